	.target	sm_90a

	.elftype	@"ET_EXEC"


//--------------------- .note.nv.tkinfo           --------------------------
	.section	.note.nv.tkinfo,"",@"SHT_NOTE"
	.sectionflags	@"SHF_NOTE_NV_TKINFO"
	.tkinfo
        /*0018*/ 	.word	0x00000002
        /*0030*/ 	.string	""
        /*0030*/ 	.string	"ptxas"
        /*0030*/ 	.string	"Cuda compilation tools, release 13.0, V13.0.88"
        /*0030*/ 	.string	"Build cuda_13.0.r13.0/compiler.36424714_0"
        /*0030*/ 	.string	"-arch sm_90a -m 64 "



//--------------------- .note.nv.cuinfo           --------------------------
	.section	.note.nv.cuinfo,"",@"SHT_NOTE"
	.sectionflags	@"SHF_NOTE_NV_CUINFO"
        /*0018*/ 	.short	0x0002
        /*001a*/ 	.short	0x005a
        /*001c*/ 	.short	0x0082
	.zero		2


//--------------------- .nv.info                  --------------------------
	.section	.nv.info,"",@"SHT_CUDA_INFO"
	.align	4


	//----- nvinfo : EIATTR_REGCOUNT
	.align		4
        /*0000*/ 	.byte	0x04, 0x2f
        /*0002*/ 	.short	(.L_10 - .L_9)
	.align		4
.L_9:
        /*0004*/ 	.word	index@(_ZN10layer_norm31ln_parallel_residual_fwd_kernelINS_13Kernel_traitsIfffffjLj5120ELj1ELj1ELj4ELj16ENS_18Kernel_traits_baseILj5120EfffffjLj128EEEEELb1ELb1ELb1EEEvNS_9FwdParamsE)
        /*0008*/ 	.word	0x000000a8


	//----- nvinfo : EIATTR_FRAME_SIZE
	.align		4
.L_10:
        /*000c*/ 	.byte	0x04, 0x11
        /*000e*/ 	.short	(.L_12 - .L_11)
	.align		4
.L_11:
        /*0010*/ 	.word	index@(_ZN10layer_norm31ln_parallel_residual_fwd_kernelINS_13Kernel_traitsIfffffjLj5120ELj1ELj1ELj4ELj16ENS_18Kernel_traits_baseILj5120EfffffjLj128EEEEELb1ELb1ELb1EEEvNS_9FwdParamsE)
        /*0014*/ 	.word	0x00000000


	//----- nvinfo : EIATTR_REGCOUNT
	.align		4
.L_12:
        /*0018*/ 	.byte	0x04, 0x2f
        /*001a*/ 	.short	(.L_14 - .L_13)
	.align		4
.L_13:
        /*001c*/ 	.word	index@(_ZN10layer_norm31ln_parallel_residual_fwd_kernelINS_13Kernel_traitsIfffffjLj5120ELj1ELj1ELj4ELj16ENS_18Kernel_traits_baseILj5120EfffffjLj128EEEEELb1ELb1ELb0EEEvNS_9FwdParamsE)
        /*0020*/ 	.word	0x000000a8


	//----- nvinfo : EIATTR_FRAME_SIZE
	.align		4
.L_14:
        /*0024*/ 	.byte	0x04, 0x11
        /*0026*/ 	.short	(.L_16 - .L_15)
	.align		4
.L_15:
        /*0028*/ 	.word	index@(_ZN10layer_norm31ln_parallel_residual_fwd_kernelINS_13Kernel_traitsIfffffjLj5120ELj1ELj1ELj4ELj16ENS_18Kernel_traits_baseILj5120EfffffjLj128EEEEELb1ELb1ELb0EEEvNS_9FwdParamsE)
        /*002c*/ 	.word	0x00000000


	//----- nvinfo : EIATTR_REGCOUNT
	.align		4
.L_16:
        /*0030*/ 	.byte	0x04, 0x2f
        /*0032*/ 	.short	(.L_18 - .L_17)
	.align		4
.L_17:
        /*0034*/ 	.word	index@(_ZN10layer_norm31ln_parallel_residual_fwd_kernelINS_13Kernel_traitsIfffffjLj5120ELj1ELj1ELj4ELj16ENS_18Kernel_traits_baseILj5120EfffffjLj128EEEEELb1ELb0ELb1EEEvNS_9FwdParamsE)
        /*0038*/ 	.word	0x000000ff


	//----- nvinfo : EIATTR_FRAME_SIZE
	.align		4
.L_18:
        /*003c*/ 	.byte	0x04, 0x11
        /*003e*/ 	.short	(.L_20 - .L_19)
	.align		4
.L_19:
        /*0040*/ 	.word	index@(_ZN10layer_norm31ln_parallel_residual_fwd_kernelINS_13Kernel_traitsIfffffjLj5120ELj1ELj1ELj4ELj16ENS_18Kernel_traits_baseILj5120EfffffjLj128EEEEELb1ELb0ELb1EEEvNS_9FwdParamsE)
        /*0044*/ 	.word	0x00000000


	//----- nvinfo : EIATTR_REGCOUNT
	.align		4
.L_20:
        /*0048*/ 	.byte	0x04, 0x2f
        /*004a*/ 	.short	(.L_22 - .L_21)
	.align		4
.L_21:
        /*004c*/ 	.word	index@(_ZN10layer_norm31ln_parallel_residual_fwd_kernelINS_13Kernel_traitsIfffffjLj5120ELj1ELj1ELj4ELj16ENS_18Kernel_traits_baseILj5120EfffffjLj128EEEEELb1ELb0ELb0EEEvNS_9FwdParamsE)
        /*0050*/ 	.word	0x000000f9


	//----- nvinfo : EIATTR_FRAME_SIZE
	.align		4
.L_22:
        /*0054*/ 	.byte	0x04, 0x11
        /*0056*/ 	.short	(.L_24 - .L_23)
	.align		4
.L_23:
        /*0058*/ 	.word	index@(_ZN10layer_norm31ln_parallel_residual_fwd_kernelINS_13Kernel_traitsIfffffjLj5120ELj1ELj1ELj4ELj16ENS_18Kernel_traits_baseILj5120EfffffjLj128EEEEELb1ELb0ELb0EEEvNS_9FwdParamsE)
        /*005c*/ 	.word	0x00000000


	//----- nvinfo : EIATTR_REGCOUNT
	.align		4
.L_24:
        /*0060*/ 	.byte	0x04, 0x2f
        /*0062*/ 	.short	(.L_26 - .L_25)
	.align		4
.L_25:
        /*0064*/ 	.word	index@(_ZN10layer_norm31ln_parallel_residual_fwd_kernelINS_13Kernel_traitsIfffffjLj5120ELj1ELj1ELj4ELj16ENS_18Kernel_traits_baseILj5120EfffffjLj128EEEEELb0ELb1ELb1EEEvNS_9FwdParamsE)
        /*0068*/ 	.word	0x000000a2


	//----- nvinfo : EIATTR_FRAME_SIZE
	.align		4
.L_26:
        /*006c*/ 	.byte	0x04, 0x11
        /*006e*/ 	.short	(.L_28 - .L_27)
	.align		4
.L_27:
        /*0070*/ 	.word	index@(_ZN10layer_norm31ln_parallel_residual_fwd_kernelINS_13Kernel_traitsIfffffjLj5120ELj1ELj1ELj4ELj16ENS_18Kernel_traits_baseILj5120EfffffjLj128EEEEELb0ELb1ELb1EEEvNS_9FwdParamsE)
        /*0074*/ 	.word	0x00000000


	//----- nvinfo : EIATTR_REGCOUNT
	.align		4
.L_28:
        /*0078*/ 	.byte	0x04, 0x2f
        /*007a*/ 	.short	(.L_30 - .L_29)
	.align		4
.L_29:
        /*007c*/ 	.word	index@(_ZN10layer_norm31ln_parallel_residual_fwd_kernelINS_13Kernel_traitsIfffffjLj5120ELj1ELj1ELj4ELj16ENS_18Kernel_traits_baseILj5120EfffffjLj128EEEEELb0ELb1ELb0EEEvNS_9FwdParamsE)
        /*0080*/ 	.word	0x0000009d


	//----- nvinfo : EIATTR_FRAME_SIZE
	.align		4
.L_30:
        /*0084*/ 	.byte	0x04, 0x11
        /*0086*/ 	.short	(.L_32 - .L_31)
	.align		4
.L_31:
        /*0088*/ 	.word	index@(_ZN10layer_norm31ln_parallel_residual_fwd_kernelINS_13Kernel_traitsIfffffjLj5120ELj1ELj1ELj4ELj16ENS_18Kernel_traits_baseILj5120EfffffjLj128EEEEELb0ELb1ELb0EEEvNS_9FwdParamsE)
        /*008c*/ 	.word	0x00000000


	//----- nvinfo : EIATTR_REGCOUNT
	.align		4
.L_32:
        /*0090*/ 	.byte	0x04, 0x2f
        /*0092*/ 	.short	(.L_34 - .L_33)
	.align		4
.L_33:
        /*0094*/ 	.word	index@(_ZN10layer_norm31ln_parallel_residual_fwd_kernelINS_13Kernel_traitsIfffffjLj5120ELj1ELj1ELj4ELj16ENS_18Kernel_traits_baseILj5120EfffffjLj128EEEEELb0ELb0ELb1EEEvNS_9FwdParamsE)
        /*0098*/ 	.word	0x000000fa


	//----- nvinfo : EIATTR_FRAME_SIZE
	.align		4
.L_34:
        /*009c*/ 	.byte	0x04, 0x11
        /*009e*/ 	.short	(.L_36 - .L_35)
	.align		4
.L_35:
        /*00a0*/ 	.word	index@(_ZN10layer_norm31ln_parallel_residual_fwd_kernelINS_13Kernel_traitsIfffffjLj5120ELj1ELj1ELj4ELj16ENS_18Kernel_traits_baseILj5120EfffffjLj128EEEEELb0ELb0ELb1EEEvNS_9FwdParamsE)
        /*00a4*/ 	.word	0x00000000


	//----- nvinfo : EIATTR_REGCOUNT
	.align		4
.L_36:
        /*00a8*/ 	.byte	0x04, 0x2f
        /*00aa*/ 	.short	(.L_38 - .L_37)
	.align		4
.L_37:
        /*00ac*/ 	.word	index@(_ZN10layer_norm31ln_parallel_residual_fwd_kernelINS_13Kernel_traitsIfffffjLj5120ELj1ELj1ELj4ELj16ENS_18Kernel_traits_baseILj5120EfffffjLj128EEEEELb0ELb0ELb0EEEvNS_9FwdParamsE)
        /*00b0*/ 	.word	0x000000ee


	//----- nvinfo : EIATTR_FRAME_SIZE
	.align		4
.L_38:
        /*00b4*/ 	.byte	0x04, 0x11
        /*00b6*/ 	.short	(.L_40 - .L_39)
	.align		4
.L_39:
        /*00b8*/ 	.word	index@(_ZN10layer_norm31ln_parallel_residual_fwd_kernelINS_13Kernel_traitsIfffffjLj5120ELj1ELj1ELj4ELj16ENS_18Kernel_traits_baseILj5120EfffffjLj128EEEEELb0ELb0ELb0EEEvNS_9FwdParamsE)
        /*00bc*/ 	.word	0x00000000


	//----- nvinfo : EIATTR_REGCOUNT
	.align		4
.L_40:
        /*00c0*/ 	.byte	0x04, 0x2f
        /*00c2*/ 	.short	(.L_42 - .L_41)
	.align		4
.L_41:
        /*00c4*/ 	.word	index@(_ZN10layer_norm31ln_parallel_residual_fwd_kernelINS_13Kernel_traitsI6__halfffffjLj5120ELj1ELj1ELj4ELj16ENS_18Kernel_traits_baseILj5120ES2_ffffjLj128EEEEELb1ELb1ELb1EEEvNS_9FwdParamsE)
        /*00c8*/ 	.word	0x000000a8


	//----- nvinfo : EIATTR_FRAME_SIZE
	.align		4
.L_42:
        /*00cc*/ 	.byte	0x04, 0x11
        /*00ce*/ 	.short	(.L_44 - .L_43)
	.align		4
.L_43:
        /*00d0*/ 	.word	index@(_ZN10layer_norm31ln_parallel_residual_fwd_kernelINS_13Kernel_traitsI6__halfffffjLj5120ELj1ELj1ELj4ELj16ENS_18Kernel_traits_baseILj5120ES2_ffffjLj128EEEEELb1ELb1ELb1EEEvNS_9FwdParamsE)
        /*00d4*/ 	.word	0x00000000


	//----- nvinfo : EIATTR_REGCOUNT
	.align		4
.L_44:
        /*00d8*/ 	.byte	0x04, 0x2f
        /*00da*/ 	.short	(.L_46 - .L_45)
	.align		4
.L_45:
        /*00dc*/ 	.word	index@(_ZN10layer_norm31ln_parallel_residual_fwd_kernelINS_13Kernel_traitsI6__halfffffjLj5120ELj1ELj1ELj4ELj16ENS_18Kernel_traits_baseILj5120ES2_ffffjLj128EEEEELb1ELb1ELb0EEEvNS_9FwdParamsE)
        /*00e0*/ 	.word	0x000000a8


	//----- nvinfo : EIATTR_FRAME_SIZE
	.align		4
.L_46:
        /*00e4*/ 	.byte	0x04, 0x11
        /*00e6*/ 	.short	(.L_48 - .L_47)
	.align		4
.L_47:
        /*00e8*/ 	.word	index@(_ZN10layer_norm31ln_parallel_residual_fwd_kernelINS_13Kernel_traitsI6__halfffffjLj5120ELj1ELj1ELj4ELj16ENS_18Kernel_traits_baseILj5120ES2_ffffjLj128EEEEELb1ELb1ELb0EEEvNS_9FwdParamsE)
        /*00ec*/ 	.word	0x00000000


	//----- nvinfo : EIATTR_REGCOUNT
	.align		4
.L_48:
        /*00f0*/ 	.byte	0x04, 0x2f
        /*00f2*/ 	.short	(.L_50 - .L_49)
	.align		4
.L_49:
        /*00f4*/ 	.word	index@(_ZN10layer_norm31ln_parallel_residual_fwd_kernelINS_13Kernel_traitsI6__halfffffjLj5120ELj1ELj1ELj4ELj16ENS_18Kernel_traits_baseILj5120ES2_ffffjLj128EEEEELb1ELb0ELb1EEEvNS_9FwdParamsE)
        /*00f8*/ 	.word	0x000000ff


	//----- nvinfo : EIATTR_FRAME_SIZE
	.align		4
.L_50:
        /*00fc*/ 	.byte	0x04, 0x11
        /*00fe*/ 	.short	(.L_52 - .L_51)
	.align		4
.L_51:
        /*0100*/ 	.word	index@(_ZN10layer_norm31ln_parallel_residual_fwd_kernelINS_13Kernel_traitsI6__halfffffjLj5120ELj1ELj1ELj4ELj16ENS_18Kernel_traits_baseILj5120ES2_ffffjLj128EEEEELb1ELb0ELb1EEEvNS_9FwdParamsE)
        /*0104*/ 	.word	0x00000000


	//----- nvinfo : EIATTR_REGCOUNT
	.align		4
.L_52:
        /*0108*/ 	.byte	0x04, 0x2f
        /*010a*/ 	.short	(.L_54 - .L_53)
	.align		4
.L_53:
        /*010c*/ 	.word	index@(_ZN10layer_norm31ln_parallel_residual_fwd_kernelINS_13Kernel_traitsI6__halfffffjLj5120ELj1ELj1ELj4ELj16ENS_18Kernel_traits_baseILj5120ES2_ffffjLj128EEEEELb1ELb0ELb0EEEvNS_9FwdParamsE)
        /*0110*/ 	.word	0x000000f9


	//----- nvinfo : EIATTR_FRAME_SIZE
	.align		4
.L_54:
        /*0114*/ 	.byte	0x04, 0x11
        /*0116*/ 	.short	(.L_56 - .L_55)
	.align		4
.L_55:
        /*0118*/ 	.word	index@(_ZN10layer_norm31ln_parallel_residual_fwd_kernelINS_13Kernel_traitsI6__halfffffjLj5120ELj1ELj1ELj4ELj16ENS_18Kernel_traits_baseILj5120ES2_ffffjLj128EEEEELb1ELb0ELb0EEEvNS_9FwdParamsE)
        /*011c*/ 	.word	0x00000000


	//----- nvinfo : EIATTR_REGCOUNT
	.align		4
.L_56:
        /*0120*/ 	.byte	0x04, 0x2f
        /*0122*/ 	.short	(.L_58 - .L_57)
	.align		4
.L_57:
        /*0124*/ 	.word	index@(_ZN10layer_norm31ln_parallel_residual_fwd_kernelINS_13Kernel_traitsI6__halfffffjLj5120ELj1ELj1ELj4ELj16ENS_18Kernel_traits_baseILj5120ES2_ffffjLj128EEEEELb0ELb1ELb1EEEvNS_9FwdParamsE)
        /*0128*/ 	.word	0x000000a3


	//----- nvinfo : EIATTR_FRAME_SIZE
	.align		4
.L_58:
        /*012c*/ 	.byte	0x04, 0x11
        /*012e*/ 	.short	(.L_60 - .L_59)
	.align		4
.L_59:
        /*0130*/ 	.word	index@(_ZN10layer_norm31ln_parallel_residual_fwd_kernelINS_13Kernel_traitsI6__halfffffjLj5120ELj1ELj1ELj4ELj16ENS_18Kernel_traits_baseILj5120ES2_ffffjLj128EEEEELb0ELb1ELb1EEEvNS_9FwdParamsE)
        /*0134*/ 	.word	0x00000000


	//----- nvinfo : EIATTR_REGCOUNT
	.align		4
.L_60:
        /*0138*/ 	.byte	0x04, 0x2f
        /*013a*/ 	.short	(.L_62 - .L_61)
	.align		4
.L_61:
        /*013c*/ 	.word	index@(_ZN10layer_norm31ln_parallel_residual_fwd_kernelINS_13Kernel_traitsI6__halfffffjLj5120ELj1ELj1ELj4ELj16ENS_18Kernel_traits_baseILj5120ES2_ffffjLj128EEEEELb0ELb1ELb0EEEvNS_9FwdParamsE)
        /*0140*/ 	.word	0x0000009d


	//----- nvinfo : EIATTR_FRAME_SIZE
	.align		4
.L_62:
        /*0144*/ 	.byte	0x04, 0x11
        /*0146*/ 	.short	(.L_64 - .L_63)
	.align		4
.L_63:
        /*0148*/ 	.word	index@(_ZN10layer_norm31ln_parallel_residual_fwd_kernelINS_13Kernel_traitsI6__halfffffjLj5120ELj1ELj1ELj4ELj16ENS_18Kernel_traits_baseILj5120ES2_ffffjLj128EEEEELb0ELb1ELb0EEEvNS_9FwdParamsE)
        /*014c*/ 	.word	0x00000000


	//----- nvinfo : EIATTR_REGCOUNT
	.align		4
.L_64:
        /*0150*/ 	.byte	0x04, 0x2f
        /*0152*/ 	.short	(.L_66 - .L_65)
	.align		4
.L_65:
        /*0154*/ 	.word	index@(_ZN10layer_norm31ln_parallel_residual_fwd_kernelINS_13Kernel_traitsI6__halfffffjLj5120ELj1ELj1ELj4ELj16ENS_18Kernel_traits_baseILj5120ES2_ffffjLj128EEEEELb0ELb0ELb1EEEvNS_9FwdParamsE)
        /*0158*/ 	.word	0x000000fa


	//----- nvinfo : EIATTR_FRAME_SIZE
	.align		4
.L_66:
        /*015c*/ 	.byte	0x04, 0x11
        /*015e*/ 	.short	(.L_68 - .L_67)
	.align		4
.L_67:
        /*0160*/ 	.word	index@(_ZN10layer_norm31ln_parallel_residual_fwd_kernelINS_13Kernel_traitsI6__halfffffjLj5120ELj1ELj1ELj4ELj16ENS_18Kernel_traits_baseILj5120ES2_ffffjLj128EEEEELb0ELb0ELb1EEEvNS_9FwdParamsE)
        /*0164*/ 	.word	0x00000000


	//----- nvinfo : EIATTR_REGCOUNT
	.align		4
.L_68:
        /*0168*/ 	.byte	0x04, 0x2f
        /*016a*/ 	.short	(.L_70 - .L_69)
	.align		4
.L_69:
        /*016c*/ 	.word	index@(_ZN10layer_norm31ln_parallel_residual_fwd_kernelINS_13Kernel_traitsI6__halfffffjLj5120ELj1ELj1ELj4ELj16ENS_18Kernel_traits_baseILj5120ES2_ffffjLj128EEEEELb0ELb0ELb0EEEvNS_9FwdParamsE)
        /*0170*/ 	.word	0x000000ef


	//----- nvinfo : EIATTR_FRAME_SIZE
	.align		4
.L_70:
        /*0174*/ 	.byte	0x04, 0x11
        /*0176*/ 	.short	(.L_72 - .L_71)
	.align		4
.L_71:
        /*0178*/ 	.word	index@(_ZN10layer_norm31ln_parallel_residual_fwd_kernelINS_13Kernel_traitsI6__halfffffjLj5120ELj1ELj1ELj4ELj16ENS_18Kernel_traits_baseILj5120ES2_ffffjLj128EEEEELb0ELb0ELb0EEEvNS_9FwdParamsE)
        /*017c*/ 	.word	0x00000000


	//----- nvinfo : EIATTR_REGCOUNT
	.align		4
.L_72:
        /*0180*/ 	.byte	0x04, 0x2f
        /*0182*/ 	.short	(.L_74 - .L_73)
	.align		4
.L_73:
        /*0184*/ 	.word	index@(_ZN10layer_norm31ln_parallel_residual_fwd_kernelINS_13Kernel_traitsIf6__halffS2_fjLj5120ELj1ELj1ELj4ELj16ENS_18Kernel_traits_baseILj5120EfS2_fS2_fjLj128EEEEELb1ELb1ELb1EEEvNS_9FwdParamsE)
        /*0188*/ 	.word	0x000000be


	//----- nvinfo : EIATTR_FRAME_SIZE
	.align		4
.L_74:
        /*018c*/ 	.byte	0x04, 0x11
        /*018e*/ 	.short	(.L_76 - .L_75)
	.align		4
.L_75:
        /*0190*/ 	.word	index@(_ZN10layer_norm31ln_parallel_residual_fwd_kernelINS_13Kernel_traitsIf6__halffS2_fjLj5120ELj1ELj1ELj4ELj16ENS_18Kernel_traits_baseILj5120EfS2_fS2_fjLj128EEEEELb1ELb1ELb1EEEvNS_9FwdParamsE)
        /*0194*/ 	.word	0x00000000


	//----- nvinfo : EIATTR_REGCOUNT
	.align		4
.L_76:
        /*0198*/ 	.byte	0x04, 0x2f
        /*019a*/ 	.short	(.L_78 - .L_77)
	.align		4
.L_77:
        /*019c*/ 	.word	index@(_ZN10layer_norm31ln_parallel_residual_fwd_kernelINS_13Kernel_traitsIf6__halffS2_fjLj5120ELj1ELj1ELj4ELj16ENS_18Kernel_traits_baseILj5120EfS2_fS2_fjLj128EEEEELb1ELb1ELb0EEEvNS_9FwdParamsE)
        /*01a0*/ 	.word	0x000000b2


	//----- nvinfo : EIATTR_FRAME_SIZE
	.align		4
.L_78:
        /*01a4*/ 	.byte	0x04, 0x11
        /*01a6*/ 	.short	(.L_80 - .L_79)
	.align		4
.L_79:
        /*01a8*/ 	.word	index@(_ZN10layer_norm31ln_parallel_residual_fwd_kernelINS_13Kernel_traitsIf6__halffS2_fjLj5120ELj1ELj1ELj4ELj16ENS_18Kernel_traits_baseILj5120EfS2_fS2_fjLj128EEEEELb1ELb1ELb0EEEvNS_9FwdParamsE)
        /*01ac*/ 	.word	0x00000000


	//----- nvinfo : EIATTR_REGCOUNT
	.align		4
.L_80:
        /*01b0*/ 	.byte	0x04, 0x2f
        /*01b2*/ 	.short	(.L_82 - .L_81)
	.align		4
.L_81:
        /*01b4*/ 	.word	index@(_ZN10layer_norm31ln_parallel_residual_fwd_kernelINS_13Kernel_traitsIf6__halffS2_fjLj5120ELj1ELj1ELj4ELj16ENS_18Kernel_traits_baseILj5120EfS2_fS2_fjLj128EEEEELb1ELb0ELb1EEEvNS_9FwdParamsE)
        /*01b8*/ 	.word	0x000000ff


	//----- nvinfo : EIATTR_FRAME_SIZE
	.align		4
.L_82:
        /*01bc*/ 	.byte	0x04, 0x11
        /*01be*/ 	.short	(.L_84 - .L_83)
	.align		4
.L_83:
        /*01c0*/ 	.word	index@(_ZN10layer_norm31ln_parallel_residual_fwd_kernelINS_13Kernel_traitsIf6__halffS2_fjLj5120ELj1ELj1ELj4ELj16ENS_18Kernel_traits_baseILj5120EfS2_fS2_fjLj128EEEEELb1ELb0ELb1EEEvNS_9FwdParamsE)
        /*01c4*/ 	.word	0x00000000


	//----- nvinfo : EIATTR_REGCOUNT
	.align		4
.L_84:
        /*01c8*/ 	.byte	0x04, 0x2f
        /*01ca*/ 	.short	(.L_86 - .L_85)
	.align		4
.L_85:
        /*01cc*/ 	.word	index@(_ZN10layer_norm31ln_parallel_residual_fwd_kernelINS_13Kernel_traitsIf6__halffS2_fjLj5120ELj1ELj1ELj4ELj16ENS_18Kernel_traits_baseILj5120EfS2_fS2_fjLj128EEEEELb1ELb0ELb0EEEvNS_9FwdParamsE)
        /*01d0*/ 	.word	0x000000fe


	//----- nvinfo : EIATTR_FRAME_SIZE
	.align		4
.L_86:
        /*01d4*/ 	.byte	0x04, 0x11
        /*01d6*/ 	.short	(.L_88 - .L_87)
	.align		4
.L_87:
        /*01d8*/ 	.word	index@(_ZN10layer_norm31ln_parallel_residual_fwd_kernelINS_13Kernel_traitsIf6__halffS2_fjLj5120ELj1ELj1ELj4ELj16ENS_18Kernel_traits_baseILj5120EfS2_fS2_fjLj128EEEEELb1ELb0ELb0EEEvNS_9FwdParamsE)
        /*01dc*/ 	.word	0x00000000


	//----- nvinfo : EIATTR_REGCOUNT
	.align		4
.L_88:
        /*01e0*/ 	.byte	0x04, 0x2f
        /*01e2*/ 	.short	(.L_90 - .L_89)
	.align		4
.L_89:
        /*01e4*/ 	.word	index@(_ZN10layer_norm31ln_parallel_residual_fwd_kernelINS_13Kernel_traitsIf6__halffS2_fjLj5120ELj1ELj1ELj4ELj16ENS_18Kernel_traits_baseILj5120EfS2_fS2_fjLj128EEEEELb0ELb1ELb1EEEvNS_9FwdParamsE)
        /*01e8*/ 	.word	0x000000a8


	//----- nvinfo : EIATTR_FRAME_SIZE
	.align		4
.L_90:
        /*01ec*/ 	.byte	0x04, 0x11
        /*01ee*/ 	.short	(.L_92 - .L_91)
	.align		4
.L_91:
        /*01f0*/ 	.word	index@(_ZN10layer_norm31ln_parallel_residual_fwd_kernelINS_13Kernel_traitsIf6__halffS2_fjLj5120ELj1ELj1ELj4ELj16ENS_18Kernel_traits_baseILj5120EfS2_fS2_fjLj128EEEEELb0ELb1ELb1EEEvNS_9FwdParamsE)
        /*01f4*/ 	.word	0x00000000


	//----- nvinfo : EIATTR_REGCOUNT
	.align		4
.L_92:
        /*01f8*/ 	.byte	0x04, 0x2f
        /*01fa*/ 	.short	(.L_94 - .L_93)
	.align		4
.L_93:
        /*01fc*/ 	.word	index@(_ZN10layer_norm31ln_parallel_residual_fwd_kernelINS_13Kernel_traitsIf6__halffS2_fjLj5120ELj1ELj1ELj4ELj16ENS_18Kernel_traits_baseILj5120EfS2_fS2_fjLj128EEEEELb0ELb1ELb0EEEvNS_9FwdParamsE)
        /*0200*/ 	.word	0x0000009e


	//----- nvinfo : EIATTR_FRAME_SIZE
	.align		4
.L_94:
        /*0204*/ 	.byte	0x04, 0x11
        /*0206*/ 	.short	(.L_96 - .L_95)
	.align		4
.L_95:
        /*0208*/ 	.word	index@(_ZN10layer_norm31ln_parallel_residual_fwd_kernelINS_13Kernel_traitsIf6__halffS2_fjLj5120ELj1ELj1ELj4ELj16ENS_18Kernel_traits_baseILj5120EfS2_fS2_fjLj128EEEEELb0ELb1ELb0EEEvNS_9FwdParamsE)
        /*020c*/ 	.word	0x00000000


	//----- nvinfo : EIATTR_REGCOUNT
	.align		4
.L_96:
        /*0210*/ 	.byte	0x04, 0x2f
        /*0212*/ 	.short	(.L_98 - .L_97)
	.align		4
.L_97:
        /*0214*/ 	.word	index@(_ZN10layer_norm31ln_parallel_residual_fwd_kernelINS_13Kernel_traitsIf6__halffS2_fjLj5120ELj1ELj1ELj4ELj16ENS_18Kernel_traits_baseILj5120EfS2_fS2_fjLj128EEEEELb0ELb0ELb1EEEvNS_9FwdParamsE)
        /*0218*/ 	.word	0x000000f8


	//----- nvinfo : EIATTR_FRAME_SIZE
	.align		4
.L_98:
        /*021c*/ 	.byte	0x04, 0x11
        /*021e*/ 	.short	(.L_100 - .L_99)
	.align		4
.L_99:
        /*0220*/ 	.word	index@(_ZN10layer_norm31ln_parallel_residual_fwd_kernelINS_13Kernel_traitsIf6__halffS2_fjLj5120ELj1ELj1ELj4ELj16ENS_18Kernel_traits_baseILj5120EfS2_fS2_fjLj128EEEEELb0ELb0ELb1EEEvNS_9FwdParamsE)
        /*0224*/ 	.word	0x00000000


	//----- nvinfo : EIATTR_REGCOUNT
	.align		4
.L_100:
        /*0228*/ 	.byte	0x04, 0x2f
        /*022a*/ 	.short	(.L_102 - .L_101)
	.align		4
.L_101:
        /*022c*/ 	.word	index@(_ZN10layer_norm31ln_parallel_residual_fwd_kernelINS_13Kernel_traitsIf6__halffS2_fjLj5120ELj1ELj1ELj4ELj16ENS_18Kernel_traits_baseILj5120EfS2_fS2_fjLj128EEEEELb0ELb0ELb0EEEvNS_9FwdParamsE)
        /*0230*/ 	.word	0x000000f1


	//----- nvinfo : EIATTR_FRAME_SIZE
	.align		4
.L_102:
        /*0234*/ 	.byte	0x04, 0x11
        /*0236*/ 	.short	(.L_104 - .L_103)
	.align		4
.L_103:
        /*0238*/ 	.word	index@(_ZN10layer_norm31ln_parallel_residual_fwd_kernelINS_13Kernel_traitsIf6__halffS2_fjLj5120ELj1ELj1ELj4ELj16ENS_18Kernel_traits_baseILj5120EfS2_fS2_fjLj128EEEEELb0ELb0ELb0EEEvNS_9FwdParamsE)
        /*023c*/ 	.word	0x00000000


	//----- nvinfo : EIATTR_REGCOUNT
	.align		4
.L_104:
        /*0240*/ 	.byte	0x04, 0x2f
        /*0242*/ 	.short	(.L_106 - .L_105)
	.align		4
.L_105:
        /*0244*/ 	.word	index@(_ZN10layer_norm31ln_parallel_residual_fwd_kernelINS_13Kernel_traitsI6__halfS2_fS2_fjLj5120ELj1ELj1ELj4ELj16ENS_18Kernel_traits_baseILj5120ES2_S2_fS2_fjLj128EEEEELb1ELb1ELb1EEEvNS_9FwdParamsE)
        /*0248*/ 	.word	0x000000a7


	//----- nvinfo : EIATTR_FRAME_SIZE
	.align		4
.L_106:
        /*024c*/ 	.byte	0x04, 0x11
        /*024e*/ 	.short	(.L_108 - .L_107)
	.align		4
.L_107:
        /*0250*/ 	.word	index@(_ZN10layer_norm31ln_parallel_residual_fwd_kernelINS_13Kernel_traitsI6__halfS2_fS2_fjLj5120ELj1ELj1ELj4ELj16ENS_18Kernel_traits_baseILj5120ES2_S2_fS2_fjLj128EEEEELb1ELb1ELb1EEEvNS_9FwdParamsE)
        /*0254*/ 	.word	0x00000000


	//----- nvinfo : EIATTR_REGCOUNT
	.align		4
.L_108:
        /*0258*/ 	.byte	0x04, 0x2f
        /*025a*/ 	.short	(.L_110 - .L_109)
	.align		4
.L_109:
        /*025c*/ 	.word	index@(_ZN10layer_norm31ln_parallel_residual_fwd_kernelINS_13Kernel_traitsI6__halfS2_fS2_fjLj5120ELj1ELj1ELj4ELj16ENS_18Kernel_traits_baseILj5120ES2_S2_fS2_fjLj128EEEEELb1ELb1ELb0EEEvNS_9FwdParamsE)
        /*0260*/ 	.word	0x000000a8


	//----- nvinfo : EIATTR_FRAME_SIZE
	.align		4
.L_110:
        /*0264*/ 	.byte	0x04, 0x11
        /*0266*/ 	.short	(.L_112 - .L_111)
	.align		4
.L_111:
        /*0268*/ 	.word	index@(_ZN10layer_norm31ln_parallel_residual_fwd_kernelINS_13Kernel_traitsI6__halfS2_fS2_fjLj5120ELj1ELj1ELj4ELj16ENS_18Kernel_traits_baseILj5120ES2_S2_fS2_fjLj128EEEEELb1ELb1ELb0EEEvNS_9FwdParamsE)
        /*026c*/ 	.word	0x00000020


	//----- nvinfo : EIATTR_REGCOUNT
	.align		4
.L_112:
        /*0270*/ 	.byte	0x04, 0x2f
        /*0272*/ 	.short	(.L_114 - .L_113)
	.align		4
.L_113:
        /*0274*/ 	.word	index@(_ZN10layer_norm31ln_parallel_residual_fwd_kernelINS_13Kernel_traitsI6__halfS2_fS2_fjLj5120ELj1ELj1ELj4ELj16ENS_18Kernel_traits_baseILj5120ES2_S2_fS2_fjLj128EEEEELb1ELb0ELb1EEEvNS_9FwdParamsE)
        /*0278*/ 	.word	0x000000ff


	//----- nvinfo : EIATTR_FRAME_SIZE
	.align		4
.L_114:
        /*027c*/ 	.byte	0x04, 0x11
        /*027e*/ 	.short	(.L_116 - .L_115)
	.align		4
.L_115:
        /*0280*/ 	.word	index@(_ZN10layer_norm31ln_parallel_residual_fwd_kernelINS_13Kernel_traitsI6__halfS2_fS2_fjLj5120ELj1ELj1ELj4ELj16ENS_18Kernel_traits_baseILj5120ES2_S2_fS2_fjLj128EEEEELb1ELb0ELb1EEEvNS_9FwdParamsE)
        /*0284*/ 	.word	0x00000000


	//----- nvinfo : EIATTR_REGCOUNT
	.align		4
.L_116:
        /*0288*/ 	.byte	0x04, 0x2f
        /*028a*/ 	.short	(.L_118 - .L_117)
	.align		4
.L_117:
        /*028c*/ 	.word	index@(_ZN10layer_norm31ln_parallel_residual_fwd_kernelINS_13Kernel_traitsI6__halfS2_fS2_fjLj5120ELj1ELj1ELj4ELj16ENS_18Kernel_traits_baseILj5120ES2_S2_fS2_fjLj128EEEEELb1ELb0ELb0EEEvNS_9FwdParamsE)
        /*0290*/ 	.word	0x000000ff


	//----- nvinfo : EIATTR_FRAME_SIZE
	.align		4
.L_118:
        /*0294*/ 	.byte	0x04, 0x11
        /*0296*/ 	.short	(.L_120 - .L_119)
	.align		4
.L_119:
        /*0298*/ 	.word	index@(_ZN10layer_norm31ln_parallel_residual_fwd_kernelINS_13Kernel_traitsI6__halfS2_fS2_fjLj5120ELj1ELj1ELj4ELj16ENS_18Kernel_traits_baseILj5120ES2_S2_fS2_fjLj128EEEEELb1ELb0ELb0EEEvNS_9FwdParamsE)
        /*029c*/ 	.word	0x00000000


	//----- nvinfo : EIATTR_REGCOUNT
	.align		4
.L_120:
        /*02a0*/ 	.byte	0x04, 0x2f
        /*02a2*/ 	.short	(.L_122 - .L_121)
	.align		4
.L_121:
        /*02a4*/ 	.word	index@(_ZN10layer_norm31ln_parallel_residual_fwd_kernelINS_13Kernel_traitsI6__halfS2_fS2_fjLj5120ELj1ELj1ELj4ELj16ENS_18Kernel_traits_baseILj5120ES2_S2_fS2_fjLj128EEEEELb0ELb1ELb1EEEvNS_9FwdParamsE)
        /*02a8*/ 	.word	0x000000a7


	//----- nvinfo : EIATTR_FRAME_SIZE
	.align		4
.L_122:
        /*02ac*/ 	.byte	0x04, 0x11
        /*02ae*/ 	.short	(.L_124 - .L_123)
	.align		4
.L_123:
        /*02b0*/ 	.word	index@(_ZN10layer_norm31ln_parallel_residual_fwd_kernelINS_13Kernel_traitsI6__halfS2_fS2_fjLj5120ELj1ELj1ELj4ELj16ENS_18Kernel_traits_baseILj5120ES2_S2_fS2_fjLj128EEEEELb0ELb1ELb1EEEvNS_9FwdParamsE)
        /*02b4*/ 	.word	0x00000000


	//----- nvinfo : EIATTR_REGCOUNT
	.align		4
.L_124:
        /*02b8*/ 	.byte	0x04, 0x2f
        /*02ba*/ 	.short	(.L_126 - .L_125)
	.align		4
.L_125:
        /*02bc*/ 	.word	index@(_ZN10layer_norm31ln_parallel_residual_fwd_kernelINS_13Kernel_traitsI6__halfS2_fS2_fjLj5120ELj1ELj1ELj4ELj16ENS_18Kernel_traits_baseILj5120ES2_S2_fS2_fjLj128EEEEELb0ELb1ELb0EEEvNS_9FwdParamsE)
        /*02c0*/ 	.word	0x000000a0


	//----- nvinfo : EIATTR_FRAME_SIZE
	.align		4
.L_126:
        /*02c4*/ 	.byte	0x04, 0x11
        /*02c6*/ 	.short	(.L_128 - .L_127)
	.align		4
.L_127:
        /*02c8*/ 	.word	index@(_ZN10layer_norm31ln_parallel_residual_fwd_kernelINS_13Kernel_traitsI6__halfS2_fS2_fjLj5120ELj1ELj1ELj4ELj16ENS_18Kernel_traits_baseILj5120ES2_S2_fS2_fjLj128EEEEELb0ELb1ELb0EEEvNS_9FwdParamsE)
        /*02cc*/ 	.word	0x00000000


	//----- nvinfo : EIATTR_REGCOUNT
	.align		4
.L_128:
        /*02d0*/ 	.byte	0x04, 0x2f
        /*02d2*/ 	.short	(.L_130 - .L_129)
	.align		4
.L_129:
        /*02d4*/ 	.word	index@(_ZN10layer_norm31ln_parallel_residual_fwd_kernelINS_13Kernel_traitsI6__halfS2_fS2_fjLj5120ELj1ELj1ELj4ELj16ENS_18Kernel_traits_baseILj5120ES2_S2_fS2_fjLj128EEEEELb0ELb0ELb1EEEvNS_9FwdParamsE)
        /*02d8*/ 	.word	0x000000f5


	//----- nvinfo : EIATTR_FRAME_SIZE
	.align		4
.L_130:
        /*02dc*/ 	.byte	0x04, 0x11
        /*02de*/ 	.short	(.L_132 - .L_131)
	.align		4
.L_131:
        /*02e0*/ 	.word	index@(_ZN10layer_norm31ln_parallel_residual_fwd_kernelINS_13Kernel_traitsI6__halfS2_fS2_fjLj5120ELj1ELj1ELj4ELj16ENS_18Kernel_traits_baseILj5120ES2_S2_fS2_fjLj128EEEEELb0ELb0ELb1EEEvNS_9FwdParamsE)
        /*02e4*/ 	.word	0x00000000


	//----- nvinfo : EIATTR_REGCOUNT
	.align		4
.L_132:
        /*02e8*/ 	.byte	0x04, 0x2f
        /*02ea*/ 	.short	(.L_134 - .L_133)
	.align		4
.L_133:
        /*02ec*/ 	.word	index@(_ZN10layer_norm31ln_parallel_residual_fwd_kernelINS_13Kernel_traitsI6__halfS2_fS2_fjLj5120ELj1ELj1ELj4ELj16ENS_18Kernel_traits_baseILj5120ES2_S2_fS2_fjLj128EEEEELb0ELb0ELb0EEEvNS_9FwdParamsE)
        /*02f0*/ 	.word	0x000000f2


	//----- nvinfo : EIATTR_FRAME_SIZE
	.align		4
.L_134:
        /*02f4*/ 	.byte	0x04, 0x11
        /*02f6*/ 	.short	(.L_136 - .L_135)
	.align		4
.L_135:
        /*02f8*/ 	.word	index@(_ZN10layer_norm31ln_parallel_residual_fwd_kernelINS_13Kernel_traitsI6__halfS2_fS2_fjLj5120ELj1ELj1ELj4ELj16ENS_18Kernel_traits_baseILj5120ES2_S2_fS2_fjLj128EEEEELb0ELb0ELb0EEEvNS_9FwdParamsE)
        /*02fc*/ 	.word	0x00000000


	//----- nvinfo : EIATTR_REGCOUNT
	.align		4
.L_136:
        /*0300*/ 	.byte	0x04, 0x2f
        /*0302*/ 	.short	(.L_138 - .L_137)
	.align		4
.L_137:
        /*0304*/ 	.word	index@(_ZN10layer_norm31ln_parallel_residual_fwd_kernelINS_13Kernel_traitsIf6__halfS2_S2_fjLj5120ELj1ELj1ELj4ELj16ENS_18Kernel_traits_baseILj5120EfS2_S2_S2_fjLj128EEEEELb1ELb1ELb1EEEvNS_9FwdParamsE)
        /*0308*/ 	.word	0x000000a8


	//----- nvinfo : EIATTR_FRAME_SIZE
	.align		4
.L_138:
        /*030c*/ 	.byte	0x04, 0x11
        /*030e*/ 	.short	(.L_140 - .L_139)
	.align		4
.L_139:
        /*0310*/ 	.word	index@(_ZN10layer_norm31ln_parallel_residual_fwd_kernelINS_13Kernel_traitsIf6__halfS2_S2_fjLj5120ELj1ELj1ELj4ELj16ENS_18Kernel_traits_baseILj5120EfS2_S2_S2_fjLj128EEEEELb1ELb1ELb1EEEvNS_9FwdParamsE)
        /*0314*/ 	.word	0x00000000


	//----- nvinfo : EIATTR_REGCOUNT
	.align		4
.L_140:
        /*0318*/ 	.byte	0x04, 0x2f
        /*031a*/ 	.short	(.L_142 - .L_141)
	.align		4
.L_141:
        /*031c*/ 	.word	index@(_ZN10layer_norm31ln_parallel_residual_fwd_kernelINS_13Kernel_traitsIf6__halfS2_S2_fjLj5120ELj1ELj1ELj4ELj16ENS_18Kernel_traits_baseILj5120EfS2_S2_S2_fjLj128EEEEELb1ELb1ELb0EEEvNS_9FwdParamsE)
        /*0320*/ 	.word	0x000000a8


	//----- nvinfo : EIATTR_FRAME_SIZE
	.align		4
.L_142:
        /*0324*/ 	.byte	0x04, 0x11
        /*0326*/ 	.short	(.L_144 - .L_143)
	.align		4
.L_143:
        /*0328*/ 	.word	index@(_ZN10layer_norm31ln_parallel_residual_fwd_kernelINS_13Kernel_traitsIf6__halfS2_S2_fjLj5120ELj1ELj1ELj4ELj16ENS_18Kernel_traits_baseILj5120EfS2_S2_S2_fjLj128EEEEELb1ELb1ELb0EEEvNS_9FwdParamsE)
        /*032c*/ 	.word	0x00000000


	//----- nvinfo : EIATTR_REGCOUNT
	.align		4
.L_144:
        /*0330*/ 	.byte	0x04, 0x2f
        /*0332*/ 	.short	(.L_146 - .L_145)
	.align		4
.L_145:
        /*0334*/ 	.word	index@(_ZN10layer_norm31ln_parallel_residual_fwd_kernelINS_13Kernel_traitsIf6__halfS2_S2_fjLj5120ELj1ELj1ELj4ELj16ENS_18Kernel_traits_baseILj5120EfS2_S2_S2_fjLj128EEEEELb1ELb0ELb1EEEvNS_9FwdParamsE)
        /*0338*/ 	.word	0x000000fc


	//----- nvinfo : EIATTR_FRAME_SIZE
	.align		4
.L_146:
        /*033c*/ 	.byte	0x04, 0x11
        /*033e*/ 	.short	(.L_148 - .L_147)
	.align		4
.L_147:
        /*0340*/ 	.word	index@(_ZN10layer_norm31ln_parallel_residual_fwd_kernelINS_13Kernel_traitsIf6__halfS2_S2_fjLj5120ELj1ELj1ELj4ELj16ENS_18Kernel_traits_baseILj5120EfS2_S2_S2_fjLj128EEEEELb1ELb0ELb1EEEvNS_9FwdParamsE)
        /*0344*/ 	.word	0x00000000


	//----- nvinfo : EIATTR_REGCOUNT
	.align		4
.L_148:
        /*0348*/ 	.byte	0x04, 0x2f
        /*034a*/ 	.short	(.L_150 - .L_149)
	.align		4
.L_149:
        /*034c*/ 	.word	index@(_ZN10layer_norm31ln_parallel_residual_fwd_kernelINS_13Kernel_traitsIf6__halfS2_S2_fjLj5120ELj1ELj1ELj4ELj16ENS_18Kernel_traits_baseILj5120EfS2_S2_S2_fjLj128EEEEELb1ELb0ELb0EEEvNS_9FwdParamsE)
        /*0350*/ 	.word	0x000000fc


	//----- nvinfo : EIATTR_FRAME_SIZE
	.align		4
.L_150:
        /*0354*/ 	.byte	0x04, 0x11
        /*0356*/ 	.short	(.L_152 - .L_151)
	.align		4
.L_151:
        /*0358*/ 	.word	index@(_ZN10layer_norm31ln_parallel_residual_fwd_kernelINS_13Kernel_traitsIf6__halfS2_S2_fjLj5120ELj1ELj1ELj4ELj16ENS_18Kernel_traits_baseILj5120EfS2_S2_S2_fjLj128EEEEELb1ELb0ELb0EEEvNS_9FwdParamsE)
        /*035c*/ 	.word	0x00000000


	//----- nvinfo : EIATTR_REGCOUNT
	.align		4
.L_152:
        /*0360*/ 	.byte	0x04, 0x2f
        /*0362*/ 	.short	(.L_154 - .L_153)
	.align		4
.L_153:
        /*0364*/ 	.word	index@(_ZN10layer_norm31ln_parallel_residual_fwd_kernelINS_13Kernel_traitsIf6__halfS2_S2_fjLj5120ELj1ELj1ELj4ELj16ENS_18Kernel_traits_baseILj5120EfS2_S2_S2_fjLj128EEEEELb0ELb1ELb1EEEvNS_9FwdParamsE)
        /*0368*/ 	.word	0x0000009d


	//----- nvinfo : EIATTR_FRAME_SIZE
	.align		4
.L_154:
        /*036c*/ 	.byte	0x04, 0x11
        /*036e*/ 	.short	(.L_156 - .L_155)
	.align		4
.L_155:
        /*0370*/ 	.word	index@(_ZN10layer_norm31ln_parallel_residual_fwd_kernelINS_13Kernel_traitsIf6__halfS2_S2_fjLj5120ELj1ELj1ELj4ELj16ENS_18Kernel_traits_baseILj5120EfS2_S2_S2_fjLj128EEEEELb0ELb1ELb1EEEvNS_9FwdParamsE)
        /*0374*/ 	.word	0x00000000


	//----- nvinfo : EIATTR_REGCOUNT
	.align		4
.L_156:
        /*0378*/ 	.byte	0x04, 0x2f
        /*037a*/ 	.short	(.L_158 - .L_157)
	.align		4
.L_157:
        /*037c*/ 	.word	index@(_ZN10layer_norm31ln_parallel_residual_fwd_kernelINS_13Kernel_traitsIf6__halfS2_S2_fjLj5120ELj1ELj1ELj4ELj16ENS_18Kernel_traits_baseILj5120EfS2_S2_S2_fjLj128EEEEELb0ELb1ELb0EEEvNS_9FwdParamsE)
        /*0380*/ 	.word	0x000000a0


	//----- nvinfo : EIATTR_FRAME_SIZE
	.align		4
.L_158:
        /*0384*/ 	.byte	0x04, 0x11
        /*0386*/ 	.short	(.L_160 - .L_159)
	.align		4
.L_159:
        /*0388*/ 	.word	index@(_ZN10layer_norm31ln_parallel_residual_fwd_kernelINS_13Kernel_traitsIf6__halfS2_S2_fjLj5120ELj1ELj1ELj4ELj16ENS_18Kernel_traits_baseILj5120EfS2_S2_S2_fjLj128EEEEELb0ELb1ELb0EEEvNS_9FwdParamsE)
        /*038c*/ 	.word	0x00000000


	//----- nvinfo : EIATTR_REGCOUNT
	.align		4
.L_160:
        /*0390*/ 	.byte	0x04, 0x2f
        /*0392*/ 	.short	(.L_162 - .L_161)
	.align		4
.L_161:
        /*0394*/ 	.word	index@(_ZN10layer_norm31ln_parallel_residual_fwd_kernelINS_13Kernel_traitsIf6__halfS2_S2_fjLj5120ELj1ELj1ELj4ELj16ENS_18Kernel_traits_baseILj5120EfS2_S2_S2_fjLj128EEEEELb0ELb0ELb1EEEvNS_9FwdParamsE)
        /*0398*/ 	.word	0x000000ff


	//----- nvinfo : EIATTR_FRAME_SIZE
	.align		4
.L_162:
        /*039c*/ 	.byte	0x04, 0x11
        /*039e*/ 	.short	(.L_164 - .L_163)
	.align		4
.L_163:
        /*03a0*/ 	.word	index@(_ZN10layer_norm31ln_parallel_residual_fwd_kernelINS_13Kernel_traitsIf6__halfS2_S2_fjLj5120ELj1ELj1ELj4ELj16ENS_18Kernel_traits_baseILj5120EfS2_S2_S2_fjLj128EEEEELb0ELb0ELb1EEEvNS_9FwdParamsE)
        /*03a4*/ 	.word	0x00000000


	//----- nvinfo : EIATTR_REGCOUNT
	.align		4
.L_164:
        /*03a8*/ 	.byte	0x04, 0x2f
        /*03aa*/ 	.short	(.L_166 - .L_165)
	.align		4
.L_165:
        /*03ac*/ 	.word	index@(_ZN10layer_norm31ln_parallel_residual_fwd_kernelINS_13Kernel_traitsIf6__halfS2_S2_fjLj5120ELj1ELj1ELj4ELj16ENS_18Kernel_traits_baseILj5120EfS2_S2_S2_fjLj128EEEEELb0ELb0ELb0EEEvNS_9FwdParamsE)
        /*03b0*/ 	.word	0x000000f2


	//----- nvinfo : EIATTR_FRAME_SIZE
	.align		4
.L_166:
        /*03b4*/ 	.byte	0x04, 0x11
        /*03b6*/ 	.short	(.L_168 - .L_167)
	.align		4
.L_167:
        /*03b8*/ 	.word	index@(_ZN10layer_norm31ln_parallel_residual_fwd_kernelINS_13Kernel_traitsIf6__halfS2_S2_fjLj5120ELj1ELj1ELj4ELj16ENS_18Kernel_traits_baseILj5120EfS2_S2_S2_fjLj128EEEEELb0ELb0ELb0EEEvNS_9FwdParamsE)
        /*03bc*/ 	.word	0x00000000


	//----- nvinfo : EIATTR_REGCOUNT
	.align		4
.L_168:
        /*03c0*/ 	.byte	0x04, 0x2f
        /*03c2*/ 	.short	(.L_170 - .L_169)
	.align		4
.L_169:
        /*03c4*/ 	.word	index@(_ZN10layer_norm31ln_parallel_residual_fwd_kernelINS_13Kernel_traitsIf13__nv_bfloat16fS2_fjLj5120ELj1ELj1ELj4ELj16ENS_18Kernel_traits_baseILj5120EfS2_fS2_fjLj128EEEEELb1ELb1ELb1EEEvNS_9FwdParamsE)
        /*03c8*/ 	.word	0x000000be


	//----- nvinfo : EIATTR_FRAME_SIZE
	.align		4
.L_170:
        /*03cc*/ 	.byte	0x04, 0x11
        /*03ce*/ 	.short	(.L_172 - .L_171)
	.align		4
.L_171:
        /*03d0*/ 	.word	index@(_ZN10layer_norm31ln_parallel_residual_fwd_kernelINS_13Kernel_traitsIf13__nv_bfloat16fS2_fjLj5120ELj1ELj1ELj4ELj16ENS_18Kernel_traits_baseILj5120EfS2_fS2_fjLj128EEEEELb1ELb1ELb1EEEvNS_9FwdParamsE)
        /*03d4*/ 	.word	0x00000000


	//----- nvinfo : EIATTR_REGCOUNT
	.align		4
.L_172:
        /*03d8*/ 	.byte	0x04, 0x2f
        /*03da*/ 	.short	(.L_174 - .L_173)
	.align		4
.L_173:
        /*03dc*/ 	.word	index@(_ZN10layer_norm31ln_parallel_residual_fwd_kernelINS_13Kernel_traitsIf13__nv_bfloat16fS2_fjLj5120ELj1ELj1ELj4ELj16ENS_18Kernel_traits_baseILj5120EfS2_fS2_fjLj128EEEEELb1ELb1ELb0EEEvNS_9FwdParamsE)
        /*03e0*/ 	.word	0x000000b2


	//----- nvinfo : EIATTR_FRAME_SIZE
	.align		4
.L_174:
        /*03e4*/ 	.byte	0x04, 0x11
        /*03e6*/ 	.short	(.L_176 - .L_175)
	.align		4
.L_175:
        /*03e8*/ 	.word	index@(_ZN10layer_norm31ln_parallel_residual_fwd_kernelINS_13Kernel_traitsIf13__nv_bfloat16fS2_fjLj5120ELj1ELj1ELj4ELj16ENS_18Kernel_traits_baseILj5120EfS2_fS2_fjLj128EEEEELb1ELb1ELb0EEEvNS_9FwdParamsE)
        /*03ec*/ 	.word	0x00000000


	//----- nvinfo : EIATTR_REGCOUNT
	.align		4
.L_176:
        /*03f0*/ 	.byte	0x04, 0x2f
        /*03f2*/ 	.short	(.L_178 - .L_177)
	.align		4
.L_177:
        /*03f4*/ 	.word	index@(_ZN10layer_norm31ln_parallel_residual_fwd_kernelINS_13Kernel_traitsIf13__nv_bfloat16fS2_fjLj5120ELj1ELj1ELj4ELj16ENS_18Kernel_traits_baseILj5120EfS2_fS2_fjLj128EEEEELb1ELb0ELb1EEEvNS_9FwdParamsE)
        /*03f8*/ 	.word	0x000000ff


	//----- nvinfo : EIATTR_FRAME_SIZE
	.align		4
.L_178:
        /*03fc*/ 	.byte	0x04, 0x11
        /*03fe*/ 	.short	(.L_180 - .L_179)
	.align		4
.L_179:
        /*0400*/ 	.word	index@(_ZN10layer_norm31ln_parallel_residual_fwd_kernelINS_13Kernel_traitsIf13__nv_bfloat16fS2_fjLj5120ELj1ELj1ELj4ELj16ENS_18Kernel_traits_baseILj5120EfS2_fS2_fjLj128EEEEELb1ELb0ELb1EEEvNS_9FwdParamsE)
        /*0404*/ 	.word	0x00000000


	//----- nvinfo : EIATTR_REGCOUNT
	.align		4
.L_180:
        /*0408*/ 	.byte	0x04, 0x2f
        /*040a*/ 	.short	(.L_182 - .L_181)
	.align		4
.L_181:
        /*040c*/ 	.word	index@(_ZN10layer_norm31ln_parallel_residual_fwd_kernelINS_13Kernel_traitsIf13__nv_bfloat16fS2_fjLj5120ELj1ELj1ELj4ELj16ENS_18Kernel_traits_baseILj5120EfS2_fS2_fjLj128EEEEELb1ELb0ELb0EEEvNS_9FwdParamsE)
        /*0410*/ 	.word	0x000000fe


	//----- nvinfo : EIATTR_FRAME_SIZE
	.align		4
.L_182:
        /*0414*/ 	.byte	0x04, 0x11
        /*0416*/ 	.short	(.L_184 - .L_183)
	.align		4
.L_183:
        /*0418*/ 	.word	index@(_ZN10layer_norm31ln_parallel_residual_fwd_kernelINS_13Kernel_traitsIf13__nv_bfloat16fS2_fjLj5120ELj1ELj1ELj4ELj16ENS_18Kernel_traits_baseILj5120EfS2_fS2_fjLj128EEEEELb1ELb0ELb0EEEvNS_9FwdParamsE)
        /*041c*/ 	.word	0x00000000


	//----- nvinfo : EIATTR_REGCOUNT
	.align		4
.L_184:
        /*0420*/ 	.byte	0x04, 0x2f
        /*0422*/ 	.short	(.L_186 - .L_185)
	.align		4
.L_185:
        /*0424*/ 	.word	index@(_ZN10layer_norm31ln_parallel_residual_fwd_kernelINS_13Kernel_traitsIf13__nv_bfloat16fS2_fjLj5120ELj1ELj1ELj4ELj16ENS_18Kernel_traits_baseILj5120EfS2_fS2_fjLj128EEEEELb0ELb1ELb1EEEvNS_9FwdParamsE)
        /*0428*/ 	.word	0x000000a8


	//----- nvinfo : EIATTR_FRAME_SIZE
	.align		4
.L_186:
        /*042c*/ 	.byte	0x04, 0x11
        /*042e*/ 	.short	(.L_188 - .L_187)
	.align		4
.L_187:
        /*0430*/ 	.word	index@(_ZN10layer_norm31ln_parallel_residual_fwd_kernelINS_13Kernel_traitsIf13__nv_bfloat16fS2_fjLj5120ELj1ELj1ELj4ELj16ENS_18Kernel_traits_baseILj5120EfS2_fS2_fjLj128EEEEELb0ELb1ELb1EEEvNS_9FwdParamsE)
        /*0434*/ 	.word	0x00000000


	//----- nvinfo : EIATTR_REGCOUNT
	.align		4
.L_188:
        /*0438*/ 	.byte	0x04, 0x2f
        /*043a*/ 	.short	(.L_190 - .L_189)
	.align		4
.L_189:
        /*043c*/ 	.word	index@(_ZN10layer_norm31ln_parallel_residual_fwd_kernelINS_13Kernel_traitsIf13__nv_bfloat16fS2_fjLj5120ELj1ELj1ELj4ELj16ENS_18Kernel_traits_baseILj5120EfS2_fS2_fjLj128EEEEELb0ELb1ELb0EEEvNS_9FwdParamsE)
        /*0440*/ 	.word	0x0000009e


	//----- nvinfo : EIATTR_FRAME_SIZE
	.align		4
.L_190:
        /*0444*/ 	.byte	0x04, 0x11
        /*0446*/ 	.short	(.L_192 - .L_191)
	.align		4
.L_191:
        /*0448*/ 	.word	index@(_ZN10layer_norm31ln_parallel_residual_fwd_kernelINS_13Kernel_traitsIf13__nv_bfloat16fS2_fjLj5120ELj1ELj1ELj4ELj16ENS_18Kernel_traits_baseILj5120EfS2_fS2_fjLj128EEEEELb0ELb1ELb0EEEvNS_9FwdParamsE)
        /*044c*/ 	.word	0x00000000


	//----- nvinfo : EIATTR_REGCOUNT
	.align		4
.L_192:
        /*0450*/ 	.byte	0x04, 0x2f
        /*0452*/ 	.short	(.L_194 - .L_193)
	.align		4
.L_193:
        /*0454*/ 	.word	index@(_ZN10layer_norm31ln_parallel_residual_fwd_kernelINS_13Kernel_traitsIf13__nv_bfloat16fS2_fjLj5120ELj1ELj1ELj4ELj16ENS_18Kernel_traits_baseILj5120EfS2_fS2_fjLj128EEEEELb0ELb0ELb1EEEvNS_9FwdParamsE)
        /*0458*/ 	.word	0x000000f8


	//----- nvinfo : EIATTR_FRAME_SIZE
	.align		4
.L_194:
        /*045c*/ 	.byte	0x04, 0x11
        /*045e*/ 	.short	(.L_196 - .L_195)
	.align		4
.L_195:
        /*0460*/ 	.word	index@(_ZN10layer_norm31ln_parallel_residual_fwd_kernelINS_13Kernel_traitsIf13__nv_bfloat16fS2_fjLj5120ELj1ELj1ELj4ELj16ENS_18Kernel_traits_baseILj5120EfS2_fS2_fjLj128EEEEELb0ELb0ELb1EEEvNS_9FwdParamsE)
        /*0464*/ 	.word	0x00000000


	//----- nvinfo : EIATTR_REGCOUNT
	.align		4
.L_196:
        /*0468*/ 	.byte	0x04, 0x2f
        /*046a*/ 	.short	(.L_198 - .L_197)
	.align		4
.L_197:
        /*046c*/ 	.word	index@(_ZN10layer_norm31ln_parallel_residual_fwd_kernelINS_13Kernel_traitsIf13__nv_bfloat16fS2_fjLj5120ELj1ELj1ELj4ELj16ENS_18Kernel_traits_baseILj5120EfS2_fS2_fjLj128EEEEELb0ELb0ELb0EEEvNS_9FwdParamsE)
        /*0470*/ 	.word	0x000000f1


	//----- nvinfo : EIATTR_FRAME_SIZE
	.align		4
.L_198:
        /*0474*/ 	.byte	0x04, 0x11
        /*0476*/ 	.short	(.L_200 - .L_199)
	.align		4
.L_199:
        /*0478*/ 	.word	index@(_ZN10layer_norm31ln_parallel_residual_fwd_kernelINS_13Kernel_traitsIf13__nv_bfloat16fS2_fjLj5120ELj1ELj1ELj4ELj16ENS_18Kernel_traits_baseILj5120EfS2_fS2_fjLj128EEEEELb0ELb0ELb0EEEvNS_9FwdParamsE)
        /*047c*/ 	.word	0x00000000


	//----- nvinfo : EIATTR_REGCOUNT
	.align		4
.L_200:
        /*0480*/ 	.byte	0x04, 0x2f
        /*0482*/ 	.short	(.L_202 - .L_201)
	.align		4
.L_201:
        /*0484*/ 	.word	index@(_ZN10layer_norm31ln_parallel_residual_fwd_kernelINS_13Kernel_traitsI13__nv_bfloat16S2_fS2_fjLj5120ELj1ELj1ELj4ELj16ENS_18Kernel_traits_baseILj5120ES2_S2_fS2_fjLj128EEEEELb1ELb1ELb1EEEvNS_9FwdParamsE)
        /*0488*/ 	.word	0x000000a8


	//----- nvinfo : EIATTR_FRAME_SIZE
	.align		4
.L_202:
        /*048c*/ 	.byte	0x04, 0x11
        /*048e*/ 	.short	(.L_204 - .L_203)
	.align		4
.L_203:
        /*0490*/ 	.word	index@(_ZN10layer_norm31ln_parallel_residual_fwd_kernelINS_13Kernel_traitsI13__nv_bfloat16S2_fS2_fjLj5120ELj1ELj1ELj4ELj16ENS_18Kernel_traits_baseILj5120ES2_S2_fS2_fjLj128EEEEELb1ELb1ELb1EEEvNS_9FwdParamsE)
        /*0494*/ 	.word	0x00000010


	//----- nvinfo : EIATTR_REGCOUNT
	.align		4
.L_204:
        /*0498*/ 	.byte	0x04, 0x2f
        /*049a*/ 	.short	(.L_206 - .L_205)
	.align		4
.L_205:
        /*049c*/ 	.word	index@(_ZN10layer_norm31ln_parallel_residual_fwd_kernelINS_13Kernel_traitsI13__nv_bfloat16S2_fS2_fjLj5120ELj1ELj1ELj4ELj16ENS_18Kernel_traits_baseILj5120ES2_S2_fS2_fjLj128EEEEELb1ELb1ELb0EEEvNS_9FwdParamsE)
        /*04a0*/ 	.word	0x000000a8


	//----- nvinfo : EIATTR_FRAME_SIZE
	.align		4
.L_206:
        /*04a4*/ 	.byte	0x04, 0x11
        /*04a6*/ 	.short	(.L_208 - .L_207)
	.align		4
.L_207:
        /*04a8*/ 	.word	index@(_ZN10layer_norm31ln_parallel_residual_fwd_kernelINS_13Kernel_traitsI13__nv_bfloat16S2_fS2_fjLj5120ELj1ELj1ELj4ELj16ENS_18Kernel_traits_baseILj5120ES2_S2_fS2_fjLj128EEEEELb1ELb1ELb0EEEvNS_9FwdParamsE)
        /*04ac*/ 	.word	0x00000020


	//----- nvinfo : EIATTR_REGCOUNT
	.align		4
.L_208:
        /*04b0*/ 	.byte	0x04, 0x2f
        /*04b2*/ 	.short	(.L_210 - .L_209)
	.align		4
.L_209:
        /*04b4*/ 	.word	index@(_ZN10layer_norm31ln_parallel_residual_fwd_kernelINS_13Kernel_traitsI13__nv_bfloat16S2_fS2_fjLj5120ELj1ELj1ELj4ELj16ENS_18Kernel_traits_baseILj5120ES2_S2_fS2_fjLj128EEEEELb1ELb0ELb1EEEvNS_9FwdParamsE)
        /*04b8*/ 	.word	0x000000ff


	//----- nvinfo : EIATTR_FRAME_SIZE
	.align		4
.L_210:
        /*04bc*/ 	.byte	0x04, 0x11
        /*04be*/ 	.short	(.L_212 - .L_211)
	.align		4
.L_211:
        /*04c0*/ 	.word	index@(_ZN10layer_norm31ln_parallel_residual_fwd_kernelINS_13Kernel_traitsI13__nv_bfloat16S2_fS2_fjLj5120ELj1ELj1ELj4ELj16ENS_18Kernel_traits_baseILj5120ES2_S2_fS2_fjLj128EEEEELb1ELb0ELb1EEEvNS_9FwdParamsE)
        /*04c4*/ 	.word	0x00000000


	//----- nvinfo : EIATTR_REGCOUNT
	.align		4
.L_212:
        /*04c8*/ 	.byte	0x04, 0x2f
        /*04ca*/ 	.short	(.L_214 - .L_213)
	.align		4
.L_213:
        /*04cc*/ 	.word	index@(_ZN10layer_norm31ln_parallel_residual_fwd_kernelINS_13Kernel_traitsI13__nv_bfloat16S2_fS2_fjLj5120ELj1ELj1ELj4ELj16ENS_18Kernel_traits_baseILj5120ES2_S2_fS2_fjLj128EEEEELb1ELb0ELb0EEEvNS_9FwdParamsE)
        /*04d0*/ 	.word	0x000000ff


	//----- nvinfo : EIATTR_FRAME_SIZE
	.align		4
.L_214:
        /*04d4*/ 	.byte	0x04, 0x11
        /*04d6*/ 	.short	(.L_216 - .L_215)
	.align		4
.L_215:
        /*04d8*/ 	.word	index@(_ZN10layer_norm31ln_parallel_residual_fwd_kernelINS_13Kernel_traitsI13__nv_bfloat16S2_fS2_fjLj5120ELj1ELj1ELj4ELj16ENS_18Kernel_traits_baseILj5120ES2_S2_fS2_fjLj128EEEEELb1ELb0ELb0EEEvNS_9FwdParamsE)
        /*04dc*/ 	.word	0x00000000


	//----- nvinfo : EIATTR_REGCOUNT
	.align		4
.L_216:
        /*04e0*/ 	.byte	0x04, 0x2f
        /*04e2*/ 	.short	(.L_218 - .L_217)
	.align		4
.L_217:
        /*04e4*/ 	.word	index@(_ZN10layer_norm31ln_parallel_residual_fwd_kernelINS_13Kernel_traitsI13__nv_bfloat16S2_fS2_fjLj5120ELj1ELj1ELj4ELj16ENS_18Kernel_traits_baseILj5120ES2_S2_fS2_fjLj128EEEEELb0ELb1ELb1EEEvNS_9FwdParamsE)
        /*04e8*/ 	.word	0x000000a7


	//----- nvinfo : EIATTR_FRAME_SIZE
	.align		4
.L_218:
        /*04ec*/ 	.byte	0x04, 0x11
        /*04ee*/ 	.short	(.L_220 - .L_219)
	.align		4
.L_219:
        /*04f0*/ 	.word	index@(_ZN10layer_norm31ln_parallel_residual_fwd_kernelINS_13Kernel_traitsI13__nv_bfloat16S2_fS2_fjLj5120ELj1ELj1ELj4ELj16ENS_18Kernel_traits_baseILj5120ES2_S2_fS2_fjLj128EEEEELb0ELb1ELb1EEEvNS_9FwdParamsE)
        /*04f4*/ 	.word	0x00000000


	//----- nvinfo : EIATTR_REGCOUNT
	.align		4
.L_220:
        /*04f8*/ 	.byte	0x04, 0x2f
        /*04fa*/ 	.short	(.L_222 - .L_221)
	.align		4
.L_221:
        /*04fc*/ 	.word	index@(_ZN10layer_norm31ln_parallel_residual_fwd_kernelINS_13Kernel_traitsI13__nv_bfloat16S2_fS2_fjLj5120ELj1ELj1ELj4ELj16ENS_18Kernel_traits_baseILj5120ES2_S2_fS2_fjLj128EEEEELb0ELb1ELb0EEEvNS_9FwdParamsE)
        /*0500*/ 	.word	0x000000a0


	//----- nvinfo : EIATTR_FRAME_SIZE
	.align		4
.L_222:
        /*0504*/ 	.byte	0x04, 0x11
        /*0506*/ 	.short	(.L_224 - .L_223)
	.align		4
.L_223:
        /*0508*/ 	.word	index@(_ZN10layer_norm31ln_parallel_residual_fwd_kernelINS_13Kernel_traitsI13__nv_bfloat16S2_fS2_fjLj5120ELj1ELj1ELj4ELj16ENS_18Kernel_traits_baseILj5120ES2_S2_fS2_fjLj128EEEEELb0ELb1ELb0EEEvNS_9FwdParamsE)
        /*050c*/ 	.word	0x00000000


	//----- nvinfo : EIATTR_REGCOUNT
	.align		4
.L_224:
        /*0510*/ 	.byte	0x04, 0x2f
        /*0512*/ 	.short	(.L_226 - .L_225)
	.align		4
.L_225:
        /*0514*/ 	.word	index@(_ZN10layer_norm31ln_parallel_residual_fwd_kernelINS_13Kernel_traitsI13__nv_bfloat16S2_fS2_fjLj5120ELj1ELj1ELj4ELj16ENS_18Kernel_traits_baseILj5120ES2_S2_fS2_fjLj128EEEEELb0ELb0ELb1EEEvNS_9FwdParamsE)
        /*0518*/ 	.word	0x000000f7


	//----- nvinfo : EIATTR_FRAME_SIZE
	.align		4
.L_226:
        /*051c*/ 	.byte	0x04, 0x11
        /*051e*/ 	.short	(.L_228 - .L_227)
	.align		4
.L_227:
        /*0520*/ 	.word	index@(_ZN10layer_norm31ln_parallel_residual_fwd_kernelINS_13Kernel_traitsI13__nv_bfloat16S2_fS2_fjLj5120ELj1ELj1ELj4ELj16ENS_18Kernel_traits_baseILj5120ES2_S2_fS2_fjLj128EEEEELb0ELb0ELb1EEEvNS_9FwdParamsE)
        /*0524*/ 	.word	0x00000000


	//----- nvinfo : EIATTR_REGCOUNT
	.align		4
.L_228:
        /*0528*/ 	.byte	0x04, 0x2f
        /*052a*/ 	.short	(.L_230 - .L_229)
	.align		4
.L_229:
        /*052c*/ 	.word	index@(_ZN10layer_norm31ln_parallel_residual_fwd_kernelINS_13Kernel_traitsI13__nv_bfloat16S2_fS2_fjLj5120ELj1ELj1ELj4ELj16ENS_18Kernel_traits_baseILj5120ES2_S2_fS2_fjLj128EEEEELb0ELb0ELb0EEEvNS_9FwdParamsE)
        /*0530*/ 	.word	0x000000f2


	//----- nvinfo : EIATTR_FRAME_SIZE
	.align		4
.L_230:
        /*0534*/ 	.byte	0x04, 0x11
        /*0536*/ 	.short	(.L_232 - .L_231)
	.align		4
.L_231:
        /*0538*/ 	.word	index@(_ZN10layer_norm31ln_parallel_residual_fwd_kernelINS_13Kernel_traitsI13__nv_bfloat16S2_fS2_fjLj5120ELj1ELj1ELj4ELj16ENS_18Kernel_traits_baseILj5120ES2_S2_fS2_fjLj128EEEEELb0ELb0ELb0EEEvNS_9FwdParamsE)
        /*053c*/ 	.word	0x00000000


	//----- nvinfo : EIATTR_REGCOUNT
	.align		4
.L_232:
        /*0540*/ 	.byte	0x04, 0x2f
        /*0542*/ 	.short	(.L_234 - .L_233)
	.align		4
.L_233:
        /*0544*/ 	.word	index@(_ZN10layer_norm31ln_parallel_residual_fwd_kernelINS_13Kernel_traitsIf13__nv_bfloat16S2_S2_fjLj5120ELj1ELj1ELj4ELj16ENS_18Kernel_traits_baseILj5120EfS2_S2_S2_fjLj128EEEEELb1ELb1ELb1EEEvNS_9FwdParamsE)
        /*0548*/ 	.word	0x000000a8


	//----- nvinfo : EIATTR_FRAME_SIZE
	.align		4
.L_234:
        /*054c*/ 	.byte	0x04, 0x11
        /*054e*/ 	.short	(.L_236 - .L_235)
	.align		4
.L_235:
        /*0550*/ 	.word	index@(_ZN10layer_norm31ln_parallel_residual_fwd_kernelINS_13Kernel_traitsIf13__nv_bfloat16S2_S2_fjLj5120ELj1ELj1ELj4ELj16ENS_18Kernel_traits_baseILj5120EfS2_S2_S2_fjLj128EEEEELb1ELb1ELb1EEEvNS_9FwdParamsE)
        /*0554*/ 	.word	0x00000000


	//----- nvinfo : EIATTR_REGCOUNT
	.align		4
.L_236:
        /*0558*/ 	.byte	0x04, 0x2f
        /*055a*/ 	.short	(.L_238 - .L_237)
	.align		4
.L_237:
        /*055c*/ 	.word	index@(_ZN10layer_norm31ln_parallel_residual_fwd_kernelINS_13Kernel_traitsIf13__nv_bfloat16S2_S2_fjLj5120ELj1ELj1ELj4ELj16ENS_18Kernel_traits_baseILj5120EfS2_S2_S2_fjLj128EEEEELb1ELb1ELb0EEEvNS_9FwdParamsE)
        /*0560*/ 	.word	0x000000a8


	//----- nvinfo : EIATTR_FRAME_SIZE
	.align		4
.L_238:
        /*0564*/ 	.byte	0x04, 0x11
        /*0566*/ 	.short	(.L_240 - .L_239)
	.align		4
.L_239:
        /*0568*/ 	.word	index@(_ZN10layer_norm31ln_parallel_residual_fwd_kernelINS_13Kernel_traitsIf13__nv_bfloat16S2_S2_fjLj5120ELj1ELj1ELj4ELj16ENS_18Kernel_traits_baseILj5120EfS2_S2_S2_fjLj128EEEEELb1ELb1ELb0EEEvNS_9FwdParamsE)
        /*056c*/ 	.word	0x00000000


	//----- nvinfo : EIATTR_REGCOUNT
	.align		4
.L_240:
        /*0570*/ 	.byte	0x04, 0x2f
        /*0572*/ 	.short	(.L_242 - .L_241)
	.align		4
.L_241:
        /*0574*/ 	.word	index@(_ZN10layer_norm31ln_parallel_residual_fwd_kernelINS_13Kernel_traitsIf13__nv_bfloat16S2_S2_fjLj5120ELj1ELj1ELj4ELj16ENS_18Kernel_traits_baseILj5120EfS2_S2_S2_fjLj128EEEEELb1ELb0ELb1EEEvNS_9FwdParamsE)
        /*0578*/ 	.word	0x000000fc


	//----- nvinfo : EIATTR_FRAME_SIZE
	.align		4
.L_242:
        /*057c*/ 	.byte	0x04, 0x11
        /*057e*/ 	.short	(.L_244 - .L_243)
	.align		4
.L_243:
        /*0580*/ 	.word	index@(_ZN10layer_norm31ln_parallel_residual_fwd_kernelINS_13Kernel_traitsIf13__nv_bfloat16S2_S2_fjLj5120ELj1ELj1ELj4ELj16ENS_18Kernel_traits_baseILj5120EfS2_S2_S2_fjLj128EEEEELb1ELb0ELb1EEEvNS_9FwdParamsE)
        /*0584*/ 	.word	0x00000000


	//----- nvinfo : EIATTR_REGCOUNT
	.align		4
.L_244:
        /*0588*/ 	.byte	0x04, 0x2f
        /*058a*/ 	.short	(.L_246 - .L_245)
	.align		4
.L_245:
        /*058c*/ 	.word	index@(_ZN10layer_norm31ln_parallel_residual_fwd_kernelINS_13Kernel_traitsIf13__nv_bfloat16S2_S2_fjLj5120ELj1ELj1ELj4ELj16ENS_18Kernel_traits_baseILj5120EfS2_S2_S2_fjLj128EEEEELb1ELb0ELb0EEEvNS_9FwdParamsE)
        /*0590*/ 	.word	0x000000fc


	//----- nvinfo : EIATTR_FRAME_SIZE
	.align		4
.L_246:
        /*0594*/ 	.byte	0x04, 0x11
        /*0596*/ 	.short	(.L_248 - .L_247)
	.align		4
.L_247:
        /*0598*/ 	.word	index@(_ZN10layer_norm31ln_parallel_residual_fwd_kernelINS_13Kernel_traitsIf13__nv_bfloat16S2_S2_fjLj5120ELj1ELj1ELj4ELj16ENS_18Kernel_traits_baseILj5120EfS2_S2_S2_fjLj128EEEEELb1ELb0ELb0EEEvNS_9FwdParamsE)
        /*059c*/ 	.word	0x00000000


	//----- nvinfo : EIATTR_REGCOUNT
	.align		4
.L_248:
        /*05a0*/ 	.byte	0x04, 0x2f
        /*05a2*/ 	.short	(.L_250 - .L_249)
	.align		4
.L_249:
        /*05a4*/ 	.word	index@(_ZN10layer_norm31ln_parallel_residual_fwd_kernelINS_13Kernel_traitsIf13__nv_bfloat16S2_S2_fjLj5120ELj1ELj1ELj4ELj16ENS_18Kernel_traits_baseILj5120EfS2_S2_S2_fjLj128EEEEELb0ELb1ELb1EEEvNS_9FwdParamsE)
        /*05a8*/ 	.word	0x0000009d


	//----- nvinfo : EIATTR_FRAME_SIZE
	.align		4
.L_250:
        /*05ac*/ 	.byte	0x04, 0x11
        /*05ae*/ 	.short	(.L_252 - .L_251)
	.align		4
.L_251:
        /*05b0*/ 	.word	index@(_ZN10layer_norm31ln_parallel_residual_fwd_kernelINS_13Kernel_traitsIf13__nv_bfloat16S2_S2_fjLj5120ELj1ELj1ELj4ELj16ENS_18Kernel_traits_baseILj5120EfS2_S2_S2_fjLj128EEEEELb0ELb1ELb1EEEvNS_9FwdParamsE)
        /*05b4*/ 	.word	0x00000000


	//----- nvinfo : EIATTR_REGCOUNT
	.align		4
.L_252:
        /*05b8*/ 	.byte	0x04, 0x2f
        /*05ba*/ 	.short	(.L_254 - .L_253)
	.align		4
.L_253:
        /*05bc*/ 	.word	index@(_ZN10layer_norm31ln_parallel_residual_fwd_kernelINS_13Kernel_traitsIf13__nv_bfloat16S2_S2_fjLj5120ELj1ELj1ELj4ELj16ENS_18Kernel_traits_baseILj5120EfS2_S2_S2_fjLj128EEEEELb0ELb1ELb0EEEvNS_9FwdParamsE)
        /*05c0*/ 	.word	0x000000a0


	//----- nvinfo : EIATTR_FRAME_SIZE
	.align		4
.L_254:
        /*05c4*/ 	.byte	0x04, 0x11
        /*05c6*/ 	.short	(.L_256 - .L_255)
	.align		4
.L_255:
        /*05c8*/ 	.word	index@(_ZN10layer_norm31ln_parallel_residual_fwd_kernelINS_13Kernel_traitsIf13__nv_bfloat16S2_S2_fjLj5120ELj1ELj1ELj4ELj16ENS_18Kernel_traits_baseILj5120EfS2_S2_S2_fjLj128EEEEELb0ELb1ELb0EEEvNS_9FwdParamsE)
        /*05cc*/ 	.word	0x00000000


	//----- nvinfo : EIATTR_REGCOUNT
	.align		4
.L_256:
        /*05d0*/ 	.byte	0x04, 0x2f
        /*05d2*/ 	.short	(.L_258 - .L_257)
	.align		4
.L_257:
        /*05d4*/ 	.word	index@(_ZN10layer_norm31ln_parallel_residual_fwd_kernelINS_13Kernel_traitsIf13__nv_bfloat16S2_S2_fjLj5120ELj1ELj1ELj4ELj16ENS_18Kernel_traits_baseILj5120EfS2_S2_S2_fjLj128EEEEELb0ELb0ELb1EEEvNS_9FwdParamsE)
        /*05d8*/ 	.word	0x000000ff


	//----- nvinfo : EIATTR_FRAME_SIZE
	.align		4
.L_258:
        /*05dc*/ 	.byte	0x04, 0x11
        /*05de*/ 	.short	(.L_260 - .L_259)
	.align		4
.L_259:
        /*05e0*/ 	.word	index@(_ZN10layer_norm31ln_parallel_residual_fwd_kernelINS_13Kernel_traitsIf13__nv_bfloat16S2_S2_fjLj5120ELj1ELj1ELj4ELj16ENS_18Kernel_traits_baseILj5120EfS2_S2_S2_fjLj128EEEEELb0ELb0ELb1EEEvNS_9FwdParamsE)
        /*05e4*/ 	.word	0x00000000


	//----- nvinfo : EIATTR_REGCOUNT
	.align		4
.L_260:
        /*05e8*/ 	.byte	0x04, 0x2f
        /*05ea*/ 	.short	(.L_262 - .L_261)
	.align		4
.L_261:
        /*05ec*/ 	.word	index@(_ZN10layer_norm31ln_parallel_residual_fwd_kernelINS_13Kernel_traitsIf13__nv_bfloat16S2_S2_fjLj5120ELj1ELj1ELj4ELj16ENS_18Kernel_traits_baseILj5120EfS2_S2_S2_fjLj128EEEEELb0ELb0ELb0EEEvNS_9FwdParamsE)
        /*05f0*/ 	.word	0x000000f2


	//----- nvinfo : EIATTR_FRAME_SIZE
	.align		4
.L_262:
        /*05f4*/ 	.byte	0x04, 0x11
        /*05f6*/ 	.short	(.L_264 - .L_263)
	.align		4
.L_263:
        /*05f8*/ 	.word	index@(_ZN10layer_norm31ln_parallel_residual_fwd_kernelINS_13Kernel_traitsIf13__nv_bfloat16S2_S2_fjLj5120ELj1ELj1ELj4ELj16ENS_18Kernel_traits_baseILj5120EfS2_S2_S2_fjLj128EEEEELb0ELb0ELb0EEEvNS_9FwdParamsE)
        /*05fc*/ 	.word	0x00000000


	//----- nvinfo : EIATTR_REGCOUNT
	.align		4
.L_264:
        /*0600*/ 	.byte	0x04, 0x2f
        /*0602*/ 	.short	(.L_266 - .L_265)
	.align		4
.L_265:
        /*0604*/ 	.word	index@(_ZN10layer_norm31ln_parallel_residual_fwd_kernelINS_13Kernel_traitsI6__halfS2_S2_S2_fjLj5120ELj1ELj1ELj4ELj16ENS_18Kernel_traits_baseILj5120ES2_S2_S2_S2_fjLj128EEEEELb1ELb1ELb1EEEvNS_9FwdParamsE)
        /*0608*/ 	.word	0x0000009a


	//----- nvinfo : EIATTR_FRAME_SIZE
	.align		4
.L_266:
        /*060c*/ 	.byte	0x04, 0x11
        /*060e*/ 	.short	(.L_268 - .L_267)
	.align		4
.L_267:
        /*0610*/ 	.word	index@(_ZN10layer_norm31ln_parallel_residual_fwd_kernelINS_13Kernel_traitsI6__halfS2_S2_S2_fjLj5120ELj1ELj1ELj4ELj16ENS_18Kernel_traits_baseILj5120ES2_S2_S2_S2_fjLj128EEEEELb1ELb1ELb1EEEvNS_9FwdParamsE)
        /*0614*/ 	.word	0x00000000


	//----- nvinfo : EIATTR_REGCOUNT
	.align		4
.L_268:
        /*0618*/ 	.byte	0x04, 0x2f
        /*061a*/ 	.short	(.L_270 - .L_269)
	.align		4
.L_269:
        /*061c*/ 	.word	index@(_ZN10layer_norm31ln_parallel_residual_fwd_kernelINS_13Kernel_traitsI6__halfS2_S2_S2_fjLj5120ELj1ELj1ELj4ELj16ENS_18Kernel_traits_baseILj5120ES2_S2_S2_S2_fjLj128EEEEELb1ELb1ELb0EEEvNS_9FwdParamsE)
        /*0620*/ 	.word	0x000000a8


	//----- nvinfo : EIATTR_FRAME_SIZE
	.align		4
.L_270:
        /*0624*/ 	.byte	0x04, 0x11
        /*0626*/ 	.short	(.L_272 - .L_271)
	.align		4
.L_271:
        /*0628*/ 	.word	index@(_ZN10layer_norm31ln_parallel_residual_fwd_kernelINS_13Kernel_traitsI6__halfS2_S2_S2_fjLj5120ELj1ELj1ELj4ELj16ENS_18Kernel_traits_baseILj5120ES2_S2_S2_S2_fjLj128EEEEELb1ELb1ELb0EEEvNS_9FwdParamsE)
        /*062c*/ 	.word	0x00000000


	//----- nvinfo : EIATTR_REGCOUNT
	.align		4
.L_272:
        /*0630*/ 	.byte	0x04, 0x2f
        /*0632*/ 	.short	(.L_274 - .L_273)
	.align		4
.L_273:
        /*0634*/ 	.word	index@(_ZN10layer_norm31ln_parallel_residual_fwd_kernelINS_13Kernel_traitsI6__halfS2_S2_S2_fjLj5120ELj1ELj1ELj4ELj16ENS_18Kernel_traits_baseILj5120ES2_S2_S2_S2_fjLj128EEEEELb1ELb0ELb1EEEvNS_9FwdParamsE)
        /*0638*/ 	.word	0x000000f5


	//----- nvinfo : EIATTR_FRAME_SIZE
	.align		4
.L_274:
        /*063c*/ 	.byte	0x04, 0x11
        /*063e*/ 	.short	(.L_276 - .L_275)
	.align		4
.L_275:
        /*0640*/ 	.word	index@(_ZN10layer_norm31ln_parallel_residual_fwd_kernelINS_13Kernel_traitsI6__halfS2_S2_S2_fjLj5120ELj1ELj1ELj4ELj16ENS_18Kernel_traits_baseILj5120ES2_S2_S2_S2_fjLj128EEEEELb1ELb0ELb1EEEvNS_9FwdParamsE)
        /*0644*/ 	.word	0x00000000


	//----- nvinfo : EIATTR_REGCOUNT
	.align		4
.L_276:
        /*0648*/ 	.byte	0x04, 0x2f
        /*064a*/ 	.short	(.L_278 - .L_277)
	.align		4
.L_277:
        /*064c*/ 	.word	index@(_ZN10layer_norm31ln_parallel_residual_fwd_kernelINS_13Kernel_traitsI6__halfS2_S2_S2_fjLj5120ELj1ELj1ELj4ELj16ENS_18Kernel_traits_baseILj5120ES2_S2_S2_S2_fjLj128EEEEELb1ELb0ELb0EEEvNS_9FwdParamsE)
        /*0650*/ 	.word	0x000000fc


	//----- nvinfo : EIATTR_FRAME_SIZE
	.align		4
.L_278:
        /*0654*/ 	.byte	0x04, 0x11
        /*0656*/ 	.short	(.L_280 - .L_279)
	.align		4
.L_279:
        /*0658*/ 	.word	index@(_ZN10layer_norm31ln_parallel_residual_fwd_kernelINS_13Kernel_traitsI6__halfS2_S2_S2_fjLj5120ELj1ELj1ELj4ELj16ENS_18Kernel_traits_baseILj5120ES2_S2_S2_S2_fjLj128EEEEELb1ELb0ELb0EEEvNS_9FwdParamsE)
        /*065c*/ 	.word	0x00000000


	//----- nvinfo : EIATTR_REGCOUNT
	.align		4
.L_280:
        /*0660*/ 	.byte	0x04, 0x2f
        /*0662*/ 	.short	(.L_282 - .L_281)
	.align		4
.L_281:
        /*0664*/ 	.word	index@(_ZN10layer_norm31ln_parallel_residual_fwd_kernelINS_13Kernel_traitsI6__halfS2_S2_S2_fjLj5120ELj1ELj1ELj4ELj16ENS_18Kernel_traits_baseILj5120ES2_S2_S2_S2_fjLj128EEEEELb0ELb1ELb1EEEvNS_9FwdParamsE)
        /*0668*/ 	.word	0x000000a8


	//----- nvinfo : EIATTR_FRAME_SIZE
	.align		4
.L_282:
        /*066c*/ 	.byte	0x04, 0x11
        /*066e*/ 	.short	(.L_284 - .L_283)
	.align		4
.L_283:
        /*0670*/ 	.word	index@(_ZN10layer_norm31ln_parallel_residual_fwd_kernelINS_13Kernel_traitsI6__halfS2_S2_S2_fjLj5120ELj1ELj1ELj4ELj16ENS_18Kernel_traits_baseILj5120ES2_S2_S2_S2_fjLj128EEEEELb0ELb1ELb1EEEvNS_9FwdParamsE)
        /*0674*/ 	.word	0x00000000


	//----- nvinfo : EIATTR_REGCOUNT
	.align		4
.L_284:
        /*0678*/ 	.byte	0x04, 0x2f
        /*067a*/ 	.short	(.L_286 - .L_285)
	.align		4
.L_285:
        /*067c*/ 	.word	index@(_ZN10layer_norm31ln_parallel_residual_fwd_kernelINS_13Kernel_traitsI6__halfS2_S2_S2_fjLj5120ELj1ELj1ELj4ELj16ENS_18Kernel_traits_baseILj5120ES2_S2_S2_S2_fjLj128EEEEELb0ELb1ELb0EEEvNS_9FwdParamsE)
        /*0680*/ 	.word	0x000000a0


	//----- nvinfo : EIATTR_FRAME_SIZE
	.align		4
.L_286:
        /*0684*/ 	.byte	0x04, 0x11
        /*0686*/ 	.short	(.L_288 - .L_287)
	.align		4
.L_287:
        /*0688*/ 	.word	index@(_ZN10layer_norm31ln_parallel_residual_fwd_kernelINS_13Kernel_traitsI6__halfS2_S2_S2_fjLj5120ELj1ELj1ELj4ELj16ENS_18Kernel_traits_baseILj5120ES2_S2_S2_S2_fjLj128EEEEELb0ELb1ELb0EEEvNS_9FwdParamsE)
        /*068c*/ 	.word	0x00000000


	//----- nvinfo : EIATTR_REGCOUNT
	.align		4
.L_288:
        /*0690*/ 	.byte	0x04, 0x2f
        /*0692*/ 	.short	(.L_290 - .L_289)
	.align		4
.L_289:
        /*0694*/ 	.word	index@(_ZN10layer_norm31ln_parallel_residual_fwd_kernelINS_13Kernel_traitsI6__halfS2_S2_S2_fjLj5120ELj1ELj1ELj4ELj16ENS_18Kernel_traits_baseILj5120ES2_S2_S2_S2_fjLj128EEEEELb0ELb0ELb1EEEvNS_9FwdParamsE)
        /*0698*/ 	.word	0x000000ee


	//----- nvinfo : EIATTR_FRAME_SIZE
	.align		4
.L_290:
        /*069c*/ 	.byte	0x04, 0x11
        /*069e*/ 	.short	(.L_292 - .L_291)
	.align		4
.L_291:
        /*06a0*/ 	.word	index@(_ZN10layer_norm31ln_parallel_residual_fwd_kernelINS_13Kernel_traitsI6__halfS2_S2_S2_fjLj5120ELj1ELj1ELj4ELj16ENS_18Kernel_traits_baseILj5120ES2_S2_S2_S2_fjLj128EEEEELb0ELb0ELb1EEEvNS_9FwdParamsE)
        /*06a4*/ 	.word	0x00000000


	//----- nvinfo : EIATTR_REGCOUNT
	.align		4
.L_292:
        /*06a8*/ 	.byte	0x04, 0x2f
        /*06aa*/ 	.short	(.L_294 - .L_293)
	.align		4
.L_293:
        /*06ac*/ 	.word	index@(_ZN10layer_norm31ln_parallel_residual_fwd_kernelINS_13Kernel_traitsI6__halfS2_S2_S2_fjLj5120ELj1ELj1ELj4ELj16ENS_18Kernel_traits_baseILj5120ES2_S2_S2_S2_fjLj128EEEEELb0ELb0ELb0EEEvNS_9FwdParamsE)
        /*06b0*/ 	.word	0x000000f3


	//----- nvinfo : EIATTR_FRAME_SIZE
	.align		4
.L_294:
        /*06b4*/ 	.byte	0x04, 0x11
        /*06b6*/ 	.short	(.L_296 - .L_295)
	.align		4
.L_295:
        /*06b8*/ 	.word	index@(_ZN10layer_norm31ln_parallel_residual_fwd_kernelINS_13Kernel_traitsI6__halfS2_S2_S2_fjLj5120ELj1ELj1ELj4ELj16ENS_18Kernel_traits_baseILj5120ES2_S2_S2_S2_fjLj128EEEEELb0ELb0ELb0EEEvNS_9FwdParamsE)
        /*06bc*/ 	.word	0x00000000


	//----- nvinfo : EIATTR_REGCOUNT
	.align		4
.L_296:
        /*06c0*/ 	.byte	0x04, 0x2f
        /*06c2*/ 	.short	(.L_298 - .L_297)
	.align		4
.L_297:
        /*06c4*/ 	.word	index@(_ZN10layer_norm31ln_parallel_residual_fwd_kernelINS_13Kernel_traitsI13__nv_bfloat16S2_S2_S2_fjLj5120ELj1ELj1ELj4ELj16ENS_18Kernel_traits_baseILj5120ES2_S2_S2_S2_fjLj128EEEEELb1ELb1ELb1EEEvNS_9FwdParamsE)
        /*06c8*/ 	.word	0x000000a8


	//----- nvinfo : EIATTR_FRAME_SIZE
	.align		4
.L_298:
        /*06cc*/ 	.byte	0x04, 0x11
        /*06ce*/ 	.short	(.L_300 - .L_299)
	.align		4
.L_299:
        /*06d0*/ 	.word	index@(_ZN10layer_norm31ln_parallel_residual_fwd_kernelINS_13Kernel_traitsI13__nv_bfloat16S2_S2_S2_fjLj5120ELj1ELj1ELj4ELj16ENS_18Kernel_traits_baseILj5120ES2_S2_S2_S2_fjLj128EEEEELb1ELb1ELb1EEEvNS_9FwdParamsE)
        /*06d4*/ 	.word	0x00000000


	//----- nvinfo : EIATTR_REGCOUNT
	.align		4
.L_300:
        /*06d8*/ 	.byte	0x04, 0x2f
        /*06da*/ 	.short	(.L_302 - .L_301)
	.align		4
.L_301:
        /*06dc*/ 	.word	index@(_ZN10layer_norm31ln_parallel_residual_fwd_kernelINS_13Kernel_traitsI13__nv_bfloat16S2_S2_S2_fjLj5120ELj1ELj1ELj4ELj16ENS_18Kernel_traits_baseILj5120ES2_S2_S2_S2_fjLj128EEEEELb1ELb1ELb0EEEvNS_9FwdParamsE)
        /*06e0*/ 	.word	0x000000a8


	//----- nvinfo : EIATTR_FRAME_SIZE
	.align		4
.L_302:
        /*06e4*/ 	.byte	0x04, 0x11
        /*06e6*/ 	.short	(.L_304 - .L_303)
	.align		4
.L_303:
        /*06e8*/ 	.word	index@(_ZN10layer_norm31ln_parallel_residual_fwd_kernelINS_13Kernel_traitsI13__nv_bfloat16S2_S2_S2_fjLj5120ELj1ELj1ELj4ELj16ENS_18Kernel_traits_baseILj5120ES2_S2_S2_S2_fjLj128EEEEELb1ELb1ELb0EEEvNS_9FwdParamsE)
        /*06ec*/ 	.word	0x00000000


	//----- nvinfo : EIATTR_REGCOUNT
	.align		4
.L_304:
        /*06f0*/ 	.byte	0x04, 0x2f
        /*06f2*/ 	.short	(.L_306 - .L_305)
	.align		4
.L_305:
        /*06f4*/ 	.word	index@(_ZN10layer_norm31ln_parallel_residual_fwd_kernelINS_13Kernel_traitsI13__nv_bfloat16S2_S2_S2_fjLj5120ELj1ELj1ELj4ELj16ENS_18Kernel_traits_baseILj5120ES2_S2_S2_S2_fjLj128EEEEELb1ELb0ELb1EEEvNS_9FwdParamsE)
        /*06f8*/ 	.word	0x000000f5


	//----- nvinfo : EIATTR_FRAME_SIZE
	.align		4
.L_306:
        /*06fc*/ 	.byte	0x04, 0x11
        /*06fe*/ 	.short	(.L_308 - .L_307)
	.align		4
.L_307:
        /*0700*/ 	.word	index@(_ZN10layer_norm31ln_parallel_residual_fwd_kernelINS_13Kernel_traitsI13__nv_bfloat16S2_S2_S2_fjLj5120ELj1ELj1ELj4ELj16ENS_18Kernel_traits_baseILj5120ES2_S2_S2_S2_fjLj128EEEEELb1ELb0ELb1EEEvNS_9FwdParamsE)
        /*0704*/ 	.word	0x00000000


	//----- nvinfo : EIATTR_REGCOUNT
	.align		4
.L_308:
        /*0708*/ 	.byte	0x04, 0x2f
        /*070a*/ 	.short	(.L_310 - .L_309)
	.align		4
.L_309:
        /*070c*/ 	.word	index@(_ZN10layer_norm31ln_parallel_residual_fwd_kernelINS_13Kernel_traitsI13__nv_bfloat16S2_S2_S2_fjLj5120ELj1ELj1ELj4ELj16ENS_18Kernel_traits_baseILj5120ES2_S2_S2_S2_fjLj128EEEEELb1ELb0ELb0EEEvNS_9FwdParamsE)
        /*0710*/ 	.word	0x000000fc


	//----- nvinfo : EIATTR_FRAME_SIZE
	.align		4
.L_310:
        /*0714*/ 	.byte	0x04, 0x11
        /*0716*/ 	.short	(.L_312 - .L_311)
	.align		4
.L_311:
        /*0718*/ 	.word	index@(_ZN10layer_norm31ln_parallel_residual_fwd_kernelINS_13Kernel_traitsI13__nv_bfloat16S2_S2_S2_fjLj5120ELj1ELj1ELj4ELj16ENS_18Kernel_traits_baseILj5120ES2_S2_S2_S2_fjLj128EEEEELb1ELb0ELb0EEEvNS_9FwdParamsE)
        /*071c*/ 	.word	0x00000000


	//----- nvinfo : EIATTR_REGCOUNT
	.align		4
.L_312:
        /*0720*/ 	.byte	0x04, 0x2f
        /*0722*/ 	.short	(.L_314 - .L_313)
	.align		4
.L_313:
        /*0724*/ 	.word	index@(_ZN10layer_norm31ln_parallel_residual_fwd_kernelINS_13Kernel_traitsI13__nv_bfloat16S2_S2_S2_fjLj5120ELj1ELj1ELj4ELj16ENS_18Kernel_traits_baseILj5120ES2_S2_S2_S2_fjLj128EEEEELb0ELb1ELb1EEEvNS_9FwdParamsE)
        /*0728*/ 	.word	0x000000a8


	//----- nvinfo : EIATTR_FRAME_SIZE
	.align		4
.L_314:
        /*072c*/ 	.byte	0x04, 0x11
        /*072e*/ 	.short	(.L_316 - .L_315)
	.align		4
.L_315:
        /*0730*/ 	.word	index@(_ZN10layer_norm31ln_parallel_residual_fwd_kernelINS_13Kernel_traitsI13__nv_bfloat16S2_S2_S2_fjLj5120ELj1ELj1ELj4ELj16ENS_18Kernel_traits_baseILj5120ES2_S2_S2_S2_fjLj128EEEEELb0ELb1ELb1EEEvNS_9FwdParamsE)
        /*0734*/ 	.word	0x00000000


	//----- nvinfo : EIATTR_REGCOUNT
	.align		4
.L_316:
        /*0738*/ 	.byte	0x04, 0x2f
        /*073a*/ 	.short	(.L_318 - .L_317)
	.align		4
.L_317:
        /*073c*/ 	.word	index@(_ZN10layer_norm31ln_parallel_residual_fwd_kernelINS_13Kernel_traitsI13__nv_bfloat16S2_S2_S2_fjLj5120ELj1ELj1ELj4ELj16ENS_18Kernel_traits_baseILj5120ES2_S2_S2_S2_fjLj128EEEEELb0ELb1ELb0EEEvNS_9FwdParamsE)
        /*0740*/ 	.word	0x000000a0


	//----- nvinfo : EIATTR_FRAME_SIZE
	.align		4
.L_318:
        /*0744*/ 	.byte	0x04, 0x11
        /*0746*/ 	.short	(.L_320 - .L_319)
	.align		4
.L_319:
        /*0748*/ 	.word	index@(_ZN10layer_norm31ln_parallel_residual_fwd_kernelINS_13Kernel_traitsI13__nv_bfloat16S2_S2_S2_fjLj5120ELj1ELj1ELj4ELj16ENS_18Kernel_traits_baseILj5120ES2_S2_S2_S2_fjLj128EEEEELb0ELb1ELb0EEEvNS_9FwdParamsE)
        /*074c*/ 	.word	0x00000000


	//----- nvinfo : EIATTR_REGCOUNT
	.align		4
.L_320:
        /*0750*/ 	.byte	0x04, 0x2f
        /*0752*/ 	.short	(.L_322 - .L_321)
	.align		4
.L_321:
        /*0754*/ 	.word	index@(_ZN10layer_norm31ln_parallel_residual_fwd_kernelINS_13Kernel_traitsI13__nv_bfloat16S2_S2_S2_fjLj5120ELj1ELj1ELj4ELj16ENS_18Kernel_traits_baseILj5120ES2_S2_S2_S2_fjLj128EEEEELb0ELb0ELb1EEEvNS_9FwdParamsE)
        /*0758*/ 	.word	0x000000ee


	//----- nvinfo : EIATTR_FRAME_SIZE
	.align		4
.L_322:
        /*075c*/ 	.byte	0x04, 0x11
        /*075e*/ 	.short	(.L_324 - .L_323)
	.align		4
.L_323:
        /*0760*/ 	.word	index@(_ZN10layer_norm31ln_parallel_residual_fwd_kernelINS_13Kernel_traitsI13__nv_bfloat16S2_S2_S2_fjLj5120ELj1ELj1ELj4ELj16ENS_18Kernel_traits_baseILj5120ES2_S2_S2_S2_fjLj128EEEEELb0ELb0ELb1EEEvNS_9FwdParamsE)
        /*0764*/ 	.word	0x00000000


	//----- nvinfo : EIATTR_REGCOUNT
	.align		4
.L_324:
        /*0768*/ 	.byte	0x04, 0x2f
        /*076a*/ 	.short	(.L_326 - .L_325)
	.align		4
.L_325:
        /*076c*/ 	.word	index@(_ZN10layer_norm31ln_parallel_residual_fwd_kernelINS_13Kernel_traitsI13__nv_bfloat16S2_S2_S2_fjLj5120ELj1ELj1ELj4ELj16ENS_18Kernel_traits_baseILj5120ES2_S2_S2_S2_fjLj128EEEEELb0ELb0ELb0EEEvNS_9FwdParamsE)
        /*0770*/ 	.word	0x000000f2


	//----- nvinfo : EIATTR_FRAME_SIZE
	.align		4
.L_326:
        /*0774*/ 	.byte	0x04, 0x11
        /*0776*/ 	.short	(.L_328 - .L_327)
	.align		4
.L_327:
        /*0778*/ 	.word	index@(_ZN10layer_norm31ln_parallel_residual_fwd_kernelINS_13Kernel_traitsI13__nv_bfloat16S2_S2_S2_fjLj5120ELj1ELj1ELj4ELj16ENS_18Kernel_traits_baseILj5120ES2_S2_S2_S2_fjLj128EEEEELb0ELb0ELb0EEEvNS_9FwdParamsE)
        /*077c*/ 	.word	0x00000000


	//----- nvinfo : EIATTR_MIN_STACK_SIZE
	.align		4
.L_328:
        /*0780*/ 	.byte	0x04, 0x12
        /*0782*/ 	.short	(.L_330 - .L_329)
	.align		4
.L_329:
        /*0784*/ 	.word	index@(_ZN10layer_norm31ln_parallel_residual_fwd_kernelINS_13Kernel_traitsI13__nv_bfloat16S2_S2_S2_fjLj5120ELj1ELj1ELj4ELj16ENS_18Kernel_traits_baseILj5120ES2_S2_S2_S2_fjLj128EEEEELb0ELb0ELb0EEEvNS_9FwdParamsE)
        /*0788*/ 	.word	0x00000000


	//----- nvinfo : EIATTR_MIN_STACK_SIZE
	.align		4
.L_330:
        /*078c*/ 	.byte	0x04, 0x12
        /*078e*/ 	.short	(.L_332 - .L_331)
	.align		4
.L_331:
        /*0790*/ 	.word	index@(_ZN10layer_norm31ln_parallel_residual_fwd_kernelINS_13Kernel_traitsI13__nv_bfloat16S2_S2_S2_fjLj5120ELj1ELj1ELj4ELj16ENS_18Kernel_traits_baseILj5120ES2_S2_S2_S2_fjLj128EEEEELb0ELb0ELb1EEEvNS_9FwdParamsE)
        /*0794*/ 	.word	0x00000000


	//----- nvinfo : EIATTR_MIN_STACK_SIZE
	.align		4
.L_332:
        /*0798*/ 	.byte	0x04, 0x12
        /*079a*/ 	.short	(.L_334 - .L_333)
	.align		4
.L_333:
        /*079c*/ 	.word	index@(_ZN10layer_norm31ln_parallel_residual_fwd_kernelINS_13Kernel_traitsI13__nv_bfloat16S2_S2_S2_fjLj5120ELj1ELj1ELj4ELj16ENS_18Kernel_traits_baseILj5120ES2_S2_S2_S2_fjLj128EEEEELb0ELb1ELb0EEEvNS_9FwdParamsE)
        /*07a0*/ 	.word	0x00000000


	//----- nvinfo : EIATTR_MIN_STACK_SIZE
	.align		4
.L_334:
        /*07a4*/ 	.byte	0x04, 0x12
        /*07a6*/ 	.short	(.L_336 - .L_335)
	.align		4
.L_335:
        /*07a8*/ 	.word	index@(_ZN10layer_norm31ln_parallel_residual_fwd_kernelINS_13Kernel_traitsI13__nv_bfloat16S2_S2_S2_fjLj5120ELj1ELj1ELj4ELj16ENS_18Kernel_traits_baseILj5120ES2_S2_S2_S2_fjLj128EEEEELb0ELb1ELb1EEEvNS_9FwdParamsE)
        /*07ac*/ 	.word	0x00000000


	//----- nvinfo : EIATTR_MIN_STACK_SIZE
	.align		4
.L_336:
        /*07b0*/ 	.byte	0x04, 0x12
        /*07b2*/ 	.short	(.L_338 - .L_337)
	.align		4
.L_337:
        /*07b4*/ 	.word	index@(_ZN10layer_norm31ln_parallel_residual_fwd_kernelINS_13Kernel_traitsI13__nv_bfloat16S2_S2_S2_fjLj5120ELj1ELj1ELj4ELj16ENS_18Kernel_traits_baseILj5120ES2_S2_S2_S2_fjLj128EEEEELb1ELb0ELb0EEEvNS_9FwdParamsE)
        /*07b8*/ 	.word	0x00000000


	//----- nvinfo : EIATTR_MIN_STACK_SIZE
	.align		4
.L_338:
        /*07bc*/ 	.byte	0x04, 0x12
        /*07be*/ 	.short	(.L_340 - .L_339)
	.align		4
.L_339:
        /*07c0*/ 	.word	index@(_ZN10layer_norm31ln_parallel_residual_fwd_kernelINS_13Kernel_traitsI13__nv_bfloat16S2_S2_S2_fjLj5120ELj1ELj1ELj4ELj16ENS_18Kernel_traits_baseILj5120ES2_S2_S2_S2_fjLj128EEEEELb1ELb0ELb1EEEvNS_9FwdParamsE)
        /*07c4*/ 	.word	0x00000000


	//----- nvinfo : EIATTR_MIN_STACK_SIZE
	.align		4
.L_340:
        /*07c8*/ 	.byte	0x04, 0x12
        /*07ca*/ 	.short	(.L_342 - .L_341)
	.align		4
.L_341:
        /*07cc*/ 	.word	index@(_ZN10layer_norm31ln_parallel_residual_fwd_kernelINS_13Kernel_traitsI13__nv_bfloat16S2_S2_S2_fjLj5120ELj1ELj1ELj4ELj16ENS_18Kernel_traits_baseILj5120ES2_S2_S2_S2_fjLj128EEEEELb1ELb1ELb0EEEvNS_9FwdParamsE)
        /*07d0*/ 	.word	0x00000000


	//----- nvinfo : EIATTR_MIN_STACK_SIZE
	.align		4
.L_342:
        /*07d4*/ 	.byte	0x04, 0x12
        /*07d6*/ 	.short	(.L_344 - .L_343)
	.align		4
.L_343:
        /*07d8*/ 	.word	index@(_ZN10layer_norm31ln_parallel_residual_fwd_kernelINS_13Kernel_traitsI13__nv_bfloat16S2_S2_S2_fjLj5120ELj1ELj1ELj4ELj16ENS_18Kernel_traits_baseILj5120ES2_S2_S2_S2_fjLj128EEEEELb1ELb1ELb1EEEvNS_9FwdParamsE)
        /*07dc*/ 	.word	0x00000000


	//----- nvinfo : EIATTR_MIN_STACK_SIZE
	.align		4
.L_344:
        /*07e0*/ 	.byte	0x04, 0x12
        /*07e2*/ 	.short	(.L_346 - .L_345)
	.align		4
.L_345:
        /*07e4*/ 	.word	index@(_ZN10layer_norm31ln_parallel_residual_fwd_kernelINS_13Kernel_traitsI6__halfS2_S2_S2_fjLj5120ELj1ELj1ELj4ELj16ENS_18Kernel_traits_baseILj5120ES2_S2_S2_S2_fjLj128EEEEELb0ELb0ELb0EEEvNS_9FwdParamsE)
        /*07e8*/ 	.word	0x00000000


	//----- nvinfo : EIATTR_MIN_STACK_SIZE
	.align		4
.L_346:
        /*07ec*/ 	.byte	0x04, 0x12
        /*07ee*/ 	.short	(.L_348 - .L_347)
	.align		4
.L_347:
        /*07f0*/ 	.word	index@(_ZN10layer_norm31ln_parallel_residual_fwd_kernelINS_13Kernel_traitsI6__halfS2_S2_S2_fjLj5120ELj1ELj1ELj4ELj16ENS_18Kernel_traits_baseILj5120ES2_S2_S2_S2_fjLj128EEEEELb0ELb0ELb1EEEvNS_9FwdParamsE)
        /*07f4*/ 	.word	0x00000000


	//----- nvinfo : EIATTR_MIN_STACK_SIZE
	.align		4
.L_348:
        /*07f8*/ 	.byte	0x04, 0x12
        /*07fa*/ 	.short	(.L_350 - .L_349)
	.align		4
.L_349:
        /*07fc*/ 	.word	index@(_ZN10layer_norm31ln_parallel_residual_fwd_kernelINS_13Kernel_traitsI6__halfS2_S2_S2_fjLj5120ELj1ELj1ELj4ELj16ENS_18Kernel_traits_baseILj5120ES2_S2_S2_S2_fjLj128EEEEELb0ELb1ELb0EEEvNS_9FwdParamsE)
        /*0800*/ 	.word	0x00000000


	//----- nvinfo : EIATTR_MIN_STACK_SIZE
	.align		4
.L_350:
        /*0804*/ 	.byte	0x04, 0x12
        /*0806*/ 	.short	(.L_352 - .L_351)
	.align		4
.L_351:
        /*0808*/ 	.word	index@(_ZN10layer_norm31ln_parallel_residual_fwd_kernelINS_13Kernel_traitsI6__halfS2_S2_S2_fjLj5120ELj1ELj1ELj4ELj16ENS_18Kernel_traits_baseILj5120ES2_S2_S2_S2_fjLj128EEEEELb0ELb1ELb1EEEvNS_9FwdParamsE)
        /*080c*/ 	.word	0x00000000


	//----- nvinfo : EIATTR_MIN_STACK_SIZE
	.align		4
.L_352:
        /*0810*/ 	.byte	0x04, 0x12
        /*0812*/ 	.short	(.L_354 - .L_353)
	.align		4
.L_353:
        /*0814*/ 	.word	index@(_ZN10layer_norm31ln_parallel_residual_fwd_kernelINS_13Kernel_traitsI6__halfS2_S2_S2_fjLj5120ELj1ELj1ELj4ELj16ENS_18Kernel_traits_baseILj5120ES2_S2_S2_S2_fjLj128EEEEELb1ELb0ELb0EEEvNS_9FwdParamsE)
        /*0818*/ 	.word	0x00000000


	//----- nvinfo : EIATTR_MIN_STACK_SIZE
	.align		4
.L_354:
        /*081c*/ 	.byte	0x04, 0x12
        /*081e*/ 	.short	(.L_356 - .L_355)
	.align		4
.L_355:
        /*0820*/ 	.word	index@(_ZN10layer_norm31ln_parallel_residual_fwd_kernelINS_13Kernel_traitsI6__halfS2_S2_S2_fjLj5120ELj1ELj1ELj4ELj16ENS_18Kernel_traits_baseILj5120ES2_S2_S2_S2_fjLj128EEEEELb1ELb0ELb1EEEvNS_9FwdParamsE)
        /*0824*/ 	.word	0x00000000


	//----- nvinfo : EIATTR_MIN_STACK_SIZE
	.align		4
.L_356:
        /*0828*/ 	.byte	0x04, 0x12
        /*082a*/ 	.short	(.L_358 - .L_357)
	.align		4
.L_357:
        /*082c*/ 	.word	index@(_ZN10layer_norm31ln_parallel_residual_fwd_kernelINS_13Kernel_traitsI6__halfS2_S2_S2_fjLj5120ELj1ELj1ELj4ELj16ENS_18Kernel_traits_baseILj5120ES2_S2_S2_S2_fjLj128EEEEELb1ELb1ELb0EEEvNS_9FwdParamsE)
        /*0830*/ 	.word	0x00000000


	//----- nvinfo : EIATTR_MIN_STACK_SIZE
	.align		4
.L_358:
        /*0834*/ 	.byte	0x04, 0x12
        /*0836*/ 	.short	(.L_360 - .L_359)
	.align		4
.L_359:
        /*0838*/ 	.word	index@(_ZN10layer_norm31ln_parallel_residual_fwd_kernelINS_13Kernel_traitsI6__halfS2_S2_S2_fjLj5120ELj1ELj1ELj4ELj16ENS_18Kernel_traits_baseILj5120ES2_S2_S2_S2_fjLj128EEEEELb1ELb1ELb1EEEvNS_9FwdParamsE)
        /*083c*/ 	.word	0x00000000


	//----- nvinfo : EIATTR_MIN_STACK_SIZE
	.align		4
.L_360:
        /*0840*/ 	.byte	0x04, 0x12
        /*0842*/ 	.short	(.L_362 - .L_361)
	.align		4
.L_361:
        /*0844*/ 	.word	index@(_ZN10layer_norm31ln_parallel_residual_fwd_kernelINS_13Kernel_traitsIf13__nv_bfloat16S2_S2_fjLj5120ELj1ELj1ELj4ELj16ENS_18Kernel_traits_baseILj5120EfS2_S2_S2_fjLj128EEEEELb0ELb0ELb0EEEvNS_9FwdParamsE)
        /*0848*/ 	.word	0x00000000


	//----- nvinfo : EIATTR_MIN_STACK_SIZE
	.align		4
.L_362:
        /*084c*/ 	.byte	0x04, 0x12
        /*084e*/ 	.short	(.L_364 - .L_363)
	.align		4
.L_363:
        /*0850*/ 	.word	index@(_ZN10layer_norm31ln_parallel_residual_fwd_kernelINS_13Kernel_traitsIf13__nv_bfloat16S2_S2_fjLj5120ELj1ELj1ELj4ELj16ENS_18Kernel_traits_baseILj5120EfS2_S2_S2_fjLj128EEEEELb0ELb0ELb1EEEvNS_9FwdParamsE)
        /*0854*/ 	.word	0x00000000


	//----- nvinfo : EIATTR_MIN_STACK_SIZE
	.align		4
.L_364:
        /*0858*/ 	.byte	0x04, 0x12
        /*085a*/ 	.short	(.L_366 - .L_365)
	.align		4
.L_365:
        /*085c*/ 	.word	index@(_ZN10layer_norm31ln_parallel_residual_fwd_kernelINS_13Kernel_traitsIf13__nv_bfloat16S2_S2_fjLj5120ELj1ELj1ELj4ELj16ENS_18Kernel_traits_baseILj5120EfS2_S2_S2_fjLj128EEEEELb0ELb1ELb0EEEvNS_9FwdParamsE)
        /*0860*/ 	.word	0x00000000


	//----- nvinfo : EIATTR_MIN_STACK_SIZE
	.align		4
.L_366:
        /*0864*/ 	.byte	0x04, 0x12
        /*0866*/ 	.short	(.L_368 - .L_367)
	.align		4
.L_367:
        /*0868*/ 	.word	index@(_ZN10layer_norm31ln_parallel_residual_fwd_kernelINS_13Kernel_traitsIf13__nv_bfloat16S2_S2_fjLj5120ELj1ELj1ELj4ELj16ENS_18Kernel_traits_baseILj5120EfS2_S2_S2_fjLj128EEEEELb0ELb1ELb1EEEvNS_9FwdParamsE)
        /*086c*/ 	.word	0x00000000


	//----- nvinfo : EIATTR_MIN_STACK_SIZE
	.align		4
.L_368:
        /*0870*/ 	.byte	0x04, 0x12
        /*0872*/ 	.short	(.L_370 - .L_369)
	.align		4
.L_369:
        /*0874*/ 	.word	index@(_ZN10layer_norm31ln_parallel_residual_fwd_kernelINS_13Kernel_traitsIf13__nv_bfloat16S2_S2_fjLj5120ELj1ELj1ELj4ELj16ENS_18Kernel_traits_baseILj5120EfS2_S2_S2_fjLj128EEEEELb1ELb0ELb0EEEvNS_9FwdParamsE)
        /*0878*/ 	.word	0x00000000


	//----- nvinfo : EIATTR_MIN_STACK_SIZE
	.align		4
.L_370:
        /*087c*/ 	.byte	0x04, 0x12
        /*087e*/ 	.short	(.L_372 - .L_371)
	.align		4
.L_371:
        /*0880*/ 	.word	index@(_ZN10layer_norm31ln_parallel_residual_fwd_kernelINS_13Kernel_traitsIf13__nv_bfloat16S2_S2_fjLj5120ELj1ELj1ELj4ELj16ENS_18Kernel_traits_baseILj5120EfS2_S2_S2_fjLj128EEEEELb1ELb0ELb1EEEvNS_9FwdParamsE)
        /*0884*/ 	.word	0x00000000


	//----- nvinfo : EIATTR_MIN_STACK_SIZE
	.align		4
.L_372:
        /*0888*/ 	.byte	0x04, 0x12
        /*088a*/ 	.short	(.L_374 - .L_373)
	.align		4
.L_373:
        /*088c*/ 	.word	index@(_ZN10layer_norm31ln_parallel_residual_fwd_kernelINS_13Kernel_traitsIf13__nv_bfloat16S2_S2_fjLj5120ELj1ELj1ELj4ELj16ENS_18Kernel_traits_baseILj5120EfS2_S2_S2_fjLj128EEEEELb1ELb1ELb0EEEvNS_9FwdParamsE)
        /*0890*/ 	.word	0x00000000


	//----- nvinfo : EIATTR_MIN_STACK_SIZE
	.align		4
.L_374:
        /*0894*/ 	.byte	0x04, 0x12
        /*0896*/ 	.short	(.L_376 - .L_375)
	.align		4
.L_375:
        /*0898*/ 	.word	index@(_ZN10layer_norm31ln_parallel_residual_fwd_kernelINS_13Kernel_traitsIf13__nv_bfloat16S2_S2_fjLj5120ELj1ELj1ELj4ELj16ENS_18Kernel_traits_baseILj5120EfS2_S2_S2_fjLj128EEEEELb1ELb1ELb1EEEvNS_9FwdParamsE)
        /*089c*/ 	.word	0x00000000


	//----- nvinfo : EIATTR_MIN_STACK_SIZE
	.align		4
.L_376:
        /*08a0*/ 	.byte	0x04, 0x12
        /*08a2*/ 	.short	(.L_378 - .L_377)
	.align		4
.L_377:
        /*08a4*/ 	.word	index@(_ZN10layer_norm31ln_parallel_residual_fwd_kernelINS_13Kernel_traitsI13__nv_bfloat16S2_fS2_fjLj5120ELj1ELj1ELj4ELj16ENS_18Kernel_traits_baseILj5120ES2_S2_fS2_fjLj128EEEEELb0ELb0ELb0EEEvNS_9FwdParamsE)
        /*08a8*/ 	.word	0x00000000


	//----- nvinfo : EIATTR_MIN_STACK_SIZE
	.align		4
.L_378:
        /*08ac*/ 	.byte	0x04, 0x12
        /*08ae*/ 	.short	(.L_380 - .L_379)
	.align		4
.L_379:
        /*08b0*/ 	.word	index@(_ZN10layer_norm31ln_parallel_residual_fwd_kernelINS_13Kernel_traitsI13__nv_bfloat16S2_fS2_fjLj5120ELj1ELj1ELj4ELj16ENS_18Kernel_traits_baseILj5120ES2_S2_fS2_fjLj128EEEEELb0ELb0ELb1EEEvNS_9FwdParamsE)
        /*08b4*/ 	.word	0x00000000


	//----- nvinfo : EIATTR_MIN_STACK_SIZE
	.align		4
.L_380:
        /*08b8*/ 	.byte	0x04, 0x12
        /*08ba*/ 	.short	(.L_382 - .L_381)
	.align		4
.L_381:
        /*08bc*/ 	.word	index@(_ZN10layer_norm31ln_parallel_residual_fwd_kernelINS_13Kernel_traitsI13__nv_bfloat16S2_fS2_fjLj5120ELj1ELj1ELj4ELj16ENS_18Kernel_traits_baseILj5120ES2_S2_fS2_fjLj128EEEEELb0ELb1ELb0EEEvNS_9FwdParamsE)
        /*08c0*/ 	.word	0x00000000


	//----- nvinfo : EIATTR_MIN_STACK_SIZE
	.align		4
.L_382:
        /*08c4*/ 	.byte	0x04, 0x12
        /*08c6*/ 	.short	(.L_384 - .L_383)
	.align		4
.L_383:
        /*08c8*/ 	.word	index@(_ZN10layer_norm31ln_parallel_residual_fwd_kernelINS_13Kernel_traitsI13__nv_bfloat16S2_fS2_fjLj5120ELj1ELj1ELj4ELj16ENS_18Kernel_traits_baseILj5120ES2_S2_fS2_fjLj128EEEEELb0ELb1ELb1EEEvNS_9FwdParamsE)
        /*08cc*/ 	.word	0x00000000


	//----- nvinfo : EIATTR_MIN_STACK_SIZE
	.align		4
.L_384:
        /*08d0*/ 	.byte	0x04, 0x12
        /*08d2*/ 	.short	(.L_386 - .L_385)
	.align		4
.L_385:
        /*08d4*/ 	.word	index@(_ZN10layer_norm31ln_parallel_residual_fwd_kernelINS_13Kernel_traitsI13__nv_bfloat16S2_fS2_fjLj5120ELj1ELj1ELj4ELj16ENS_18Kernel_traits_baseILj5120ES2_S2_fS2_fjLj128EEEEELb1ELb0ELb0EEEvNS_9FwdParamsE)
        /*08d8*/ 	.word	0x00000000


	//----- nvinfo : EIATTR_MIN_STACK_SIZE
	.align		4
.L_386:
        /*08dc*/ 	.byte	0x04, 0x12
        /*08de*/ 	.short	(.L_388 - .L_387)
	.align		4
.L_387:
        /*08e0*/ 	.word	index@(_ZN10layer_norm31ln_parallel_residual_fwd_kernelINS_13Kernel_traitsI13__nv_bfloat16S2_fS2_fjLj5120ELj1ELj1ELj4ELj16ENS_18Kernel_traits_baseILj5120ES2_S2_fS2_fjLj128EEEEELb1ELb0ELb1EEEvNS_9FwdParamsE)
        /*08e4*/ 	.word	0x00000000


	//----- nvinfo : EIATTR_MIN_STACK_SIZE
	.align		4
.L_388:
        /*08e8*/ 	.byte	0x04, 0x12
        /*08ea*/ 	.short	(.L_390 - .L_389)
	.align		4
.L_389:
        /*08ec*/ 	.word	index@(_ZN10layer_norm31ln_parallel_residual_fwd_kernelINS_13Kernel_traitsI13__nv_bfloat16S2_fS2_fjLj5120ELj1ELj1ELj4ELj16ENS_18Kernel_traits_baseILj5120ES2_S2_fS2_fjLj128EEEEELb1ELb1ELb0EEEvNS_9FwdParamsE)
        /*08f0*/ 	.word	0x00000020


	//----- nvinfo : EIATTR_MIN_STACK_SIZE
	.align		4
.L_390:
        /*08f4*/ 	.byte	0x04, 0x12
        /*08f6*/ 	.short	(.L_392 - .L_391)
	.align		4
.L_391:
        /*08f8*/ 	.word	index@(_ZN10layer_norm31ln_parallel_residual_fwd_kernelINS_13Kernel_traitsI13__nv_bfloat16S2_fS2_fjLj5120ELj1ELj1ELj4ELj16ENS_18Kernel_traits_baseILj5120ES2_S2_fS2_fjLj128EEEEELb1ELb1ELb1EEEvNS_9FwdParamsE)
        /*08fc*/ 	.word	0x00000010


	//----- nvinfo : EIATTR_MIN_STACK_SIZE
	.align		4
.L_392:
        /*0900*/ 	.byte	0x04, 0x12
        /*0902*/ 	.short	(.L_394 - .L_393)
	.align		4
.L_393:
        /*0904*/ 	.word	index@(_ZN10layer_norm31ln_parallel_residual_fwd_kernelINS_13Kernel_traitsIf13__nv_bfloat16fS2_fjLj5120ELj1ELj1ELj4ELj16ENS_18Kernel_traits_baseILj5120EfS2_fS2_fjLj128EEEEELb0ELb0ELb0EEEvNS_9FwdParamsE)
        /*0908*/ 	.word	0x00000000


	//----- nvinfo : EIATTR_MIN_STACK_SIZE
	.align		4
.L_394:
        /*090c*/ 	.byte	0x04, 0x12
        /*090e*/ 	.short	(.L_396 - .L_395)
	.align		4
.L_395:
        /*0910*/ 	.word	index@(_ZN10layer_norm31ln_parallel_residual_fwd_kernelINS_13Kernel_traitsIf13__nv_bfloat16fS2_fjLj5120ELj1ELj1ELj4ELj16ENS_18Kernel_traits_baseILj5120EfS2_fS2_fjLj128EEEEELb0ELb0ELb1EEEvNS_9FwdParamsE)
        /*0914*/ 	.word	0x00000000


	//----- nvinfo : EIATTR_MIN_STACK_SIZE
	.align		4
.L_396:
        /*0918*/ 	.byte	0x04, 0x12
        /*091a*/ 	.short	(.L_398 - .L_397)
	.align		4
.L_397:
        /*091c*/ 	.word	index@(_ZN10layer_norm31ln_parallel_residual_fwd_kernelINS_13Kernel_traitsIf13__nv_bfloat16fS2_fjLj5120ELj1ELj1ELj4ELj16ENS_18Kernel_traits_baseILj5120EfS2_fS2_fjLj128EEEEELb0ELb1ELb0EEEvNS_9FwdParamsE)
        /*0920*/ 	.word	0x00000000


	//----- nvinfo : EIATTR_MIN_STACK_SIZE
	.align		4
.L_398:
        /*0924*/ 	.byte	0x04, 0x12
        /*0926*/ 	.short	(.L_400 - .L_399)
	.align		4
.L_399:
        /*0928*/ 	.word	index@(_ZN10layer_norm31ln_parallel_residual_fwd_kernelINS_13Kernel_traitsIf13__nv_bfloat16fS2_fjLj5120ELj1ELj1ELj4ELj16ENS_18Kernel_traits_baseILj5120EfS2_fS2_fjLj128EEEEELb0ELb1ELb1EEEvNS_9FwdParamsE)
        /*092c*/ 	.word	0x00000000


	//----- nvinfo : EIATTR_MIN_STACK_SIZE
	.align		4
.L_400:
        /*0930*/ 	.byte	0x04, 0x12
        /*0932*/ 	.short	(.L_402 - .L_401)
	.align		4
.L_401:
        /*0934*/ 	.word	index@(_ZN10layer_norm31ln_parallel_residual_fwd_kernelINS_13Kernel_traitsIf13__nv_bfloat16fS2_fjLj5120ELj1ELj1ELj4ELj16ENS_18Kernel_traits_baseILj5120EfS2_fS2_fjLj128EEEEELb1ELb0ELb0EEEvNS_9FwdParamsE)
        /*0938*/ 	.word	0x00000000


	//----- nvinfo : EIATTR_MIN_STACK_SIZE
	.align		4
.L_402:
        /*093c*/ 	.byte	0x04, 0x12
        /*093e*/ 	.short	(.L_404 - .L_403)
	.align		4
.L_403:
        /*0940*/ 	.word	index@(_ZN10layer_norm31ln_parallel_residual_fwd_kernelINS_13Kernel_traitsIf13__nv_bfloat16fS2_fjLj5120ELj1ELj1ELj4ELj16ENS_18Kernel_traits_baseILj5120EfS2_fS2_fjLj128EEEEELb1ELb0ELb1EEEvNS_9FwdParamsE)
        /*0944*/ 	.word	0x00000000


	//----- nvinfo : EIATTR_MIN_STACK_SIZE
	.align		4
.L_404:
        /*0948*/ 	.byte	0x04, 0x12
        /*094a*/ 	.short	(.L_406 - .L_405)
	.align		4
.L_405:
        /*094c*/ 	.word	index@(_ZN10layer_norm31ln_parallel_residual_fwd_kernelINS_13Kernel_traitsIf13__nv_bfloat16fS2_fjLj5120ELj1ELj1ELj4ELj16ENS_18Kernel_traits_baseILj5120EfS2_fS2_fjLj128EEEEELb1ELb1ELb0EEEvNS_9FwdParamsE)
        /*0950*/ 	.word	0x00000000


	//----- nvinfo : EIATTR_MIN_STACK_SIZE
	.align		4
.L_406:
        /*0954*/ 	.byte	0x04, 0x12
        /*0956*/ 	.short	(.L_408 - .L_407)
	.align		4
.L_407:
        /*0958*/ 	.word	index@(_ZN10layer_norm31ln_parallel_residual_fwd_kernelINS_13Kernel_traitsIf13__nv_bfloat16fS2_fjLj5120ELj1ELj1ELj4ELj16ENS_18Kernel_traits_baseILj5120EfS2_fS2_fjLj128EEEEELb1ELb1ELb1EEEvNS_9FwdParamsE)
        /*095c*/ 	.word	0x00000000


	//----- nvinfo : EIATTR_MIN_STACK_SIZE
	.align		4
.L_408:
        /*0960*/ 	.byte	0x04, 0x12
        /*0962*/ 	.short	(.L_410 - .L_409)
	.align		4
.L_409:
        /*0964*/ 	.word	index@(_ZN10layer_norm31ln_parallel_residual_fwd_kernelINS_13Kernel_traitsIf6__halfS2_S2_fjLj5120ELj1ELj1ELj4ELj16ENS_18Kernel_traits_baseILj5120EfS2_S2_S2_fjLj128EEEEELb0ELb0ELb0EEEvNS_9FwdParamsE)
        /*0968*/ 	.word	0x00000000


	//----- nvinfo : EIATTR_MIN_STACK_SIZE
	.align		4
.L_410:
        /*096c*/ 	.byte	0x04, 0x12
        /*096e*/ 	.short	(.L_412 - .L_411)
	.align		4
.L_411:
        /*0970*/ 	.word	index@(_ZN10layer_norm31ln_parallel_residual_fwd_kernelINS_13Kernel_traitsIf6__halfS2_S2_fjLj5120ELj1ELj1ELj4ELj16ENS_18Kernel_traits_baseILj5120EfS2_S2_S2_fjLj128EEEEELb0ELb0ELb1EEEvNS_9FwdParamsE)
        /*0974*/ 	.word	0x00000000


	//----- nvinfo : EIATTR_MIN_STACK_SIZE
	.align		4
.L_412:
        /*0978*/ 	.byte	0x04, 0x12
        /*097a*/ 	.short	(.L_414 - .L_413)
	.align		4
.L_413:
        /*097c*/ 	.word	index@(_ZN10layer_norm31ln_parallel_residual_fwd_kernelINS_13Kernel_traitsIf6__halfS2_S2_fjLj5120ELj1ELj1ELj4ELj16ENS_18Kernel_traits_baseILj5120EfS2_S2_S2_fjLj128EEEEELb0ELb1ELb0EEEvNS_9FwdParamsE)
        /*0980*/ 	.word	0x00000000


	//----- nvinfo : EIATTR_MIN_STACK_SIZE
	.align		4
.L_414:
        /*0984*/ 	.byte	0x04, 0x12
        /*0986*/ 	.short	(.L_416 - .L_415)
	.align		4
.L_415:
        /*0988*/ 	.word	index@(_ZN10layer_norm31ln_parallel_residual_fwd_kernelINS_13Kernel_traitsIf6__halfS2_S2_fjLj5120ELj1ELj1ELj4ELj16ENS_18Kernel_traits_baseILj5120EfS2_S2_S2_fjLj128EEEEELb0ELb1ELb1EEEvNS_9FwdParamsE)
        /*098c*/ 	.word	0x00000000


	//----- nvinfo : EIATTR_MIN_STACK_SIZE
	.align		4
.L_416:
        /*0990*/ 	.byte	0x04, 0x12
        /*0992*/ 	.short	(.L_418 - .L_417)
	.align		4
.L_417:
        /*0994*/ 	.word	index@(_ZN10layer_norm31ln_parallel_residual_fwd_kernelINS_13Kernel_traitsIf6__halfS2_S2_fjLj5120ELj1ELj1ELj4ELj16ENS_18Kernel_traits_baseILj5120EfS2_S2_S2_fjLj128EEEEELb1ELb0ELb0EEEvNS_9FwdParamsE)
        /*0998*/ 	.word	0x00000000


	//----- nvinfo : EIATTR_MIN_STACK_SIZE
	.align		4
.L_418:
        /*099c*/ 	.byte	0x04, 0x12
        /*099e*/ 	.short	(.L_420 - .L_419)
	.align		4
.L_419:
        /*09a0*/ 	.word	index@(_ZN10layer_norm31ln_parallel_residual_fwd_kernelINS_13Kernel_traitsIf6__halfS2_S2_fjLj5120ELj1ELj1ELj4ELj16ENS_18Kernel_traits_baseILj5120EfS2_S2_S2_fjLj128EEEEELb1ELb0ELb1EEEvNS_9FwdParamsE)
        /*09a4*/ 	.word	0x00000000


	//----- nvinfo : EIATTR_MIN_STACK_SIZE
	.align		4
.L_420:
        /*09a8*/ 	.byte	0x04, 0x12
        /*09aa*/ 	.short	(.L_422 - .L_421)
	.align		4
.L_421:
        /*09ac*/ 	.word	index@(_ZN10layer_norm31ln_parallel_residual_fwd_kernelINS_13Kernel_traitsIf6__halfS2_S2_fjLj5120ELj1ELj1ELj4ELj16ENS_18Kernel_traits_baseILj5120EfS2_S2_S2_fjLj128EEEEELb1ELb1ELb0EEEvNS_9FwdParamsE)
        /*09b0*/ 	.word	0x00000000


	//----- nvinfo : EIATTR_MIN_STACK_SIZE
	.align		4
.L_422:
        /*09b4*/ 	.byte	0x04, 0x12
        /*09b6*/ 	.short	(.L_424 - .L_423)
	.align		4
.L_423:
        /*09b8*/ 	.word	index@(_ZN10layer_norm31ln_parallel_residual_fwd_kernelINS_13Kernel_traitsIf6__halfS2_S2_fjLj5120ELj1ELj1ELj4ELj16ENS_18Kernel_traits_baseILj5120EfS2_S2_S2_fjLj128EEEEELb1ELb1ELb1EEEvNS_9FwdParamsE)
        /*09bc*/ 	.word	0x00000000


	//----- nvinfo : EIATTR_MIN_STACK_SIZE
	.align		4
.L_424:
        /*09c0*/ 	.byte	0x04, 0x12
        /*09c2*/ 	.short	(.L_426 - .L_425)
	.align		4
.L_425:
        /*09c4*/ 	.word	index@(_ZN10layer_norm31ln_parallel_residual_fwd_kernelINS_13Kernel_traitsI6__halfS2_fS2_fjLj5120ELj1ELj1ELj4ELj16ENS_18Kernel_traits_baseILj5120ES2_S2_fS2_fjLj128EEEEELb0ELb0ELb0EEEvNS_9FwdParamsE)
        /*09c8*/ 	.word	0x00000000


	//----- nvinfo : EIATTR_MIN_STACK_SIZE
	.align		4
.L_426:
        /*09cc*/ 	.byte	0x04, 0x12
        /*09ce*/ 	.short	(.L_428 - .L_427)
	.align		4
.L_427:
        /*09d0*/ 	.word	index@(_ZN10layer_norm31ln_parallel_residual_fwd_kernelINS_13Kernel_traitsI6__halfS2_fS2_fjLj5120ELj1ELj1ELj4ELj16ENS_18Kernel_traits_baseILj5120ES2_S2_fS2_fjLj128EEEEELb0ELb0ELb1EEEvNS_9FwdParamsE)
        /*09d4*/ 	.word	0x00000000


	//----- nvinfo : EIATTR_MIN_STACK_SIZE
	.align		4
.L_428:
        /*09d8*/ 	.byte	0x04, 0x12
        /*09da*/ 	.short	(.L_430 - .L_429)
	.align		4
.L_429:
        /*09dc*/ 	.word	index@(_ZN10layer_norm31ln_parallel_residual_fwd_kernelINS_13Kernel_traitsI6__halfS2_fS2_fjLj5120ELj1ELj1ELj4ELj16ENS_18Kernel_traits_baseILj5120ES2_S2_fS2_fjLj128EEEEELb0ELb1ELb0EEEvNS_9FwdParamsE)
        /*09e0*/ 	.word	0x00000000


	//----- nvinfo : EIATTR_MIN_STACK_SIZE
	.align		4
.L_430:
        /*09e4*/ 	.byte	0x04, 0x12
        /*09e6*/ 	.short	(.L_432 - .L_431)
	.align		4
.L_431:
        /*09e8*/ 	.word	index@(_ZN10layer_norm31ln_parallel_residual_fwd_kernelINS_13Kernel_traitsI6__halfS2_fS2_fjLj5120ELj1ELj1ELj4ELj16ENS_18Kernel_traits_baseILj5120ES2_S2_fS2_fjLj128EEEEELb0ELb1ELb1EEEvNS_9FwdParamsE)
        /*09ec*/ 	.word	0x00000000


	//----- nvinfo : EIATTR_MIN_STACK_SIZE
	.align		4
.L_432:
        /*09f0*/ 	.byte	0x04, 0x12
        /*09f2*/ 	.short	(.L_434 - .L_433)
	.align		4
.L_433:
        /*09f4*/ 	.word	index@(_ZN10layer_norm31ln_parallel_residual_fwd_kernelINS_13Kernel_traitsI6__halfS2_fS2_fjLj5120ELj1ELj1ELj4ELj16ENS_18Kernel_traits_baseILj5120ES2_S2_fS2_fjLj128EEEEELb1ELb0ELb0EEEvNS_9FwdParamsE)
        /*09f8*/ 	.word	0x00000000


	//----- nvinfo : EIATTR_MIN_STACK_SIZE
	.align		4
.L_434:
        /*09fc*/ 	.byte	0x04, 0x12
        /*09fe*/ 	.short	(.L_436 - .L_435)
	.align		4
.L_435:
        /*0a00*/ 	.word	index@(_ZN10layer_norm31ln_parallel_residual_fwd_kernelINS_13Kernel_traitsI6__halfS2_fS2_fjLj5120ELj1ELj1ELj4ELj16ENS_18Kernel_traits_baseILj5120ES2_S2_fS2_fjLj128EEEEELb1ELb0ELb1EEEvNS_9FwdParamsE)
        /*0a04*/ 	.word	0x00000000


	//----- nvinfo : EIATTR_MIN_STACK_SIZE
	.align		4
.L_436:
        /*0a08*/ 	.byte	0x04, 0x12
        /*0a0a*/ 	.short	(.L_438 - .L_437)
	.align		4
.L_437:
        /*0a0c*/ 	.word	index@(_ZN10layer_norm31ln_parallel_residual_fwd_kernelINS_13Kernel_traitsI6__halfS2_fS2_fjLj5120ELj1ELj1ELj4ELj16ENS_18Kernel_traits_baseILj5120ES2_S2_fS2_fjLj128EEEEELb1ELb1ELb0EEEvNS_9FwdParamsE)
        /*0a10*/ 	.word	0x00000020


	//----- nvinfo : EIATTR_MIN_STACK_SIZE
	.align		4
.L_438:
        /*0a14*/ 	.byte	0x04, 0x12
        /*0a16*/ 	.short	(.L_440 - .L_439)
	.align		4
.L_439:
        /*0a18*/ 	.word	index@(_ZN10layer_norm31ln_parallel_residual_fwd_kernelINS_13Kernel_traitsI6__halfS2_fS2_fjLj5120ELj1ELj1ELj4ELj16ENS_18Kernel_traits_baseILj5120ES2_S2_fS2_fjLj128EEEEELb1ELb1ELb1EEEvNS_9FwdParamsE)
        /*0a1c*/ 	.word	0x00000000


	//----- nvinfo : EIATTR_MIN_STACK_SIZE
	.align		4
.L_440:
        /*0a20*/ 	.byte	0x04, 0x12
        /*0a22*/ 	.short	(.L_442 - .L_441)
	.align		4
.L_441:
        /*0a24*/ 	.word	index@(_ZN10layer_norm31ln_parallel_residual_fwd_kernelINS_13Kernel_traitsIf6__halffS2_fjLj5120ELj1ELj1ELj4ELj16ENS_18Kernel_traits_baseILj5120EfS2_fS2_fjLj128EEEEELb0ELb0ELb0EEEvNS_9FwdParamsE)
        /*0a28*/ 	.word	0x00000000


	//----- nvinfo : EIATTR_MIN_STACK_SIZE
	.align		4
.L_442:
        /*0a2c*/ 	.byte	0x04, 0x12
        /*0a2e*/ 	.short	(.L_444 - .L_443)
	.align		4
.L_443:
        /*0a30*/ 	.word	index@(_ZN10layer_norm31ln_parallel_residual_fwd_kernelINS_13Kernel_traitsIf6__halffS2_fjLj5120ELj1ELj1ELj4ELj16ENS_18Kernel_traits_baseILj5120EfS2_fS2_fjLj128EEEEELb0ELb0ELb1EEEvNS_9FwdParamsE)
        /*0a34*/ 	.word	0x00000000


	//----- nvinfo : EIATTR_MIN_STACK_SIZE
	.align		4
.L_444:
        /*0a38*/ 	.byte	0x04, 0x12
        /*0a3a*/ 	.short	(.L_446 - .L_445)
	.align		4
.L_445:
        /*0a3c*/ 	.word	index@(_ZN10layer_norm31ln_parallel_residual_fwd_kernelINS_13Kernel_traitsIf6__halffS2_fjLj5120ELj1ELj1ELj4ELj16ENS_18Kernel_traits_baseILj5120EfS2_fS2_fjLj128EEEEELb0ELb1ELb0EEEvNS_9FwdParamsE)
        /*0a40*/ 	.word	0x00000000


	//----- nvinfo : EIATTR_MIN_STACK_SIZE
	.align		4
.L_446:
        /*0a44*/ 	.byte	0x04, 0x12
        /*0a46*/ 	.short	(.L_448 - .L_447)
	.align		4
.L_447:
        /*0a48*/ 	.word	index@(_ZN10layer_norm31ln_parallel_residual_fwd_kernelINS_13Kernel_traitsIf6__halffS2_fjLj5120ELj1ELj1ELj4ELj16ENS_18Kernel_traits_baseILj5120EfS2_fS2_fjLj128EEEEELb0ELb1ELb1EEEvNS_9FwdParamsE)
        /*0a4c*/ 	.word	0x00000000


	//----- nvinfo : EIATTR_MIN_STACK_SIZE
	.align		4
.L_448:
        /*0a50*/ 	.byte	0x04, 0x12
        /*0a52*/ 	.short	(.L_450 - .L_449)
	.align		4
.L_449:
        /*0a54*/ 	.word	index@(_ZN10layer_norm31ln_parallel_residual_fwd_kernelINS_13Kernel_traitsIf6__halffS2_fjLj5120ELj1ELj1ELj4ELj16ENS_18Kernel_traits_baseILj5120EfS2_fS2_fjLj128EEEEELb1ELb0ELb0EEEvNS_9FwdParamsE)
        /*0a58*/ 	.word	0x00000000


	//----- nvinfo : EIATTR_MIN_STACK_SIZE
	.align		4
.L_450:
        /*0a5c*/ 	.byte	0x04, 0x12
        /*0a5e*/ 	.short	(.L_452 - .L_451)
	.align		4
.L_451:
        /*0a60*/ 	.word	index@(_ZN10layer_norm31ln_parallel_residual_fwd_kernelINS_13Kernel_traitsIf6__halffS2_fjLj5120ELj1ELj1ELj4ELj16ENS_18Kernel_traits_baseILj5120EfS2_fS2_fjLj128EEEEELb1ELb0ELb1EEEvNS_9FwdParamsE)
        /*0a64*/ 	.word	0x00000000


	//----- nvinfo : EIATTR_MIN_STACK_SIZE
	.align		4
.L_452:
        /*0a68*/ 	.byte	0x04, 0x12
        /*0a6a*/ 	.short	(.L_454 - .L_453)
	.align		4
.L_453:
        /*0a6c*/ 	.word	index@(_ZN10layer_norm31ln_parallel_residual_fwd_kernelINS_13Kernel_traitsIf6__halffS2_fjLj5120ELj1ELj1ELj4ELj16ENS_18Kernel_traits_baseILj5120EfS2_fS2_fjLj128EEEEELb1ELb1ELb0EEEvNS_9FwdParamsE)
        /*0a70*/ 	.word	0x00000000


	//----- nvinfo : EIATTR_MIN_STACK_SIZE
	.align		4
.L_454:
        /*0a74*/ 	.byte	0x04, 0x12
        /*0a76*/ 	.short	(.L_456 - .L_455)
	.align		4
.L_455:
        /*0a78*/ 	.word	index@(_ZN10layer_norm31ln_parallel_residual_fwd_kernelINS_13Kernel_traitsIf6__halffS2_fjLj5120ELj1ELj1ELj4ELj16ENS_18Kernel_traits_baseILj5120EfS2_fS2_fjLj128EEEEELb1ELb1ELb1EEEvNS_9FwdParamsE)
        /*0a7c*/ 	.word	0x00000000


	//----- nvinfo : EIATTR_MIN_STACK_SIZE
	.align		4
.L_456:
        /*0a80*/ 	.byte	0x04, 0x12
        /*0a82*/ 	.short	(.L_458 - .L_457)
	.align		4
.L_457:
        /*0a84*/ 	.word	index@(_ZN10layer_norm31ln_parallel_residual_fwd_kernelINS_13Kernel_traitsI6__halfffffjLj5120ELj1ELj1ELj4ELj16ENS_18Kernel_traits_baseILj5120ES2_ffffjLj128EEEEELb0ELb0ELb0EEEvNS_9FwdParamsE)
        /*0a88*/ 	.word	0x00000000


	//----- nvinfo : EIATTR_MIN_STACK_SIZE
	.align		4
.L_458:
        /*0a8c*/ 	.byte	0x04, 0x12
        /*0a8e*/ 	.short	(.L_460 - .L_459)
	.align		4
.L_459:
        /*0a90*/ 	.word	index@(_ZN10layer_norm31ln_parallel_residual_fwd_kernelINS_13Kernel_traitsI6__halfffffjLj5120ELj1ELj1ELj4ELj16ENS_18Kernel_traits_baseILj5120ES2_ffffjLj128EEEEELb0ELb0ELb1EEEvNS_9FwdParamsE)
        /*0a94*/ 	.word	0x00000000


	//----- nvinfo : EIATTR_MIN_STACK_SIZE
	.align		4
.L_460:
        /*0a98*/ 	.byte	0x04, 0x12
        /*0a9a*/ 	.short	(.L_462 - .L_461)
	.align		4
.L_461:
        /*0a9c*/ 	.word	index@(_ZN10layer_norm31ln_parallel_residual_fwd_kernelINS_13Kernel_traitsI6__halfffffjLj5120ELj1ELj1ELj4ELj16ENS_18Kernel_traits_baseILj5120ES2_ffffjLj128EEEEELb0ELb1ELb0EEEvNS_9FwdParamsE)
        /*0aa0*/ 	.word	0x00000000


	//----- nvinfo : EIATTR_MIN_STACK_SIZE
	.align		4
.L_462:
        /*0aa4*/ 	.byte	0x04, 0x12
        /*0aa6*/ 	.short	(.L_464 - .L_463)
	.align		4
.L_463:
        /*0aa8*/ 	.word	index@(_ZN10layer_norm31ln_parallel_residual_fwd_kernelINS_13Kernel_traitsI6__halfffffjLj5120ELj1ELj1ELj4ELj16ENS_18Kernel_traits_baseILj5120ES2_ffffjLj128EEEEELb0ELb1ELb1EEEvNS_9FwdParamsE)
        /*0aac*/ 	.word	0x00000000


	//----- nvinfo : EIATTR_MIN_STACK_SIZE
	.align		4
.L_464:
        /*0ab0*/ 	.byte	0x04, 0x12
        /*0ab2*/ 	.short	(.L_466 - .L_465)
	.align		4
.L_465:
        /*0ab4*/ 	.word	index@(_ZN10layer_norm31ln_parallel_residual_fwd_kernelINS_13Kernel_traitsI6__halfffffjLj5120ELj1ELj1ELj4ELj16ENS_18Kernel_traits_baseILj5120ES2_ffffjLj128EEEEELb1ELb0ELb0EEEvNS_9FwdParamsE)
        /*0ab8*/ 	.word	0x00000000


	//----- nvinfo : EIATTR_MIN_STACK_SIZE
	.align		4
.L_466:
        /*0abc*/ 	.byte	0x04, 0x12
        /*0abe*/ 	.short	(.L_468 - .L_467)
	.align		4
.L_467:
        /*0ac0*/ 	.word	index@(_ZN10layer_norm31ln_parallel_residual_fwd_kernelINS_13Kernel_traitsI6__halfffffjLj5120ELj1ELj1ELj4ELj16ENS_18Kernel_traits_baseILj5120ES2_ffffjLj128EEEEELb1ELb0ELb1EEEvNS_9FwdParamsE)
        /*0ac4*/ 	.word	0x00000000


	//----- nvinfo : EIATTR_MIN_STACK_SIZE
	.align		4
.L_468:
        /*0ac8*/ 	.byte	0x04, 0x12
        /*0aca*/ 	.short	(.L_470 - .L_469)
	.align		4
.L_469:
        /*0acc*/ 	.word	index@(_ZN10layer_norm31ln_parallel_residual_fwd_kernelINS_13Kernel_traitsI6__halfffffjLj5120ELj1ELj1ELj4ELj16ENS_18Kernel_traits_baseILj5120ES2_ffffjLj128EEEEELb1ELb1ELb0EEEvNS_9FwdParamsE)
        /*0ad0*/ 	.word	0x00000000


	//----- nvinfo : EIATTR_MIN_STACK_SIZE
	.align		4
.L_470:
        /*0ad4*/ 	.byte	0x04, 0x12
        /*0ad6*/ 	.short	(.L_472 - .L_471)
	.align		4
.L_471:
        /*0ad8*/ 	.word	index@(_ZN10layer_norm31ln_parallel_residual_fwd_kernelINS_13Kernel_traitsI6__halfffffjLj5120ELj1ELj1ELj4ELj16ENS_18Kernel_traits_baseILj5120ES2_ffffjLj128EEEEELb1ELb1ELb1EEEvNS_9FwdParamsE)
        /*0adc*/ 	.word	0x00000000


	//----- nvinfo : EIATTR_MIN_STACK_SIZE
	.align		4
.L_472:
        /*0ae0*/ 	.byte	0x04, 0x12
        /*0ae2*/ 	.short	(.L_474 - .L_473)
	.align		4
.L_473:
        /*0ae4*/ 	.word	index@(_ZN10layer_norm31ln_parallel_residual_fwd_kernelINS_13Kernel_traitsIfffffjLj5120ELj1ELj1ELj4ELj16ENS_18Kernel_traits_baseILj5120EfffffjLj128EEEEELb0ELb0ELb0EEEvNS_9FwdParamsE)
        /*0ae8*/ 	.word	0x00000000


	//----- nvinfo : EIATTR_MIN_STACK_SIZE
	.align		4
.L_474:
        /*0aec*/ 	.byte	0x04, 0x12
        /*0aee*/ 	.short	(.L_476 - .L_475)
	.align		4
.L_475:
        /*0af0*/ 	.word	index@(_ZN10layer_norm31ln_parallel_residual_fwd_kernelINS_13Kernel_traitsIfffffjLj5120ELj1ELj1ELj4ELj16ENS_18Kernel_traits_baseILj5120EfffffjLj128EEEEELb0ELb0ELb1EEEvNS_9FwdParamsE)
        /*0af4*/ 	.word	0x00000000


	//----- nvinfo : EIATTR_MIN_STACK_SIZE
	.align		4
.L_476:
        /*0af8*/ 	.byte	0x04, 0x12
        /*0afa*/ 	.short	(.L_478 - .L_477)
	.align		4
.L_477:
        /*0afc*/ 	.word	index@(_ZN10layer_norm31ln_parallel_residual_fwd_kernelINS_13Kernel_traitsIfffffjLj5120ELj1ELj1ELj4ELj16ENS_18Kernel_traits_baseILj5120EfffffjLj128EEEEELb0ELb1ELb0EEEvNS_9FwdParamsE)
        /*0b00*/ 	.word	0x00000000


	//----- nvinfo : EIATTR_MIN_STACK_SIZE
	.align		4
.L_478:
        /*0b04*/ 	.byte	0x04, 0x12
        /*0b06*/ 	.short	(.L_480 - .L_479)
	.align		4
.L_479:
        /*0b08*/ 	.word	index@(_ZN10layer_norm31ln_parallel_residual_fwd_kernelINS_13Kernel_traitsIfffffjLj5120ELj1ELj1ELj4ELj16ENS_18Kernel_traits_baseILj5120EfffffjLj128EEEEELb0ELb1ELb1EEEvNS_9FwdParamsE)
        /*0b0c*/ 	.word	0x00000000


	//----- nvinfo : EIATTR_MIN_STACK_SIZE
	.align		4
.L_480:
        /*0b10*/ 	.byte	0x04, 0x12
        /*0b12*/ 	.short	(.L_482 - .L_481)
	.align		4
.L_481:
        /*0b14*/ 	.word	index@(_ZN10layer_norm31ln_parallel_residual_fwd_kernelINS_13Kernel_traitsIfffffjLj5120ELj1ELj1ELj4ELj16ENS_18Kernel_traits_baseILj5120EfffffjLj128EEEEELb1ELb0ELb0EEEvNS_9FwdParamsE)
        /*0b18*/ 	.word	0x00000000


	//----- nvinfo : EIATTR_MIN_STACK_SIZE
	.align		4
.L_482:
        /*0b1c*/ 	.byte	0x04, 0x12
        /*0b1e*/ 	.short	(.L_484 - .L_483)
	.align		4
.L_483:
        /*0b20*/ 	.word	index@(_ZN10layer_norm31ln_parallel_residual_fwd_kernelINS_13Kernel_traitsIfffffjLj5120ELj1ELj1ELj4ELj16ENS_18Kernel_traits_baseILj5120EfffffjLj128EEEEELb1ELb0ELb1EEEvNS_9FwdParamsE)
        /*0b24*/ 	.word	0x00000000


	//----- nvinfo : EIATTR_MIN_STACK_SIZE
	.align		4
.L_484:
        /*0b28*/ 	.byte	0x04, 0x12
        /*0b2a*/ 	.short	(.L_486 - .L_485)
	.align		4
.L_485:
        /*0b2c*/ 	.word	index@(_ZN10layer_norm31ln_parallel_residual_fwd_kernelINS_13Kernel_traitsIfffffjLj5120ELj1ELj1ELj4ELj16ENS_18Kernel_traits_baseILj5120EfffffjLj128EEEEELb1ELb1ELb0EEEvNS_9FwdParamsE)
        /*0b30*/ 	.word	0x00000000


	//----- nvinfo : EIATTR_MIN_STACK_SIZE
	.align		4
.L_486:
        /*0b34*/ 	.byte	0x04, 0x12
        /*0b36*/ 	.short	(.L_488 - .L_487)
	.align		4
.L_487:
        /*0b38*/ 	.word	index@(_ZN10layer_norm31ln_parallel_residual_fwd_kernelINS_13Kernel_traitsIfffffjLj5120ELj1ELj1ELj4ELj16ENS_18Kernel_traits_baseILj5120EfffffjLj128EEEEELb1ELb1ELb1EEEvNS_9FwdParamsE)
        /*0b3c*/ 	.word	0x00000000
.L_488:


//--------------------- .nv.compat                --------------------------
	.section	.nv.compat,"",@"SHT_CUDA_COMPAT_INFO"
	.align	4
        /*0000*/ 	.byte	0x02, 0x09, 0x01, 0x00, 0x02, 0x02, 0x01, 0x00, 0x02, 0x05, 0x05, 0x00, 0x03, 0x07, 0x01, 0x01
        /*0010*/ 	.byte	0x02, 0x03, 0x00, 0x00, 0x02, 0x06, 0x01, 0x00, 0x04, 0x0b, 0x08, 0x00, 0x00, 0x00, 0x00, 0x00
        /*0020*/ 	.byte	0x00, 0x00, 0x00, 0x00


//--------------------- .nv.info._ZN10layer_norm31ln_parallel_residual_fwd_kernelINS_13Kernel_traitsI13__nv_bfloat16S2_S2_S2_fjLj5120ELj1ELj1ELj4ELj16ENS_18Kernel_traits_baseILj5120ES2_S2_S2_S2_fjLj128EEEEELb0ELb0ELb0EEEvNS_9FwdParamsE --------------------------
	.section	.nv.info._ZN10layer_norm31ln_parallel_residual_fwd_kernelINS_13Kernel_traitsI13__nv_bfloat16S2_S2_S2_fjLj5120ELj1ELj1ELj4ELj16ENS_18Kernel_traits_baseILj5120ES2_S2_S2_S2_fjLj128EEEEELb0ELb0ELb0EEEvNS_9FwdParamsE,"",@"SHT_CUDA_INFO"
	.sectionflags	@""
	.align	4


	//----- nvinfo : EIATTR_CUDA_API_VERSION
	.align		4
        /*0000*/ 	.byte	0x04, 0x37
        /*0002*/ 	.short	(.L_490 - .L_489)
.L_489:
        /*0004*/ 	.word	0x00000082


	//----- nvinfo : EIATTR_KPARAM_INFO
	.align		4
.L_490:
        /*0008*/ 	.byte	0x04, 0x17
        /*000a*/ 	.short	(.L_492 - .L_491)
.L_491:
        /*000c*/ 	.word	0x00000000
        /*0010*/ 	.short	0x0000
        /*0012*/ 	.short	0x0000
        /*0014*/ 	.byte	0x00, 0xf0, 0xa1, 0x03


	//----- nvinfo : EIATTR_SPARSE_MMA_MASK
	.align		4
.L_492:
        /*0018*/ 	.byte	0x03, 0x50
        /*001a*/ 	.short	0x0000


	//----- nvinfo : EIATTR_MAXREG_COUNT
	.align		4
        /*001c*/ 	.byte	0x03, 0x1b
        /*001e*/ 	.short	0x00ff


	//----- nvinfo : EIATTR_NUM_BARRIERS
	.align		4
        /*0020*/ 	.byte	0x02, 0x4c
        /*0022*/ 	.byte	0x01
	.zero		1


	//----- nvinfo : EIATTR_MERCURY_ISA_VERSION
	.align		4
        /*0024*/ 	.byte	0x03, 0x5f
        /*0026*/ 	.short	0x0101


	//----- nvinfo : EIATTR_COOP_GROUP_MASK_REGIDS
	.align		4
        /*0028*/ 	.byte	0x04, 0x29
        /*002a*/ 	.short	(.L_494 - .L_493)


	//   ....[0]....
.L_493:
        /*002c*/ 	.word	0xffffffff


	//   ....[1]....
        /*0030*/ 	.word	0xffffffff


	//   ....[2]....
        /*0034*/ 	.word	0xffffffff


	//   ....[3]....
        /*0038*/ 	.word	0xffffffff


	//   ....[4]....
        /*003c*/ 	.word	0xffffffff


	//   ....[5]....
        /*0040*/ 	.word	0xffffffff


	//   ....[6]....
        /*0044*/ 	.word	0xffffffff


	//   ....[7]....
        /*0048*/ 	.word	0xffffffff


	//   ....[8]....
        /*004c*/ 	.word	0xffffffff


	//   ....[9]....
        /*0050*/ 	.word	0xffffffff


	//   ....[10]....
        /*0054*/ 	.word	0xffffffff


	//   ....[11]....
        /*0058*/ 	.word	0xffffffff


	//   ....[12]....
        /*005c*/ 	.word	0xffffffff


	//   ....[13]....
        /*0060*/ 	.word	0xffffffff


	//   ....[14]....
        /*0064*/ 	.word	0xffffffff


	//   ....[15]....
        /*0068*/ 	.word	0xffffffff


	//   ....[16]....
        /*006c*/ 	.word	0xffffffff


	//   ....[17]....
        /*0070*/ 	.word	0xffffffff


	//   ....[18]....
        /*0074*/ 	.word	0x050000e5


	//   ....[19]....
        /*0078*/ 	.word	0x050000e5


	//   ....[20]....
        /*007c*/ 	.word	0x050000e5


	//   ....[21]....
        /*0080*/ 	.word	0x050000e5


	//   ....[22]....
        /*0084*/ 	.word	0x050000e5


	//   ....[23]....
        /*0088*/ 	.word	0x050000e5


	//   ....[24]....
        /*008c*/ 	.word	0x050000e5


	//   ....[25]....
        /*0090*/ 	.word	0x050000e5


	//   ....[26]....
        /*0094*/ 	.word	0x050000e5


	//   ....[27]....
        /*0098*/ 	.word	0x050000e5


	//----- nvinfo : EIATTR_COOP_GROUP_INSTR_OFFSETS
	.align		4
.L_494:
        /*009c*/ 	.byte	0x04, 0x28
        /*009e*/ 	.short	(.L_496 - .L_495)


	//   ....[0]....
.L_495:
        /*00a0*/ 	.word	0x000053c0


	//   ....[1]....
        /*00a4*/ 	.word	0x000053e0


	//   ....[2]....
        /*00a8*/ 	.word	0x00005400


	//   ....[3]....
        /*00ac*/ 	.word	0x00005420


	//   ....[4]....
        /*00b0*/ 	.word	0x00005440


	//   ....[5]....
        /*00b4*/ 	.word	0x00005980


	//   ....[6]....
        /*00b8*/ 	.word	0x000059a0


	//   ....[7]....
        /*00bc*/ 	.word	0x000059c0


	//   ....[8]....
        /*00c0*/ 	.word	0x000059e0


	//   ....[9]....
        /*00c4*/ 	.word	0x00005a00


	//   ....[10]....
        /*00c8*/ 	.word	0x00005b50


	//   ....[11]....
        /*00cc*/ 	.word	0x00005be0


	//   ....[12]....
        /*00d0*/ 	.word	0x00005c20


	//   ....[13]....
        /*00d4*/ 	.word	0x00005c30


	//   ....[14]....
        /*00d8*/ 	.word	0x00005cb0


	//   ....[15]....
        /*00dc*/ 	.word	0x00005d00


	//   ....[16]....
        /*00e0*/ 	.word	0x00005d80


	//   ....[17]....
        /*00e4*/ 	.word	0x00005dc0


	//   ....[18]....
        /*00e8*/ 	.word	0x00006f20


	//   ....[19]....
        /*00ec*/ 	.word	0x00006f90


	//   ....[20]....
        /*00f0*/ 	.word	0x00007000


	//   ....[21]....
        /*00f4*/ 	.word	0x00007070


	//   ....[22]....
        /*00f8*/ 	.word	0x000070e0


	//   ....[23]....
        /*00fc*/ 	.word	0x00007670


	//   ....[24]....
        /*0100*/ 	.word	0x000076e0


	//   ....[25]....
        /*0104*/ 	.word	0x00007750


	//   ....[26]....
        /*0108*/ 	.word	0x000077c0


	//   ....[27]....
        /*010c*/ 	.word	0x00007830


	//----- nvinfo : EIATTR_EXIT_INSTR_OFFSETS
	.align		4
.L_496:
        /*0110*/ 	.byte	0x04, 0x1c
        /*0112*/ 	.short	(.L_498 - .L_497)


	//   ....[0]....
.L_497:
        /*0114*/ 	.word	0x00000cf0


	//   ....[1]....
        /*0118*/ 	.word	0x00006ec0


	//----- nvinfo : EIATTR_MAX_THREADS
	.align		4
.L_498:
        /*011c*/ 	.byte	0x04, 0x05
        /*011e*/ 	.short	(.L_500 - .L_499)
.L_499:
        /*0120*/ 	.word	0x00000080
        /*0124*/ 	.word	0x00000001
        /*0128*/ 	.word	0x00000001


	//----- nvinfo : EIATTR_CRS_STACK_SIZE
	.align		4
.L_500:
        /*012c*/ 	.byte	0x04, 0x1e
        /*012e*/ 	.short	(.L_502 - .L_501)
.L_501:
        /*0130*/ 	.word	0x00000000


	//----- nvinfo : EIATTR_CBANK_PARAM_SIZE
	.align		4
.L_502:
        /*0134*/ 	.byte	0x03, 0x19
        /*0136*/ 	.short	0x00e8


	//----- nvinfo : EIATTR_PARAM_CBANK
	.align		4
        /*0138*/ 	.byte	0x04, 0x0a
        /*013a*/ 	.short	(.L_504 - .L_503)
	.align		4
.L_503:
        /*013c*/ 	.word	index@(.nv.constant0._ZN10layer_norm31ln_parallel_residual_fwd_kernelINS_13Kernel_traitsI13__nv_bfloat16S2_S2_S2_fjLj5120ELj1ELj1ELj4ELj16ENS_18Kernel_traits_baseILj5120ES2_S2_S2_S2_fjLj128EEEEELb0ELb0ELb0EEEvNS_9FwdParamsE)
        /*0140*/ 	.short	0x0210
        /*0142*/ 	.short	0x00e8


	//----- nvinfo : EIATTR_SW_WAR
	.align		4
.L_504:
        /*0144*/ 	.byte	0x04, 0x36
        /*0146*/ 	.short	(.L_506 - .L_505)
.L_505:
        /*0148*/ 	.word	0x00000008
.L_506:


//--------------------- .nv.info._ZN10layer_norm31ln_parallel_residual_fwd_kernelINS_13Kernel_traitsI13__nv_bfloat16S2_S2_S2_fjLj5120ELj1ELj1ELj4ELj16ENS_18Kernel_traits_baseILj5120ES2_S2_S2_S2_fjLj128EEEEELb0ELb0ELb1EEEvNS_9FwdParamsE --------------------------
	.section	.nv.info._ZN10layer_norm31ln_parallel_residual_fwd_kernelINS_13Kernel_traitsI13__nv_bfloat16S2_S2_S2_fjLj5120ELj1ELj1ELj4ELj16ENS_18Kernel_traits_baseILj5120ES2_S2_S2_S2_fjLj128EEEEELb0ELb0ELb1EEEvNS_9FwdParamsE,"",@"SHT_CUDA_INFO"
	.sectionflags	@""
	.align	4


	//----- nvinfo : EIATTR_CUDA_API_VERSION
	.align		4
        /*0000*/ 	.byte	0x04, 0x37
        /*0002*/ 	.short	(.L_508 - .L_507)
.L_507:
        /*0004*/ 	.word	0x00000082


	//----- nvinfo : EIATTR_KPARAM_INFO
	.align		4
.L_508:
        /*0008*/ 	.byte	0x04, 0x17
        /*000a*/ 	.short	(.L_510 - .L_509)
.L_509:
        /*000c*/ 	.word	0x00000000
        /*0010*/ 	.short	0x0000
        /*0012*/ 	.short	0x0000
        /*0014*/ 	.byte	0x00, 0xf0, 0xa1, 0x03


	//----- nvinfo : EIATTR_SPARSE_MMA_MASK
	.align		4
.L_510:
        /*0018*/ 	.byte	0x03, 0x50
        /*001a*/ 	.short	0x0000


	//----- nvinfo : EIATTR_MAXREG_COUNT
	.align		4
        /*001c*/ 	.byte	0x03, 0x1b
        /*001e*/ 	.short	0x00ff


	//----- nvinfo : EIATTR_NUM_BARRIERS
	.align		4
        /*0020*/ 	.byte	0x02, 0x4c
        /*0022*/ 	.byte	0x01
	.zero		1


	//----- nvinfo : EIATTR_MERCURY_ISA_VERSION
	.align		4
        /*0024*/ 	.byte	0x03, 0x5f
        /*0026*/ 	.short	0x0101


	//----- nvinfo : EIATTR_COOP_GROUP_MASK_REGIDS
	.align		4
        /*0028*/ 	.byte	0x04, 0x29
        /*002a*/ 	.short	(.L_512 - .L_511)


	//   ....[0]....
.L_511:
        /*002c*/ 	.word	0xffffffff


	//   ....[1]....
        /*0030*/ 	.word	0xffffffff


	//   ....[2]....
        /*0034*/ 	.word	0xffffffff


	//   ....[3]....
        /*0038*/ 	.word	0xffffffff


	//   ....[4]....
        /*003c*/ 	.word	0xffffffff


	//   ....[5]....
        /*0040*/ 	.word	0xffffffff


	//   ....[6]....
        /*0044*/ 	.word	0xffffffff


	//   ....[7]....
        /*0048*/ 	.word	0xffffffff


	//   ....[8]....
        /*004c*/ 	.word	0xffffffff


	//   ....[9]....
        /*0050*/ 	.word	0xffffffff


	//   ....[10]....
        /*0054*/ 	.word	0xffffffff


	//   ....[11]....
        /*0058*/ 	.word	0xffffffff


	//   ....[12]....
        /*005c*/ 	.word	0xffffffff


	//   ....[13]....
        /*0060*/ 	.word	0xffffffff


	//   ....[14]....
        /*0064*/ 	.word	0xffffffff


	//   ....[15]....
        /*0068*/ 	.word	0xffffffff


	//   ....[16]....
        /*006c*/ 	.word	0xffffffff


	//   ....[17]....
        /*0070*/ 	.word	0xffffffff


	//   ....[18]....
        /*0074*/ 	.word	0x0500003a


	//   ....[19]....
        /*0078*/ 	.word	0x0500003a


	//   ....[20]....
        /*007c*/ 	.word	0x0500003a


	//   ....[21]....
        /*0080*/ 	.word	0x0500003a


	//   ....[22]....
        /*0084*/ 	.word	0x0500003a


	//   ....[23]....
        /*0088*/ 	.word	0x0500003a


	//   ....[24]....
        /*008c*/ 	.word	0x0500003a


	//   ....[25]....
        /*0090*/ 	.word	0x0500003a


	//   ....[26]....
        /*0094*/ 	.word	0x0500003a


	//   ....[27]....
        /*0098*/ 	.word	0x0500003a


	//----- nvinfo : EIATTR_COOP_GROUP_INSTR_OFFSETS
	.align		4
.L_512:
        /*009c*/ 	.byte	0x04, 0x28
        /*009e*/ 	.short	(.L_514 - .L_513)


	//   ....[0]....
.L_513:
        /*00a0*/ 	.word	0x00004120


	//   ....[1]....
        /*00a4*/ 	.word	0x00004140


	//   ....[2]....
        /*00a8*/ 	.word	0x00004160


	//   ....[3]....
        /*00ac*/ 	.word	0x00004180


	//   ....[4]....
        /*00b0*/ 	.word	0x000041a0


	//   ....[5]....
        /*00b4*/ 	.word	0x000046d0


	//   ....[6]....
        /*00b8*/ 	.word	0x000046f0


	//   ....[7]....
        /*00bc*/ 	.word	0x00004710


	//   ....[8]....
        /*00c0*/ 	.word	0x00004730


	//   ....[9]....
        /*00c4*/ 	.word	0x00004750


	//   ....[10]....
        /*00c8*/ 	.word	0x000048d0


	//   ....[11]....
        /*00cc*/ 	.word	0x00004930


	//   ....[12]....
        /*00d0*/ 	.word	0x00004960


	//   ....[13]....
        /*00d4*/ 	.word	0x00004990


	//   ....[14]....
        /*00d8*/ 	.word	0x00004a20


	//   ....[15]....
        /*00dc*/ 	.word	0x00004a50


	//   ....[16]....
        /*00e0*/ 	.word	0x00004af0


	//   ....[17]....
        /*00e4*/ 	.word	0x00004b20


	//   ....[18]....
        /*00e8*/ 	.word	0x000061d0


	//   ....[19]....
        /*00ec*/ 	.word	0x00006240


	//   ....[20]....
        /*00f0*/ 	.word	0x000062b0


	//   ....[21]....
        /*00f4*/ 	.word	0x00006320


	//   ....[22]....
        /*00f8*/ 	.word	0x00006390


	//   ....[23]....
        /*00fc*/ 	.word	0x00006900


	//   ....[24]....
        /*0100*/ 	.word	0x00006970


	//   ....[25]....
        /*0104*/ 	.word	0x000069e0


	//   ....[26]....
        /*0108*/ 	.word	0x00006a50


	//   ....[27]....
        /*010c*/ 	.word	0x00006ac0


	//----- nvinfo : EIATTR_EXIT_INSTR_OFFSETS
	.align		4
.L_514:
        /*0110*/ 	.byte	0x04, 0x1c
        /*0112*/ 	.short	(.L_516 - .L_515)


	//   ....[0]....
.L_515:
        /*0114*/ 	.word	0x00000290


	//   ....[1]....
        /*0118*/ 	.word	0x00006170


	//----- nvinfo : EIATTR_MAX_THREADS
	.align		4
.L_516:
        /*011c*/ 	.byte	0x04, 0x05
        /*011e*/ 	.short	(.L_518 - .L_517)
.L_517:
        /*0120*/ 	.word	0x00000080
        /*0124*/ 	.word	0x00000001
        /*0128*/ 	.word	0x00000001


	//----- nvinfo : EIATTR_CRS_STACK_SIZE
	.align		4
.L_518:
        /*012c*/ 	.byte	0x04, 0x1e
        /*012e*/ 	.short	(.L_520 - .L_519)
.L_519:
        /*0130*/ 	.word	0x00000000


	//----- nvinfo : EIATTR_CBANK_PARAM_SIZE
	.align		4
.L_520:
        /*0134*/ 	.byte	0x03, 0x19
        /*0136*/ 	.short	0x00e8


	//----- nvinfo : EIATTR_PARAM_CBANK
	.align		4
        /*0138*/ 	.byte	0x04, 0x0a
        /*013a*/ 	.short	(.L_522 - .L_521)
	.align		4
.L_521:
        /*013c*/ 	.word	index@(.nv.constant0._ZN10layer_norm31ln_parallel_residual_fwd_kernelINS_13Kernel_traitsI13__nv_bfloat16S2_S2_S2_fjLj5120ELj1ELj1ELj4ELj16ENS_18Kernel_traits_baseILj5120ES2_S2_S2_S2_fjLj128EEEEELb0ELb0ELb1EEEvNS_9FwdParamsE)
        /*0140*/ 	.short	0x0210
        /*0142*/ 	.short	0x00e8


	//----- nvinfo : EIATTR_SW_WAR
	.align		4
.L_522:
        /*0144*/ 	.byte	0x04, 0x36
        /*0146*/ 	.short	(.L_524 - .L_523)
.L_523:
        /*0148*/ 	.word	0x00000008
.L_524:


//--------------------- .nv.info._ZN10layer_norm31ln_parallel_residual_fwd_kernelINS_13Kernel_traitsI13__nv_bfloat16S2_S2_S2_fjLj5120ELj1ELj1ELj4ELj16ENS_18Kernel_traits_baseILj5120ES2_S2_S2_S2_fjLj128EEEEELb0ELb1ELb0EEEvNS_9FwdParamsE --------------------------
	.section	.nv.info._ZN10layer_norm31ln_parallel_residual_fwd_kernelINS_13Kernel_traitsI13__nv_bfloat16S2_S2_S2_fjLj5120ELj1ELj1ELj4ELj16ENS_18Kernel_traits_baseILj5120ES2_S2_S2_S2_fjLj128EEEEELb0ELb1ELb0EEEvNS_9FwdParamsE,"",@"SHT_CUDA_INFO"
	.sectionflags	@""
	.align	4


	//----- nvinfo : EIATTR_CUDA_API_VERSION
	.align		4
        /*0000*/ 	.byte	0x04, 0x37
        /*0002*/ 	.short	(.L_526 - .L_525)
.L_525:
        /*0004*/ 	.word	0x00000082


	//----- nvinfo : EIATTR_KPARAM_INFO
	.align		4
.L_526:
        /*0008*/ 	.byte	0x04, 0x17
        /*000a*/ 	.short	(.L_528 - .L_527)
.L_527:
        /*000c*/ 	.word	0x00000000
        /*0010*/ 	.short	0x0000
        /*0012*/ 	.short	0x0000
        /*0014*/ 	.byte	0x00, 0xf0, 0xa1, 0x03


	//----- nvinfo : EIATTR_SPARSE_MMA_MASK
	.align		4
.L_528:
        /*0018*/ 	.byte	0x03, 0x50
        /*001a*/ 	.short	0x0000


	//----- nvinfo : EIATTR_MAXREG_COUNT
	.align		4
        /*001c*/ 	.byte	0x03, 0x1b
        /*001e*/ 	.short	0x00ff


	//----- nvinfo : EIATTR_NUM_BARRIERS
	.align		4
        /*0020*/ 	.byte	0x02, 0x4c
        /*0022*/ 	.byte	0x01
	.zero		1


	//----- nvinfo : EIATTR_MERCURY_ISA_VERSION
	.align		4
        /*0024*/ 	.byte	0x03, 0x5f
        /*0026*/ 	.short	0x0101


	//----- nvinfo : EIATTR_COOP_GROUP_MASK_REGIDS
	.align		4
        /*0028*/ 	.byte	0x04, 0x29
        /*002a*/ 	.short	(.L_530 - .L_529)


	//   ....[0]....
.L_529:
        /*002c*/ 	.word	0xffffffff


	//   ....[1]....
        /*0030*/ 	.word	0xffffffff


	//   ....[2]....
        /*0034*/ 	.word	0xffffffff


	//   ....[3]....
        /*0038*/ 	.word	0xffffffff


	//   ....[4]....
        /*003c*/ 	.word	0xffffffff


	//   ....[5]....
        /*0040*/ 	.word	0xffffffff


	//   ....[6]....
        /*0044*/ 	.word	0xffffffff


	//   ....[7]....
        /*0048*/ 	.word	0xffffffff


	//   ....[8]....
        /*004c*/ 	.word	0xffffffff


	//   ....[9]....
        /*0050*/ 	.word	0xffffffff


	//   ....[10]....
        /*0054*/ 	.word	0xffffffff


	//   ....[11]....
        /*0058*/ 	.word	0xffffffff


	//   ....[12]....
        /*005c*/ 	.word	0xffffffff


	//   ....[13]....
        /*0060*/ 	.word	0xffffffff


	//   ....[14]....
        /*0064*/ 	.word	0xffffffff


	//   ....[15]....
        /*0068*/ 	.word	0xffffffff


	//   ....[16]....
        /*006c*/ 	.word	0xffffffff


	//   ....[17]....
        /*0070*/ 	.word	0xffffffff


	//   ....[18]....
        /*0074*/ 	.word	0x05000097


	//   ....[19]....
        /*0078*/ 	.word	0x05000097


	//   ....[20]....
        /*007c*/ 	.word	0x05000097


	//   ....[21]....
        /*0080*/ 	.word	0x05000097


	//   ....[22]....
        /*0084*/ 	.word	0x05000097


	//   ....[23]....
        /*0088*/ 	.word	0x05000097


	//   ....[24]....
        /*008c*/ 	.word	0x05000097


	//   ....[25]....
        /*0090*/ 	.word	0x05000097


	//   ....[26]....
        /*0094*/ 	.word	0x05000097


	//   ....[27]....
        /*0098*/ 	.word	0x05000097


	//----- nvinfo : EIATTR_COOP_GROUP_INSTR_OFFSETS
	.align		4
.L_530:
        /*009c*/ 	.byte	0x04, 0x28
        /*009e*/ 	.short	(.L_532 - .L_531)


	//   ....[0]....
.L_531:
        /*00a0*/ 	.word	0x00004780


	//   ....[1]....
        /*00a4*/ 	.word	0x000047a0


	//   ....[2]....
        /*00a8*/ 	.word	0x000047c0


	//   ....[3]....
        /*00ac*/ 	.word	0x000047e0


	//   ....[4]....
        /*00b0*/ 	.word	0x00004800


	//   ....[5]....
        /*00b4*/ 	.word	0x00004d40


	//   ....[6]....
        /*00b8*/ 	.word	0x00004d60


	//   ....[7]....
        /*00bc*/ 	.word	0x00004d80


	//   ....[8]....
        /*00c0*/ 	.word	0x00004da0


	//   ....[9]....
        /*00c4*/ 	.word	0x00004dc0


	//   ....[10]....
        /*00c8*/ 	.word	0x00004f50


	//   ....[11]....
        /*00cc*/ 	.word	0x00004fa0


	//   ....[12]....
        /*00d0*/ 	.word	0x00004fc0


	//   ....[13]....
        /*00d4*/ 	.word	0x00004fd0


	//   ....[14]....
        /*00d8*/ 	.word	0x00005070


	//   ....[15]....
        /*00dc*/ 	.word	0x000050c0


	//   ....[16]....
        /*00e0*/ 	.word	0x00005140


	//   ....[17]....
        /*00e4*/ 	.word	0x00005180


	//   ....[18]....
        /*00e8*/ 	.word	0x00005e30


	//   ....[19]....
        /*00ec*/ 	.word	0x00005ea0


	//   ....[20]....
        /*00f0*/ 	.word	0x00005f10


	//   ....[21]....
        /*00f4*/ 	.word	0x00005f80


	//   ....[22]....
        /*00f8*/ 	.word	0x00005ff0


	//   ....[23]....
        /*00fc*/ 	.word	0x00006570


	//   ....[24]....
        /*0100*/ 	.word	0x000065e0


	//   ....[25]....
        /*0104*/ 	.word	0x00006650


	//   ....[26]....
        /*0108*/ 	.word	0x000066c0


	//   ....[27]....
        /*010c*/ 	.word	0x00006730


	//----- nvinfo : EIATTR_EXIT_INSTR_OFFSETS
	.align		4
.L_532:
        /*0110*/ 	.byte	0x04, 0x1c
        /*0112*/ 	.short	(.L_534 - .L_533)


	//   ....[0]....
.L_533:
        /*0114*/ 	.word	0x00000750


	//   ....[1]....
        /*0118*/ 	.word	0x00005dd0


	//----- nvinfo : EIATTR_MAX_THREADS
	.align		4
.L_534:
        /*011c*/ 	.byte	0x04, 0x05
        /*011e*/ 	.short	(.L_536 - .L_535)
.L_535:
        /*0120*/ 	.word	0x00000080
        /*0124*/ 	.word	0x00000001
        /*0128*/ 	.word	0x00000001


	//----- nvinfo : EIATTR_CRS_STACK_SIZE
	.align		4
.L_536:
        /*012c*/ 	.byte	0x04, 0x1e
        /*012e*/ 	.short	(.L_538 - .L_537)
.L_537:
        /*0130*/ 	.word	0x00000000


	//----- nvinfo : EIATTR_CBANK_PARAM_SIZE
	.align		4
.L_538:
        /*0134*/ 	.byte	0x03, 0x19
        /*0136*/ 	.short	0x00e8


	//----- nvinfo : EIATTR_PARAM_CBANK
	.align		4
        /*0138*/ 	.byte	0x04, 0x0a
        /*013a*/ 	.short	(.L_540 - .L_539)
	.align		4
.L_539:
        /*013c*/ 	.word	index@(.nv.constant0._ZN10layer_norm31ln_parallel_residual_fwd_kernelINS_13Kernel_traitsI13__nv_bfloat16S2_S2_S2_fjLj5120ELj1ELj1ELj4ELj16ENS_18Kernel_traits_baseILj5120ES2_S2_S2_S2_fjLj128EEEEELb0ELb1ELb0EEEvNS_9FwdParamsE)
        /*0140*/ 	.short	0x0210
        /*0142*/ 	.short	0x00e8


	//----- nvinfo : EIATTR_SW_WAR
	.align		4
.L_540:
        /*0144*/ 	.byte	0x04, 0x36
        /*0146*/ 	.short	(.L_542 - .L_541)
.L_541:
        /*0148*/ 	.word	0x00000008
.L_542:


//--------------------- .nv.info._ZN10layer_norm31ln_parallel_residual_fwd_kernelINS_13Kernel_traitsI13__nv_bfloat16S2_S2_S2_fjLj5120ELj1ELj1ELj4ELj16ENS_18Kernel_traits_baseILj5120ES2_S2_S2_S2_fjLj128EEEEELb0ELb1ELb1EEEvNS_9FwdParamsE --------------------------
	.section	.nv.info._ZN10layer_norm31ln_parallel_residual_fwd_kernelINS_13Kernel_traitsI13__nv_bfloat16S2_S2_S2_fjLj5120ELj1ELj1ELj4ELj16ENS_18Kernel_traits_baseILj5120ES2_S2_S2_S2_fjLj128EEEEELb0ELb1ELb1EEEvNS_9FwdParamsE,"",@"SHT_CUDA_INFO"
	.sectionflags	@""
	.align	4


	//----- nvinfo : EIATTR_CUDA_API_VERSION
	.align		4
        /*0000*/ 	.byte	0x04, 0x37
        /*0002*/ 	.short	(.L_544 - .L_543)
.L_543:
        /*0004*/ 	.word	0x00000082


	//----- nvinfo : EIATTR_KPARAM_INFO
	.align		4
.L_544:
        /*0008*/ 	.byte	0x04, 0x17
        /*000a*/ 	.short	(.L_546 - .L_545)
.L_545:
        /*000c*/ 	.word	0x00000000
        /*0010*/ 	.short	0x0000
        /*0012*/ 	.short	0x0000
        /*0014*/ 	.byte	0x00, 0xf0, 0xa1, 0x03


	//----- nvinfo : EIATTR_SPARSE_MMA_MASK
	.align		4
.L_546:
        /*0018*/ 	.byte	0x03, 0x50
        /*001a*/ 	.short	0x0000


	//----- nvinfo : EIATTR_MAXREG_COUNT
	.align		4
        /*001c*/ 	.byte	0x03, 0x1b
        /*001e*/ 	.short	0x00ff


	//----- nvinfo : EIATTR_NUM_BARRIERS
	.align		4
        /*0020*/ 	.byte	0x02, 0x4c
        /*0022*/ 	.byte	0x01
	.zero		1


	//----- nvinfo : EIATTR_MERCURY_ISA_VERSION
	.align		4
        /*0024*/ 	.byte	0x03, 0x5f
        /*0026*/ 	.short	0x0101


	//----- nvinfo : EIATTR_COOP_GROUP_MASK_REGIDS
	.align		4
        /*0028*/ 	.byte	0x04, 0x29
        /*002a*/ 	.short	(.L_548 - .L_547)


	//   ....[0]....
.L_547:
        /*002c*/ 	.word	0xffffffff


	//   ....[1]....
        /*0030*/ 	.word	0xffffffff


	//   ....[2]....
        /*0034*/ 	.word	0xffffffff


	//   ....[3]....
        /*0038*/ 	.word	0xffffffff


	//   ....[4]....
        /*003c*/ 	.word	0xffffffff


	//   ....[5]....
        /*0040*/ 	.word	0xffffffff


	//   ....[6]....
        /*0044*/ 	.word	0xffffffff


	//   ....[7]....
        /*0048*/ 	.word	0xffffffff


	//   ....[8]....
        /*004c*/ 	.word	0xffffffff


	//   ....[9]....
        /*0050*/ 	.word	0xffffffff


	//   ....[10]....
        /*0054*/ 	.word	0xffffffff


	//   ....[11]....
        /*0058*/ 	.word	0xffffffff


	//   ....[12]....
        /*005c*/ 	.word	0xffffffff


	//   ....[13]....
        /*0060*/ 	.word	0xffffffff


	//   ....[14]....
        /*0064*/ 	.word	0xffffffff


	//   ....[15]....
        /*0068*/ 	.word	0xffffffff


	//   ....[16]....
        /*006c*/ 	.word	0xffffffff


	//   ....[17]....
        /*0070*/ 	.word	0xffffffff


	//   ....[18]....
        /*0074*/ 	.word	0x0500008a


	//   ....[19]....
        /*0078*/ 	.word	0x0500008a


	//   ....[20]....
        /*007c*/ 	.word	0x0500008a


	//   ....[21]....
        /*0080*/ 	.word	0x0500008a


	//   ....[22]....
        /*0084*/ 	.word	0x0500008a


	//   ....[23]....
        /*0088*/ 	.word	0x0500008a


	//   ....[24]....
        /*008c*/ 	.word	0x0500008a


	//   ....[25]....
        /*0090*/ 	.word	0x0500008a


	//   ....[26]....
        /*0094*/ 	.word	0x0500008a


	//   ....[27]....
        /*0098*/ 	.word	0x0500008a


	//----- nvinfo : EIATTR_COOP_GROUP_INSTR_OFFSETS
	.align		4
.L_548:
        /*009c*/ 	.byte	0x04, 0x28
        /*009e*/ 	.short	(.L_550 - .L_549)


	//   ....[0]....
.L_549:
        /*00a0*/ 	.word	0x00003fc0


	//   ....[1]....
        /*00a4*/ 	.word	0x00003fe0


	//   ....[2]....
        /*00a8*/ 	.word	0x00004000


	//   ....[3]....
        /*00ac*/ 	.word	0x00004020


	//   ....[4]....
        /*00b0*/ 	.word	0x00004040


	//   ....[5]....
        /*00b4*/ 	.word	0x00004570


	//   ....[6]....
        /*00b8*/ 	.word	0x00004590


	//   ....[7]....
        /*00bc*/ 	.word	0x000045b0


	//   ....[8]....
        /*00c0*/ 	.word	0x000045d0


	//   ....[9]....
        /*00c4*/ 	.word	0x000045f0


	//   ....[10]....
        /*00c8*/ 	.word	0x00004730


	//   ....[11]....
        /*00cc*/ 	.word	0x00004790


	//   ....[12]....
        /*00d0*/ 	.word	0x000047b0


	//   ....[13]....
        /*00d4*/ 	.word	0x000047c0


	//   ....[14]....
        /*00d8*/ 	.word	0x00004840


	//   ....[15]....
        /*00dc*/ 	.word	0x000048a0


	//   ....[16]....
        /*00e0*/ 	.word	0x00004940


	//   ....[17]....
        /*00e4*/ 	.word	0x00004970


	//   ....[18]....
        /*00e8*/ 	.word	0x00005490


	//   ....[19]....
        /*00ec*/ 	.word	0x00005500


	//   ....[20]....
        /*00f0*/ 	.word	0x00005570


	//   ....[21]....
        /*00f4*/ 	.word	0x000055e0


	//   ....[22]....
        /*00f8*/ 	.word	0x00005650


	//   ....[23]....
        /*00fc*/ 	.word	0x00005bd0


	//   ....[24]....
        /*0100*/ 	.word	0x00005c40


	//   ....[25]....
        /*0104*/ 	.word	0x00005cb0


	//   ....[26]....
        /*0108*/ 	.word	0x00005d20


	//   ....[27]....
        /*010c*/ 	.word	0x00005d90


	//----- nvinfo : EIATTR_EXIT_INSTR_OFFSETS
	.align		4
.L_550:
        /*0110*/ 	.byte	0x04, 0x1c
        /*0112*/ 	.short	(.L_552 - .L_551)


	//   ....[0]....
.L_551:
        /*0114*/ 	.word	0x000001b0


	//   ....[1]....
        /*0118*/ 	.word	0x00005430


	//----- nvinfo : EIATTR_MAX_THREADS
	.align		4
.L_552:
        /*011c*/ 	.byte	0x04, 0x05
        /*011e*/ 	.short	(.L_554 - .L_553)
.L_553:
        /*0120*/ 	.word	0x00000080
        /*0124*/ 	.word	0x00000001
        /*0128*/ 	.word	0x00000001


	//----- nvinfo : EIATTR_CRS_STACK_SIZE
	.align		4
.L_554:
        /*012c*/ 	.byte	0x04, 0x1e
        /*012e*/ 	.short	(.L_556 - .L_555)
.L_555:
        /*0130*/ 	.word	0x00000000


	//----- nvinfo : EIATTR_CBANK_PARAM_SIZE
	.align		4
.L_556:
        /*0134*/ 	.byte	0x03, 0x19
        /*0136*/ 	.short	0x00e8


	//----- nvinfo : EIATTR_PARAM_CBANK
	.align		4
        /*0138*/ 	.byte	0x04, 0x0a
        /*013a*/ 	.short	(.L_558 - .L_557)
	.align		4
.L_557:
        /*013c*/ 	.word	index@(.nv.constant0._ZN10layer_norm31ln_parallel_residual_fwd_kernelINS_13Kernel_traitsI13__nv_bfloat16S2_S2_S2_fjLj5120ELj1ELj1ELj4ELj16ENS_18Kernel_traits_baseILj5120ES2_S2_S2_S2_fjLj128EEEEELb0ELb1ELb1EEEvNS_9FwdParamsE)
        /*0140*/ 	.short	0x0210
        /*0142*/ 	.short	0x00e8


	//----- nvinfo : EIATTR_SW_WAR
	.align		4
.L_558:
        /*0144*/ 	.byte	0x04, 0x36
        /*0146*/ 	.short	(.L_560 - .L_559)
.L_559:
        /*0148*/ 	.word	0x00000008
.L_560:


//--------------------- .nv.info._ZN10layer_norm31ln_parallel_residual_fwd_kernelINS_13Kernel_traitsI13__nv_bfloat16S2_S2_S2_fjLj5120ELj1ELj1ELj4ELj16ENS_18Kernel_traits_baseILj5120ES2_S2_S2_S2_fjLj128EEEEELb1ELb0ELb0EEEvNS_9FwdParamsE --------------------------
	.section	.nv.info._ZN10layer_norm31ln_parallel_residual_fwd_kernelINS_13Kernel_traitsI13__nv_bfloat16S2_S2_S2_fjLj5120ELj1ELj1ELj4ELj16ENS_18Kernel_traits_baseILj5120ES2_S2_S2_S2_fjLj128EEEEELb1ELb0ELb0EEEvNS_9FwdParamsE,"",@"SHT_CUDA_INFO"
	.sectionflags	@""
	.align	4


	//----- nvinfo : EIATTR_CUDA_API_VERSION
	.align		4
        /*0000*/ 	.byte	0x04, 0x37
        /*0002*/ 	.short	(.L_562 - .L_561)
.L_561:
        /*0004*/ 	.word	0x00000082


	//----- nvinfo : EIATTR_KPARAM_INFO
	.align		4
.L_562:
        /*0008*/ 	.byte	0x04, 0x17
        /*000a*/ 	.short	(.L_564 - .L_563)
.L_563:
        /*000c*/ 	.word	0x00000000
        /*0010*/ 	.short	0x0000
        /*0012*/ 	.short	0x0000
        /*0014*/ 	.byte	0x00, 0xf0, 0xa1, 0x03


	//----- nvinfo : EIATTR_SPARSE_MMA_MASK
	.align		4
.L_564:
        /*0018*/ 	.byte	0x03, 0x50
        /*001a*/ 	.short	0x0000


	//----- nvinfo : EIATTR_MAXREG_COUNT
	.align		4
        /*001c*/ 	.byte	0x03, 0x1b
        /*001e*/ 	.short	0x00ff


	//----- nvinfo : EIATTR_NUM_BARRIERS
	.align		4
        /*0020*/ 	.byte	0x02, 0x4c
        /*0022*/ 	.byte	0x01
	.zero		1


	//----- nvinfo : EIATTR_MERCURY_ISA_VERSION
	.align		4
        /*0024*/ 	.byte	0x03, 0x5f
        /*0026*/ 	.short	0x0101


	//----- nvinfo : EIATTR_COOP_GROUP_MASK_REGIDS
	.align		4
        /*0028*/ 	.byte	0x04, 0x29
        /*002a*/ 	.short	(.L_566 - .L_565)


	//   ....[0]....
.L_565:
        /*002c*/ 	.word	0xffffffff


	//   ....[1]....
        /*0030*/ 	.word	0xffffffff


	//   ....[2]....
        /*0034*/ 	.word	0xffffffff


	//   ....[3]....
        /*0038*/ 	.word	0xffffffff


	//   ....[4]....
        /*003c*/ 	.word	0xffffffff


	//   ....[5]....
        /*0040*/ 	.word	0xffffffff


	//   ....[6]....
        /*0044*/ 	.word	0xffffffff


	//   ....[7]....
        /*0048*/ 	.word	0xffffffff


	//   ....[8]....
        /*004c*/ 	.word	0xffffffff


	//   ....[9]....
        /*0050*/ 	.word	0xffffffff


	//   ....[10]....
        /*0054*/ 	.word	0xffffffff


	//   ....[11]....
        /*0058*/ 	.word	0xffffffff


	//   ....[12]....
        /*005c*/ 	.word	0xffffffff


	//   ....[13]....
        /*0060*/ 	.word	0xffffffff


	//   ....[14]....
        /*0064*/ 	.word	0xffffffff


	//   ....[15]....
        /*0068*/ 	.word	0xffffffff


	//   ....[16]....
        /*006c*/ 	.word	0xffffffff


	//   ....[17]....
        /*0070*/ 	.word	0xffffffff


	//   ....[18]....
        /*0074*/ 	.word	0x050000f3


	//   ....[19]....
        /*0078*/ 	.word	0x050000f3


	//   ....[20]....
        /*007c*/ 	.word	0x050000f3


	//   ....[21]....
        /*0080*/ 	.word	0x050000f3


	//   ....[22]....
        /*0084*/ 	.word	0x050000f3


	//   ....[23]....
        /*0088*/ 	.word	0x050000f3


	//   ....[24]....
        /*008c*/ 	.word	0x050000f3


	//   ....[25]....
        /*0090*/ 	.word	0x050000f3


	//   ....[26]....
        /*0094*/ 	.word	0x050000f3


	//   ....[27]....
        /*0098*/ 	.word	0x050000f3


	//----- nvinfo : EIATTR_COOP_GROUP_INSTR_OFFSETS
	.align		4
.L_566:
        /*009c*/ 	.byte	0x04, 0x28
        /*009e*/ 	.short	(.L_568 - .L_567)


	//   ....[0]....
.L_567:
        /*00a0*/ 	.word	0x0001fa60


	//   ....[1]....
        /*00a4*/ 	.word	0x0001fa90


	//   ....[2]....
        /*00a8*/ 	.word	0x0001fab0


	//   ....[3]....
        /*00ac*/ 	.word	0x0001fad0


	//   ....[4]....
        /*00b0*/ 	.word	0x0001faf0


	//   ....[5]....
        /*00b4*/ 	.word	0x00020030


	//   ....[6]....
        /*00b8*/ 	.word	0x00020050


	//   ....[7]....
        /*00bc*/ 	.word	0x00020070


	//   ....[8]....
        /*00c0*/ 	.word	0x00020090


	//   ....[9]....
        /*00c4*/ 	.word	0x000200b0


	//   ....[10]....
        /*00c8*/ 	.word	0x000201f0


	//   ....[11]....
        /*00cc*/ 	.word	0x00020290


	//   ....[12]....
        /*00d0*/ 	.word	0x000202b0


	//   ....[13]....
        /*00d4*/ 	.word	0x000202c0


	//   ....[14]....
        /*00d8*/ 	.word	0x00020360


	//   ....[15]....
        /*00dc*/ 	.word	0x00020390


	//   ....[16]....
        /*00e0*/ 	.word	0x00020460


	//   ....[17]....
        /*00e4*/ 	.word	0x00020470


	//   ....[18]....
        /*00e8*/ 	.word	0x000215f0


	//   ....[19]....
        /*00ec*/ 	.word	0x00021660


	//   ....[20]....
        /*00f0*/ 	.word	0x000216d0


	//   ....[21]....
        /*00f4*/ 	.word	0x00021740


	//   ....[22]....
        /*00f8*/ 	.word	0x000217b0


	//   ....[23]....
        /*00fc*/ 	.word	0x00021d50


	//   ....[24]....
        /*0100*/ 	.word	0x00021dc0


	//   ....[25]....
        /*0104*/ 	.word	0x00021e30


	//   ....[26]....
        /*0108*/ 	.word	0x00021ea0


	//   ....[27]....
        /*010c*/ 	.word	0x00021f10


	//----- nvinfo : EIATTR_EXIT_INSTR_OFFSETS
	.align		4
.L_568:
        /*0110*/ 	.byte	0x04, 0x1c
        /*0112*/ 	.short	(.L_570 - .L_569)


	//   ....[0]....
.L_569:
        /*0114*/ 	.word	0x00001170


	//   ....[1]....
        /*0118*/ 	.word	0x00021590


	//----- nvinfo : EIATTR_MAX_THREADS
	.align		4
.L_570:
        /*011c*/ 	.byte	0x04, 0x05
        /*011e*/ 	.short	(.L_572 - .L_571)
.L_571:
        /*0120*/ 	.word	0x00000080
        /*0124*/ 	.word	0x00000001
        /*0128*/ 	.word	0x00000001


	//----- nvinfo : EIATTR_CRS_STACK_SIZE
	.align		4
.L_572:
        /*012c*/ 	.byte	0x04, 0x1e
        /*012e*/ 	.short	(.L_574 - .L_573)
.L_573:
        /*0130*/ 	.word	0x00000000


	//----- nvinfo : EIATTR_CBANK_PARAM_SIZE
	.align		4
.L_574:
        /*0134*/ 	.byte	0x03, 0x19
        /*0136*/ 	.short	0x00e8


	//----- nvinfo : EIATTR_PARAM_CBANK
	.align		4
        /*0138*/ 	.byte	0x04, 0x0a
        /*013a*/ 	.short	(.L_576 - .L_575)
	.align		4
.L_575:
        /*013c*/ 	.word	index@(.nv.constant0._ZN10layer_norm31ln_parallel_residual_fwd_kernelINS_13Kernel_traitsI13__nv_bfloat16S2_S2_S2_fjLj5120ELj1ELj1ELj4ELj16ENS_18Kernel_traits_baseILj5120ES2_S2_S2_S2_fjLj128EEEEELb1ELb0ELb0EEEvNS_9FwdParamsE)
        /*0140*/ 	.short	0x0210
        /*0142*/ 	.short	0x00e8


	//----- nvinfo : EIATTR_SW_WAR
	.align		4
.L_576:
        /*0144*/ 	.byte	0x04, 0x36
        /*0146*/ 	.short	(.L_578 - .L_577)
.L_577:
        /*0148*/ 	.word	0x00000008
.L_578:


//--------------------- .nv.info._ZN10layer_norm31ln_parallel_residual_fwd_kernelINS_13Kernel_traitsI13__nv_bfloat16S2_S2_S2_fjLj5120ELj1ELj1ELj4ELj16ENS_18Kernel_traits_baseILj5120ES2_S2_S2_S2_fjLj128EEEEELb1ELb0ELb1EEEvNS_9FwdParamsE --------------------------
	.section	.nv.info._ZN10layer_norm31ln_parallel_residual_fwd_kernelINS_13Kernel_traitsI13__nv_bfloat16S2_S2_S2_fjLj5120ELj1ELj1ELj4ELj16ENS_18Kernel_traits_baseILj5120ES2_S2_S2_S2_fjLj128EEEEELb1ELb0ELb1EEEvNS_9FwdParamsE,"",@"SHT_CUDA_INFO"
	.sectionflags	@""
	.align	4


	//----- nvinfo : EIATTR_CUDA_API_VERSION
	.align		4
        /*0000*/ 	.byte	0x04, 0x37
        /*0002*/ 	.short	(.L_580 - .L_579)
.L_579:
        /*0004*/ 	.word	0x00000082


	//----- nvinfo : EIATTR_KPARAM_INFO
	.align		4
.L_580:
        /*0008*/ 	.byte	0x04, 0x17
        /*000a*/ 	.short	(.L_582 - .L_581)
.L_581:
        /*000c*/ 	.word	0x00000000
        /*0010*/ 	.short	0x0000
        /*0012*/ 	.short	0x0000
        /*0014*/ 	.byte	0x00, 0xf0, 0xa1, 0x03


	//----- nvinfo : EIATTR_SPARSE_MMA_MASK
	.align		4
.L_582:
        /*0018*/ 	.byte	0x03, 0x50
        /*001a*/ 	.short	0x0000


	//----- nvinfo : EIATTR_MAXREG_COUNT
	.align		4
        /*001c*/ 	.byte	0x03, 0x1b
        /*001e*/ 	.short	0x00ff


	//----- nvinfo : EIATTR_NUM_BARRIERS
	.align		4
        /*0020*/ 	.byte	0x02, 0x4c
        /*0022*/ 	.byte	0x01
	.zero		1


	//----- nvinfo : EIATTR_MERCURY_ISA_VERSION
	.align		4
        /*0024*/ 	.byte	0x03, 0x5f
        /*0026*/ 	.short	0x0101


	//----- nvinfo : EIATTR_COOP_GROUP_MASK_REGIDS
	.align		4
        /*0028*/ 	.byte	0x04, 0x29
        /*002a*/ 	.short	(.L_584 - .L_583)


	//   ....[0]....
.L_583:
        /*002c*/ 	.word	0xffffffff


	//   ....[1]....
        /*0030*/ 	.word	0xffffffff


	//   ....[2]....
        /*0034*/ 	.word	0xffffffff


	//   ....[3]....
        /*0038*/ 	.word	0xffffffff


	//   ....[4]....
        /*003c*/ 	.word	0xffffffff


	//   ....[5]....
        /*0040*/ 	.word	0xffffffff


	//   ....[6]....
        /*0044*/ 	.word	0xffffffff


	//   ....[7]....
        /*0048*/ 	.word	0xffffffff


	//   ....[8]....
        /*004c*/ 	.word	0xffffffff


	//   ....[9]....
        /*0050*/ 	.word	0xffffffff


	//   ....[10]....
        /*0054*/ 	.word	0xffffffff


	//   ....[11]....
        /*0058*/ 	.word	0xffffffff


	//   ....[12]....
        /*005c*/ 	.word	0xffffffff


	//   ....[13]....
        /*0060*/ 	.word	0xffffffff


	//   ....[14]....
        /*0064*/ 	.word	0xffffffff


	//   ....[15]....
        /*0068*/ 	.word	0xffffffff


	//   ....[16]....
        /*006c*/ 	.word	0xffffffff


	//   ....[17]....
        /*0070*/ 	.word	0xffffffff


	//   ....[18]....
        /*0074*/ 	.word	0x050000dd


	//   ....[19]....
        /*0078*/ 	.word	0x050000dd


	//   ....[20]....
        /*007c*/ 	.word	0x050000dd


	//   ....[21]....
        /*0080*/ 	.word	0x050000dd


	//   ....[22]....
        /*0084*/ 	.word	0x050000dd


	//   ....[23]....
        /*0088*/ 	.word	0x050000dd


	//   ....[24]....
        /*008c*/ 	.word	0x050000dd


	//   ....[25]....
        /*0090*/ 	.word	0x050000dd


	//   ....[26]....
        /*0094*/ 	.word	0x050000dd


	//   ....[27]....
        /*0098*/ 	.word	0x050000dd


	//----- nvinfo : EIATTR_COOP_GROUP_INSTR_OFFSETS
	.align		4
.L_584:
        /*009c*/ 	.byte	0x04, 0x28
        /*009e*/ 	.short	(.L_586 - .L_585)


	//   ....[0]....
.L_585:
        /*00a0*/ 	.word	0x0001e5c0


	//   ....[1]....
        /*00a4*/ 	.word	0x0001e5e0


	//   ....[2]....
        /*00a8*/ 	.word	0x0001e600


	//   ....[3]....
        /*00ac*/ 	.word	0x0001e620


	//   ....[4]....
        /*00b0*/ 	.word	0x0001e640


	//   ....[5]....
        /*00b4*/ 	.word	0x0001eb70


	//   ....[6]....
        /*00b8*/ 	.word	0x0001eb90


	//   ....[7]....
        /*00bc*/ 	.word	0x0001ebb0


	//   ....[8]....
        /*00c0*/ 	.word	0x0001ebd0


	//   ....[9]....
        /*00c4*/ 	.word	0x0001ebf0


	//   ....[10]....
        /*00c8*/ 	.word	0x0001edc0


	//   ....[11]....
        /*00cc*/ 	.word	0x0001ee50


	//   ....[12]....
        /*00d0*/ 	.word	0x0001ee70


	//   ....[13]....
        /*00d4*/ 	.word	0x0001ee80


	//   ....[14]....
        /*00d8*/ 	.word	0x0001ef50


	//   ....[15]....
        /*00dc*/ 	.word	0x0001ef80


	//   ....[16]....
        /*00e0*/ 	.word	0x0001f010


	//   ....[17]....
        /*00e4*/ 	.word	0x0001f030


	//   ....[18]....
        /*00e8*/ 	.word	0x000206f0


	//   ....[19]....
        /*00ec*/ 	.word	0x00020760


	//   ....[20]....
        /*00f0*/ 	.word	0x000207d0


	//   ....[21]....
        /*00f4*/ 	.word	0x00020840


	//   ....[22]....
        /*00f8*/ 	.word	0x000208b0


	//   ....[23]....
        /*00fc*/ 	.word	0x00020e30


	//   ....[24]....
        /*0100*/ 	.word	0x00020ea0


	//   ....[25]....
        /*0104*/ 	.word	0x00020f10


	//   ....[26]....
        /*0108*/ 	.word	0x00020f80


	//   ....[27]....
        /*010c*/ 	.word	0x00020ff0


	//----- nvinfo : EIATTR_EXIT_INSTR_OFFSETS
	.align		4
.L_586:
        /*0110*/ 	.byte	0x04, 0x1c
        /*0112*/ 	.short	(.L_588 - .L_587)


	//   ....[0]....
.L_587:
        /*0114*/ 	.word	0x000002d0


	//   ....[1]....
        /*0118*/ 	.word	0x00020690


	//----- nvinfo : EIATTR_MAX_THREADS
	.align		4
.L_588:
        /*011c*/ 	.byte	0x04, 0x05
        /*011e*/ 	.short	(.L_590 - .L_589)
.L_589:
        /*0120*/ 	.word	0x00000080
        /*0124*/ 	.word	0x00000001
        /*0128*/ 	.word	0x00000001


	//----- nvinfo : EIATTR_CRS_STACK_SIZE
	.align		4
.L_590:
        /*012c*/ 	.byte	0x04, 0x1e
        /*012e*/ 	.short	(.L_592 - .L_591)
.L_591:
        /*0130*/ 	.word	0x00000000


	//----- nvinfo : EIATTR_CBANK_PARAM_SIZE
	.align		4
.L_592:
        /*0134*/ 	.byte	0x03, 0x19
        /*0136*/ 	.short	0x00e8


	//----- nvinfo : EIATTR_PARAM_CBANK
	.align		4
        /*0138*/ 	.byte	0x04, 0x0a
        /*013a*/ 	.short	(.L_594 - .L_593)
	.align		4
.L_593:
        /*013c*/ 	.word	index@(.nv.constant0._ZN10layer_norm31ln_parallel_residual_fwd_kernelINS_13Kernel_traitsI13__nv_bfloat16S2_S2_S2_fjLj5120ELj1ELj1ELj4ELj16ENS_18Kernel_traits_baseILj5120ES2_S2_S2_S2_fjLj128EEEEELb1ELb0ELb1EEEvNS_9FwdParamsE)
        /*0140*/ 	.short	0x0210
        /*0142*/ 	.short	0x00e8


	//----- nvinfo : EIATTR_SW_WAR
	.align		4
.L_594:
        /*0144*/ 	.byte	0x04, 0x36
        /*0146*/ 	.short	(.L_596 - .L_595)
.L_595:
        /*0148*/ 	.word	0x00000008
.L_596:


//--------------------- .nv.info._ZN10layer_norm31ln_parallel_residual_fwd_kernelINS_13Kernel_traitsI13__nv_bfloat16S2_S2_S2_fjLj5120ELj1ELj1ELj4ELj16ENS_18Kernel_traits_baseILj5120ES2_S2_S2_S2_fjLj128EEEEELb1ELb1ELb0EEEvNS_9FwdParamsE --------------------------
	.section	.nv.info._ZN10layer_norm31ln_parallel_residual_fwd_kernelINS_13Kernel_traitsI13__nv_bfloat16S2_S2_S2_fjLj5120ELj1ELj1ELj4ELj16ENS_18Kernel_traits_baseILj5120ES2_S2_S2_S2_fjLj128EEEEELb1ELb1ELb0EEEvNS_9FwdParamsE,"",@"SHT_CUDA_INFO"
	.sectionflags	@""
	.align	4


	//----- nvinfo : EIATTR_CUDA_API_VERSION
	.align		4
        /*0000*/ 	.byte	0x04, 0x37
        /*0002*/ 	.short	(.L_598 - .L_597)
.L_597:
        /*0004*/ 	.word	0x00000082


	//----- nvinfo : EIATTR_KPARAM_INFO
	.align		4
.L_598:
        /*0008*/ 	.byte	0x04, 0x17
        /*000a*/ 	.short	(.L_600 - .L_599)
.L_599:
        /*000c*/ 	.word	0x00000000
        /*0010*/ 	.short	0x0000
        /*0012*/ 	.short	0x0000
        /*0014*/ 	.byte	0x00, 0xf0, 0xa1, 0x03


	//----- nvinfo : EIATTR_SPARSE_MMA_MASK
	.align		4
.L_600:
        /*0018*/ 	.byte	0x03, 0x50
        /*001a*/ 	.short	0x0000


	//----- nvinfo : EIATTR_MAXREG_COUNT
	.align		4
        /*001c*/ 	.byte	0x03, 0x1b
        /*001e*/ 	.short	0x00ff


	//----- nvinfo : EIATTR_NUM_BARRIERS
	.align		4
        /*0020*/ 	.byte	0x02, 0x4c
        /*0022*/ 	.byte	0x01
	.zero		1


	//----- nvinfo : EIATTR_MERCURY_ISA_VERSION
	.align		4
        /*0024*/ 	.byte	0x03, 0x5f
        /*0026*/ 	.short	0x0101


	//----- nvinfo : EIATTR_COOP_GROUP_MASK_REGIDS
	.align		4
        /*0028*/ 	.byte	0x04, 0x29
        /*002a*/ 	.short	(.L_602 - .L_601)


	//   ....[0]....
.L_601:
        /*002c*/ 	.word	0xffffffff


	//   ....[1]....
        /*0030*/ 	.word	0xffffffff


	//   ....[2]....
        /*0034*/ 	.word	0xffffffff


	//   ....[3]....
        /*0038*/ 	.word	0xffffffff


	//   ....[4]....
        /*003c*/ 	.word	0xffffffff


	//   ....[5]....
        /*0040*/ 	.word	0xffffffff


	//   ....[6]....
        /*0044*/ 	.word	0xffffffff


	//   ....[7]....
        /*0048*/ 	.word	0xffffffff


	//   ....[8]....
        /*004c*/ 	.word	0xffffffff


	//   ....[9]....
        /*0050*/ 	.word	0xffffffff


	//   ....[10]....
        /*0054*/ 	.word	0xffffffff


	//   ....[11]....
        /*0058*/ 	.word	0xffffffff


	//   ....[12]....
        /*005c*/ 	.word	0xffffffff


	//   ....[13]....
        /*0060*/ 	.word	0xffffffff


	//   ....[14]....
        /*0064*/ 	.word	0xffffffff


	//   ....[15]....
        /*0068*/ 	.word	0xffffffff


	//   ....[16]....
        /*006c*/ 	.word	0xffffffff


	//   ....[17]....
        /*0070*/ 	.word	0xffffffff


	//   ....[18]....
        /*0074*/ 	.word	0x050000a0


	//   ....[19]....
        /*0078*/ 	.word	0x050000a0


	//   ....[20]....
        /*007c*/ 	.word	0x050000a0


	//   ....[21]....
        /*0080*/ 	.word	0x050000a0


	//   ....[22]....
        /*0084*/ 	.word	0x050000a0


	//   ....[23]....
        /*0088*/ 	.word	0x050000a0


	//   ....[24]....
        /*008c*/ 	.word	0x050000a0


	//   ....[25]....
        /*0090*/ 	.word	0x050000a0


	//   ....[26]....
        /*0094*/ 	.word	0x050000a0


	//   ....[27]....
        /*0098*/ 	.word	0x050000a0


	//----- nvinfo : EIATTR_COOP_GROUP_INSTR_OFFSETS
	.align		4
.L_602:
        /*009c*/ 	.byte	0x04, 0x28
        /*009e*/ 	.short	(.L_604 - .L_603)


	//   ....[0]....
.L_603:
        /*00a0*/ 	.word	0x0001ee80


	//   ....[1]....
        /*00a4*/ 	.word	0x0001eeb0


	//   ....[2]....
        /*00a8*/ 	.word	0x0001eed0


	//   ....[3]....
        /*00ac*/ 	.word	0x0001eef0


	//   ....[4]....
        /*00b0*/ 	.word	0x0001ef10


	//   ....[5]....
        /*00b4*/ 	.word	0x0001f450


	//   ....[6]....
        /*00b8*/ 	.word	0x0001f470


	//   ....[7]....
        /*00bc*/ 	.word	0x0001f490


	//   ....[8]....
        /*00c0*/ 	.word	0x0001f4b0


	//   ....[9]....
        /*00c4*/ 	.word	0x0001f4d0


	//   ....[10]....
        /*00c8*/ 	.word	0x0001f650


	//   ....[11]....
        /*00cc*/ 	.word	0x0001f6a0


	//   ....[12]....
        /*00d0*/ 	.word	0x0001f6b0


	//   ....[13]....
        /*00d4*/ 	.word	0x0001f6c0


	//   ....[14]....
        /*00d8*/ 	.word	0x0001f7c0


	//   ....[15]....
        /*00dc*/ 	.word	0x0001f7d0


	//   ....[16]....
        /*00e0*/ 	.word	0x0001f860


	//   ....[17]....
        /*00e4*/ 	.word	0x0001f890


	//   ....[18]....
        /*00e8*/ 	.word	0x00020520


	//   ....[19]....
        /*00ec*/ 	.word	0x00020580


	//   ....[20]....
        /*00f0*/ 	.word	0x000205e0


	//   ....[21]....
        /*00f4*/ 	.word	0x00020640


	//   ....[22]....
        /*00f8*/ 	.word	0x000206a0


	//   ....[23]....
        /*00fc*/ 	.word	0x00020c30


	//   ....[24]....
        /*0100*/ 	.word	0x00020c90


	//   ....[25]....
        /*0104*/ 	.word	0x00020cf0


	//   ....[26]....
        /*0108*/ 	.word	0x00020d50


	//   ....[27]....
        /*010c*/ 	.word	0x00020db0


	//----- nvinfo : EIATTR_EXIT_INSTR_OFFSETS
	.align		4
.L_604:
        /*0110*/ 	.byte	0x04, 0x1c
        /*0112*/ 	.short	(.L_606 - .L_605)


	//   ....[0]....
.L_605:
        /*0114*/ 	.word	0x00000c10


	//   ....[1]....
        /*0118*/ 	.word	0x000204d0


	//----- nvinfo : EIATTR_MAX_THREADS
	.align		4
.L_606:
        /*011c*/ 	.byte	0x04, 0x05
        /*011e*/ 	.short	(.L_608 - .L_607)
.L_607:
        /*0120*/ 	.word	0x00000080
        /*0124*/ 	.word	0x00000001
        /*0128*/ 	.word	0x00000001


	//----- nvinfo : EIATTR_CRS_STACK_SIZE
	.align		4
.L_608:
        /*012c*/ 	.byte	0x04, 0x1e
        /*012e*/ 	.short	(.L_610 - .L_609)
.L_609:
        /*0130*/ 	.word	0x00000000


	//----- nvinfo : EIATTR_CBANK_PARAM_SIZE
	.align		4
.L_610:
        /*0134*/ 	.byte	0x03, 0x19
        /*0136*/ 	.short	0x00e8


	//----- nvinfo : EIATTR_PARAM_CBANK
	.align		4
        /*0138*/ 	.byte	0x04, 0x0a
        /*013a*/ 	.short	(.L_612 - .L_611)
	.align		4
.L_611:
        /*013c*/ 	.word	index@(.nv.constant0._ZN10layer_norm31ln_parallel_residual_fwd_kernelINS_13Kernel_traitsI13__nv_bfloat16S2_S2_S2_fjLj5120ELj1ELj1ELj4ELj16ENS_18Kernel_traits_baseILj5120ES2_S2_S2_S2_fjLj128EEEEELb1ELb1ELb0EEEvNS_9FwdParamsE)
        /*0140*/ 	.short	0x0210
        /*0142*/ 	.short	0x00e8


	//----- nvinfo : EIATTR_SW_WAR
	.align		4
.L_612:
        /*0144*/ 	.byte	0x04, 0x36
        /*0146*/ 	.short	(.L_614 - .L_613)
.L_613:
        /*0148*/ 	.word	0x00000008
.L_614:


//--------------------- .nv.info._ZN10layer_norm31ln_parallel_residual_fwd_kernelINS_13Kernel_traitsI13__nv_bfloat16S2_S2_S2_fjLj5120ELj1ELj1ELj4ELj16ENS_18Kernel_traits_baseILj5120ES2_S2_S2_S2_fjLj128EEEEELb1ELb1ELb1EEEvNS_9FwdParamsE --------------------------
	.section	.nv.info._ZN10layer_norm31ln_parallel_residual_fwd_kernelINS_13Kernel_traitsI13__nv_bfloat16S2_S2_S2_fjLj5120ELj1ELj1ELj4ELj16ENS_18Kernel_traits_baseILj5120ES2_S2_S2_S2_fjLj128EEEEELb1ELb1ELb1EEEvNS_9FwdParamsE,"",@"SHT_CUDA_INFO"
	.sectionflags	@""
	.align	4


	//----- nvinfo : EIATTR_CUDA_API_VERSION
	.align		4
        /*0000*/ 	.byte	0x04, 0x37
        /*0002*/ 	.short	(.L_616 - .L_615)
.L_615:
        /*0004*/ 	.word	0x00000082


	//----- nvinfo : EIATTR_KPARAM_INFO
	.align		4
.L_616:
        /*0008*/ 	.byte	0x04, 0x17
        /*000a*/ 	.short	(.L_618 - .L_617)
.L_617:
        /*000c*/ 	.word	0x00000000
        /*0010*/ 	.short	0x0000
        /*0012*/ 	.short	0x0000
        /*0014*/ 	.byte	0x00, 0xf0, 0xa1, 0x03


	//----- nvinfo : EIATTR_SPARSE_MMA_MASK
	.align		4
.L_618:
        /*0018*/ 	.byte	0x03, 0x50
        /*001a*/ 	.short	0x0000


	//----- nvinfo : EIATTR_MAXREG_COUNT
	.align		4
        /*001c*/ 	.byte	0x03, 0x1b
        /*001e*/ 	.short	0x00ff


	//----- nvinfo : EIATTR_NUM_BARRIERS
	.align		4
        /*0020*/ 	.byte	0x02, 0x4c
        /*0022*/ 	.byte	0x01
	.zero		1


	//----- nvinfo : EIATTR_MERCURY_ISA_VERSION
	.align		4
        /*0024*/ 	.byte	0x03, 0x5f
        /*0026*/ 	.short	0x0101


	//----- nvinfo : EIATTR_COOP_GROUP_MASK_REGIDS
	.align		4
        /*0028*/ 	.byte	0x04, 0x29
        /*002a*/ 	.short	(.L_620 - .L_619)


	//   ....[0]....
.L_619:
        /*002c*/ 	.word	0xffffffff


	//   ....[1]....
        /*0030*/ 	.word	0xffffffff


	//   ....[2]....
        /*0034*/ 	.word	0xffffffff


	//   ....[3]....
        /*0038*/ 	.word	0xffffffff


	//   ....[4]....
        /*003c*/ 	.word	0xffffffff


	//   ....[5]....
        /*0040*/ 	.word	0xffffffff


	//   ....[6]....
        /*0044*/ 	.word	0xffffffff


	//   ....[7]....
        /*0048*/ 	.word	0xffffffff


	//   ....[8]....
        /*004c*/ 	.word	0xffffffff


	//   ....[9]....
        /*0050*/ 	.word	0xffffffff


	//   ....[10]....
        /*0054*/ 	.word	0xffffffff


	//   ....[11]....
        /*0058*/ 	.word	0xffffffff


	//   ....[12]....
        /*005c*/ 	.word	0xffffffff


	//   ....[13]....
        /*0060*/ 	.word	0xffffffff


	//   ....[14]....
        /*0064*/ 	.word	0xffffffff


	//   ....[15]....
        /*0068*/ 	.word	0xffffffff


	//   ....[16]....
        /*006c*/ 	.word	0xffffffff


	//   ....[17]....
        /*0070*/ 	.word	0xffffffff


	//   ....[18]....
        /*0074*/ 	.word	0x05000035


	//   ....[19]....
        /*0078*/ 	.word	0x05000035


	//   ....[20]....
        /*007c*/ 	.word	0x05000035


	//   ....[21]....
        /*0080*/ 	.word	0x05000035


	//   ....[22]....
        /*0084*/ 	.word	0x05000035


	//   ....[23]....
        /*0088*/ 	.word	0x05000035


	//   ....[24]....
        /*008c*/ 	.word	0x05000035


	//   ....[25]....
        /*0090*/ 	.word	0x05000035


	//   ....[26]....
        /*0094*/ 	.word	0x05000035


	//   ....[27]....
        /*0098*/ 	.word	0x05000035


	//----- nvinfo : EIATTR_COOP_GROUP_INSTR_OFFSETS
	.align		4
.L_620:
        /*009c*/ 	.byte	0x04, 0x28
        /*009e*/ 	.short	(.L_622 - .L_621)


	//   ....[0]....
.L_621:
        /*00a0*/ 	.word	0x0001df80


	//   ....[1]....
        /*00a4*/ 	.word	0x0001dfa0


	//   ....[2]....
        /*00a8*/ 	.word	0x0001dfc0


	//   ....[3]....
        /*00ac*/ 	.word	0x0001dfe0


	//   ....[4]....
        /*00b0*/ 	.word	0x0001e000


	//   ....[5]....
        /*00b4*/ 	.word	0x0001e530


	//   ....[6]....
        /*00b8*/ 	.word	0x0001e550


	//   ....[7]....
        /*00bc*/ 	.word	0x0001e570


	//   ....[8]....
        /*00c0*/ 	.word	0x0001e590


	//   ....[9]....
        /*00c4*/ 	.word	0x0001e5b0


	//   ....[10]....
        /*00c8*/ 	.word	0x0001e740


	//   ....[11]....
        /*00cc*/ 	.word	0x0001e770


	//   ....[12]....
        /*00d0*/ 	.word	0x0001e800


	//   ....[13]....
        /*00d4*/ 	.word	0x0001e840


	//   ....[14]....
        /*00d8*/ 	.word	0x0001e850


	//   ....[15]....
        /*00dc*/ 	.word	0x0001e8f0


	//   ....[16]....
        /*00e0*/ 	.word	0x0001e960


	//   ....[17]....
        /*00e4*/ 	.word	0x0001e970


	//   ....[18]....
        /*00e8*/ 	.word	0x0001f470


	//   ....[19]....
        /*00ec*/ 	.word	0x0001f4d0


	//   ....[20]....
        /*00f0*/ 	.word	0x0001f530


	//   ....[21]....
        /*00f4*/ 	.word	0x0001f590


	//   ....[22]....
        /*00f8*/ 	.word	0x0001f5f0


	//   ....[23]....
        /*00fc*/ 	.word	0x0001fb50


	//   ....[24]....
        /*0100*/ 	.word	0x0001fbb0


	//   ....[25]....
        /*0104*/ 	.word	0x0001fc10


	//   ....[26]....
        /*0108*/ 	.word	0x0001fc70


	//   ....[27]....
        /*010c*/ 	.word	0x0001fcd0


	//----- nvinfo : EIATTR_EXIT_INSTR_OFFSETS
	.align		4
.L_622:
        /*0110*/ 	.byte	0x04, 0x1c
        /*0112*/ 	.short	(.L_624 - .L_623)


	//   ....[0]....
.L_623:
        /*0114*/ 	.word	0x000005e0


	//   ....[1]....
        /*0118*/ 	.word	0x0001f420


	//----- nvinfo : EIATTR_MAX_THREADS
	.align		4
.L_624:
        /*011c*/ 	.byte	0x04, 0x05
        /*011e*/ 	.short	(.L_626 - .L_625)
.L_625:
        /*0120*/ 	.word	0x00000080
        /*0124*/ 	.word	0x00000001
        /*0128*/ 	.word	0x00000001


	//----- nvinfo : EIATTR_CRS_STACK_SIZE
	.align		4
.L_626:
        /*012c*/ 	.byte	0x04, 0x1e
        /*012e*/ 	.short	(.L_628 - .L_627)
.L_627:
        /*0130*/ 	.word	0x00000000


	//----- nvinfo : EIATTR_CBANK_PARAM_SIZE
	.align		4
.L_628:
        /*0134*/ 	.byte	0x03, 0x19
        /*0136*/ 	.short	0x00e8


	//----- nvinfo : EIATTR_PARAM_CBANK
	.align		4
        /*0138*/ 	.byte	0x04, 0x0a
        /*013a*/ 	.short	(.L_630 - .L_629)
	.align		4
.L_629:
        /*013c*/ 	.word	index@(.nv.constant0._ZN10layer_norm31ln_parallel_residual_fwd_kernelINS_13Kernel_traitsI13__nv_bfloat16S2_S2_S2_fjLj5120ELj1ELj1ELj4ELj16ENS_18Kernel_traits_baseILj5120ES2_S2_S2_S2_fjLj128EEEEELb1ELb1ELb1EEEvNS_9FwdParamsE)
        /*0140*/ 	.short	0x0210
        /*0142*/ 	.short	0x00e8


	//----- nvinfo : EIATTR_SW_WAR
	.align		4
.L_630:
        /*0144*/ 	.byte	0x04, 0x36
        /*0146*/ 	.short	(.L_632 - .L_631)
.L_631:
        /*0148*/ 	.word	0x00000008
.L_632:


//--------------------- .nv.info._ZN10layer_norm31ln_parallel_residual_fwd_kernelINS_13Kernel_traitsI6__halfS2_S2_S2_fjLj5120ELj1ELj1ELj4ELj16ENS_18Kernel_traits_baseILj5120ES2_S2_S2_S2_fjLj128EEEEELb0ELb0ELb0EEEvNS_9FwdParamsE --------------------------
	.section	.nv.info._ZN10layer_norm31ln_parallel_residual_fwd_kernelINS_13Kernel_traitsI6__halfS2_S2_S2_fjLj5120ELj1ELj1ELj4ELj16ENS_18Kernel_traits_baseILj5120ES2_S2_S2_S2_fjLj128EEEEELb0ELb0ELb0EEEvNS_9FwdParamsE,"",@"SHT_CUDA_INFO"
	.sectionflags	@""
	.align	4


	//----- nvinfo : EIATTR_CUDA_API_VERSION
	.align		4
        /*0000*/ 	.byte	0x04, 0x37
        /*0002*/ 	.short	(.L_634 - .L_633)
.L_633:
        /*0004*/ 	.word	0x00000082


	//----- nvinfo : EIATTR_KPARAM_INFO
	.align		4
.L_634:
        /*0008*/ 	.byte	0x04, 0x17
        /*000a*/ 	.short	(.L_636 - .L_635)
.L_635:
        /*000c*/ 	.word	0x00000000
        /*0010*/ 	.short	0x0000
        /*0012*/ 	.short	0x0000
        /*0014*/ 	.byte	0x00, 0xf0, 0xa1, 0x03


	//----- nvinfo : EIATTR_SPARSE_MMA_MASK
	.align		4
.L_636:
        /*0018*/ 	.byte	0x03, 0x50
        /*001a*/ 	.short	0x0000


	//----- nvinfo : EIATTR_MAXREG_COUNT
	.align		4
        /*001c*/ 	.byte	0x03, 0x1b
        /*001e*/ 	.short	0x00ff


	//----- nvinfo : EIATTR_NUM_BARRIERS
	.align		4
        /*0020*/ 	.byte	0x02, 0x4c
        /*0022*/ 	.byte	0x01
	.zero		1


	//----- nvinfo : EIATTR_MERCURY_ISA_VERSION
	.align		4
        /*0024*/ 	.byte	0x03, 0x5f
        /*0026*/ 	.short	0x0101


	//----- nvinfo : EIATTR_COOP_GROUP_MASK_REGIDS
	.align		4
        /*0028*/ 	.byte	0x04, 0x29
        /*002a*/ 	.short	(.L_638 - .L_637)


	//   ....[0]....
.L_637:
        /*002c*/ 	.word	0xffffffff


	//   ....[1]....
        /*0030*/ 	.word	0xffffffff


	//   ....[2]....
        /*0034*/ 	.word	0xffffffff


	//   ....[3]....
        /*0038*/ 	.word	0xffffffff


	//   ....[4]....
        /*003c*/ 	.word	0xffffffff


	//   ....[5]....
        /*0040*/ 	.word	0xffffffff


	//   ....[6]....
        /*0044*/ 	.word	0xffffffff


	//   ....[7]....
        /*0048*/ 	.word	0xffffffff


	//   ....[8]....
        /*004c*/ 	.word	0xffffffff


	//   ....[9]....
        /*0050*/ 	.word	0xffffffff


	//   ....[10]....
        /*0054*/ 	.word	0xffffffff


	//   ....[11]....
        /*0058*/ 	.word	0xffffffff


	//   ....[12]....
        /*005c*/ 	.word	0xffffffff


	//   ....[13]....
        /*0060*/ 	.word	0xffffffff


	//   ....[14]....
        /*0064*/ 	.word	0xffffffff


	//   ....[15]....
        /*0068*/ 	.word	0xffffffff


	//   ....[16]....
        /*006c*/ 	.word	0xffffffff


	//   ....[17]....
        /*0070*/ 	.word	0xffffffff


	//   ....[18]....
        /*0074*/ 	.word	0x050000e5


	//   ....[19]....
        /*0078*/ 	.word	0x050000e5


	//   ....[20]....
        /*007c*/ 	.word	0x050000e5


	//   ....[21]....
        /*0080*/ 	.word	0x050000e5


	//   ....[22]....
        /*0084*/ 	.word	0x050000e5


	//   ....[23]....
        /*0088*/ 	.word	0x050000e5


	//   ....[24]....
        /*008c*/ 	.word	0x050000e5


	//   ....[25]....
        /*0090*/ 	.word	0x050000e5


	//   ....[26]....
        /*0094*/ 	.word	0x050000e5


	//   ....[27]....
        /*0098*/ 	.word	0x050000e5


	//----- nvinfo : EIATTR_COOP_GROUP_INSTR_OFFSETS
	.align		4
.L_638:
        /*009c*/ 	.byte	0x04, 0x28
        /*009e*/ 	.short	(.L_640 - .L_639)


	//   ....[0]....
.L_639:
        /*00a0*/ 	.word	0x000049c0


	//   ....[1]....
        /*00a4*/ 	.word	0x000049e0


	//   ....[2]....
        /*00a8*/ 	.word	0x00004a00


	//   ....[3]....
        /*00ac*/ 	.word	0x00004a20


	//   ....[4]....
        /*00b0*/ 	.word	0x00004a40


	//   ....[5]....
        /*00b4*/ 	.word	0x00004f80


	//   ....[6]....
        /*00b8*/ 	.word	0x00004fa0


	//   ....[7]....
        /*00bc*/ 	.word	0x00004fc0


	//   ....[8]....
        /*00c0*/ 	.word	0x00004fe0


	//   ....[9]....
        /*00c4*/ 	.word	0x00005000


	//   ....[10]....
        /*00c8*/ 	.word	0x00005150


	//   ....[11]....
        /*00cc*/ 	.word	0x000051e0


	//   ....[12]....
        /*00d0*/ 	.word	0x00005240


	//   ....[13]....
        /*00d4*/ 	.word	0x000052a0


	//   ....[14]....
        /*00d8*/ 	.word	0x000052c0


	//   ....[15]....
        /*00dc*/ 	.word	0x00005330


	//   ....[16]....
        /*00e0*/ 	.word	0x00005370


	//   ....[17]....
        /*00e4*/ 	.word	0x000053d0


	//   ....[18]....
        /*00e8*/ 	.word	0x00006530


	//   ....[19]....
        /*00ec*/ 	.word	0x000065a0


	//   ....[20]....
        /*00f0*/ 	.word	0x00006610


	//   ....[21]....
        /*00f4*/ 	.word	0x00006680


	//   ....[22]....
        /*00f8*/ 	.word	0x000066f0


	//   ....[23]....
        /*00fc*/ 	.word	0x00006c80


	//   ....[24]....
        /*0100*/ 	.word	0x00006cf0


	//   ....[25]....
        /*0104*/ 	.word	0x00006d60


	//   ....[26]....
        /*0108*/ 	.word	0x00006dd0


	//   ....[27]....
        /*010c*/ 	.word	0x00006e40


	//----- nvinfo : EIATTR_EXIT_INSTR_OFFSETS
	.align		4
.L_640:
        /*0110*/ 	.byte	0x04, 0x1c
        /*0112*/ 	.short	(.L_642 - .L_641)


	//   ....[0]....
.L_641:
        /*0114*/ 	.word	0x00000af0


	//   ....[1]....
        /*0118*/ 	.word	0x000064d0


	//----- nvinfo : EIATTR_MAX_THREADS
	.align		4
.L_642:
        /*011c*/ 	.byte	0x04, 0x05
        /*011e*/ 	.short	(.L_644 - .L_643)
.L_643:
        /*0120*/ 	.word	0x00000080
        /*0124*/ 	.word	0x00000001
        /*0128*/ 	.word	0x00000001


	//----- nvinfo : EIATTR_CRS_STACK_SIZE
	.align		4
.L_644:
        /*012c*/ 	.byte	0x04, 0x1e
        /*012e*/ 	.short	(.L_646 - .L_645)
.L_645:
        /*0130*/ 	.word	0x00000000


	//----- nvinfo : EIATTR_CBANK_PARAM_SIZE
	.align		4
.L_646:
        /*0134*/ 	.byte	0x03, 0x19
        /*0136*/ 	.short	0x00e8


	//----- nvinfo : EIATTR_PARAM_CBANK
	.align		4
        /*0138*/ 	.byte	0x04, 0x0a
        /*013a*/ 	.short	(.L_648 - .L_647)
	.align		4
.L_647:
        /*013c*/ 	.word	index@(.nv.constant0._ZN10layer_norm31ln_parallel_residual_fwd_kernelINS_13Kernel_traitsI6__halfS2_S2_S2_fjLj5120ELj1ELj1ELj4ELj16ENS_18Kernel_traits_baseILj5120ES2_S2_S2_S2_fjLj128EEEEELb0ELb0ELb0EEEvNS_9FwdParamsE)
        /*0140*/ 	.short	0x0210
        /*0142*/ 	.short	0x00e8


	//----- nvinfo : EIATTR_SW_WAR
	.align		4
.L_648:
        /*0144*/ 	.byte	0x04, 0x36
        /*0146*/ 	.short	(.L_650 - .L_649)
.L_649:
        /*0148*/ 	.word	0x00000008
.L_650:


//--------------------- .nv.info._ZN10layer_norm31ln_parallel_residual_fwd_kernelINS_13Kernel_traitsI6__halfS2_S2_S2_fjLj5120ELj1ELj1ELj4ELj16ENS_18Kernel_traits_baseILj5120ES2_S2_S2_S2_fjLj128EEEEELb0ELb0ELb1EEEvNS_9FwdParamsE --------------------------
	.section	.nv.info._ZN10layer_norm31ln_parallel_residual_fwd_kernelINS_13Kernel_traitsI6__halfS2_S2_S2_fjLj5120ELj1ELj1ELj4ELj16ENS_18Kernel_traits_baseILj5120ES2_S2_S2_S2_fjLj128EEEEELb0ELb0ELb1EEEvNS_9FwdParamsE,"",@"SHT_CUDA_INFO"
	.sectionflags	@""
	.align	4


	//----- nvinfo : EIATTR_CUDA_API_VERSION
	.align		4
        /*0000*/ 	.byte	0x04, 0x37
        /*0002*/ 	.short	(.L_652 - .L_651)
.L_651:
        /*0004*/ 	.word	0x00000082


	//----- nvinfo : EIATTR_KPARAM_INFO
	.align		4
.L_652:
        /*0008*/ 	.byte	0x04, 0x17
        /*000a*/ 	.short	(.L_654 - .L_653)
.L_653:
        /*000c*/ 	.word	0x00000000
        /*0010*/ 	.short	0x0000
        /*0012*/ 	.short	0x0000
        /*0014*/ 	.byte	0x00, 0xf0, 0xa1, 0x03


	//----- nvinfo : EIATTR_SPARSE_MMA_MASK
	.align		4
.L_654:
        /*0018*/ 	.byte	0x03, 0x50
        /*001a*/ 	.short	0x0000


	//----- nvinfo : EIATTR_MAXREG_COUNT
	.align		4
        /*001c*/ 	.byte	0x03, 0x1b
        /*001e*/ 	.short	0x00ff


	//----- nvinfo : EIATTR_NUM_BARRIERS
	.align		4
        /*0020*/ 	.byte	0x02, 0x4c
        /*0022*/ 	.byte	0x01
	.zero		1


	//----- nvinfo : EIATTR_MERCURY_ISA_VERSION
	.align		4
        /*0024*/ 	.byte	0x03, 0x5f
        /*0026*/ 	.short	0x0101


	//----- nvinfo : EIATTR_COOP_GROUP_MASK_REGIDS
	.align		4
        /*0028*/ 	.byte	0x04, 0x29
        /*002a*/ 	.short	(.L_656 - .L_655)


	//   ....[0]....
.L_655:
        /*002c*/ 	.word	0xffffffff


	//   ....[1]....
        /*0030*/ 	.word	0xffffffff


	//   ....[2]....
        /*0034*/ 	.word	0xffffffff


	//   ....[3]....
        /*0038*/ 	.word	0xffffffff


	//   ....[4]....
        /*003c*/ 	.word	0xffffffff


	//   ....[5]....
        /*0040*/ 	.word	0xffffffff


	//   ....[6]....
        /*0044*/ 	.word	0xffffffff


	//   ....[7]....
        /*0048*/ 	.word	0xffffffff


	//   ....[8]....
        /*004c*/ 	.word	0xffffffff


	//   ....[9]....
        /*0050*/ 	.word	0xffffffff


	//   ....[10]....
        /*0054*/ 	.word	0xffffffff


	//   ....[11]....
        /*0058*/ 	.word	0xffffffff


	//   ....[12]....
        /*005c*/ 	.word	0xffffffff


	//   ....[13]....
        /*0060*/ 	.word	0xffffffff


	//   ....[14]....
        /*0064*/ 	.word	0xffffffff


	//   ....[15]....
        /*0068*/ 	.word	0xffffffff


	//   ....[16]....
        /*006c*/ 	.word	0xffffffff


	//   ....[17]....
        /*0070*/ 	.word	0xffffffff


	//   ....[18]....
        /*0074*/ 	.word	0x0500003a


	//   ....[19]....
        /*0078*/ 	.word	0x0500003a


	//   ....[20]....
        /*007c*/ 	.word	0x0500003a


	//   ....[21]....
        /*0080*/ 	.word	0x0500003a


	//   ....[22]....
        /*0084*/ 	.word	0x0500003a


	//   ....[23]....
        /*0088*/ 	.word	0x0500003a


	//   ....[24]....
        /*008c*/ 	.word	0x0500003a


	//   ....[25]....
        /*0090*/ 	.word	0x0500003a


	//   ....[26]....
        /*0094*/ 	.word	0x0500003a


	//   ....[27]....
        /*0098*/ 	.word	0x0500003a


	//----- nvinfo : EIATTR_COOP_GROUP_INSTR_OFFSETS
	.align		4
.L_656:
        /*009c*/ 	.byte	0x04, 0x28
        /*009e*/ 	.short	(.L_658 - .L_657)


	//   ....[0]....
.L_657:
        /*00a0*/ 	.word	0x000039a0


	//   ....[1]....
        /*00a4*/ 	.word	0x000039c0


	//   ....[2]....
        /*00a8*/ 	.word	0x000039e0


	//   ....[3]....
        /*00ac*/ 	.word	0x00003a00


	//   ....[4]....
        /*00b0*/ 	.word	0x00003a20


	//   ....[5]....
        /*00b4*/ 	.word	0x00003f50


	//   ....[6]....
        /*00b8*/ 	.word	0x00003f70


	//   ....[7]....
        /*00bc*/ 	.word	0x00003f90


	//   ....[8]....
        /*00c0*/ 	.word	0x00003fb0


	//   ....[9]....
        /*00c4*/ 	.word	0x00003fd0


	//   ....[10]....
        /*00c8*/ 	.word	0x00004150


	//   ....[11]....
        /*00cc*/ 	.word	0x000041b0


	//   ....[12]....
        /*00d0*/ 	.word	0x000041d0


	//   ....[13]....
        /*00d4*/ 	.word	0x00004200


	//   ....[14]....
        /*00d8*/ 	.word	0x000042a0


	//   ....[15]....
        /*00dc*/ 	.word	0x000042d0


	//   ....[16]....
        /*00e0*/ 	.word	0x00004370


	//   ....[17]....
        /*00e4*/ 	.word	0x000043a0


	//   ....[18]....
        /*00e8*/ 	.word	0x000057d0


	//   ....[19]....
        /*00ec*/ 	.word	0x00005840


	//   ....[20]....
        /*00f0*/ 	.word	0x000058b0


	//   ....[21]....
        /*00f4*/ 	.word	0x00005920


	//   ....[22]....
        /*00f8*/ 	.word	0x00005990


	//   ....[23]....
        /*00fc*/ 	.word	0x00005f00


	//   ....[24]....
        /*0100*/ 	.word	0x00005f70


	//   ....[25]....
        /*0104*/ 	.word	0x00005fe0


	//   ....[26]....
        /*0108*/ 	.word	0x00006050


	//   ....[27]....
        /*010c*/ 	.word	0x000060c0


	//----- nvinfo : EIATTR_EXIT_INSTR_OFFSETS
	.align		4
.L_658:
        /*0110*/ 	.byte	0x04, 0x1c
        /*0112*/ 	.short	(.L_660 - .L_659)


	//   ....[0]....
.L_659:
        /*0114*/ 	.word	0x00000290


	//   ....[1]....
        /*0118*/ 	.word	0x00005770


	//----- nvinfo : EIATTR_MAX_THREADS
	.align		4
.L_660:
        /*011c*/ 	.byte	0x04, 0x05
        /*011e*/ 	.short	(.L_662 - .L_661)
.L_661:
        /*0120*/ 	.word	0x00000080
        /*0124*/ 	.word	0x00000001
        /*0128*/ 	.word	0x00000001


	//----- nvinfo : EIATTR_CRS_STACK_SIZE
	.align		4
.L_662:
        /*012c*/ 	.byte	0x04, 0x1e
        /*012e*/ 	.short	(.L_664 - .L_663)
.L_663:
        /*0130*/ 	.word	0x00000000


	//----- nvinfo : EIATTR_CBANK_PARAM_SIZE
	.align		4
.L_664:
        /*0134*/ 	.byte	0x03, 0x19
        /*0136*/ 	.short	0x00e8


	//----- nvinfo : EIATTR_PARAM_CBANK
	.align		4
        /*0138*/ 	.byte	0x04, 0x0a
        /*013a*/ 	.short	(.L_666 - .L_665)
	.align		4
.L_665:
        /*013c*/ 	.word	index@(.nv.constant0._ZN10layer_norm31ln_parallel_residual_fwd_kernelINS_13Kernel_traitsI6__halfS2_S2_S2_fjLj5120ELj1ELj1ELj4ELj16ENS_18Kernel_traits_baseILj5120ES2_S2_S2_S2_fjLj128EEEEELb0ELb0ELb1EEEvNS_9FwdParamsE)
        /*0140*/ 	.short	0x0210
        /*0142*/ 	.short	0x00e8


	//----- nvinfo : EIATTR_SW_WAR
	.align		4
.L_666:
        /*0144*/ 	.byte	0x04, 0x36
        /*0146*/ 	.short	(.L_668 - .L_667)
.L_667:
        /*0148*/ 	.word	0x00000008
.L_668:


//--------------------- .nv.info._ZN10layer_norm31ln_parallel_residual_fwd_kernelINS_13Kernel_traitsI6__halfS2_S2_S2_fjLj5120ELj1ELj1ELj4ELj16ENS_18Kernel_traits_baseILj5120ES2_S2_S2_S2_fjLj128EEEEELb0ELb1ELb0EEEvNS_9FwdParamsE --------------------------
	.section	.nv.info._ZN10layer_norm31ln_parallel_residual_fwd_kernelINS_13Kernel_traitsI6__halfS2_S2_S2_fjLj5120ELj1ELj1ELj4ELj16ENS_18Kernel_traits_baseILj5120ES2_S2_S2_S2_fjLj128EEEEELb0ELb1ELb0EEEvNS_9FwdParamsE,"",@"SHT_CUDA_INFO"
	.sectionflags	@""
	.align	4


	//----- nvinfo : EIATTR_CUDA_API_VERSION
	.align		4
        /*0000*/ 	.byte	0x04, 0x37
        /*0002*/ 	.short	(.L_670 - .L_669)
.L_669:
        /*0004*/ 	.word	0x00000082


	//----- nvinfo : EIATTR_KPARAM_INFO
	.align		4
.L_670:
        /*0008*/ 	.byte	0x04, 0x17
        /*000a*/ 	.short	(.L_672 - .L_671)
.L_671:
        /*000c*/ 	.word	0x00000000
        /*0010*/ 	.short	0x0000
        /*0012*/ 	.short	0x0000
        /*0014*/ 	.byte	0x00, 0xf0, 0xa1, 0x03


	//----- nvinfo : EIATTR_SPARSE_MMA_MASK
	.align		4
.L_672:
        /*0018*/ 	.byte	0x03, 0x50
        /*001a*/ 	.short	0x0000


	//----- nvinfo : EIATTR_MAXREG_COUNT
	.align		4
        /*001c*/ 	.byte	0x03, 0x1b
        /*001e*/ 	.short	0x00ff


	//----- nvinfo : EIATTR_NUM_BARRIERS
	.align		4
        /*0020*/ 	.byte	0x02, 0x4c
        /*0022*/ 	.byte	0x01
	.zero		1


	//----- nvinfo : EIATTR_MERCURY_ISA_VERSION
	.align		4
        /*0024*/ 	.byte	0x03, 0x5f
        /*0026*/ 	.short	0x0101


	//----- nvinfo : EIATTR_COOP_GROUP_MASK_REGIDS
	.align		4
        /*0028*/ 	.byte	0x04, 0x29
        /*002a*/ 	.short	(.L_674 - .L_673)


	//   ....[0]....
.L_673:
        /*002c*/ 	.word	0xffffffff


	//   ....[1]....
        /*0030*/ 	.word	0xffffffff


	//   ....[2]....
        /*0034*/ 	.word	0xffffffff


	//   ....[3]....
        /*0038*/ 	.word	0xffffffff


	//   ....[4]....
        /*003c*/ 	.word	0xffffffff


	//   ....[5]....
        /*0040*/ 	.word	0xffffffff


	//   ....[6]....
        /*0044*/ 	.word	0xffffffff


	//   ....[7]....
        /*0048*/ 	.word	0xffffffff


	//   ....[8]....
        /*004c*/ 	.word	0xffffffff


	//   ....[9]....
        /*0050*/ 	.word	0xffffffff


	//   ....[10]....
        /*0054*/ 	.word	0xffffffff


	//   ....[11]....
        /*0058*/ 	.word	0xffffffff


	//   ....[12]....
        /*005c*/ 	.word	0xffffffff


	//   ....[13]....
        /*0060*/ 	.word	0xffffffff


	//   ....[14]....
        /*0064*/ 	.word	0xffffffff


	//   ....[15]....
        /*0068*/ 	.word	0xffffffff


	//   ....[16]....
        /*006c*/ 	.word	0xffffffff


	//   ....[17]....
        /*0070*/ 	.word	0xffffffff


	//   ....[18]....
        /*0074*/ 	.word	0x05000097


	//   ....[19]....
        /*0078*/ 	.word	0x05000097


	//   ....[20]....
        /*007c*/ 	.word	0x05000097


	//   ....[21]....
        /*0080*/ 	.word	0x05000097


	//   ....[22]....
        /*0084*/ 	.word	0x05000097


	//   ....[23]....
        /*0088*/ 	.word	0x05000097


	//   ....[24]....
        /*008c*/ 	.word	0x05000097


	//   ....[25]....
        /*0090*/ 	.word	0x05000097


	//   ....[26]....
        /*0094*/ 	.word	0x05000097


	//   ....[27]....
        /*0098*/ 	.word	0x05000097


	//----- nvinfo : EIATTR_COOP_GROUP_INSTR_OFFSETS
	.align		4
.L_674:
        /*009c*/ 	.byte	0x04, 0x28
        /*009e*/ 	.short	(.L_676 - .L_675)


	//   ....[0]....
.L_675:
        /*00a0*/ 	.word	0x00004000


	//   ....[1]....
        /*00a4*/ 	.word	0x00004020


	//   ....[2]....
        /*00a8*/ 	.word	0x00004040


	//   ....[3]....
        /*00ac*/ 	.word	0x00004060


	//   ....[4]....
        /*00b0*/ 	.word	0x00004080


	//   ....[5]....
        /*00b4*/ 	.word	0x000045c0


	//   ....[6]....
        /*00b8*/ 	.word	0x000045e0


	//   ....[7]....
        /*00bc*/ 	.word	0x00004600


	//   ....[8]....
        /*00c0*/ 	.word	0x00004620


	//   ....[9]....
        /*00c4*/ 	.word	0x00004640


	//   ....[10]....
        /*00c8*/ 	.word	0x000047e0


	//   ....[11]....
        /*00cc*/ 	.word	0x00004820


	//   ....[12]....
        /*00d0*/ 	.word	0x00004840


	//   ....[13]....
        /*00d4*/ 	.word	0x00004850


	//   ....[14]....
        /*00d8*/ 	.word	0x000048f0


	//   ....[15]....
        /*00dc*/ 	.word	0x00004940


	//   ....[16]....
        /*00e0*/ 	.word	0x000049c0


	//   ....[17]....
        /*00e4*/ 	.word	0x00004a00


	//   ....[18]....
        /*00e8*/ 	.word	0x000056b0


	//   ....[19]....
        /*00ec*/ 	.word	0x00005720


	//   ....[20]....
        /*00f0*/ 	.word	0x00005790


	//   ....[21]....
        /*00f4*/ 	.word	0x00005800


	//   ....[22]....
        /*00f8*/ 	.word	0x00005870


	//   ....[23]....
        /*00fc*/ 	.word	0x00005df0


	//   ....[24]....
        /*0100*/ 	.word	0x00005e60


	//   ....[25]....
        /*0104*/ 	.word	0x00005ed0


	//   ....[26]....
        /*0108*/ 	.word	0x00005f40


	//   ....[27]....
        /*010c*/ 	.word	0x00005fb0


	//----- nvinfo : EIATTR_EXIT_INSTR_OFFSETS
	.align		4
.L_676:
        /*0110*/ 	.byte	0x04, 0x1c
        /*0112*/ 	.short	(.L_678 - .L_677)


	//   ....[0]....
.L_677:
        /*0114*/ 	.word	0x00000650


	//   ....[1]....
        /*0118*/ 	.word	0x00005650


	//----- nvinfo : EIATTR_MAX_THREADS
	.align		4
.L_678:
        /*011c*/ 	.byte	0x04, 0x05
        /*011e*/ 	.short	(.L_680 - .L_679)
.L_679:
        /*0120*/ 	.word	0x00000080
        /*0124*/ 	.word	0x00000001
        /*0128*/ 	.word	0x00000001


	//----- nvinfo : EIATTR_CRS_STACK_SIZE
	.align		4
.L_680:
        /*012c*/ 	.byte	0x04, 0x1e
        /*012e*/ 	.short	(.L_682 - .L_681)
.L_681:
        /*0130*/ 	.word	0x00000000


	//----- nvinfo : EIATTR_CBANK_PARAM_SIZE
	.align		4
.L_682:
        /*0134*/ 	.byte	0x03, 0x19
        /*0136*/ 	.short	0x00e8


	//----- nvinfo : EIATTR_PARAM_CBANK
	.align		4
        /*0138*/ 	.byte	0x04, 0x0a
        /*013a*/ 	.short	(.L_684 - .L_683)
	.align		4
.L_683:
        /*013c*/ 	.word	index@(.nv.constant0._ZN10layer_norm31ln_parallel_residual_fwd_kernelINS_13Kernel_traitsI6__halfS2_S2_S2_fjLj5120ELj1ELj1ELj4ELj16ENS_18Kernel_traits_baseILj5120ES2_S2_S2_S2_fjLj128EEEEELb0ELb1ELb0EEEvNS_9FwdParamsE)
        /*0140*/ 	.short	0x0210
        /*0142*/ 	.short	0x00e8


	//----- nvinfo : EIATTR_SW_WAR
	.align		4
.L_684:
        /*0144*/ 	.byte	0x04, 0x36
        /*0146*/ 	.short	(.L_686 - .L_685)
.L_685:
        /*0148*/ 	.word	0x00000008
.L_686:


//--------------------- .nv.info._ZN10layer_norm31ln_parallel_residual_fwd_kernelINS_13Kernel_traitsI6__halfS2_S2_S2_fjLj5120ELj1ELj1ELj4ELj16ENS_18Kernel_traits_baseILj5120ES2_S2_S2_S2_fjLj128EEEEELb0ELb1ELb1EEEvNS_9FwdParamsE --------------------------
	.section	.nv.info._ZN10layer_norm31ln_parallel_residual_fwd_kernelINS_13Kernel_traitsI6__halfS2_S2_S2_fjLj5120ELj1ELj1ELj4ELj16ENS_18Kernel_traits_baseILj5120ES2_S2_S2_S2_fjLj128EEEEELb0ELb1ELb1EEEvNS_9FwdParamsE,"",@"SHT_CUDA_INFO"
	.sectionflags	@""
	.align	4


	//----- nvinfo : EIATTR_CUDA_API_VERSION
	.align		4
        /*0000*/ 	.byte	0x04, 0x37
        /*0002*/ 	.short	(.L_688 - .L_687)
.L_687:
        /*0004*/ 	.word	0x00000082


	//----- nvinfo : EIATTR_KPARAM_INFO
	.align		4
.L_688:
        /*0008*/ 	.byte	0x04, 0x17
        /*000a*/ 	.short	(.L_690 - .L_689)
.L_689:
        /*000c*/ 	.word	0x00000000
        /*0010*/ 	.short	0x0000
        /*0012*/ 	.short	0x0000
        /*0014*/ 	.byte	0x00, 0xf0, 0xa1, 0x03


	//----- nvinfo : EIATTR_SPARSE_MMA_MASK
	.align		4
.L_690:
        /*0018*/ 	.byte	0x03, 0x50
        /*001a*/ 	.short	0x0000


	//----- nvinfo : EIATTR_MAXREG_COUNT
	.align		4
        /*001c*/ 	.byte	0x03, 0x1b
        /*001e*/ 	.short	0x00ff


	//----- nvinfo : EIATTR_NUM_BARRIERS
	.align		4
        /*0020*/ 	.byte	0x02, 0x4c
        /*0022*/ 	.byte	0x01
	.zero		1


	//----- nvinfo : EIATTR_MERCURY_ISA_VERSION
	.align		4
        /*0024*/ 	.byte	0x03, 0x5f
        /*0026*/ 	.short	0x0101


	//----- nvinfo : EIATTR_COOP_GROUP_MASK_REGIDS
	.align		4
        /*0028*/ 	.byte	0x04, 0x29
        /*002a*/ 	.short	(.L_692 - .L_691)


	//   ....[0]....
.L_691:
        /*002c*/ 	.word	0xffffffff


	//   ....[1]....
        /*0030*/ 	.word	0xffffffff


	//   ....[2]....
        /*0034*/ 	.word	0xffffffff


	//   ....[3]....
        /*0038*/ 	.word	0xffffffff


	//   ....[4]....
        /*003c*/ 	.word	0xffffffff


	//   ....[5]....
        /*0040*/ 	.word	0xffffffff


	//   ....[6]....
        /*0044*/ 	.word	0xffffffff


	//   ....[7]....
        /*0048*/ 	.word	0xffffffff


	//   ....[8]....
        /*004c*/ 	.word	0xffffffff


	//   ....[9]....
        /*0050*/ 	.word	0xffffffff


	//   ....[10]....
        /*0054*/ 	.word	0xffffffff


	//   ....[11]....
        /*0058*/ 	.word	0xffffffff


	//   ....[12]....
        /*005c*/ 	.word	0xffffffff


	//   ....[13]....
        /*0060*/ 	.word	0xffffffff


	//   ....[14]....
        /*0064*/ 	.word	0xffffffff


	//   ....[15]....
        /*0068*/ 	.word	0xffffffff


	//   ....[16]....
        /*006c*/ 	.word	0xffffffff


	//   ....[17]....
        /*0070*/ 	.word	0xffffffff


	//   ....[18]....
        /*0074*/ 	.word	0x0500006a


	//   ....[19]....
        /*0078*/ 	.word	0x0500006a


	//   ....[20]....
        /*007c*/ 	.word	0x0500006a


	//   ....[21]....
        /*0080*/ 	.word	0x0500006a


	//   ....[22]....
        /*0084*/ 	.word	0x0500006a


	//   ....[23]....
        /*0088*/ 	.word	0x0500006a


	//   ....[24]....
        /*008c*/ 	.word	0x0500006a


	//   ....[25]....
        /*0090*/ 	.word	0x0500006a


	//   ....[26]....
        /*0094*/ 	.word	0x0500006a


	//   ....[27]....
        /*0098*/ 	.word	0x0500006a


	//----- nvinfo : EIATTR_COOP_GROUP_INSTR_OFFSETS
	.align		4
.L_692:
        /*009c*/ 	.byte	0x04, 0x28
        /*009e*/ 	.short	(.L_694 - .L_693)


	//   ....[0]....
.L_693:
        /*00a0*/ 	.word	0x00003630


	//   ....[1]....
        /*00a4*/ 	.word	0x00003650


	//   ....[2]....
        /*00a8*/ 	.word	0x00003670


	//   ....[3]....
        /*00ac*/ 	.word	0x00003690


	//   ....[4]....
        /*00b0*/ 	.word	0x000036b0


	//   ....[5]....
        /*00b4*/ 	.word	0x00003be0


	//   ....[6]....
        /*00b8*/ 	.word	0x00003c00


	//   ....[7]....
        /*00bc*/ 	.word	0x00003c20


	//   ....[8]....
        /*00c0*/ 	.word	0x00003c40


	//   ....[9]....
        /*00c4*/ 	.word	0x00003c60


	//   ....[10]....
        /*00c8*/ 	.word	0x00003db0


	//   ....[11]....
        /*00cc*/ 	.word	0x00003e00


	//   ....[12]....
        /*00d0*/ 	.word	0x00003e50


	//   ....[13]....
        /*00d4*/ 	.word	0x00003e70


	//   ....[14]....
        /*00d8*/ 	.word	0x00003f00


	//   ....[15]....
        /*00dc*/ 	.word	0x00003f30


	//   ....[16]....
        /*00e0*/ 	.word	0x00003fd0


	//   ....[17]....
        /*00e4*/ 	.word	0x00004000


	//   ....[18]....
        /*00e8*/ 	.word	0x00004d10


	//   ....[19]....
        /*00ec*/ 	.word	0x00004d80


	//   ....[20]....
        /*00f0*/ 	.word	0x00004df0


	//   ....[21]....
        /*00f4*/ 	.word	0x00004e60


	//   ....[22]....
        /*00f8*/ 	.word	0x00004ed0


	//   ....[23]....
        /*00fc*/ 	.word	0x00005450


	//   ....[24]....
        /*0100*/ 	.word	0x000054c0


	//   ....[25]....
        /*0104*/ 	.word	0x00005530


	//   ....[26]....
        /*0108*/ 	.word	0x000055a0


	//   ....[27]....
        /*010c*/ 	.word	0x00005610


	//----- nvinfo : EIATTR_EXIT_INSTR_OFFSETS
	.align		4
.L_694:
        /*0110*/ 	.byte	0x04, 0x1c
        /*0112*/ 	.short	(.L_696 - .L_695)


	//   ....[0]....
.L_695:
        /*0114*/ 	.word	0x000001b0


	//   ....[1]....
        /*0118*/ 	.word	0x00004cb0


	//----- nvinfo : EIATTR_MAX_THREADS
	.align		4
.L_696:
        /*011c*/ 	.byte	0x04, 0x05
        /*011e*/ 	.short	(.L_698 - .L_697)
.L_697:
        /*0120*/ 	.word	0x00000080
        /*0124*/ 	.word	0x00000001
        /*0128*/ 	.word	0x00000001


	//----- nvinfo : EIATTR_CRS_STACK_SIZE
	.align		4
.L_698:
        /*012c*/ 	.byte	0x04, 0x1e
        /*012e*/ 	.short	(.L_700 - .L_699)
.L_699:
        /*0130*/ 	.word	0x00000000


	//----- nvinfo : EIATTR_CBANK_PARAM_SIZE
	.align		4
.L_700:
        /*0134*/ 	.byte	0x03, 0x19
        /*0136*/ 	.short	0x00e8


	//----- nvinfo : EIATTR_PARAM_CBANK
	.align		4
        /*0138*/ 	.byte	0x04, 0x0a
        /*013a*/ 	.short	(.L_702 - .L_701)
	.align		4
.L_701:
        /*013c*/ 	.word	index@(.nv.constant0._ZN10layer_norm31ln_parallel_residual_fwd_kernelINS_13Kernel_traitsI6__halfS2_S2_S2_fjLj5120ELj1ELj1ELj4ELj16ENS_18Kernel_traits_baseILj5120ES2_S2_S2_S2_fjLj128EEEEELb0ELb1ELb1EEEvNS_9FwdParamsE)
        /*0140*/ 	.short	0x0210
        /*0142*/ 	.short	0x00e8


	//----- nvinfo : EIATTR_SW_WAR
	.align		4
.L_702:
        /*0144*/ 	.byte	0x04, 0x36
        /*0146*/ 	.short	(.L_704 - .L_703)
.L_703:
        /*0148*/ 	.word	0x00000008
.L_704:


//--------------------- .nv.info._ZN10layer_norm31ln_parallel_residual_fwd_kernelINS_13Kernel_traitsI6__halfS2_S2_S2_fjLj5120ELj1ELj1ELj4ELj16ENS_18Kernel_traits_baseILj5120ES2_S2_S2_S2_fjLj128EEEEELb1ELb0ELb0EEEvNS_9FwdParamsE --------------------------
	.section	.nv.info._ZN10layer_norm31ln_parallel_residual_fwd_kernelINS_13Kernel_traitsI6__halfS2_S2_S2_fjLj5120ELj1ELj1ELj4ELj16ENS_18Kernel_traits_baseILj5120ES2_S2_S2_S2_fjLj128EEEEELb1ELb0ELb0EEEvNS_9FwdParamsE,"",@"SHT_CUDA_INFO"
	.sectionflags	@""
	.align	4


	//----- nvinfo : EIATTR_CUDA_API_VERSION
	.align		4
        /*0000*/ 	.byte	0x04, 0x37
        /*0002*/ 	.short	(.L_706 - .L_705)
.L_705:
        /*0004*/ 	.word	0x00000082


	//----- nvinfo : EIATTR_KPARAM_INFO
	.align		4
.L_706:
        /*0008*/ 	.byte	0x04, 0x17
        /*000a*/ 	.short	(.L_708 - .L_707)
.L_707:
        /*000c*/ 	.word	0x00000000
        /*0010*/ 	.short	0x0000
        /*0012*/ 	.short	0x0000
        /*0014*/ 	.byte	0x00, 0xf0, 0xa1, 0x03


	//----- nvinfo : EIATTR_SPARSE_MMA_MASK
	.align		4
.L_708:
        /*0018*/ 	.byte	0x03, 0x50
        /*001a*/ 	.short	0x0000


	//----- nvinfo : EIATTR_MAXREG_COUNT
	.align		4
        /*001c*/ 	.byte	0x03, 0x1b
        /*001e*/ 	.short	0x00ff


	//----- nvinfo : EIATTR_NUM_BARRIERS
	.align		4
        /*0020*/ 	.byte	0x02, 0x4c
        /*0022*/ 	.byte	0x01
	.zero		1


	//----- nvinfo : EIATTR_MERCURY_ISA_VERSION
	.align		4
        /*0024*/ 	.byte	0x03, 0x5f
        /*0026*/ 	.short	0x0101


	//----- nvinfo : EIATTR_COOP_GROUP_MASK_REGIDS
	.align		4
        /*0028*/ 	.byte	0x04, 0x29
        /*002a*/ 	.short	(.L_710 - .L_709)


	//   ....[0]....
.L_709:
        /*002c*/ 	.word	0xffffffff


	//   ....[1]....
        /*0030*/ 	.word	0xffffffff


	//   ....[2]....
        /*0034*/ 	.word	0xffffffff


	//   ....[3]....
        /*0038*/ 	.word	0xffffffff


	//   ....[4]....
        /*003c*/ 	.word	0xffffffff


	//   ....[5]....
        /*0040*/ 	.word	0xffffffff


	//   ....[6]....
        /*0044*/ 	.word	0xffffffff


	//   ....[7]....
        /*0048*/ 	.word	0xffffffff


	//   ....[8]....
        /*004c*/ 	.word	0xffffffff


	//   ....[9]....
        /*0050*/ 	.word	0xffffffff


	//   ....[10]....
        /*0054*/ 	.word	0xffffffff


	//   ....[11]....
        /*0058*/ 	.word	0xffffffff


	//   ....[12]....
        /*005c*/ 	.word	0xffffffff


	//   ....[13]....
        /*0060*/ 	.word	0xffffffff


	//   ....[14]....
        /*0064*/ 	.word	0xffffffff


	//   ....[15]....
        /*0068*/ 	.word	0xffffffff


	//   ....[16]....
        /*006c*/ 	.word	0xffffffff


	//   ....[17]....
        /*0070*/ 	.word	0xffffffff


	//   ....[18]....
        /*0074*/ 	.word	0x050000f3


	//   ....[19]....
        /*0078*/ 	.word	0x050000f3


	//   ....[20]....
        /*007c*/ 	.word	0x050000f3


	//   ....[21]....
        /*0080*/ 	.word	0x050000f3


	//   ....[22]....
        /*0084*/ 	.word	0x050000f3


	//   ....[23]....
        /*0088*/ 	.word	0x050000f3


	//   ....[24]....
        /*008c*/ 	.word	0x050000f3


	//   ....[25]....
        /*0090*/ 	.word	0x050000f3


	//   ....[26]....
        /*0094*/ 	.word	0x050000f3


	//   ....[27]....
        /*0098*/ 	.word	0x050000f3


	//----- nvinfo : EIATTR_COOP_GROUP_INSTR_OFFSETS
	.align		4
.L_710:
        /*009c*/ 	.byte	0x04, 0x28
        /*009e*/ 	.short	(.L_712 - .L_711)


	//   ....[0]....
.L_711:
        /*00a0*/ 	.word	0x0001f060


	//   ....[1]....
        /*00a4*/ 	.word	0x0001f090


	//   ....[2]....
        /*00a8*/ 	.word	0x0001f0b0


	//   ....[3]....
        /*00ac*/ 	.word	0x0001f0d0


	//   ....[4]....
        /*00b0*/ 	.word	0x0001f0f0


	//   ....[5]....
        /*00b4*/ 	.word	0x0001f630


	//   ....[6]....
        /*00b8*/ 	.word	0x0001f650


	//   ....[7]....
        /*00bc*/ 	.word	0x0001f670


	//   ....[8]....
        /*00c0*/ 	.word	0x0001f690


	//   ....[9]....
        /*00c4*/ 	.word	0x0001f6b0


	//   ....[10]....
        /*00c8*/ 	.word	0x0001f7f0


	//   ....[11]....
        /*00cc*/ 	.word	0x0001f8a0


	//   ....[12]....
        /*00d0*/ 	.word	0x0001f8b0


	//   ....[13]....
        /*00d4*/ 	.word	0x0001f8c0


	//   ....[14]....
        /*00d8*/ 	.word	0x0001f960


	//   ....[15]....
        /*00dc*/ 	.word	0x0001f990


	//   ....[16]....
        /*00e0*/ 	.word	0x0001fa60


	//   ....[17]....
        /*00e4*/ 	.word	0x0001fa70


	//   ....[18]....
        /*00e8*/ 	.word	0x00020bf0


	//   ....[19]....
        /*00ec*/ 	.word	0x00020c60


	//   ....[20]....
        /*00f0*/ 	.word	0x00020cd0


	//   ....[21]....
        /*00f4*/ 	.word	0x00020d40


	//   ....[22]....
        /*00f8*/ 	.word	0x00020db0


	//   ....[23]....
        /*00fc*/ 	.word	0x00021350


	//   ....[24]....
        /*0100*/ 	.word	0x000213c0


	//   ....[25]....
        /*0104*/ 	.word	0x00021430


	//   ....[26]....
        /*0108*/ 	.word	0x000214a0


	//   ....[27]....
        /*010c*/ 	.word	0x00021510


	//----- nvinfo : EIATTR_EXIT_INSTR_OFFSETS
	.align		4
.L_712:
        /*0110*/ 	.byte	0x04, 0x1c
        /*0112*/ 	.short	(.L_714 - .L_713)


	//   ....[0]....
.L_713:
        /*0114*/ 	.word	0x00000f70


	//   ....[1]....
        /*0118*/ 	.word	0x00020b90


	//----- nvinfo : EIATTR_MAX_THREADS
	.align		4
.L_714:
        /*011c*/ 	.byte	0x04, 0x05
        /*011e*/ 	.short	(.L_716 - .L_715)
.L_715:
        /*0120*/ 	.word	0x00000080
        /*0124*/ 	.word	0x00000001
        /*0128*/ 	.word	0x00000001


	//----- nvinfo : EIATTR_CRS_STACK_SIZE
	.align		4
.L_716:
        /*012c*/ 	.byte	0x04, 0x1e
        /*012e*/ 	.short	(.L_718 - .L_717)
.L_717:
        /*0130*/ 	.word	0x00000000


	//----- nvinfo : EIATTR_CBANK_PARAM_SIZE
	.align		4
.L_718:
        /*0134*/ 	.byte	0x03, 0x19
        /*0136*/ 	.short	0x00e8


	//----- nvinfo : EIATTR_PARAM_CBANK
	.align		4
        /*0138*/ 	.byte	0x04, 0x0a
        /*013a*/ 	.short	(.L_720 - .L_719)
	.align		4
.L_719:
        /*013c*/ 	.word	index@(.nv.constant0._ZN10layer_norm31ln_parallel_residual_fwd_kernelINS_13Kernel_traitsI6__halfS2_S2_S2_fjLj5120ELj1ELj1ELj4ELj16ENS_18Kernel_traits_baseILj5120ES2_S2_S2_S2_fjLj128EEEEELb1ELb0ELb0EEEvNS_9FwdParamsE)
        /*0140*/ 	.short	0x0210
        /*0142*/ 	.short	0x00e8


	//----- nvinfo : EIATTR_SW_WAR
	.align		4
.L_720:
        /*0144*/ 	.byte	0x04, 0x36
        /*0146*/ 	.short	(.L_722 - .L_721)
.L_721:
        /*0148*/ 	.word	0x00000008
.L_722:


//--------------------- .nv.info._ZN10layer_norm31ln_parallel_residual_fwd_kernelINS_13Kernel_traitsI6__halfS2_S2_S2_fjLj5120ELj1ELj1ELj4ELj16ENS_18Kernel_traits_baseILj5120ES2_S2_S2_S2_fjLj128EEEEELb1ELb0ELb1EEEvNS_9FwdParamsE --------------------------
	.section	.nv.info._ZN10layer_norm31ln_parallel_residual_fwd_kernelINS_13Kernel_traitsI6__halfS2_S2_S2_fjLj5120ELj1ELj1ELj4ELj16ENS_18Kernel_traits_baseILj5120ES2_S2_S2_S2_fjLj128EEEEELb1ELb0ELb1EEEvNS_9FwdParamsE,"",@"SHT_CUDA_INFO"
	.sectionflags	@""
	.align	4


	//----- nvinfo : EIATTR_CUDA_API_VERSION
	.align		4
        /*0000*/ 	.byte	0x04, 0x37
        /*0002*/ 	.short	(.L_724 - .L_723)
.L_723:
        /*0004*/ 	.word	0x00000082


	//----- nvinfo : EIATTR_KPARAM_INFO
	.align		4
.L_724:
        /*0008*/ 	.byte	0x04, 0x17
        /*000a*/ 	.short	(.L_726 - .L_725)
.L_725:
        /*000c*/ 	.word	0x00000000
        /*0010*/ 	.short	0x0000
        /*0012*/ 	.short	0x0000
        /*0014*/ 	.byte	0x00, 0xf0, 0xa1, 0x03


	//----- nvinfo : EIATTR_SPARSE_MMA_MASK
	.align		4
.L_726:
        /*0018*/ 	.byte	0x03, 0x50
        /*001a*/ 	.short	0x0000


	//----- nvinfo : EIATTR_MAXREG_COUNT
	.align		4
        /*001c*/ 	.byte	0x03, 0x1b
        /*001e*/ 	.short	0x00ff


	//----- nvinfo : EIATTR_NUM_BARRIERS
	.align		4
        /*0020*/ 	.byte	0x02, 0x4c
        /*0022*/ 	.byte	0x01
	.zero		1


	//----- nvinfo : EIATTR_MERCURY_ISA_VERSION
	.align		4
        /*0024*/ 	.byte	0x03, 0x5f
        /*0026*/ 	.short	0x0101


	//----- nvinfo : EIATTR_COOP_GROUP_MASK_REGIDS
	.align		4
        /*0028*/ 	.byte	0x04, 0x29
        /*002a*/ 	.short	(.L_728 - .L_727)


	//   ....[0]....
.L_727:
        /*002c*/ 	.word	0xffffffff


	//   ....[1]....
        /*0030*/ 	.word	0xffffffff


	//   ....[2]....
        /*0034*/ 	.word	0xffffffff


	//   ....[3]....
        /*0038*/ 	.word	0xffffffff


	//   ....[4]....
        /*003c*/ 	.word	0xffffffff


	//   ....[5]....
        /*0040*/ 	.word	0xffffffff


	//   ....[6]....
        /*0044*/ 	.word	0xffffffff


	//   ....[7]....
        /*0048*/ 	.word	0xffffffff


	//   ....[8]....
        /*004c*/ 	.word	0xffffffff


	//   ....[9]....
        /*0050*/ 	.word	0xffffffff


	//   ....[10]....
        /*0054*/ 	.word	0xffffffff


	//   ....[11]....
        /*0058*/ 	.word	0xffffffff


	//   ....[12]....
        /*005c*/ 	.word	0xffffffff


	//   ....[13]....
        /*0060*/ 	.word	0xffffffff


	//   ....[14]....
        /*0064*/ 	.word	0xffffffff


	//   ....[15]....
        /*0068*/ 	.word	0xffffffff


	//   ....[16]....
        /*006c*/ 	.word	0xffffffff


	//   ....[17]....
        /*0070*/ 	.word	0xffffffff


	//   ....[18]....
        /*0074*/ 	.word	0x050000dd


	//   ....[19]....
        /*0078*/ 	.word	0x050000dd


	//   ....[20]....
        /*007c*/ 	.word	0x050000dd


	//   ....[21]....
        /*0080*/ 	.word	0x050000dd


	//   ....[22]....
        /*0084*/ 	.word	0x050000dd


	//   ....[23]....
        /*0088*/ 	.word	0x050000dd


	//   ....[24]....
        /*008c*/ 	.word	0x050000dd


	//   ....[25]....
        /*0090*/ 	.word	0x050000dd


	//   ....[26]....
        /*0094*/ 	.word	0x050000dd


	//   ....[27]....
        /*0098*/ 	.word	0x050000dd


	//----- nvinfo : EIATTR_COOP_GROUP_INSTR_OFFSETS
	.align		4
.L_728:
        /*009c*/ 	.byte	0x04, 0x28
        /*009e*/ 	.short	(.L_730 - .L_729)


	//   ....[0]....
.L_729:
        /*00a0*/ 	.word	0x0001de40


	//   ....[1]....
        /*00a4*/ 	.word	0x0001de60


	//   ....[2]....
        /*00a8*/ 	.word	0x0001de80


	//   ....[3]....
        /*00ac*/ 	.word	0x0001dea0


	//   ....[4]....
        /*00b0*/ 	.word	0x0001dec0


	//   ....[5]....
        /*00b4*/ 	.word	0x0001e3f0


	//   ....[6]....
        /*00b8*/ 	.word	0x0001e410


	//   ....[7]....
        /*00bc*/ 	.word	0x0001e430


	//   ....[8]....
        /*00c0*/ 	.word	0x0001e450


	//   ....[9]....
        /*00c4*/ 	.word	0x0001e470


	//   ....[10]....
        /*00c8*/ 	.word	0x0001e650


	//   ....[11]....
        /*00cc*/ 	.word	0x0001e6d0


	//   ....[12]....
        /*00d0*/ 	.word	0x0001e6f0


	//   ....[13]....
        /*00d4*/ 	.word	0x0001e700


	//   ....[14]....
        /*00d8*/ 	.word	0x0001e7c0


	//   ....[15]....
        /*00dc*/ 	.word	0x0001e7f0


	//   ....[16]....
        /*00e0*/ 	.word	0x0001e890


	//   ....[17]....
        /*00e4*/ 	.word	0x0001e8b0


	//   ....[18]....
        /*00e8*/ 	.word	0x0001fcf0


	//   ....[19]....
        /*00ec*/ 	.word	0x0001fd60


	//   ....[20]....
        /*00f0*/ 	.word	0x0001fdd0


	//   ....[21]....
        /*00f4*/ 	.word	0x0001fe40


	//   ....[22]....
        /*00f8*/ 	.word	0x0001feb0


	//   ....[23]....
        /*00fc*/ 	.word	0x00020430


	//   ....[24]....
        /*0100*/ 	.word	0x000204a0


	//   ....[25]....
        /*0104*/ 	.word	0x00020510


	//   ....[26]....
        /*0108*/ 	.word	0x00020580


	//   ....[27]....
        /*010c*/ 	.word	0x000205f0


	//----- nvinfo : EIATTR_EXIT_INSTR_OFFSETS
	.align		4
.L_730:
        /*0110*/ 	.byte	0x04, 0x1c
        /*0112*/ 	.short	(.L_732 - .L_731)


	//   ....[0]....
.L_731:
        /*0114*/ 	.word	0x000002d0


	//   ....[1]....
        /*0118*/ 	.word	0x0001fc90


	//----- nvinfo : EIATTR_MAX_THREADS
	.align		4
.L_732:
        /*011c*/ 	.byte	0x04, 0x05
        /*011e*/ 	.short	(.L_734 - .L_733)
.L_733:
        /*0120*/ 	.word	0x00000080
        /*0124*/ 	.word	0x00000001
        /*0128*/ 	.word	0x00000001


	//----- nvinfo : EIATTR_CRS_STACK_SIZE
	.align		4
.L_734:
        /*012c*/ 	.byte	0x04, 0x1e
        /*012e*/ 	.short	(.L_736 - .L_735)
.L_735:
        /*0130*/ 	.word	0x00000000


	//----- nvinfo : EIATTR_CBANK_PARAM_SIZE
	.align		4
.L_736:
        /*0134*/ 	.byte	0x03, 0x19
        /*0136*/ 	.short	0x00e8


	//----- nvinfo : EIATTR_PARAM_CBANK
	.align		4
        /*0138*/ 	.byte	0x04, 0x0a
        /*013a*/ 	.short	(.L_738 - .L_737)
	.align		4
.L_737:
        /*013c*/ 	.word	index@(.nv.constant0._ZN10layer_norm31ln_parallel_residual_fwd_kernelINS_13Kernel_traitsI6__halfS2_S2_S2_fjLj5120ELj1ELj1ELj4ELj16ENS_18Kernel_traits_baseILj5120ES2_S2_S2_S2_fjLj128EEEEELb1ELb0ELb1EEEvNS_9FwdParamsE)
        /*0140*/ 	.short	0x0210
        /*0142*/ 	.short	0x00e8


	//----- nvinfo : EIATTR_SW_WAR
	.align		4
.L_738:
        /*0144*/ 	.byte	0x04, 0x36
        /*0146*/ 	.short	(.L_740 - .L_739)
.L_739:
        /*0148*/ 	.word	0x00000008
.L_740:


//--------------------- .nv.info._ZN10layer_norm31ln_parallel_residual_fwd_kernelINS_13Kernel_traitsI6__halfS2_S2_S2_fjLj5120ELj1ELj1ELj4ELj16ENS_18Kernel_traits_baseILj5120ES2_S2_S2_S2_fjLj128EEEEELb1ELb1ELb0EEEvNS_9FwdParamsE --------------------------
	.section	.nv.info._ZN10layer_norm31ln_parallel_residual_fwd_kernelINS_13Kernel_traitsI6__halfS2_S2_S2_fjLj5120ELj1ELj1ELj4ELj16ENS_18Kernel_traits_baseILj5120ES2_S2_S2_S2_fjLj128EEEEELb1ELb1ELb0EEEvNS_9FwdParamsE,"",@"SHT_CUDA_INFO"
	.sectionflags	@""
	.align	4


	//----- nvinfo : EIATTR_CUDA_API_VERSION
	.align		4
        /*0000*/ 	.byte	0x04, 0x37
        /*0002*/ 	.short	(.L_742 - .L_741)
.L_741:
        /*0004*/ 	.word	0x00000082


	//----- nvinfo : EIATTR_KPARAM_INFO
	.align		4
.L_742:
        /*0008*/ 	.byte	0x04, 0x17
        /*000a*/ 	.short	(.L_744 - .L_743)
.L_743:
        /*000c*/ 	.word	0x00000000
        /*0010*/ 	.short	0x0000
        /*0012*/ 	.short	0x0000
        /*0014*/ 	.byte	0x00, 0xf0, 0xa1, 0x03


	//----- nvinfo : EIATTR_SPARSE_MMA_MASK
	.align		4
.L_744:
        /*0018*/ 	.byte	0x03, 0x50
        /*001a*/ 	.short	0x0000


	//----- nvinfo : EIATTR_MAXREG_COUNT
	.align		4
        /*001c*/ 	.byte	0x03, 0x1b
        /*001e*/ 	.short	0x00ff


	//----- nvinfo : EIATTR_NUM_BARRIERS
	.align		4
        /*0020*/ 	.byte	0x02, 0x4c
        /*0022*/ 	.byte	0x01
	.zero		1


	//----- nvinfo : EIATTR_MERCURY_ISA_VERSION
	.align		4
        /*0024*/ 	.byte	0x03, 0x5f
        /*0026*/ 	.short	0x0101


	//----- nvinfo : EIATTR_COOP_GROUP_MASK_REGIDS
	.align		4
        /*0028*/ 	.byte	0x04, 0x29
        /*002a*/ 	.short	(.L_746 - .L_745)


	//   ....[0]....
.L_745:
        /*002c*/ 	.word	0xffffffff


	//   ....[1]....
        /*0030*/ 	.word	0xffffffff


	//   ....[2]....
        /*0034*/ 	.word	0xffffffff


	//   ....[3]....
        /*0038*/ 	.word	0xffffffff


	//   ....[4]....
        /*003c*/ 	.word	0xffffffff


	//   ....[5]....
        /*0040*/ 	.word	0xffffffff


	//   ....[6]....
        /*0044*/ 	.word	0xffffffff


	//   ....[7]....
        /*0048*/ 	.word	0xffffffff


	//   ....[8]....
        /*004c*/ 	.word	0xffffffff


	//   ....[9]....
        /*0050*/ 	.word	0xffffffff


	//   ....[10]....
        /*0054*/ 	.word	0xffffffff


	//   ....[11]....
        /*0058*/ 	.word	0xffffffff


	//   ....[12]....
        /*005c*/ 	.word	0xffffffff


	//   ....[13]....
        /*0060*/ 	.word	0xffffffff


	//   ....[14]....
        /*0064*/ 	.word	0xffffffff


	//   ....[15]....
        /*0068*/ 	.word	0xffffffff


	//   ....[16]....
        /*006c*/ 	.word	0xffffffff


	//   ....[17]....
        /*0070*/ 	.word	0xffffffff


	//   ....[18]....
        /*0074*/ 	.word	0x05000058


	//   ....[19]....
        /*0078*/ 	.word	0x05000058


	//   ....[20]....
        /*007c*/ 	.word	0x05000058


	//   ....[21]....
        /*0080*/ 	.word	0x05000058


	//   ....[22]....
        /*0084*/ 	.word	0x05000058


	//   ....[23]....
        /*0088*/ 	.word	0x05000058


	//   ....[24]....
        /*008c*/ 	.word	0x05000058


	//   ....[25]....
        /*0090*/ 	.word	0x05000058


	//   ....[26]....
        /*0094*/ 	.word	0x05000058


	//   ....[27]....
        /*0098*/ 	.word	0x05000058


	//----- nvinfo : EIATTR_COOP_GROUP_INSTR_OFFSETS
	.align		4
.L_746:
        /*009c*/ 	.byte	0x04, 0x28
        /*009e*/ 	.short	(.L_748 - .L_747)


	//   ....[0]....
.L_747:
        /*00a0*/ 	.word	0x0001e710


	//   ....[1]....
        /*00a4*/ 	.word	0x0001e740


	//   ....[2]....
        /*00a8*/ 	.word	0x0001e760


	//   ....[3]....
        /*00ac*/ 	.word	0x0001e780


	//   ....[4]....
        /*00b0*/ 	.word	0x0001e7a0


	//   ....[5]....
        /*00b4*/ 	.word	0x0001ece0


	//   ....[6]....
        /*00b8*/ 	.word	0x0001ed00


	//   ....[7]....
        /*00bc*/ 	.word	0x0001ed20


	//   ....[8]....
        /*00c0*/ 	.word	0x0001ed40


	//   ....[9]....
        /*00c4*/ 	.word	0x0001ed60


	//   ....[10]....
        /*00c8*/ 	.word	0x0001eee0


	//   ....[11]....
        /*00cc*/ 	.word	0x0001ef30


	//   ....[12]....
        /*00d0*/ 	.word	0x0001ef40


	//   ....[13]....
        /*00d4*/ 	.word	0x0001ef50


	//   ....[14]....
        /*00d8*/ 	.word	0x0001f050


	//   ....[15]....
        /*00dc*/ 	.word	0x0001f060


	//   ....[16]....
        /*00e0*/ 	.word	0x0001f0e0


	//   ....[17]....
        /*00e4*/ 	.word	0x0001f120


	//   ....[18]....
        /*00e8*/ 	.word	0x0001fdc0


	//   ....[19]....
        /*00ec*/ 	.word	0x0001fe20


	//   ....[20]....
        /*00f0*/ 	.word	0x0001fe80


	//   ....[21]....
        /*00f4*/ 	.word	0x0001fee0


	//   ....[22]....
        /*00f8*/ 	.word	0x0001ff40


	//   ....[23]....
        /*00fc*/ 	.word	0x000204e0


	//   ....[24]....
        /*0100*/ 	.word	0x00020540


	//   ....[25]....
        /*0104*/ 	.word	0x000205a0


	//   ....[26]....
        /*0108*/ 	.word	0x00020600


	//   ....[27]....
        /*010c*/ 	.word	0x00020660


	//----- nvinfo : EIATTR_EXIT_INSTR_OFFSETS
	.align		4
.L_748:
        /*0110*/ 	.byte	0x04, 0x1c
        /*0112*/ 	.short	(.L_750 - .L_749)


	//   ....[0]....
.L_749:
        /*0114*/ 	.word	0x00000b10


	//   ....[1]....
        /*0118*/ 	.word	0x0001fd60


	//----- nvinfo : EIATTR_MAX_THREADS
	.align		4
.L_750:
        /*011c*/ 	.byte	0x04, 0x05
        /*011e*/ 	.short	(.L_752 - .L_751)
.L_751:
        /*0120*/ 	.word	0x00000080
        /*0124*/ 	.word	0x00000001
        /*0128*/ 	.word	0x00000001


	//----- nvinfo : EIATTR_CRS_STACK_SIZE
	.align		4
.L_752:
        /*012c*/ 	.byte	0x04, 0x1e
        /*012e*/ 	.short	(.L_754 - .L_753)
.L_753:
        /*0130*/ 	.word	0x00000000


	//----- nvinfo : EIATTR_CBANK_PARAM_SIZE
	.align		4
.L_754:
        /*0134*/ 	.byte	0x03, 0x19
        /*0136*/ 	.short	0x00e8


	//----- nvinfo : EIATTR_PARAM_CBANK
	.align		4
        /*0138*/ 	.byte	0x04, 0x0a
        /*013a*/ 	.short	(.L_756 - .L_755)
	.align		4
.L_755:
        /*013c*/ 	.word	index@(.nv.constant0._ZN10layer_norm31ln_parallel_residual_fwd_kernelINS_13Kernel_traitsI6__halfS2_S2_S2_fjLj5120ELj1ELj1ELj4ELj16ENS_18Kernel_traits_baseILj5120ES2_S2_S2_S2_fjLj128EEEEELb1ELb1ELb0EEEvNS_9FwdParamsE)
        /*0140*/ 	.short	0x0210
        /*0142*/ 	.short	0x00e8


	//----- nvinfo : EIATTR_SW_WAR
	.align		4
.L_756:
        /*0144*/ 	.byte	0x04, 0x36
        /*0146*/ 	.short	(.L_758 - .L_757)
.L_757:
        /*0148*/ 	.word	0x00000008
.L_758:


//--------------------- .nv.info._ZN10layer_norm31ln_parallel_residual_fwd_kernelINS_13Kernel_traitsI6__halfS2_S2_S2_fjLj5120ELj1ELj1ELj4ELj16ENS_18Kernel_traits_baseILj5120ES2_S2_S2_S2_fjLj128EEEEELb1ELb1ELb1EEEvNS_9FwdParamsE --------------------------
	.section	.nv.info._ZN10layer_norm31ln_parallel_residual_fwd_kernelINS_13Kernel_traitsI6__halfS2_S2_S2_fjLj5120ELj1ELj1ELj4ELj16ENS_18Kernel_traits_baseILj5120ES2_S2_S2_S2_fjLj128EEEEELb1ELb1ELb1EEEvNS_9FwdParamsE,"",@"SHT_CUDA_INFO"
	.sectionflags	@""
	.align	4


	//----- nvinfo : EIATTR_CUDA_API_VERSION
	.align		4
        /*0000*/ 	.byte	0x04, 0x37
        /*0002*/ 	.short	(.L_760 - .L_759)
.L_759:
        /*0004*/ 	.word	0x00000082


	//----- nvinfo : EIATTR_KPARAM_INFO
	.align		4
.L_760:
        /*0008*/ 	.byte	0x04, 0x17
        /*000a*/ 	.short	(.L_762 - .L_761)
.L_761:
        /*000c*/ 	.word	0x00000000
        /*0010*/ 	.short	0x0000
        /*0012*/ 	.short	0x0000
        /*0014*/ 	.byte	0x00, 0xf0, 0xa1, 0x03


	//----- nvinfo : EIATTR_SPARSE_MMA_MASK
	.align		4
.L_762:
        /*0018*/ 	.byte	0x03, 0x50
        /*001a*/ 	.short	0x0000


	//----- nvinfo : EIATTR_MAXREG_COUNT
	.align		4
        /*001c*/ 	.byte	0x03, 0x1b
        /*001e*/ 	.short	0x00ff


	//----- nvinfo : EIATTR_NUM_BARRIERS
	.align		4
        /*0020*/ 	.byte	0x02, 0x4c
        /*0022*/ 	.byte	0x01
	.zero		1


	//----- nvinfo : EIATTR_MERCURY_ISA_VERSION
	.align		4
        /*0024*/ 	.byte	0x03, 0x5f
        /*0026*/ 	.short	0x0101


	//----- nvinfo : EIATTR_COOP_GROUP_MASK_REGIDS
	.align		4
        /*0028*/ 	.byte	0x04, 0x29
        /*002a*/ 	.short	(.L_764 - .L_763)


	//   ....[0]....
.L_763:
        /*002c*/ 	.word	0xffffffff


	//   ....[1]....
        /*0030*/ 	.word	0xffffffff


	//   ....[2]....
        /*0034*/ 	.word	0xffffffff


	//   ....[3]....
        /*0038*/ 	.word	0xffffffff


	//   ....[4]....
        /*003c*/ 	.word	0xffffffff


	//   ....[5]....
        /*0040*/ 	.word	0xffffffff


	//   ....[6]....
        /*0044*/ 	.word	0xffffffff


	//   ....[7]....
        /*0048*/ 	.word	0xffffffff


	//   ....[8]....
        /*004c*/ 	.word	0xffffffff


	//   ....[9]....
        /*0050*/ 	.word	0xffffffff


	//   ....[10]....
        /*0054*/ 	.word	0xffffffff


	//   ....[11]....
        /*0058*/ 	.word	0xffffffff


	//   ....[12]....
        /*005c*/ 	.word	0xffffffff


	//   ....[13]....
        /*0060*/ 	.word	0xffffffff


	//   ....[14]....
        /*0064*/ 	.word	0xffffffff


	//   ....[15]....
        /*0068*/ 	.word	0xffffffff


	//   ....[16]....
        /*006c*/ 	.word	0xffffffff


	//   ....[17]....
        /*0070*/ 	.word	0xffffffff


	//   ....[18]....
        /*0074*/ 	.word	0x05000043


	//   ....[19]....
        /*0078*/ 	.word	0x05000043


	//   ....[20]....
        /*007c*/ 	.word	0x05000043


	//   ....[21]....
        /*0080*/ 	.word	0x05000043


	//   ....[22]....
        /*0084*/ 	.word	0x05000043


	//   ....[23]....
        /*0088*/ 	.word	0x05000043


	//   ....[24]....
        /*008c*/ 	.word	0x05000043


	//   ....[25]....
        /*0090*/ 	.word	0x05000043


	//   ....[26]....
        /*0094*/ 	.word	0x05000043


	//   ....[27]....
        /*0098*/ 	.word	0x05000043


	//----- nvinfo : EIATTR_COOP_GROUP_INSTR_OFFSETS
	.align		4
.L_764:
        /*009c*/ 	.byte	0x04, 0x28
        /*009e*/ 	.short	(.L_766 - .L_765)


	//   ....[0]....
.L_765:
        /*00a0*/ 	.word	0x0001d0b0


	//   ....[1]....
        /*00a4*/ 	.word	0x0001d0d0


	//   ....[2]....
        /*00a8*/ 	.word	0x0001d0f0


	//   ....[3]....
        /*00ac*/ 	.word	0x0001d110


	//   ....[4]....
        /*00b0*/ 	.word	0x0001d130


	//   ....[5]....
        /*00b4*/ 	.word	0x0001d660


	//   ....[6]....
        /*00b8*/ 	.word	0x0001d680


	//   ....[7]....
        /*00bc*/ 	.word	0x0001d6a0


	//   ....[8]....
        /*00c0*/ 	.word	0x0001d6c0


	//   ....[9]....
        /*00c4*/ 	.word	0x0001d6e0


	//   ....[10]....
        /*00c8*/ 	.word	0x0001d850


	//   ....[11]....
        /*00cc*/ 	.word	0x0001d8c0


	//   ....[12]....
        /*00d0*/ 	.word	0x0001d8e0


	//   ....[13]....
        /*00d4*/ 	.word	0x0001d8f0


	//   ....[14]....
        /*00d8*/ 	.word	0x0001d9c0


	//   ....[15]....
        /*00dc*/ 	.word	0x0001da00


	//   ....[16]....
        /*00e0*/ 	.word	0x0001da90


	//   ....[17]....
        /*00e4*/ 	.word	0x0001dac0


	//   ....[18]....
        /*00e8*/ 	.word	0x0001e830


	//   ....[19]....
        /*00ec*/ 	.word	0x0001e8a0


	//   ....[20]....
        /*00f0*/ 	.word	0x0001e910


	//   ....[21]....
        /*00f4*/ 	.word	0x0001e980


	//   ....[22]....
        /*00f8*/ 	.word	0x0001e9f0


	//   ....[23]....
        /*00fc*/ 	.word	0x0001ef70


	//   ....[24]....
        /*0100*/ 	.word	0x0001efe0


	//   ....[25]....
        /*0104*/ 	.word	0x0001f050


	//   ....[26]....
        /*0108*/ 	.word	0x0001f0c0


	//   ....[27]....
        /*010c*/ 	.word	0x0001f130


	//----- nvinfo : EIATTR_EXIT_INSTR_OFFSETS
	.align		4
.L_766:
        /*0110*/ 	.byte	0x04, 0x1c
        /*0112*/ 	.short	(.L_768 - .L_767)


	//   ....[0]....
.L_767:
        /*0114*/ 	.word	0x000005e0


	//   ....[1]....
        /*0118*/ 	.word	0x0001e7d0


	//----- nvinfo : EIATTR_MAX_THREADS
	.align		4
.L_768:
        /*011c*/ 	.byte	0x04, 0x05
        /*011e*/ 	.short	(.L_770 - .L_769)
.L_769:
        /*0120*/ 	.word	0x00000080
        /*0124*/ 	.word	0x00000001
        /*0128*/ 	.word	0x00000001


	//----- nvinfo : EIATTR_CRS_STACK_SIZE
	.align		4
.L_770:
        /*012c*/ 	.byte	0x04, 0x1e
        /*012e*/ 	.short	(.L_772 - .L_771)
.L_771:
        /*0130*/ 	.word	0x00000000


	//----- nvinfo : EIATTR_CBANK_PARAM_SIZE
	.align		4
.L_772:
        /*0134*/ 	.byte	0x03, 0x19
        /*0136*/ 	.short	0x00e8


	//----- nvinfo : EIATTR_PARAM_CBANK
	.align		4
        /*0138*/ 	.byte	0x04, 0x0a
        /*013a*/ 	.short	(.L_774 - .L_773)
	.align		4
.L_773:
        /*013c*/ 	.word	index@(.nv.constant0._ZN10layer_norm31ln_parallel_residual_fwd_kernelINS_13Kernel_traitsI6__halfS2_S2_S2_fjLj5120ELj1ELj1ELj4ELj16ENS_18Kernel_traits_baseILj5120ES2_S2_S2_S2_fjLj128EEEEELb1ELb1ELb1EEEvNS_9FwdParamsE)
        /*0140*/ 	.short	0x0210
        /*0142*/ 	.short	0x00e8


	//----- nvinfo : EIATTR_SW_WAR
	.align		4
.L_774:
        /*0144*/ 	.byte	0x04, 0x36
        /*0146*/ 	.short	(.L_776 - .L_775)
.L_775:
        /*0148*/ 	.word	0x00000008
.L_776:


//--------------------- .nv.info._ZN10layer_norm31ln_parallel_residual_fwd_kernelINS_13Kernel_traitsIf13__nv_bfloat16S2_S2_fjLj5120ELj1ELj1ELj4ELj16ENS_18Kernel_traits_baseILj5120EfS2_S2_S2_fjLj128EEEEELb0ELb0ELb0EEEvNS_9FwdParamsE --------------------------
	.section	.nv.info._ZN10layer_norm31ln_parallel_residual_fwd_kernelINS_13Kernel_traitsIf13__nv_bfloat16S2_S2_fjLj5120ELj1ELj1ELj4ELj16ENS_18Kernel_traits_baseILj5120EfS2_S2_S2_fjLj128EEEEELb0ELb0ELb0EEEvNS_9FwdParamsE,"",@"SHT_CUDA_INFO"
	.sectionflags	@""
	.align	4


	//----- nvinfo : EIATTR_CUDA_API_VERSION
	.align		4
        /*0000*/ 	.byte	0x04, 0x37
        /*0002*/ 	.short	(.L_778 - .L_777)
.L_777:
        /*0004*/ 	.word	0x00000082


	//----- nvinfo : EIATTR_KPARAM_INFO
	.align		4
.L_778:
        /*0008*/ 	.byte	0x04, 0x17
        /*000a*/ 	.short	(.L_780 - .L_779)
.L_779:
        /*000c*/ 	.word	0x00000000
        /*0010*/ 	.short	0x0000
        /*0012*/ 	.short	0x0000
        /*0014*/ 	.byte	0x00, 0xf0, 0xa1, 0x03


	//----- nvinfo : EIATTR_SPARSE_MMA_MASK
	.align		4
.L_780:
        /*0018*/ 	.byte	0x03, 0x50
        /*001a*/ 	.short	0x0000


	//----- nvinfo : EIATTR_MAXREG_COUNT
	.align		4
        /*001c*/ 	.byte	0x03, 0x1b
        /*001e*/ 	.short	0x00ff


	//----- nvinfo : EIATTR_NUM_BARRIERS
	.align		4
        /*0020*/ 	.byte	0x02, 0x4c
        /*0022*/ 	.byte	0x01
	.zero		1


	//----- nvinfo : EIATTR_MERCURY_ISA_VERSION
	.align		4
        /*0024*/ 	.byte	0x03, 0x5f
        /*0026*/ 	.short	0x0101


	//----- nvinfo : EIATTR_COOP_GROUP_MASK_REGIDS
	.align		4
        /*0028*/ 	.byte	0x04, 0x29
        /*002a*/ 	.short	(.L_782 - .L_781)


	//   ....[0]....
.L_781:
        /*002c*/ 	.word	0xffffffff


	//   ....[1]....
        /*0030*/ 	.word	0xffffffff


	//   ....[2]....
        /*0034*/ 	.word	0xffffffff


	//   ....[3]....
        /*0038*/ 	.word	0xffffffff


	//   ....[4]....
        /*003c*/ 	.word	0xffffffff


	//   ....[5]....
        /*0040*/ 	.word	0xffffffff


	//   ....[6]....
        /*0044*/ 	.word	0xffffffff


	//   ....[7]....
        /*0048*/ 	.word	0xffffffff


	//   ....[8]....
        /*004c*/ 	.word	0xffffffff


	//   ....[9]....
        /*0050*/ 	.word	0xffffffff


	//   ....[10]....
        /*0054*/ 	.word	0xffffffff


	//   ....[11]....
        /*0058*/ 	.word	0xffffffff


	//   ....[12]....
        /*005c*/ 	.word	0xffffffff


	//   ....[13]....
        /*0060*/ 	.word	0xffffffff


	//   ....[14]....
        /*0064*/ 	.word	0xffffffff


	//   ....[15]....
        /*0068*/ 	.word	0xffffffff


	//   ....[16]....
        /*006c*/ 	.word	0xffffffff


	//   ....[17]....
        /*0070*/ 	.word	0xffffffff


	//   ....[18]....
        /*0074*/ 	.word	0x050000e5


	//   ....[19]....
        /*0078*/ 	.word	0x050000e5


	//   ....[20]....
        /*007c*/ 	.word	0x050000e5


	//   ....[21]....
        /*0080*/ 	.word	0x050000e5


	//   ....[22]....
        /*0084*/ 	.word	0x050000e5


	//   ....[23]....
        /*0088*/ 	.word	0x050000e5


	//   ....[24]....
        /*008c*/ 	.word	0x050000e5


	//   ....[25]....
        /*0090*/ 	.word	0x050000e5


	//   ....[26]....
        /*0094*/ 	.word	0x050000e5


	//   ....[27]....
        /*0098*/ 	.word	0x050000e5


	//----- nvinfo : EIATTR_COOP_GROUP_INSTR_OFFSETS
	.align		4
.L_782:
        /*009c*/ 	.byte	0x04, 0x28
        /*009e*/ 	.short	(.L_784 - .L_783)


	//   ....[0]....
.L_783:
        /*00a0*/ 	.word	0x00004770


	//   ....[1]....
        /*00a4*/ 	.word	0x00004790


	//   ....[2]....
        /*00a8*/ 	.word	0x000047b0


	//   ....[3]....
        /*00ac*/ 	.word	0x000047d0


	//   ....[4]....
        /*00b0*/ 	.word	0x000047f0


	//   ....[5]....
        /*00b4*/ 	.word	0x00004d30


	//   ....[6]....
        /*00b8*/ 	.word	0x00004d50


	//   ....[7]....
        /*00bc*/ 	.word	0x00004d70


	//   ....[8]....
        /*00c0*/ 	.word	0x00004d90


	//   ....[9]....
        /*00c4*/ 	.word	0x00004db0


	//   ....[10]....
        /*00c8*/ 	.word	0x00004ef0


	//   ....[11]....
        /*00cc*/ 	.word	0x00004f90


	//   ....[12]....
        /*00d0*/ 	.word	0x00004ff0


	//   ....[13]....
        /*00d4*/ 	.word	0x00005050


	//   ....[14]....
        /*00d8*/ 	.word	0x00005070


	//   ....[15]....
        /*00dc*/ 	.word	0x000050e0


	//   ....[16]....
        /*00e0*/ 	.word	0x00005120


	//   ....[17]....
        /*00e4*/ 	.word	0x00005180


	//   ....[18]....
        /*00e8*/ 	.word	0x000062e0


	//   ....[19]....
        /*00ec*/ 	.word	0x00006350


	//   ....[20]....
        /*00f0*/ 	.word	0x000063c0


	//   ....[21]....
        /*00f4*/ 	.word	0x00006430


	//   ....[22]....
        /*00f8*/ 	.word	0x000064a0


	//   ....[23]....
        /*00fc*/ 	.word	0x00006a30


	//   ....[24]....
        /*0100*/ 	.word	0x00006aa0


	//   ....[25]....
        /*0104*/ 	.word	0x00006b10


	//   ....[26]....
        /*0108*/ 	.word	0x00006b80


	//   ....[27]....
        /*010c*/ 	.word	0x00006bf0


	//----- nvinfo : EIATTR_EXIT_INSTR_OFFSETS
	.align		4
.L_784:
        /*0110*/ 	.byte	0x04, 0x1c
        /*0112*/ 	.short	(.L_786 - .L_785)


	//   ....[0]....
.L_785:
        /*0114*/ 	.word	0x00000d80


	//   ....[1]....
        /*0118*/ 	.word	0x00006280


	//----- nvinfo : EIATTR_MAX_THREADS
	.align		4
.L_786:
        /*011c*/ 	.byte	0x04, 0x05
        /*011e*/ 	.short	(.L_788 - .L_787)
.L_787:
        /*0120*/ 	.word	0x00000080
        /*0124*/ 	.word	0x00000001
        /*0128*/ 	.word	0x00000001


	//----- nvinfo : EIATTR_CRS_STACK_SIZE
	.align		4
.L_788:
        /*012c*/ 	.byte	0x04, 0x1e
        /*012e*/ 	.short	(.L_790 - .L_789)
.L_789:
        /*0130*/ 	.word	0x00000000


	//----- nvinfo : EIATTR_CBANK_PARAM_SIZE
	.align		4
.L_790:
        /*0134*/ 	.byte	0x03, 0x19
        /*0136*/ 	.short	0x00e8


	//----- nvinfo : EIATTR_PARAM_CBANK
	.align		4
        /*0138*/ 	.byte	0x04, 0x0a
        /*013a*/ 	.short	(.L_792 - .L_791)
	.align		4
.L_791:
        /*013c*/ 	.word	index@(.nv.constant0._ZN10layer_norm31ln_parallel_residual_fwd_kernelINS_13Kernel_traitsIf13__nv_bfloat16S2_S2_fjLj5120ELj1ELj1ELj4ELj16ENS_18Kernel_traits_baseILj5120EfS2_S2_S2_fjLj128EEEEELb0ELb0ELb0EEEvNS_9FwdParamsE)
        /*0140*/ 	.short	0x0210
        /*0142*/ 	.short	0x00e8


	//----- nvinfo : EIATTR_SW_WAR
	.align		4
.L_792:
        /*0144*/ 	.byte	0x04, 0x36
        /*0146*/ 	.short	(.L_794 - .L_793)
.L_793:
        /*0148*/ 	.word	0x00000008
.L_794:


//--------------------- .nv.info._ZN10layer_norm31ln_parallel_residual_fwd_kernelINS_13Kernel_traitsIf13__nv_bfloat16S2_S2_fjLj5120ELj1ELj1ELj4ELj16ENS_18Kernel_traits_baseILj5120EfS2_S2_S2_fjLj128EEEEELb0ELb0ELb1EEEvNS_9FwdParamsE --------------------------
	.section	.nv.info._ZN10layer_norm31ln_parallel_residual_fwd_kernelINS_13Kernel_traitsIf13__nv_bfloat16S2_S2_fjLj5120ELj1ELj1ELj4ELj16ENS_18Kernel_traits_baseILj5120EfS2_S2_S2_fjLj128EEEEELb0ELb0ELb1EEEvNS_9FwdParamsE,"",@"SHT_CUDA_INFO"
	.sectionflags	@""
	.align	4


	//----- nvinfo : EIATTR_CUDA_API_VERSION
	.align		4
        /*0000*/ 	.byte	0x04, 0x37
        /*0002*/ 	.short	(.L_796 - .L_795)
.L_795:
        /*0004*/ 	.word	0x00000082


	//----- nvinfo : EIATTR_KPARAM_INFO
	.align		4
.L_796:
        /*0008*/ 	.byte	0x04, 0x17
        /*000a*/ 	.short	(.L_798 - .L_797)
.L_797:
        /*000c*/ 	.word	0x00000000
        /*0010*/ 	.short	0x0000
        /*0012*/ 	.short	0x0000
        /*0014*/ 	.byte	0x00, 0xf0, 0xa1, 0x03


	//----- nvinfo : EIATTR_SPARSE_MMA_MASK
	.align		4
.L_798:
        /*0018*/ 	.byte	0x03, 0x50
        /*001a*/ 	.short	0x0000


	//----- nvinfo : EIATTR_MAXREG_COUNT
	.align		4
        /*001c*/ 	.byte	0x03, 0x1b
        /*001e*/ 	.short	0x00ff


	//----- nvinfo : EIATTR_NUM_BARRIERS
	.align		4
        /*0020*/ 	.byte	0x02, 0x4c
        /*0022*/ 	.byte	0x01
	.zero		1


	//----- nvinfo : EIATTR_MERCURY_ISA_VERSION
	.align		4
        /*0024*/ 	.byte	0x03, 0x5f
        /*0026*/ 	.short	0x0101


	//----- nvinfo : EIATTR_COOP_GROUP_MASK_REGIDS
	.align		4
        /*0028*/ 	.byte	0x04, 0x29
        /*002a*/ 	.short	(.L_800 - .L_799)


	//   ....[0]....
.L_799:
        /*002c*/ 	.word	0xffffffff


	//   ....[1]....
        /*0030*/ 	.word	0xffffffff


	//   ....[2]....
        /*0034*/ 	.word	0xffffffff


	//   ....[3]....
        /*0038*/ 	.word	0xffffffff


	//   ....[4]....
        /*003c*/ 	.word	0xffffffff


	//   ....[5]....
        /*0040*/ 	.word	0xffffffff


	//   ....[6]....
        /*0044*/ 	.word	0xffffffff


	//   ....[7]....
        /*0048*/ 	.word	0xffffffff


	//   ....[8]....
        /*004c*/ 	.word	0xffffffff


	//   ....[9]....
        /*0050*/ 	.word	0xffffffff


	//   ....[10]....
        /*0054*/ 	.word	0xffffffff


	//   ....[11]....
        /*0058*/ 	.word	0xffffffff


	//   ....[12]....
        /*005c*/ 	.word	0xffffffff


	//   ....[13]....
        /*0060*/ 	.word	0xffffffff


	//   ....[14]....
        /*0064*/ 	.word	0xffffffff


	//   ....[15]....
        /*0068*/ 	.word	0xffffffff


	//   ....[16]....
        /*006c*/ 	.word	0xffffffff


	//   ....[17]....
        /*0070*/ 	.word	0xffffffff


	//   ....[18]....
        /*0074*/ 	.word	0x050000cc


	//   ....[19]....
        /*0078*/ 	.word	0x050000cc


	//   ....[20]....
        /*007c*/ 	.word	0x050000cc


	//   ....[21]....
        /*0080*/ 	.word	0x050000cc


	//   ....[22]....
        /*0084*/ 	.word	0x050000cc


	//   ....[23]....
        /*0088*/ 	.word	0x050000cc


	//   ....[24]....
        /*008c*/ 	.word	0x050000cc


	//   ....[25]....
        /*0090*/ 	.word	0x050000cc


	//   ....[26]....
        /*0094*/ 	.word	0x050000cc


	//   ....[27]....
        /*0098*/ 	.word	0x050000cc


	//----- nvinfo : EIATTR_COOP_GROUP_INSTR_OFFSETS
	.align		4
.L_800:
        /*009c*/ 	.byte	0x04, 0x28
        /*009e*/ 	.short	(.L_802 - .L_801)


	//   ....[0]....
.L_801:
        /*00a0*/ 	.word	0x00003c20


	//   ....[1]....
        /*00a4*/ 	.word	0x00003c40


	//   ....[2]....
        /*00a8*/ 	.word	0x00003c60


	//   ....[3]....
        /*00ac*/ 	.word	0x00003c80


	//   ....[4]....
        /*00b0*/ 	.word	0x00003ca0


	//   ....[5]....
        /*00b4*/ 	.word	0x000041d0


	//   ....[6]....
        /*00b8*/ 	.word	0x000041f0


	//   ....[7]....
        /*00bc*/ 	.word	0x00004210


	//   ....[8]....
        /*00c0*/ 	.word	0x00004230


	//   ....[9]....
        /*00c4*/ 	.word	0x00004250


	//   ....[10]....
        /*00c8*/ 	.word	0x000043b0


	//   ....[11]....
        /*00cc*/ 	.word	0x00004400


	//   ....[12]....
        /*00d0*/ 	.word	0x00004430


	//   ....[13]....
        /*00d4*/ 	.word	0x00004440


	//   ....[14]....
        /*00d8*/ 	.word	0x00004500


	//   ....[15]....
        /*00dc*/ 	.word	0x00004530


	//   ....[16]....
        /*00e0*/ 	.word	0x000045d0


	//   ....[17]....
        /*00e4*/ 	.word	0x00004600


	//   ....[18]....
        /*00e8*/ 	.word	0x00005550


	//   ....[19]....
        /*00ec*/ 	.word	0x000055c0


	//   ....[20]....
        /*00f0*/ 	.word	0x00005630


	//   ....[21]....
        /*00f4*/ 	.word	0x000056a0


	//   ....[22]....
        /*00f8*/ 	.word	0x00005710


	//   ....[23]....
        /*00fc*/ 	.word	0x00005c80


	//   ....[24]....
        /*0100*/ 	.word	0x00005cf0


	//   ....[25]....
        /*0104*/ 	.word	0x00005d60


	//   ....[26]....
        /*0108*/ 	.word	0x00005dd0


	//   ....[27]....
        /*010c*/ 	.word	0x00005e40


	//----- nvinfo : EIATTR_EXIT_INSTR_OFFSETS
	.align		4
.L_802:
        /*0110*/ 	.byte	0x04, 0x1c
        /*0112*/ 	.short	(.L_804 - .L_803)


	//   ....[0]....
.L_803:
        /*0114*/ 	.word	0x000005b0


	//   ....[1]....
        /*0118*/ 	.word	0x000054f0


	//----- nvinfo : EIATTR_MAX_THREADS
	.align		4
.L_804:
        /*011c*/ 	.byte	0x04, 0x05
        /*011e*/ 	.short	(.L_806 - .L_805)
.L_805:
        /*0120*/ 	.word	0x00000080
        /*0124*/ 	.word	0x00000001
        /*0128*/ 	.word	0x00000001


	//----- nvinfo : EIATTR_CRS_STACK_SIZE
	.align		4
.L_806:
        /*012c*/ 	.byte	0x04, 0x1e
        /*012e*/ 	.short	(.L_808 - .L_807)
.L_807:
        /*0130*/ 	.word	0x00000000


	//----- nvinfo : EIATTR_CBANK_PARAM_SIZE
	.align		4
.L_808:
        /*0134*/ 	.byte	0x03, 0x19
        /*0136*/ 	.short	0x00e8


	//----- nvinfo : EIATTR_PARAM_CBANK
	.align		4
        /*0138*/ 	.byte	0x04, 0x0a
        /*013a*/ 	.short	(.L_810 - .L_809)
	.align		4
.L_809:
        /*013c*/ 	.word	index@(.nv.constant0._ZN10layer_norm31ln_parallel_residual_fwd_kernelINS_13Kernel_traitsIf13__nv_bfloat16S2_S2_fjLj5120ELj1ELj1ELj4ELj16ENS_18Kernel_traits_baseILj5120EfS2_S2_S2_fjLj128EEEEELb0ELb0ELb1EEEvNS_9FwdParamsE)
        /*0140*/ 	.short	0x0210
        /*0142*/ 	.short	0x00e8


	//----- nvinfo : EIATTR_SW_WAR
	.align		4
.L_810:
        /*0144*/ 	.byte	0x04, 0x36
        /*0146*/ 	.short	(.L_812 - .L_811)
.L_811:
        /*0148*/ 	.word	0x00000008
.L_812:


//--------------------- .nv.info._ZN10layer_norm31ln_parallel_residual_fwd_kernelINS_13Kernel_traitsIf13__nv_bfloat16S2_S2_fjLj5120ELj1ELj1ELj4ELj16ENS_18Kernel_traits_baseILj5120EfS2_S2_S2_fjLj128EEEEELb0ELb1ELb0EEEvNS_9FwdParamsE --------------------------
	.section	.nv.info._ZN10layer_norm31ln_parallel_residual_fwd_kernelINS_13Kernel_traitsIf13__nv_bfloat16S2_S2_fjLj5120ELj1ELj1ELj4ELj16ENS_18Kernel_traits_baseILj5120EfS2_S2_S2_fjLj128EEEEELb0ELb1ELb0EEEvNS_9FwdParamsE,"",@"SHT_CUDA_INFO"
	.sectionflags	@""
	.align	4


	//----- nvinfo : EIATTR_CUDA_API_VERSION
	.align		4
        /*0000*/ 	.byte	0x04, 0x37
        /*0002*/ 	.short	(.L_814 - .L_813)
.L_813:
        /*0004*/ 	.word	0x00000082


	//----- nvinfo : EIATTR_KPARAM_INFO
	.align		4
.L_814:
        /*0008*/ 	.byte	0x04, 0x17
        /*000a*/ 	.short	(.L_816 - .L_815)
.L_815:
        /*000c*/ 	.word	0x00000000
        /*0010*/ 	.short	0x0000
        /*0012*/ 	.short	0x0000
        /*0014*/ 	.byte	0x00, 0xf0, 0xa1, 0x03


	//----- nvinfo : EIATTR_SPARSE_MMA_MASK
	.align		4
.L_816:
        /*0018*/ 	.byte	0x03, 0x50
        /*001a*/ 	.short	0x0000


	//----- nvinfo : EIATTR_MAXREG_COUNT
	.align		4
        /*001c*/ 	.byte	0x03, 0x1b
        /*001e*/ 	.short	0x00ff


	//----- nvinfo : EIATTR_NUM_BARRIERS
	.align		4
        /*0020*/ 	.byte	0x02, 0x4c
        /*0022*/ 	.byte	0x01
	.zero		1


	//----- nvinfo : EIATTR_MERCURY_ISA_VERSION
	.align		4
        /*0024*/ 	.byte	0x03, 0x5f
        /*0026*/ 	.short	0x0101


	//----- nvinfo : EIATTR_COOP_GROUP_MASK_REGIDS
	.align		4
        /*0028*/ 	.byte	0x04, 0x29
        /*002a*/ 	.short	(.L_818 - .L_817)


	//   ....[0]....
.L_817:
        /*002c*/ 	.word	0xffffffff


	//   ....[1]....
        /*0030*/ 	.word	0xffffffff


	//   ....[2]....
        /*0034*/ 	.word	0xffffffff


	//   ....[3]....
        /*0038*/ 	.word	0xffffffff


	//   ....[4]....
        /*003c*/ 	.word	0xffffffff


	//   ....[5]....
        /*0040*/ 	.word	0xffffffff


	//   ....[6]....
        /*0044*/ 	.word	0xffffffff


	//   ....[7]....
        /*0048*/ 	.word	0xffffffff


	//   ....[8]....
        /*004c*/ 	.word	0xffffffff


	//   ....[9]....
        /*0050*/ 	.word	0xffffffff


	//   ....[10]....
        /*0054*/ 	.word	0xffffffff


	//   ....[11]....
        /*0058*/ 	.word	0xffffffff


	//   ....[12]....
        /*005c*/ 	.word	0xffffffff


	//   ....[13]....
        /*0060*/ 	.word	0xffffffff


	//   ....[14]....
        /*0064*/ 	.word	0xffffffff


	//   ....[15]....
        /*0068*/ 	.word	0xffffffff


	//   ....[16]....
        /*006c*/ 	.word	0xffffffff


	//   ....[17]....
        /*0070*/ 	.word	0xffffffff


	//   ....[18]....
        /*0074*/ 	.word	0x05000097


	//   ....[19]....
        /*0078*/ 	.word	0x05000097


	//   ....[20]....
        /*007c*/ 	.word	0x05000097


	//   ....[21]....
        /*0080*/ 	.word	0x05000097


	//   ....[22]....
        /*0084*/ 	.word	0x05000097


	//   ....[23]....
        /*0088*/ 	.word	0x05000097


	//   ....[24]....
        /*008c*/ 	.word	0x05000097


	//   ....[25]....
        /*0090*/ 	.word	0x05000097


	//   ....[26]....
        /*0094*/ 	.word	0x05000097


	//   ....[27]....
        /*0098*/ 	.word	0x05000097


	//----- nvinfo : EIATTR_COOP_GROUP_INSTR_OFFSETS
	.align		4
.L_818:
        /*009c*/ 	.byte	0x04, 0x28
        /*009e*/ 	.short	(.L_820 - .L_819)


	//   ....[0]....
.L_819:
        /*00a0*/ 	.word	0x00004140


	//   ....[1]....
        /*00a4*/ 	.word	0x00004160


	//   ....[2]....
        /*00a8*/ 	.word	0x00004180


	//   ....[3]....
        /*00ac*/ 	.word	0x000041a0


	//   ....[4]....
        /*00b0*/ 	.word	0x000041c0


	//   ....[5]....
        /*00b4*/ 	.word	0x00004700


	//   ....[6]....
        /*00b8*/ 	.word	0x00004720


	//   ....[7]....
        /*00bc*/ 	.word	0x00004740


	//   ....[8]....
        /*00c0*/ 	.word	0x00004760


	//   ....[9]....
        /*00c4*/ 	.word	0x00004780


	//   ....[10]....
        /*00c8*/ 	.word	0x000048c0


	//   ....[11]....
        /*00cc*/ 	.word	0x00004960


	//   ....[12]....
        /*00d0*/ 	.word	0x000049c0


	//   ....[13]....
        /*00d4*/ 	.word	0x000049d0


	//   ....[14]....
        /*00d8*/ 	.word	0x00004a30


	//   ....[15]....
        /*00dc*/ 	.word	0x00004a80


	//   ....[16]....
        /*00e0*/ 	.word	0x00004b00


	//   ....[17]....
        /*00e4*/ 	.word	0x00004b40


	//   ....[18]....
        /*00e8*/ 	.word	0x000057f0


	//   ....[19]....
        /*00ec*/ 	.word	0x00005860


	//   ....[20]....
        /*00f0*/ 	.word	0x000058d0


	//   ....[21]....
        /*00f4*/ 	.word	0x00005940


	//   ....[22]....
        /*00f8*/ 	.word	0x000059b0


	//   ....[23]....
        /*00fc*/ 	.word	0x00005f30


	//   ....[24]....
        /*0100*/ 	.word	0x00005fa0


	//   ....[25]....
        /*0104*/ 	.word	0x00006010


	//   ....[26]....
        /*0108*/ 	.word	0x00006080


	//   ....[27]....
        /*010c*/ 	.word	0x000060f0


	//----- nvinfo : EIATTR_EXIT_INSTR_OFFSETS
	.align		4
.L_820:
        /*0110*/ 	.byte	0x04, 0x1c
        /*0112*/ 	.short	(.L_822 - .L_821)


	//   ....[0]....
.L_821:
        /*0114*/ 	.word	0x00000790


	//   ....[1]....
        /*0118*/ 	.word	0x00005790


	//----- nvinfo : EIATTR_MAX_THREADS
	.align		4
.L_822:
        /*011c*/ 	.byte	0x04, 0x05
        /*011e*/ 	.short	(.L_824 - .L_823)
.L_823:
        /*0120*/ 	.word	0x00000080
        /*0124*/ 	.word	0x00000001
        /*0128*/ 	.word	0x00000001


	//----- nvinfo : EIATTR_CRS_STACK_SIZE
	.align		4
.L_824:
        /*012c*/ 	.byte	0x04, 0x1e
        /*012e*/ 	.short	(.L_826 - .L_825)
.L_825:
        /*0130*/ 	.word	0x00000000


	//----- nvinfo : EIATTR_CBANK_PARAM_SIZE
	.align		4
.L_826:
        /*0134*/ 	.byte	0x03, 0x19
        /*0136*/ 	.short	0x00e8


	//----- nvinfo : EIATTR_PARAM_CBANK
	.align		4
        /*0138*/ 	.byte	0x04, 0x0a
        /*013a*/ 	.short	(.L_828 - .L_827)
	.align		4
.L_827:
        /*013c*/ 	.word	index@(.nv.constant0._ZN10layer_norm31ln_parallel_residual_fwd_kernelINS_13Kernel_traitsIf13__nv_bfloat16S2_S2_fjLj5120ELj1ELj1ELj4ELj16ENS_18Kernel_traits_baseILj5120EfS2_S2_S2_fjLj128EEEEELb0ELb1ELb0EEEvNS_9FwdParamsE)
        /*0140*/ 	.short	0x0210
        /*0142*/ 	.short	0x00e8


	//----- nvinfo : EIATTR_SW_WAR
	.align		4
.L_828:
        /*0144*/ 	.byte	0x04, 0x36
        /*0146*/ 	.short	(.L_830 - .L_829)
.L_829:
        /*0148*/ 	.word	0x00000008
.L_830:


//--------------------- .nv.info._ZN10layer_norm31ln_parallel_residual_fwd_kernelINS_13Kernel_traitsIf13__nv_bfloat16S2_S2_fjLj5120ELj1ELj1ELj4ELj16ENS_18Kernel_traits_baseILj5120EfS2_S2_S2_fjLj128EEEEELb0ELb1ELb1EEEvNS_9FwdParamsE --------------------------
	.section	.nv.info._ZN10layer_norm31ln_parallel_residual_fwd_kernelINS_13Kernel_traitsIf13__nv_bfloat16S2_S2_fjLj5120ELj1ELj1ELj4ELj16ENS_18Kernel_traits_baseILj5120EfS2_S2_S2_fjLj128EEEEELb0ELb1ELb1EEEvNS_9FwdParamsE,"",@"SHT_CUDA_INFO"
	.sectionflags	@""
	.align	4


	//----- nvinfo : EIATTR_CUDA_API_VERSION
	.align		4
        /*0000*/ 	.byte	0x04, 0x37
        /*0002*/ 	.short	(.L_832 - .L_831)
.L_831:
        /*0004*/ 	.word	0x00000082


	//----- nvinfo : EIATTR_KPARAM_INFO
	.align		4
.L_832:
        /*0008*/ 	.byte	0x04, 0x17
        /*000a*/ 	.short	(.L_834 - .L_833)
.L_833:
        /*000c*/ 	.word	0x00000000
        /*0010*/ 	.short	0x0000
        /*0012*/ 	.short	0x0000
        /*0014*/ 	.byte	0x00, 0xf0, 0xa1, 0x03


	//----- nvinfo : EIATTR_SPARSE_MMA_MASK
	.align		4
.L_834:
        /*0018*/ 	.byte	0x03, 0x50
        /*001a*/ 	.short	0x0000


	//----- nvinfo : EIATTR_MAXREG_COUNT
	.align		4
        /*001c*/ 	.byte	0x03, 0x1b
        /*001e*/ 	.short	0x00ff


	//----- nvinfo : EIATTR_NUM_BARRIERS
	.align		4
        /*0020*/ 	.byte	0x02, 0x4c
        /*0022*/ 	.byte	0x01
	.zero		1


	//----- nvinfo : EIATTR_MERCURY_ISA_VERSION
	.align		4
        /*0024*/ 	.byte	0x03, 0x5f
        /*0026*/ 	.short	0x0101


	//----- nvinfo : EIATTR_COOP_GROUP_MASK_REGIDS
	.align		4
        /*0028*/ 	.byte	0x04, 0x29
        /*002a*/ 	.short	(.L_836 - .L_835)


	//   ....[0]....
.L_835:
        /*002c*/ 	.word	0xffffffff


	//   ....[1]....
        /*0030*/ 	.word	0xffffffff


	//   ....[2]....
        /*0034*/ 	.word	0xffffffff


	//   ....[3]....
        /*0038*/ 	.word	0xffffffff


	//   ....[4]....
        /*003c*/ 	.word	0xffffffff


	//   ....[5]....
        /*0040*/ 	.word	0xffffffff


	//   ....[6]....
        /*0044*/ 	.word	0xffffffff


	//   ....[7]....
        /*0048*/ 	.word	0xffffffff


	//   ....[8]....
        /*004c*/ 	.word	0xffffffff


	//   ....[9]....
        /*0050*/ 	.word	0xffffffff


	//   ....[10]....
        /*0054*/ 	.word	0xffffffff


	//   ....[11]....
        /*0058*/ 	.word	0xffffffff


	//   ....[12]....
        /*005c*/ 	.word	0xffffffff


	//   ....[13]....
        /*0060*/ 	.word	0xffffffff


	//   ....[14]....
        /*0064*/ 	.word	0xffffffff


	//   ....[15]....
        /*0068*/ 	.word	0xffffffff


	//   ....[16]....
        /*006c*/ 	.word	0xffffffff


	//   ....[17]....
        /*0070*/ 	.word	0xffffffff


	//   ....[18]....
        /*0074*/ 	.word	0x05000095


	//   ....[19]....
        /*0078*/ 	.word	0x05000095


	//   ....[20]....
        /*007c*/ 	.word	0x05000095


	//   ....[21]....
        /*0080*/ 	.word	0x05000095


	//   ....[22]....
        /*0084*/ 	.word	0x05000095


	//   ....[23]....
        /*0088*/ 	.word	0x05000095


	//   ....[24]....
        /*008c*/ 	.word	0x05000095


	//   ....[25]....
        /*0090*/ 	.word	0x05000095


	//   ....[26]....
        /*0094*/ 	.word	0x05000095


	//   ....[27]....
        /*0098*/ 	.word	0x05000095


	//----- nvinfo : EIATTR_COOP_GROUP_INSTR_OFFSETS
	.align		4
.L_836:
        /*009c*/ 	.byte	0x04, 0x28
        /*009e*/ 	.short	(.L_838 - .L_837)


	//   ....[0]....
.L_837:
        /*00a0*/ 	.word	0x000038e0


	//   ....[1]....
        /*00a4*/ 	.word	0x00003900


	//   ....[2]....
        /*00a8*/ 	.word	0x00003920


	//   ....[3]....
        /*00ac*/ 	.word	0x00003940


	//   ....[4]....
        /*00b0*/ 	.word	0x00003960


	//   ....[5]....
        /*00b4*/ 	.word	0x00003e90


	//   ....[6]....
        /*00b8*/ 	.word	0x00003eb0


	//   ....[7]....
        /*00bc*/ 	.word	0x00003ed0


	//   ....[8]....
        /*00c0*/ 	.word	0x00003ef0


	//   ....[9]....
        /*00c4*/ 	.word	0x00003f10


	//   ....[10]....
        /*00c8*/ 	.word	0x00004070


	//   ....[11]....
        /*00cc*/ 	.word	0x000040d0


	//   ....[12]....
        /*00d0*/ 	.word	0x000040f0


	//   ....[13]....
        /*00d4*/ 	.word	0x00004120


	//   ....[14]....
        /*00d8*/ 	.word	0x000041c0


	//   ....[15]....
        /*00dc*/ 	.word	0x000041f0


	//   ....[16]....
        /*00e0*/ 	.word	0x00004290


	//   ....[17]....
        /*00e4*/ 	.word	0x000042c0


	//   ....[18]....
        /*00e8*/ 	.word	0x00004db0


	//   ....[19]....
        /*00ec*/ 	.word	0x00004e20


	//   ....[20]....
        /*00f0*/ 	.word	0x00004e90


	//   ....[21]....
        /*00f4*/ 	.word	0x00004f00


	//   ....[22]....
        /*00f8*/ 	.word	0x00004f70


	//   ....[23]....
        /*00fc*/ 	.word	0x000054f0


	//   ....[24]....
        /*0100*/ 	.word	0x00005560


	//   ....[25]....
        /*0104*/ 	.word	0x000055d0


	//   ....[26]....
        /*0108*/ 	.word	0x00005640


	//   ....[27]....
        /*010c*/ 	.word	0x000056b0


	//----- nvinfo : EIATTR_EXIT_INSTR_OFFSETS
	.align		4
.L_838:
        /*0110*/ 	.byte	0x04, 0x1c
        /*0112*/ 	.short	(.L_840 - .L_839)


	//   ....[0]....
.L_839:
        /*0114*/ 	.word	0x00000330


	//   ....[1]....
        /*0118*/ 	.word	0x00004d50


	//----- nvinfo : EIATTR_MAX_THREADS
	.align		4
.L_840:
        /*011c*/ 	.byte	0x04, 0x05
        /*011e*/ 	.short	(.L_842 - .L_841)
.L_841:
        /*0120*/ 	.word	0x00000080
        /*0124*/ 	.word	0x00000001
        /*0128*/ 	.word	0x00000001


	//----- nvinfo : EIATTR_CRS_STACK_SIZE
	.align		4
.L_842:
        /*012c*/ 	.byte	0x04, 0x1e
        /*012e*/ 	.short	(.L_844 - .L_843)
.L_843:
        /*0130*/ 	.word	0x00000000


	//----- nvinfo : EIATTR_CBANK_PARAM_SIZE
	.align		4
.L_844:
        /*0134*/ 	.byte	0x03, 0x19
        /*0136*/ 	.short	0x00e8


	//----- nvinfo : EIATTR_PARAM_CBANK
	.align		4
        /*0138*/ 	.byte	0x04, 0x0a
        /*013a*/ 	.short	(.L_846 - .L_845)
	.align		4
.L_845:
        /*013c*/ 	.word	index@(.nv.constant0._ZN10layer_norm31ln_parallel_residual_fwd_kernelINS_13Kernel_traitsIf13__nv_bfloat16S2_S2_fjLj5120ELj1ELj1ELj4ELj16ENS_18Kernel_traits_baseILj5120EfS2_S2_S2_fjLj128EEEEELb0ELb1ELb1EEEvNS_9FwdParamsE)
        /*0140*/ 	.short	0x0210
        /*0142*/ 	.short	0x00e8


	//----- nvinfo : EIATTR_SW_WAR
	.align		4
.L_846:
        /*0144*/ 	.byte	0x04, 0x36
        /*0146*/ 	.short	(.L_848 - .L_847)
.L_847:
        /*0148*/ 	.word	0x00000008
.L_848:


//--------------------- .nv.info._ZN10layer_norm31ln_parallel_residual_fwd_kernelINS_13Kernel_traitsIf13__nv_bfloat16S2_S2_fjLj5120ELj1ELj1ELj4ELj16ENS_18Kernel_traits_baseILj5120EfS2_S2_S2_fjLj128EEEEELb1ELb0ELb0EEEvNS_9FwdParamsE --------------------------
	.section	.nv.info._ZN10layer_norm31ln_parallel_residual_fwd_kernelINS_13Kernel_traitsIf13__nv_bfloat16S2_S2_fjLj5120ELj1ELj1ELj4ELj16ENS_18Kernel_traits_baseILj5120EfS2_S2_S2_fjLj128EEEEELb1ELb0ELb0EEEvNS_9FwdParamsE,"",@"SHT_CUDA_INFO"
	.sectionflags	@""
	.align	4


	//----- nvinfo : EIATTR_CUDA_API_VERSION
	.align		4
        /*0000*/ 	.byte	0x04, 0x37
        /*0002*/ 	.short	(.L_850 - .L_849)
.L_849:
        /*0004*/ 	.word	0x00000082


	//----- nvinfo : EIATTR_KPARAM_INFO
	.align		4
.L_850:
        /*0008*/ 	.byte	0x04, 0x17
        /*000a*/ 	.short	(.L_852 - .L_851)
.L_851:
        /*000c*/ 	.word	0x00000000
        /*0010*/ 	.short	0x0000
        /*0012*/ 	.short	0x0000
        /*0014*/ 	.byte	0x00, 0xf0, 0xa1, 0x03


	//----- nvinfo : EIATTR_SPARSE_MMA_MASK
	.align		4
.L_852:
        /*0018*/ 	.byte	0x03, 0x50
        /*001a*/ 	.short	0x0000


	//----- nvinfo : EIATTR_MAXREG_COUNT
	.align		4
        /*001c*/ 	.byte	0x03, 0x1b
        /*001e*/ 	.short	0x00ff


	//----- nvinfo : EIATTR_NUM_BARRIERS
	.align		4
        /*0020*/ 	.byte	0x02, 0x4c
        /*0022*/ 	.byte	0x01
	.zero		1


	//----- nvinfo : EIATTR_MERCURY_ISA_VERSION
	.align		4
        /*0024*/ 	.byte	0x03, 0x5f
        /*0026*/ 	.short	0x0101


	//----- nvinfo : EIATTR_COOP_GROUP_MASK_REGIDS
	.align		4
        /*0028*/ 	.byte	0x04, 0x29
        /*002a*/ 	.short	(.L_854 - .L_853)


	//   ....[0]....
.L_853:
        /*002c*/ 	.word	0xffffffff


	//   ....[1]....
        /*0030*/ 	.word	0xffffffff


	//   ....[2]....
        /*0034*/ 	.word	0xffffffff


	//   ....[3]....
        /*0038*/ 	.word	0xffffffff


	//   ....[4]....
        /*003c*/ 	.word	0xffffffff


	//   ....[5]....
        /*0040*/ 	.word	0xffffffff


	//   ....[6]....
        /*0044*/ 	.word	0xffffffff


	//   ....[7]....
        /*0048*/ 	.word	0xffffffff


	//   ....[8]....
        /*004c*/ 	.word	0xffffffff


	//   ....[9]....
        /*0050*/ 	.word	0xffffffff


	//   ....[10]....
        /*0054*/ 	.word	0xffffffff


	//   ....[11]....
        /*0058*/ 	.word	0xffffffff


	//   ....[12]....
        /*005c*/ 	.word	0xffffffff


	//   ....[13]....
        /*0060*/ 	.word	0xffffffff


	//   ....[14]....
        /*0064*/ 	.word	0xffffffff


	//   ....[15]....
        /*0068*/ 	.word	0xffffffff


	//   ....[16]....
        /*006c*/ 	.word	0xffffffff


	//   ....[17]....
        /*0070*/ 	.word	0xffffffff


	//   ....[18]....
        /*0074*/ 	.word	0x050000f3


	//   ....[19]....
        /*0078*/ 	.word	0x050000f3


	//   ....[20]....
        /*007c*/ 	.word	0x050000f3


	//   ....[21]....
        /*0080*/ 	.word	0x050000f3


	//   ....[22]....
        /*0084*/ 	.word	0x050000f3


	//   ....[23]....
        /*0088*/ 	.word	0x050000f3


	//   ....[24]....
        /*008c*/ 	.word	0x050000f3


	//   ....[25]....
        /*0090*/ 	.word	0x050000f3


	//   ....[26]....
        /*0094*/ 	.word	0x050000f3


	//   ....[27]....
        /*0098*/ 	.word	0x050000f3


	//----- nvinfo : EIATTR_COOP_GROUP_INSTR_OFFSETS
	.align		4
.L_854:
        /*009c*/ 	.byte	0x04, 0x28
        /*009e*/ 	.short	(.L_856 - .L_855)


	//   ....[0]....
.L_855:
        /*00a0*/ 	.word	0x0001ed90


	//   ....[1]....
        /*00a4*/ 	.word	0x0001edc0


	//   ....[2]....
        /*00a8*/ 	.word	0x0001ede0


	//   ....[3]....
        /*00ac*/ 	.word	0x0001ee00


	//   ....[4]....
        /*00b0*/ 	.word	0x0001ee20


	//   ....[5]....
        /*00b4*/ 	.word	0x0001f360


	//   ....[6]....
        /*00b8*/ 	.word	0x0001f380


	//   ....[7]....
        /*00bc*/ 	.word	0x0001f3a0


	//   ....[8]....
        /*00c0*/ 	.word	0x0001f3c0


	//   ....[9]....
        /*00c4*/ 	.word	0x0001f3e0


	//   ....[10]....
        /*00c8*/ 	.word	0x0001f520


	//   ....[11]....
        /*00cc*/ 	.word	0x0001f5c0


	//   ....[12]....
        /*00d0*/ 	.word	0x0001f5e0


	//   ....[13]....
        /*00d4*/ 	.word	0x0001f5f0


	//   ....[14]....
        /*00d8*/ 	.word	0x0001f690


	//   ....[15]....
        /*00dc*/ 	.word	0x0001f6c0


	//   ....[16]....
        /*00e0*/ 	.word	0x0001f790


	//   ....[17]....
        /*00e4*/ 	.word	0x0001f7a0


	//   ....[18]....
        /*00e8*/ 	.word	0x00020920


	//   ....[19]....
        /*00ec*/ 	.word	0x00020990


	//   ....[20]....
        /*00f0*/ 	.word	0x00020a00


	//   ....[21]....
        /*00f4*/ 	.word	0x00020a70


	//   ....[22]....
        /*00f8*/ 	.word	0x00020ae0


	//   ....[23]....
        /*00fc*/ 	.word	0x00021080


	//   ....[24]....
        /*0100*/ 	.word	0x000210f0


	//   ....[25]....
        /*0104*/ 	.word	0x00021160


	//   ....[26]....
        /*0108*/ 	.word	0x000211d0


	//   ....[27]....
        /*010c*/ 	.word	0x00021240


	//----- nvinfo : EIATTR_EXIT_INSTR_OFFSETS
	.align		4
.L_856:
        /*0110*/ 	.byte	0x04, 0x1c
        /*0112*/ 	.short	(.L_858 - .L_857)


	//   ....[0]....
.L_857:
        /*0114*/ 	.word	0x000011f0


	//   ....[1]....
        /*0118*/ 	.word	0x000208c0


	//----- nvinfo : EIATTR_MAX_THREADS
	.align		4
.L_858:
        /*011c*/ 	.byte	0x04, 0x05
        /*011e*/ 	.short	(.L_860 - .L_859)
.L_859:
        /*0120*/ 	.word	0x00000080
        /*0124*/ 	.word	0x00000001
        /*0128*/ 	.word	0x00000001


	//----- nvinfo : EIATTR_CRS_STACK_SIZE
	.align		4
.L_860:
        /*012c*/ 	.byte	0x04, 0x1e
        /*012e*/ 	.short	(.L_862 - .L_861)
.L_861:
        /*0130*/ 	.word	0x00000000


	//----- nvinfo : EIATTR_CBANK_PARAM_SIZE
	.align		4
.L_862:
        /*0134*/ 	.byte	0x03, 0x19
        /*0136*/ 	.short	0x00e8


	//----- nvinfo : EIATTR_PARAM_CBANK
	.align		4
        /*0138*/ 	.byte	0x04, 0x0a
        /*013a*/ 	.short	(.L_864 - .L_863)
	.align		4
.L_863:
        /*013c*/ 	.word	index@(.nv.constant0._ZN10layer_norm31ln_parallel_residual_fwd_kernelINS_13Kernel_traitsIf13__nv_bfloat16S2_S2_fjLj5120ELj1ELj1ELj4ELj16ENS_18Kernel_traits_baseILj5120EfS2_S2_S2_fjLj128EEEEELb1ELb0ELb0EEEvNS_9FwdParamsE)
        /*0140*/ 	.short	0x0210
        /*0142*/ 	.short	0x00e8


	//----- nvinfo : EIATTR_SW_WAR
	.align		4
.L_864:
        /*0144*/ 	.byte	0x04, 0x36
        /*0146*/ 	.short	(.L_866 - .L_865)
.L_865:
        /*0148*/ 	.word	0x00000008
.L_866:


//--------------------- .nv.info._ZN10layer_norm31ln_parallel_residual_fwd_kernelINS_13Kernel_traitsIf13__nv_bfloat16S2_S2_fjLj5120ELj1ELj1ELj4ELj16ENS_18Kernel_traits_baseILj5120EfS2_S2_S2_fjLj128EEEEELb1ELb0ELb1EEEvNS_9FwdParamsE --------------------------
	.section	.nv.info._ZN10layer_norm31ln_parallel_residual_fwd_kernelINS_13Kernel_traitsIf13__nv_bfloat16S2_S2_fjLj5120ELj1ELj1ELj4ELj16ENS_18Kernel_traits_baseILj5120EfS2_S2_S2_fjLj128EEEEELb1ELb0ELb1EEEvNS_9FwdParamsE,"",@"SHT_CUDA_INFO"
	.sectionflags	@""
	.align	4


	//----- nvinfo : EIATTR_CUDA_API_VERSION
	.align		4
        /*0000*/ 	.byte	0x04, 0x37
        /*0002*/ 	.short	(.L_868 - .L_867)
.L_867:
        /*0004*/ 	.word	0x00000082


	//----- nvinfo : EIATTR_KPARAM_INFO
	.align		4
.L_868:
        /*0008*/ 	.byte	0x04, 0x17
        /*000a*/ 	.short	(.L_870 - .L_869)
.L_869:
        /*000c*/ 	.word	0x00000000
        /*0010*/ 	.short	0x0000
        /*0012*/ 	.short	0x0000
        /*0014*/ 	.byte	0x00, 0xf0, 0xa1, 0x03


	//----- nvinfo : EIATTR_SPARSE_MMA_MASK
	.align		4
.L_870:
        /*0018*/ 	.byte	0x03, 0x50
        /*001a*/ 	.short	0x0000


	//----- nvinfo : EIATTR_MAXREG_COUNT
	.align		4
        /*001c*/ 	.byte	0x03, 0x1b
        /*001e*/ 	.short	0x00ff


	//----- nvinfo : EIATTR_NUM_BARRIERS
	.align		4
        /*0020*/ 	.byte	0x02, 0x4c
        /*0022*/ 	.byte	0x01
	.zero		1


	//----- nvinfo : EIATTR_MERCURY_ISA_VERSION
	.align		4
        /*0024*/ 	.byte	0x03, 0x5f
        /*0026*/ 	.short	0x0101


	//----- nvinfo : EIATTR_COOP_GROUP_MASK_REGIDS
	.align		4
        /*0028*/ 	.byte	0x04, 0x29
        /*002a*/ 	.short	(.L_872 - .L_871)


	//   ....[0]....
.L_871:
        /*002c*/ 	.word	0xffffffff


	//   ....[1]....
        /*0030*/ 	.word	0xffffffff


	//   ....[2]....
        /*0034*/ 	.word	0xffffffff


	//   ....[3]....
        /*0038*/ 	.word	0xffffffff


	//   ....[4]....
        /*003c*/ 	.word	0xffffffff


	//   ....[5]....
        /*0040*/ 	.word	0xffffffff


	//   ....[6]....
        /*0044*/ 	.word	0xffffffff


	//   ....[7]....
        /*0048*/ 	.word	0xffffffff


	//   ....[8]....
        /*004c*/ 	.word	0xffffffff


	//   ....[9]....
        /*0050*/ 	.word	0xffffffff


	//   ....[10]....
        /*0054*/ 	.word	0xffffffff


	//   ....[11]....
        /*0058*/ 	.word	0xffffffff


	//   ....[12]....
        /*005c*/ 	.word	0xffffffff


	//   ....[13]....
        /*0060*/ 	.word	0xffffffff


	//   ....[14]....
        /*0064*/ 	.word	0xffffffff


	//   ....[15]....
        /*0068*/ 	.word	0xffffffff


	//   ....[16]....
        /*006c*/ 	.word	0xffffffff


	//   ....[17]....
        /*0070*/ 	.word	0xffffffff


	//   ....[18]....
        /*0074*/ 	.word	0x050000f3


	//   ....[19]....
        /*0078*/ 	.word	0x050000f3


	//   ....[20]....
        /*007c*/ 	.word	0x050000f3


	//   ....[21]....
        /*0080*/ 	.word	0x050000f3


	//   ....[22]....
        /*0084*/ 	.word	0x050000f3


	//   ....[23]....
        /*0088*/ 	.word	0x050000f3


	//   ....[24]....
        /*008c*/ 	.word	0x050000f3


	//   ....[25]....
        /*0090*/ 	.word	0x050000f3


	//   ....[26]....
        /*0094*/ 	.word	0x050000f3


	//   ....[27]....
        /*0098*/ 	.word	0x050000f3


	//----- nvinfo : EIATTR_COOP_GROUP_INSTR_OFFSETS
	.align		4
.L_872:
        /*009c*/ 	.byte	0x04, 0x28
        /*009e*/ 	.short	(.L_874 - .L_873)


	//   ....[0]....
.L_873:
        /*00a0*/ 	.word	0x0001e140


	//   ....[1]....
        /*00a4*/ 	.word	0x0001e160


	//   ....[2]....
        /*00a8*/ 	.word	0x0001e180


	//   ....[3]....
        /*00ac*/ 	.word	0x0001e1a0


	//   ....[4]....
        /*00b0*/ 	.word	0x0001e1c0


	//   ....[5]....
        /*00b4*/ 	.word	0x0001e6f0


	//   ....[6]....
        /*00b8*/ 	.word	0x0001e710


	//   ....[7]....
        /*00bc*/ 	.word	0x0001e730


	//   ....[8]....
        /*00c0*/ 	.word	0x0001e750


	//   ....[9]....
        /*00c4*/ 	.word	0x0001e770


	//   ....[10]....
        /*00c8*/ 	.word	0x0001e850


	//   ....[11]....
        /*00cc*/ 	.word	0x0001e950


	//   ....[12]....
        /*00d0*/ 	.word	0x0001e960


	//   ....[13]....
        /*00d4*/ 	.word	0x0001e970


	//   ....[14]....
        /*00d8*/ 	.word	0x0001ea00


	//   ....[15]....
        /*00dc*/ 	.word	0x0001ea50


	//   ....[16]....
        /*00e0*/ 	.word	0x0001eaf0


	//   ....[17]....
        /*00e4*/ 	.word	0x0001eb20


	//   ....[18]....
        /*00e8*/ 	.word	0x0001fb10


	//   ....[19]....
        /*00ec*/ 	.word	0x0001fb80


	//   ....[20]....
        /*00f0*/ 	.word	0x0001fbf0


	//   ....[21]....
        /*00f4*/ 	.word	0x0001fc60


	//   ....[22]....
        /*00f8*/ 	.word	0x0001fcd0


	//   ....[23]....
        /*00fc*/ 	.word	0x00020250


	//   ....[24]....
        /*0100*/ 	.word	0x000202c0


	//   ....[25]....
        /*0104*/ 	.word	0x00020330


	//   ....[26]....
        /*0108*/ 	.word	0x000203a0


	//   ....[27]....
        /*010c*/ 	.word	0x00020410


	//----- nvinfo : EIATTR_EXIT_INSTR_OFFSETS
	.align		4
.L_874:
        /*0110*/ 	.byte	0x04, 0x1c
        /*0112*/ 	.short	(.L_876 - .L_875)


	//   ....[0]....
.L_875:
        /*0114*/ 	.word	0x000009f0


	//   ....[1]....
        /*0118*/ 	.word	0x0001fab0


	//----- nvinfo : EIATTR_MAX_THREADS
	.align		4
.L_876:
        /*011c*/ 	.byte	0x04, 0x05
        /*011e*/ 	.short	(.L_878 - .L_877)
.L_877:
        /*0120*/ 	.word	0x00000080
        /*0124*/ 	.word	0x00000001
        /*0128*/ 	.word	0x00000001


	//----- nvinfo : EIATTR_CRS_STACK_SIZE
	.align		4
.L_878:
        /*012c*/ 	.byte	0x04, 0x1e
        /*012e*/ 	.short	(.L_880 - .L_879)
.L_879:
        /*0130*/ 	.word	0x00000000


	//----- nvinfo : EIATTR_CBANK_PARAM_SIZE
	.align		4
.L_880:
        /*0134*/ 	.byte	0x03, 0x19
        /*0136*/ 	.short	0x00e8


	//----- nvinfo : EIATTR_PARAM_CBANK
	.align		4
        /*0138*/ 	.byte	0x04, 0x0a
        /*013a*/ 	.short	(.L_882 - .L_881)
	.align		4
.L_881:
        /*013c*/ 	.word	index@(.nv.constant0._ZN10layer_norm31ln_parallel_residual_fwd_kernelINS_13Kernel_traitsIf13__nv_bfloat16S2_S2_fjLj5120ELj1ELj1ELj4ELj16ENS_18Kernel_traits_baseILj5120EfS2_S2_S2_fjLj128EEEEELb1ELb0ELb1EEEvNS_9FwdParamsE)
        /*0140*/ 	.short	0x0210
        /*0142*/ 	.short	0x00e8


	//----- nvinfo : EIATTR_SW_WAR
	.align		4
.L_882:
        /*0144*/ 	.byte	0x04, 0x36
        /*0146*/ 	.short	(.L_884 - .L_883)
.L_883:
        /*0148*/ 	.word	0x00000008
.L_884:


//--------------------- .nv.info._ZN10layer_norm31ln_parallel_residual_fwd_kernelINS_13Kernel_traitsIf13__nv_bfloat16S2_S2_fjLj5120ELj1ELj1ELj4ELj16ENS_18Kernel_traits_baseILj5120EfS2_S2_S2_fjLj128EEEEELb1ELb1ELb0EEEvNS_9FwdParamsE --------------------------
	.section	.nv.info._ZN10layer_norm31ln_parallel_residual_fwd_kernelINS_13Kernel_traitsIf13__nv_bfloat16S2_S2_fjLj5120ELj1ELj1ELj4ELj16ENS_18Kernel_traits_baseILj5120EfS2_S2_S2_fjLj128EEEEELb1ELb1ELb0EEEvNS_9FwdParamsE,"",@"SHT_CUDA_INFO"
	.sectionflags	@""
	.align	4


	//----- nvinfo : EIATTR_CUDA_API_VERSION
	.align		4
        /*0000*/ 	.byte	0x04, 0x37
        /*0002*/ 	.short	(.L_886 - .L_885)
.L_885:
        /*0004*/ 	.word	0x00000082


	//----- nvinfo : EIATTR_KPARAM_INFO
	.align		4
.L_886:
        /*0008*/ 	.byte	0x04, 0x17
        /*000a*/ 	.short	(.L_888 - .L_887)
.L_887:
        /*000c*/ 	.word	0x00000000
        /*0010*/ 	.short	0x0000
        /*0012*/ 	.short	0x0000
        /*0014*/ 	.byte	0x00, 0xf0, 0xa1, 0x03


	//----- nvinfo : EIATTR_SPARSE_MMA_MASK
	.align		4
.L_888:
        /*0018*/ 	.byte	0x03, 0x50
        /*001a*/ 	.short	0x0000


	//----- nvinfo : EIATTR_MAXREG_COUNT
	.align		4
        /*001c*/ 	.byte	0x03, 0x1b
        /*001e*/ 	.short	0x00ff


	//----- nvinfo : EIATTR_NUM_BARRIERS
	.align		4
        /*0020*/ 	.byte	0x02, 0x4c
        /*0022*/ 	.byte	0x01
	.zero		1


	//----- nvinfo : EIATTR_MERCURY_ISA_VERSION
	.align		4
        /*0024*/ 	.byte	0x03, 0x5f
        /*0026*/ 	.short	0x0101


	//----- nvinfo : EIATTR_COOP_GROUP_MASK_REGIDS
	.align		4
        /*0028*/ 	.byte	0x04, 0x29
        /*002a*/ 	.short	(.L_890 - .L_889)


	//   ....[0]....
.L_889:
        /*002c*/ 	.word	0xffffffff


	//   ....[1]....
        /*0030*/ 	.word	0xffffffff


	//   ....[2]....
        /*0034*/ 	.word	0xffffffff


	//   ....[3]....
        /*0038*/ 	.word	0xffffffff


	//   ....[4]....
        /*003c*/ 	.word	0xffffffff


	//   ....[5]....
        /*0040*/ 	.word	0xffffffff


	//   ....[6]....
        /*0044*/ 	.word	0xffffffff


	//   ....[7]....
        /*0048*/ 	.word	0xffffffff


	//   ....[8]....
        /*004c*/ 	.word	0xffffffff


	//   ....[9]....
        /*0050*/ 	.word	0xffffffff


	//   ....[10]....
        /*0054*/ 	.word	0xffffffff


	//   ....[11]....
        /*0058*/ 	.word	0xffffffff


	//   ....[12]....
        /*005c*/ 	.word	0xffffffff


	//   ....[13]....
        /*0060*/ 	.word	0xffffffff


	//   ....[14]....
        /*0064*/ 	.word	0xffffffff


	//   ....[15]....
        /*0068*/ 	.word	0xffffffff


	//   ....[16]....
        /*006c*/ 	.word	0xffffffff


	//   ....[17]....
        /*0070*/ 	.word	0xffffffff


	//   ....[18]....
        /*0074*/ 	.word	0x050000a0


	//   ....[19]....
        /*0078*/ 	.word	0x050000a0


	//   ....[20]....
        /*007c*/ 	.word	0x050000a0


	//   ....[21]....
        /*0080*/ 	.word	0x050000a0


	//   ....[22]....
        /*0084*/ 	.word	0x050000a0


	//   ....[23]....
        /*0088*/ 	.word	0x050000a0


	//   ....[24]....
        /*008c*/ 	.word	0x050000a0


	//   ....[25]....
        /*0090*/ 	.word	0x050000a0


	//   ....[26]....
        /*0094*/ 	.word	0x050000a0


	//   ....[27]....
        /*0098*/ 	.word	0x050000a0


	//----- nvinfo : EIATTR_COOP_GROUP_INSTR_OFFSETS
	.align		4
.L_890:
        /*009c*/ 	.byte	0x04, 0x28
        /*009e*/ 	.short	(.L_892 - .L_891)


	//   ....[0]....
.L_891:
        /*00a0*/ 	.word	0x0001de80


	//   ....[1]....
        /*00a4*/ 	.word	0x0001deb0


	//   ....[2]....
        /*00a8*/ 	.word	0x0001ded0


	//   ....[3]....
        /*00ac*/ 	.word	0x0001def0


	//   ....[4]....
        /*00b0*/ 	.word	0x0001df10


	//   ....[5]....
        /*00b4*/ 	.word	0x0001e450


	//   ....[6]....
        /*00b8*/ 	.word	0x0001e470


	//   ....[7]....
        /*00bc*/ 	.word	0x0001e490


	//   ....[8]....
        /*00c0*/ 	.word	0x0001e4b0


	//   ....[9]....
        /*00c4*/ 	.word	0x0001e4d0


	//   ....[10]....
        /*00c8*/ 	.word	0x0001e650


	//   ....[11]....
        /*00cc*/ 	.word	0x0001e6a0


	//   ....[12]....
        /*00d0*/ 	.word	0x0001e6b0


	//   ....[13]....
        /*00d4*/ 	.word	0x0001e6c0


	//   ....[14]....
        /*00d8*/ 	.word	0x0001e7c0


	//   ....[15]....
        /*00dc*/ 	.word	0x0001e7d0


	//   ....[16]....
        /*00e0*/ 	.word	0x0001e860


	//   ....[17]....
        /*00e4*/ 	.word	0x0001e890


	//   ....[18]....
        /*00e8*/ 	.word	0x0001f520


	//   ....[19]....
        /*00ec*/ 	.word	0x0001f580


	//   ....[20]....
        /*00f0*/ 	.word	0x0001f5e0


	//   ....[21]....
        /*00f4*/ 	.word	0x0001f640


	//   ....[22]....
        /*00f8*/ 	.word	0x0001f6a0


	//   ....[23]....
        /*00fc*/ 	.word	0x0001fc30


	//   ....[24]....
        /*0100*/ 	.word	0x0001fc90


	//   ....[25]....
        /*0104*/ 	.word	0x0001fcf0


	//   ....[26]....
        /*0108*/ 	.word	0x0001fd50


	//   ....[27]....
        /*010c*/ 	.word	0x0001fdb0


	//----- nvinfo : EIATTR_EXIT_INSTR_OFFSETS
	.align		4
.L_892:
        /*0110*/ 	.byte	0x04, 0x1c
        /*0112*/ 	.short	(.L_894 - .L_893)


	//   ....[0]....
.L_893:
        /*0114*/ 	.word	0x00000c50


	//   ....[1]....
        /*0118*/ 	.word	0x0001f4d0


	//----- nvinfo : EIATTR_MAX_THREADS
	.align		4
.L_894:
        /*011c*/ 	.byte	0x04, 0x05
        /*011e*/ 	.short	(.L_896 - .L_895)
.L_895:
        /*0120*/ 	.word	0x00000080
        /*0124*/ 	.word	0x00000001
        /*0128*/ 	.word	0x00000001


	//----- nvinfo : EIATTR_CRS_STACK_SIZE
	.align		4
.L_896:
        /*012c*/ 	.byte	0x04, 0x1e
        /*012e*/ 	.short	(.L_898 - .L_897)
.L_897:
        /*0130*/ 	.word	0x00000000


	//----- nvinfo : EIATTR_CBANK_PARAM_SIZE
	.align		4
.L_898:
        /*0134*/ 	.byte	0x03, 0x19
        /*0136*/ 	.short	0x00e8


	//----- nvinfo : EIATTR_PARAM_CBANK
	.align		4
        /*0138*/ 	.byte	0x04, 0x0a
        /*013a*/ 	.short	(.L_900 - .L_899)
	.align		4
.L_899:
        /*013c*/ 	.word	index@(.nv.constant0._ZN10layer_norm31ln_parallel_residual_fwd_kernelINS_13Kernel_traitsIf13__nv_bfloat16S2_S2_fjLj5120ELj1ELj1ELj4ELj16ENS_18Kernel_traits_baseILj5120EfS2_S2_S2_fjLj128EEEEELb1ELb1ELb0EEEvNS_9FwdParamsE)
        /*0140*/ 	.short	0x0210
        /*0142*/ 	.short	0x00e8


	//----- nvinfo : EIATTR_SW_WAR
	.align		4
.L_900:
        /*0144*/ 	.byte	0x04, 0x36
        /*0146*/ 	.short	(.L_902 - .L_901)
.L_901:
        /*0148*/ 	.word	0x00000008
.L_902:


//--------------------- .nv.info._ZN10layer_norm31ln_parallel_residual_fwd_kernelINS_13Kernel_traitsIf13__nv_bfloat16S2_S2_fjLj5120ELj1ELj1ELj4ELj16ENS_18Kernel_traits_baseILj5120EfS2_S2_S2_fjLj128EEEEELb1ELb1ELb1EEEvNS_9FwdParamsE --------------------------
	.section	.nv.info._ZN10layer_norm31ln_parallel_residual_fwd_kernelINS_13Kernel_traitsIf13__nv_bfloat16S2_S2_fjLj5120ELj1ELj1ELj4ELj16ENS_18Kernel_traits_baseILj5120EfS2_S2_S2_fjLj128EEEEELb1ELb1ELb1EEEvNS_9FwdParamsE,"",@"SHT_CUDA_INFO"
	.sectionflags	@""
	.align	4


	//----- nvinfo : EIATTR_CUDA_API_VERSION
	.align		4
        /*0000*/ 	.byte	0x04, 0x37
        /*0002*/ 	.short	(.L_904 - .L_903)
.L_903:
        /*0004*/ 	.word	0x00000082


	//----- nvinfo : EIATTR_KPARAM_INFO
	.align		4
.L_904:
        /*0008*/ 	.byte	0x04, 0x17
        /*000a*/ 	.short	(.L_906 - .L_905)
.L_905:
        /*000c*/ 	.word	0x00000000
        /*0010*/ 	.short	0x0000
        /*0012*/ 	.short	0x0000
        /*0014*/ 	.byte	0x00, 0xf0, 0xa1, 0x03


	//----- nvinfo : EIATTR_SPARSE_MMA_MASK
	.align		4
.L_906:
        /*0018*/ 	.byte	0x03, 0x50
        /*001a*/ 	.short	0x0000


	//----- nvinfo : EIATTR_MAXREG_COUNT
	.align		4
        /*001c*/ 	.byte	0x03, 0x1b
        /*001e*/ 	.short	0x00ff


	//----- nvinfo : EIATTR_NUM_BARRIERS
	.align		4
        /*0020*/ 	.byte	0x02, 0x4c
        /*0022*/ 	.byte	0x01
	.zero		1


	//----- nvinfo : EIATTR_MERCURY_ISA_VERSION
	.align		4
        /*0024*/ 	.byte	0x03, 0x5f
        /*0026*/ 	.short	0x0101


	//----- nvinfo : EIATTR_COOP_GROUP_MASK_REGIDS
	.align		4
        /*0028*/ 	.byte	0x04, 0x29
        /*002a*/ 	.short	(.L_908 - .L_907)


	//   ....[0]....
.L_907:
        /*002c*/ 	.word	0xffffffff


	//   ....[1]....
        /*0030*/ 	.word	0xffffffff


	//   ....[2]....
        /*0034*/ 	.word	0xffffffff


	//   ....[3]....
        /*0038*/ 	.word	0xffffffff


	//   ....[4]....
        /*003c*/ 	.word	0xffffffff


	//   ....[5]....
        /*0040*/ 	.word	0xffffffff


	//   ....[6]....
        /*0044*/ 	.word	0xffffffff


	//   ....[7]....
        /*0048*/ 	.word	0xffffffff


	//   ....[8]....
        /*004c*/ 	.word	0xffffffff


	//   ....[9]....
        /*0050*/ 	.word	0xffffffff


	//   ....[10]....
        /*0054*/ 	.word	0xffffffff


	//   ....[11]....
        /*0058*/ 	.word	0xffffffff


	//   ....[12]....
        /*005c*/ 	.word	0xffffffff


	//   ....[13]....
        /*0060*/ 	.word	0xffffffff


	//   ....[14]....
        /*0064*/ 	.word	0xffffffff


	//   ....[15]....
        /*0068*/ 	.word	0xffffffff


	//   ....[16]....
        /*006c*/ 	.word	0xffffffff


	//   ....[17]....
        /*0070*/ 	.word	0xffffffff


	//   ....[18]....
        /*0074*/ 	.word	0x0500006f


	//   ....[19]....
        /*0078*/ 	.word	0x0500006f


	//   ....[20]....
        /*007c*/ 	.word	0x0500006f


	//   ....[21]....
        /*0080*/ 	.word	0x0500006f


	//   ....[22]....
        /*0084*/ 	.word	0x0500006f


	//   ....[23]....
        /*0088*/ 	.word	0x0500006f


	//   ....[24]....
        /*008c*/ 	.word	0x0500006f


	//   ....[25]....
        /*0090*/ 	.word	0x0500006f


	//   ....[26]....
        /*0094*/ 	.word	0x0500006f


	//   ....[27]....
        /*0098*/ 	.word	0x0500006f


	//----- nvinfo : EIATTR_COOP_GROUP_INSTR_OFFSETS
	.align		4
.L_908:
        /*009c*/ 	.byte	0x04, 0x28
        /*009e*/ 	.short	(.L_910 - .L_909)


	//   ....[0]....
.L_909:
        /*00a0*/ 	.word	0x0001de20


	//   ....[1]....
        /*00a4*/ 	.word	0x0001de40


	//   ....[2]....
        /*00a8*/ 	.word	0x0001de60


	//   ....[3]....
        /*00ac*/ 	.word	0x0001de80


	//   ....[4]....
        /*00b0*/ 	.word	0x0001dea0


	//   ....[5]....
        /*00b4*/ 	.word	0x0001e3d0


	//   ....[6]....
        /*00b8*/ 	.word	0x0001e3f0


	//   ....[7]....
        /*00bc*/ 	.word	0x0001e410


	//   ....[8]....
        /*00c0*/ 	.word	0x0001e430


	//   ....[9]....
        /*00c4*/ 	.word	0x0001e450


	//   ....[10]....
        /*00c8*/ 	.word	0x0001e5c0


	//   ....[11]....
        /*00cc*/ 	.word	0x0001e620


	//   ....[12]....
        /*00d0*/ 	.word	0x0001e680


	//   ....[13]....
        /*00d4*/ 	.word	0x0001e6b0


	//   ....[14]....
        /*00d8*/ 	.word	0x0001e700


	//   ....[15]....
        /*00dc*/ 	.word	0x0001e7a0


	//   ....[16]....
        /*00e0*/ 	.word	0x0001e810


	//   ....[17]....
        /*00e4*/ 	.word	0x0001e820


	//   ....[18]....
        /*00e8*/ 	.word	0x0001f300


	//   ....[19]....
        /*00ec*/ 	.word	0x0001f360


	//   ....[20]....
        /*00f0*/ 	.word	0x0001f3c0


	//   ....[21]....
        /*00f4*/ 	.word	0x0001f420


	//   ....[22]....
        /*00f8*/ 	.word	0x0001f480


	//   ....[23]....
        /*00fc*/ 	.word	0x0001f9e0


	//   ....[24]....
        /*0100*/ 	.word	0x0001fa40


	//   ....[25]....
        /*0104*/ 	.word	0x0001faa0


	//   ....[26]....
        /*0108*/ 	.word	0x0001fb00


	//   ....[27]....
        /*010c*/ 	.word	0x0001fb60


	//----- nvinfo : EIATTR_EXIT_INSTR_OFFSETS
	.align		4
.L_910:
        /*0110*/ 	.byte	0x04, 0x1c
        /*0112*/ 	.short	(.L_912 - .L_911)


	//   ....[0]....
.L_911:
        /*0114*/ 	.word	0x00000770


	//   ....[1]....
        /*0118*/ 	.word	0x0001f2b0


	//----- nvinfo : EIATTR_MAX_THREADS
	.align		4
.L_912:
        /*011c*/ 	.byte	0x04, 0x05
        /*011e*/ 	.short	(.L_914 - .L_913)
.L_913:
        /*0120*/ 	.word	0x00000080
        /*0124*/ 	.word	0x00000001
        /*0128*/ 	.word	0x00000001


	//----- nvinfo : EIATTR_CRS_STACK_SIZE
	.align		4
.L_914:
        /*012c*/ 	.byte	0x04, 0x1e
        /*012e*/ 	.short	(.L_916 - .L_915)
.L_915:
        /*0130*/ 	.word	0x00000000


	//----- nvinfo : EIATTR_CBANK_PARAM_SIZE
	.align		4
.L_916:
        /*0134*/ 	.byte	0x03, 0x19
        /*0136*/ 	.short	0x00e8


	//----- nvinfo : EIATTR_PARAM_CBANK
	.align		4
        /*0138*/ 	.byte	0x04, 0x0a
        /*013a*/ 	.short	(.L_918 - .L_917)
	.align		4
.L_917:
        /*013c*/ 	.word	index@(.nv.constant0._ZN10layer_norm31ln_parallel_residual_fwd_kernelINS_13Kernel_traitsIf13__nv_bfloat16S2_S2_fjLj5120ELj1ELj1ELj4ELj16ENS_18Kernel_traits_baseILj5120EfS2_S2_S2_fjLj128EEEEELb1ELb1ELb1EEEvNS_9FwdParamsE)
        /*0140*/ 	.short	0x0210
        /*0142*/ 	.short	0x00e8


	//----- nvinfo : EIATTR_SW_WAR
	.align		4
.L_918:
        /*0144*/ 	.byte	0x04, 0x36
        /*0146*/ 	.short	(.L_920 - .L_919)
.L_919:
        /*0148*/ 	.word	0x00000008
.L_920:


//--------------------- .nv.info._ZN10layer_norm31ln_parallel_residual_fwd_kernelINS_13Kernel_traitsI13__nv_bfloat16S2_fS2_fjLj5120ELj1ELj1ELj4ELj16ENS_18Kernel_traits_baseILj5120ES2_S2_fS2_fjLj128EEEEELb0ELb0ELb0EEEvNS_9FwdParamsE --------------------------
	.section	.nv.info._ZN10layer_norm31ln_parallel_residual_fwd_kernelINS_13Kernel_traitsI13__nv_bfloat16S2_fS2_fjLj5120ELj1ELj1ELj4ELj16ENS_18Kernel_traits_baseILj5120ES2_S2_fS2_fjLj128EEEEELb0ELb0ELb0EEEvNS_9FwdParamsE,"",@"SHT_CUDA_INFO"
	.sectionflags	@""
	.align	4


	//----- nvinfo : EIATTR_CUDA_API_VERSION
	.align		4
        /*0000*/ 	.byte	0x04, 0x37
        /*0002*/ 	.short	(.L_922 - .L_921)
.L_921:
        /*0004*/ 	.word	0x00000082


	//----- nvinfo : EIATTR_KPARAM_INFO
	.align		4
.L_922:
        /*0008*/ 	.byte	0x04, 0x17
        /*000a*/ 	.short	(.L_924 - .L_923)
.L_923:
        /*000c*/ 	.word	0x00000000
        /*0010*/ 	.short	0x0000
        /*0012*/ 	.short	0x0000
        /*0014*/ 	.byte	0x00, 0xf0, 0xa1, 0x03


	//----- nvinfo : EIATTR_SPARSE_MMA_MASK
	.align		4
.L_924:
        /*0018*/ 	.byte	0x03, 0x50
        /*001a*/ 	.short	0x0000


	//----- nvinfo : EIATTR_MAXREG_COUNT
	.align		4
        /*001c*/ 	.byte	0x03, 0x1b
        /*001e*/ 	.short	0x00ff


	//----- nvinfo : EIATTR_NUM_BARRIERS
	.align		4
        /*0020*/ 	.byte	0x02, 0x4c
        /*0022*/ 	.byte	0x01
	.zero		1


	//----- nvinfo : EIATTR_MERCURY_ISA_VERSION
	.align		4
        /*0024*/ 	.byte	0x03, 0x5f
        /*0026*/ 	.short	0x0101


	//----- nvinfo : EIATTR_COOP_GROUP_MASK_REGIDS
	.align		4
        /*0028*/ 	.byte	0x04, 0x29
        /*002a*/ 	.short	(.L_926 - .L_925)


	//   ....[0]....
.L_925:
        /*002c*/ 	.word	0xffffffff


	//   ....[1]....
        /*0030*/ 	.word	0xffffffff


	//   ....[2]....
        /*0034*/ 	.word	0xffffffff


	//   ....[3]....
        /*0038*/ 	.word	0xffffffff


	//   ....[4]....
        /*003c*/ 	.word	0xffffffff


	//   ....[5]....
        /*0040*/ 	.word	0xffffffff


	//   ....[6]....
        /*0044*/ 	.word	0xffffffff


	//   ....[7]....
        /*0048*/ 	.word	0xffffffff


	//   ....[8]....
        /*004c*/ 	.word	0xffffffff


	//   ....[9]....
        /*0050*/ 	.word	0xffffffff


	//   ....[10]....
        /*0054*/ 	.word	0xffffffff


	//   ....[11]....
        /*0058*/ 	.word	0xffffffff


	//   ....[12]....
        /*005c*/ 	.word	0xffffffff


	//   ....[13]....
        /*0060*/ 	.word	0xffffffff


	//   ....[14]....
        /*0064*/ 	.word	0xffffffff


	//   ....[15]....
        /*0068*/ 	.word	0xffffffff


	//   ....[16]....
        /*006c*/ 	.word	0xffffffff


	//   ....[17]....
        /*0070*/ 	.word	0xffffffff


	//   ....[18]....
        /*0074*/ 	.word	0x050000e5


	//   ....[19]....
        /*0078*/ 	.word	0x050000e5


	//   ....[20]....
        /*007c*/ 	.word	0x050000e5


	//   ....[21]....
        /*0080*/ 	.word	0x050000e5


	//   ....[22]....
        /*0084*/ 	.word	0x050000e5


	//   ....[23]....
        /*0088*/ 	.word	0x050000e5


	//   ....[24]....
        /*008c*/ 	.word	0x050000e5


	//   ....[25]....
        /*0090*/ 	.word	0x050000e5


	//   ....[26]....
        /*0094*/ 	.word	0x050000e5


	//   ....[27]....
        /*0098*/ 	.word	0x050000e5


	//----- nvinfo : EIATTR_COOP_GROUP_INSTR_OFFSETS
	.align		4
.L_926:
        /*009c*/ 	.byte	0x04, 0x28
        /*009e*/ 	.short	(.L_928 - .L_927)


	//   ....[0]....
.L_927:
        /*00a0*/ 	.word	0x00003d40


	//   ....[1]....
        /*00a4*/ 	.word	0x00003d60


	//   ....[2]....
        /*00a8*/ 	.word	0x00003d80


	//   ....[3]....
        /*00ac*/ 	.word	0x00003da0


	//   ....[4]....
        /*00b0*/ 	.word	0x00003dc0


	//   ....[5]....
        /*00b4*/ 	.word	0x00004300


	//   ....[6]....
        /*00b8*/ 	.word	0x00004320


	//   ....[7]....
        /*00bc*/ 	.word	0x00004340


	//   ....[8]....
        /*00c0*/ 	.word	0x00004360


	//   ....[9]....
        /*00c4*/ 	.word	0x00004380


	//   ....[10]....
        /*00c8*/ 	.word	0x00004510


	//   ....[11]....
        /*00cc*/ 	.word	0x00004560


	//   ....[12]....
        /*00d0*/ 	.word	0x00004580


	//   ....[13]....
        /*00d4*/ 	.word	0x00004590


	//   ....[14]....
        /*00d8*/ 	.word	0x00004650


	//   ....[15]....
        /*00dc*/ 	.word	0x00004680


	//   ....[16]....
        /*00e0*/ 	.word	0x00004720


	//   ....[17]....
        /*00e4*/ 	.word	0x00004740


	//   ....[18]....
        /*00e8*/ 	.word	0x000058c0


	//   ....[19]....
        /*00ec*/ 	.word	0x00005930


	//   ....[20]....
        /*00f0*/ 	.word	0x000059a0


	//   ....[21]....
        /*00f4*/ 	.word	0x00005a10


	//   ....[22]....
        /*00f8*/ 	.word	0x00005a80


	//   ....[23]....
        /*00fc*/ 	.word	0x00006010


	//   ....[24]....
        /*0100*/ 	.word	0x00006080


	//   ....[25]....
        /*0104*/ 	.word	0x000060f0


	//   ....[26]....
        /*0108*/ 	.word	0x00006160


	//   ....[27]....
        /*010c*/ 	.word	0x000061d0


	//----- nvinfo : EIATTR_EXIT_INSTR_OFFSETS
	.align		4
.L_928:
        /*0110*/ 	.byte	0x04, 0x1c
        /*0112*/ 	.short	(.L_930 - .L_929)


	//   ....[0]....
.L_929:
        /*0114*/ 	.word	0x00000cb0


	//   ....[1]....
        /*0118*/ 	.word	0x00005860


	//----- nvinfo : EIATTR_MAX_THREADS
	.align		4
.L_930:
        /*011c*/ 	.byte	0x04, 0x05
        /*011e*/ 	.short	(.L_932 - .L_931)
.L_931:
        /*0120*/ 	.word	0x00000080
        /*0124*/ 	.word	0x00000001
        /*0128*/ 	.word	0x00000001


	//----- nvinfo : EIATTR_CRS_STACK_SIZE
	.align		4
.L_932:
        /*012c*/ 	.byte	0x04, 0x1e
        /*012e*/ 	.short	(.L_934 - .L_933)
.L_933:
        /*0130*/ 	.word	0x00000000


	//----- nvinfo : EIATTR_CBANK_PARAM_SIZE
	.align		4
.L_934:
        /*0134*/ 	.byte	0x03, 0x19
        /*0136*/ 	.short	0x00e8


	//----- nvinfo : EIATTR_PARAM_CBANK
	.align		4
        /*0138*/ 	.byte	0x04, 0x0a
        /*013a*/ 	.short	(.L_936 - .L_935)
	.align		4
.L_935:
        /*013c*/ 	.word	index@(.nv.constant0._ZN10layer_norm31ln_parallel_residual_fwd_kernelINS_13Kernel_traitsI13__nv_bfloat16S2_fS2_fjLj5120ELj1ELj1ELj4ELj16ENS_18Kernel_traits_baseILj5120ES2_S2_fS2_fjLj128EEEEELb0ELb0ELb0EEEvNS_9FwdParamsE)
        /*0140*/ 	.short	0x0210
        /*0142*/ 	.short	0x00e8


	//----- nvinfo : EIATTR_SW_WAR
	.align		4
.L_936:
        /*0144*/ 	.byte	0x04, 0x36
        /*0146*/ 	.short	(.L_938 - .L_937)
.L_937:
        /*0148*/ 	.word	0x00000008
.L_938:


//--------------------- .nv.info._ZN10layer_norm31ln_parallel_residual_fwd_kernelINS_13Kernel_traitsI13__nv_bfloat16S2_fS2_fjLj5120ELj1ELj1ELj4ELj16ENS_18Kernel_traits_baseILj5120ES2_S2_fS2_fjLj128EEEEELb0ELb0ELb1EEEvNS_9FwdParamsE --------------------------
	.section	.nv.info._ZN10layer_norm31ln_parallel_residual_fwd_kernelINS_13Kernel_traitsI13__nv_bfloat16S2_fS2_fjLj5120ELj1ELj1ELj4ELj16ENS_18Kernel_traits_baseILj5120ES2_S2_fS2_fjLj128EEEEELb0ELb0ELb1EEEvNS_9FwdParamsE,"",@"SHT_CUDA_INFO"
	.sectionflags	@""
	.align	4


	//----- nvinfo : EIATTR_CUDA_API_VERSION
	.align		4
        /*0000*/ 	.byte	0x04, 0x37
        /*0002*/ 	.short	(.L_940 - .L_939)
.L_939:
        /*0004*/ 	.word	0x00000082


	//----- nvinfo : EIATTR_KPARAM_INFO
	.align		4
.L_940:
        /*0008*/ 	.byte	0x04, 0x17
        /*000a*/ 	.short	(.L_942 - .L_941)
.L_941:
        /*000c*/ 	.word	0x00000000
        /*0010*/ 	.short	0x0000
        /*0012*/ 	.short	0x0000
        /*0014*/ 	.byte	0x00, 0xf0, 0xa1, 0x03


	//----- nvinfo : EIATTR_SPARSE_MMA_MASK
	.align		4
.L_942:
        /*0018*/ 	.byte	0x03, 0x50
        /*001a*/ 	.short	0x0000


	//----- nvinfo : EIATTR_MAXREG_COUNT
	.align		4
        /*001c*/ 	.byte	0x03, 0x1b
        /*001e*/ 	.short	0x00ff


	//----- nvinfo : EIATTR_NUM_BARRIERS
	.align		4
        /*0020*/ 	.byte	0x02, 0x4c
        /*0022*/ 	.byte	0x01
	.zero		1


	//----- nvinfo : EIATTR_MERCURY_ISA_VERSION
	.align		4
        /*0024*/ 	.byte	0x03, 0x5f
        /*0026*/ 	.short	0x0101


	//----- nvinfo : EIATTR_COOP_GROUP_MASK_REGIDS
	.align		4
        /*0028*/ 	.byte	0x04, 0x29
        /*002a*/ 	.short	(.L_944 - .L_943)


	//   ....[0]....
.L_943:
        /*002c*/ 	.word	0xffffffff


	//   ....[1]....
        /*0030*/ 	.word	0xffffffff


	//   ....[2]....
        /*0034*/ 	.word	0xffffffff


	//   ....[3]....
        /*0038*/ 	.word	0xffffffff


	//   ....[4]....
        /*003c*/ 	.word	0xffffffff


	//   ....[5]....
        /*0040*/ 	.word	0xffffffff


	//   ....[6]....
        /*0044*/ 	.word	0xffffffff


	//   ....[7]....
        /*0048*/ 	.word	0xffffffff


	//   ....[8]....
        /*004c*/ 	.word	0xffffffff


	//   ....[9]....
        /*0050*/ 	.word	0xffffffff


	//   ....[10]....
        /*0054*/ 	.word	0xffffffff


	//   ....[11]....
        /*0058*/ 	.word	0xffffffff


	//   ....[12]....
        /*005c*/ 	.word	0xffffffff


	//   ....[13]....
        /*0060*/ 	.word	0xffffffff


	//   ....[14]....
        /*0064*/ 	.word	0xffffffff


	//   ....[15]....
        /*0068*/ 	.word	0xffffffff


	//   ....[16]....
        /*006c*/ 	.word	0xffffffff


	//   ....[17]....
        /*0070*/ 	.word	0xffffffff


	//   ....[18]....
        /*0074*/ 	.word	0x050000cc


	//   ....[19]....
        /*0078*/ 	.word	0x050000cc


	//   ....[20]....
        /*007c*/ 	.word	0x050000cc


	//   ....[21]....
        /*0080*/ 	.word	0x050000cc


	//   ....[22]....
        /*0084*/ 	.word	0x050000cc


	//   ....[23]....
        /*0088*/ 	.word	0x050000cc


	//   ....[24]....
        /*008c*/ 	.word	0x050000cc


	//   ....[25]....
        /*0090*/ 	.word	0x050000cc


	//   ....[26]....
        /*0094*/ 	.word	0x050000cc


	//   ....[27]....
        /*0098*/ 	.word	0x050000cc


	//----- nvinfo : EIATTR_COOP_GROUP_INSTR_OFFSETS
	.align		4
.L_944:
        /*009c*/ 	.byte	0x04, 0x28
        /*009e*/ 	.short	(.L_946 - .L_945)


	//   ....[0]....
.L_945:
        /*00a0*/ 	.word	0x00002d50


	//   ....[1]....
        /*00a4*/ 	.word	0x00002d70


	//   ....[2]....
        /*00a8*/ 	.word	0x00002d90


	//   ....[3]....
        /*00ac*/ 	.word	0x00002db0


	//   ....[4]....
        /*00b0*/ 	.word	0x00002dd0


	//   ....[5]....
        /*00b4*/ 	.word	0x00003300


	//   ....[6]....
        /*00b8*/ 	.word	0x00003320


	//   ....[7]....
        /*00bc*/ 	.word	0x00003340


	//   ....[8]....
        /*00c0*/ 	.word	0x00003360


	//   ....[9]....
        /*00c4*/ 	.word	0x00003380


	//   ....[10]....
        /*00c8*/ 	.word	0x00003520


	//   ....[11]....
        /*00cc*/ 	.word	0x00003570


	//   ....[12]....
        /*00d0*/ 	.word	0x000035c0


	//   ....[13]....
        /*00d4*/ 	.word	0x00003650


	//   ....[14]....
        /*00d8*/ 	.word	0x00003670


	//   ....[15]....
        /*00dc*/ 	.word	0x000036f0


	//   ....[16]....
        /*00e0*/ 	.word	0x00003730


	//   ....[17]....
        /*00e4*/ 	.word	0x00003790


	//   ....[18]....
        /*00e8*/ 	.word	0x00004d00


	//   ....[19]....
        /*00ec*/ 	.word	0x00004d70


	//   ....[20]....
        /*00f0*/ 	.word	0x00004de0


	//   ....[21]....
        /*00f4*/ 	.word	0x00004e50


	//   ....[22]....
        /*00f8*/ 	.word	0x00004ec0


	//   ....[23]....
        /*00fc*/ 	.word	0x00005440


	//   ....[24]....
        /*0100*/ 	.word	0x000054b0


	//   ....[25]....
        /*0104*/ 	.word	0x00005520


	//   ....[26]....
        /*0108*/ 	.word	0x00005590


	//   ....[27]....
        /*010c*/ 	.word	0x00005600


	//----- nvinfo : EIATTR_EXIT_INSTR_OFFSETS
	.align		4
.L_946:
        /*0110*/ 	.byte	0x04, 0x1c
        /*0112*/ 	.short	(.L_948 - .L_947)


	//   ....[0]....
.L_947:
        /*0114*/ 	.word	0x00000260


	//   ....[1]....
        /*0118*/ 	.word	0x00004ca0


	//----- nvinfo : EIATTR_MAX_THREADS
	.align		4
.L_948:
        /*011c*/ 	.byte	0x04, 0x05
        /*011e*/ 	.short	(.L_950 - .L_949)
.L_949:
        /*0120*/ 	.word	0x00000080
        /*0124*/ 	.word	0x00000001
        /*0128*/ 	.word	0x00000001


	//----- nvinfo : EIATTR_CRS_STACK_SIZE
	.align		4
.L_950:
        /*012c*/ 	.byte	0x04, 0x1e
        /*012e*/ 	.short	(.L_952 - .L_951)
.L_951:
        /*0130*/ 	.word	0x00000000


	//----- nvinfo : EIATTR_CBANK_PARAM_SIZE
	.align		4
.L_952:
        /*0134*/ 	.byte	0x03, 0x19
        /*0136*/ 	.short	0x00e8


	//----- nvinfo : EIATTR_PARAM_CBANK
	.align		4
        /*0138*/ 	.byte	0x04, 0x0a
        /*013a*/ 	.short	(.L_954 - .L_953)
	.align		4
.L_953:
        /*013c*/ 	.word	index@(.nv.constant0._ZN10layer_norm31ln_parallel_residual_fwd_kernelINS_13Kernel_traitsI13__nv_bfloat16S2_fS2_fjLj5120ELj1ELj1ELj4ELj16ENS_18Kernel_traits_baseILj5120ES2_S2_fS2_fjLj128EEEEELb0ELb0ELb1EEEvNS_9FwdParamsE)
        /*0140*/ 	.short	0x0210
        /*0142*/ 	.short	0x00e8


	//----- nvinfo : EIATTR_SW_WAR
	.align		4
.L_954:
        /*0144*/ 	.byte	0x04, 0x36
        /*0146*/ 	.short	(.L_956 - .L_955)
.L_955:
        /*0148*/ 	.word	0x00000008
.L_956:


//--------------------- .nv.info._ZN10layer_norm31ln_parallel_residual_fwd_kernelINS_13Kernel_traitsI13__nv_bfloat16S2_fS2_fjLj5120ELj1ELj1ELj4ELj16ENS_18Kernel_traits_baseILj5120ES2_S2_fS2_fjLj128EEEEELb0ELb1ELb0EEEvNS_9FwdParamsE --------------------------
	.section	.nv.info._ZN10layer_norm31ln_parallel_residual_fwd_kernelINS_13Kernel_traitsI13__nv_bfloat16S2_fS2_fjLj5120ELj1ELj1ELj4ELj16ENS_18Kernel_traits_baseILj5120ES2_S2_fS2_fjLj128EEEEELb0ELb1ELb0EEEvNS_9FwdParamsE,"",@"SHT_CUDA_INFO"
	.sectionflags	@""
	.align	4


	//----- nvinfo : EIATTR_CUDA_API_VERSION
	.align		4
        /*0000*/ 	.byte	0x04, 0x37
        /*0002*/ 	.short	(.L_958 - .L_957)
.L_957:
        /*0004*/ 	.word	0x00000082


	//----- nvinfo : EIATTR_KPARAM_INFO
	.align		4
.L_958:
        /*0008*/ 	.byte	0x04, 0x17
        /*000a*/ 	.short	(.L_960 - .L_959)
.L_959:
        /*000c*/ 	.word	0x00000000
        /*0010*/ 	.short	0x0000
        /*0012*/ 	.short	0x0000
        /*0014*/ 	.byte	0x00, 0xf0, 0xa1, 0x03


	//----- nvinfo : EIATTR_SPARSE_MMA_MASK
	.align		4
.L_960:
        /*0018*/ 	.byte	0x03, 0x50
        /*001a*/ 	.short	0x0000


	//----- nvinfo : EIATTR_MAXREG_COUNT
	.align		4
        /*001c*/ 	.byte	0x03, 0x1b
        /*001e*/ 	.short	0x00ff


	//----- nvinfo : EIATTR_NUM_BARRIERS
	.align		4
        /*0020*/ 	.byte	0x02, 0x4c
        /*0022*/ 	.byte	0x01
	.zero		1


	//----- nvinfo : EIATTR_MERCURY_ISA_VERSION
	.align		4
        /*0024*/ 	.byte	0x03, 0x5f
        /*0026*/ 	.short	0x0101


	//----- nvinfo : EIATTR_COOP_GROUP_MASK_REGIDS
	.align		4
        /*0028*/ 	.byte	0x04, 0x29
        /*002a*/ 	.short	(.L_962 - .L_961)


	//   ....[0]....
.L_961:
        /*002c*/ 	.word	0xffffffff


	//   ....[1]....
        /*0030*/ 	.word	0xffffffff


	//   ....[2]....
        /*0034*/ 	.word	0xffffffff


	//   ....[3]....
        /*0038*/ 	.word	0xffffffff


	//   ....[4]....
        /*003c*/ 	.word	0xffffffff


	//   ....[5]....
        /*0040*/ 	.word	0xffffffff


	//   ....[6]....
        /*0044*/ 	.word	0xffffffff


	//   ....[7]....
        /*0048*/ 	.word	0xffffffff


	//   ....[8]....
        /*004c*/ 	.word	0xffffffff


	//   ....[9]....
        /*0050*/ 	.word	0xffffffff


	//   ....[10]....
        /*0054*/ 	.word	0xffffffff


	//   ....[11]....
        /*0058*/ 	.word	0xffffffff


	//   ....[12]....
        /*005c*/ 	.word	0xffffffff


	//   ....[13]....
        /*0060*/ 	.word	0xffffffff


	//   ....[14]....
        /*0064*/ 	.word	0xffffffff


	//   ....[15]....
        /*0068*/ 	.word	0xffffffff


	//   ....[16]....
        /*006c*/ 	.word	0xffffffff


	//   ....[17]....
        /*0070*/ 	.word	0xffffffff


	//   ....[18]....
        /*0074*/ 	.word	0x05000095


	//   ....[19]....
        /*0078*/ 	.word	0x05000095


	//   ....[20]....
        /*007c*/ 	.word	0x05000095


	//   ....[21]....
        /*0080*/ 	.word	0x05000095


	//   ....[22]....
        /*0084*/ 	.word	0x05000095


	//   ....[23]....
        /*0088*/ 	.word	0x05000095


	//   ....[24]....
        /*008c*/ 	.word	0x05000095


	//   ....[25]....
        /*0090*/ 	.word	0x05000095


	//   ....[26]....
        /*0094*/ 	.word	0x05000095


	//   ....[27]....
        /*0098*/ 	.word	0x05000095


	//----- nvinfo : EIATTR_COOP_GROUP_INSTR_OFFSETS
	.align		4
.L_962:
        /*009c*/ 	.byte	0x04, 0x28
        /*009e*/ 	.short	(.L_964 - .L_963)


	//   ....[0]....
.L_963:
        /*00a0*/ 	.word	0x00003110


	//   ....[1]....
        /*00a4*/ 	.word	0x00003130


	//   ....[2]....
        /*00a8*/ 	.word	0x00003150


	//   ....[3]....
        /*00ac*/ 	.word	0x00003170


	//   ....[4]....
        /*00b0*/ 	.word	0x00003190


	//   ....[5]....
        /*00b4*/ 	.word	0x000036d0


	//   ....[6]....
        /*00b8*/ 	.word	0x000036f0


	//   ....[7]....
        /*00bc*/ 	.word	0x00003710


	//   ....[8]....
        /*00c0*/ 	.word	0x00003730


	//   ....[9]....
        /*00c4*/ 	.word	0x00003750


	//   ....[10]....
        /*00c8*/ 	.word	0x000038a0


	//   ....[11]....
        /*00cc*/ 	.word	0x00003930


	//   ....[12]....
        /*00d0*/ 	.word	0x00003950


	//   ....[13]....
        /*00d4*/ 	.word	0x00003960


	//   ....[14]....
        /*00d8*/ 	.word	0x00003a00


	//   ....[15]....
        /*00dc*/ 	.word	0x00003a50


	//   ....[16]....
        /*00e0*/ 	.word	0x00003ae0


	//   ....[17]....
        /*00e4*/ 	.word	0x00003b10


	//   ....[18]....
        /*00e8*/ 	.word	0x000047b0


	//   ....[19]....
        /*00ec*/ 	.word	0x00004820


	//   ....[20]....
        /*00f0*/ 	.word	0x00004890


	//   ....[21]....
        /*00f4*/ 	.word	0x00004900


	//   ....[22]....
        /*00f8*/ 	.word	0x00004970


	//   ....[23]....
        /*00fc*/ 	.word	0x00004f00


	//   ....[24]....
        /*0100*/ 	.word	0x00004f70


	//   ....[25]....
        /*0104*/ 	.word	0x00004fe0


	//   ....[26]....
        /*0108*/ 	.word	0x00005050


	//   ....[27]....
        /*010c*/ 	.word	0x000050c0


	//----- nvinfo : EIATTR_EXIT_INSTR_OFFSETS
	.align		4
.L_964:
        /*0110*/ 	.byte	0x04, 0x1c
        /*0112*/ 	.short	(.L_966 - .L_965)


	//   ....[0]....
.L_965:
        /*0114*/ 	.word	0x00000710


	//   ....[1]....
        /*0118*/ 	.word	0x00004750


	//----- nvinfo : EIATTR_MAX_THREADS
	.align		4
.L_966:
        /*011c*/ 	.byte	0x04, 0x05
        /*011e*/ 	.short	(.L_968 - .L_967)
.L_967:
        /*0120*/ 	.word	0x00000080
        /*0124*/ 	.word	0x00000001
        /*0128*/ 	.word	0x00000001


	//----- nvinfo : EIATTR_CRS_STACK_SIZE
	.align		4
.L_968:
        /*012c*/ 	.byte	0x04, 0x1e
        /*012e*/ 	.short	(.L_970 - .L_969)
.L_969:
        /*0130*/ 	.word	0x00000000


	//----- nvinfo : EIATTR_CBANK_PARAM_SIZE
	.align		4
.L_970:
        /*0134*/ 	.byte	0x03, 0x19
        /*0136*/ 	.short	0x00e8


	//----- nvinfo : EIATTR_PARAM_CBANK
	.align		4
        /*0138*/ 	.byte	0x04, 0x0a
        /*013a*/ 	.short	(.L_972 - .L_971)
	.align		4
.L_971:
        /*013c*/ 	.word	index@(.nv.constant0._ZN10layer_norm31ln_parallel_residual_fwd_kernelINS_13Kernel_traitsI13__nv_bfloat16S2_fS2_fjLj5120ELj1ELj1ELj4ELj16ENS_18Kernel_traits_baseILj5120ES2_S2_fS2_fjLj128EEEEELb0ELb1ELb0EEEvNS_9FwdParamsE)
        /*0140*/ 	.short	0x0210
        /*0142*/ 	.short	0x00e8


	//----- nvinfo : EIATTR_SW_WAR
	.align		4
.L_972:
        /*0144*/ 	.byte	0x04, 0x36
        /*0146*/ 	.short	(.L_974 - .L_973)
.L_973:
        /*0148*/ 	.word	0x00000008
.L_974:


//--------------------- .nv.info._ZN10layer_norm31ln_parallel_residual_fwd_kernelINS_13Kernel_traitsI13__nv_bfloat16S2_fS2_fjLj5120ELj1ELj1ELj4ELj16ENS_18Kernel_traits_baseILj5120ES2_S2_fS2_fjLj128EEEEELb0ELb1ELb1EEEvNS_9FwdParamsE --------------------------
	.section	.nv.info._ZN10layer_norm31ln_parallel_residual_fwd_kernelINS_13Kernel_traitsI13__nv_bfloat16S2_fS2_fjLj5120ELj1ELj1ELj4ELj16ENS_18Kernel_traits_baseILj5120ES2_S2_fS2_fjLj128EEEEELb0ELb1ELb1EEEvNS_9FwdParamsE,"",@"SHT_CUDA_INFO"
	.sectionflags	@""
	.align	4


	//----- nvinfo : EIATTR_CUDA_API_VERSION
	.align		4
        /*0000*/ 	.byte	0x04, 0x37
        /*0002*/ 	.short	(.L_976 - .L_975)
.L_975:
        /*0004*/ 	.word	0x00000082


	//----- nvinfo : EIATTR_KPARAM_INFO
	.align		4
.L_976:
        /*0008*/ 	.byte	0x04, 0x17
        /*000a*/ 	.short	(.L_978 - .L_977)
.L_977:
        /*000c*/ 	.word	0x00000000
        /*0010*/ 	.short	0x0000
        /*0012*/ 	.short	0x0000
        /*0014*/ 	.byte	0x00, 0xf0, 0xa1, 0x03


	//----- nvinfo : EIATTR_SPARSE_MMA_MASK
	.align		4
.L_978:
        /*0018*/ 	.byte	0x03, 0x50
        /*001a*/ 	.short	0x0000


	//----- nvinfo : EIATTR_MAXREG_COUNT
	.align		4
        /*001c*/ 	.byte	0x03, 0x1b
        /*001e*/ 	.short	0x00ff


	//----- nvinfo : EIATTR_NUM_BARRIERS
	.align		4
        /*0020*/ 	.byte	0x02, 0x4c
        /*0022*/ 	.byte	0x01
	.zero		1


	//----- nvinfo : EIATTR_MERCURY_ISA_VERSION
	.align		4
        /*0024*/ 	.byte	0x03, 0x5f
        /*0026*/ 	.short	0x0101


	//----- nvinfo : EIATTR_COOP_GROUP_MASK_REGIDS
	.align		4
        /*0028*/ 	.byte	0x04, 0x29
        /*002a*/ 	.short	(.L_980 - .L_979)


	//   ....[0]....
.L_979:
        /*002c*/ 	.word	0xffffffff


	//   ....[1]....
        /*0030*/ 	.word	0xffffffff


	//   ....[2]....
        /*0034*/ 	.word	0xffffffff


	//   ....[3]....
        /*0038*/ 	.word	0xffffffff


	//   ....[4]....
        /*003c*/ 	.word	0xffffffff


	//   ....[5]....
        /*0040*/ 	.word	0xffffffff


	//   ....[6]....
        /*0044*/ 	.word	0xffffffff


	//   ....[7]....
        /*0048*/ 	.word	0xffffffff


	//   ....[8]....
        /*004c*/ 	.word	0xffffffff


	//   ....[9]....
        /*0050*/ 	.word	0xffffffff


	//   ....[10]....
        /*0054*/ 	.word	0xffffffff


	//   ....[11]....
        /*0058*/ 	.word	0xffffffff


	//   ....[12]....
        /*005c*/ 	.word	0xffffffff


	//   ....[13]....
        /*0060*/ 	.word	0xffffffff


	//   ....[14]....
        /*0064*/ 	.word	0xffffffff


	//   ....[15]....
        /*0068*/ 	.word	0xffffffff


	//   ....[16]....
        /*006c*/ 	.word	0xffffffff


	//   ....[17]....
        /*0070*/ 	.word	0xffffffff


	//   ....[18]....
        /*0074*/ 	.word	0x05000099


	//   ....[19]....
        /*0078*/ 	.word	0x05000099


	//   ....[20]....
        /*007c*/ 	.word	0x05000099


	//   ....[21]....
        /*0080*/ 	.word	0x05000099


	//   ....[22]....
        /*0084*/ 	.word	0x05000099


	//   ....[23]....
        /*0088*/ 	.word	0x05000099


	//   ....[24]....
        /*008c*/ 	.word	0x05000099


	//   ....[25]....
        /*0090*/ 	.word	0x05000099


	//   ....[26]....
        /*0094*/ 	.word	0x05000099


	//   ....[27]....
        /*0098*/ 	.word	0x05000099


	//----- nvinfo : EIATTR_COOP_GROUP_INSTR_OFFSETS
	.align		4
.L_980:
        /*009c*/ 	.byte	0x04, 0x28
        /*009e*/ 	.short	(.L_982 - .L_981)


	//   ....[0]....
.L_981:
        /*00a0*/ 	.word	0x00002940


	//   ....[1]....
        /*00a4*/ 	.word	0x00002960


	//   ....[2]....
        /*00a8*/ 	.word	0x00002980


	//   ....[3]....
        /*00ac*/ 	.word	0x000029a0


	//   ....[4]....
        /*00b0*/ 	.word	0x000029c0


	//   ....[5]....
        /*00b4*/ 	.word	0x00002ef0


	//   ....[6]....
        /*00b8*/ 	.word	0x00002f10


	//   ....[7]....
        /*00bc*/ 	.word	0x00002f30


	//   ....[8]....
        /*00c0*/ 	.word	0x00002f50


	//   ....[9]....
        /*00c4*/ 	.word	0x00002f70


	//   ....[10]....
        /*00c8*/ 	.word	0x00003030


	//   ....[11]....
        /*00cc*/ 	.word	0x00003120


	//   ....[12]....
        /*00d0*/ 	.word	0x00003170


	//   ....[13]....
        /*00d4*/ 	.word	0x00003180


	//   ....[14]....
        /*00d8*/ 	.word	0x00003210


	//   ....[15]....
        /*00dc*/ 	.word	0x00003240


	//   ....[16]....
        /*00e0*/ 	.word	0x000032e0


	//   ....[17]....
        /*00e4*/ 	.word	0x00003300


	//   ....[18]....
        /*00e8*/ 	.word	0x00003e20


	//   ....[19]....
        /*00ec*/ 	.word	0x00003e90


	//   ....[20]....
        /*00f0*/ 	.word	0x00003f00


	//   ....[21]....
        /*00f4*/ 	.word	0x00003f70


	//   ....[22]....
        /*00f8*/ 	.word	0x00003fe0


	//   ....[23]....
        /*00fc*/ 	.word	0x00004560


	//   ....[24]....
        /*0100*/ 	.word	0x000045d0


	//   ....[25]....
        /*0104*/ 	.word	0x00004640


	//   ....[26]....
        /*0108*/ 	.word	0x000046b0


	//   ....[27]....
        /*010c*/ 	.word	0x00004720


	//----- nvinfo : EIATTR_EXIT_INSTR_OFFSETS
	.align		4
.L_982:
        /*0110*/ 	.byte	0x04, 0x1c
        /*0112*/ 	.short	(.L_984 - .L_983)


	//   ....[0]....
.L_983:
        /*0114*/ 	.word	0x00000170


	//   ....[1]....
        /*0118*/ 	.word	0x00003dc0


	//----- nvinfo : EIATTR_MAX_THREADS
	.align		4
.L_984:
        /*011c*/ 	.byte	0x04, 0x05
        /*011e*/ 	.short	(.L_986 - .L_985)
.L_985:
        /*0120*/ 	.word	0x00000080
        /*0124*/ 	.word	0x00000001
        /*0128*/ 	.word	0x00000001


	//----- nvinfo : EIATTR_CRS_STACK_SIZE
	.align		4
.L_986:
        /*012c*/ 	.byte	0x04, 0x1e
        /*012e*/ 	.short	(.L_988 - .L_987)
.L_987:
        /*0130*/ 	.word	0x00000000


	//----- nvinfo : EIATTR_CBANK_PARAM_SIZE
	.align		4
.L_988:
        /*0134*/ 	.byte	0x03, 0x19
        /*0136*/ 	.short	0x00e8


	//----- nvinfo : EIATTR_PARAM_CBANK
	.align		4
        /*0138*/ 	.byte	0x04, 0x0a
        /*013a*/ 	.short	(.L_990 - .L_989)
	.align		4
.L_989:
        /*013c*/ 	.word	index@(.nv.constant0._ZN10layer_norm31ln_parallel_residual_fwd_kernelINS_13Kernel_traitsI13__nv_bfloat16S2_fS2_fjLj5120ELj1ELj1ELj4ELj16ENS_18Kernel_traits_baseILj5120ES2_S2_fS2_fjLj128EEEEELb0ELb1ELb1EEEvNS_9FwdParamsE)
        /*0140*/ 	.short	0x0210
        /*0142*/ 	.short	0x00e8


	//----- nvinfo : EIATTR_SW_WAR
	.align		4
.L_990:
        /*0144*/ 	.byte	0x04, 0x36
        /*0146*/ 	.short	(.L_992 - .L_991)
.L_991:
        /*0148*/ 	.word	0x00000008
.L_992:


//--------------------- .nv.info._ZN10layer_norm31ln_parallel_residual_fwd_kernelINS_13Kernel_traitsI13__nv_bfloat16S2_fS2_fjLj5120ELj1ELj1ELj4ELj16ENS_18Kernel_traits_baseILj5120ES2_S2_fS2_fjLj128EEEEELb1ELb0ELb0EEEvNS_9FwdParamsE --------------------------
	.section	.nv.info._ZN10layer_norm31ln_parallel_residual_fwd_kernelINS_13Kernel_traitsI13__nv_bfloat16S2_fS2_fjLj5120ELj1ELj1ELj4ELj16ENS_18Kernel_traits_baseILj5120ES2_S2_fS2_fjLj128EEEEELb1ELb0ELb0EEEvNS_9FwdParamsE,"",@"SHT_CUDA_INFO"
	.sectionflags	@""
	.align	4


	//----- nvinfo : EIATTR_CUDA_API_VERSION
	.align		4
        /*0000*/ 	.byte	0x04, 0x37
        /*0002*/ 	.short	(.L_994 - .L_993)
.L_993:
        /*0004*/ 	.word	0x00000082


	//----- nvinfo : EIATTR_KPARAM_INFO
	.align		4
.L_994:
        /*0008*/ 	.byte	0x04, 0x17
        /*000a*/ 	.short	(.L_996 - .L_995)
.L_995:
        /*000c*/ 	.word	0x00000000
        /*0010*/ 	.short	0x0000
        /*0012*/ 	.short	0x0000
        /*0014*/ 	.byte	0x00, 0xf0, 0xa1, 0x03


	//----- nvinfo : EIATTR_SPARSE_MMA_MASK
	.align		4
.L_996:
        /*0018*/ 	.byte	0x03, 0x50
        /*001a*/ 	.short	0x0000


	//----- nvinfo : EIATTR_MAXREG_COUNT
	.align		4
        /*001c*/ 	.byte	0x03, 0x1b
        /*001e*/ 	.short	0x00ff


	//----- nvinfo : EIATTR_NUM_BARRIERS
	.align		4
        /*0020*/ 	.byte	0x02, 0x4c
        /*0022*/ 	.byte	0x01
	.zero		1


	//----- nvinfo : EIATTR_MERCURY_ISA_VERSION
	.align		4
        /*0024*/ 	.byte	0x03, 0x5f
        /*0026*/ 	.short	0x0101


	//----- nvinfo : EIATTR_COOP_GROUP_MASK_REGIDS
	.align		4
        /*0028*/ 	.byte	0x04, 0x29
        /*002a*/ 	.short	(.L_998 - .L_997)


	//   ....[0]....
.L_997:
        /*002c*/ 	.word	0xffffffff


	//   ....[1]....
        /*0030*/ 	.word	0xffffffff


	//   ....[2]....
        /*0034*/ 	.word	0xffffffff


	//   ....[3]....
        /*0038*/ 	.word	0xffffffff


	//   ....[4]....
        /*003c*/ 	.word	0xffffffff


	//   ....[5]....
        /*0040*/ 	.word	0xffffffff


	//   ....[6]....
        /*0044*/ 	.word	0xffffffff


	//   ....[7]....
        /*0048*/ 	.word	0xffffffff


	//   ....[8]....
        /*004c*/ 	.word	0xffffffff


	//   ....[9]....
        /*0050*/ 	.word	0xffffffff


	//   ....[10]....
        /*0054*/ 	.word	0xffffffff


	//   ....[11]....
        /*0058*/ 	.word	0xffffffff


	//   ....[12]....
        /*005c*/ 	.word	0xffffffff


	//   ....[13]....
        /*0060*/ 	.word	0xffffffff


	//   ....[14]....
        /*0064*/ 	.word	0xffffffff


	//   ....[15]....
        /*0068*/ 	.word	0xffffffff


	//   ....[16]....
        /*006c*/ 	.word	0xffffffff


	//   ....[17]....
        /*0070*/ 	.word	0xffffffff


	//   ....[18]....
        /*0074*/ 	.word	0x0500006e


	//   ....[19]....
        /*0078*/ 	.word	0x0500006e


	//   ....[20]....
        /*007c*/ 	.word	0x0500006e


	//   ....[21]....
        /*0080*/ 	.word	0x0500006e


	//   ....[22]....
        /*0084*/ 	.word	0x0500006e


	//   ....[23]....
        /*0088*/ 	.word	0x0500006e


	//   ....[24]....
        /*008c*/ 	.word	0x0500006e


	//   ....[25]....
        /*0090*/ 	.word	0x0500006e


	//   ....[26]....
        /*0094*/ 	.word	0x0500006e


	//   ....[27]....
        /*0098*/ 	.word	0x0500006e


	//----- nvinfo : EIATTR_COOP_GROUP_INSTR_OFFSETS
	.align		4
.L_998:
        /*009c*/ 	.byte	0x04, 0x28
        /*009e*/ 	.short	(.L_1000 - .L_999)


	//   ....[0]....
.L_999:
        /*00a0*/ 	.word	0x0001f240


	//   ....[1]....
        /*00a4*/ 	.word	0x0001f270


	//   ....[2]....
        /*00a8*/ 	.word	0x0001f290


	//   ....[3]....
        /*00ac*/ 	.word	0x0001f2b0


	//   ....[4]....
        /*00b0*/ 	.word	0x0001f2d0


	//   ....[5]....
        /*00b4*/ 	.word	0x0001f810


	//   ....[6]....
        /*00b8*/ 	.word	0x0001f830


	//   ....[7]....
        /*00bc*/ 	.word	0x0001f850


	//   ....[8]....
        /*00c0*/ 	.word	0x0001f870


	//   ....[9]....
        /*00c4*/ 	.word	0x0001f890


	//   ....[10]....
        /*00c8*/ 	.word	0x0001f9e0


	//   ....[11]....
        /*00cc*/ 	.word	0x0001fa50


	//   ....[12]....
        /*00d0*/ 	.word	0x0001fa90


	//   ....[13]....
        /*00d4*/ 	.word	0x0001faa0


	//   ....[14]....
        /*00d8*/ 	.word	0x0001fb30


	//   ....[15]....
        /*00dc*/ 	.word	0x0001fb80


	//   ....[16]....
        /*00e0*/ 	.word	0x0001fc40


	//   ....[17]....
        /*00e4*/ 	.word	0x0001fc50


	//   ....[18]....
        /*00e8*/ 	.word	0x00020dd0


	//   ....[19]....
        /*00ec*/ 	.word	0x00020e40


	//   ....[20]....
        /*00f0*/ 	.word	0x00020eb0


	//   ....[21]....
        /*00f4*/ 	.word	0x00020f20


	//   ....[22]....
        /*00f8*/ 	.word	0x00020f90


	//   ....[23]....
        /*00fc*/ 	.word	0x00021530


	//   ....[24]....
        /*0100*/ 	.word	0x000215a0


	//   ....[25]....
        /*0104*/ 	.word	0x00021610


	//   ....[26]....
        /*0108*/ 	.word	0x00021680


	//   ....[27]....
        /*010c*/ 	.word	0x000216f0


	//----- nvinfo : EIATTR_EXIT_INSTR_OFFSETS
	.align		4
.L_1000:
        /*0110*/ 	.byte	0x04, 0x1c
        /*0112*/ 	.short	(.L_1002 - .L_1001)


	//   ....[0]....
.L_1001:
        /*0114*/ 	.word	0x00001170


	//   ....[1]....
        /*0118*/ 	.word	0x00020d70


	//----- nvinfo : EIATTR_MAX_THREADS
	.align		4
.L_1002:
        /*011c*/ 	.byte	0x04, 0x05
        /*011e*/ 	.short	(.L_1004 - .L_1003)
.L_1003:
        /*0120*/ 	.word	0x00000080
        /*0124*/ 	.word	0x00000001
        /*0128*/ 	.word	0x00000001


	//----- nvinfo : EIATTR_CRS_STACK_SIZE
	.align		4
.L_1004:
        /*012c*/ 	.byte	0x04, 0x1e
        /*012e*/ 	.short	(.L_1006 - .L_1005)
.L_1005:
        /*0130*/ 	.word	0x00000000


	//----- nvinfo : EIATTR_CBANK_PARAM_SIZE
	.align		4
.L_1006:
        /*0134*/ 	.byte	0x03, 0x19
        /*0136*/ 	.short	0x00e8


	//----- nvinfo : EIATTR_PARAM_CBANK
	.align		4
        /*0138*/ 	.byte	0x04, 0x0a
        /*013a*/ 	.short	(.L_1008 - .L_1007)
	.align		4
.L_1007:
        /*013c*/ 	.word	index@(.nv.constant0._ZN10layer_norm31ln_parallel_residual_fwd_kernelINS_13Kernel_traitsI13__nv_bfloat16S2_fS2_fjLj5120ELj1ELj1ELj4ELj16ENS_18Kernel_traits_baseILj5120ES2_S2_fS2_fjLj128EEEEELb1ELb0ELb0EEEvNS_9FwdParamsE)
        /*0140*/ 	.short	0x0210
        /*0142*/ 	.short	0x00e8


	//----- nvinfo : EIATTR_SW_WAR
	.align		4
.L_1008:
        /*0144*/ 	.byte	0x04, 0x36
        /*0146*/ 	.short	(.L_1010 - .L_1009)
.L_1009:
        /*0148*/ 	.word	0x00000008
.L_1010:


//--------------------- .nv.info._ZN10layer_norm31ln_parallel_residual_fwd_kernelINS_13Kernel_traitsI13__nv_bfloat16S2_fS2_fjLj5120ELj1ELj1ELj4ELj16ENS_18Kernel_traits_baseILj5120ES2_S2_fS2_fjLj128EEEEELb1ELb0ELb1EEEvNS_9FwdParamsE --------------------------
	.section	.nv.info._ZN10layer_norm31ln_parallel_residual_fwd_kernelINS_13Kernel_traitsI13__nv_bfloat16S2_fS2_fjLj5120ELj1ELj1ELj4ELj16ENS_18Kernel_traits_baseILj5120ES2_S2_fS2_fjLj128EEEEELb1ELb0ELb1EEEvNS_9FwdParamsE,"",@"SHT_CUDA_INFO"
	.sectionflags	@""
	.align	4


	//----- nvinfo : EIATTR_CUDA_API_VERSION
	.align		4
        /*0000*/ 	.byte	0x04, 0x37
        /*0002*/ 	.short	(.L_1012 - .L_1011)
.L_1011:
        /*0004*/ 	.word	0x00000082


	//----- nvinfo : EIATTR_KPARAM_INFO
	.align		4
.L_1012:
        /*0008*/ 	.byte	0x04, 0x17
        /*000a*/ 	.short	(.L_1014 - .L_1013)
.L_1013:
        /*000c*/ 	.word	0x00000000
        /*0010*/ 	.short	0x0000
        /*0012*/ 	.short	0x0000
        /*0014*/ 	.byte	0x00, 0xf0, 0xa1, 0x03


	//----- nvinfo : EIATTR_SPARSE_MMA_MASK
	.align		4
.L_1014:
        /*0018*/ 	.byte	0x03, 0x50
        /*001a*/ 	.short	0x0000


	//----- nvinfo : EIATTR_MAXREG_COUNT
	.align		4
        /*001c*/ 	.byte	0x03, 0x1b
        /*001e*/ 	.short	0x00ff


	//----- nvinfo : EIATTR_NUM_BARRIERS
	.align		4
        /*0020*/ 	.byte	0x02, 0x4c
        /*0022*/ 	.byte	0x01
	.zero		1


	//----- nvinfo : EIATTR_MERCURY_ISA_VERSION
	.align		4
        /*0024*/ 	.byte	0x03, 0x5f
        /*0026*/ 	.short	0x0101


	//----- nvinfo : EIATTR_COOP_GROUP_MASK_REGIDS
	.align		4
        /*0028*/ 	.byte	0x04, 0x29
        /*002a*/ 	.short	(.L_1016 - .L_1015)


	//   ....[0]....
.L_1015:
        /*002c*/ 	.word	0xffffffff


	//   ....[1]....
        /*0030*/ 	.word	0xffffffff


	//   ....[2]....
        /*0034*/ 	.word	0xffffffff


	//   ....[3]....
        /*0038*/ 	.word	0xffffffff


	//   ....[4]....
        /*003c*/ 	.word	0xffffffff


	//   ....[5]....
        /*0040*/ 	.word	0xffffffff


	//   ....[6]....
        /*0044*/ 	.word	0xffffffff


	//   ....[7]....
        /*0048*/ 	.word	0xffffffff


	//   ....[8]....
        /*004c*/ 	.word	0xffffffff


	//   ....[9]....
        /*0050*/ 	.word	0xffffffff


	//   ....[10]....
        /*0054*/ 	.word	0xffffffff


	//   ....[11]....
        /*0058*/ 	.word	0xffffffff


	//   ....[12]....
        /*005c*/ 	.word	0xffffffff


	//   ....[13]....
        /*0060*/ 	.word	0xffffffff


	//   ....[14]....
        /*0064*/ 	.word	0xffffffff


	//   ....[15]....
        /*0068*/ 	.word	0xffffffff


	//   ....[16]....
        /*006c*/ 	.word	0xffffffff


	//   ....[17]....
        /*0070*/ 	.word	0xffffffff


	//   ....[18]....
        /*0074*/ 	.word	0x050000d1


	//   ....[19]....
        /*0078*/ 	.word	0x050000d1


	//   ....[20]....
        /*007c*/ 	.word	0x050000d1


	//   ....[21]....
        /*0080*/ 	.word	0x050000d1


	//   ....[22]....
        /*0084*/ 	.word	0x050000d1


	//   ....[23]....
        /*0088*/ 	.word	0x050000d1


	//   ....[24]....
        /*008c*/ 	.word	0x050000d1


	//   ....[25]....
        /*0090*/ 	.word	0x050000d1


	//   ....[26]....
        /*0094*/ 	.word	0x050000d1


	//   ....[27]....
        /*0098*/ 	.word	0x050000d1


	//----- nvinfo : EIATTR_COOP_GROUP_INSTR_OFFSETS
	.align		4
.L_1016:
        /*009c*/ 	.byte	0x04, 0x28
        /*009e*/ 	.short	(.L_1018 - .L_1017)


	//   ....[0]....
.L_1017:
        /*00a0*/ 	.word	0x0001dd50


	//   ....[1]....
        /*00a4*/ 	.word	0x0001dd70


	//   ....[2]....
        /*00a8*/ 	.word	0x0001dd90


	//   ....[3]....
        /*00ac*/ 	.word	0x0001ddb0


	//   ....[4]....
        /*00b0*/ 	.word	0x0001ddd0


	//   ....[5]....
        /*00b4*/ 	.word	0x0001e300


	//   ....[6]....
        /*00b8*/ 	.word	0x0001e320


	//   ....[7]....
        /*00bc*/ 	.word	0x0001e340


	//   ....[8]....
        /*00c0*/ 	.word	0x0001e360


	//   ....[9]....
        /*00c4*/ 	.word	0x0001e380


	//   ....[10]....
        /*00c8*/ 	.word	0x0001e510


	//   ....[11]....
        /*00cc*/ 	.word	0x0001e570


	//   ....[12]....
        /*00d0*/ 	.word	0x0001e5a0


	//   ....[13]....
        /*00d4*/ 	.word	0x0001e620


	//   ....[14]....
        /*00d8*/ 	.word	0x0001e650


	//   ....[15]....
        /*00dc*/ 	.word	0x0001e6d0


	//   ....[16]....
        /*00e0*/ 	.word	0x0001e730


	//   ....[17]....
        /*00e4*/ 	.word	0x0001e760


	//   ....[18]....
        /*00e8*/ 	.word	0x0001fe70


	//   ....[19]....
        /*00ec*/ 	.word	0x0001fee0


	//   ....[20]....
        /*00f0*/ 	.word	0x0001ff50


	//   ....[21]....
        /*00f4*/ 	.word	0x0001ffc0


	//   ....[22]....
        /*00f8*/ 	.word	0x00020030


	//   ....[23]....
        /*00fc*/ 	.word	0x000205b0


	//   ....[24]....
        /*0100*/ 	.word	0x00020620


	//   ....[25]....
        /*0104*/ 	.word	0x00020690


	//   ....[26]....
        /*0108*/ 	.word	0x00020700


	//   ....[27]....
        /*010c*/ 	.word	0x00020770


	//----- nvinfo : EIATTR_EXIT_INSTR_OFFSETS
	.align		4
.L_1018:
        /*0110*/ 	.byte	0x04, 0x1c
        /*0112*/ 	.short	(.L_1020 - .L_1019)


	//   ....[0]....
.L_1019:
        /*0114*/ 	.word	0x00000680


	//   ....[1]....
        /*0118*/ 	.word	0x0001fe20


	//----- nvinfo : EIATTR_MAX_THREADS
	.align		4
.L_1020:
        /*011c*/ 	.byte	0x04, 0x05
        /*011e*/ 	.short	(.L_1022 - .L_1021)
.L_1021:
        /*0120*/ 	.word	0x00000080
        /*0124*/ 	.word	0x00000001
        /*0128*/ 	.word	0x00000001


	//----- nvinfo : EIATTR_CRS_STACK_SIZE
	.align		4
.L_1022:
        /*012c*/ 	.byte	0x04, 0x1e
        /*012e*/ 	.short	(.L_1024 - .L_1023)
.L_1023:
        /*0130*/ 	.word	0x00000000


	//----- nvinfo : EIATTR_CBANK_PARAM_SIZE
	.align		4
.L_1024:
        /*0134*/ 	.byte	0x03, 0x19
        /*0136*/ 	.short	0x00e8


	//----- nvinfo : EIATTR_PARAM_CBANK
	.align		4
        /*0138*/ 	.byte	0x04, 0x0a
        /*013a*/ 	.short	(.L_1026 - .L_1025)
	.align		4
.L_1025:
        /*013c*/ 	.word	index@(.nv.constant0._ZN10layer_norm31ln_parallel_residual_fwd_kernelINS_13Kernel_traitsI13__nv_bfloat16S2_fS2_fjLj5120ELj1ELj1ELj4ELj16ENS_18Kernel_traits_baseILj5120ES2_S2_fS2_fjLj128EEEEELb1ELb0ELb1EEEvNS_9FwdParamsE)
        /*0140*/ 	.short	0x0210
        /*0142*/ 	.short	0x00e8


	//----- nvinfo : EIATTR_SW_WAR
	.align		4
.L_1026:
        /*0144*/ 	.byte	0x04, 0x36
        /*0146*/ 	.short	(.L_1028 - .L_1027)
.L_1027:
        /*0148*/ 	.word	0x00000008
.L_1028:


//--------------------- .nv.info._ZN10layer_norm31ln_parallel_residual_fwd_kernelINS_13Kernel_traitsI13__nv_bfloat16S2_fS2_fjLj5120ELj1ELj1ELj4ELj16ENS_18Kernel_traits_baseILj5120ES2_S2_fS2_fjLj128EEEEELb1ELb1ELb0EEEvNS_9FwdParamsE --------------------------
	.section	.nv.info._ZN10layer_norm31ln_parallel_residual_fwd_kernelINS_13Kernel_traitsI13__nv_bfloat16S2_fS2_fjLj5120ELj1ELj1ELj4ELj16ENS_18Kernel_traits_baseILj5120ES2_S2_fS2_fjLj128EEEEELb1ELb1ELb0EEEvNS_9FwdParamsE,"",@"SHT_CUDA_INFO"
	.sectionflags	@""
	.align	4


	//----- nvinfo : EIATTR_CUDA_API_VERSION
	.align		4
        /*0000*/ 	.byte	0x04, 0x37
        /*0002*/ 	.short	(.L_1030 - .L_1029)
.L_1029:
        /*0004*/ 	.word	0x00000082


	//----- nvinfo : EIATTR_KPARAM_INFO
	.align		4
.L_1030:
        /*0008*/ 	.byte	0x04, 0x17
        /*000a*/ 	.short	(.L_1032 - .L_1031)
.L_1031:
        /*000c*/ 	.word	0x00000000
        /*0010*/ 	.short	0x0000
        /*0012*/ 	.short	0x0000
        /*0014*/ 	.byte	0x00, 0xf0, 0xa1, 0x03


	//----- nvinfo : EIATTR_SPARSE_MMA_MASK
	.align		4
.L_1032:
        /*0018*/ 	.byte	0x03, 0x50
        /*001a*/ 	.short	0x0000


	//----- nvinfo : EIATTR_MAXREG_COUNT
	.align		4
        /*001c*/ 	.byte	0x03, 0x1b
        /*001e*/ 	.short	0x00ff


	//----- nvinfo : EIATTR_NUM_BARRIERS
	.align		4
        /*0020*/ 	.byte	0x02, 0x4c
        /*0022*/ 	.byte	0x01
	.zero		1


	//----- nvinfo : EIATTR_ANNOTATIONS
	.align		4
        /*0024*/ 	.byte	0x04, 0x55
        /*0026*/ 	.short	(.L_1034 - .L_1033)


	//   ....[0]....
.L_1033:
        /*0028*/ 	.word	0x00000001
        /*002c*/ 	.byte	0x80, 0x0c, 0x00, 0x00, 0x01, 0x00, 0x00, 0x00, 0xc0, 0x0c, 0x00, 0x00, 0x01, 0x00, 0x00, 0x00
        /*003c*/ 	.byte	0x00, 0x0d, 0x00, 0x00, 0x01, 0x00, 0x00, 0x00, 0x00, 0x0e, 0x00, 0x00, 0x01, 0x00, 0x00, 0x00
        /*004c*/ 	.byte	0x40, 0x0e, 0x00, 0x00, 0x01, 0x00, 0x00, 0x00, 0xe0, 0xf1, 0x01, 0x00, 0x01, 0x00, 0x00, 0x00
        /*005c*/ 	.byte	0x10, 0xf2, 0x01, 0x00, 0x01, 0x00, 0x00, 0x00, 0x20, 0xf2, 0x01, 0x00, 0x01, 0x00, 0x00, 0x00
        /*006c*/ 	.byte	0x30, 0xf2, 0x01, 0x00, 0x01, 0x00, 0x00, 0x00, 0x40, 0xf2, 0x01, 0x00, 0x01, 0x00, 0x00, 0x00
        /*007c*/ 	.byte	0x50, 0xf2, 0x01, 0x00, 0x01, 0x00, 0x00, 0x00, 0x60, 0xf2, 0x01, 0x00, 0x01, 0x00, 0x00, 0x00
        /*008c*/ 	.byte	0xd0, 0xf3, 0x01, 0x00, 0x01, 0x00, 0x00, 0x00, 0xe0, 0xf3, 0x01, 0x00


	//----- nvinfo : EIATTR_MERCURY_ISA_VERSION
	.align		4
.L_1034:
        /*0098*/ 	.byte	0x03, 0x5f
        /*009a*/ 	.short	0x0101


	//----- nvinfo : EIATTR_COOP_GROUP_MASK_REGIDS
	.align		4
        /*009c*/ 	.byte	0x04, 0x29
        /*009e*/ 	.short	(.L_1036 - .L_1035)


	//   ....[0]....
.L_1035:
        /*00a0*/ 	.word	0xffffffff


	//   ....[1]....
        /*00a4*/ 	.word	0xffffffff


	//   ....[2]....
        /*00a8*/ 	.word	0xffffffff


	//   ....[3]....
        /*00ac*/ 	.word	0xffffffff


	//   ....[4]....
        /*00b0*/ 	.word	0xffffffff


	//   ....[5]....
        /*00b4*/ 	.word	0xffffffff


	//   ....[6]....
        /*00b8*/ 	.word	0xffffffff


	//   ....[7]....
        /*00bc*/ 	.word	0xffffffff


	//   ....[8]....
        /*00c0*/ 	.word	0xffffffff


	//   ....[9]....
        /*00c4*/ 	.word	0xffffffff


	//   ....[10]....
        /*00c8*/ 	.word	0xffffffff


	//   ....[11]....
        /*00cc*/ 	.word	0xffffffff


	//   ....[12]....
        /*00d0*/ 	.word	0xffffffff


	//   ....[13]....
        /*00d4*/ 	.word	0xffffffff


	//   ....[14]....
        /*00d8*/ 	.word	0xffffffff


	//   ....[15]....
        /*00dc*/ 	.word	0xffffffff


	//   ....[16]....
        /*00e0*/ 	.word	0xffffffff


	//   ....[17]....
        /*00e4*/ 	.word	0xffffffff


	//   ....[18]....
        /*00e8*/ 	.word	0x0500006e


	//   ....[19]....
        /*00ec*/ 	.word	0x0500006e


	//   ....[20]....
        /*00f0*/ 	.word	0x0500006e


	//   ....[21]....
        /*00f4*/ 	.word	0x0500006e


	//   ....[22]....
        /*00f8*/ 	.word	0x0500006e


	//   ....[23]....
        /*00fc*/ 	.word	0x0500006e


	//   ....[24]....
        /*0100*/ 	.word	0x0500006e


	//   ....[25]....
        /*0104*/ 	.word	0x0500006e


	//   ....[26]....
        /*0108*/ 	.word	0x0500006e


	//   ....[27]....
        /*010c*/ 	.word	0x0500006e


	//----- nvinfo : EIATTR_COOP_GROUP_INSTR_OFFSETS
	.align		4
.L_1036:
        /*0110*/ 	.byte	0x04, 0x28
        /*0112*/ 	.short	(.L_1038 - .L_1037)


	//   ....[0]....
.L_1037:
        /*0114*/ 	.word	0x0001e6d0


	//   ....[1]....
        /*0118*/ 	.word	0x0001e700


	//   ....[2]....
        /*011c*/ 	.word	0x0001e720


	//   ....[3]....
        /*0120*/ 	.word	0x0001e740


	//   ....[4]....
        /*0124*/ 	.word	0x0001e760


	//   ....[5]....
        /*0128*/ 	.word	0x0001eca0


	//   ....[6]....
        /*012c*/ 	.word	0x0001ecc0


	//   ....[7]....
        /*0130*/ 	.word	0x0001ece0


	//   ....[8]....
        /*0134*/ 	.word	0x0001ed00


	//   ....[9]....
        /*0138*/ 	.word	0x0001ed20


	//   ....[10]....
        /*013c*/ 	.word	0x0001ee60


	//   ....[11]....
        /*0140*/ 	.word	0x0001eef0


	//   ....[12]....
        /*0144*/ 	.word	0x0001ef60


	//   ....[13]....
        /*0148*/ 	.word	0x0001ef70


	//   ....[14]....
        /*014c*/ 	.word	0x0001efe0


	//   ....[15]....
        /*0150*/ 	.word	0x0001f060


	//   ....[16]....
        /*0154*/ 	.word	0x0001f0a0


	//   ....[17]....
        /*0158*/ 	.word	0x0001f0f0


	//   ....[18]....
        /*015c*/ 	.word	0x0001fe20


	//   ....[19]....
        /*0160*/ 	.word	0x0001fe70


	//   ....[20]....
        /*0164*/ 	.word	0x0001fed0


	//   ....[21]....
        /*0168*/ 	.word	0x0001ff30


	//   ....[22]....
        /*016c*/ 	.word	0x0001ff90


	//   ....[23]....
        /*0170*/ 	.word	0x00020530


	//   ....[24]....
        /*0174*/ 	.word	0x00020590


	//   ....[25]....
        /*0178*/ 	.word	0x000205f0


	//   ....[26]....
        /*017c*/ 	.word	0x00020650


	//   ....[27]....
        /*0180*/ 	.word	0x000206b0


	//----- nvinfo : EIATTR_EXIT_INSTR_OFFSETS
	.align		4
.L_1038:
        /*0184*/ 	.byte	0x04, 0x1c
        /*0186*/ 	.short	(.L_1040 - .L_1039)


	//   ....[0]....
.L_1039:
        /*0188*/ 	.word	0x00000c20


	//   ....[1]....
        /*018c*/ 	.word	0x0001fdc0


	//----- nvinfo : EIATTR_MAX_THREADS
	.align		4
.L_1040:
        /*0190*/ 	.byte	0x04, 0x05
        /*0192*/ 	.short	(.L_1042 - .L_1041)
.L_1041:
        /*0194*/ 	.word	0x00000080
        /*0198*/ 	.word	0x00000001
        /*019c*/ 	.word	0x00000001


	//----- nvinfo : EIATTR_CRS_STACK_SIZE
	.align		4
.L_1042:
        /*01a0*/ 	.byte	0x04, 0x1e
        /*01a2*/ 	.short	(.L_1044 - .L_1043)
.L_1043:
        /*01a4*/ 	.word	0x00000000


	//----- nvinfo : EIATTR_CBANK_PARAM_SIZE
	.align		4
.L_1044:
        /*01a8*/ 	.byte	0x03, 0x19
        /*01aa*/ 	.short	0x00e8


	//----- nvinfo : EIATTR_PARAM_CBANK
	.align		4
        /*01ac*/ 	.byte	0x04, 0x0a
        /*01ae*/ 	.short	(.L_1046 - .L_1045)
	.align		4
.L_1045:
        /*01b0*/ 	.word	index@(.nv.constant0._ZN10layer_norm31ln_parallel_residual_fwd_kernelINS_13Kernel_traitsI13__nv_bfloat16S2_fS2_fjLj5120ELj1ELj1ELj4ELj16ENS_18Kernel_traits_baseILj5120ES2_S2_fS2_fjLj128EEEEELb1ELb1ELb0EEEvNS_9FwdParamsE)
        /*01b4*/ 	.short	0x0210
        /*01b6*/ 	.short	0x00e8


	//----- nvinfo : EIATTR_SW_WAR
	.align		4
.L_1046:
        /*01b8*/ 	.byte	0x04, 0x36
        /*01ba*/ 	.short	(.L_1048 - .L_1047)
.L_1047:
        /*01bc*/ 	.word	0x00000008
.L_1048:


//--------------------- .nv.info._ZN10layer_norm31ln_parallel_residual_fwd_kernelINS_13Kernel_traitsI13__nv_bfloat16S2_fS2_fjLj5120ELj1ELj1ELj4ELj16ENS_18Kernel_traits_baseILj5120ES2_S2_fS2_fjLj128EEEEELb1ELb1ELb1EEEvNS_9FwdParamsE --------------------------
	.section	.nv.info._ZN10layer_norm31ln_parallel_residual_fwd_kernelINS_13Kernel_traitsI13__nv_bfloat16S2_fS2_fjLj5120ELj1ELj1ELj4ELj16ENS_18Kernel_traits_baseILj5120ES2_S2_fS2_fjLj128EEEEELb1ELb1ELb1EEEvNS_9FwdParamsE,"",@"SHT_CUDA_INFO"
	.sectionflags	@""
	.align	4


	//----- nvinfo : EIATTR_CUDA_API_VERSION
	.align		4
        /*0000*/ 	.byte	0x04, 0x37
        /*0002*/ 	.short	(.L_1050 - .L_1049)
.L_1049:
        /*0004*/ 	.word	0x00000082


	//----- nvinfo : EIATTR_KPARAM_INFO
	.align		4
.L_1050:
        /*0008*/ 	.byte	0x04, 0x17
        /*000a*/ 	.short	(.L_1052 - .L_1051)
.L_1051:
        /*000c*/ 	.word	0x00000000
        /*0010*/ 	.short	0x0000
        /*0012*/ 	.short	0x0000
        /*0014*/ 	.byte	0x00, 0xf0, 0xa1, 0x03


	//----- nvinfo : EIATTR_SPARSE_MMA_MASK
	.align		4
.L_1052:
        /*0018*/ 	.byte	0x03, 0x50
        /*001a*/ 	.short	0x0000


	//----- nvinfo : EIATTR_MAXREG_COUNT
	.align		4
        /*001c*/ 	.byte	0x03, 0x1b
        /*001e*/ 	.short	0x00ff


	//----- nvinfo : EIATTR_NUM_BARRIERS
	.align		4
        /*0020*/ 	.byte	0x02, 0x4c
        /*0022*/ 	.byte	0x01
	.zero		1


	//----- nvinfo : EIATTR_ANNOTATIONS
	.align		4
        /*0024*/ 	.byte	0x04, 0x55
        /*0026*/ 	.short	(.L_1054 - .L_1053)


	//   ....[0]....
.L_1053:
        /*0028*/ 	.word	0x00000001
        /*002c*/ 	.byte	0x00, 0x0c, 0x00, 0x00, 0x01, 0x00, 0x00, 0x00, 0x10, 0x0c, 0x00, 0x00, 0x01, 0x00, 0x00, 0x00
        /*003c*/ 	.byte	0x40, 0x0c, 0x00, 0x00, 0x01, 0x00, 0x00, 0x00, 0x50, 0x0c, 0x00, 0x00, 0x01, 0x00, 0x00, 0x00
        /*004c*/ 	.byte	0xe0, 0xe7, 0x01, 0x00, 0x01, 0x00, 0x00, 0x00, 0x20, 0xe8, 0x01, 0x00, 0x01, 0x00, 0x00, 0x00
        /*005c*/ 	.byte	0x60, 0xe8, 0x01, 0x00, 0x01, 0x00, 0x00, 0x00, 0xb0, 0xea, 0x01, 0x00


	//----- nvinfo : EIATTR_MERCURY_ISA_VERSION
	.align		4
.L_1054:
        /*0068*/ 	.byte	0x03, 0x5f
        /*006a*/ 	.short	0x0101


	//----- nvinfo : EIATTR_COOP_GROUP_MASK_REGIDS
	.align		4
        /*006c*/ 	.byte	0x04, 0x29
        /*006e*/ 	.short	(.L_1056 - .L_1055)


	//   ....[0]....
.L_1055:
        /*0070*/ 	.word	0xffffffff


	//   ....[1]....
        /*0074*/ 	.word	0xffffffff


	//   ....[2]....
        /*0078*/ 	.word	0xffffffff


	//   ....[3]....
        /*007c*/ 	.word	0xffffffff


	//   ....[4]....
        /*0080*/ 	.word	0xffffffff


	//   ....[5]....
        /*0084*/ 	.word	0xffffffff


	//   ....[6]....
        /*0088*/ 	.word	0xffffffff


	//   ....[7]....
        /*008c*/ 	.word	0xffffffff


	//   ....[8]....
        /*0090*/ 	.word	0xffffffff


	//   ....[9]....
        /*0094*/ 	.word	0xffffffff


	//   ....[10]....
        /*0098*/ 	.word	0xffffffff


	//   ....[11]....
        /*009c*/ 	.word	0xffffffff


	//   ....[12]....
        /*00a0*/ 	.word	0xffffffff


	//   ....[13]....
        /*00a4*/ 	.word	0xffffffff


	//   ....[14]....
        /*00a8*/ 	.word	0xffffffff


	//   ....[15]....
        /*00ac*/ 	.word	0xffffffff


	//   ....[16]....
        /*00b0*/ 	.word	0xffffffff


	//   ....[17]....
        /*00b4*/ 	.word	0xffffffff


	//   ....[18]....
        /*00b8*/ 	.word	0x0500006d


	//   ....[19]....
        /*00bc*/ 	.word	0x0500006d


	//   ....[20]....
        /*00c0*/ 	.word	0x0500006d


	//   ....[21]....
        /*00c4*/ 	.word	0x0500006d


	//   ....[22]....
        /*00c8*/ 	.word	0x0500006d


	//   ....[23]....
        /*00cc*/ 	.word	0x0500006d


	//   ....[24]....
        /*00d0*/ 	.word	0x0500006d


	//   ....[25]....
        /*00d4*/ 	.word	0x0500006d


	//   ....[26]....
        /*00d8*/ 	.word	0x0500006d


	//   ....[27]....
        /*00dc*/ 	.word	0x0500006d


	//----- nvinfo : EIATTR_COOP_GROUP_INSTR_OFFSETS
	.align		4
.L_1056:
        /*00e0*/ 	.byte	0x04, 0x28
        /*00e2*/ 	.short	(.L_1058 - .L_1057)


	//   ....[0]....
.L_1057:
        /*00e4*/ 	.word	0x0001dd80


	//   ....[1]....
        /*00e8*/ 	.word	0x0001dda0


	//   ....[2]....
        /*00ec*/ 	.word	0x0001ddc0


	//   ....[3]....
        /*00f0*/ 	.word	0x0001dde0


	//   ....[4]....
        /*00f4*/ 	.word	0x0001de00


	//   ....[5]....
        /*00f8*/ 	.word	0x0001e330


	//   ....[6]....
        /*00fc*/ 	.word	0x0001e350


	//   ....[7]....
        /*0100*/ 	.word	0x0001e370


	//   ....[8]....
        /*0104*/ 	.word	0x0001e390


	//   ....[9]....
        /*0108*/ 	.word	0x0001e3b0


	//   ....[10]....
        /*010c*/ 	.word	0x0001e510


	//   ....[11]....
        /*0110*/ 	.word	0x0001e580


	//   ....[12]....
        /*0114*/ 	.word	0x0001e5b0


	//   ....[13]....
        /*0118*/ 	.word	0x0001e5c0


	//   ....[14]....
        /*011c*/ 	.word	0x0001e680


	//   ....[15]....
        /*0120*/ 	.word	0x0001e710


	//   ....[16]....
        /*0124*/ 	.word	0x0001e750


	//   ....[17]....
        /*0128*/ 	.word	0x0001e790


	//   ....[18]....
        /*012c*/ 	.word	0x0001f2d0


	//   ....[19]....
        /*0130*/ 	.word	0x0001f330


	//   ....[20]....
        /*0134*/ 	.word	0x0001f390


	//   ....[21]....
        /*0138*/ 	.word	0x0001f3f0


	//   ....[22]....
        /*013c*/ 	.word	0x0001f450


	//   ....[23]....
        /*0140*/ 	.word	0x0001f9d0


	//   ....[24]....
        /*0144*/ 	.word	0x0001fa30


	//   ....[25]....
        /*0148*/ 	.word	0x0001fa90


	//   ....[26]....
        /*014c*/ 	.word	0x0001faf0


	//   ....[27]....
        /*0150*/ 	.word	0x0001fb50


	//----- nvinfo : EIATTR_EXIT_INSTR_OFFSETS
	.align		4
.L_1058:
        /*0154*/ 	.byte	0x04, 0x1c
        /*0156*/ 	.short	(.L_1060 - .L_1059)


	//   ....[0]....
.L_1059:
        /*0158*/ 	.word	0x000005f0


	//   ....[1]....
        /*015c*/ 	.word	0x0001f270


	//----- nvinfo : EIATTR_MAX_THREADS
	.align		4
.L_1060:
        /*0160*/ 	.byte	0x04, 0x05
        /*0162*/ 	.short	(.L_1062 - .L_1061)
.L_1061:
        /*0164*/ 	.word	0x00000080
        /*0168*/ 	.word	0x00000001
        /*016c*/ 	.word	0x00000001


	//----- nvinfo : EIATTR_CRS_STACK_SIZE
	.align		4
.L_1062:
        /*0170*/ 	.byte	0x04, 0x1e
        /*0172*/ 	.short	(.L_1064 - .L_1063)
.L_1063:
        /*0174*/ 	.word	0x00000000


	//----- nvinfo : EIATTR_CBANK_PARAM_SIZE
	.align		4
.L_1064:
        /*0178*/ 	.byte	0x03, 0x19
        /*017a*/ 	.short	0x00e8


	//----- nvinfo : EIATTR_PARAM_CBANK
	.align		4
        /*017c*/ 	.byte	0x04, 0x0a
        /*017e*/ 	.short	(.L_1066 - .L_1065)
	.align		4
.L_1065:
        /*0180*/ 	.word	index@(.nv.constant0._ZN10layer_norm31ln_parallel_residual_fwd_kernelINS_13Kernel_traitsI13__nv_bfloat16S2_fS2_fjLj5120ELj1ELj1ELj4ELj16ENS_18Kernel_traits_baseILj5120ES2_S2_fS2_fjLj128EEEEELb1ELb1ELb1EEEvNS_9FwdParamsE)
        /*0184*/ 	.short	0x0210
        /*0186*/ 	.short	0x00e8


	//----- nvinfo : EIATTR_SW_WAR
	.align		4
.L_1066:
        /*0188*/ 	.byte	0x04, 0x36
        /*018a*/ 	.short	(.L_1068 - .L_1067)
.L_1067:
        /*018c*/ 	.word	0x00000008
.L_1068:


//--------------------- .nv.info._ZN10layer_norm31ln_parallel_residual_fwd_kernelINS_13Kernel_traitsIf13__nv_bfloat16fS2_fjLj5120ELj1ELj1ELj4ELj16ENS_18Kernel_traits_baseILj5120EfS2_fS2_fjLj128EEEEELb0ELb0ELb0EEEvNS_9FwdParamsE --------------------------
	.section	.nv.info._ZN10layer_norm31ln_parallel_residual_fwd_kernelINS_13Kernel_traitsIf13__nv_bfloat16fS2_fjLj5120ELj1ELj1ELj4ELj16ENS_18Kernel_traits_baseILj5120EfS2_fS2_fjLj128EEEEELb0ELb0ELb0EEEvNS_9FwdParamsE,"",@"SHT_CUDA_INFO"
	.sectionflags	@""
	.align	4


	//----- nvinfo : EIATTR_CUDA_API_VERSION
	.align		4
        /*0000*/ 	.byte	0x04, 0x37
        /*0002*/ 	.short	(.L_1070 - .L_1069)
.L_1069:
        /*0004*/ 	.word	0x00000082


	//----- nvinfo : EIATTR_KPARAM_INFO
	.align		4
.L_1070:
        /*0008*/ 	.byte	0x04, 0x17
        /*000a*/ 	.short	(.L_1072 - .L_1071)
.L_1071:
        /*000c*/ 	.word	0x00000000
        /*0010*/ 	.short	0x0000
        /*0012*/ 	.short	0x0000
        /*0014*/ 	.byte	0x00, 0xf0, 0xa1, 0x03


	//----- nvinfo : EIATTR_SPARSE_MMA_MASK
	.align		4
.L_1072:
        /*0018*/ 	.byte	0x03, 0x50
        /*001a*/ 	.short	0x0000


	//----- nvinfo : EIATTR_MAXREG_COUNT
	.align		4
        /*001c*/ 	.byte	0x03, 0x1b
        /*001e*/ 	.short	0x00ff


	//----- nvinfo : EIATTR_NUM_BARRIERS
	.align		4
        /*0020*/ 	.byte	0x02, 0x4c
        /*0022*/ 	.byte	0x01
	.zero		1


	//----- nvinfo : EIATTR_MERCURY_ISA_VERSION
	.align		4
        /*0024*/ 	.byte	0x03, 0x5f
        /*0026*/ 	.short	0x0101


	//----- nvinfo : EIATTR_COOP_GROUP_MASK_REGIDS
	.align		4
        /*0028*/ 	.byte	0x04, 0x29
        /*002a*/ 	.short	(.L_1074 - .L_1073)


	//   ....[0]....
.L_1073:
        /*002c*/ 	.word	0xffffffff


	//   ....[1]....
        /*0030*/ 	.word	0xffffffff


	//   ....[2]....
        /*0034*/ 	.word	0xffffffff


	//   ....[3]....
        /*0038*/ 	.word	0xffffffff


	//   ....[4]....
        /*003c*/ 	.word	0xffffffff


	//   ....[5]....
        /*0040*/ 	.word	0xffffffff


	//   ....[6]....
        /*0044*/ 	.word	0xffffffff


	//   ....[7]....
        /*0048*/ 	.word	0xffffffff


	//   ....[8]....
        /*004c*/ 	.word	0xffffffff


	//   ....[9]....
        /*0050*/ 	.word	0xffffffff


	//   ....[10]....
        /*0054*/ 	.word	0xffffffff


	//   ....[11]....
        /*0058*/ 	.word	0xffffffff


	//   ....[12]....
        /*005c*/ 	.word	0xffffffff


	//   ....[13]....
        /*0060*/ 	.word	0xffffffff


	//   ....[14]....
        /*0064*/ 	.word	0xffffffff


	//   ....[15]....
        /*0068*/ 	.word	0xffffffff


	//   ....[16]....
        /*006c*/ 	.word	0xffffffff


	//   ....[17]....
        /*0070*/ 	.word	0xffffffff


	//   ....[18]....
        /*0074*/ 	.word	0x050000e6


	//   ....[19]....
        /*0078*/ 	.word	0x050000e6


	//   ....[20]....
        /*007c*/ 	.word	0x050000e6


	//   ....[21]....
        /*0080*/ 	.word	0x050000e6


	//   ....[22]....
        /*0084*/ 	.word	0x050000e6


	//   ....[23]....
        /*0088*/ 	.word	0x050000e6


	//   ....[24]....
        /*008c*/ 	.word	0x050000e6


	//   ....[25]....
        /*0090*/ 	.word	0x050000e6


	//   ....[26]....
        /*0094*/ 	.word	0x050000e6


	//   ....[27]....
        /*0098*/ 	.word	0x050000e6


	//----- nvinfo : EIATTR_COOP_GROUP_INSTR_OFFSETS
	.align		4
.L_1074:
        /*009c*/ 	.byte	0x04, 0x28
        /*009e*/ 	.short	(.L_1076 - .L_1075)


	//   ....[0]....
.L_1075:
        /*00a0*/ 	.word	0x000030f0


	//   ....[1]....
        /*00a4*/ 	.word	0x00003110


	//   ....[2]....
        /*00a8*/ 	.word	0x00003130


	//   ....[3]....
        /*00ac*/ 	.word	0x00003150


	//   ....[4]....
        /*00b0*/ 	.word	0x00003170


	//   ....[5]....
        /*00b4*/ 	.word	0x000036b0


	//   ....[6]....
        /*00b8*/ 	.word	0x000036d0


	//   ....[7]....
        /*00bc*/ 	.word	0x000036f0


	//   ....[8]....
        /*00c0*/ 	.word	0x00003710


	//   ....[9]....
        /*00c4*/ 	.word	0x00003730


	//   ....[10]....
        /*00c8*/ 	.word	0x00003870


	//   ....[11]....
        /*00cc*/ 	.word	0x00003900


	//   ....[12]....
        /*00d0*/ 	.word	0x00003970


	//   ....[13]....
        /*00d4*/ 	.word	0x00003980


	//   ....[14]....
        /*00d8*/ 	.word	0x00003a00


	//   ....[15]....
        /*00dc*/ 	.word	0x00003a30


	//   ....[16]....
        /*00e0*/ 	.word	0x00003ac0


	//   ....[17]....
        /*00e4*/ 	.word	0x00003af0


	//   ....[18]....
        /*00e8*/ 	.word	0x00004c70


	//   ....[19]....
        /*00ec*/ 	.word	0x00004ce0


	//   ....[20]....
        /*00f0*/ 	.word	0x00004d50


	//   ....[21]....
        /*00f4*/ 	.word	0x00004dc0


	//   ....[22]....
        /*00f8*/ 	.word	0x00004e30


	//   ....[23]....
        /*00fc*/ 	.word	0x000053c0


	//   ....[24]....
        /*0100*/ 	.word	0x00005430


	//   ....[25]....
        /*0104*/ 	.word	0x000054a0


	//   ....[26]....
        /*0108*/ 	.word	0x00005510


	//   ....[27]....
        /*010c*/ 	.word	0x00005580


	//----- nvinfo : EIATTR_EXIT_INSTR_OFFSETS
	.align		4
.L_1076:
        /*0110*/ 	.byte	0x04, 0x1c
        /*0112*/ 	.short	(.L_1078 - .L_1077)


	//   ....[0]....
.L_1077:
        /*0114*/ 	.word	0x00000d40


	//   ....[1]....
        /*0118*/ 	.word	0x00004c10


	//----- nvinfo : EIATTR_MAX_THREADS
	.align		4
.L_1078:
        /*011c*/ 	.byte	0x04, 0x05
        /*011e*/ 	.short	(.L_1080 - .L_1079)
.L_1079:
        /*0120*/ 	.word	0x00000080
        /*0124*/ 	.word	0x00000001
        /*0128*/ 	.word	0x00000001


	//----- nvinfo : EIATTR_CRS_STACK_SIZE
	.align		4
.L_1080:
        /*012c*/ 	.byte	0x04, 0x1e
        /*012e*/ 	.short	(.L_1082 - .L_1081)
.L_1081:
        /*0130*/ 	.word	0x00000000


	//----- nvinfo : EIATTR_CBANK_PARAM_SIZE
	.align		4
.L_1082:
        /*0134*/ 	.byte	0x03, 0x19
        /*0136*/ 	.short	0x00e8


	//----- nvinfo : EIATTR_PARAM_CBANK
	.align		4
        /*0138*/ 	.byte	0x04, 0x0a
        /*013a*/ 	.short	(.L_1084 - .L_1083)
	.align		4
.L_1083:
        /*013c*/ 	.word	index@(.nv.constant0._ZN10layer_norm31ln_parallel_residual_fwd_kernelINS_13Kernel_traitsIf13__nv_bfloat16fS2_fjLj5120ELj1ELj1ELj4ELj16ENS_18Kernel_traits_baseILj5120EfS2_fS2_fjLj128EEEEELb0ELb0ELb0EEEvNS_9FwdParamsE)
        /*0140*/ 	.short	0x0210
        /*0142*/ 	.short	0x00e8


	//----- nvinfo : EIATTR_SW_WAR
	.align		4
.L_1084:
        /*0144*/ 	.byte	0x04, 0x36
        /*0146*/ 	.short	(.L_1086 - .L_1085)
.L_1085:
        /*0148*/ 	.word	0x00000008
.L_1086:


//--------------------- .nv.info._ZN10layer_norm31ln_parallel_residual_fwd_kernelINS_13Kernel_traitsIf13__nv_bfloat16fS2_fjLj5120ELj1ELj1ELj4ELj16ENS_18Kernel_traits_baseILj5120EfS2_fS2_fjLj128EEEEELb0ELb0ELb1EEEvNS_9FwdParamsE --------------------------
	.section	.nv.info._ZN10layer_norm31ln_parallel_residual_fwd_kernelINS_13Kernel_traitsIf13__nv_bfloat16fS2_fjLj5120ELj1ELj1ELj4ELj16ENS_18Kernel_traits_baseILj5120EfS2_fS2_fjLj128EEEEELb0ELb0ELb1EEEvNS_9FwdParamsE,"",@"SHT_CUDA_INFO"
	.sectionflags	@""
	.align	4


	//----- nvinfo : EIATTR_CUDA_API_VERSION
	.align		4
        /*0000*/ 	.byte	0x04, 0x37
        /*0002*/ 	.short	(.L_1088 - .L_1087)
.L_1087:
        /*0004*/ 	.word	0x00000082


	//----- nvinfo : EIATTR_KPARAM_INFO
	.align		4
.L_1088:
        /*0008*/ 	.byte	0x04, 0x17
        /*000a*/ 	.short	(.L_1090 - .L_1089)
.L_1089:
        /*000c*/ 	.word	0x00000000
        /*0010*/ 	.short	0x0000
        /*0012*/ 	.short	0x0000
        /*0014*/ 	.byte	0x00, 0xf0, 0xa1, 0x03


	//----- nvinfo : EIATTR_SPARSE_MMA_MASK
	.align		4
.L_1090:
        /*0018*/ 	.byte	0x03, 0x50
        /*001a*/ 	.short	0x0000


	//----- nvinfo : EIATTR_MAXREG_COUNT
	.align		4
        /*001c*/ 	.byte	0x03, 0x1b
        /*001e*/ 	.short	0x00ff


	//----- nvinfo : EIATTR_NUM_BARRIERS
	.align		4
        /*0020*/ 	.byte	0x02, 0x4c
        /*0022*/ 	.byte	0x01
	.zero		1


	//----- nvinfo : EIATTR_MERCURY_ISA_VERSION
	.align		4
        /*0024*/ 	.byte	0x03, 0x5f
        /*0026*/ 	.short	0x0101


	//----- nvinfo : EIATTR_COOP_GROUP_MASK_REGIDS
	.align		4
        /*0028*/ 	.byte	0x04, 0x29
        /*002a*/ 	.short	(.L_1092 - .L_1091)


	//   ....[0]....
.L_1091:
        /*002c*/ 	.word	0xffffffff


	//   ....[1]....
        /*0030*/ 	.word	0xffffffff


	//   ....[2]....
        /*0034*/ 	.word	0xffffffff


	//   ....[3]....
        /*0038*/ 	.word	0xffffffff


	//   ....[4]....
        /*003c*/ 	.word	0xffffffff


	//   ....[5]....
        /*0040*/ 	.word	0xffffffff


	//   ....[6]....
        /*0044*/ 	.word	0xffffffff


	//   ....[7]....
        /*0048*/ 	.word	0xffffffff


	//   ....[8]....
        /*004c*/ 	.word	0xffffffff


	//   ....[9]....
        /*0050*/ 	.word	0xffffffff


	//   ....[10]....
        /*0054*/ 	.word	0xffffffff


	//   ....[11]....
        /*0058*/ 	.word	0xffffffff


	//   ....[12]....
        /*005c*/ 	.word	0xffffffff


	//   ....[13]....
        /*0060*/ 	.word	0xffffffff


	//   ....[14]....
        /*0064*/ 	.word	0xffffffff


	//   ....[15]....
        /*0068*/ 	.word	0xffffffff


	//   ....[16]....
        /*006c*/ 	.word	0xffffffff


	//   ....[17]....
        /*0070*/ 	.word	0xffffffff


	//   ....[18]....
        /*0074*/ 	.word	0x050000e5


	//   ....[19]....
        /*0078*/ 	.word	0x050000e5


	//   ....[20]....
        /*007c*/ 	.word	0x050000e5


	//   ....[21]....
        /*0080*/ 	.word	0x050000e5


	//   ....[22]....
        /*0084*/ 	.word	0x050000e5


	//   ....[23]....
        /*0088*/ 	.word	0x050000e5


	//   ....[24]....
        /*008c*/ 	.word	0x050000e5


	//   ....[25]....
        /*0090*/ 	.word	0x050000e5


	//   ....[26]....
        /*0094*/ 	.word	0x050000e5


	//   ....[27]....
        /*0098*/ 	.word	0x050000e5


	//----- nvinfo : EIATTR_COOP_GROUP_INSTR_OFFSETS
	.align		4
.L_1092:
        /*009c*/ 	.byte	0x04, 0x28
        /*009e*/ 	.short	(.L_1094 - .L_1093)


	//   ....[0]....
.L_1093:
        /*00a0*/ 	.word	0x000025f0


	//   ....[1]....
        /*00a4*/ 	.word	0x00002610


	//   ....[2]....
        /*00a8*/ 	.word	0x00002630


	//   ....[3]....
        /*00ac*/ 	.word	0x00002650


	//   ....[4]....
        /*00b0*/ 	.word	0x00002670


	//   ....[5]....
        /*00b4*/ 	.word	0x00002ba0


	//   ....[6]....
        /*00b8*/ 	.word	0x00002bc0


	//   ....[7]....
        /*00bc*/ 	.word	0x00002be0


	//   ....[8]....
        /*00c0*/ 	.word	0x00002c00


	//   ....[9]....
        /*00c4*/ 	.word	0x00002c20


	//   ....[10]....
        /*00c8*/ 	.word	0x00002d90


	//   ....[11]....
        /*00cc*/ 	.word	0x00002de0


	//   ....[12]....
        /*00d0*/ 	.word	0x00002e00


	//   ....[13]....
        /*00d4*/ 	.word	0x00002e60


	//   ....[14]....
        /*00d8*/ 	.word	0x00002ea0


	//   ....[15]....
        /*00dc*/ 	.word	0x00002f40


	//   ....[16]....
        /*00e0*/ 	.word	0x00002f80


	//   ....[17]....
        /*00e4*/ 	.word	0x00002fe0


	//   ....[18]....
        /*00e8*/ 	.word	0x00003f20


	//   ....[19]....
        /*00ec*/ 	.word	0x00003f90


	//   ....[20]....
        /*00f0*/ 	.word	0x00004000


	//   ....[21]....
        /*00f4*/ 	.word	0x00004070


	//   ....[22]....
        /*00f8*/ 	.word	0x000040e0


	//   ....[23]....
        /*00fc*/ 	.word	0x00004660


	//   ....[24]....
        /*0100*/ 	.word	0x000046d0


	//   ....[25]....
        /*0104*/ 	.word	0x00004740


	//   ....[26]....
        /*0108*/ 	.word	0x000047b0


	//   ....[27]....
        /*010c*/ 	.word	0x00004820


	//----- nvinfo : EIATTR_EXIT_INSTR_OFFSETS
	.align		4
.L_1094:
        /*0110*/ 	.byte	0x04, 0x1c
        /*0112*/ 	.short	(.L_1096 - .L_1095)


	//   ....[0]....
.L_1095:
        /*0114*/ 	.word	0x00000570


	//   ....[1]....
        /*0118*/ 	.word	0x00003ec0


	//----- nvinfo : EIATTR_MAX_THREADS
	.align		4
.L_1096:
        /*011c*/ 	.byte	0x04, 0x05
        /*011e*/ 	.short	(.L_1098 - .L_1097)
.L_1097:
        /*0120*/ 	.word	0x00000080
        /*0124*/ 	.word	0x00000001
        /*0128*/ 	.word	0x00000001


	//----- nvinfo : EIATTR_CRS_STACK_SIZE
	.align		4
.L_1098:
        /*012c*/ 	.byte	0x04, 0x1e
        /*012e*/ 	.short	(.L_1100 - .L_1099)
.L_1099:
        /*0130*/ 	.word	0x00000000


	//----- nvinfo : EIATTR_CBANK_PARAM_SIZE
	.align		4
.L_1100:
        /*0134*/ 	.byte	0x03, 0x19
        /*0136*/ 	.short	0x00e8


	//----- nvinfo : EIATTR_PARAM_CBANK
	.align		4
        /*0138*/ 	.byte	0x04, 0x0a
        /*013a*/ 	.short	(.L_1102 - .L_1101)
	.align		4
.L_1101:
        /*013c*/ 	.word	index@(.nv.constant0._ZN10layer_norm31ln_parallel_residual_fwd_kernelINS_13Kernel_traitsIf13__nv_bfloat16fS2_fjLj5120ELj1ELj1ELj4ELj16ENS_18Kernel_traits_baseILj5120EfS2_fS2_fjLj128EEEEELb0ELb0ELb1EEEvNS_9FwdParamsE)
        /*0140*/ 	.short	0x0210
        /*0142*/ 	.short	0x00e8


	//----- nvinfo : EIATTR_SW_WAR
	.align		4
.L_1102:
        /*0144*/ 	.byte	0x04, 0x36
        /*0146*/ 	.short	(.L_1104 - .L_1103)
.L_1103:
        /*0148*/ 	.word	0x00000008
.L_1104:


//--------------------- .nv.info._ZN10layer_norm31ln_parallel_residual_fwd_kernelINS_13Kernel_traitsIf13__nv_bfloat16fS2_fjLj5120ELj1ELj1ELj4ELj16ENS_18Kernel_traits_baseILj5120EfS2_fS2_fjLj128EEEEELb0ELb1ELb0EEEvNS_9FwdParamsE --------------------------
	.section	.nv.info._ZN10layer_norm31ln_parallel_residual_fwd_kernelINS_13Kernel_traitsIf13__nv_bfloat16fS2_fjLj5120ELj1ELj1ELj4ELj16ENS_18Kernel_traits_baseILj5120EfS2_fS2_fjLj128EEEEELb0ELb1ELb0EEEvNS_9FwdParamsE,"",@"SHT_CUDA_INFO"
	.sectionflags	@""
	.align	4


	//----- nvinfo : EIATTR_CUDA_API_VERSION
	.align		4
        /*0000*/ 	.byte	0x04, 0x37
        /*0002*/ 	.short	(.L_1106 - .L_1105)
.L_1105:
        /*0004*/ 	.word	0x00000082


	//----- nvinfo : EIATTR_KPARAM_INFO
	.align		4
.L_1106:
        /*0008*/ 	.byte	0x04, 0x17
        /*000a*/ 	.short	(.L_1108 - .L_1107)
.L_1107:
        /*000c*/ 	.word	0x00000000
        /*0010*/ 	.short	0x0000
        /*0012*/ 	.short	0x0000
        /*0014*/ 	.byte	0x00, 0xf0, 0xa1, 0x03


	//----- nvinfo : EIATTR_SPARSE_MMA_MASK
	.align		4
.L_1108:
        /*0018*/ 	.byte	0x03, 0x50
        /*001a*/ 	.short	0x0000


	//----- nvinfo : EIATTR_MAXREG_COUNT
	.align		4
        /*001c*/ 	.byte	0x03, 0x1b
        /*001e*/ 	.short	0x00ff


	//----- nvinfo : EIATTR_NUM_BARRIERS
	.align		4
        /*0020*/ 	.byte	0x02, 0x4c
        /*0022*/ 	.byte	0x01
	.zero		1


	//----- nvinfo : EIATTR_MERCURY_ISA_VERSION
	.align		4
        /*0024*/ 	.byte	0x03, 0x5f
        /*0026*/ 	.short	0x0101


	//----- nvinfo : EIATTR_COOP_GROUP_MASK_REGIDS
	.align		4
        /*0028*/ 	.byte	0x04, 0x29
        /*002a*/ 	.short	(.L_1110 - .L_1109)


	//   ....[0]....
.L_1109:
        /*002c*/ 	.word	0xffffffff


	//   ....[1]....
        /*0030*/ 	.word	0xffffffff


	//   ....[2]....
        /*0034*/ 	.word	0xffffffff


	//   ....[3]....
        /*0038*/ 	.word	0xffffffff


	//   ....[4]....
        /*003c*/ 	.word	0xffffffff


	//   ....[5]....
        /*0040*/ 	.word	0xffffffff


	//   ....[6]....
        /*0044*/ 	.word	0xffffffff


	//   ....[7]....
        /*0048*/ 	.word	0xffffffff


	//   ....[8]....
        /*004c*/ 	.word	0xffffffff


	//   ....[9]....
        /*0050*/ 	.word	0xffffffff


	//   ....[10]....
        /*0054*/ 	.word	0xffffffff


	//   ....[11]....
        /*0058*/ 	.word	0xffffffff


	//   ....[12]....
        /*005c*/ 	.word	0xffffffff


	//   ....[13]....
        /*0060*/ 	.word	0xffffffff


	//   ....[14]....
        /*0064*/ 	.word	0xffffffff


	//   ....[15]....
        /*0068*/ 	.word	0xffffffff


	//   ....[16]....
        /*006c*/ 	.word	0xffffffff


	//   ....[17]....
        /*0070*/ 	.word	0xffffffff


	//   ....[18]....
        /*0074*/ 	.word	0x05000096


	//   ....[19]....
        /*0078*/ 	.word	0x05000096


	//   ....[20]....
        /*007c*/ 	.word	0x05000096


	//   ....[21]....
        /*0080*/ 	.word	0x05000096


	//   ....[22]....
        /*0084*/ 	.word	0x05000096


	//   ....[23]....
        /*0088*/ 	.word	0x05000096


	//   ....[24]....
        /*008c*/ 	.word	0x05000096


	//   ....[25]....
        /*0090*/ 	.word	0x05000096


	//   ....[26]....
        /*0094*/ 	.word	0x05000096


	//   ....[27]....
        /*0098*/ 	.word	0x05000096


	//----- nvinfo : EIATTR_COOP_GROUP_INSTR_OFFSETS
	.align		4
.L_1110:
        /*009c*/ 	.byte	0x04, 0x28
        /*009e*/ 	.short	(.L_1112 - .L_1111)


	//   ....[0]....
.L_1111:
        /*00a0*/ 	.word	0x00002ad0


	//   ....[1]....
        /*00a4*/ 	.word	0x00002af0


	//   ....[2]....
        /*00a8*/ 	.word	0x00002b10


	//   ....[3]....
        /*00ac*/ 	.word	0x00002b30


	//   ....[4]....
        /*00b0*/ 	.word	0x00002b50


	//   ....[5]....
        /*00b4*/ 	.word	0x00003090


	//   ....[6]....
        /*00b8*/ 	.word	0x000030b0


	//   ....[7]....
        /*00bc*/ 	.word	0x000030d0


	//   ....[8]....
        /*00c0*/ 	.word	0x000030f0


	//   ....[9]....
        /*00c4*/ 	.word	0x00003110


	//   ....[10]....
        /*00c8*/ 	.word	0x000032b0


	//   ....[11]....
        /*00cc*/ 	.word	0x000032f0


	//   ....[12]....
        /*00d0*/ 	.word	0x00003310


	//   ....[13]....
        /*00d4*/ 	.word	0x00003320


	//   ....[14]....
        /*00d8*/ 	.word	0x000033a0


	//   ....[15]....
        /*00dc*/ 	.word	0x00003410


	//   ....[16]....
        /*00e0*/ 	.word	0x00003490


	//   ....[17]....
        /*00e4*/ 	.word	0x000034d0


	//   ....[18]....
        /*00e8*/ 	.word	0x00004180


	//   ....[19]....
        /*00ec*/ 	.word	0x000041f0


	//   ....[20]....
        /*00f0*/ 	.word	0x00004260


	//   ....[21]....
        /*00f4*/ 	.word	0x000042d0


	//   ....[22]....
        /*00f8*/ 	.word	0x00004340


	//   ....[23]....
        /*00fc*/ 	.word	0x000048c0


	//   ....[24]....
        /*0100*/ 	.word	0x00004930


	//   ....[25]....
        /*0104*/ 	.word	0x000049a0


	//   ....[26]....
        /*0108*/ 	.word	0x00004a10


	//   ....[27]....
        /*010c*/ 	.word	0x00004a80


	//----- nvinfo : EIATTR_EXIT_INSTR_OFFSETS
	.align		4
.L_1112:
        /*0110*/ 	.byte	0x04, 0x1c
        /*0112*/ 	.short	(.L_1114 - .L_1113)


	//   ....[0]....
.L_1113:
        /*0114*/ 	.word	0x00000750


	//   ....[1]....
        /*0118*/ 	.word	0x00004120


	//----- nvinfo : EIATTR_MAX_THREADS
	.align		4
.L_1114:
        /*011c*/ 	.byte	0x04, 0x05
        /*011e*/ 	.short	(.L_1116 - .L_1115)
.L_1115:
        /*0120*/ 	.word	0x00000080
        /*0124*/ 	.word	0x00000001
        /*0128*/ 	.word	0x00000001


	//----- nvinfo : EIATTR_CRS_STACK_SIZE
	.align		4
.L_1116:
        /*012c*/ 	.byte	0x04, 0x1e
        /*012e*/ 	.short	(.L_1118 - .L_1117)
.L_1117:
        /*0130*/ 	.word	0x00000000


	//----- nvinfo : EIATTR_CBANK_PARAM_SIZE
	.align		4
.L_1118:
        /*0134*/ 	.byte	0x03, 0x19
        /*0136*/ 	.short	0x00e8


	//----- nvinfo : EIATTR_PARAM_CBANK
	.align		4
        /*0138*/ 	.byte	0x04, 0x0a
        /*013a*/ 	.short	(.L_1120 - .L_1119)
	.align		4
.L_1119:
        /*013c*/ 	.word	index@(.nv.constant0._ZN10layer_norm31ln_parallel_residual_fwd_kernelINS_13Kernel_traitsIf13__nv_bfloat16fS2_fjLj5120ELj1ELj1ELj4ELj16ENS_18Kernel_traits_baseILj5120EfS2_fS2_fjLj128EEEEELb0ELb1ELb0EEEvNS_9FwdParamsE)
        /*0140*/ 	.short	0x0210
        /*0142*/ 	.short	0x00e8


	//----- nvinfo : EIATTR_SW_WAR
	.align		4
.L_1120:
        /*0144*/ 	.byte	0x04, 0x36
        /*0146*/ 	.short	(.L_1122 - .L_1121)
.L_1121:
        /*0148*/ 	.word	0x00000008
.L_1122:


//--------------------- .nv.info._ZN10layer_norm31ln_parallel_residual_fwd_kernelINS_13Kernel_traitsIf13__nv_bfloat16fS2_fjLj5120ELj1ELj1ELj4ELj16ENS_18Kernel_traits_baseILj5120EfS2_fS2_fjLj128EEEEELb0ELb1ELb1EEEvNS_9FwdParamsE --------------------------
	.section	.nv.info._ZN10layer_norm31ln_parallel_residual_fwd_kernelINS_13Kernel_traitsIf13__nv_bfloat16fS2_fjLj5120ELj1ELj1ELj4ELj16ENS_18Kernel_traits_baseILj5120EfS2_fS2_fjLj128EEEEELb0ELb1ELb1EEEvNS_9FwdParamsE,"",@"SHT_CUDA_INFO"
	.sectionflags	@""
	.align	4


	//----- nvinfo : EIATTR_CUDA_API_VERSION
	.align		4
        /*0000*/ 	.byte	0x04, 0x37
        /*0002*/ 	.short	(.L_1124 - .L_1123)
.L_1123:
        /*0004*/ 	.word	0x00000082


	//----- nvinfo : EIATTR_KPARAM_INFO
	.align		4
.L_1124:
        /*0008*/ 	.byte	0x04, 0x17
        /*000a*/ 	.short	(.L_1126 - .L_1125)
.L_1125:
        /*000c*/ 	.word	0x00000000
        /*0010*/ 	.short	0x0000
        /*0012*/ 	.short	0x0000
        /*0014*/ 	.byte	0x00, 0xf0, 0xa1, 0x03


	//----- nvinfo : EIATTR_SPARSE_MMA_MASK
	.align		4
.L_1126:
        /*0018*/ 	.byte	0x03, 0x50
        /*001a*/ 	.short	0x0000


	//----- nvinfo : EIATTR_MAXREG_COUNT
	.align		4
        /*001c*/ 	.byte	0x03, 0x1b
        /*001e*/ 	.short	0x00ff


	//----- nvinfo : EIATTR_NUM_BARRIERS
	.align		4
        /*0020*/ 	.byte	0x02, 0x4c
        /*0022*/ 	.byte	0x01
	.zero		1


	//----- nvinfo : EIATTR_MERCURY_ISA_VERSION
	.align		4
        /*0024*/ 	.byte	0x03, 0x5f
        /*0026*/ 	.short	0x0101


	//----- nvinfo : EIATTR_COOP_GROUP_MASK_REGIDS
	.align		4
        /*0028*/ 	.byte	0x04, 0x29
        /*002a*/ 	.short	(.L_1128 - .L_1127)


	//   ....[0]....
.L_1127:
        /*002c*/ 	.word	0xffffffff


	//   ....[1]....
        /*0030*/ 	.word	0xffffffff


	//   ....[2]....
        /*0034*/ 	.word	0xffffffff


	//   ....[3]....
        /*0038*/ 	.word	0xffffffff


	//   ....[4]....
        /*003c*/ 	.word	0xffffffff


	//   ....[5]....
        /*0040*/ 	.word	0xffffffff


	//   ....[6]....
        /*0044*/ 	.word	0xffffffff


	//   ....[7]....
        /*0048*/ 	.word	0xffffffff


	//   ....[8]....
        /*004c*/ 	.word	0xffffffff


	//   ....[9]....
        /*0050*/ 	.word	0xffffffff


	//   ....[10]....
        /*0054*/ 	.word	0xffffffff


	//   ....[11]....
        /*0058*/ 	.word	0xffffffff


	//   ....[12]....
        /*005c*/ 	.word	0xffffffff


	//   ....[13]....
        /*0060*/ 	.word	0xffffffff


	//   ....[14]....
        /*0064*/ 	.word	0xffffffff


	//   ....[15]....
        /*0068*/ 	.word	0xffffffff


	//   ....[16]....
        /*006c*/ 	.word	0xffffffff


	//   ....[17]....
        /*0070*/ 	.word	0xffffffff


	//   ....[18]....
        /*0074*/ 	.word	0x05000099


	//   ....[19]....
        /*0078*/ 	.word	0x05000099


	//   ....[20]....
        /*007c*/ 	.word	0x05000099


	//   ....[21]....
        /*0080*/ 	.word	0x05000099


	//   ....[22]....
        /*0084*/ 	.word	0x05000099


	//   ....[23]....
        /*0088*/ 	.word	0x05000099


	//   ....[24]....
        /*008c*/ 	.word	0x05000099


	//   ....[25]....
        /*0090*/ 	.word	0x05000099


	//   ....[26]....
        /*0094*/ 	.word	0x05000099


	//   ....[27]....
        /*0098*/ 	.word	0x05000099


	//----- nvinfo : EIATTR_COOP_GROUP_INSTR_OFFSETS
	.align		4
.L_1128:
        /*009c*/ 	.byte	0x04, 0x28
        /*009e*/ 	.short	(.L_1130 - .L_1129)


	//   ....[0]....
.L_1129:
        /*00a0*/ 	.word	0x00002300


	//   ....[1]....
        /*00a4*/ 	.word	0x00002320


	//   ....[2]....
        /*00a8*/ 	.word	0x00002340


	//   ....[3]....
        /*00ac*/ 	.word	0x00002360


	//   ....[4]....
        /*00b0*/ 	.word	0x00002380


	//   ....[5]....
        /*00b4*/ 	.word	0x000028b0


	//   ....[6]....
        /*00b8*/ 	.word	0x000028d0


	//   ....[7]....
        /*00bc*/ 	.word	0x000028f0


	//   ....[8]....
        /*00c0*/ 	.word	0x00002910


	//   ....[9]....
        /*00c4*/ 	.word	0x00002930


	//   ....[10]....
        /*00c8*/ 	.word	0x00002a90


	//   ....[11]....
        /*00cc*/ 	.word	0x00002ae0


	//   ....[12]....
        /*00d0*/ 	.word	0x00002b20


	//   ....[13]....
        /*00d4*/ 	.word	0x00002b40


	//   ....[14]....
        /*00d8*/ 	.word	0x00002bd0


	//   ....[15]....
        /*00dc*/ 	.word	0x00002c00


	//   ....[16]....
        /*00e0*/ 	.word	0x00002c90


	//   ....[17]....
        /*00e4*/ 	.word	0x00002cc0


	//   ....[18]....
        /*00e8*/ 	.word	0x000037e0


	//   ....[19]....
        /*00ec*/ 	.word	0x00003850


	//   ....[20]....
        /*00f0*/ 	.word	0x000038c0


	//   ....[21]....
        /*00f4*/ 	.word	0x00003930


	//   ....[22]....
        /*00f8*/ 	.word	0x000039a0


	//   ....[23]....
        /*00fc*/ 	.word	0x00003f20


	//   ....[24]....
        /*0100*/ 	.word	0x00003f90


	//   ....[25]....
        /*0104*/ 	.word	0x00004000


	//   ....[26]....
        /*0108*/ 	.word	0x00004070


	//   ....[27]....
        /*010c*/ 	.word	0x000040e0


	//----- nvinfo : EIATTR_EXIT_INSTR_OFFSETS
	.align		4
.L_1130:
        /*0110*/ 	.byte	0x04, 0x1c
        /*0112*/ 	.short	(.L_1132 - .L_1131)


	//   ....[0]....
.L_1131:
        /*0114*/ 	.word	0x00000300


	//   ....[1]....
        /*0118*/ 	.word	0x00003780


	//----- nvinfo : EIATTR_MAX_THREADS
	.align		4
.L_1132:
        /*011c*/ 	.byte	0x04, 0x05
        /*011e*/ 	.short	(.L_1134 - .L_1133)
.L_1133:
        /*0120*/ 	.word	0x00000080
        /*0124*/ 	.word	0x00000001
        /*0128*/ 	.word	0x00000001


	//----- nvinfo : EIATTR_CRS_STACK_SIZE
	.align		4
.L_1134:
        /*012c*/ 	.byte	0x04, 0x1e
        /*012e*/ 	.short	(.L_1136 - .L_1135)
.L_1135:
        /*0130*/ 	.word	0x00000000


	//----- nvinfo : EIATTR_CBANK_PARAM_SIZE
	.align		4
.L_1136:
        /*0134*/ 	.byte	0x03, 0x19
        /*0136*/ 	.short	0x00e8


	//----- nvinfo : EIATTR_PARAM_CBANK
	.align		4
        /*0138*/ 	.byte	0x04, 0x0a
        /*013a*/ 	.short	(.L_1138 - .L_1137)
	.align		4
.L_1137:
        /*013c*/ 	.word	index@(.nv.constant0._ZN10layer_norm31ln_parallel_residual_fwd_kernelINS_13Kernel_traitsIf13__nv_bfloat16fS2_fjLj5120ELj1ELj1ELj4ELj16ENS_18Kernel_traits_baseILj5120EfS2_fS2_fjLj128EEEEELb0ELb1ELb1EEEvNS_9FwdParamsE)
        /*0140*/ 	.short	0x0210
        /*0142*/ 	.short	0x00e8


	//----- nvinfo : EIATTR_SW_WAR
	.align		4
.L_1138:
        /*0144*/ 	.byte	0x04, 0x36
        /*0146*/ 	.short	(.L_1140 - .L_1139)
.L_1139:
        /*0148*/ 	.word	0x00000008
.L_1140:


//--------------------- .nv.info._ZN10layer_norm31ln_parallel_residual_fwd_kernelINS_13Kernel_traitsIf13__nv_bfloat16fS2_fjLj5120ELj1ELj1ELj4ELj16ENS_18Kernel_traits_baseILj5120EfS2_fS2_fjLj128EEEEELb1ELb0ELb0EEEvNS_9FwdParamsE --------------------------
	.section	.nv.info._ZN10layer_norm31ln_parallel_residual_fwd_kernelINS_13Kernel_traitsIf13__nv_bfloat16fS2_fjLj5120ELj1ELj1ELj4ELj16ENS_18Kernel_traits_baseILj5120EfS2_fS2_fjLj128EEEEELb1ELb0ELb0EEEvNS_9FwdParamsE,"",@"SHT_CUDA_INFO"
	.sectionflags	@""
	.align	4


	//----- nvinfo : EIATTR_CUDA_API_VERSION
	.align		4
        /*0000*/ 	.byte	0x04, 0x37
        /*0002*/ 	.short	(.L_1142 - .L_1141)
.L_1141:
        /*0004*/ 	.word	0x00000082


	//----- nvinfo : EIATTR_KPARAM_INFO
	.align		4
.L_1142:
        /*0008*/ 	.byte	0x04, 0x17
        /*000a*/ 	.short	(.L_1144 - .L_1143)
.L_1143:
        /*000c*/ 	.word	0x00000000
        /*0010*/ 	.short	0x0000
        /*0012*/ 	.short	0x0000
        /*0014*/ 	.byte	0x00, 0xf0, 0xa1, 0x03


	//----- nvinfo : EIATTR_SPARSE_MMA_MASK
	.align		4
.L_1144:
        /*0018*/ 	.byte	0x03, 0x50
        /*001a*/ 	.short	0x0000


	//----- nvinfo : EIATTR_MAXREG_COUNT
	.align		4
        /*001c*/ 	.byte	0x03, 0x1b
        /*001e*/ 	.short	0x00ff


	//----- nvinfo : EIATTR_NUM_BARRIERS
	.align		4
        /*0020*/ 	.byte	0x02, 0x4c
        /*0022*/ 	.byte	0x01
	.zero		1


	//----- nvinfo : EIATTR_MERCURY_ISA_VERSION
	.align		4
        /*0024*/ 	.byte	0x03, 0x5f
        /*0026*/ 	.short	0x0101


	//----- nvinfo : EIATTR_COOP_GROUP_MASK_REGIDS
	.align		4
        /*0028*/ 	.byte	0x04, 0x29
        /*002a*/ 	.short	(.L_1146 - .L_1145)


	//   ....[0]....
.L_1145:
        /*002c*/ 	.word	0xffffffff


	//   ....[1]....
        /*0030*/ 	.word	0xffffffff


	//   ....[2]....
        /*0034*/ 	.word	0xffffffff


	//   ....[3]....
        /*0038*/ 	.word	0xffffffff


	//   ....[4]....
        /*003c*/ 	.word	0xffffffff


	//   ....[5]....
        /*0040*/ 	.word	0xffffffff


	//   ....[6]....
        /*0044*/ 	.word	0xffffffff


	//   ....[7]....
        /*0048*/ 	.word	0xffffffff


	//   ....[8]....
        /*004c*/ 	.word	0xffffffff


	//   ....[9]....
        /*0050*/ 	.word	0xffffffff


	//   ....[10]....
        /*0054*/ 	.word	0xffffffff


	//   ....[11]....
        /*0058*/ 	.word	0xffffffff


	//   ....[12]....
        /*005c*/ 	.word	0xffffffff


	//   ....[13]....
        /*0060*/ 	.word	0xffffffff


	//   ....[14]....
        /*0064*/ 	.word	0xffffffff


	//   ....[15]....
        /*0068*/ 	.word	0xffffffff


	//   ....[16]....
        /*006c*/ 	.word	0xffffffff


	//   ....[17]....
        /*0070*/ 	.word	0xffffffff


	//   ....[18]....
        /*0074*/ 	.word	0x050000e6


	//   ....[19]....
        /*0078*/ 	.word	0x050000e6


	//   ....[20]....
        /*007c*/ 	.word	0x050000e6


	//   ....[21]....
        /*0080*/ 	.word	0x050000e6


	//   ....[22]....
        /*0084*/ 	.word	0x050000e6


	//   ....[23]....
        /*0088*/ 	.word	0x050000e6


	//   ....[24]....
        /*008c*/ 	.word	0x050000e6


	//   ....[25]....
        /*0090*/ 	.word	0x050000e6


	//   ....[26]....
        /*0094*/ 	.word	0x050000e6


	//   ....[27]....
        /*0098*/ 	.word	0x050000e6


	//----- nvinfo : EIATTR_COOP_GROUP_INSTR_OFFSETS
	.align		4
.L_1146:
        /*009c*/ 	.byte	0x04, 0x28
        /*009e*/ 	.short	(.L_1148 - .L_1147)


	//   ....[0]....
.L_1147:
        /*00a0*/ 	.word	0x0001e5a0


	//   ....[1]....
        /*00a4*/ 	.word	0x0001e5d0


	//   ....[2]....
        /*00a8*/ 	.word	0x0001e5f0


	//   ....[3]....
        /*00ac*/ 	.word	0x0001e610


	//   ....[4]....
        /*00b0*/ 	.word	0x0001e630


	//   ....[5]....
        /*00b4*/ 	.word	0x0001eb70


	//   ....[6]....
        /*00b8*/ 	.word	0x0001eb90


	//   ....[7]....
        /*00bc*/ 	.word	0x0001ebb0


	//   ....[8]....
        /*00c0*/ 	.word	0x0001ebd0


	//   ....[9]....
        /*00c4*/ 	.word	0x0001ebf0


	//   ....[10]....
        /*00c8*/ 	.word	0x0001ed40


	//   ....[11]....
        /*00cc*/ 	.word	0x0001edb0


	//   ....[12]....
        /*00d0*/ 	.word	0x0001edf0


	//   ....[13]....
        /*00d4*/ 	.word	0x0001ee00


	//   ....[14]....
        /*00d8*/ 	.word	0x0001ee90


	//   ....[15]....
        /*00dc*/ 	.word	0x0001eee0


	//   ....[16]....
        /*00e0*/ 	.word	0x0001efa0


	//   ....[17]....
        /*00e4*/ 	.word	0x0001efb0


	//   ....[18]....
        /*00e8*/ 	.word	0x00020130


	//   ....[19]....
        /*00ec*/ 	.word	0x000201a0


	//   ....[20]....
        /*00f0*/ 	.word	0x00020210


	//   ....[21]....
        /*00f4*/ 	.word	0x00020280


	//   ....[22]....
        /*00f8*/ 	.word	0x000202f0


	//   ....[23]....
        /*00fc*/ 	.word	0x00020890


	//   ....[24]....
        /*0100*/ 	.word	0x00020900


	//   ....[25]....
        /*0104*/ 	.word	0x00020970


	//   ....[26]....
        /*0108*/ 	.word	0x000209e0


	//   ....[27]....
        /*010c*/ 	.word	0x00020a50


	//----- nvinfo : EIATTR_EXIT_INSTR_OFFSETS
	.align		4
.L_1148:
        /*0110*/ 	.byte	0x04, 0x1c
        /*0112*/ 	.short	(.L_1150 - .L_1149)


	//   ....[0]....
.L_1149:
        /*0114*/ 	.word	0x000011d0


	//   ....[1]....
        /*0118*/ 	.word	0x000200d0


	//----- nvinfo : EIATTR_MAX_THREADS
	.align		4
.L_1150:
        /*011c*/ 	.byte	0x04, 0x05
        /*011e*/ 	.short	(.L_1152 - .L_1151)
.L_1151:
        /*0120*/ 	.word	0x00000080
        /*0124*/ 	.word	0x00000001
        /*0128*/ 	.word	0x00000001


	//----- nvinfo : EIATTR_CRS_STACK_SIZE
	.align		4
.L_1152:
        /*012c*/ 	.byte	0x04, 0x1e
        /*012e*/ 	.short	(.L_1154 - .L_1153)
.L_1153:
        /*0130*/ 	.word	0x00000000


	//----- nvinfo : EIATTR_CBANK_PARAM_SIZE
	.align		4
.L_1154:
        /*0134*/ 	.byte	0x03, 0x19
        /*0136*/ 	.short	0x00e8


	//----- nvinfo : EIATTR_PARAM_CBANK
	.align		4
        /*0138*/ 	.byte	0x04, 0x0a
        /*013a*/ 	.short	(.L_1156 - .L_1155)
	.align		4
.L_1155:
        /*013c*/ 	.word	index@(.nv.constant0._ZN10layer_norm31ln_parallel_residual_fwd_kernelINS_13Kernel_traitsIf13__nv_bfloat16fS2_fjLj5120ELj1ELj1ELj4ELj16ENS_18Kernel_traits_baseILj5120EfS2_fS2_fjLj128EEEEELb1ELb0ELb0EEEvNS_9FwdParamsE)
        /*0140*/ 	.short	0x0210
        /*0142*/ 	.short	0x00e8


	//----- nvinfo : EIATTR_SW_WAR
	.align		4
.L_1156:
        /*0144*/ 	.byte	0x04, 0x36
        /*0146*/ 	.short	(.L_1158 - .L_1157)
.L_1157:
        /*0148*/ 	.word	0x00000008
.L_1158:


//--------------------- .nv.info._ZN10layer_norm31ln_parallel_residual_fwd_kernelINS_13Kernel_traitsIf13__nv_bfloat16fS2_fjLj5120ELj1ELj1ELj4ELj16ENS_18Kernel_traits_baseILj5120EfS2_fS2_fjLj128EEEEELb1ELb0ELb1EEEvNS_9FwdParamsE --------------------------
	.section	.nv.info._ZN10layer_norm31ln_parallel_residual_fwd_kernelINS_13Kernel_traitsIf13__nv_bfloat16fS2_fjLj5120ELj1ELj1ELj4ELj16ENS_18Kernel_traits_baseILj5120EfS2_fS2_fjLj128EEEEELb1ELb0ELb1EEEvNS_9FwdParamsE,"",@"SHT_CUDA_INFO"
	.sectionflags	@""
	.align	4


	//----- nvinfo : EIATTR_CUDA_API_VERSION
	.align		4
        /*0000*/ 	.byte	0x04, 0x37
        /*0002*/ 	.short	(.L_1160 - .L_1159)
.L_1159:
        /*0004*/ 	.word	0x00000082


	//----- nvinfo : EIATTR_KPARAM_INFO
	.align		4
.L_1160:
        /*0008*/ 	.byte	0x04, 0x17
        /*000a*/ 	.short	(.L_1162 - .L_1161)
.L_1161:
        /*000c*/ 	.word	0x00000000
        /*0010*/ 	.short	0x0000
        /*0012*/ 	.short	0x0000
        /*0014*/ 	.byte	0x00, 0xf0, 0xa1, 0x03


	//----- nvinfo : EIATTR_SPARSE_MMA_MASK
	.align		4
.L_1162:
        /*0018*/ 	.byte	0x03, 0x50
        /*001a*/ 	.short	0x0000


	//----- nvinfo : EIATTR_MAXREG_COUNT
	.align		4
        /*001c*/ 	.byte	0x03, 0x1b
        /*001e*/ 	.short	0x00ff


	//----- nvinfo : EIATTR_NUM_BARRIERS
	.align		4
        /*0020*/ 	.byte	0x02, 0x4c
        /*0022*/ 	.byte	0x01
	.zero		1


	//----- nvinfo : EIATTR_MERCURY_ISA_VERSION
	.align		4
        /*0024*/ 	.byte	0x03, 0x5f
        /*0026*/ 	.short	0x0101


	//----- nvinfo : EIATTR_COOP_GROUP_MASK_REGIDS
	.align		4
        /*0028*/ 	.byte	0x04, 0x29
        /*002a*/ 	.short	(.L_1164 - .L_1163)


	//   ....[0]....
.L_1163:
        /*002c*/ 	.word	0xffffffff


	//   ....[1]....
        /*0030*/ 	.word	0xffffffff


	//   ....[2]....
        /*0034*/ 	.word	0xffffffff


	//   ....[3]....
        /*0038*/ 	.word	0xffffffff


	//   ....[4]....
        /*003c*/ 	.word	0xffffffff


	//   ....[5]....
        /*0040*/ 	.word	0xffffffff


	//   ....[6]....
        /*0044*/ 	.word	0xffffffff


	//   ....[7]....
        /*0048*/ 	.word	0xffffffff


	//   ....[8]....
        /*004c*/ 	.word	0xffffffff


	//   ....[9]....
        /*0050*/ 	.word	0xffffffff


	//   ....[10]....
        /*0054*/ 	.word	0xffffffff


	//   ....[11]....
        /*0058*/ 	.word	0xffffffff


	//   ....[12]....
        /*005c*/ 	.word	0xffffffff


	//   ....[13]....
        /*0060*/ 	.word	0xffffffff


	//   ....[14]....
        /*0064*/ 	.word	0xffffffff


	//   ....[15]....
        /*0068*/ 	.word	0xffffffff


	//   ....[16]....
        /*006c*/ 	.word	0xffffffff


	//   ....[17]....
        /*0070*/ 	.word	0xffffffff


	//   ....[18]....
        /*0074*/ 	.word	0x050000f2


	//   ....[19]....
        /*0078*/ 	.word	0x050000f2


	//   ....[20]....
        /*007c*/ 	.word	0x050000f2


	//   ....[21]....
        /*0080*/ 	.word	0x050000f2


	//   ....[22]....
        /*0084*/ 	.word	0x050000f2


	//   ....[23]....
        /*0088*/ 	.word	0x050000f2


	//   ....[24]....
        /*008c*/ 	.word	0x050000f2


	//   ....[25]....
        /*0090*/ 	.word	0x050000f2


	//   ....[26]....
        /*0094*/ 	.word	0x050000f2


	//   ....[27]....
        /*0098*/ 	.word	0x050000f2


	//----- nvinfo : EIATTR_COOP_GROUP_INSTR_OFFSETS
	.align		4
.L_1164:
        /*009c*/ 	.byte	0x04, 0x28
        /*009e*/ 	.short	(.L_1166 - .L_1165)


	//   ....[0]....
.L_1165:
        /*00a0*/ 	.word	0x0001d8b0


	//   ....[1]....
        /*00a4*/ 	.word	0x0001d8d0


	//   ....[2]....
        /*00a8*/ 	.word	0x0001d8f0


	//   ....[3]....
        /*00ac*/ 	.word	0x0001d910


	//   ....[4]....
        /*00b0*/ 	.word	0x0001d930


	//   ....[5]....
        /*00b4*/ 	.word	0x0001de60


	//   ....[6]....
        /*00b8*/ 	.word	0x0001de80


	//   ....[7]....
        /*00bc*/ 	.word	0x0001dea0


	//   ....[8]....
        /*00c0*/ 	.word	0x0001dec0


	//   ....[9]....
        /*00c4*/ 	.word	0x0001dee0


	//   ....[10]....
        /*00c8*/ 	.word	0x0001e030


	//   ....[11]....
        /*00cc*/ 	.word	0x0001e0c0


	//   ....[12]....
        /*00d0*/ 	.word	0x0001e0d0


	//   ....[13]....
        /*00d4*/ 	.word	0x0001e120


	//   ....[14]....
        /*00d8*/ 	.word	0x0001e160


	//   ....[15]....
        /*00dc*/ 	.word	0x0001e190


	//   ....[16]....
        /*00e0*/ 	.word	0x0001e280


	//   ....[17]....
        /*00e4*/ 	.word	0x0001e290


	//   ....[18]....
        /*00e8*/ 	.word	0x0001f270


	//   ....[19]....
        /*00ec*/ 	.word	0x0001f2e0


	//   ....[20]....
        /*00f0*/ 	.word	0x0001f350


	//   ....[21]....
        /*00f4*/ 	.word	0x0001f3c0


	//   ....[22]....
        /*00f8*/ 	.word	0x0001f430


	//   ....[23]....
        /*00fc*/ 	.word	0x0001f9b0


	//   ....[24]....
        /*0100*/ 	.word	0x0001fa20


	//   ....[25]....
        /*0104*/ 	.word	0x0001fa90


	//   ....[26]....
        /*0108*/ 	.word	0x0001fb00


	//   ....[27]....
        /*010c*/ 	.word	0x0001fb70


	//----- nvinfo : EIATTR_EXIT_INSTR_OFFSETS
	.align		4
.L_1166:
        /*0110*/ 	.byte	0x04, 0x1c
        /*0112*/ 	.short	(.L_1168 - .L_1167)


	//   ....[0]....
.L_1167:
        /*0114*/ 	.word	0x000009f0


	//   ....[1]....
        /*0118*/ 	.word	0x0001f210


	//----- nvinfo : EIATTR_MAX_THREADS
	.align		4
.L_1168:
        /*011c*/ 	.byte	0x04, 0x05
        /*011e*/ 	.short	(.L_1170 - .L_1169)
.L_1169:
        /*0120*/ 	.word	0x00000080
        /*0124*/ 	.word	0x00000001
        /*0128*/ 	.word	0x00000001


	//----- nvinfo : EIATTR_CRS_STACK_SIZE
	.align		4
.L_1170:
        /*012c*/ 	.byte	0x04, 0x1e
        /*012e*/ 	.short	(.L_1172 - .L_1171)
.L_1171:
        /*0130*/ 	.word	0x00000000


	//----- nvinfo : EIATTR_CBANK_PARAM_SIZE
	.align		4
.L_1172:
        /*0134*/ 	.byte	0x03, 0x19
        /*0136*/ 	.short	0x00e8


	//----- nvinfo : EIATTR_PARAM_CBANK
	.align		4
        /*0138*/ 	.byte	0x04, 0x0a
        /*013a*/ 	.short	(.L_1174 - .L_1173)
	.align		4
.L_1173:
        /*013c*/ 	.word	index@(.nv.constant0._ZN10layer_norm31ln_parallel_residual_fwd_kernelINS_13Kernel_traitsIf13__nv_bfloat16fS2_fjLj5120ELj1ELj1ELj4ELj16ENS_18Kernel_traits_baseILj5120EfS2_fS2_fjLj128EEEEELb1ELb0ELb1EEEvNS_9FwdParamsE)
        /*0140*/ 	.short	0x0210
        /*0142*/ 	.short	0x00e8


	//----- nvinfo : EIATTR_SW_WAR
	.align		4
.L_1174:
        /*0144*/ 	.byte	0x04, 0x36
        /*0146*/ 	.short	(.L_1176 - .L_1175)
.L_1175:
        /*0148*/ 	.word	0x00000008
.L_1176:


//--------------------- .nv.info._ZN10layer_norm31ln_parallel_residual_fwd_kernelINS_13Kernel_traitsIf13__nv_bfloat16fS2_fjLj5120ELj1ELj1ELj4ELj16ENS_18Kernel_traits_baseILj5120EfS2_fS2_fjLj128EEEEELb1ELb1ELb0EEEvNS_9FwdParamsE --------------------------
	.section	.nv.info._ZN10layer_norm31ln_parallel_residual_fwd_kernelINS_13Kernel_traitsIf13__nv_bfloat16fS2_fjLj5120ELj1ELj1ELj4ELj16ENS_18Kernel_traits_baseILj5120EfS2_fS2_fjLj128EEEEELb1ELb1ELb0EEEvNS_9FwdParamsE,"",@"SHT_CUDA_INFO"
	.sectionflags	@""
	.align	4


	//----- nvinfo : EIATTR_CUDA_API_VERSION
	.align		4
        /*0000*/ 	.byte	0x04, 0x37
        /*0002*/ 	.short	(.L_1178 - .L_1177)
.L_1177:
        /*0004*/ 	.word	0x00000082


	//----- nvinfo : EIATTR_KPARAM_INFO
	.align		4
.L_1178:
        /*0008*/ 	.byte	0x04, 0x17
        /*000a*/ 	.short	(.L_1180 - .L_1179)
.L_1179:
        /*000c*/ 	.word	0x00000000
        /*0010*/ 	.short	0x0000
        /*0012*/ 	.short	0x0000
        /*0014*/ 	.byte	0x00, 0xf0, 0xa1, 0x03


	//----- nvinfo : EIATTR_SPARSE_MMA_MASK
	.align		4
.L_1180:
        /*0018*/ 	.byte	0x03, 0x50
        /*001a*/ 	.short	0x0000


	//----- nvinfo : EIATTR_MAXREG_COUNT
	.align		4
        /*001c*/ 	.byte	0x03, 0x1b
        /*001e*/ 	.short	0x00ff


	//----- nvinfo : EIATTR_NUM_BARRIERS
	.align		4
        /*0020*/ 	.byte	0x02, 0x4c
        /*0022*/ 	.byte	0x01
	.zero		1


	//----- nvinfo : EIATTR_MERCURY_ISA_VERSION
	.align		4
        /*0024*/ 	.byte	0x03, 0x5f
        /*0026*/ 	.short	0x0101


	//----- nvinfo : EIATTR_COOP_GROUP_MASK_REGIDS
	.align		4
        /*0028*/ 	.byte	0x04, 0x29
        /*002a*/ 	.short	(.L_1182 - .L_1181)


	//   ....[0]....
.L_1181:
        /*002c*/ 	.word	0xffffffff


	//   ....[1]....
        /*0030*/ 	.word	0xffffffff


	//   ....[2]....
        /*0034*/ 	.word	0xffffffff


	//   ....[3]....
        /*0038*/ 	.word	0xffffffff


	//   ....[4]....
        /*003c*/ 	.word	0xffffffff


	//   ....[5]....
        /*0040*/ 	.word	0xffffffff


	//   ....[6]....
        /*0044*/ 	.word	0xffffffff


	//   ....[7]....
        /*0048*/ 	.word	0xffffffff


	//   ....[8]....
        /*004c*/ 	.word	0xffffffff


	//   ....[9]....
        /*0050*/ 	.word	0xffffffff


	//   ....[10]....
        /*0054*/ 	.word	0xffffffff


	//   ....[11]....
        /*0058*/ 	.word	0xffffffff


	//   ....[12]....
        /*005c*/ 	.word	0xffffffff


	//   ....[13]....
        /*0060*/ 	.word	0xffffffff


	//   ....[14]....
        /*0064*/ 	.word	0xffffffff


	//   ....[15]....
        /*0068*/ 	.word	0xffffffff


	//   ....[16]....
        /*006c*/ 	.word	0xffffffff


	//   ....[17]....
        /*0070*/ 	.word	0xffffffff


	//   ....[18]....
        /*0074*/ 	.word	0x050000a8


	//   ....[19]....
        /*0078*/ 	.word	0x050000a8


	//   ....[20]....
        /*007c*/ 	.word	0x050000a8


	//   ....[21]....
        /*0080*/ 	.word	0x050000a8


	//   ....[22]....
        /*0084*/ 	.word	0x050000a8


	//   ....[23]....
        /*0088*/ 	.word	0x050000a8


	//   ....[24]....
        /*008c*/ 	.word	0x050000a8


	//   ....[25]....
        /*0090*/ 	.word	0x050000a8


	//   ....[26]....
        /*0094*/ 	.word	0x050000a8


	//   ....[27]....
        /*0098*/ 	.word	0x050000a8


	//----- nvinfo : EIATTR_COOP_GROUP_INSTR_OFFSETS
	.align		4
.L_1182:
        /*009c*/ 	.byte	0x04, 0x28
        /*009e*/ 	.short	(.L_1184 - .L_1183)


	//   ....[0]....
.L_1183:
        /*00a0*/ 	.word	0x0001db20


	//   ....[1]....
        /*00a4*/ 	.word	0x0001db50


	//   ....[2]....
        /*00a8*/ 	.word	0x0001db70


	//   ....[3]....
        /*00ac*/ 	.word	0x0001db90


	//   ....[4]....
        /*00b0*/ 	.word	0x0001dbb0


	//   ....[5]....
        /*00b4*/ 	.word	0x0001e0f0


	//   ....[6]....
        /*00b8*/ 	.word	0x0001e110


	//   ....[7]....
        /*00bc*/ 	.word	0x0001e130


	//   ....[8]....
        /*00c0*/ 	.word	0x0001e150


	//   ....[9]....
        /*00c4*/ 	.word	0x0001e170


	//   ....[10]....
        /*00c8*/ 	.word	0x0001e300


	//   ....[11]....
        /*00cc*/ 	.word	0x0001e340


	//   ....[12]....
        /*00d0*/ 	.word	0x0001e370


	//   ....[13]....
        /*00d4*/ 	.word	0x0001e380


	//   ....[14]....
        /*00d8*/ 	.word	0x0001e430


	//   ....[15]....
        /*00dc*/ 	.word	0x0001e4a0


	//   ....[16]....
        /*00e0*/ 	.word	0x0001e4d0


	//   ....[17]....
        /*00e4*/ 	.word	0x0001e540


	//   ....[18]....
        /*00e8*/ 	.word	0x0001f1d0


	//   ....[19]....
        /*00ec*/ 	.word	0x0001f240


	//   ....[20]....
        /*00f0*/ 	.word	0x0001f2b0


	//   ....[21]....
        /*00f4*/ 	.word	0x0001f320


	//   ....[22]....
        /*00f8*/ 	.word	0x0001f390


	//   ....[23]....
        /*00fc*/ 	.word	0x0001f920


	//   ....[24]....
        /*0100*/ 	.word	0x0001f990


	//   ....[25]....
        /*0104*/ 	.word	0x0001fa00


	//   ....[26]....
        /*0108*/ 	.word	0x0001fa70


	//   ....[27]....
        /*010c*/ 	.word	0x0001fae0


	//----- nvinfo : EIATTR_EXIT_INSTR_OFFSETS
	.align		4
.L_1184:
        /*0110*/ 	.byte	0x04, 0x1c
        /*0112*/ 	.short	(.L_1186 - .L_1185)


	//   ....[0]....
.L_1185:
        /*0114*/ 	.word	0x00000c50


	//   ....[1]....
        /*0118*/ 	.word	0x0001f170


	//----- nvinfo : EIATTR_MAX_THREADS
	.align		4
.L_1186:
        /*011c*/ 	.byte	0x04, 0x05
        /*011e*/ 	.short	(.L_1188 - .L_1187)
.L_1187:
        /*0120*/ 	.word	0x00000080
        /*0124*/ 	.word	0x00000001
        /*0128*/ 	.word	0x00000001


	//----- nvinfo : EIATTR_CRS_STACK_SIZE
	.align		4
.L_1188:
        /*012c*/ 	.byte	0x04, 0x1e
        /*012e*/ 	.short	(.L_1190 - .L_1189)
.L_1189:
        /*0130*/ 	.word	0x00000000


	//----- nvinfo : EIATTR_CBANK_PARAM_SIZE
	.align		4
.L_1190:
        /*0134*/ 	.byte	0x03, 0x19
        /*0136*/ 	.short	0x00e8


	//----- nvinfo : EIATTR_PARAM_CBANK
	.align		4
        /*0138*/ 	.byte	0x04, 0x0a
        /*013a*/ 	.short	(.L_1192 - .L_1191)
	.align		4
.L_1191:
        /*013c*/ 	.word	index@(.nv.constant0._ZN10layer_norm31ln_parallel_residual_fwd_kernelINS_13Kernel_traitsIf13__nv_bfloat16fS2_fjLj5120ELj1ELj1ELj4ELj16ENS_18Kernel_traits_baseILj5120EfS2_fS2_fjLj128EEEEELb1ELb1ELb0EEEvNS_9FwdParamsE)
        /*0140*/ 	.short	0x0210
        /*0142*/ 	.short	0x00e8


	//----- nvinfo : EIATTR_SW_WAR
	.align		4
.L_1192:
        /*0144*/ 	.byte	0x04, 0x36
        /*0146*/ 	.short	(.L_1194 - .L_1193)
.L_1193:
        /*0148*/ 	.word	0x00000008
.L_1194:


//--------------------- .nv.info._ZN10layer_norm31ln_parallel_residual_fwd_kernelINS_13Kernel_traitsIf13__nv_bfloat16fS2_fjLj5120ELj1ELj1ELj4ELj16ENS_18Kernel_traits_baseILj5120EfS2_fS2_fjLj128EEEEELb1ELb1ELb1EEEvNS_9FwdParamsE --------------------------
	.section	.nv.info._ZN10layer_norm31ln_parallel_residual_fwd_kernelINS_13Kernel_traitsIf13__nv_bfloat16fS2_fjLj5120ELj1ELj1ELj4ELj16ENS_18Kernel_traits_baseILj5120EfS2_fS2_fjLj128EEEEELb1ELb1ELb1EEEvNS_9FwdParamsE,"",@"SHT_CUDA_INFO"
	.sectionflags	@""
	.align	4


	//----- nvinfo : EIATTR_CUDA_API_VERSION
	.align		4
        /*0000*/ 	.byte	0x04, 0x37
        /*0002*/ 	.short	(.L_1196 - .L_1195)
.L_1195:
        /*0004*/ 	.word	0x00000082


	//----- nvinfo : EIATTR_KPARAM_INFO
	.align		4
.L_1196:
        /*0008*/ 	.byte	0x04, 0x17
        /*000a*/ 	.short	(.L_1198 - .L_1197)
.L_1197:
        /*000c*/ 	.word	0x00000000
        /*0010*/ 	.short	0x0000
        /*0012*/ 	.short	0x0000
        /*0014*/ 	.byte	0x00, 0xf0, 0xa1, 0x03


	//----- nvinfo : EIATTR_SPARSE_MMA_MASK
	.align		4
.L_1198:
        /*0018*/ 	.byte	0x03, 0x50
        /*001a*/ 	.short	0x0000


	//----- nvinfo : EIATTR_MAXREG_COUNT
	.align		4
        /*001c*/ 	.byte	0x03, 0x1b
        /*001e*/ 	.short	0x00ff


	//----- nvinfo : EIATTR_NUM_BARRIERS
	.align		4
        /*0020*/ 	.byte	0x02, 0x4c
        /*0022*/ 	.byte	0x01
	.zero		1


	//----- nvinfo : EIATTR_MERCURY_ISA_VERSION
	.align		4
        /*0024*/ 	.byte	0x03, 0x5f
        /*0026*/ 	.short	0x0101


	//----- nvinfo : EIATTR_COOP_GROUP_MASK_REGIDS
	.align		4
        /*0028*/ 	.byte	0x04, 0x29
        /*002a*/ 	.short	(.L_1200 - .L_1199)


	//   ....[0]....
.L_1199:
        /*002c*/ 	.word	0xffffffff


	//   ....[1]....
        /*0030*/ 	.word	0xffffffff


	//   ....[2]....
        /*0034*/ 	.word	0xffffffff


	//   ....[3]....
        /*0038*/ 	.word	0xffffffff


	//   ....[4]....
        /*003c*/ 	.word	0xffffffff


	//   ....[5]....
        /*0040*/ 	.word	0xffffffff


	//   ....[6]....
        /*0044*/ 	.word	0xffffffff


	//   ....[7]....
        /*0048*/ 	.word	0xffffffff


	//   ....[8]....
        /*004c*/ 	.word	0xffffffff


	//   ....[9]....
        /*0050*/ 	.word	0xffffffff


	//   ....[10]....
        /*0054*/ 	.word	0xffffffff


	//   ....[11]....
        /*0058*/ 	.word	0xffffffff


	//   ....[12]....
        /*005c*/ 	.word	0xffffffff


	//   ....[13]....
        /*0060*/ 	.word	0xffffffff


	//   ....[14]....
        /*0064*/ 	.word	0xffffffff


	//   ....[15]....
        /*0068*/ 	.word	0xffffffff


	//   ....[16]....
        /*006c*/ 	.word	0xffffffff


	//   ....[17]....
        /*0070*/ 	.word	0xffffffff


	//   ....[18]....
        /*0074*/ 	.word	0x050000a6


	//   ....[19]....
        /*0078*/ 	.word	0x050000a6


	//   ....[20]....
        /*007c*/ 	.word	0x050000a6


	//   ....[21]....
        /*0080*/ 	.word	0x050000a6


	//   ....[22]....
        /*0084*/ 	.word	0x050000a6


	//   ....[23]....
        /*0088*/ 	.word	0x050000a6


	//   ....[24]....
        /*008c*/ 	.word	0x050000a6


	//   ....[25]....
        /*0090*/ 	.word	0x050000a6


	//   ....[26]....
        /*0094*/ 	.word	0x050000a6


	//   ....[27]....
        /*0098*/ 	.word	0x050000a6


	//----- nvinfo : EIATTR_COOP_GROUP_INSTR_OFFSETS
	.align		4
.L_1200:
        /*009c*/ 	.byte	0x04, 0x28
        /*009e*/ 	.short	(.L_1202 - .L_1201)


	//   ....[0]....
.L_1201:
        /*00a0*/ 	.word	0x0001d660


	//   ....[1]....
        /*00a4*/ 	.word	0x0001d680


	//   ....[2]....
        /*00a8*/ 	.word	0x0001d6a0


	//   ....[3]....
        /*00ac*/ 	.word	0x0001d6c0


	//   ....[4]....
        /*00b0*/ 	.word	0x0001d6e0


	//   ....[5]....
        /*00b4*/ 	.word	0x0001dc10


	//   ....[6]....
        /*00b8*/ 	.word	0x0001dc30


	//   ....[7]....
        /*00bc*/ 	.word	0x0001dc50


	//   ....[8]....
        /*00c0*/ 	.word	0x0001dc70


	//   ....[9]....
        /*00c4*/ 	.word	0x0001dc90


	//   ....[10]....
        /*00c8*/ 	.word	0x0001ddf0


	//   ....[11]....
        /*00cc*/ 	.word	0x0001de50


	//   ....[12]....
        /*00d0*/ 	.word	0x0001de80


	//   ....[13]....
        /*00d4*/ 	.word	0x0001df00


	//   ....[14]....
        /*00d8*/ 	.word	0x0001df30


	//   ....[15]....
        /*00dc*/ 	.word	0x0001df90


	//   ....[16]....
        /*00e0*/ 	.word	0x0001e000


	//   ....[17]....
        /*00e4*/ 	.word	0x0001e040


	//   ....[18]....
        /*00e8*/ 	.word	0x0001eb50


	//   ....[19]....
        /*00ec*/ 	.word	0x0001ebc0


	//   ....[20]....
        /*00f0*/ 	.word	0x0001ec30


	//   ....[21]....
        /*00f4*/ 	.word	0x0001eca0


	//   ....[22]....
        /*00f8*/ 	.word	0x0001ed10


	//   ....[23]....
        /*00fc*/ 	.word	0x0001f280


	//   ....[24]....
        /*0100*/ 	.word	0x0001f2f0


	//   ....[25]....
        /*0104*/ 	.word	0x0001f360


	//   ....[26]....
        /*0108*/ 	.word	0x0001f3d0


	//   ....[27]....
        /*010c*/ 	.word	0x0001f440


	//----- nvinfo : EIATTR_EXIT_INSTR_OFFSETS
	.align		4
.L_1202:
        /*0110*/ 	.byte	0x04, 0x1c
        /*0112*/ 	.short	(.L_1204 - .L_1203)


	//   ....[0]....
.L_1203:
        /*0114*/ 	.word	0x00000770


	//   ....[1]....
        /*0118*/ 	.word	0x0001eaf0


	//----- nvinfo : EIATTR_MAX_THREADS
	.align		4
.L_1204:
        /*011c*/ 	.byte	0x04, 0x05
        /*011e*/ 	.short	(.L_1206 - .L_1205)
.L_1205:
        /*0120*/ 	.word	0x00000080
        /*0124*/ 	.word	0x00000001
        /*0128*/ 	.word	0x00000001


	//----- nvinfo : EIATTR_CRS_STACK_SIZE
	.align		4
.L_1206:
        /*012c*/ 	.byte	0x04, 0x1e
        /*012e*/ 	.short	(.L_1208 - .L_1207)
.L_1207:
        /*0130*/ 	.word	0x00000000


	//----- nvinfo : EIATTR_CBANK_PARAM_SIZE
	.align		4
.L_1208:
        /*0134*/ 	.byte	0x03, 0x19
        /*0136*/ 	.short	0x00e8


	//----- nvinfo : EIATTR_PARAM_CBANK
	.align		4
        /*0138*/ 	.byte	0x04, 0x0a
        /*013a*/ 	.short	(.L_1210 - .L_1209)
	.align		4
.L_1209:
        /*013c*/ 	.word	index@(.nv.constant0._ZN10layer_norm31ln_parallel_residual_fwd_kernelINS_13Kernel_traitsIf13__nv_bfloat16fS2_fjLj5120ELj1ELj1ELj4ELj16ENS_18Kernel_traits_baseILj5120EfS2_fS2_fjLj128EEEEELb1ELb1ELb1EEEvNS_9FwdParamsE)
        /*0140*/ 	.short	0x0210
        /*0142*/ 	.short	0x00e8


	//----- nvinfo : EIATTR_SW_WAR
	.align		4
.L_1210:
        /*0144*/ 	.byte	0x04, 0x36
        /*0146*/ 	.short	(.L_1212 - .L_1211)
.L_1211:
        /*0148*/ 	.word	0x00000008
.L_1212:


//--------------------- .nv.info._ZN10layer_norm31ln_parallel_residual_fwd_kernelINS_13Kernel_traitsIf6__halfS2_S2_fjLj5120ELj1ELj1ELj4ELj16ENS_18Kernel_traits_baseILj5120EfS2_S2_S2_fjLj128EEEEELb0ELb0ELb0EEEvNS_9FwdParamsE --------------------------
	.section	.nv.info._ZN10layer_norm31ln_parallel_residual_fwd_kernelINS_13Kernel_traitsIf6__halfS2_S2_fjLj5120ELj1ELj1ELj4ELj16ENS_18Kernel_traits_baseILj5120EfS2_S2_S2_fjLj128EEEEELb0ELb0ELb0EEEvNS_9FwdParamsE,"",@"SHT_CUDA_INFO"
	.sectionflags	@""
	.align	4


	//----- nvinfo : EIATTR_CUDA_API_VERSION
	.align		4
        /*0000*/ 	.byte	0x04, 0x37
        /*0002*/ 	.short	(.L_1214 - .L_1213)
.L_1213:
        /*0004*/ 	.word	0x00000082


	//----- nvinfo : EIATTR_KPARAM_INFO
	.align		4
.L_1214:
        /*0008*/ 	.byte	0x04, 0x17
        /*000a*/ 	.short	(.L_1216 - .L_1215)
.L_1215:
        /*000c*/ 	.word	0x00000000
        /*0010*/ 	.short	0x0000
        /*0012*/ 	.short	0x0000
        /*0014*/ 	.byte	0x00, 0xf0, 0xa1, 0x03


	//----- nvinfo : EIATTR_SPARSE_MMA_MASK
	.align		4
.L_1216:
        /*0018*/ 	.byte	0x03, 0x50
        /*001a*/ 	.short	0x0000


	//----- nvinfo : EIATTR_MAXREG_COUNT
	.align		4
        /*001c*/ 	.byte	0x03, 0x1b
        /*001e*/ 	.short	0x00ff


	//----- nvinfo : EIATTR_NUM_BARRIERS
	.align		4
        /*0020*/ 	.byte	0x02, 0x4c
        /*0022*/ 	.byte	0x01
	.zero		1


	//----- nvinfo : EIATTR_MERCURY_ISA_VERSION
	.align		4
        /*0024*/ 	.byte	0x03, 0x5f
        /*0026*/ 	.short	0x0101


	//----- nvinfo : EIATTR_COOP_GROUP_MASK_REGIDS
	.align		4
        /*0028*/ 	.byte	0x04, 0x29
        /*002a*/ 	.short	(.L_1218 - .L_1217)


	//   ....[0]....
.L_1217:
        /*002c*/ 	.word	0xffffffff


	//   ....[1]....
        /*0030*/ 	.word	0xffffffff


	//   ....[2]....
        /*0034*/ 	.word	0xffffffff


	//   ....[3]....
        /*0038*/ 	.word	0xffffffff


	//   ....[4]....
        /*003c*/ 	.word	0xffffffff


	//   ....[5]....
        /*0040*/ 	.word	0xffffffff


	//   ....[6]....
        /*0044*/ 	.word	0xffffffff


	//   ....[7]....
        /*0048*/ 	.word	0xffffffff


	//   ....[8]....
        /*004c*/ 	.word	0xffffffff


	//   ....[9]....
        /*0050*/ 	.word	0xffffffff


	//   ....[10]....
        /*0054*/ 	.word	0xffffffff


	//   ....[11]....
        /*0058*/ 	.word	0xffffffff


	//   ....[12]....
        /*005c*/ 	.word	0xffffffff


	//   ....[13]....
        /*0060*/ 	.word	0xffffffff


	//   ....[14]....
        /*0064*/ 	.word	0xffffffff


	//   ....[15]....
        /*0068*/ 	.word	0xffffffff


	//   ....[16]....
        /*006c*/ 	.word	0xffffffff


	//   ....[17]....
        /*0070*/ 	.word	0xffffffff


	//   ....[18]....
        /*0074*/ 	.word	0x050000e5


	//   ....[19]....
        /*0078*/ 	.word	0x050000e5


	//   ....[20]....
        /*007c*/ 	.word	0x050000e5


	//   ....[21]....
        /*0080*/ 	.word	0x050000e5


	//   ....[22]....
        /*0084*/ 	.word	0x050000e5


	//   ....[23]....
        /*0088*/ 	.word	0x050000e5


	//   ....[24]....
        /*008c*/ 	.word	0x050000e5


	//   ....[25]....
        /*0090*/ 	.word	0x050000e5


	//   ....[26]....
        /*0094*/ 	.word	0x050000e5


	//   ....[27]....
        /*0098*/ 	.word	0x050000e5


	//----- nvinfo : EIATTR_COOP_GROUP_INSTR_OFFSETS
	.align		4
.L_1218:
        /*009c*/ 	.byte	0x04, 0x28
        /*009e*/ 	.short	(.L_1220 - .L_1219)


	//   ....[0]....
.L_1219:
        /*00a0*/ 	.word	0x00004270


	//   ....[1]....
        /*00a4*/ 	.word	0x00004290


	//   ....[2]....
        /*00a8*/ 	.word	0x000042b0


	//   ....[3]....
        /*00ac*/ 	.word	0x000042d0


	//   ....[4]....
        /*00b0*/ 	.word	0x000042f0


	//   ....[5]....
        /*00b4*/ 	.word	0x00004830


	//   ....[6]....
        /*00b8*/ 	.word	0x00004850


	//   ....[7]....
        /*00bc*/ 	.word	0x00004870


	//   ....[8]....
        /*00c0*/ 	.word	0x00004890


	//   ....[9]....
        /*00c4*/ 	.word	0x000048b0


	//   ....[10]....
        /*00c8*/ 	.word	0x00004a00


	//   ....[11]....
        /*00cc*/ 	.word	0x00004a90


	//   ....[12]....
        /*00d0*/ 	.word	0x00004af0


	//   ....[13]....
        /*00d4*/ 	.word	0x00004b50


	//   ....[14]....
        /*00d8*/ 	.word	0x00004b70


	//   ....[15]....
        /*00dc*/ 	.word	0x00004be0


	//   ....[16]....
        /*00e0*/ 	.word	0x00004c20


	//   ....[17]....
        /*00e4*/ 	.word	0x00004c80


	//   ....[18]....
        /*00e8*/ 	.word	0x00005de0


	//   ....[19]....
        /*00ec*/ 	.word	0x00005e50


	//   ....[20]....
        /*00f0*/ 	.word	0x00005ec0


	//   ....[21]....
        /*00f4*/ 	.word	0x00005f30


	//   ....[22]....
        /*00f8*/ 	.word	0x00005fa0


	//   ....[23]....
        /*00fc*/ 	.word	0x00006530


	//   ....[24]....
        /*0100*/ 	.word	0x000065a0


	//   ....[25]....
        /*0104*/ 	.word	0x00006610


	//   ....[26]....
        /*0108*/ 	.word	0x00006680


	//   ....[27]....
        /*010c*/ 	.word	0x000066f0


	//----- nvinfo : EIATTR_EXIT_INSTR_OFFSETS
	.align		4
.L_1220:
        /*0110*/ 	.byte	0x04, 0x1c
        /*0112*/ 	.short	(.L_1222 - .L_1221)


	//   ....[0]....
.L_1221:
        /*0114*/ 	.word	0x00000d80


	//   ....[1]....
        /*0118*/ 	.word	0x00005d80


	//----- nvinfo : EIATTR_MAX_THREADS
	.align		4
.L_1222:
        /*011c*/ 	.byte	0x04, 0x05
        /*011e*/ 	.short	(.L_1224 - .L_1223)
.L_1223:
        /*0120*/ 	.word	0x00000080
        /*0124*/ 	.word	0x00000001
        /*0128*/ 	.word	0x00000001


	//----- nvinfo : EIATTR_CRS_STACK_SIZE
	.align		4
.L_1224:
        /*012c*/ 	.byte	0x04, 0x1e
        /*012e*/ 	.short	(.L_1226 - .L_1225)
.L_1225:
        /*0130*/ 	.word	0x00000000


	//----- nvinfo : EIATTR_CBANK_PARAM_SIZE
	.align		4
.L_1226:
        /*0134*/ 	.byte	0x03, 0x19
        /*0136*/ 	.short	0x00e8


	//----- nvinfo : EIATTR_PARAM_CBANK
	.align		4
        /*0138*/ 	.byte	0x04, 0x0a
        /*013a*/ 	.short	(.L_1228 - .L_1227)
	.align		4
.L_1227:
        /*013c*/ 	.word	index@(.nv.constant0._ZN10layer_norm31ln_parallel_residual_fwd_kernelINS_13Kernel_traitsIf6__halfS2_S2_fjLj5120ELj1ELj1ELj4ELj16ENS_18Kernel_traits_baseILj5120EfS2_S2_S2_fjLj128EEEEELb0ELb0ELb0EEEvNS_9FwdParamsE)
        /*0140*/ 	.short	0x0210
        /*0142*/ 	.short	0x00e8


	//----- nvinfo : EIATTR_SW_WAR
	.align		4
.L_1228:
        /*0144*/ 	.byte	0x04, 0x36
        /*0146*/ 	.short	(.L_1230 - .L_1229)
.L_1229:
        /*0148*/ 	.word	0x00000008
.L_1230:


//--------------------- .nv.info._ZN10layer_norm31ln_parallel_residual_fwd_kernelINS_13Kernel_traitsIf6__halfS2_S2_fjLj5120ELj1ELj1ELj4ELj16ENS_18Kernel_traits_baseILj5120EfS2_S2_S2_fjLj128EEEEELb0ELb0ELb1EEEvNS_9FwdParamsE --------------------------
	.section	.nv.info._ZN10layer_norm31ln_parallel_residual_fwd_kernelINS_13Kernel_traitsIf6__halfS2_S2_fjLj5120ELj1ELj1ELj4ELj16ENS_18Kernel_traits_baseILj5120EfS2_S2_S2_fjLj128EEEEELb0ELb0ELb1EEEvNS_9FwdParamsE,"",@"SHT_CUDA_INFO"
	.sectionflags	@""
	.align	4


	//----- nvinfo : EIATTR_CUDA_API_VERSION
	.align		4
        /*0000*/ 	.byte	0x04, 0x37
        /*0002*/ 	.short	(.L_1232 - .L_1231)
.L_1231:
        /*0004*/ 	.word	0x00000082


	//----- nvinfo : EIATTR_KPARAM_INFO
	.align		4
.L_1232:
        /*0008*/ 	.byte	0x04, 0x17
        /*000a*/ 	.short	(.L_1234 - .L_1233)
.L_1233:
        /*000c*/ 	.word	0x00000000
        /*0010*/ 	.short	0x0000
        /*0012*/ 	.short	0x0000
        /*0014*/ 	.byte	0x00, 0xf0, 0xa1, 0x03


	//----- nvinfo : EIATTR_SPARSE_MMA_MASK
	.align		4
.L_1234:
        /*0018*/ 	.byte	0x03, 0x50
        /*001a*/ 	.short	0x0000


	//----- nvinfo : EIATTR_MAXREG_COUNT
	.align		4
        /*001c*/ 	.byte	0x03, 0x1b
        /*001e*/ 	.short	0x00ff


	//----- nvinfo : EIATTR_NUM_BARRIERS
	.align		4
        /*0020*/ 	.byte	0x02, 0x4c
        /*0022*/ 	.byte	0x01
	.zero		1


	//----- nvinfo : EIATTR_MERCURY_ISA_VERSION
	.align		4
        /*0024*/ 	.byte	0x03, 0x5f
        /*0026*/ 	.short	0x0101


	//----- nvinfo : EIATTR_COOP_GROUP_MASK_REGIDS
	.align		4
        /*0028*/ 	.byte	0x04, 0x29
        /*002a*/ 	.short	(.L_1236 - .L_1235)


	//   ....[0]....
.L_1235:
        /*002c*/ 	.word	0xffffffff


	//   ....[1]....
        /*0030*/ 	.word	0xffffffff


	//   ....[2]....
        /*0034*/ 	.word	0xffffffff


	//   ....[3]....
        /*0038*/ 	.word	0xffffffff


	//   ....[4]....
        /*003c*/ 	.word	0xffffffff


	//   ....[5]....
        /*0040*/ 	.word	0xffffffff


	//   ....[6]....
        /*0044*/ 	.word	0xffffffff


	//   ....[7]....
        /*0048*/ 	.word	0xffffffff


	//   ....[8]....
        /*004c*/ 	.word	0xffffffff


	//   ....[9]....
        /*0050*/ 	.word	0xffffffff


	//   ....[10]....
        /*0054*/ 	.word	0xffffffff


	//   ....[11]....
        /*0058*/ 	.word	0xffffffff


	//   ....[12]....
        /*005c*/ 	.word	0xffffffff


	//   ....[13]....
        /*0060*/ 	.word	0xffffffff


	//   ....[14]....
        /*0064*/ 	.word	0xffffffff


	//   ....[15]....
        /*0068*/ 	.word	0xffffffff


	//   ....[16]....
        /*006c*/ 	.word	0xffffffff


	//   ....[17]....
        /*0070*/ 	.word	0xffffffff


	//   ....[18]....
        /*0074*/ 	.word	0x050000cc


	//   ....[19]....
        /*0078*/ 	.word	0x050000cc


	//   ....[20]....
        /*007c*/ 	.word	0x050000cc


	//   ....[21]....
        /*0080*/ 	.word	0x050000cc


	//   ....[22]....
        /*0084*/ 	.word	0x050000cc


	//   ....[23]....
        /*0088*/ 	.word	0x050000cc


	//   ....[24]....
        /*008c*/ 	.word	0x050000cc


	//   ....[25]....
        /*0090*/ 	.word	0x050000cc


	//   ....[26]....
        /*0094*/ 	.word	0x050000cc


	//   ....[27]....
        /*0098*/ 	.word	0x050000cc


	//----- nvinfo : EIATTR_COOP_GROUP_INSTR_OFFSETS
	.align		4
.L_1236:
        /*009c*/ 	.byte	0x04, 0x28
        /*009e*/ 	.short	(.L_1238 - .L_1237)


	//   ....[0]....
.L_1237:
        /*00a0*/ 	.word	0x00003720


	//   ....[1]....
        /*00a4*/ 	.word	0x00003740


	//   ....[2]....
        /*00a8*/ 	.word	0x00003760


	//   ....[3]....
        /*00ac*/ 	.word	0x00003780


	//   ....[4]....
        /*00b0*/ 	.word	0x000037a0


	//   ....[5]....
        /*00b4*/ 	.word	0x00003cd0


	//   ....[6]....
        /*00b8*/ 	.word	0x00003cf0


	//   ....[7]....
        /*00bc*/ 	.word	0x00003d10


	//   ....[8]....
        /*00c0*/ 	.word	0x00003d30


	//   ....[9]....
        /*00c4*/ 	.word	0x00003d50


	//   ....[10]....
        /*00c8*/ 	.word	0x00003eb0


	//   ....[11]....
        /*00cc*/ 	.word	0x00003f00


	//   ....[12]....
        /*00d0*/ 	.word	0x00003f30


	//   ....[13]....
        /*00d4*/ 	.word	0x00003f40


	//   ....[14]....
        /*00d8*/ 	.word	0x00004000


	//   ....[15]....
        /*00dc*/ 	.word	0x00004030


	//   ....[16]....
        /*00e0*/ 	.word	0x000040d0


	//   ....[17]....
        /*00e4*/ 	.word	0x00004100


	//   ....[18]....
        /*00e8*/ 	.word	0x00005050


	//   ....[19]....
        /*00ec*/ 	.word	0x000050c0


	//   ....[20]....
        /*00f0*/ 	.word	0x00005130


	//   ....[21]....
        /*00f4*/ 	.word	0x000051a0


	//   ....[22]....
        /*00f8*/ 	.word	0x00005210


	//   ....[23]....
        /*00fc*/ 	.word	0x00005780


	//   ....[24]....
        /*0100*/ 	.word	0x000057f0


	//   ....[25]....
        /*0104*/ 	.word	0x00005860


	//   ....[26]....
        /*0108*/ 	.word	0x000058d0


	//   ....[27]....
        /*010c*/ 	.word	0x00005940


	//----- nvinfo : EIATTR_EXIT_INSTR_OFFSETS
	.align		4
.L_1238:
        /*0110*/ 	.byte	0x04, 0x1c
        /*0112*/ 	.short	(.L_1240 - .L_1239)


	//   ....[0]....
.L_1239:
        /*0114*/ 	.word	0x000005b0


	//   ....[1]....
        /*0118*/ 	.word	0x00004ff0


	//----- nvinfo : EIATTR_MAX_THREADS
	.align		4
.L_1240:
        /*011c*/ 	.byte	0x04, 0x05
        /*011e*/ 	.short	(.L_1242 - .L_1241)
.L_1241:
        /*0120*/ 	.word	0x00000080
        /*0124*/ 	.word	0x00000001
        /*0128*/ 	.word	0x00000001


	//----- nvinfo : EIATTR_CRS_STACK_SIZE
	.align		4
.L_1242:
        /*012c*/ 	.byte	0x04, 0x1e
        /*012e*/ 	.short	(.L_1244 - .L_1243)
.L_1243:
        /*0130*/ 	.word	0x00000000


	//----- nvinfo : EIATTR_CBANK_PARAM_SIZE
	.align		4
.L_1244:
        /*0134*/ 	.byte	0x03, 0x19
        /*0136*/ 	.short	0x00e8


	//----- nvinfo : EIATTR_PARAM_CBANK
	.align		4
        /*0138*/ 	.byte	0x04, 0x0a
        /*013a*/ 	.short	(.L_1246 - .L_1245)
	.align		4
.L_1245:
        /*013c*/ 	.word	index@(.nv.constant0._ZN10layer_norm31ln_parallel_residual_fwd_kernelINS_13Kernel_traitsIf6__halfS2_S2_fjLj5120ELj1ELj1ELj4ELj16ENS_18Kernel_traits_baseILj5120EfS2_S2_S2_fjLj128EEEEELb0ELb0ELb1EEEvNS_9FwdParamsE)
        /*0140*/ 	.short	0x0210
        /*0142*/ 	.short	0x00e8


	//----- nvinfo : EIATTR_SW_WAR
	.align		4
.L_1246:
        /*0144*/ 	.byte	0x04, 0x36
        /*0146*/ 	.short	(.L_1248 - .L_1247)
.L_1247:
        /*0148*/ 	.word	0x00000008
.L_1248:


//--------------------- .nv.info._ZN10layer_norm31ln_parallel_residual_fwd_kernelINS_13Kernel_traitsIf6__halfS2_S2_fjLj5120ELj1ELj1ELj4ELj16ENS_18Kernel_traits_baseILj5120EfS2_S2_S2_fjLj128EEEEELb0ELb1ELb0EEEvNS_9FwdParamsE --------------------------
	.section	.nv.info._ZN10layer_norm31ln_parallel_residual_fwd_kernelINS_13Kernel_traitsIf6__halfS2_S2_fjLj5120ELj1ELj1ELj4ELj16ENS_18Kernel_traits_baseILj5120EfS2_S2_S2_fjLj128EEEEELb0ELb1ELb0EEEvNS_9FwdParamsE,"",@"SHT_CUDA_INFO"
	.sectionflags	@""
	.align	4


	//----- nvinfo : EIATTR_CUDA_API_VERSION
	.align		4
        /*0000*/ 	.byte	0x04, 0x37
        /*0002*/ 	.short	(.L_1250 - .L_1249)
.L_1249:
        /*0004*/ 	.word	0x00000082


	//----- nvinfo : EIATTR_KPARAM_INFO
	.align		4
.L_1250:
        /*0008*/ 	.byte	0x04, 0x17
        /*000a*/ 	.short	(.L_1252 - .L_1251)
.L_1251:
        /*000c*/ 	.word	0x00000000
        /*0010*/ 	.short	0x0000
        /*0012*/ 	.short	0x0000
        /*0014*/ 	.byte	0x00, 0xf0, 0xa1, 0x03


	//----- nvinfo : EIATTR_SPARSE_MMA_MASK
	.align		4
.L_1252:
        /*0018*/ 	.byte	0x03, 0x50
        /*001a*/ 	.short	0x0000


	//----- nvinfo : EIATTR_MAXREG_COUNT
	.align		4
        /*001c*/ 	.byte	0x03, 0x1b
        /*001e*/ 	.short	0x00ff


	//----- nvinfo : EIATTR_NUM_BARRIERS
	.align		4
        /*0020*/ 	.byte	0x02, 0x4c
        /*0022*/ 	.byte	0x01
	.zero		1


	//----- nvinfo : EIATTR_MERCURY_ISA_VERSION
	.align		4
        /*0024*/ 	.byte	0x03, 0x5f
        /*0026*/ 	.short	0x0101


	//----- nvinfo : EIATTR_COOP_GROUP_MASK_REGIDS
	.align		4
        /*0028*/ 	.byte	0x04, 0x29
        /*002a*/ 	.short	(.L_1254 - .L_1253)


	//   ....[0]....
.L_1253:
        /*002c*/ 	.word	0xffffffff


	//   ....[1]....
        /*0030*/ 	.word	0xffffffff


	//   ....[2]....
        /*0034*/ 	.word	0xffffffff


	//   ....[3]....
        /*0038*/ 	.word	0xffffffff


	//   ....[4]....
        /*003c*/ 	.word	0xffffffff


	//   ....[5]....
        /*0040*/ 	.word	0xffffffff


	//   ....[6]....
        /*0044*/ 	.word	0xffffffff


	//   ....[7]....
        /*0048*/ 	.word	0xffffffff


	//   ....[8]....
        /*004c*/ 	.word	0xffffffff


	//   ....[9]....
        /*0050*/ 	.word	0xffffffff


	//   ....[10]....
        /*0054*/ 	.word	0xffffffff


	//   ....[11]....
        /*0058*/ 	.word	0xffffffff


	//   ....[12]....
        /*005c*/ 	.word	0xffffffff


	//   ....[13]....
        /*0060*/ 	.word	0xffffffff


	//   ....[14]....
        /*0064*/ 	.word	0xffffffff


	//   ....[15]....
        /*0068*/ 	.word	0xffffffff


	//   ....[16]....
        /*006c*/ 	.word	0xffffffff


	//   ....[17]....
        /*0070*/ 	.word	0xffffffff


	//   ....[18]....
        /*0074*/ 	.word	0x05000097


	//   ....[19]....
        /*0078*/ 	.word	0x05000097


	//   ....[20]....
        /*007c*/ 	.word	0x05000097


	//   ....[21]....
        /*0080*/ 	.word	0x05000097


	//   ....[22]....
        /*0084*/ 	.word	0x05000097


	//   ....[23]....
        /*0088*/ 	.word	0x05000097


	//   ....[24]....
        /*008c*/ 	.word	0x05000097


	//   ....[25]....
        /*0090*/ 	.word	0x05000097


	//   ....[26]....
        /*0094*/ 	.word	0x05000097


	//   ....[27]....
        /*0098*/ 	.word	0x05000097


	//----- nvinfo : EIATTR_COOP_GROUP_INSTR_OFFSETS
	.align		4
.L_1254:
        /*009c*/ 	.byte	0x04, 0x28
        /*009e*/ 	.short	(.L_1256 - .L_1255)


	//   ....[0]....
.L_1255:
        /*00a0*/ 	.word	0x00003c40


	//   ....[1]....
        /*00a4*/ 	.word	0x00003c60


	//   ....[2]....
        /*00a8*/ 	.word	0x00003c80


	//   ....[3]....
        /*00ac*/ 	.word	0x00003ca0


	//   ....[4]....
        /*00b0*/ 	.word	0x00003cc0


	//   ....[5]....
        /*00b4*/ 	.word	0x00004200


	//   ....[6]....
        /*00b8*/ 	.word	0x00004220


	//   ....[7]....
        /*00bc*/ 	.word	0x00004240


	//   ....[8]....
        /*00c0*/ 	.word	0x00004260


	//   ....[9]....
        /*00c4*/ 	.word	0x00004280


	//   ....[10]....
        /*00c8*/ 	.word	0x000043d0


	//   ....[11]....
        /*00cc*/ 	.word	0x00004460


	//   ....[12]....
        /*00d0*/ 	.word	0x000044c0


	//   ....[13]....
        /*00d4*/ 	.word	0x000044d0


	//   ....[14]....
        /*00d8*/ 	.word	0x00004530


	//   ....[15]....
        /*00dc*/ 	.word	0x00004580


	//   ....[16]....
        /*00e0*/ 	.word	0x00004600


	//   ....[17]....
        /*00e4*/ 	.word	0x00004640


	//   ....[18]....
        /*00e8*/ 	.word	0x000052f0


	//   ....[19]....
        /*00ec*/ 	.word	0x00005360


	//   ....[20]....
        /*00f0*/ 	.word	0x000053d0


	//   ....[21]....
        /*00f4*/ 	.word	0x00005440


	//   ....[22]....
        /*00f8*/ 	.word	0x000054b0


	//   ....[23]....
        /*00fc*/ 	.word	0x00005a30


	//   ....[24]....
        /*0100*/ 	.word	0x00005aa0


	//   ....[25]....
        /*0104*/ 	.word	0x00005b10


	//   ....[26]....
        /*0108*/ 	.word	0x00005b80


	//   ....[27]....
        /*010c*/ 	.word	0x00005bf0


	//----- nvinfo : EIATTR_EXIT_INSTR_OFFSETS
	.align		4
.L_1256:
        /*0110*/ 	.byte	0x04, 0x1c
        /*0112*/ 	.short	(.L_1258 - .L_1257)


	//   ....[0]....
.L_1257:
        /*0114*/ 	.word	0x00000790


	//   ....[1]....
        /*0118*/ 	.word	0x00005290


	//----- nvinfo : EIATTR_MAX_THREADS
	.align		4
.L_1258:
        /*011c*/ 	.byte	0x04, 0x05
        /*011e*/ 	.short	(.L_1260 - .L_1259)
.L_1259:
        /*0120*/ 	.word	0x00000080
        /*0124*/ 	.word	0x00000001
        /*0128*/ 	.word	0x00000001


	//----- nvinfo : EIATTR_CRS_STACK_SIZE
	.align		4
.L_1260:
        /*012c*/ 	.byte	0x04, 0x1e
        /*012e*/ 	.short	(.L_1262 - .L_1261)
.L_1261:
        /*0130*/ 	.word	0x00000000


	//----- nvinfo : EIATTR_CBANK_PARAM_SIZE
	.align		4
.L_1262:
        /*0134*/ 	.byte	0x03, 0x19
        /*0136*/ 	.short	0x00e8


	//----- nvinfo : EIATTR_PARAM_CBANK
	.align		4
        /*0138*/ 	.byte	0x04, 0x0a
        /*013a*/ 	.short	(.L_1264 - .L_1263)
	.align		4
.L_1263:
        /*013c*/ 	.word	index@(.nv.constant0._ZN10layer_norm31ln_parallel_residual_fwd_kernelINS_13Kernel_traitsIf6__halfS2_S2_fjLj5120ELj1ELj1ELj4ELj16ENS_18Kernel_traits_baseILj5120EfS2_S2_S2_fjLj128EEEEELb0ELb1ELb0EEEvNS_9FwdParamsE)
        /*0140*/ 	.short	0x0210
        /*0142*/ 	.short	0x00e8


	//----- nvinfo : EIATTR_SW_WAR
	.align		4
.L_1264:
        /*0144*/ 	.byte	0x04, 0x36
        /*0146*/ 	.short	(.L_1266 - .L_1265)
.L_1265:
        /*0148*/ 	.word	0x00000008
.L_1266:


//--------------------- .nv.info._ZN10layer_norm31ln_parallel_residual_fwd_kernelINS_13Kernel_traitsIf6__halfS2_S2_fjLj5120ELj1ELj1ELj4ELj16ENS_18Kernel_traits_baseILj5120EfS2_S2_S2_fjLj128EEEEELb0ELb1ELb1EEEvNS_9FwdParamsE --------------------------
	.section	.nv.info._ZN10layer_norm31ln_parallel_residual_fwd_kernelINS_13Kernel_traitsIf6__halfS2_S2_fjLj5120ELj1ELj1ELj4ELj16ENS_18Kernel_traits_baseILj5120EfS2_S2_S2_fjLj128EEEEELb0ELb1ELb1EEEvNS_9FwdParamsE,"",@"SHT_CUDA_INFO"
	.sectionflags	@""
	.align	4


	//----- nvinfo : EIATTR_CUDA_API_VERSION
	.align		4
        /*0000*/ 	.byte	0x04, 0x37
        /*0002*/ 	.short	(.L_1268 - .L_1267)
.L_1267:
        /*0004*/ 	.word	0x00000082


	//----- nvinfo : EIATTR_KPARAM_INFO
	.align		4
.L_1268:
        /*0008*/ 	.byte	0x04, 0x17
        /*000a*/ 	.short	(.L_1270 - .L_1269)
.L_1269:
        /*000c*/ 	.word	0x00000000
        /*0010*/ 	.short	0x0000
        /*0012*/ 	.short	0x0000
        /*0014*/ 	.byte	0x00, 0xf0, 0xa1, 0x03


	//----- nvinfo : EIATTR_SPARSE_MMA_MASK
	.align		4
.L_1270:
        /*0018*/ 	.byte	0x03, 0x50
        /*001a*/ 	.short	0x0000


	//----- nvinfo : EIATTR_MAXREG_COUNT
	.align		4
        /*001c*/ 	.byte	0x03, 0x1b
        /*001e*/ 	.short	0x00ff


	//----- nvinfo : EIATTR_NUM_BARRIERS
	.align		4
        /*0020*/ 	.byte	0x02, 0x4c
        /*0022*/ 	.byte	0x01
	.zero		1


	//----- nvinfo : EIATTR_MERCURY_ISA_VERSION
	.align		4
        /*0024*/ 	.byte	0x03, 0x5f
        /*0026*/ 	.short	0x0101


	//----- nvinfo : EIATTR_COOP_GROUP_MASK_REGIDS
	.align		4
        /*0028*/ 	.byte	0x04, 0x29
        /*002a*/ 	.short	(.L_1272 - .L_1271)


	//   ....[0]....
.L_1271:
        /*002c*/ 	.word	0xffffffff


	//   ....[1]....
        /*0030*/ 	.word	0xffffffff


	//   ....[2]....
        /*0034*/ 	.word	0xffffffff


	//   ....[3]....
        /*0038*/ 	.word	0xffffffff


	//   ....[4]....
        /*003c*/ 	.word	0xffffffff


	//   ....[5]....
        /*0040*/ 	.word	0xffffffff


	//   ....[6]....
        /*0044*/ 	.word	0xffffffff


	//   ....[7]....
        /*0048*/ 	.word	0xffffffff


	//   ....[8]....
        /*004c*/ 	.word	0xffffffff


	//   ....[9]....
        /*0050*/ 	.word	0xffffffff


	//   ....[10]....
        /*0054*/ 	.word	0xffffffff


	//   ....[11]....
        /*0058*/ 	.word	0xffffffff


	//   ....[12]....
        /*005c*/ 	.word	0xffffffff


	//   ....[13]....
        /*0060*/ 	.word	0xffffffff


	//   ....[14]....
        /*0064*/ 	.word	0xffffffff


	//   ....[15]....
        /*0068*/ 	.word	0xffffffff


	//   ....[16]....
        /*006c*/ 	.word	0xffffffff


	//   ....[17]....
        /*0070*/ 	.word	0xffffffff


	//   ....[18]....
        /*0074*/ 	.word	0x05000095


	//   ....[19]....
        /*0078*/ 	.word	0x05000095


	//   ....[20]....
        /*007c*/ 	.word	0x05000095


	//   ....[21]....
        /*0080*/ 	.word	0x05000095


	//   ....[22]....
        /*0084*/ 	.word	0x05000095


	//   ....[23]....
        /*0088*/ 	.word	0x05000095


	//   ....[24]....
        /*008c*/ 	.word	0x05000095


	//   ....[25]....
        /*0090*/ 	.word	0x05000095


	//   ....[26]....
        /*0094*/ 	.word	0x05000095


	//   ....[27]....
        /*0098*/ 	.word	0x05000095


	//----- nvinfo : EIATTR_COOP_GROUP_INSTR_OFFSETS
	.align		4
.L_1272:
        /*009c*/ 	.byte	0x04, 0x28
        /*009e*/ 	.short	(.L_1274 - .L_1273)


	//   ....[0]....
.L_1273:
        /*00a0*/ 	.word	0x000033e0


	//   ....[1]....
        /*00a4*/ 	.word	0x00003400


	//   ....[2]....
        /*00a8*/ 	.word	0x00003420


	//   ....[3]....
        /*00ac*/ 	.word	0x00003440


	//   ....[4]....
        /*00b0*/ 	.word	0x00003460


	//   ....[5]....
        /*00b4*/ 	.word	0x00003990


	//   ....[6]....
        /*00b8*/ 	.word	0x000039b0


	//   ....[7]....
        /*00bc*/ 	.word	0x000039d0


	//   ....[8]....
        /*00c0*/ 	.word	0x000039f0


	//   ....[9]....
        /*00c4*/ 	.word	0x00003a10


	//   ....[10]....
        /*00c8*/ 	.word	0x00003b70


	//   ....[11]....
        /*00cc*/ 	.word	0x00003bd0


	//   ....[12]....
        /*00d0*/ 	.word	0x00003c00


	//   ....[13]....
        /*00d4*/ 	.word	0x00003c30


	//   ....[14]....
        /*00d8*/ 	.word	0x00003cc0


	//   ....[15]....
        /*00dc*/ 	.word	0x00003cf0


	//   ....[16]....
        /*00e0*/ 	.word	0x00003d90


	//   ....[17]....
        /*00e4*/ 	.word	0x00003dc0


	//   ....[18]....
        /*00e8*/ 	.word	0x000048b0


	//   ....[19]....
        /*00ec*/ 	.word	0x00004920


	//   ....[20]....
        /*00f0*/ 	.word	0x00004990


	//   ....[21]....
        /*00f4*/ 	.word	0x00004a00


	//   ....[22]....
        /*00f8*/ 	.word	0x00004a70


	//   ....[23]....
        /*00fc*/ 	.word	0x00004ff0


	//   ....[24]....
        /*0100*/ 	.word	0x00005060


	//   ....[25]....
        /*0104*/ 	.word	0x000050d0


	//   ....[26]....
        /*0108*/ 	.word	0x00005140


	//   ....[27]....
        /*010c*/ 	.word	0x000051b0


	//----- nvinfo : EIATTR_EXIT_INSTR_OFFSETS
	.align		4
.L_1274:
        /*0110*/ 	.byte	0x04, 0x1c
        /*0112*/ 	.short	(.L_1276 - .L_1275)


	//   ....[0]....
.L_1275:
        /*0114*/ 	.word	0x00000330


	//   ....[1]....
        /*0118*/ 	.word	0x00004850


	//----- nvinfo : EIATTR_MAX_THREADS
	.align		4
.L_1276:
        /*011c*/ 	.byte	0x04, 0x05
        /*011e*/ 	.short	(.L_1278 - .L_1277)
.L_1277:
        /*0120*/ 	.word	0x00000080
        /*0124*/ 	.word	0x00000001
        /*0128*/ 	.word	0x00000001


	//----- nvinfo : EIATTR_CRS_STACK_SIZE
	.align		4
.L_1278:
        /*012c*/ 	.byte	0x04, 0x1e
        /*012e*/ 	.short	(.L_1280 - .L_1279)
.L_1279:
        /*0130*/ 	.word	0x00000000


	//----- nvinfo : EIATTR_CBANK_PARAM_SIZE
	.align		4
.L_1280:
        /*0134*/ 	.byte	0x03, 0x19
        /*0136*/ 	.short	0x00e8


	//----- nvinfo : EIATTR_PARAM_CBANK
	.align		4
        /*0138*/ 	.byte	0x04, 0x0a
        /*013a*/ 	.short	(.L_1282 - .L_1281)
	.align		4
.L_1281:
        /*013c*/ 	.word	index@(.nv.constant0._ZN10layer_norm31ln_parallel_residual_fwd_kernelINS_13Kernel_traitsIf6__halfS2_S2_fjLj5120ELj1ELj1ELj4ELj16ENS_18Kernel_traits_baseILj5120EfS2_S2_S2_fjLj128EEEEELb0ELb1ELb1EEEvNS_9FwdParamsE)
        /*0140*/ 	.short	0x0210
        /*0142*/ 	.short	0x00e8


	//----- nvinfo : EIATTR_SW_WAR
	.align		4
.L_1282:
        /*0144*/ 	.byte	0x04, 0x36
        /*0146*/ 	.short	(.L_1284 - .L_1283)
.L_1283:
        /*0148*/ 	.word	0x00000008
.L_1284:


//--------------------- .nv.info._ZN10layer_norm31ln_parallel_residual_fwd_kernelINS_13Kernel_traitsIf6__halfS2_S2_fjLj5120ELj1ELj1ELj4ELj16ENS_18Kernel_traits_baseILj5120EfS2_S2_S2_fjLj128EEEEELb1ELb0ELb0EEEvNS_9FwdParamsE --------------------------
	.section	.nv.info._ZN10layer_norm31ln_parallel_residual_fwd_kernelINS_13Kernel_traitsIf6__halfS2_S2_fjLj5120ELj1ELj1ELj4ELj16ENS_18Kernel_traits_baseILj5120EfS2_S2_S2_fjLj128EEEEELb1ELb0ELb0EEEvNS_9FwdParamsE,"",@"SHT_CUDA_INFO"
	.sectionflags	@""
	.align	4


	//----- nvinfo : EIATTR_CUDA_API_VERSION
	.align		4
        /*0000*/ 	.byte	0x04, 0x37
        /*0002*/ 	.short	(.L_1286 - .L_1285)
.L_1285:
        /*0004*/ 	.word	0x00000082


	//----- nvinfo : EIATTR_KPARAM_INFO
	.align		4
.L_1286:
        /*0008*/ 	.byte	0x04, 0x17
        /*000a*/ 	.short	(.L_1288 - .L_1287)
.L_1287:
        /*000c*/ 	.word	0x00000000
        /*0010*/ 	.short	0x0000
        /*0012*/ 	.short	0x0000
        /*0014*/ 	.byte	0x00, 0xf0, 0xa1, 0x03


	//----- nvinfo : EIATTR_SPARSE_MMA_MASK
	.align		4
.L_1288:
        /*0018*/ 	.byte	0x03, 0x50
        /*001a*/ 	.short	0x0000


	//----- nvinfo : EIATTR_MAXREG_COUNT
	.align		4
        /*001c*/ 	.byte	0x03, 0x1b
        /*001e*/ 	.short	0x00ff


	//----- nvinfo : EIATTR_NUM_BARRIERS
	.align		4
        /*0020*/ 	.byte	0x02, 0x4c
        /*0022*/ 	.byte	0x01
	.zero		1


	//----- nvinfo : EIATTR_MERCURY_ISA_VERSION
	.align		4
        /*0024*/ 	.byte	0x03, 0x5f
        /*0026*/ 	.short	0x0101


	//----- nvinfo : EIATTR_COOP_GROUP_MASK_REGIDS
	.align		4
        /*0028*/ 	.byte	0x04, 0x29
        /*002a*/ 	.short	(.L_1290 - .L_1289)


	//   ....[0]....
.L_1289:
        /*002c*/ 	.word	0xffffffff


	//   ....[1]....
        /*0030*/ 	.word	0xffffffff


	//   ....[2]....
        /*0034*/ 	.word	0xffffffff


	//   ....[3]....
        /*0038*/ 	.word	0xffffffff


	//   ....[4]....
        /*003c*/ 	.word	0xffffffff


	//   ....[5]....
        /*0040*/ 	.word	0xffffffff


	//   ....[6]....
        /*0044*/ 	.word	0xffffffff


	//   ....[7]....
        /*0048*/ 	.word	0xffffffff


	//   ....[8]....
        /*004c*/ 	.word	0xffffffff


	//   ....[9]....
        /*0050*/ 	.word	0xffffffff


	//   ....[10]....
        /*0054*/ 	.word	0xffffffff


	//   ....[11]....
        /*0058*/ 	.word	0xffffffff


	//   ....[12]....
        /*005c*/ 	.word	0xffffffff


	//   ....[13]....
        /*0060*/ 	.word	0xffffffff


	//   ....[14]....
        /*0064*/ 	.word	0xffffffff


	//   ....[15]....
        /*0068*/ 	.word	0xffffffff


	//   ....[16]....
        /*006c*/ 	.word	0xffffffff


	//   ....[17]....
        /*0070*/ 	.word	0xffffffff


	//   ....[18]....
        /*0074*/ 	.word	0x050000f3


	//   ....[19]....
        /*0078*/ 	.word	0x050000f3


	//   ....[20]....
        /*007c*/ 	.word	0x050000f3


	//   ....[21]....
        /*0080*/ 	.word	0x050000f3


	//   ....[22]....
        /*0084*/ 	.word	0x050000f3


	//   ....[23]....
        /*0088*/ 	.word	0x050000f3


	//   ....[24]....
        /*008c*/ 	.word	0x050000f3


	//   ....[25]....
        /*0090*/ 	.word	0x050000f3


	//   ....[26]....
        /*0094*/ 	.word	0x050000f3


	//   ....[27]....
        /*0098*/ 	.word	0x050000f3


	//----- nvinfo : EIATTR_COOP_GROUP_INSTR_OFFSETS
	.align		4
.L_1290:
        /*009c*/ 	.byte	0x04, 0x28
        /*009e*/ 	.short	(.L_1292 - .L_1291)


	//   ....[0]....
.L_1291:
        /*00a0*/ 	.word	0x0001e8e0


	//   ....[1]....
        /*00a4*/ 	.word	0x0001e910


	//   ....[2]....
        /*00a8*/ 	.word	0x0001e930


	//   ....[3]....
        /*00ac*/ 	.word	0x0001e950


	//   ....[4]....
        /*00b0*/ 	.word	0x0001e970


	//   ....[5]....
        /*00b4*/ 	.word	0x0001eeb0


	//   ....[6]....
        /*00b8*/ 	.word	0x0001eed0


	//   ....[7]....
        /*00bc*/ 	.word	0x0001eef0


	//   ....[8]....
        /*00c0*/ 	.word	0x0001ef10


	//   ....[9]....
        /*00c4*/ 	.word	0x0001ef30


	//   ....[10]....
        /*00c8*/ 	.word	0x0001f070


	//   ....[11]....
        /*00cc*/ 	.word	0x0001f120


	//   ....[12]....
        /*00d0*/ 	.word	0x0001f130


	//   ....[13]....
        /*00d4*/ 	.word	0x0001f140


	//   ....[14]....
        /*00d8*/ 	.word	0x0001f1e0


	//   ....[15]....
        /*00dc*/ 	.word	0x0001f210


	//   ....[16]....
        /*00e0*/ 	.word	0x0001f2e0


	//   ....[17]....
        /*00e4*/ 	.word	0x0001f2f0


	//   ....[18]....
        /*00e8*/ 	.word	0x00020470


	//   ....[19]....
        /*00ec*/ 	.word	0x000204e0


	//   ....[20]....
        /*00f0*/ 	.word	0x00020550


	//   ....[21]....
        /*00f4*/ 	.word	0x000205c0


	//   ....[22]....
        /*00f8*/ 	.word	0x00020630


	//   ....[23]....
        /*00fc*/ 	.word	0x00020bd0


	//   ....[24]....
        /*0100*/ 	.word	0x00020c40


	//   ....[25]....
        /*0104*/ 	.word	0x00020cb0


	//   ....[26]....
        /*0108*/ 	.word	0x00020d20


	//   ....[27]....
        /*010c*/ 	.word	0x00020d90


	//----- nvinfo : EIATTR_EXIT_INSTR_OFFSETS
	.align		4
.L_1292:
        /*0110*/ 	.byte	0x04, 0x1c
        /*0112*/ 	.short	(.L_1294 - .L_1293)


	//   ....[0]....
.L_1293:
        /*0114*/ 	.word	0x000011f0


	//   ....[1]....
        /*0118*/ 	.word	0x00020410


	//----- nvinfo : EIATTR_MAX_THREADS
	.align		4
.L_1294:
        /*011c*/ 	.byte	0x04, 0x05
        /*011e*/ 	.short	(.L_1296 - .L_1295)
.L_1295:
        /*0120*/ 	.word	0x00000080
        /*0124*/ 	.word	0x00000001
        /*0128*/ 	.word	0x00000001


	//----- nvinfo : EIATTR_CRS_STACK_SIZE
	.align		4
.L_1296:
        /*012c*/ 	.byte	0x04, 0x1e
        /*012e*/ 	.short	(.L_1298 - .L_1297)
.L_1297:
        /*0130*/ 	.word	0x00000000


	//----- nvinfo : EIATTR_CBANK_PARAM_SIZE
	.align		4
.L_1298:
        /*0134*/ 	.byte	0x03, 0x19
        /*0136*/ 	.short	0x00e8


	//----- nvinfo : EIATTR_PARAM_CBANK
	.align		4
        /*0138*/ 	.byte	0x04, 0x0a
        /*013a*/ 	.short	(.L_1300 - .L_1299)
	.align		4
.L_1299:
        /*013c*/ 	.word	index@(.nv.constant0._ZN10layer_norm31ln_parallel_residual_fwd_kernelINS_13Kernel_traitsIf6__halfS2_S2_fjLj5120ELj1ELj1ELj4ELj16ENS_18Kernel_traits_baseILj5120EfS2_S2_S2_fjLj128EEEEELb1ELb0ELb0EEEvNS_9FwdParamsE)
        /*0140*/ 	.short	0x0210
        /*0142*/ 	.short	0x00e8


	//----- nvinfo : EIATTR_SW_WAR
	.align		4
.L_1300:
        /*0144*/ 	.byte	0x04, 0x36
        /*0146*/ 	.short	(.L_1302 - .L_1301)
.L_1301:
        /*0148*/ 	.word	0x00000008
.L_1302:


//--------------------- .nv.info._ZN10layer_norm31ln_parallel_residual_fwd_kernelINS_13Kernel_traitsIf6__halfS2_S2_fjLj5120ELj1ELj1ELj4ELj16ENS_18Kernel_traits_baseILj5120EfS2_S2_S2_fjLj128EEEEELb1ELb0ELb1EEEvNS_9FwdParamsE --------------------------
	.section	.nv.info._ZN10layer_norm31ln_parallel_residual_fwd_kernelINS_13Kernel_traitsIf6__halfS2_S2_fjLj5120ELj1ELj1ELj4ELj16ENS_18Kernel_traits_baseILj5120EfS2_S2_S2_fjLj128EEEEELb1ELb0ELb1EEEvNS_9FwdParamsE,"",@"SHT_CUDA_INFO"
	.sectionflags	@""
	.align	4


	//----- nvinfo : EIATTR_CUDA_API_VERSION
	.align		4
        /*0000*/ 	.byte	0x04, 0x37
        /*0002*/ 	.short	(.L_1304 - .L_1303)
.L_1303:
        /*0004*/ 	.word	0x00000082


	//----- nvinfo : EIATTR_KPARAM_INFO
	.align		4
.L_1304:
        /*0008*/ 	.byte	0x04, 0x17
        /*000a*/ 	.short	(.L_1306 - .L_1305)
.L_1305:
        /*000c*/ 	.word	0x00000000
        /*0010*/ 	.short	0x0000
        /*0012*/ 	.short	0x0000
        /*0014*/ 	.byte	0x00, 0xf0, 0xa1, 0x03


	//----- nvinfo : EIATTR_SPARSE_MMA_MASK
	.align		4
.L_1306:
        /*0018*/ 	.byte	0x03, 0x50
        /*001a*/ 	.short	0x0000


	//----- nvinfo : EIATTR_MAXREG_COUNT
	.align		4
        /*001c*/ 	.byte	0x03, 0x1b
        /*001e*/ 	.short	0x00ff


	//----- nvinfo : EIATTR_NUM_BARRIERS
	.align		4
        /*0020*/ 	.byte	0x02, 0x4c
        /*0022*/ 	.byte	0x01
	.zero		1


	//----- nvinfo : EIATTR_MERCURY_ISA_VERSION
	.align		4
        /*0024*/ 	.byte	0x03, 0x5f
        /*0026*/ 	.short	0x0101


	//----- nvinfo : EIATTR_COOP_GROUP_MASK_REGIDS
	.align		4
        /*0028*/ 	.byte	0x04, 0x29
        /*002a*/ 	.short	(.L_1308 - .L_1307)


	//   ....[0]....
.L_1307:
        /*002c*/ 	.word	0xffffffff


	//   ....[1]....
        /*0030*/ 	.word	0xffffffff


	//   ....[2]....
        /*0034*/ 	.word	0xffffffff


	//   ....[3]....
        /*0038*/ 	.word	0xffffffff


	//   ....[4]....
        /*003c*/ 	.word	0xffffffff


	//   ....[5]....
        /*0040*/ 	.word	0xffffffff


	//   ....[6]....
        /*0044*/ 	.word	0xffffffff


	//   ....[7]....
        /*0048*/ 	.word	0xffffffff


	//   ....[8]....
        /*004c*/ 	.word	0xffffffff


	//   ....[9]....
        /*0050*/ 	.word	0xffffffff


	//   ....[10]....
        /*0054*/ 	.word	0xffffffff


	//   ....[11]....
        /*0058*/ 	.word	0xffffffff


	//   ....[12]....
        /*005c*/ 	.word	0xffffffff


	//   ....[13]....
        /*0060*/ 	.word	0xffffffff


	//   ....[14]....
        /*0064*/ 	.word	0xffffffff


	//   ....[15]....
        /*0068*/ 	.word	0xffffffff


	//   ....[16]....
        /*006c*/ 	.word	0xffffffff


	//   ....[17]....
        /*0070*/ 	.word	0xffffffff


	//   ....[18]....
        /*0074*/ 	.word	0x050000f3


	//   ....[19]....
        /*0078*/ 	.word	0x050000f3


	//   ....[20]....
        /*007c*/ 	.word	0x050000f3


	//   ....[21]....
        /*0080*/ 	.word	0x050000f3


	//   ....[22]....
        /*0084*/ 	.word	0x050000f3


	//   ....[23]....
        /*0088*/ 	.word	0x050000f3


	//   ....[24]....
        /*008c*/ 	.word	0x050000f3


	//   ....[25]....
        /*0090*/ 	.word	0x050000f3


	//   ....[26]....
        /*0094*/ 	.word	0x050000f3


	//   ....[27]....
        /*0098*/ 	.word	0x050000f3


	//----- nvinfo : EIATTR_COOP_GROUP_INSTR_OFFSETS
	.align		4
.L_1308:
        /*009c*/ 	.byte	0x04, 0x28
        /*009e*/ 	.short	(.L_1310 - .L_1309)


	//   ....[0]....
.L_1309:
        /*00a0*/ 	.word	0x0001dc40


	//   ....[1]....
        /*00a4*/ 	.word	0x0001dc60


	//   ....[2]....
        /*00a8*/ 	.word	0x0001dc80


	//   ....[3]....
        /*00ac*/ 	.word	0x0001dca0


	//   ....[4]....
        /*00b0*/ 	.word	0x0001dcc0


	//   ....[5]....
        /*00b4*/ 	.word	0x0001e1f0


	//   ....[6]....
        /*00b8*/ 	.word	0x0001e210


	//   ....[7]....
        /*00bc*/ 	.word	0x0001e230


	//   ....[8]....
        /*00c0*/ 	.word	0x0001e250


	//   ....[9]....
        /*00c4*/ 	.word	0x0001e270


	//   ....[10]....
        /*00c8*/ 	.word	0x0001e3c0


	//   ....[11]....
        /*00cc*/ 	.word	0x0001e440


	//   ....[12]....
        /*00d0*/ 	.word	0x0001e460


	//   ....[13]....
        /*00d4*/ 	.word	0x0001e470


	//   ....[14]....
        /*00d8*/ 	.word	0x0001e540


	//   ....[15]....
        /*00dc*/ 	.word	0x0001e570


	//   ....[16]....
        /*00e0*/ 	.word	0x0001e620


	//   ....[17]....
        /*00e4*/ 	.word	0x0001e640


	//   ....[18]....
        /*00e8*/ 	.word	0x0001f600


	//   ....[19]....
        /*00ec*/ 	.word	0x0001f670


	//   ....[20]....
        /*00f0*/ 	.word	0x0001f6e0


	//   ....[21]....
        /*00f4*/ 	.word	0x0001f750


	//   ....[22]....
        /*00f8*/ 	.word	0x0001f7c0


	//   ....[23]....
        /*00fc*/ 	.word	0x0001fd40


	//   ....[24]....
        /*0100*/ 	.word	0x0001fdb0


	//   ....[25]....
        /*0104*/ 	.word	0x0001fe20


	//   ....[26]....
        /*0108*/ 	.word	0x0001fe90


	//   ....[27]....
        /*010c*/ 	.word	0x0001ff00


	//----- nvinfo : EIATTR_EXIT_INSTR_OFFSETS
	.align		4
.L_1310:
        /*0110*/ 	.byte	0x04, 0x1c
        /*0112*/ 	.short	(.L_1312 - .L_1311)


	//   ....[0]....
.L_1311:
        /*0114*/ 	.word	0x000009f0


	//   ....[1]....
        /*0118*/ 	.word	0x0001f5b0


	//----- nvinfo : EIATTR_MAX_THREADS
	.align		4
.L_1312:
        /*011c*/ 	.byte	0x04, 0x05
        /*011e*/ 	.short	(.L_1314 - .L_1313)
.L_1313:
        /*0120*/ 	.word	0x00000080
        /*0124*/ 	.word	0x00000001
        /*0128*/ 	.word	0x00000001


	//----- nvinfo : EIATTR_CRS_STACK_SIZE
	.align		4
.L_1314:
        /*012c*/ 	.byte	0x04, 0x1e
        /*012e*/ 	.short	(.L_1316 - .L_1315)
.L_1315:
        /*0130*/ 	.word	0x00000000


	//----- nvinfo : EIATTR_CBANK_PARAM_SIZE
	.align		4
.L_1316:
        /*0134*/ 	.byte	0x03, 0x19
        /*0136*/ 	.short	0x00e8


	//----- nvinfo : EIATTR_PARAM_CBANK
	.align		4
        /*0138*/ 	.byte	0x04, 0x0a
        /*013a*/ 	.short	(.L_1318 - .L_1317)
	.align		4
.L_1317:
        /*013c*/ 	.word	index@(.nv.constant0._ZN10layer_norm31ln_parallel_residual_fwd_kernelINS_13Kernel_traitsIf6__halfS2_S2_fjLj5120ELj1ELj1ELj4ELj16ENS_18Kernel_traits_baseILj5120EfS2_S2_S2_fjLj128EEEEELb1ELb0ELb1EEEvNS_9FwdParamsE)
        /*0140*/ 	.short	0x0210
        /*0142*/ 	.short	0x00e8


	//----- nvinfo : EIATTR_SW_WAR
	.align		4
.L_1318:
        /*0144*/ 	.byte	0x04, 0x36
        /*0146*/ 	.short	(.L_1320 - .L_1319)
.L_1319:
        /*0148*/ 	.word	0x00000008
.L_1320:


//--------------------- .nv.info._ZN10layer_norm31ln_parallel_residual_fwd_kernelINS_13Kernel_traitsIf6__halfS2_S2_fjLj5120ELj1ELj1ELj4ELj16ENS_18Kernel_traits_baseILj5120EfS2_S2_S2_fjLj128EEEEELb1ELb1ELb0EEEvNS_9FwdParamsE --------------------------
	.section	.nv.info._ZN10layer_norm31ln_parallel_residual_fwd_kernelINS_13Kernel_traitsIf6__halfS2_S2_fjLj5120ELj1ELj1ELj4ELj16ENS_18Kernel_traits_baseILj5120EfS2_S2_S2_fjLj128EEEEELb1ELb1ELb0EEEvNS_9FwdParamsE,"",@"SHT_CUDA_INFO"
	.sectionflags	@""
	.align	4


	//----- nvinfo : EIATTR_CUDA_API_VERSION
	.align		4
        /*0000*/ 	.byte	0x04, 0x37
        /*0002*/ 	.short	(.L_1322 - .L_1321)
.L_1321:
        /*0004*/ 	.word	0x00000082


	//----- nvinfo : EIATTR_KPARAM_INFO
	.align		4
.L_1322:
        /*0008*/ 	.byte	0x04, 0x17
        /*000a*/ 	.short	(.L_1324 - .L_1323)
.L_1323:
        /*000c*/ 	.word	0x00000000
        /*0010*/ 	.short	0x0000
        /*0012*/ 	.short	0x0000
        /*0014*/ 	.byte	0x00, 0xf0, 0xa1, 0x03


	//----- nvinfo : EIATTR_SPARSE_MMA_MASK
	.align		4
.L_1324:
        /*0018*/ 	.byte	0x03, 0x50
        /*001a*/ 	.short	0x0000


	//----- nvinfo : EIATTR_MAXREG_COUNT
	.align		4
        /*001c*/ 	.byte	0x03, 0x1b
        /*001e*/ 	.short	0x00ff


	//----- nvinfo : EIATTR_NUM_BARRIERS
	.align		4
        /*0020*/ 	.byte	0x02, 0x4c
        /*0022*/ 	.byte	0x01
	.zero		1


	//----- nvinfo : EIATTR_MERCURY_ISA_VERSION
	.align		4
        /*0024*/ 	.byte	0x03, 0x5f
        /*0026*/ 	.short	0x0101


	//----- nvinfo : EIATTR_COOP_GROUP_MASK_REGIDS
	.align		4
        /*0028*/ 	.byte	0x04, 0x29
        /*002a*/ 	.short	(.L_1326 - .L_1325)


	//   ....[0]....
.L_1325:
        /*002c*/ 	.word	0xffffffff


	//   ....[1]....
        /*0030*/ 	.word	0xffffffff


	//   ....[2]....
        /*0034*/ 	.word	0xffffffff


	//   ....[3]....
        /*0038*/ 	.word	0xffffffff


	//   ....[4]....
        /*003c*/ 	.word	0xffffffff


	//   ....[5]....
        /*0040*/ 	.word	0xffffffff


	//   ....[6]....
        /*0044*/ 	.word	0xffffffff


	//   ....[7]....
        /*0048*/ 	.word	0xffffffff


	//   ....[8]....
        /*004c*/ 	.word	0xffffffff


	//   ....[9]....
        /*0050*/ 	.word	0xffffffff


	//   ....[10]....
        /*0054*/ 	.word	0xffffffff


	//   ....[11]....
        /*0058*/ 	.word	0xffffffff


	//   ....[12]....
        /*005c*/ 	.word	0xffffffff


	//   ....[13]....
        /*0060*/ 	.word	0xffffffff


	//   ....[14]....
        /*0064*/ 	.word	0xffffffff


	//   ....[15]....
        /*0068*/ 	.word	0xffffffff


	//   ....[16]....
        /*006c*/ 	.word	0xffffffff


	//   ....[17]....
        /*0070*/ 	.word	0xffffffff


	//   ....[18]....
        /*0074*/ 	.word	0x05000067


	//   ....[19]....
        /*0078*/ 	.word	0x05000067


	//   ....[20]....
        /*007c*/ 	.word	0x05000067


	//   ....[21]....
        /*0080*/ 	.word	0x05000067


	//   ....[22]....
        /*0084*/ 	.word	0x05000067


	//   ....[23]....
        /*0088*/ 	.word	0x05000067


	//   ....[24]....
        /*008c*/ 	.word	0x05000067


	//   ....[25]....
        /*0090*/ 	.word	0x05000067


	//   ....[26]....
        /*0094*/ 	.word	0x05000067


	//   ....[27]....
        /*0098*/ 	.word	0x05000067


	//----- nvinfo : EIATTR_COOP_GROUP_INSTR_OFFSETS
	.align		4
.L_1326:
        /*009c*/ 	.byte	0x04, 0x28
        /*009e*/ 	.short	(.L_1328 - .L_1327)


	//   ....[0]....
.L_1327:
        /*00a0*/ 	.word	0x0001e350


	//   ....[1]....
        /*00a4*/ 	.word	0x0001e380


	//   ....[2]....
        /*00a8*/ 	.word	0x0001e3a0


	//   ....[3]....
        /*00ac*/ 	.word	0x0001e3c0


	//   ....[4]....
        /*00b0*/ 	.word	0x0001e3e0


	//   ....[5]....
        /*00b4*/ 	.word	0x0001e920


	//   ....[6]....
        /*00b8*/ 	.word	0x0001e940


	//   ....[7]....
        /*00bc*/ 	.word	0x0001e960


	//   ....[8]....
        /*00c0*/ 	.word	0x0001e980


	//   ....[9]....
        /*00c4*/ 	.word	0x0001e9a0


	//   ....[10]....
        /*00c8*/ 	.word	0x0001eb20


	//   ....[11]....
        /*00cc*/ 	.word	0x0001eb70


	//   ....[12]....
        /*00d0*/ 	.word	0x0001eb80


	//   ....[13]....
        /*00d4*/ 	.word	0x0001ec20


	//   ....[14]....
        /*00d8*/ 	.word	0x0001ec50


	//   ....[15]....
        /*00dc*/ 	.word	0x0001ec60


	//   ....[16]....
        /*00e0*/ 	.word	0x0001ed20


	//   ....[17]....
        /*00e4*/ 	.word	0x0001ed60


	//   ....[18]....
        /*00e8*/ 	.word	0x0001fa00


	//   ....[19]....
        /*00ec*/ 	.word	0x0001fa60


	//   ....[20]....
        /*00f0*/ 	.word	0x0001fac0


	//   ....[21]....
        /*00f4*/ 	.word	0x0001fb20


	//   ....[22]....
        /*00f8*/ 	.word	0x0001fb80


	//   ....[23]....
        /*00fc*/ 	.word	0x00020120


	//   ....[24]....
        /*0100*/ 	.word	0x00020180


	//   ....[25]....
        /*0104*/ 	.word	0x000201e0


	//   ....[26]....
        /*0108*/ 	.word	0x00020240


	//   ....[27]....
        /*010c*/ 	.word	0x000202a0


	//----- nvinfo : EIATTR_EXIT_INSTR_OFFSETS
	.align		4
.L_1328:
        /*0110*/ 	.byte	0x04, 0x1c
        /*0112*/ 	.short	(.L_1330 - .L_1329)


	//   ....[0]....
.L_1329:
        /*0114*/ 	.word	0x00000c50


	//   ....[1]....
        /*0118*/ 	.word	0x0001f9a0


	//----- nvinfo : EIATTR_MAX_THREADS
	.align		4
.L_1330:
        /*011c*/ 	.byte	0x04, 0x05
        /*011e*/ 	.short	(.L_1332 - .L_1331)
.L_1331:
        /*0120*/ 	.word	0x00000080
        /*0124*/ 	.word	0x00000001
        /*0128*/ 	.word	0x00000001


	//----- nvinfo : EIATTR_CRS_STACK_SIZE
	.align		4
.L_1332:
        /*012c*/ 	.byte	0x04, 0x1e
        /*012e*/ 	.short	(.L_1334 - .L_1333)
.L_1333:
        /*0130*/ 	.word	0x00000000


	//----- nvinfo : EIATTR_CBANK_PARAM_SIZE
	.align		4
.L_1334:
        /*0134*/ 	.byte	0x03, 0x19
        /*0136*/ 	.short	0x00e8


	//----- nvinfo : EIATTR_PARAM_CBANK
	.align		4
        /*0138*/ 	.byte	0x04, 0x0a
        /*013a*/ 	.short	(.L_1336 - .L_1335)
	.align		4
.L_1335:
        /*013c*/ 	.word	index@(.nv.constant0._ZN10layer_norm31ln_parallel_residual_fwd_kernelINS_13Kernel_traitsIf6__halfS2_S2_fjLj5120ELj1ELj1ELj4ELj16ENS_18Kernel_traits_baseILj5120EfS2_S2_S2_fjLj128EEEEELb1ELb1ELb0EEEvNS_9FwdParamsE)
        /*0140*/ 	.short	0x0210
        /*0142*/ 	.short	0x00e8


	//----- nvinfo : EIATTR_SW_WAR
	.align		4
.L_1336:
        /*0144*/ 	.byte	0x04, 0x36
        /*0146*/ 	.short	(.L_1338 - .L_1337)
.L_1337:
        /*0148*/ 	.word	0x00000008
.L_1338:


//--------------------- .nv.info._ZN10layer_norm31ln_parallel_residual_fwd_kernelINS_13Kernel_traitsIf6__halfS2_S2_fjLj5120ELj1ELj1ELj4ELj16ENS_18Kernel_traits_baseILj5120EfS2_S2_S2_fjLj128EEEEELb1ELb1ELb1EEEvNS_9FwdParamsE --------------------------
	.section	.nv.info._ZN10layer_norm31ln_parallel_residual_fwd_kernelINS_13Kernel_traitsIf6__halfS2_S2_fjLj5120ELj1ELj1ELj4ELj16ENS_18Kernel_traits_baseILj5120EfS2_S2_S2_fjLj128EEEEELb1ELb1ELb1EEEvNS_9FwdParamsE,"",@"SHT_CUDA_INFO"
	.sectionflags	@""
	.align	4


	//----- nvinfo : EIATTR_CUDA_API_VERSION
	.align		4
        /*0000*/ 	.byte	0x04, 0x37
        /*0002*/ 	.short	(.L_1340 - .L_1339)
.L_1339:
        /*0004*/ 	.word	0x00000082


	//----- nvinfo : EIATTR_KPARAM_INFO
	.align		4
.L_1340:
        /*0008*/ 	.byte	0x04, 0x17
        /*000a*/ 	.short	(.L_1342 - .L_1341)
.L_1341:
        /*000c*/ 	.word	0x00000000
        /*0010*/ 	.short	0x0000
        /*0012*/ 	.short	0x0000
        /*0014*/ 	.byte	0x00, 0xf0, 0xa1, 0x03


	//----- nvinfo : EIATTR_SPARSE_MMA_MASK
	.align		4
.L_1342:
        /*0018*/ 	.byte	0x03, 0x50
        /*001a*/ 	.short	0x0000


	//----- nvinfo : EIATTR_MAXREG_COUNT
	.align		4
        /*001c*/ 	.byte	0x03, 0x1b
        /*001e*/ 	.short	0x00ff


	//----- nvinfo : EIATTR_NUM_BARRIERS
	.align		4
        /*0020*/ 	.byte	0x02, 0x4c
        /*0022*/ 	.byte	0x01
	.zero		1


	//----- nvinfo : EIATTR_MERCURY_ISA_VERSION
	.align		4
        /*0024*/ 	.byte	0x03, 0x5f
        /*0026*/ 	.short	0x0101


	//----- nvinfo : EIATTR_COOP_GROUP_MASK_REGIDS
	.align		4
        /*0028*/ 	.byte	0x04, 0x29
        /*002a*/ 	.short	(.L_1344 - .L_1343)


	//   ....[0]....
.L_1343:
        /*002c*/ 	.word	0xffffffff


	//   ....[1]....
        /*0030*/ 	.word	0xffffffff


	//   ....[2]....
        /*0034*/ 	.word	0xffffffff


	//   ....[3]....
        /*0038*/ 	.word	0xffffffff


	//   ....[4]....
        /*003c*/ 	.word	0xffffffff


	//   ....[5]....
        /*0040*/ 	.word	0xffffffff


	//   ....[6]....
        /*0044*/ 	.word	0xffffffff


	//   ....[7]....
        /*0048*/ 	.word	0xffffffff


	//   ....[8]....
        /*004c*/ 	.word	0xffffffff


	//   ....[9]....
        /*0050*/ 	.word	0xffffffff


	//   ....[10]....
        /*0054*/ 	.word	0xffffffff


	//   ....[11]....
        /*0058*/ 	.word	0xffffffff


	//   ....[12]....
        /*005c*/ 	.word	0xffffffff


	//   ....[13]....
        /*0060*/ 	.word	0xffffffff


	//   ....[14]....
        /*0064*/ 	.word	0xffffffff


	//   ....[15]....
        /*0068*/ 	.word	0xffffffff


	//   ....[16]....
        /*006c*/ 	.word	0xffffffff


	//   ....[17]....
        /*0070*/ 	.word	0xffffffff


	//   ....[18]....
        /*0074*/ 	.word	0x0500006f


	//   ....[19]....
        /*0078*/ 	.word	0x0500006f


	//   ....[20]....
        /*007c*/ 	.word	0x0500006f


	//   ....[21]....
        /*0080*/ 	.word	0x0500006f


	//   ....[22]....
        /*0084*/ 	.word	0x0500006f


	//   ....[23]....
        /*0088*/ 	.word	0x0500006f


	//   ....[24]....
        /*008c*/ 	.word	0x0500006f


	//   ....[25]....
        /*0090*/ 	.word	0x0500006f


	//   ....[26]....
        /*0094*/ 	.word	0x0500006f


	//   ....[27]....
        /*0098*/ 	.word	0x0500006f


	//----- nvinfo : EIATTR_COOP_GROUP_INSTR_OFFSETS
	.align		4
.L_1344:
        /*009c*/ 	.byte	0x04, 0x28
        /*009e*/ 	.short	(.L_1346 - .L_1345)


	//   ....[0]....
.L_1345:
        /*00a0*/ 	.word	0x0001d950


	//   ....[1]....
        /*00a4*/ 	.word	0x0001d970


	//   ....[2]....
        /*00a8*/ 	.word	0x0001d990


	//   ....[3]....
        /*00ac*/ 	.word	0x0001d9b0


	//   ....[4]....
        /*00b0*/ 	.word	0x0001d9d0


	//   ....[5]....
        /*00b4*/ 	.word	0x0001df00


	//   ....[6]....
        /*00b8*/ 	.word	0x0001df20


	//   ....[7]....
        /*00bc*/ 	.word	0x0001df40


	//   ....[8]....
        /*00c0*/ 	.word	0x0001df60


	//   ....[9]....
        /*00c4*/ 	.word	0x0001df80


	//   ....[10]....
        /*00c8*/ 	.word	0x0001e120


	//   ....[11]....
        /*00cc*/ 	.word	0x0001e160


	//   ....[12]....
        /*00d0*/ 	.word	0x0001e1c0


	//   ....[13]....
        /*00d4*/ 	.word	0x0001e1f0


	//   ....[14]....
        /*00d8*/ 	.word	0x0001e240


	//   ....[15]....
        /*00dc*/ 	.word	0x0001e2e0


	//   ....[16]....
        /*00e0*/ 	.word	0x0001e350


	//   ....[17]....
        /*00e4*/ 	.word	0x0001e360


	//   ....[18]....
        /*00e8*/ 	.word	0x0001ee50


	//   ....[19]....
        /*00ec*/ 	.word	0x0001eeb0


	//   ....[20]....
        /*00f0*/ 	.word	0x0001ef10


	//   ....[21]....
        /*00f4*/ 	.word	0x0001ef70


	//   ....[22]....
        /*00f8*/ 	.word	0x0001efd0


	//   ....[23]....
        /*00fc*/ 	.word	0x0001f540


	//   ....[24]....
        /*0100*/ 	.word	0x0001f5a0


	//   ....[25]....
        /*0104*/ 	.word	0x0001f600


	//   ....[26]....
        /*0108*/ 	.word	0x0001f660


	//   ....[27]....
        /*010c*/ 	.word	0x0001f6c0


	//----- nvinfo : EIATTR_EXIT_INSTR_OFFSETS
	.align		4
.L_1346:
        /*0110*/ 	.byte	0x04, 0x1c
        /*0112*/ 	.short	(.L_1348 - .L_1347)


	//   ....[0]....
.L_1347:
        /*0114*/ 	.word	0x00000770


	//   ....[1]....
        /*0118*/ 	.word	0x0001edf0


	//----- nvinfo : EIATTR_MAX_THREADS
	.align		4
.L_1348:
        /*011c*/ 	.byte	0x04, 0x05
        /*011e*/ 	.short	(.L_1350 - .L_1349)
.L_1349:
        /*0120*/ 	.word	0x00000080
        /*0124*/ 	.word	0x00000001
        /*0128*/ 	.word	0x00000001


	//----- nvinfo : EIATTR_CRS_STACK_SIZE
	.align		4
.L_1350:
        /*012c*/ 	.byte	0x04, 0x1e
        /*012e*/ 	.short	(.L_1352 - .L_1351)
.L_1351:
        /*0130*/ 	.word	0x00000000


	//----- nvinfo : EIATTR_CBANK_PARAM_SIZE
	.align		4
.L_1352:
        /*0134*/ 	.byte	0x03, 0x19
        /*0136*/ 	.short	0x00e8


	//----- nvinfo : EIATTR_PARAM_CBANK
	.align		4
        /*0138*/ 	.byte	0x04, 0x0a
        /*013a*/ 	.short	(.L_1354 - .L_1353)
	.align		4
.L_1353:
        /*013c*/ 	.word	index@(.nv.constant0._ZN10layer_norm31ln_parallel_residual_fwd_kernelINS_13Kernel_traitsIf6__halfS2_S2_fjLj5120ELj1ELj1ELj4ELj16ENS_18Kernel_traits_baseILj5120EfS2_S2_S2_fjLj128EEEEELb1ELb1ELb1EEEvNS_9FwdParamsE)
        /*0140*/ 	.short	0x0210
        /*0142*/ 	.short	0x00e8


	//----- nvinfo : EIATTR_SW_WAR
	.align		4
.L_1354:
        /*0144*/ 	.byte	0x04, 0x36
        /*0146*/ 	.short	(.L_1356 - .L_1355)
.L_1355:
        /*0148*/ 	.word	0x00000008
.L_1356:


//--------------------- .nv.info._ZN10layer_norm31ln_parallel_residual_fwd_kernelINS_13Kernel_traitsI6__halfS2_fS2_fjLj5120ELj1ELj1ELj4ELj16ENS_18Kernel_traits_baseILj5120ES2_S2_fS2_fjLj128EEEEELb0ELb0ELb0EEEvNS_9FwdParamsE --------------------------
	.section	.nv.info._ZN10layer_norm31ln_parallel_residual_fwd_kernelINS_13Kernel_traitsI6__halfS2_fS2_fjLj5120ELj1ELj1ELj4ELj16ENS_18Kernel_traits_baseILj5120ES2_S2_fS2_fjLj128EEEEELb0ELb0ELb0EEEvNS_9FwdParamsE,"",@"SHT_CUDA_INFO"
	.sectionflags	@""
	.align	4


	//----- nvinfo : EIATTR_CUDA_API_VERSION
	.align		4
        /*0000*/ 	.byte	0x04, 0x37
        /*0002*/ 	.short	(.L_1358 - .L_1357)
.L_1357:
        /*0004*/ 	.word	0x00000082


	//----- nvinfo : EIATTR_KPARAM_INFO
	.align		4
.L_1358:
        /*0008*/ 	.byte	0x04, 0x17
        /*000a*/ 	.short	(.L_1360 - .L_1359)
.L_1359:
        /*000c*/ 	.word	0x00000000
        /*0010*/ 	.short	0x0000
        /*0012*/ 	.short	0x0000
        /*0014*/ 	.byte	0x00, 0xf0, 0xa1, 0x03


	//----- nvinfo : EIATTR_SPARSE_MMA_MASK
	.align		4
.L_1360:
        /*0018*/ 	.byte	0x03, 0x50
        /*001a*/ 	.short	0x0000


	//----- nvinfo : EIATTR_MAXREG_COUNT
	.align		4
        /*001c*/ 	.byte	0x03, 0x1b
        /*001e*/ 	.short	0x00ff


	//----- nvinfo : EIATTR_NUM_BARRIERS
	.align		4
        /*0020*/ 	.byte	0x02, 0x4c
        /*0022*/ 	.byte	0x01
	.zero		1


	//----- nvinfo : EIATTR_MERCURY_ISA_VERSION
	.align		4
        /*0024*/ 	.byte	0x03, 0x5f
        /*0026*/ 	.short	0x0101


	//----- nvinfo : EIATTR_COOP_GROUP_MASK_REGIDS
	.align		4
        /*0028*/ 	.byte	0x04, 0x29
        /*002a*/ 	.short	(.L_1362 - .L_1361)


	//   ....[0]....
.L_1361:
        /*002c*/ 	.word	0xffffffff


	//   ....[1]....
        /*0030*/ 	.word	0xffffffff


	//   ....[2]....
        /*0034*/ 	.word	0xffffffff


	//   ....[3]....
        /*0038*/ 	.word	0xffffffff


	//   ....[4]....
        /*003c*/ 	.word	0xffffffff


	//   ....[5]....
        /*0040*/ 	.word	0xffffffff


	//   ....[6]....
        /*0044*/ 	.word	0xffffffff


	//   ....[7]....
        /*0048*/ 	.word	0xffffffff


	//   ....[8]....
        /*004c*/ 	.word	0xffffffff


	//   ....[9]....
        /*0050*/ 	.word	0xffffffff


	//   ....[10]....
        /*0054*/ 	.word	0xffffffff


	//   ....[11]....
        /*0058*/ 	.word	0xffffffff


	//   ....[12]....
        /*005c*/ 	.word	0xffffffff


	//   ....[13]....
        /*0060*/ 	.word	0xffffffff


	//   ....[14]....
        /*0064*/ 	.word	0xffffffff


	//   ....[15]....
        /*0068*/ 	.word	0xffffffff


	//   ....[16]....
        /*006c*/ 	.word	0xffffffff


	//   ....[17]....
        /*0070*/ 	.word	0xffffffff


	//   ....[18]....
        /*0074*/ 	.word	0x050000e5


	//   ....[19]....
        /*0078*/ 	.word	0x050000e5


	//   ....[20]....
        /*007c*/ 	.word	0x050000e5


	//   ....[21]....
        /*0080*/ 	.word	0x050000e5


	//   ....[22]....
        /*0084*/ 	.word	0x050000e5


	//   ....[23]....
        /*0088*/ 	.word	0x050000e5


	//   ....[24]....
        /*008c*/ 	.word	0x050000e5


	//   ....[25]....
        /*0090*/ 	.word	0x050000e5


	//   ....[26]....
        /*0094*/ 	.word	0x050000e5


	//   ....[27]....
        /*0098*/ 	.word	0x050000e5


	//----- nvinfo : EIATTR_COOP_GROUP_INSTR_OFFSETS
	.align		4
.L_1362:
        /*009c*/ 	.byte	0x04, 0x28
        /*009e*/ 	.short	(.L_1364 - .L_1363)


	//   ....[0]....
.L_1363:
        /*00a0*/ 	.word	0x000035c0


	//   ....[1]....
        /*00a4*/ 	.word	0x000035e0


	//   ....[2]....
        /*00a8*/ 	.word	0x00003600


	//   ....[3]....
        /*00ac*/ 	.word	0x00003620


	//   ....[4]....
        /*00b0*/ 	.word	0x00003640


	//   ....[5]....
        /*00b4*/ 	.word	0x00003b80


	//   ....[6]....
        /*00b8*/ 	.word	0x00003ba0


	//   ....[7]....
        /*00bc*/ 	.word	0x00003bc0


	//   ....[8]....
        /*00c0*/ 	.word	0x00003be0


	//   ....[9]....
        /*00c4*/ 	.word	0x00003c00


	//   ....[10]....
        /*00c8*/ 	.word	0x00003d90


	//   ....[11]....
        /*00cc*/ 	.word	0x00003de0


	//   ....[12]....
        /*00d0*/ 	.word	0x00003e00


	//   ....[13]....
        /*00d4*/ 	.word	0x00003e10


	//   ....[14]....
        /*00d8*/ 	.word	0x00003ed0


	//   ....[15]....
        /*00dc*/ 	.word	0x00003f00


	//   ....[16]....
        /*00e0*/ 	.word	0x00003fa0


	//   ....[17]....
        /*00e4*/ 	.word	0x00003fc0


	//   ....[18]....
        /*00e8*/ 	.word	0x00005140


	//   ....[19]....
        /*00ec*/ 	.word	0x000051b0


	//   ....[20]....
        /*00f0*/ 	.word	0x00005220


	//   ....[21]....
        /*00f4*/ 	.word	0x00005290


	//   ....[22]....
        /*00f8*/ 	.word	0x00005300


	//   ....[23]....
        /*00fc*/ 	.word	0x00005890


	//   ....[24]....
        /*0100*/ 	.word	0x00005900


	//   ....[25]....
        /*0104*/ 	.word	0x00005970


	//   ....[26]....
        /*0108*/ 	.word	0x000059e0


	//   ....[27]....
        /*010c*/ 	.word	0x00005a50


	//----- nvinfo : EIATTR_EXIT_INSTR_OFFSETS
	.align		4
.L_1364:
        /*0110*/ 	.byte	0x04, 0x1c
        /*0112*/ 	.short	(.L_1366 - .L_1365)


	//   ....[0]....
.L_1365:
        /*0114*/ 	.word	0x00000ab0


	//   ....[1]....
        /*0118*/ 	.word	0x000050e0


	//----- nvinfo : EIATTR_MAX_THREADS
	.align		4
.L_1366:
        /*011c*/ 	.byte	0x04, 0x05
        /*011e*/ 	.short	(.L_1368 - .L_1367)
.L_1367:
        /*0120*/ 	.word	0x00000080
        /*0124*/ 	.word	0x00000001
        /*0128*/ 	.word	0x00000001


	//----- nvinfo : EIATTR_CRS_STACK_SIZE
	.align		4
.L_1368:
        /*012c*/ 	.byte	0x04, 0x1e
        /*012e*/ 	.short	(.L_1370 - .L_1369)
.L_1369:
        /*0130*/ 	.word	0x00000000


	//----- nvinfo : EIATTR_CBANK_PARAM_SIZE
	.align		4
.L_1370:
        /*0134*/ 	.byte	0x03, 0x19
        /*0136*/ 	.short	0x00e8


	//----- nvinfo : EIATTR_PARAM_CBANK
	.align		4
        /*0138*/ 	.byte	0x04, 0x0a
        /*013a*/ 	.short	(.L_1372 - .L_1371)
	.align		4
.L_1371:
        /*013c*/ 	.word	index@(.nv.constant0._ZN10layer_norm31ln_parallel_residual_fwd_kernelINS_13Kernel_traitsI6__halfS2_fS2_fjLj5120ELj1ELj1ELj4ELj16ENS_18Kernel_traits_baseILj5120ES2_S2_fS2_fjLj128EEEEELb0ELb0ELb0EEEvNS_9FwdParamsE)
        /*0140*/ 	.short	0x0210
        /*0142*/ 	.short	0x00e8


	//----- nvinfo : EIATTR_SW_WAR
	.align		4
.L_1372:
        /*0144*/ 	.byte	0x04, 0x36
        /*0146*/ 	.short	(.L_1374 - .L_1373)
.L_1373:
        /*0148*/ 	.word	0x00000008
.L_1374:


//--------------------- .nv.info._ZN10layer_norm31ln_parallel_residual_fwd_kernelINS_13Kernel_traitsI6__halfS2_fS2_fjLj5120ELj1ELj1ELj4ELj16ENS_18Kernel_traits_baseILj5120ES2_S2_fS2_fjLj128EEEEELb0ELb0ELb1EEEvNS_9FwdParamsE --------------------------
	.section	.nv.info._ZN10layer_norm31ln_parallel_residual_fwd_kernelINS_13Kernel_traitsI6__halfS2_fS2_fjLj5120ELj1ELj1ELj4ELj16ENS_18Kernel_traits_baseILj5120ES2_S2_fS2_fjLj128EEEEELb0ELb0ELb1EEEvNS_9FwdParamsE,"",@"SHT_CUDA_INFO"
	.sectionflags	@""
	.align	4


	//----- nvinfo : EIATTR_CUDA_API_VERSION
	.align		4
        /*0000*/ 	.byte	0x04, 0x37
        /*0002*/ 	.short	(.L_1376 - .L_1375)
.L_1375:
        /*0004*/ 	.word	0x00000082


	//----- nvinfo : EIATTR_KPARAM_INFO
	.align		4
.L_1376:
        /*0008*/ 	.byte	0x04, 0x17
        /*000a*/ 	.short	(.L_1378 - .L_1377)
.L_1377:
        /*000c*/ 	.word	0x00000000
        /*0010*/ 	.short	0x0000
        /*0012*/ 	.short	0x0000
        /*0014*/ 	.byte	0x00, 0xf0, 0xa1, 0x03


	//----- nvinfo : EIATTR_SPARSE_MMA_MASK
	.align		4
.L_1378:
        /*0018*/ 	.byte	0x03, 0x50
        /*001a*/ 	.short	0x0000


	//----- nvinfo : EIATTR_MAXREG_COUNT
	.align		4
        /*001c*/ 	.byte	0x03, 0x1b
        /*001e*/ 	.short	0x00ff


	//----- nvinfo : EIATTR_NUM_BARRIERS
	.align		4
        /*0020*/ 	.byte	0x02, 0x4c
        /*0022*/ 	.byte	0x01
	.zero		1


	//----- nvinfo : EIATTR_MERCURY_ISA_VERSION
	.align		4
        /*0024*/ 	.byte	0x03, 0x5f
        /*0026*/ 	.short	0x0101


	//----- nvinfo : EIATTR_COOP_GROUP_MASK_REGIDS
	.align		4
        /*0028*/ 	.byte	0x04, 0x29
        /*002a*/ 	.short	(.L_1380 - .L_1379)


	//   ....[0]....
.L_1379:
        /*002c*/ 	.word	0xffffffff


	//   ....[1]....
        /*0030*/ 	.word	0xffffffff


	//   ....[2]....
        /*0034*/ 	.word	0xffffffff


	//   ....[3]....
        /*0038*/ 	.word	0xffffffff


	//   ....[4]....
        /*003c*/ 	.word	0xffffffff


	//   ....[5]....
        /*0040*/ 	.word	0xffffffff


	//   ....[6]....
        /*0044*/ 	.word	0xffffffff


	//   ....[7]....
        /*0048*/ 	.word	0xffffffff


	//   ....[8]....
        /*004c*/ 	.word	0xffffffff


	//   ....[9]....
        /*0050*/ 	.word	0xffffffff


	//   ....[10]....
        /*0054*/ 	.word	0xffffffff


	//   ....[11]....
        /*0058*/ 	.word	0xffffffff


	//   ....[12]....
        /*005c*/ 	.word	0xffffffff


	//   ....[13]....
        /*0060*/ 	.word	0xffffffff


	//   ....[14]....
        /*0064*/ 	.word	0xffffffff


	//   ....[15]....
        /*0068*/ 	.word	0xffffffff


	//   ....[16]....
        /*006c*/ 	.word	0xffffffff


	//   ....[17]....
        /*0070*/ 	.word	0xffffffff


	//   ....[18]....
        /*0074*/ 	.word	0x050000ca


	//   ....[19]....
        /*0078*/ 	.word	0x050000ca


	//   ....[20]....
        /*007c*/ 	.word	0x050000ca


	//   ....[21]....
        /*0080*/ 	.word	0x050000ca


	//   ....[22]....
        /*0084*/ 	.word	0x050000ca


	//   ....[23]....
        /*0088*/ 	.word	0x050000ca


	//   ....[24]....
        /*008c*/ 	.word	0x050000ca


	//   ....[25]....
        /*0090*/ 	.word	0x050000ca


	//   ....[26]....
        /*0094*/ 	.word	0x050000ca


	//   ....[27]....
        /*0098*/ 	.word	0x050000ca


	//----- nvinfo : EIATTR_COOP_GROUP_INSTR_OFFSETS
	.align		4
.L_1380:
        /*009c*/ 	.byte	0x04, 0x28
        /*009e*/ 	.short	(.L_1382 - .L_1381)


	//   ....[0]....
.L_1381:
        /*00a0*/ 	.word	0x00002790


	//   ....[1]....
        /*00a4*/ 	.word	0x000027b0


	//   ....[2]....
        /*00a8*/ 	.word	0x000027d0


	//   ....[3]....
        /*00ac*/ 	.word	0x000027f0


	//   ....[4]....
        /*00b0*/ 	.word	0x00002810


	//   ....[5]....
        /*00b4*/ 	.word	0x00002d40


	//   ....[6]....
        /*00b8*/ 	.word	0x00002d60


	//   ....[7]....
        /*00bc*/ 	.word	0x00002d80


	//   ....[8]....
        /*00c0*/ 	.word	0x00002da0


	//   ....[9]....
        /*00c4*/ 	.word	0x00002dc0


	//   ....[10]....
        /*00c8*/ 	.word	0x00002f60


	//   ....[11]....
        /*00cc*/ 	.word	0x00002fb0


	//   ....[12]....
        /*00d0*/ 	.word	0x00003000


	//   ....[13]....
        /*00d4*/ 	.word	0x00003080


	//   ....[14]....
        /*00d8*/ 	.word	0x000030a0


	//   ....[15]....
        /*00dc*/ 	.word	0x00003120


	//   ....[16]....
        /*00e0*/ 	.word	0x00003160


	//   ....[17]....
        /*00e4*/ 	.word	0x000031f0


	//   ....[18]....
        /*00e8*/ 	.word	0x00004570


	//   ....[19]....
        /*00ec*/ 	.word	0x000045e0


	//   ....[20]....
        /*00f0*/ 	.word	0x00004650


	//   ....[21]....
        /*00f4*/ 	.word	0x000046c0


	//   ....[22]....
        /*00f8*/ 	.word	0x00004730


	//   ....[23]....
        /*00fc*/ 	.word	0x00004cb0


	//   ....[24]....
        /*0100*/ 	.word	0x00004d20


	//   ....[25]....
        /*0104*/ 	.word	0x00004d90


	//   ....[26]....
        /*0108*/ 	.word	0x00004e00


	//   ....[27]....
        /*010c*/ 	.word	0x00004e70


	//----- nvinfo : EIATTR_EXIT_INSTR_OFFSETS
	.align		4
.L_1382:
        /*0110*/ 	.byte	0x04, 0x1c
        /*0112*/ 	.short	(.L_1384 - .L_1383)


	//   ....[0]....
.L_1383:
        /*0114*/ 	.word	0x00000260


	//   ....[1]....
        /*0118*/ 	.word	0x00004510


	//----- nvinfo : EIATTR_MAX_THREADS
	.align		4
.L_1384:
        /*011c*/ 	.byte	0x04, 0x05
        /*011e*/ 	.short	(.L_1386 - .L_1385)
.L_1385:
        /*0120*/ 	.word	0x00000080
        /*0124*/ 	.word	0x00000001
        /*0128*/ 	.word	0x00000001


	//----- nvinfo : EIATTR_CRS_STACK_SIZE
	.align		4
.L_1386:
        /*012c*/ 	.byte	0x04, 0x1e
        /*012e*/ 	.short	(.L_1388 - .L_1387)
.L_1387:
        /*0130*/ 	.word	0x00000000


	//----- nvinfo : EIATTR_CBANK_PARAM_SIZE
	.align		4
.L_1388:
        /*0134*/ 	.byte	0x03, 0x19
        /*0136*/ 	.short	0x00e8


	//----- nvinfo : EIATTR_PARAM_CBANK
	.align		4
        /*0138*/ 	.byte	0x04, 0x0a
        /*013a*/ 	.short	(.L_1390 - .L_1389)
	.align		4
.L_1389:
        /*013c*/ 	.word	index@(.nv.constant0._ZN10layer_norm31ln_parallel_residual_fwd_kernelINS_13Kernel_traitsI6__halfS2_fS2_fjLj5120ELj1ELj1ELj4ELj16ENS_18Kernel_traits_baseILj5120ES2_S2_fS2_fjLj128EEEEELb0ELb0ELb1EEEvNS_9FwdParamsE)
        /*0140*/ 	.short	0x0210
        /*0142*/ 	.short	0x00e8


	//----- nvinfo : EIATTR_SW_WAR
	.align		4
.L_1390:
        /*0144*/ 	.byte	0x04, 0x36
        /*0146*/ 	.short	(.L_1392 - .L_1391)
.L_1391:
        /*0148*/ 	.word	0x00000008
.L_1392:


//--------------------- .nv.info._ZN10layer_norm31ln_parallel_residual_fwd_kernelINS_13Kernel_traitsI6__halfS2_fS2_fjLj5120ELj1ELj1ELj4ELj16ENS_18Kernel_traits_baseILj5120ES2_S2_fS2_fjLj128EEEEELb0ELb1ELb0EEEvNS_9FwdParamsE --------------------------
	.section	.nv.info._ZN10layer_norm31ln_parallel_residual_fwd_kernelINS_13Kernel_traitsI6__halfS2_fS2_fjLj5120ELj1ELj1ELj4ELj16ENS_18Kernel_traits_baseILj5120ES2_S2_fS2_fjLj128EEEEELb0ELb1ELb0EEEvNS_9FwdParamsE,"",@"SHT_CUDA_INFO"
	.sectionflags	@""
	.align	4


	//----- nvinfo : EIATTR_CUDA_API_VERSION
	.align		4
        /*0000*/ 	.byte	0x04, 0x37
        /*0002*/ 	.short	(.L_1394 - .L_1393)
.L_1393:
        /*0004*/ 	.word	0x00000082


	//----- nvinfo : EIATTR_KPARAM_INFO
	.align		4
.L_1394:
        /*0008*/ 	.byte	0x04, 0x17
        /*000a*/ 	.short	(.L_1396 - .L_1395)
.L_1395:
        /*000c*/ 	.word	0x00000000
        /*0010*/ 	.short	0x0000
        /*0012*/ 	.short	0x0000
        /*0014*/ 	.byte	0x00, 0xf0, 0xa1, 0x03


	//----- nvinfo : EIATTR_SPARSE_MMA_MASK
	.align		4
.L_1396:
        /*0018*/ 	.byte	0x03, 0x50
        /*001a*/ 	.short	0x0000


	//----- nvinfo : EIATTR_MAXREG_COUNT
	.align		4
        /*001c*/ 	.byte	0x03, 0x1b
        /*001e*/ 	.short	0x00ff


	//----- nvinfo : EIATTR_NUM_BARRIERS
	.align		4
        /*0020*/ 	.byte	0x02, 0x4c
        /*0022*/ 	.byte	0x01
	.zero		1


	//----- nvinfo : EIATTR_MERCURY_ISA_VERSION
	.align		4
        /*0024*/ 	.byte	0x03, 0x5f
        /*0026*/ 	.short	0x0101


	//----- nvinfo : EIATTR_COOP_GROUP_MASK_REGIDS
	.align		4
        /*0028*/ 	.byte	0x04, 0x29
        /*002a*/ 	.short	(.L_1398 - .L_1397)


	//   ....[0]....
.L_1397:
        /*002c*/ 	.word	0xffffffff


	//   ....[1]....
        /*0030*/ 	.word	0xffffffff


	//   ....[2]....
        /*0034*/ 	.word	0xffffffff


	//   ....[3]....
        /*0038*/ 	.word	0xffffffff


	//   ....[4]....
        /*003c*/ 	.word	0xffffffff


	//   ....[5]....
        /*0040*/ 	.word	0xffffffff


	//   ....[6]....
        /*0044*/ 	.word	0xffffffff


	//   ....[7]....
        /*0048*/ 	.word	0xffffffff


	//   ....[8]....
        /*004c*/ 	.word	0xffffffff


	//   ....[9]....
        /*0050*/ 	.word	0xffffffff


	//   ....[10]....
        /*0054*/ 	.word	0xffffffff


	//   ....[11]....
        /*0058*/ 	.word	0xffffffff


	//   ....[12]....
        /*005c*/ 	.word	0xffffffff


	//   ....[13]....
        /*0060*/ 	.word	0xffffffff


	//   ....[14]....
        /*0064*/ 	.word	0xffffffff


	//   ....[15]....
        /*0068*/ 	.word	0xffffffff


	//   ....[16]....
        /*006c*/ 	.word	0xffffffff


	//   ....[17]....
        /*0070*/ 	.word	0xffffffff


	//   ....[18]....
        /*0074*/ 	.word	0x05000095


	//   ....[19]....
        /*0078*/ 	.word	0x05000095


	//   ....[20]....
        /*007c*/ 	.word	0x05000095


	//   ....[21]....
        /*0080*/ 	.word	0x05000095


	//   ....[22]....
        /*0084*/ 	.word	0x05000095


	//   ....[23]....
        /*0088*/ 	.word	0x05000095


	//   ....[24]....
        /*008c*/ 	.word	0x05000095


	//   ....[25]....
        /*0090*/ 	.word	0x05000095


	//   ....[26]....
        /*0094*/ 	.word	0x05000095


	//   ....[27]....
        /*0098*/ 	.word	0x05000095


	//----- nvinfo : EIATTR_COOP_GROUP_INSTR_OFFSETS
	.align		4
.L_1398:
        /*009c*/ 	.byte	0x04, 0x28
        /*009e*/ 	.short	(.L_1400 - .L_1399)


	//   ....[0]....
.L_1399:
        /*00a0*/ 	.word	0x00002c10


	//   ....[1]....
        /*00a4*/ 	.word	0x00002c30


	//   ....[2]....
        /*00a8*/ 	.word	0x00002c50


	//   ....[3]....
        /*00ac*/ 	.word	0x00002c70


	//   ....[4]....
        /*00b0*/ 	.word	0x00002c90


	//   ....[5]....
        /*00b4*/ 	.word	0x000031d0


	//   ....[6]....
        /*00b8*/ 	.word	0x000031f0


	//   ....[7]....
        /*00bc*/ 	.word	0x00003210


	//   ....[8]....
        /*00c0*/ 	.word	0x00003230


	//   ....[9]....
        /*00c4*/ 	.word	0x00003250


	//   ....[10]....
        /*00c8*/ 	.word	0x000033a0


	//   ....[11]....
        /*00cc*/ 	.word	0x00003430


	//   ....[12]....
        /*00d0*/ 	.word	0x00003450


	//   ....[13]....
        /*00d4*/ 	.word	0x00003460


	//   ....[14]....
        /*00d8*/ 	.word	0x00003500


	//   ....[15]....
        /*00dc*/ 	.word	0x00003590


	//   ....[16]....
        /*00e0*/ 	.word	0x000035d0


	//   ....[17]....
        /*00e4*/ 	.word	0x00003620


	//   ....[18]....
        /*00e8*/ 	.word	0x000042c0


	//   ....[19]....
        /*00ec*/ 	.word	0x00004330


	//   ....[20]....
        /*00f0*/ 	.word	0x000043a0


	//   ....[21]....
        /*00f4*/ 	.word	0x00004410


	//   ....[22]....
        /*00f8*/ 	.word	0x00004480


	//   ....[23]....
        /*00fc*/ 	.word	0x00004a10


	//   ....[24]....
        /*0100*/ 	.word	0x00004a80


	//   ....[25]....
        /*0104*/ 	.word	0x00004af0


	//   ....[26]....
        /*0108*/ 	.word	0x00004b60


	//   ....[27]....
        /*010c*/ 	.word	0x00004bd0


	//----- nvinfo : EIATTR_EXIT_INSTR_OFFSETS
	.align		4
.L_1400:
        /*0110*/ 	.byte	0x04, 0x1c
        /*0112*/ 	.short	(.L_1402 - .L_1401)


	//   ....[0]....
.L_1401:
        /*0114*/ 	.word	0x00000610


	//   ....[1]....
        /*0118*/ 	.word	0x00004260


	//----- nvinfo : EIATTR_MAX_THREADS
	.align		4
.L_1402:
        /*011c*/ 	.byte	0x04, 0x05
        /*011e*/ 	.short	(.L_1404 - .L_1403)
.L_1403:
        /*0120*/ 	.word	0x00000080
        /*0124*/ 	.word	0x00000001
        /*0128*/ 	.word	0x00000001


	//----- nvinfo : EIATTR_CRS_STACK_SIZE
	.align		4
.L_1404:
        /*012c*/ 	.byte	0x04, 0x1e
        /*012e*/ 	.short	(.L_1406 - .L_1405)
.L_1405:
        /*0130*/ 	.word	0x00000000


	//----- nvinfo : EIATTR_CBANK_PARAM_SIZE
	.align		4
.L_1406:
        /*0134*/ 	.byte	0x03, 0x19
        /*0136*/ 	.short	0x00e8


	//----- nvinfo : EIATTR_PARAM_CBANK
	.align		4
        /*0138*/ 	.byte	0x04, 0x0a
        /*013a*/ 	.short	(.L_1408 - .L_1407)
	.align		4
.L_1407:
        /*013c*/ 	.word	index@(.nv.constant0._ZN10layer_norm31ln_parallel_residual_fwd_kernelINS_13Kernel_traitsI6__halfS2_fS2_fjLj5120ELj1ELj1ELj4ELj16ENS_18Kernel_traits_baseILj5120ES2_S2_fS2_fjLj128EEEEELb0ELb1ELb0EEEvNS_9FwdParamsE)
        /*0140*/ 	.short	0x0210
        /*0142*/ 	.short	0x00e8


	//----- nvinfo : EIATTR_SW_WAR
	.align		4
.L_1408:
        /*0144*/ 	.byte	0x04, 0x36
        /*0146*/ 	.short	(.L_1410 - .L_1409)
.L_1409:
        /*0148*/ 	.word	0x00000008
.L_1410:


//--------------------- .nv.info._ZN10layer_norm31ln_parallel_residual_fwd_kernelINS_13Kernel_traitsI6__halfS2_fS2_fjLj5120ELj1ELj1ELj4ELj16ENS_18Kernel_traits_baseILj5120ES2_S2_fS2_fjLj128EEEEELb0ELb1ELb1EEEvNS_9FwdParamsE --------------------------
	.section	.nv.info._ZN10layer_norm31ln_parallel_residual_fwd_kernelINS_13Kernel_traitsI6__halfS2_fS2_fjLj5120ELj1ELj1ELj4ELj16ENS_18Kernel_traits_baseILj5120ES2_S2_fS2_fjLj128EEEEELb0ELb1ELb1EEEvNS_9FwdParamsE,"",@"SHT_CUDA_INFO"
	.sectionflags	@""
	.align	4


	//----- nvinfo : EIATTR_CUDA_API_VERSION
	.align		4
        /*0000*/ 	.byte	0x04, 0x37
        /*0002*/ 	.short	(.L_1412 - .L_1411)
.L_1411:
        /*0004*/ 	.word	0x00000082


	//----- nvinfo : EIATTR_KPARAM_INFO
	.align		4
.L_1412:
        /*0008*/ 	.byte	0x04, 0x17
        /*000a*/ 	.short	(.L_1414 - .L_1413)
.L_1413:
        /*000c*/ 	.word	0x00000000
        /*0010*/ 	.short	0x0000
        /*0012*/ 	.short	0x0000
        /*0014*/ 	.byte	0x00, 0xf0, 0xa1, 0x03


	//----- nvinfo : EIATTR_SPARSE_MMA_MASK
	.align		4
.L_1414:
        /*0018*/ 	.byte	0x03, 0x50
        /*001a*/ 	.short	0x0000


	//----- nvinfo : EIATTR_MAXREG_COUNT
	.align		4
        /*001c*/ 	.byte	0x03, 0x1b
        /*001e*/ 	.short	0x00ff


	//----- nvinfo : EIATTR_NUM_BARRIERS
	.align		4
        /*0020*/ 	.byte	0x02, 0x4c
        /*0022*/ 	.byte	0x01
	.zero		1


	//----- nvinfo : EIATTR_MERCURY_ISA_VERSION
	.align		4
        /*0024*/ 	.byte	0x03, 0x5f
        /*0026*/ 	.short	0x0101


	//----- nvinfo : EIATTR_COOP_GROUP_MASK_REGIDS
	.align		4
        /*0028*/ 	.byte	0x04, 0x29
        /*002a*/ 	.short	(.L_1416 - .L_1415)


	//   ....[0]....
.L_1415:
        /*002c*/ 	.word	0xffffffff


	//   ....[1]....
        /*0030*/ 	.word	0xffffffff


	//   ....[2]....
        /*0034*/ 	.word	0xffffffff


	//   ....[3]....
        /*0038*/ 	.word	0xffffffff


	//   ....[4]....
        /*003c*/ 	.word	0xffffffff


	//   ....[5]....
        /*0040*/ 	.word	0xffffffff


	//   ....[6]....
        /*0044*/ 	.word	0xffffffff


	//   ....[7]....
        /*0048*/ 	.word	0xffffffff


	//   ....[8]....
        /*004c*/ 	.word	0xffffffff


	//   ....[9]....
        /*0050*/ 	.word	0xffffffff


	//   ....[10]....
        /*0054*/ 	.word	0xffffffff


	//   ....[11]....
        /*0058*/ 	.word	0xffffffff


	//   ....[12]....
        /*005c*/ 	.word	0xffffffff


	//   ....[13]....
        /*0060*/ 	.word	0xffffffff


	//   ....[14]....
        /*0064*/ 	.word	0xffffffff


	//   ....[15]....
        /*0068*/ 	.word	0xffffffff


	//   ....[16]....
        /*006c*/ 	.word	0xffffffff


	//   ....[17]....
        /*0070*/ 	.word	0xffffffff


	//   ....[18]....
        /*0074*/ 	.word	0x05000099


	//   ....[19]....
        /*0078*/ 	.word	0x05000099


	//   ....[20]....
        /*007c*/ 	.word	0x05000099


	//   ....[21]....
        /*0080*/ 	.word	0x05000099


	//   ....[22]....
        /*0084*/ 	.word	0x05000099


	//   ....[23]....
        /*0088*/ 	.word	0x05000099


	//   ....[24]....
        /*008c*/ 	.word	0x05000099


	//   ....[25]....
        /*0090*/ 	.word	0x05000099


	//   ....[26]....
        /*0094*/ 	.word	0x05000099


	//   ....[27]....
        /*0098*/ 	.word	0x05000099


	//----- nvinfo : EIATTR_COOP_GROUP_INSTR_OFFSETS
	.align		4
.L_1416:
        /*009c*/ 	.byte	0x04, 0x28
        /*009e*/ 	.short	(.L_1418 - .L_1417)


	//   ....[0]....
.L_1417:
        /*00a0*/ 	.word	0x00002440


	//   ....[1]....
        /*00a4*/ 	.word	0x00002460


	//   ....[2]....
        /*00a8*/ 	.word	0x00002480


	//   ....[3]....
        /*00ac*/ 	.word	0x000024a0


	//   ....[4]....
        /*00b0*/ 	.word	0x000024c0


	//   ....[5]....
        /*00b4*/ 	.word	0x000029f0


	//   ....[6]....
        /*00b8*/ 	.word	0x00002a10


	//   ....[7]....
        /*00bc*/ 	.word	0x00002a30


	//   ....[8]....
        /*00c0*/ 	.word	0x00002a50


	//   ....[9]....
        /*00c4*/ 	.word	0x00002a70


	//   ....[10]....
        /*00c8*/ 	.word	0x00002b30


	//   ....[11]....
        /*00cc*/ 	.word	0x00002c20


	//   ....[12]....
        /*00d0*/ 	.word	0x00002c70


	//   ....[13]....
        /*00d4*/ 	.word	0x00002c80


	//   ....[14]....
        /*00d8*/ 	.word	0x00002d10


	//   ....[15]....
        /*00dc*/ 	.word	0x00002d40


	//   ....[16]....
        /*00e0*/ 	.word	0x00002de0


	//   ....[17]....
        /*00e4*/ 	.word	0x00002e00


	//   ....[18]....
        /*00e8*/ 	.word	0x00003920


	//   ....[19]....
        /*00ec*/ 	.word	0x00003990


	//   ....[20]....
        /*00f0*/ 	.word	0x00003a00


	//   ....[21]....
        /*00f4*/ 	.word	0x00003a70


	//   ....[22]....
        /*00f8*/ 	.word	0x00003ae0


	//   ....[23]....
        /*00fc*/ 	.word	0x00004060


	//   ....[24]....
        /*0100*/ 	.word	0x000040d0


	//   ....[25]....
        /*0104*/ 	.word	0x00004140


	//   ....[26]....
        /*0108*/ 	.word	0x000041b0


	//   ....[27]....
        /*010c*/ 	.word	0x00004220


	//----- nvinfo : EIATTR_EXIT_INSTR_OFFSETS
	.align		4
.L_1418:
        /*0110*/ 	.byte	0x04, 0x1c
        /*0112*/ 	.short	(.L_1420 - .L_1419)


	//   ....[0]....
.L_1419:
        /*0114*/ 	.word	0x00000170


	//   ....[1]....
        /*0118*/ 	.word	0x000038c0


	//----- nvinfo : EIATTR_MAX_THREADS
	.align		4
.L_1420:
        /*011c*/ 	.byte	0x04, 0x05
        /*011e*/ 	.short	(.L_1422 - .L_1421)
.L_1421:
        /*0120*/ 	.word	0x00000080
        /*0124*/ 	.word	0x00000001
        /*0128*/ 	.word	0x00000001


	//----- nvinfo : EIATTR_CRS_STACK_SIZE
	.align		4
.L_1422:
        /*012c*/ 	.byte	0x04, 0x1e
        /*012e*/ 	.short	(.L_1424 - .L_1423)
.L_1423:
        /*0130*/ 	.word	0x00000000


	//----- nvinfo : EIATTR_CBANK_PARAM_SIZE
	.align		4
.L_1424:
        /*0134*/ 	.byte	0x03, 0x19
        /*0136*/ 	.short	0x00e8


	//----- nvinfo : EIATTR_PARAM_CBANK
	.align		4
        /*0138*/ 	.byte	0x04, 0x0a
        /*013a*/ 	.short	(.L_1426 - .L_1425)
	.align		4
.L_1425:
        /*013c*/ 	.word	index@(.nv.constant0._ZN10layer_norm31ln_parallel_residual_fwd_kernelINS_13Kernel_traitsI6__halfS2_fS2_fjLj5120ELj1ELj1ELj4ELj16ENS_18Kernel_traits_baseILj5120ES2_S2_fS2_fjLj128EEEEELb0ELb1ELb1EEEvNS_9FwdParamsE)
        /*0140*/ 	.short	0x0210
        /*0142*/ 	.short	0x00e8


	//----- nvinfo : EIATTR_SW_WAR
	.align		4
.L_1426:
        /*0144*/ 	.byte	0x04, 0x36
        /*0146*/ 	.short	(.L_1428 - .L_1427)
.L_1427:
        /*0148*/ 	.word	0x00000008
.L_1428:


//--------------------- .nv.info._ZN10layer_norm31ln_parallel_residual_fwd_kernelINS_13Kernel_traitsI6__halfS2_fS2_fjLj5120ELj1ELj1ELj4ELj16ENS_18Kernel_traits_baseILj5120ES2_S2_fS2_fjLj128EEEEELb1ELb0ELb0EEEvNS_9FwdParamsE --------------------------
	.section	.nv.info._ZN10layer_norm31ln_parallel_residual_fwd_kernelINS_13Kernel_traitsI6__halfS2_fS2_fjLj5120ELj1ELj1ELj4ELj16ENS_18Kernel_traits_baseILj5120ES2_S2_fS2_fjLj128EEEEELb1ELb0ELb0EEEvNS_9FwdParamsE,"",@"SHT_CUDA_INFO"
	.sectionflags	@""
	.align	4


	//----- nvinfo : EIATTR_CUDA_API_VERSION
	.align		4
        /*0000*/ 	.byte	0x04, 0x37
        /*0002*/ 	.short	(.L_1430 - .L_1429)
.L_1429:
        /*0004*/ 	.word	0x00000082


	//----- nvinfo : EIATTR_KPARAM_INFO
	.align		4
.L_1430:
        /*0008*/ 	.byte	0x04, 0x17
        /*000a*/ 	.short	(.L_1432 - .L_1431)
.L_1431:
        /*000c*/ 	.word	0x00000000
        /*0010*/ 	.short	0x0000
        /*0012*/ 	.short	0x0000
        /*0014*/ 	.byte	0x00, 0xf0, 0xa1, 0x03


	//----- nvinfo : EIATTR_SPARSE_MMA_MASK
	.align		4
.L_1432:
        /*0018*/ 	.byte	0x03, 0x50
        /*001a*/ 	.short	0x0000


	//----- nvinfo : EIATTR_MAXREG_COUNT
	.align		4
        /*001c*/ 	.byte	0x03, 0x1b
        /*001e*/ 	.short	0x00ff


	//----- nvinfo : EIATTR_NUM_BARRIERS
	.align		4
        /*0020*/ 	.byte	0x02, 0x4c
        /*0022*/ 	.byte	0x01
	.zero		1


	//----- nvinfo : EIATTR_MERCURY_ISA_VERSION
	.align		4
        /*0024*/ 	.byte	0x03, 0x5f
        /*0026*/ 	.short	0x0101


	//----- nvinfo : EIATTR_COOP_GROUP_MASK_REGIDS
	.align		4
        /*0028*/ 	.byte	0x04, 0x29
        /*002a*/ 	.short	(.L_1434 - .L_1433)


	//   ....[0]....
.L_1433:
        /*002c*/ 	.word	0xffffffff


	//   ....[1]....
        /*0030*/ 	.word	0xffffffff


	//   ....[2]....
        /*0034*/ 	.word	0xffffffff


	//   ....[3]....
        /*0038*/ 	.word	0xffffffff


	//   ....[4]....
        /*003c*/ 	.word	0xffffffff


	//   ....[5]....
        /*0040*/ 	.word	0xffffffff


	//   ....[6]....
        /*0044*/ 	.word	0xffffffff


	//   ....[7]....
        /*0048*/ 	.word	0xffffffff


	//   ....[8]....
        /*004c*/ 	.word	0xffffffff


	//   ....[9]....
        /*0050*/ 	.word	0xffffffff


	//   ....[10]....
        /*0054*/ 	.word	0xffffffff


	//   ....[11]....
        /*0058*/ 	.word	0xffffffff


	//   ....[12]....
        /*005c*/ 	.word	0xffffffff


	//   ....[13]....
        /*0060*/ 	.word	0xffffffff


	//   ....[14]....
        /*0064*/ 	.word	0xffffffff


	//   ....[15]....
        /*0068*/ 	.word	0xffffffff


	//   ....[16]....
        /*006c*/ 	.word	0xffffffff


	//   ....[17]....
        /*0070*/ 	.word	0xffffffff


	//   ....[18]....
        /*0074*/ 	.word	0x0500006a


	//   ....[19]....
        /*0078*/ 	.word	0x0500006a


	//   ....[20]....
        /*007c*/ 	.word	0x0500006a


	//   ....[21]....
        /*0080*/ 	.word	0x0500006a


	//   ....[22]....
        /*0084*/ 	.word	0x0500006a


	//   ....[23]....
        /*0088*/ 	.word	0x0500006a


	//   ....[24]....
        /*008c*/ 	.word	0x0500006a


	//   ....[25]....
        /*0090*/ 	.word	0x0500006a


	//   ....[26]....
        /*0094*/ 	.word	0x0500006a


	//   ....[27]....
        /*0098*/ 	.word	0x0500006a


	//----- nvinfo : EIATTR_COOP_GROUP_INSTR_OFFSETS
	.align		4
.L_1434:
        /*009c*/ 	.byte	0x04, 0x28
        /*009e*/ 	.short	(.L_1436 - .L_1435)


	//   ....[0]....
.L_1435:
        /*00a0*/ 	.word	0x0001eac0


	//   ....[1]....
        /*00a4*/ 	.word	0x0001eaf0


	//   ....[2]....
        /*00a8*/ 	.word	0x0001eb10


	//   ....[3]....
        /*00ac*/ 	.word	0x0001eb30


	//   ....[4]....
        /*00b0*/ 	.word	0x0001eb50


	//   ....[5]....
        /*00b4*/ 	.word	0x0001f090


	//   ....[6]....
        /*00b8*/ 	.word	0x0001f0b0


	//   ....[7]....
        /*00bc*/ 	.word	0x0001f0d0


	//   ....[8]....
        /*00c0*/ 	.word	0x0001f0f0


	//   ....[9]....
        /*00c4*/ 	.word	0x0001f110


	//   ....[10]....
        /*00c8*/ 	.word	0x0001f260


	//   ....[11]....
        /*00cc*/ 	.word	0x0001f2f0


	//   ....[12]....
        /*00d0*/ 	.word	0x0001f310


	//   ....[13]....
        /*00d4*/ 	.word	0x0001f320


	//   ....[14]....
        /*00d8*/ 	.word	0x0001f3e0


	//   ....[15]....
        /*00dc*/ 	.word	0x0001f410


	//   ....[16]....
        /*00e0*/ 	.word	0x0001f4c0


	//   ....[17]....
        /*00e4*/ 	.word	0x0001f4d0


	//   ....[18]....
        /*00e8*/ 	.word	0x00020650


	//   ....[19]....
        /*00ec*/ 	.word	0x000206c0


	//   ....[20]....
        /*00f0*/ 	.word	0x00020730


	//   ....[21]....
        /*00f4*/ 	.word	0x000207a0


	//   ....[22]....
        /*00f8*/ 	.word	0x00020810


	//   ....[23]....
        /*00fc*/ 	.word	0x00020db0


	//   ....[24]....
        /*0100*/ 	.word	0x00020e20


	//   ....[25]....
        /*0104*/ 	.word	0x00020e90


	//   ....[26]....
        /*0108*/ 	.word	0x00020f00


	//   ....[27]....
        /*010c*/ 	.word	0x00020f70


	//----- nvinfo : EIATTR_EXIT_INSTR_OFFSETS
	.align		4
.L_1436:
        /*0110*/ 	.byte	0x04, 0x1c
        /*0112*/ 	.short	(.L_1438 - .L_1437)


	//   ....[0]....
.L_1437:
        /*0114*/ 	.word	0x00000f70


	//   ....[1]....
        /*0118*/ 	.word	0x000205f0


	//----- nvinfo : EIATTR_MAX_THREADS
	.align		4
.L_1438:
        /*011c*/ 	.byte	0x04, 0x05
        /*011e*/ 	.short	(.L_1440 - .L_1439)
.L_1439:
        /*0120*/ 	.word	0x00000080
        /*0124*/ 	.word	0x00000001
        /*0128*/ 	.word	0x00000001


	//----- nvinfo : EIATTR_CRS_STACK_SIZE
	.align		4
.L_1440:
        /*012c*/ 	.byte	0x04, 0x1e
        /*012e*/ 	.short	(.L_1442 - .L_1441)
.L_1441:
        /*0130*/ 	.word	0x00000000


	//----- nvinfo : EIATTR_CBANK_PARAM_SIZE
	.align		4
.L_1442:
        /*0134*/ 	.byte	0x03, 0x19
        /*0136*/ 	.short	0x00e8


	//----- nvinfo : EIATTR_PARAM_CBANK
	.align		4
        /*0138*/ 	.byte	0x04, 0x0a
        /*013a*/ 	.short	(.L_1444 - .L_1443)
	.align		4
.L_1443:
        /*013c*/ 	.word	index@(.nv.constant0._ZN10layer_norm31ln_parallel_residual_fwd_kernelINS_13Kernel_traitsI6__halfS2_fS2_fjLj5120ELj1ELj1ELj4ELj16ENS_18Kernel_traits_baseILj5120ES2_S2_fS2_fjLj128EEEEELb1ELb0ELb0EEEvNS_9FwdParamsE)
        /*0140*/ 	.short	0x0210
        /*0142*/ 	.short	0x00e8


	//----- nvinfo : EIATTR_SW_WAR
	.align		4
.L_1444:
        /*0144*/ 	.byte	0x04, 0x36
        /*0146*/ 	.short	(.L_1446 - .L_1445)
.L_1445:
        /*0148*/ 	.word	0x00000008
.L_1446:


//--------------------- .nv.info._ZN10layer_norm31ln_parallel_residual_fwd_kernelINS_13Kernel_traitsI6__halfS2_fS2_fjLj5120ELj1ELj1ELj4ELj16ENS_18Kernel_traits_baseILj5120ES2_S2_fS2_fjLj128EEEEELb1ELb0ELb1EEEvNS_9FwdParamsE --------------------------
	.section	.nv.info._ZN10layer_norm31ln_parallel_residual_fwd_kernelINS_13Kernel_traitsI6__halfS2_fS2_fjLj5120ELj1ELj1ELj4ELj16ENS_18Kernel_traits_baseILj5120ES2_S2_fS2_fjLj128EEEEELb1ELb0ELb1EEEvNS_9FwdParamsE,"",@"SHT_CUDA_INFO"
	.sectionflags	@""
	.align	4


	//----- nvinfo : EIATTR_CUDA_API_VERSION
	.align		4
        /*0000*/ 	.byte	0x04, 0x37
        /*0002*/ 	.short	(.L_1448 - .L_1447)
.L_1447:
        /*0004*/ 	.word	0x00000082


	//----- nvinfo : EIATTR_KPARAM_INFO
	.align		4
.L_1448:
        /*0008*/ 	.byte	0x04, 0x17
        /*000a*/ 	.short	(.L_1450 - .L_1449)
.L_1449:
        /*000c*/ 	.word	0x00000000
        /*0010*/ 	.short	0x0000
        /*0012*/ 	.short	0x0000
        /*0014*/ 	.byte	0x00, 0xf0, 0xa1, 0x03


	//----- nvinfo : EIATTR_SPARSE_MMA_MASK
	.align		4
.L_1450:
        /*0018*/ 	.byte	0x03, 0x50
        /*001a*/ 	.short	0x0000


	//----- nvinfo : EIATTR_MAXREG_COUNT
	.align		4
        /*001c*/ 	.byte	0x03, 0x1b
        /*001e*/ 	.short	0x00ff


	//----- nvinfo : EIATTR_NUM_BARRIERS
	.align		4
        /*0020*/ 	.byte	0x02, 0x4c
        /*0022*/ 	.byte	0x01
	.zero		1


	//----- nvinfo : EIATTR_MERCURY_ISA_VERSION
	.align		4
        /*0024*/ 	.byte	0x03, 0x5f
        /*0026*/ 	.short	0x0101


	//----- nvinfo : EIATTR_COOP_GROUP_MASK_REGIDS
	.align		4
        /*0028*/ 	.byte	0x04, 0x29
        /*002a*/ 	.short	(.L_1452 - .L_1451)


	//   ....[0]....
.L_1451:
        /*002c*/ 	.word	0xffffffff


	//   ....[1]....
        /*0030*/ 	.word	0xffffffff


	//   ....[2]....
        /*0034*/ 	.word	0xffffffff


	//   ....[3]....
        /*0038*/ 	.word	0xffffffff


	//   ....[4]....
        /*003c*/ 	.word	0xffffffff


	//   ....[5]....
        /*0040*/ 	.word	0xffffffff


	//   ....[6]....
        /*0044*/ 	.word	0xffffffff


	//   ....[7]....
        /*0048*/ 	.word	0xffffffff


	//   ....[8]....
        /*004c*/ 	.word	0xffffffff


	//   ....[9]....
        /*0050*/ 	.word	0xffffffff


	//   ....[10]....
        /*0054*/ 	.word	0xffffffff


	//   ....[11]....
        /*0058*/ 	.word	0xffffffff


	//   ....[12]....
        /*005c*/ 	.word	0xffffffff


	//   ....[13]....
        /*0060*/ 	.word	0xffffffff


	//   ....[14]....
        /*0064*/ 	.word	0xffffffff


	//   ....[15]....
        /*0068*/ 	.word	0xffffffff


	//   ....[16]....
        /*006c*/ 	.word	0xffffffff


	//   ....[17]....
        /*0070*/ 	.word	0xffffffff


	//   ....[18]....
        /*0074*/ 	.word	0x050000d1


	//   ....[19]....
        /*0078*/ 	.word	0x050000d1


	//   ....[20]....
        /*007c*/ 	.word	0x050000d1


	//   ....[21]....
        /*0080*/ 	.word	0x050000d1


	//   ....[22]....
        /*0084*/ 	.word	0x050000d1


	//   ....[23]....
        /*0088*/ 	.word	0x050000d1


	//   ....[24]....
        /*008c*/ 	.word	0x050000d1


	//   ....[25]....
        /*0090*/ 	.word	0x050000d1


	//   ....[26]....
        /*0094*/ 	.word	0x050000d1


	//   ....[27]....
        /*0098*/ 	.word	0x050000d1


	//----- nvinfo : EIATTR_COOP_GROUP_INSTR_OFFSETS
	.align		4
.L_1452:
        /*009c*/ 	.byte	0x04, 0x28
        /*009e*/ 	.short	(.L_1454 - .L_1453)


	//   ....[0]....
.L_1453:
        /*00a0*/ 	.word	0x0001d800


	//   ....[1]....
        /*00a4*/ 	.word	0x0001d820


	//   ....[2]....
        /*00a8*/ 	.word	0x0001d840


	//   ....[3]....
        /*00ac*/ 	.word	0x0001d860


	//   ....[4]....
        /*00b0*/ 	.word	0x0001d880


	//   ....[5]....
        /*00b4*/ 	.word	0x0001ddb0


	//   ....[6]....
        /*00b8*/ 	.word	0x0001ddd0


	//   ....[7]....
        /*00bc*/ 	.word	0x0001ddf0


	//   ....[8]....
        /*00c0*/ 	.word	0x0001de10


	//   ....[9]....
        /*00c4*/ 	.word	0x0001de30


	//   ....[10]....
        /*00c8*/ 	.word	0x0001e030


	//   ....[11]....
        /*00cc*/ 	.word	0x0001e090


	//   ....[12]....
        /*00d0*/ 	.word	0x0001e0c0


	//   ....[13]....
        /*00d4*/ 	.word	0x0001e140


	//   ....[14]....
        /*00d8*/ 	.word	0x0001e180


	//   ....[15]....
        /*00dc*/ 	.word	0x0001e200


	//   ....[16]....
        /*00e0*/ 	.word	0x0001e260


	//   ....[17]....
        /*00e4*/ 	.word	0x0001e290


	//   ....[18]....
        /*00e8*/ 	.word	0x0001f6a0


	//   ....[19]....
        /*00ec*/ 	.word	0x0001f710


	//   ....[20]....
        /*00f0*/ 	.word	0x0001f780


	//   ....[21]....
        /*00f4*/ 	.word	0x0001f7f0


	//   ....[22]....
        /*00f8*/ 	.word	0x0001f860


	//   ....[23]....
        /*00fc*/ 	.word	0x0001fde0


	//   ....[24]....
        /*0100*/ 	.word	0x0001fe50


	//   ....[25]....
        /*0104*/ 	.word	0x0001fec0


	//   ....[26]....
        /*0108*/ 	.word	0x0001ff30


	//   ....[27]....
        /*010c*/ 	.word	0x0001ffa0


	//----- nvinfo : EIATTR_EXIT_INSTR_OFFSETS
	.align		4
.L_1454:
        /*0110*/ 	.byte	0x04, 0x1c
        /*0112*/ 	.short	(.L_1456 - .L_1455)


	//   ....[0]....
.L_1455:
        /*0114*/ 	.word	0x00000680


	//   ....[1]....
        /*0118*/ 	.word	0x0001f650


	//----- nvinfo : EIATTR_MAX_THREADS
	.align		4
.L_1456:
        /*011c*/ 	.byte	0x04, 0x05
        /*011e*/ 	.short	(.L_1458 - .L_1457)
.L_1457:
        /*0120*/ 	.word	0x00000080
        /*0124*/ 	.word	0x00000001
        /*0128*/ 	.word	0x00000001


	//----- nvinfo : EIATTR_CRS_STACK_SIZE
	.align		4
.L_1458:
        /*012c*/ 	.byte	0x04, 0x1e
        /*012e*/ 	.short	(.L_1460 - .L_1459)
.L_1459:
        /*0130*/ 	.word	0x00000000


	//----- nvinfo : EIATTR_CBANK_PARAM_SIZE
	.align		4
.L_1460:
        /*0134*/ 	.byte	0x03, 0x19
        /*0136*/ 	.short	0x00e8


	//----- nvinfo : EIATTR_PARAM_CBANK
	.align		4
        /*0138*/ 	.byte	0x04, 0x0a
        /*013a*/ 	.short	(.L_1462 - .L_1461)
	.align		4
.L_1461:
        /*013c*/ 	.word	index@(.nv.constant0._ZN10layer_norm31ln_parallel_residual_fwd_kernelINS_13Kernel_traitsI6__halfS2_fS2_fjLj5120ELj1ELj1ELj4ELj16ENS_18Kernel_traits_baseILj5120ES2_S2_fS2_fjLj128EEEEELb1ELb0ELb1EEEvNS_9FwdParamsE)
        /*0140*/ 	.short	0x0210
        /*0142*/ 	.short	0x00e8


	//----- nvinfo : EIATTR_SW_WAR
	.align		4
.L_1462:
        /*0144*/ 	.byte	0x04, 0x36
        /*0146*/ 	.short	(.L_1464 - .L_1463)
.L_1463:
        /*0148*/ 	.word	0x00000008
.L_1464:


//--------------------- .nv.info._ZN10layer_norm31ln_parallel_residual_fwd_kernelINS_13Kernel_traitsI6__halfS2_fS2_fjLj5120ELj1ELj1ELj4ELj16ENS_18Kernel_traits_baseILj5120ES2_S2_fS2_fjLj128EEEEELb1ELb1ELb0EEEvNS_9FwdParamsE --------------------------
	.section	.nv.info._ZN10layer_norm31ln_parallel_residual_fwd_kernelINS_13Kernel_traitsI6__halfS2_fS2_fjLj5120ELj1ELj1ELj4ELj16ENS_18Kernel_traits_baseILj5120ES2_S2_fS2_fjLj128EEEEELb1ELb1ELb0EEEvNS_9FwdParamsE,"",@"SHT_CUDA_INFO"
	.sectionflags	@""
	.align	4


	//----- nvinfo : EIATTR_CUDA_API_VERSION
	.align		4
        /*0000*/ 	.byte	0x04, 0x37
        /*0002*/ 	.short	(.L_1466 - .L_1465)
.L_1465:
        /*0004*/ 	.word	0x00000082


	//----- nvinfo : EIATTR_KPARAM_INFO
	.align		4
.L_1466:
        /*0008*/ 	.byte	0x04, 0x17
        /*000a*/ 	.short	(.L_1468 - .L_1467)
.L_1467:
        /*000c*/ 	.word	0x00000000
        /*0010*/ 	.short	0x0000
        /*0012*/ 	.short	0x0000
        /*0014*/ 	.byte	0x00, 0xf0, 0xa1, 0x03


	//----- nvinfo : EIATTR_SPARSE_MMA_MASK
	.align		4
.L_1468:
        /*0018*/ 	.byte	0x03, 0x50
        /*001a*/ 	.short	0x0000


	//----- nvinfo : EIATTR_MAXREG_COUNT
	.align		4
        /*001c*/ 	.byte	0x03, 0x1b
        /*001e*/ 	.short	0x00ff


	//----- nvinfo : EIATTR_NUM_BARRIERS
	.align		4
        /*0020*/ 	.byte	0x02, 0x4c
        /*0022*/ 	.byte	0x01
	.zero		1


	//----- nvinfo : EIATTR_ANNOTATIONS
	.align		4
        /*0024*/ 	.byte	0x04, 0x55
        /*0026*/ 	.short	(.L_1470 - .L_1469)


	//   ....[0]....
.L_1469:
        /* <DEDUP_REMOVED lines=8> */


	//----- nvinfo : EIATTR_MERCURY_ISA_VERSION
	.align		4
.L_1470:
        /*0098*/ 	.byte	0x03, 0x5f
        /*009a*/ 	.short	0x0101


	//----- nvinfo : EIATTR_COOP_GROUP_MASK_REGIDS
	.align		4
        /*009c*/ 	.byte	0x04, 0x29
        /*009e*/ 	.short	(.L_1472 - .L_1471)


	//   ....[0]....
.L_1471:
        /*00a0*/ 	.word	0xffffffff


	//   ....[1]....
        /*00a4*/ 	.word	0xffffffff


	//   ....[2]....
        /*00a8*/ 	.word	0xffffffff


	//   ....[3]....
        /*00ac*/ 	.word	0xffffffff


	//   ....[4]....
        /*00b0*/ 	.word	0xffffffff


	//   ....[5]....
        /*00b4*/ 	.word	0xffffffff


	//   ....[6]....
        /*00b8*/ 	.word	0xffffffff


	//   ....[7]....
        /*00bc*/ 	.word	0xffffffff


	//   ....[8]....
        /*00c0*/ 	.word	0xffffffff


	//   ....[9]....
        /*00c4*/ 	.word	0xffffffff


	//   ....[10]....
        /*00c8*/ 	.word	0xffffffff


	//   ....[11]....
        /*00cc*/ 	.word	0xffffffff


	//   ....[12]....
        /*00d0*/ 	.word	0xffffffff


	//   ....[13]....
        /*00d4*/ 	.word	0xffffffff


	//   ....[14]....
        /*00d8*/ 	.word	0xffffffff


	//   ....[15]....
        /*00dc*/ 	.word	0xffffffff


	//   ....[16]....
        /*00e0*/ 	.word	0xffffffff


	//   ....[17]....
        /*00e4*/ 	.word	0xffffffff


	//   ....[18]....
        /*00e8*/ 	.word	0x0500006e


	//   ....[19]....
        /*00ec*/ 	.word	0x0500006e


	//   ....[20]....
        /*00f0*/ 	.word	0x0500006e


	//   ....[21]....
        /*00f4*/ 	.word	0x0500006e


	//   ....[22]....
        /*00f8*/ 	.word	0x0500006e


	//   ....[23]....
        /*00fc*/ 	.word	0x0500006e


	//   ....[24]....
        /*0100*/ 	.word	0x0500006e


	//   ....[25]....
        /*0104*/ 	.word	0x0500006e


	//   ....[26]....
        /*0108*/ 	.word	0x0500006e


	//   ....[27]....
        /*010c*/ 	.word	0x0500006e


	//----- nvinfo : EIATTR_COOP_GROUP_INSTR_OFFSETS
	.align		4
.L_1472:
        /*0110*/ 	.byte	0x04, 0x28
        /*0112*/ 	.short	(.L_1474 - .L_1473)


	//   ....[0]....
.L_1473:
        /*0114*/ 	.word	0x0001e1d0


	//   ....[1]....
        /*0118*/ 	.word	0x0001e200


	//   ....[2]....
        /*011c*/ 	.word	0x0001e220


	//   ....[3]....
        /*0120*/ 	.word	0x0001e240


	//   ....[4]....
        /*0124*/ 	.word	0x0001e260


	//   ....[5]....
        /*0128*/ 	.word	0x0001e7a0


	//   ....[6]....
        /*012c*/ 	.word	0x0001e7c0


	//   ....[7]....
        /*0130*/ 	.word	0x0001e7e0


	//   ....[8]....
        /*0134*/ 	.word	0x0001e800


	//   ....[9]....
        /*0138*/ 	.word	0x0001e820


	//   ....[10]....
        /*013c*/ 	.word	0x0001e960


	//   ....[11]....
        /*0140*/ 	.word	0x0001e9f0


	//   ....[12]....
        /*0144*/ 	.word	0x0001ea60


	//   ....[13]....
        /*0148*/ 	.word	0x0001ea70


	//   ....[14]....
        /*014c*/ 	.word	0x0001eae0


	//   ....[15]....
        /*0150*/ 	.word	0x0001eb60


	//   ....[16]....
        /*0154*/ 	.word	0x0001eba0


	//   ....[17]....
        /*0158*/ 	.word	0x0001ebf0


	//   ....[18]....
        /*015c*/ 	.word	0x0001f920


	//   ....[19]....
        /*0160*/ 	.word	0x0001f970


	//   ....[20]....
        /*0164*/ 	.word	0x0001f9d0


	//   ....[21]....
        /*0168*/ 	.word	0x0001fa30


	//   ....[22]....
        /*016c*/ 	.word	0x0001fa90


	//   ....[23]....
        /*0170*/ 	.word	0x00020030


	//   ....[24]....
        /*0174*/ 	.word	0x00020090


	//   ....[25]....
        /*0178*/ 	.word	0x000200f0


	//   ....[26]....
        /*017c*/ 	.word	0x00020150


	//   ....[27]....
        /*0180*/ 	.word	0x000201b0


	//----- nvinfo : EIATTR_EXIT_INSTR_OFFSETS
	.align		4
.L_1474:
        /*0184*/ 	.byte	0x04, 0x1c
        /*0186*/ 	.short	(.L_1476 - .L_1475)


	//   ....[0]....
.L_1475:
        /*0188*/ 	.word	0x00000b20


	//   ....[1]....
        /*018c*/ 	.word	0x0001f8c0


	//----- nvinfo : EIATTR_MAX_THREADS
	.align		4
.L_1476:
        /*0190*/ 	.byte	0x04, 0x05
        /*0192*/ 	.short	(.L_1478 - .L_1477)
.L_1477:
        /*0194*/ 	.word	0x00000080
        /*0198*/ 	.word	0x00000001
        /*019c*/ 	.word	0x00000001


	//----- nvinfo : EIATTR_CRS_STACK_SIZE
	.align		4
.L_1478:
        /*01a0*/ 	.byte	0x04, 0x1e
        /*01a2*/ 	.short	(.L_1480 - .L_1479)
.L_1479:
        /*01a4*/ 	.word	0x00000000


	//----- nvinfo : EIATTR_CBANK_PARAM_SIZE
	.align		4
.L_1480:
        /*01a8*/ 	.byte	0x03, 0x19
        /*01aa*/ 	.short	0x00e8


	//----- nvinfo : EIATTR_PARAM_CBANK
	.align		4
        /*01ac*/ 	.byte	0x04, 0x0a
        /*01ae*/ 	.short	(.L_1482 - .L_1481)
	.align		4
.L_1481:
        /*01b0*/ 	.word	index@(.nv.constant0._ZN10layer_norm31ln_parallel_residual_fwd_kernelINS_13Kernel_traitsI6__halfS2_fS2_fjLj5120ELj1ELj1ELj4ELj16ENS_18Kernel_traits_baseILj5120ES2_S2_fS2_fjLj128EEEEELb1ELb1ELb0EEEvNS_9FwdParamsE)
        /*01b4*/ 	.short	0x0210
        /*01b6*/ 	.short	0x00e8


	//----- nvinfo : EIATTR_SW_WAR
	.align		4
.L_1482:
        /*01b8*/ 	.byte	0x04, 0x36
        /*01ba*/ 	.short	(.L_1484 - .L_1483)
.L_1483:
        /*01bc*/ 	.word	0x00000008
.L_1484:


//--------------------- .nv.info._ZN10layer_norm31ln_parallel_residual_fwd_kernelINS_13Kernel_traitsI6__halfS2_fS2_fjLj5120ELj1ELj1ELj4ELj16ENS_18Kernel_traits_baseILj5120ES2_S2_fS2_fjLj128EEEEELb1ELb1ELb1EEEvNS_9FwdParamsE --------------------------
	.section	.nv.info._ZN10layer_norm31ln_parallel_residual_fwd_kernelINS_13Kernel_traitsI6__halfS2_fS2_fjLj5120ELj1ELj1ELj4ELj16ENS_18Kernel_traits_baseILj5120ES2_S2_fS2_fjLj128EEEEELb1ELb1ELb1EEEvNS_9FwdParamsE,"",@"SHT_CUDA_INFO"
	.sectionflags	@""
	.align	4


	//----- nvinfo : EIATTR_CUDA_API_VERSION
	.align		4
        /*0000*/ 	.byte	0x04, 0x37
        /*0002*/ 	.short	(.L_1486 - .L_1485)
.L_1485:
        /*0004*/ 	.word	0x00000082


	//----- nvinfo : EIATTR_KPARAM_INFO
	.align		4
.L_1486:
        /*0008*/ 	.byte	0x04, 0x17
        /*000a*/ 	.short	(.L_1488 - .L_1487)
.L_1487:
        /*000c*/ 	.word	0x00000000
        /*0010*/ 	.short	0x0000
        /*0012*/ 	.short	0x0000
        /*0014*/ 	.byte	0x00, 0xf0, 0xa1, 0x03


	//----- nvinfo : EIATTR_SPARSE_MMA_MASK
	.align		4
.L_1488:
        /*0018*/ 	.byte	0x03, 0x50
        /*001a*/ 	.short	0x0000


	//----- nvinfo : EIATTR_MAXREG_COUNT
	.align		4
        /*001c*/ 	.byte	0x03, 0x1b
        /*001e*/ 	.short	0x00ff


	//----- nvinfo : EIATTR_NUM_BARRIERS
	.align		4
        /*0020*/ 	.byte	0x02, 0x4c
        /*0022*/ 	.byte	0x01
	.zero		1


	//----- nvinfo : EIATTR_MERCURY_ISA_VERSION
	.align		4
        /*0024*/ 	.byte	0x03, 0x5f
        /*0026*/ 	.short	0x0101


	//----- nvinfo : EIATTR_COOP_GROUP_MASK_REGIDS
	.align		4
        /*0028*/ 	.byte	0x04, 0x29
        /*002a*/ 	.short	(.L_1490 - .L_1489)


	//   ....[0]....
.L_1489:
        /*002c*/ 	.word	0xffffffff


	//   ....[1]....
        /*0030*/ 	.word	0xffffffff


	//   ....[2]....
        /*0034*/ 	.word	0xffffffff


	//   ....[3]....
        /*0038*/ 	.word	0xffffffff


	//   ....[4]....
        /*003c*/ 	.word	0xffffffff


	//   ....[5]....
        /*0040*/ 	.word	0xffffffff


	//   ....[6]....
        /*0044*/ 	.word	0xffffffff


	//   ....[7]....
        /*0048*/ 	.word	0xffffffff


	//   ....[8]....
        /*004c*/ 	.word	0xffffffff


	//   ....[9]....
        /*0050*/ 	.word	0xffffffff


	//   ....[10]....
        /*0054*/ 	.word	0xffffffff


	//   ....[11]....
        /*0058*/ 	.word	0xffffffff


	//   ....[12]....
        /*005c*/ 	.word	0xffffffff


	//   ....[13]....
        /*0060*/ 	.word	0xffffffff


	//   ....[14]....
        /*0064*/ 	.word	0xffffffff


	//   ....[15]....
        /*0068*/ 	.word	0xffffffff


	//   ....[16]....
        /*006c*/ 	.word	0xffffffff


	//   ....[17]....
        /*0070*/ 	.word	0xffffffff


	//   ....[18]....
        /*0074*/ 	.word	0x05000094


	//   ....[19]....
        /*0078*/ 	.word	0x05000094


	//   ....[20]....
        /*007c*/ 	.word	0x05000094


	//   ....[21]....
        /*0080*/ 	.word	0x05000094


	//   ....[22]....
        /*0084*/ 	.word	0x05000094


	//   ....[23]....
        /*0088*/ 	.word	0x05000094


	//   ....[24]....
        /*008c*/ 	.word	0x05000094


	//   ....[25]....
        /*0090*/ 	.word	0x05000094


	//   ....[26]....
        /*0094*/ 	.word	0x05000094


	//   ....[27]....
        /*0098*/ 	.word	0x05000094


	//----- nvinfo : EIATTR_COOP_GROUP_INSTR_OFFSETS
	.align		4
.L_1490:
        /*009c*/ 	.byte	0x04, 0x28
        /*009e*/ 	.short	(.L_1492 - .L_1491)


	//   ....[0]....
.L_1491:
        /*00a0*/ 	.word	0x0001d520


	//   ....[1]....
        /*00a4*/ 	.word	0x0001d540


	//   ....[2]....
        /*00a8*/ 	.word	0x0001d560


	//   ....[3]....
        /*00ac*/ 	.word	0x0001d580


	//   ....[4]....
        /*00b0*/ 	.word	0x0001d5a0


	//   ....[5]....
        /*00b4*/ 	.word	0x0001dad0


	//   ....[6]....
        /*00b8*/ 	.word	0x0001daf0


	//   ....[7]....
        /*00bc*/ 	.word	0x0001db10


	//   ....[8]....
        /*00c0*/ 	.word	0x0001db30


	//   ....[9]....
        /*00c4*/ 	.word	0x0001db50


	//   ....[10]....
        /*00c8*/ 	.word	0x0001dcc0


	//   ....[11]....
        /*00cc*/ 	.word	0x0001dd20


	//   ....[12]....
        /*00d0*/ 	.word	0x0001dd40


	//   ....[13]....
        /*00d4*/ 	.word	0x0001ddc0


	//   ....[14]....
        /*00d8*/ 	.word	0x0001ddf0


	//   ....[15]....
        /*00dc*/ 	.word	0x0001de60


	//   ....[16]....
        /*00e0*/ 	.word	0x0001dec0


	//   ....[17]....
        /*00e4*/ 	.word	0x0001df00


	//   ....[18]....
        /*00e8*/ 	.word	0x0001ec90


	//   ....[19]....
        /*00ec*/ 	.word	0x0001ed00


	//   ....[20]....
        /*00f0*/ 	.word	0x0001ed70


	//   ....[21]....
        /*00f4*/ 	.word	0x0001ede0


	//   ....[22]....
        /*00f8*/ 	.word	0x0001ee50


	//   ....[23]....
        /*00fc*/ 	.word	0x0001f3d0


	//   ....[24]....
        /*0100*/ 	.word	0x0001f440


	//   ....[25]....
        /*0104*/ 	.word	0x0001f4b0


	//   ....[26]....
        /*0108*/ 	.word	0x0001f520


	//   ....[27]....
        /*010c*/ 	.word	0x0001f590


	//----- nvinfo : EIATTR_EXIT_INSTR_OFFSETS
	.align		4
.L_1492:
        /*0110*/ 	.byte	0x04, 0x1c
        /*0112*/ 	.short	(.L_1494 - .L_1493)


	//   ....[0]....
.L_1493:
        /*0114*/ 	.word	0x000005e0


	//   ....[1]....
        /*0118*/ 	.word	0x0001ec30


	//----- nvinfo : EIATTR_MAX_THREADS
	.align		4
.L_1494:
        /*011c*/ 	.byte	0x04, 0x05
        /*011e*/ 	.short	(.L_1496 - .L_1495)
.L_1495:
        /*0120*/ 	.word	0x00000080
        /*0124*/ 	.word	0x00000001
        /*0128*/ 	.word	0x00000001


	//----- nvinfo : EIATTR_CRS_STACK_SIZE
	.align		4
.L_1496:
        /*012c*/ 	.byte	0x04, 0x1e
        /*012e*/ 	.short	(.L_1498 - .L_1497)
.L_1497:
        /*0130*/ 	.word	0x00000000


	//----- nvinfo : EIATTR_CBANK_PARAM_SIZE
	.align		4
.L_1498:
        /*0134*/ 	.byte	0x03, 0x19
        /*0136*/ 	.short	0x00e8


	//----- nvinfo : EIATTR_PARAM_CBANK
	.align		4
        /*0138*/ 	.byte	0x04, 0x0a
        /*013a*/ 	.short	(.L_1500 - .L_1499)
	.align		4
.L_1499:
        /*013c*/ 	.word	index@(.nv.constant0._ZN10layer_norm31ln_parallel_residual_fwd_kernelINS_13Kernel_traitsI6__halfS2_fS2_fjLj5120ELj1ELj1ELj4ELj16ENS_18Kernel_traits_baseILj5120ES2_S2_fS2_fjLj128EEEEELb1ELb1ELb1EEEvNS_9FwdParamsE)
        /*0140*/ 	.short	0x0210
        /*0142*/ 	.short	0x00e8


	//----- nvinfo : EIATTR_SW_WAR
	.align		4
.L_1500:
        /*0144*/ 	.byte	0x04, 0x36
        /*0146*/ 	.short	(.L_1502 - .L_1501)
.L_1501:
        /*0148*/ 	.word	0x00000008
.L_1502:


//--------------------- .nv.info._ZN10layer_norm31ln_parallel_residual_fwd_kernelINS_13Kernel_traitsIf6__halffS2_fjLj5120ELj1ELj1ELj4ELj16ENS_18Kernel_traits_baseILj5120EfS2_fS2_fjLj128EEEEELb0ELb0ELb0EEEvNS_9FwdParamsE --------------------------
	.section	.nv.info._ZN10layer_norm31ln_parallel_residual_fwd_kernelINS_13Kernel_traitsIf6__halffS2_fjLj5120ELj1ELj1ELj4ELj16ENS_18Kernel_traits_baseILj5120EfS2_fS2_fjLj128EEEEELb0ELb0ELb0EEEvNS_9FwdParamsE,"",@"SHT_CUDA_INFO"
	.sectionflags	@""
	.align	4


	//----- nvinfo : EIATTR_CUDA_API_VERSION
	.align		4
        /*0000*/ 	.byte	0x04, 0x37
        /*0002*/ 	.short	(.L_1504 - .L_1503)
.L_1503:
        /*0004*/ 	.word	0x00000082


	//----- nvinfo : EIATTR_KPARAM_INFO
	.align		4
.L_1504:
        /*0008*/ 	.byte	0x04, 0x17
        /*000a*/ 	.short	(.L_1506 - .L_1505)
.L_1505:
        /*000c*/ 	.word	0x00000000
        /*0010*/ 	.short	0x0000
        /*0012*/ 	.short	0x0000
        /*0014*/ 	.byte	0x00, 0xf0, 0xa1, 0x03


	//----- nvinfo : EIATTR_SPARSE_MMA_MASK
	.align		4
.L_1506:
        /*0018*/ 	.byte	0x03, 0x50
        /*001a*/ 	.short	0x0000


	//----- nvinfo : EIATTR_MAXREG_COUNT
	.align		4
        /*001c*/ 	.byte	0x03, 0x1b
        /*001e*/ 	.short	0x00ff


	//----- nvinfo : EIATTR_NUM_BARRIERS
	.align		4
        /*0020*/ 	.byte	0x02, 0x4c
        /*0022*/ 	.byte	0x01
	.zero		1


	//----- nvinfo : EIATTR_MERCURY_ISA_VERSION
	.align		4
        /*0024*/ 	.byte	0x03, 0x5f
        /*0026*/ 	.short	0x0101


	//----- nvinfo : EIATTR_COOP_GROUP_MASK_REGIDS
	.align		4
        /*0028*/ 	.byte	0x04, 0x29
        /*002a*/ 	.short	(.L_1508 - .L_1507)


	//   ....[0]....
.L_1507:
        /*002c*/ 	.word	0xffffffff


	//   ....[1]....
        /*0030*/ 	.word	0xffffffff


	//   ....[2]....
        /*0034*/ 	.word	0xffffffff


	//   ....[3]....
        /*0038*/ 	.word	0xffffffff


	//   ....[4]....
        /*003c*/ 	.word	0xffffffff


	//   ....[5]....
        /*0040*/ 	.word	0xffffffff


	//   ....[6]....
        /*0044*/ 	.word	0xffffffff


	//   ....[7]....
        /*0048*/ 	.word	0xffffffff


	//   ....[8]....
        /*004c*/ 	.word	0xffffffff


	//   ....[9]....
        /*0050*/ 	.word	0xffffffff


	//   ....[10]....
        /*0054*/ 	.word	0xffffffff


	//   ....[11]....
        /*0058*/ 	.word	0xffffffff


	//   ....[12]....
        /*005c*/ 	.word	0xffffffff


	//   ....[13]....
        /*0060*/ 	.word	0xffffffff


	//   ....[14]....
        /*0064*/ 	.word	0xffffffff


	//   ....[15]....
        /*0068*/ 	.word	0xffffffff


	//   ....[16]....
        /*006c*/ 	.word	0xffffffff


	//   ....[17]....
        /*0070*/ 	.word	0xffffffff


	//   ....[18]....
        /*0074*/ 	.word	0x050000e7


	//   ....[19]....
        /*0078*/ 	.word	0x050000e7


	//   ....[20]....
        /*007c*/ 	.word	0x050000e7


	//   ....[21]....
        /*0080*/ 	.word	0x050000e7


	//   ....[22]....
        /*0084*/ 	.word	0x050000e7


	//   ....[23]....
        /*0088*/ 	.word	0x050000e7


	//   ....[24]....
        /*008c*/ 	.word	0x050000e7


	//   ....[25]....
        /*0090*/ 	.word	0x050000e7


	//   ....[26]....
        /*0094*/ 	.word	0x050000e7


	//   ....[27]....
        /*0098*/ 	.word	0x050000e7


	//----- nvinfo : EIATTR_COOP_GROUP_INSTR_OFFSETS
	.align		4
.L_1508:
        /*009c*/ 	.byte	0x04, 0x28
        /*009e*/ 	.short	(.L_1510 - .L_1509)


	//   ....[0]....
.L_1509:
        /*00a0*/ 	.word	0x00002e80


	//   ....[1]....
        /*00a4*/ 	.word	0x00002ea0


	//   ....[2]....
        /*00a8*/ 	.word	0x00002ec0


	//   ....[3]....
        /*00ac*/ 	.word	0x00002ee0


	//   ....[4]....
        /*00b0*/ 	.word	0x00002f00


	//   ....[5]....
        /*00b4*/ 	.word	0x00003440


	//   ....[6]....
        /*00b8*/ 	.word	0x00003460


	//   ....[7]....
        /*00bc*/ 	.word	0x00003480


	//   ....[8]....
        /*00c0*/ 	.word	0x000034a0


	//   ....[9]....
        /*00c4*/ 	.word	0x000034c0


	//   ....[10]....
        /*00c8*/ 	.word	0x00003650


	//   ....[11]....
        /*00cc*/ 	.word	0x000036a0


	//   ....[12]....
        /*00d0*/ 	.word	0x000036c0


	//   ....[13]....
        /*00d4*/ 	.word	0x000036d0


	//   ....[14]....
        /*00d8*/ 	.word	0x00003790


	//   ....[15]....
        /*00dc*/ 	.word	0x000037c0


	//   ....[16]....
        /*00e0*/ 	.word	0x00003850


	//   ....[17]....
        /*00e4*/ 	.word	0x00003880


	//   ....[18]....
        /*00e8*/ 	.word	0x00004a00


	//   ....[19]....
        /*00ec*/ 	.word	0x00004a70


	//   ....[20]....
        /*00f0*/ 	.word	0x00004ae0


	//   ....[21]....
        /*00f4*/ 	.word	0x00004b50


	//   ....[22]....
        /*00f8*/ 	.word	0x00004bc0


	//   ....[23]....
        /*00fc*/ 	.word	0x00005150


	//   ....[24]....
        /*0100*/ 	.word	0x000051c0


	//   ....[25]....
        /*0104*/ 	.word	0x00005230


	//   ....[26]....
        /*0108*/ 	.word	0x000052a0


	//   ....[27]....
        /*010c*/ 	.word	0x00005310


	//----- nvinfo : EIATTR_EXIT_INSTR_OFFSETS
	.align		4
.L_1510:
        /*0110*/ 	.byte	0x04, 0x1c
        /*0112*/ 	.short	(.L_1512 - .L_1511)


	//   ....[0]....
.L_1511:
        /*0114*/ 	.word	0x00000d40


	//   ....[1]....
        /*0118*/ 	.word	0x000049a0


	//----- nvinfo : EIATTR_MAX_THREADS
	.align		4
.L_1512:
        /*011c*/ 	.byte	0x04, 0x05
        /*011e*/ 	.short	(.L_1514 - .L_1513)
.L_1513:
        /*0120*/ 	.word	0x00000080
        /*0124*/ 	.word	0x00000001
        /*0128*/ 	.word	0x00000001


	//----- nvinfo : EIATTR_CRS_STACK_SIZE
	.align		4
.L_1514:
        /*012c*/ 	.byte	0x04, 0x1e
        /*012e*/ 	.short	(.L_1516 - .L_1515)
.L_1515:
        /*0130*/ 	.word	0x00000000


	//----- nvinfo : EIATTR_CBANK_PARAM_SIZE
	.align		4
.L_1516:
        /*0134*/ 	.byte	0x03, 0x19
        /*0136*/ 	.short	0x00e8


	//----- nvinfo : EIATTR_PARAM_CBANK
	.align		4
        /*0138*/ 	.byte	0x04, 0x0a
        /*013a*/ 	.short	(.L_1518 - .L_1517)
	.align		4
.L_1517:
        /*013c*/ 	.word	index@(.nv.constant0._ZN10layer_norm31ln_parallel_residual_fwd_kernelINS_13Kernel_traitsIf6__halffS2_fjLj5120ELj1ELj1ELj4ELj16ENS_18Kernel_traits_baseILj5120EfS2_fS2_fjLj128EEEEELb0ELb0ELb0EEEvNS_9FwdParamsE)
        /*0140*/ 	.short	0x0210
        /*0142*/ 	.short	0x00e8


	//----- nvinfo : EIATTR_SW_WAR
	.align		4
.L_1518:
        /*0144*/ 	.byte	0x04, 0x36
        /*0146*/ 	.short	(.L_1520 - .L_1519)
.L_1519:
        /*0148*/ 	.word	0x00000008
.L_1520:


//--------------------- .nv.info._ZN10layer_norm31ln_parallel_residual_fwd_kernelINS_13Kernel_traitsIf6__halffS2_fjLj5120ELj1ELj1ELj4ELj16ENS_18Kernel_traits_baseILj5120EfS2_fS2_fjLj128EEEEELb0ELb0ELb1EEEvNS_9FwdParamsE --------------------------
	.section	.nv.info._ZN10layer_norm31ln_parallel_residual_fwd_kernelINS_13Kernel_traitsIf6__halffS2_fjLj5120ELj1ELj1ELj4ELj16ENS_18Kernel_traits_baseILj5120EfS2_fS2_fjLj128EEEEELb0ELb0ELb1EEEvNS_9FwdParamsE,"",@"SHT_CUDA_INFO"
	.sectionflags	@""
	.align	4


	//----- nvinfo : EIATTR_CUDA_API_VERSION
	.align		4
        /*0000*/ 	.byte	0x04, 0x37
        /*0002*/ 	.short	(.L_1522 - .L_1521)
.L_1521:
        /*0004*/ 	.word	0x00000082


	//----- nvinfo : EIATTR_KPARAM_INFO
	.align		4
.L_1522:
        /*0008*/ 	.byte	0x04, 0x17
        /*000a*/ 	.short	(.L_1524 - .L_1523)
.L_1523:
        /*000c*/ 	.word	0x00000000
        /*0010*/ 	.short	0x0000
        /*0012*/ 	.short	0x0000
        /*0014*/ 	.byte	0x00, 0xf0, 0xa1, 0x03


	//----- nvinfo : EIATTR_SPARSE_MMA_MASK
	.align		4
.L_1524:
        /*0018*/ 	.byte	0x03, 0x50
        /*001a*/ 	.short	0x0000


	//----- nvinfo : EIATTR_MAXREG_COUNT
	.align		4
        /*001c*/ 	.byte	0x03, 0x1b
        /*001e*/ 	.short	0x00ff


	//----- nvinfo : EIATTR_NUM_BARRIERS
	.align		4
        /*0020*/ 	.byte	0x02, 0x4c
        /*0022*/ 	.byte	0x01
	.zero		1


	//----- nvinfo : EIATTR_MERCURY_ISA_VERSION
	.align		4
        /*0024*/ 	.byte	0x03, 0x5f
        /*0026*/ 	.short	0x0101


	//----- nvinfo : EIATTR_COOP_GROUP_MASK_REGIDS
	.align		4
        /*0028*/ 	.byte	0x04, 0x29
        /*002a*/ 	.short	(.L_1526 - .L_1525)


	//   ....[0]....
.L_1525:
        /*002c*/ 	.word	0xffffffff


	//   ....[1]....
        /*0030*/ 	.word	0xffffffff


	//   ....[2]....
        /*0034*/ 	.word	0xffffffff


	//   ....[3]....
        /*0038*/ 	.word	0xffffffff


	//   ....[4]....
        /*003c*/ 	.word	0xffffffff


	//   ....[5]....
        /*0040*/ 	.word	0xffffffff


	//   ....[6]....
        /*0044*/ 	.word	0xffffffff


	//   ....[7]....
        /*0048*/ 	.word	0xffffffff


	//   ....[8]....
        /*004c*/ 	.word	0xffffffff


	//   ....[9]....
        /*0050*/ 	.word	0xffffffff


	//   ....[10]....
        /*0054*/ 	.word	0xffffffff


	//   ....[11]....
        /*0058*/ 	.word	0xffffffff


	//   ....[12]....
        /*005c*/ 	.word	0xffffffff


	//   ....[13]....
        /*0060*/ 	.word	0xffffffff


	//   ....[14]....
        /*0064*/ 	.word	0xffffffff


	//   ....[15]....
        /*0068*/ 	.word	0xffffffff


	//   ....[16]....
        /*006c*/ 	.word	0xffffffff


	//   ....[17]....
        /*0070*/ 	.word	0xffffffff


	//   ....[18]....
        /*0074*/ 	.word	0x050000e5


	//   ....[19]....
        /*0078*/ 	.word	0x050000e5


	//   ....[20]....
        /*007c*/ 	.word	0x050000e5


	//   ....[21]....
        /*0080*/ 	.word	0x050000e5


	//   ....[22]....
        /*0084*/ 	.word	0x050000e5


	//   ....[23]....
        /*0088*/ 	.word	0x050000e5


	//   ....[24]....
        /*008c*/ 	.word	0x050000e5


	//   ....[25]....
        /*0090*/ 	.word	0x050000e5


	//   ....[26]....
        /*0094*/ 	.word	0x050000e5


	//   ....[27]....
        /*0098*/ 	.word	0x050000e5


	//----- nvinfo : EIATTR_COOP_GROUP_INSTR_OFFSETS
	.align		4
.L_1526:
        /*009c*/ 	.byte	0x04, 0x28
        /*009e*/ 	.short	(.L_1528 - .L_1527)


	//   ....[0]....
.L_1527:
        /*00a0*/ 	.word	0x00002370


	//   ....[1]....
        /*00a4*/ 	.word	0x00002390


	//   ....[2]....
        /*00a8*/ 	.word	0x000023b0


	//   ....[3]....
        /*00ac*/ 	.word	0x000023d0


	//   ....[4]....
        /*00b0*/ 	.word	0x000023f0


	//   ....[5]....
        /*00b4*/ 	.word	0x00002920


	//   ....[6]....
        /*00b8*/ 	.word	0x00002940


	//   ....[7]....
        /*00bc*/ 	.word	0x00002960


	//   ....[8]....
        /*00c0*/ 	.word	0x00002980


	//   ....[9]....
        /*00c4*/ 	.word	0x000029a0


	//   ....[10]....
        /*00c8*/ 	.word	0x00002b10


	//   ....[11]....
        /*00cc*/ 	.word	0x00002b60


	//   ....[12]....
        /*00d0*/ 	.word	0x00002b80


	//   ....[13]....
        /*00d4*/ 	.word	0x00002be0


	//   ....[14]....
        /*00d8*/ 	.word	0x00002c20


	//   ....[15]....
        /*00dc*/ 	.word	0x00002cc0


	//   ....[16]....
        /*00e0*/ 	.word	0x00002d00


	//   ....[17]....
        /*00e4*/ 	.word	0x00002d60


	//   ....[18]....
        /*00e8*/ 	.word	0x00003ca0


	//   ....[19]....
        /*00ec*/ 	.word	0x00003d10


	//   ....[20]....
        /*00f0*/ 	.word	0x00003d80


	//   ....[21]....
        /*00f4*/ 	.word	0x00003df0


	//   ....[22]....
        /*00f8*/ 	.word	0x00003e60


	//   ....[23]....
        /*00fc*/ 	.word	0x000043e0


	//   ....[24]....
        /*0100*/ 	.word	0x00004450


	//   ....[25]....
        /*0104*/ 	.word	0x000044c0


	//   ....[26]....
        /*0108*/ 	.word	0x00004530


	//   ....[27]....
        /*010c*/ 	.word	0x000045a0


	//----- nvinfo : EIATTR_EXIT_INSTR_OFFSETS
	.align		4
.L_1528:
        /*0110*/ 	.byte	0x04, 0x1c
        /*0112*/ 	.short	(.L_1530 - .L_1529)


	//   ....[0]....
.L_1529:
        /*0114*/ 	.word	0x00000570


	//   ....[1]....
        /*0118*/ 	.word	0x00003c40


	//----- nvinfo : EIATTR_MAX_THREADS
	.align		4
.L_1530:
        /*011c*/ 	.byte	0x04, 0x05
        /*011e*/ 	.short	(.L_1532 - .L_1531)
.L_1531:
        /*0120*/ 	.word	0x00000080
        /*0124*/ 	.word	0x00000001
        /*0128*/ 	.word	0x00000001


	//----- nvinfo : EIATTR_CRS_STACK_SIZE
	.align		4
.L_1532:
        /*012c*/ 	.byte	0x04, 0x1e
        /*012e*/ 	.short	(.L_1534 - .L_1533)
.L_1533:
        /*0130*/ 	.word	0x00000000


	//----- nvinfo : EIATTR_CBANK_PARAM_SIZE
	.align		4
.L_1534:
        /*0134*/ 	.byte	0x03, 0x19
        /*0136*/ 	.short	0x00e8


	//----- nvinfo : EIATTR_PARAM_CBANK
	.align		4
        /*0138*/ 	.byte	0x04, 0x0a
        /*013a*/ 	.short	(.L_1536 - .L_1535)
	.align		4
.L_1535:
        /*013c*/ 	.word	index@(.nv.constant0._ZN10layer_norm31ln_parallel_residual_fwd_kernelINS_13Kernel_traitsIf6__halffS2_fjLj5120ELj1ELj1ELj4ELj16ENS_18Kernel_traits_baseILj5120EfS2_fS2_fjLj128EEEEELb0ELb0ELb1EEEvNS_9FwdParamsE)
        /*0140*/ 	.short	0x0210
        /*0142*/ 	.short	0x00e8


	//----- nvinfo : EIATTR_SW_WAR
	.align		4
.L_1536:
        /*0144*/ 	.byte	0x04, 0x36
        /*0146*/ 	.short	(.L_1538 - .L_1537)
.L_1537:
        /*0148*/ 	.word	0x00000008
.L_1538:


//--------------------- .nv.info._ZN10layer_norm31ln_parallel_residual_fwd_kernelINS_13Kernel_traitsIf6__halffS2_fjLj5120ELj1ELj1ELj4ELj16ENS_18Kernel_traits_baseILj5120EfS2_fS2_fjLj128EEEEELb0ELb1ELb0EEEvNS_9FwdParamsE --------------------------
	.section	.nv.info._ZN10layer_norm31ln_parallel_residual_fwd_kernelINS_13Kernel_traitsIf6__halffS2_fjLj5120ELj1ELj1ELj4ELj16ENS_18Kernel_traits_baseILj5120EfS2_fS2_fjLj128EEEEELb0ELb1ELb0EEEvNS_9FwdParamsE,"",@"SHT_CUDA_INFO"
	.sectionflags	@""
	.align	4


	//----- nvinfo : EIATTR_CUDA_API_VERSION
	.align		4
        /*0000*/ 	.byte	0x04, 0x37
        /*0002*/ 	.short	(.L_1540 - .L_1539)
.L_1539:
        /*0004*/ 	.word	0x00000082


	//----- nvinfo : EIATTR_KPARAM_INFO
	.align		4
.L_1540:
        /*0008*/ 	.byte	0x04, 0x17
        /*000a*/ 	.short	(.L_1542 - .L_1541)
.L_1541:
        /*000c*/ 	.word	0x00000000
        /*0010*/ 	.short	0x0000
        /*0012*/ 	.short	0x0000
        /*0014*/ 	.byte	0x00, 0xf0, 0xa1, 0x03


	//----- nvinfo : EIATTR_SPARSE_MMA_MASK
	.align		4
.L_1542:
        /*0018*/ 	.byte	0x03, 0x50
        /*001a*/ 	.short	0x0000


	//----- nvinfo : EIATTR_MAXREG_COUNT
	.align		4
        /*001c*/ 	.byte	0x03, 0x1b
        /*001e*/ 	.short	0x00ff


	//----- nvinfo : EIATTR_NUM_BARRIERS
	.align		4
        /*0020*/ 	.byte	0x02, 0x4c
        /*0022*/ 	.byte	0x01
	.zero		1


	//----- nvinfo : EIATTR_MERCURY_ISA_VERSION
	.align		4
        /*0024*/ 	.byte	0x03, 0x5f
        /*0026*/ 	.short	0x0101


	//----- nvinfo : EIATTR_COOP_GROUP_MASK_REGIDS
	.align		4
        /*0028*/ 	.byte	0x04, 0x29
        /*002a*/ 	.short	(.L_1544 - .L_1543)


	//   ....[0]....
.L_1543:
        /*002c*/ 	.word	0xffffffff


	//   ....[1]....
        /*0030*/ 	.word	0xffffffff


	//   ....[2]....
        /*0034*/ 	.word	0xffffffff


	//   ....[3]....
        /*0038*/ 	.word	0xffffffff


	//   ....[4]....
        /*003c*/ 	.word	0xffffffff


	//   ....[5]....
        /*0040*/ 	.word	0xffffffff


	//   ....[6]....
        /*0044*/ 	.word	0xffffffff


	//   ....[7]....
        /*0048*/ 	.word	0xffffffff


	//   ....[8]....
        /*004c*/ 	.word	0xffffffff


	//   ....[9]....
        /*0050*/ 	.word	0xffffffff


	//   ....[10]....
        /*0054*/ 	.word	0xffffffff


	//   ....[11]....
        /*0058*/ 	.word	0xffffffff


	//   ....[12]....
        /*005c*/ 	.word	0xffffffff


	//   ....[13]....
        /*0060*/ 	.word	0xffffffff


	//   ....[14]....
        /*0064*/ 	.word	0xffffffff


	//   ....[15]....
        /*0068*/ 	.word	0xffffffff


	//   ....[16]....
        /*006c*/ 	.word	0xffffffff


	//   ....[17]....
        /*0070*/ 	.word	0xffffffff


	//   ....[18]....
        /*0074*/ 	.word	0x05000096


	//   ....[19]....
        /*0078*/ 	.word	0x05000096


	//   ....[20]....
        /*007c*/ 	.word	0x05000096


	//   ....[21]....
        /*0080*/ 	.word	0x05000096


	//   ....[22]....
        /*0084*/ 	.word	0x05000096


	//   ....[23]....
        /*0088*/ 	.word	0x05000096


	//   ....[24]....
        /*008c*/ 	.word	0x05000096


	//   ....[25]....
        /*0090*/ 	.word	0x05000096


	//   ....[26]....
        /*0094*/ 	.word	0x05000096


	//   ....[27]....
        /*0098*/ 	.word	0x05000096


	//----- nvinfo : EIATTR_COOP_GROUP_INSTR_OFFSETS
	.align		4
.L_1544:
        /*009c*/ 	.byte	0x04, 0x28
        /*009e*/ 	.short	(.L_1546 - .L_1545)


	//   ....[0]....
.L_1545:
        /*00a0*/ 	.word	0x00002850


	//   ....[1]....
        /*00a4*/ 	.word	0x00002870


	//   ....[2]....
        /*00a8*/ 	.word	0x00002890


	//   ....[3]....
        /*00ac*/ 	.word	0x000028b0


	//   ....[4]....
        /*00b0*/ 	.word	0x000028d0


	//   ....[5]....
        /*00b4*/ 	.word	0x00002e10


	//   ....[6]....
        /*00b8*/ 	.word	0x00002e30


	//   ....[7]....
        /*00bc*/ 	.word	0x00002e50


	//   ....[8]....
        /*00c0*/ 	.word	0x00002e70


	//   ....[9]....
        /*00c4*/ 	.word	0x00002e90


	//   ....[10]....
        /*00c8*/ 	.word	0x00003030


	//   ....[11]....
        /*00cc*/ 	.word	0x00003070


	//   ....[12]....
        /*00d0*/ 	.word	0x00003090


	//   ....[13]....
        /*00d4*/ 	.word	0x000030a0


	//   ....[14]....
        /*00d8*/ 	.word	0x00003120


	//   ....[15]....
        /*00dc*/ 	.word	0x00003190


	//   ....[16]....
        /*00e0*/ 	.word	0x00003210


	//   ....[17]....
        /*00e4*/ 	.word	0x00003250


	//   ....[18]....
        /*00e8*/ 	.word	0x00003f00


	//   ....[19]....
        /*00ec*/ 	.word	0x00003f70


	//   ....[20]....
        /*00f0*/ 	.word	0x00003fe0


	//   ....[21]....
        /*00f4*/ 	.word	0x00004050


	//   ....[22]....
        /*00f8*/ 	.word	0x000040c0


	//   ....[23]....
        /*00fc*/ 	.word	0x00004640


	//   ....[24]....
        /*0100*/ 	.word	0x000046b0


	//   ....[25]....
        /*0104*/ 	.word	0x00004720


	//   ....[26]....
        /*0108*/ 	.word	0x00004790


	//   ....[27]....
        /*010c*/ 	.word	0x00004800


	//----- nvinfo : EIATTR_EXIT_INSTR_OFFSETS
	.align		4
.L_1546:
        /*0110*/ 	.byte	0x04, 0x1c
        /*0112*/ 	.short	(.L_1548 - .L_1547)


	//   ....[0]....
.L_1547:
        /*0114*/ 	.word	0x00000750


	//   ....[1]....
        /*0118*/ 	.word	0x00003ea0


	//----- nvinfo : EIATTR_MAX_THREADS
	.align		4
.L_1548:
        /*011c*/ 	.byte	0x04, 0x05
        /*011e*/ 	.short	(.L_1550 - .L_1549)
.L_1549:
        /*0120*/ 	.word	0x00000080
        /*0124*/ 	.word	0x00000001
        /*0128*/ 	.word	0x00000001


	//----- nvinfo : EIATTR_CRS_STACK_SIZE
	.align		4
.L_1550:
        /*012c*/ 	.byte	0x04, 0x1e
        /*012e*/ 	.short	(.L_1552 - .L_1551)
.L_1551:
        /*0130*/ 	.word	0x00000000


	//----- nvinfo : EIATTR_CBANK_PARAM_SIZE
	.align		4
.L_1552:
        /*0134*/ 	.byte	0x03, 0x19
        /*0136*/ 	.short	0x00e8


	//----- nvinfo : EIATTR_PARAM_CBANK
	.align		4
        /*0138*/ 	.byte	0x04, 0x0a
        /*013a*/ 	.short	(.L_1554 - .L_1553)
	.align		4
.L_1553:
        /*013c*/ 	.word	index@(.nv.constant0._ZN10layer_norm31ln_parallel_residual_fwd_kernelINS_13Kernel_traitsIf6__halffS2_fjLj5120ELj1ELj1ELj4ELj16ENS_18Kernel_traits_baseILj5120EfS2_fS2_fjLj128EEEEELb0ELb1ELb0EEEvNS_9FwdParamsE)
        /*0140*/ 	.short	0x0210
        /*0142*/ 	.short	0x00e8


	//----- nvinfo : EIATTR_SW_WAR
	.align		4
.L_1554:
        /*0144*/ 	.byte	0x04, 0x36
        /*0146*/ 	.short	(.L_1556 - .L_1555)
.L_1555:
        /*0148*/ 	.word	0x00000008
.L_1556:


//--------------------- .nv.info._ZN10layer_norm31ln_parallel_residual_fwd_kernelINS_13Kernel_traitsIf6__halffS2_fjLj5120ELj1ELj1ELj4ELj16ENS_18Kernel_traits_baseILj5120EfS2_fS2_fjLj128EEEEELb0ELb1ELb1EEEvNS_9FwdParamsE --------------------------
	.section	.nv.info._ZN10layer_norm31ln_parallel_residual_fwd_kernelINS_13Kernel_traitsIf6__halffS2_fjLj5120ELj1ELj1ELj4ELj16ENS_18Kernel_traits_baseILj5120EfS2_fS2_fjLj128EEEEELb0ELb1ELb1EEEvNS_9FwdParamsE,"",@"SHT_CUDA_INFO"
	.sectionflags	@""
	.align	4


	//----- nvinfo : EIATTR_CUDA_API_VERSION
	.align		4
        /*0000*/ 	.byte	0x04, 0x37
        /*0002*/ 	.short	(.L_1558 - .L_1557)
.L_1557:
        /*0004*/ 	.word	0x00000082


	//----- nvinfo : EIATTR_KPARAM_INFO
	.align		4
.L_1558:
        /*0008*/ 	.byte	0x04, 0x17
        /*000a*/ 	.short	(.L_1560 - .L_1559)
.L_1559:
        /*000c*/ 	.word	0x00000000
        /*0010*/ 	.short	0x0000
        /*0012*/ 	.short	0x0000
        /*0014*/ 	.byte	0x00, 0xf0, 0xa1, 0x03


	//----- nvinfo : EIATTR_SPARSE_MMA_MASK
	.align		4
.L_1560:
        /*0018*/ 	.byte	0x03, 0x50
        /*001a*/ 	.short	0x0000


	//----- nvinfo : EIATTR_MAXREG_COUNT
	.align		4
        /*001c*/ 	.byte	0x03, 0x1b
        /*001e*/ 	.short	0x00ff


	//----- nvinfo : EIATTR_NUM_BARRIERS
	.align		4
        /*0020*/ 	.byte	0x02, 0x4c
        /*0022*/ 	.byte	0x01
	.zero		1


	//----- nvinfo : EIATTR_MERCURY_ISA_VERSION
	.align		4
        /*0024*/ 	.byte	0x03, 0x5f
        /*0026*/ 	.short	0x0101


	//----- nvinfo : EIATTR_COOP_GROUP_MASK_REGIDS
	.align		4
        /*0028*/ 	.byte	0x04, 0x29
        /*002a*/ 	.short	(.L_1562 - .L_1561)


	//   ....[0]....
.L_1561:
        /*002c*/ 	.word	0xffffffff


	//   ....[1]....
        /*0030*/ 	.word	0xffffffff


	//   ....[2]....
        /*0034*/ 	.word	0xffffffff


	//   ....[3]....
        /*0038*/ 	.word	0xffffffff


	//   ....[4]....
        /*003c*/ 	.word	0xffffffff


	//   ....[5]....
        /*0040*/ 	.word	0xffffffff


	//   ....[6]....
        /*0044*/ 	.word	0xffffffff


	//   ....[7]....
        /*0048*/ 	.word	0xffffffff


	//   ....[8]....
        /*004c*/ 	.word	0xffffffff


	//   ....[9]....
        /*0050*/ 	.word	0xffffffff


	//   ....[10]....
        /*0054*/ 	.word	0xffffffff


	//   ....[11]....
        /*0058*/ 	.word	0xffffffff


	//   ....[12]....
        /*005c*/ 	.word	0xffffffff


	//   ....[13]....
        /*0060*/ 	.word	0xffffffff


	//   ....[14]....
        /*0064*/ 	.word	0xffffffff


	//   ....[15]....
        /*0068*/ 	.word	0xffffffff


	//   ....[16]....
        /*006c*/ 	.word	0xffffffff


	//   ....[17]....
        /*0070*/ 	.word	0xffffffff


	//   ....[18]....
        /*0074*/ 	.word	0x05000099


	//   ....[19]....
        /*0078*/ 	.word	0x05000099


	//   ....[20]....
        /*007c*/ 	.word	0x05000099


	//   ....[21]....
        /*0080*/ 	.word	0x05000099


	//   ....[22]....
        /*0084*/ 	.word	0x05000099


	//   ....[23]....
        /*0088*/ 	.word	0x05000099


	//   ....[24]....
        /*008c*/ 	.word	0x05000099


	//   ....[25]....
        /*0090*/ 	.word	0x05000099


	//   ....[26]....
        /*0094*/ 	.word	0x05000099


	//   ....[27]....
        /*0098*/ 	.word	0x05000099


	//----- nvinfo : EIATTR_COOP_GROUP_INSTR_OFFSETS
	.align		4
.L_1562:
        /*009c*/ 	.byte	0x04, 0x28
        /*009e*/ 	.short	(.L_1564 - .L_1563)


	//   ....[0]....
.L_1563:
        /*00a0*/ 	.word	0x00002080


	//   ....[1]....
        /*00a4*/ 	.word	0x000020a0


	//   ....[2]....
        /*00a8*/ 	.word	0x000020c0


	//   ....[3]....
        /*00ac*/ 	.word	0x000020e0


	//   ....[4]....
        /*00b0*/ 	.word	0x00002100


	//   ....[5]....
        /*00b4*/ 	.word	0x00002630


	//   ....[6]....
        /*00b8*/ 	.word	0x00002650


	//   ....[7]....
        /*00bc*/ 	.word	0x00002670


	//   ....[8]....
        /*00c0*/ 	.word	0x00002690


	//   ....[9]....
        /*00c4*/ 	.word	0x000026b0


	//   ....[10]....
        /*00c8*/ 	.word	0x00002810


	//   ....[11]....
        /*00cc*/ 	.word	0x00002860


	//   ....[12]....
        /*00d0*/ 	.word	0x000028a0


	//   ....[13]....
        /*00d4*/ 	.word	0x000028c0


	//   ....[14]....
        /*00d8*/ 	.word	0x00002950


	//   ....[15]....
        /*00dc*/ 	.word	0x00002980


	//   ....[16]....
        /*00e0*/ 	.word	0x00002a10


	//   ....[17]....
        /*00e4*/ 	.word	0x00002a40


	//   ....[18]....
        /*00e8*/ 	.word	0x00003560


	//   ....[19]....
        /*00ec*/ 	.word	0x000035d0


	//   ....[20]....
        /*00f0*/ 	.word	0x00003640


	//   ....[21]....
        /*00f4*/ 	.word	0x000036b0


	//   ....[22]....
        /*00f8*/ 	.word	0x00003720


	//   ....[23]....
        /*00fc*/ 	.word	0x00003ca0


	//   ....[24]....
        /*0100*/ 	.word	0x00003d10


	//   ....[25]....
        /*0104*/ 	.word	0x00003d80


	//   ....[26]....
        /*0108*/ 	.word	0x00003df0


	//   ....[27]....
        /*010c*/ 	.word	0x00003e60


	//----- nvinfo : EIATTR_EXIT_INSTR_OFFSETS
	.align		4
.L_1564:
        /*0110*/ 	.byte	0x04, 0x1c
        /*0112*/ 	.short	(.L_1566 - .L_1565)


	//   ....[0]....
.L_1565:
        /*0114*/ 	.word	0x00000300


	//   ....[1]....
        /*0118*/ 	.word	0x00003500


	//----- nvinfo : EIATTR_MAX_THREADS
	.align		4
.L_1566:
        /*011c*/ 	.byte	0x04, 0x05
        /*011e*/ 	.short	(.L_1568 - .L_1567)
.L_1567:
        /*0120*/ 	.word	0x00000080
        /*0124*/ 	.word	0x00000001
        /*0128*/ 	.word	0x00000001


	//----- nvinfo : EIATTR_CRS_STACK_SIZE
	.align		4
.L_1568:
        /*012c*/ 	.byte	0x04, 0x1e
        /*012e*/ 	.short	(.L_1570 - .L_1569)
.L_1569:
        /*0130*/ 	.word	0x00000000


	//----- nvinfo : EIATTR_CBANK_PARAM_SIZE
	.align		4
.L_1570:
        /*0134*/ 	.byte	0x03, 0x19
        /*0136*/ 	.short	0x00e8


	//----- nvinfo : EIATTR_PARAM_CBANK
	.align		4
        /*0138*/ 	.byte	0x04, 0x0a
        /*013a*/ 	.short	(.L_1572 - .L_1571)
	.align		4
.L_1571:
        /*013c*/ 	.word	index@(.nv.constant0._ZN10layer_norm31ln_parallel_residual_fwd_kernelINS_13Kernel_traitsIf6__halffS2_fjLj5120ELj1ELj1ELj4ELj16ENS_18Kernel_traits_baseILj5120EfS2_fS2_fjLj128EEEEELb0ELb1ELb1EEEvNS_9FwdParamsE)
        /*0140*/ 	.short	0x0210
        /*0142*/ 	.short	0x00e8


	//----- nvinfo : EIATTR_SW_WAR
	.align		4
.L_1572:
        /*0144*/ 	.byte	0x04, 0x36
        /*0146*/ 	.short	(.L_1574 - .L_1573)
.L_1573:
        /*0148*/ 	.word	0x00000008
.L_1574:


//--------------------- .nv.info._ZN10layer_norm31ln_parallel_residual_fwd_kernelINS_13Kernel_traitsIf6__halffS2_fjLj5120ELj1ELj1ELj4ELj16ENS_18Kernel_traits_baseILj5120EfS2_fS2_fjLj128EEEEELb1ELb0ELb0EEEvNS_9FwdParamsE --------------------------
	.section	.nv.info._ZN10layer_norm31ln_parallel_residual_fwd_kernelINS_13Kernel_traitsIf6__halffS2_fjLj5120ELj1ELj1ELj4ELj16ENS_18Kernel_traits_baseILj5120EfS2_fS2_fjLj128EEEEELb1ELb0ELb0EEEvNS_9FwdParamsE,"",@"SHT_CUDA_INFO"
	.sectionflags	@""
	.align	4


	//----- nvinfo : EIATTR_CUDA_API_VERSION
	.align		4
        /*0000*/ 	.byte	0x04, 0x37
        /*0002*/ 	.short	(.L_1576 - .L_1575)
.L_1575:
        /*0004*/ 	.word	0x00000082


	//----- nvinfo : EIATTR_KPARAM_INFO
	.align		4
.L_1576:
        /*0008*/ 	.byte	0x04, 0x17
        /*000a*/ 	.short	(.L_1578 - .L_1577)
.L_1577:
        /*000c*/ 	.word	0x00000000
        /*0010*/ 	.short	0x0000
        /*0012*/ 	.short	0x0000
        /*0014*/ 	.byte	0x00, 0xf0, 0xa1, 0x03


	//----- nvinfo : EIATTR_SPARSE_MMA_MASK
	.align		4
.L_1578:
        /*0018*/ 	.byte	0x03, 0x50
        /*001a*/ 	.short	0x0000


	//----- nvinfo : EIATTR_MAXREG_COUNT
	.align		4
        /*001c*/ 	.byte	0x03, 0x1b
        /*001e*/ 	.short	0x00ff


	//----- nvinfo : EIATTR_NUM_BARRIERS
	.align		4
        /*0020*/ 	.byte	0x02, 0x4c
        /*0022*/ 	.byte	0x01
	.zero		1


	//----- nvinfo : EIATTR_MERCURY_ISA_VERSION
	.align		4
        /*0024*/ 	.byte	0x03, 0x5f
        /*0026*/ 	.short	0x0101


	//----- nvinfo : EIATTR_COOP_GROUP_MASK_REGIDS
	.align		4
        /*0028*/ 	.byte	0x04, 0x29
        /*002a*/ 	.short	(.L_1580 - .L_1579)


	//   ....[0]....
.L_1579:
        /*002c*/ 	.word	0xffffffff


	//   ....[1]....
        /*0030*/ 	.word	0xffffffff


	//   ....[2]....
        /*0034*/ 	.word	0xffffffff


	//   ....[3]....
        /*0038*/ 	.word	0xffffffff


	//   ....[4]....
        /*003c*/ 	.word	0xffffffff


	//   ....[5]....
        /*0040*/ 	.word	0xffffffff


	//   ....[6]....
        /*0044*/ 	.word	0xffffffff


	//   ....[7]....
        /*0048*/ 	.word	0xffffffff


	//   ....[8]....
        /*004c*/ 	.word	0xffffffff


	//   ....[9]....
        /*0050*/ 	.word	0xffffffff


	//   ....[10]....
        /*0054*/ 	.word	0xffffffff


	//   ....[11]....
        /*0058*/ 	.word	0xffffffff


	//   ....[12]....
        /*005c*/ 	.word	0xffffffff


	//   ....[13]....
        /*0060*/ 	.word	0xffffffff


	//   ....[14]....
        /*0064*/ 	.word	0xffffffff


	//   ....[15]....
        /*0068*/ 	.word	0xffffffff


	//   ....[16]....
        /*006c*/ 	.word	0xffffffff


	//   ....[17]....
        /*0070*/ 	.word	0xffffffff


	//   ....[18]....
        /*0074*/ 	.word	0x050000e6


	//   ....[19]....
        /*0078*/ 	.word	0x050000e6


	//   ....[20]....
        /*007c*/ 	.word	0x050000e6


	//   ....[21]....
        /*0080*/ 	.word	0x050000e6


	//   ....[22]....
        /*0084*/ 	.word	0x050000e6


	//   ....[23]....
        /*0088*/ 	.word	0x050000e6


	//   ....[24]....
        /*008c*/ 	.word	0x050000e6


	//   ....[25]....
        /*0090*/ 	.word	0x050000e6


	//   ....[26]....
        /*0094*/ 	.word	0x050000e6


	//   ....[27]....
        /*0098*/ 	.word	0x050000e6


	//----- nvinfo : EIATTR_COOP_GROUP_INSTR_OFFSETS
	.align		4
.L_1580:
        /*009c*/ 	.byte	0x04, 0x28
        /*009e*/ 	.short	(.L_1582 - .L_1581)


	//   ....[0]....
.L_1581:
        /*00a0*/ 	.word	0x0001e320


	//   ....[1]....
        /*00a4*/ 	.word	0x0001e350


	//   ....[2]....
        /*00a8*/ 	.word	0x0001e370


	//   ....[3]....
        /*00ac*/ 	.word	0x0001e390


	//   ....[4]....
        /*00b0*/ 	.word	0x0001e3b0


	//   ....[5]....
        /*00b4*/ 	.word	0x0001e8f0


	//   ....[6]....
        /*00b8*/ 	.word	0x0001e910


	//   ....[7]....
        /*00bc*/ 	.word	0x0001e930


	//   ....[8]....
        /*00c0*/ 	.word	0x0001e950


	//   ....[9]....
        /*00c4*/ 	.word	0x0001e970


	//   ....[10]....
        /*00c8*/ 	.word	0x0001eac0


	//   ....[11]....
        /*00cc*/ 	.word	0x0001eb50


	//   ....[12]....
        /*00d0*/ 	.word	0x0001eb70


	//   ....[13]....
        /*00d4*/ 	.word	0x0001eb80


	//   ....[14]....
        /*00d8*/ 	.word	0x0001ec10


	//   ....[15]....
        /*00dc*/ 	.word	0x0001ec60


	//   ....[16]....
        /*00e0*/ 	.word	0x0001ed20


	//   ....[17]....
        /*00e4*/ 	.word	0x0001ed30


	//   ....[18]....
        /*00e8*/ 	.word	0x0001feb0


	//   ....[19]....
        /*00ec*/ 	.word	0x0001ff20


	//   ....[20]....
        /*00f0*/ 	.word	0x0001ff90


	//   ....[21]....
        /*00f4*/ 	.word	0x00020000


	//   ....[22]....
        /*00f8*/ 	.word	0x00020070


	//   ....[23]....
        /*00fc*/ 	.word	0x00020610


	//   ....[24]....
        /*0100*/ 	.word	0x00020680


	//   ....[25]....
        /*0104*/ 	.word	0x000206f0


	//   ....[26]....
        /*0108*/ 	.word	0x00020760


	//   ....[27]....
        /*010c*/ 	.word	0x000207d0


	//----- nvinfo : EIATTR_EXIT_INSTR_OFFSETS
	.align		4
.L_1582:
        /*0110*/ 	.byte	0x04, 0x1c
        /*0112*/ 	.short	(.L_1584 - .L_1583)


	//   ....[0]....
.L_1583:
        /*0114*/ 	.word	0x000011d0


	//   ....[1]....
        /*0118*/ 	.word	0x0001fe50


	//----- nvinfo : EIATTR_MAX_THREADS
	.align		4
.L_1584:
        /*011c*/ 	.byte	0x04, 0x05
        /*011e*/ 	.short	(.L_1586 - .L_1585)
.L_1585:
        /*0120*/ 	.word	0x00000080
        /*0124*/ 	.word	0x00000001
        /*0128*/ 	.word	0x00000001


	//----- nvinfo : EIATTR_CRS_STACK_SIZE
	.align		4
.L_1586:
        /*012c*/ 	.byte	0x04, 0x1e
        /*012e*/ 	.short	(.L_1588 - .L_1587)
.L_1587:
        /*0130*/ 	.word	0x00000000


	//----- nvinfo : EIATTR_CBANK_PARAM_SIZE
	.align		4
.L_1588:
        /*0134*/ 	.byte	0x03, 0x19
        /*0136*/ 	.short	0x00e8


	//----- nvinfo : EIATTR_PARAM_CBANK
	.align		4
        /*0138*/ 	.byte	0x04, 0x0a
        /*013a*/ 	.short	(.L_1590 - .L_1589)
	.align		4
.L_1589:
        /*013c*/ 	.word	index@(.nv.constant0._ZN10layer_norm31ln_parallel_residual_fwd_kernelINS_13Kernel_traitsIf6__halffS2_fjLj5120ELj1ELj1ELj4ELj16ENS_18Kernel_traits_baseILj5120EfS2_fS2_fjLj128EEEEELb1ELb0ELb0EEEvNS_9FwdParamsE)
        /*0140*/ 	.short	0x0210
        /*0142*/ 	.short	0x00e8


	//----- nvinfo : EIATTR_SW_WAR
	.align		4
.L_1590:
        /*0144*/ 	.byte	0x04, 0x36
        /*0146*/ 	.short	(.L_1592 - .L_1591)
.L_1591:
        /*0148*/ 	.word	0x00000008
.L_1592:


//--------------------- .nv.info._ZN10layer_norm31ln_parallel_residual_fwd_kernelINS_13Kernel_traitsIf6__halffS2_fjLj5120ELj1ELj1ELj4ELj16ENS_18Kernel_traits_baseILj5120EfS2_fS2_fjLj128EEEEELb1ELb0ELb1EEEvNS_9FwdParamsE --------------------------
	.section	.nv.info._ZN10layer_norm31ln_parallel_residual_fwd_kernelINS_13Kernel_traitsIf6__halffS2_fjLj5120ELj1ELj1ELj4ELj16ENS_18Kernel_traits_baseILj5120EfS2_fS2_fjLj128EEEEELb1ELb0ELb1EEEvNS_9FwdParamsE,"",@"SHT_CUDA_INFO"
	.sectionflags	@""
	.align	4


	//----- nvinfo : EIATTR_CUDA_API_VERSION
	.align		4
        /*0000*/ 	.byte	0x04, 0x37
        /*0002*/ 	.short	(.L_1594 - .L_1593)
.L_1593:
        /*0004*/ 	.word	0x00000082


	//----- nvinfo : EIATTR_KPARAM_INFO
	.align		4
.L_1594:
        /*0008*/ 	.byte	0x04, 0x17
        /*000a*/ 	.short	(.L_1596 - .L_1595)
.L_1595:
        /*000c*/ 	.word	0x00000000
        /*0010*/ 	.short	0x0000
        /*0012*/ 	.short	0x0000
        /*0014*/ 	.byte	0x00, 0xf0, 0xa1, 0x03


	//----- nvinfo : EIATTR_SPARSE_MMA_MASK
	.align		4
.L_1596:
        /*0018*/ 	.byte	0x03, 0x50
        /*001a*/ 	.short	0x0000


	//----- nvinfo : EIATTR_MAXREG_COUNT
	.align		4
        /*001c*/ 	.byte	0x03, 0x1b
        /*001e*/ 	.short	0x00ff


	//----- nvinfo : EIATTR_NUM_BARRIERS
	.align		4
        /*0020*/ 	.byte	0x02, 0x4c
        /*0022*/ 	.byte	0x01
	.zero		1


	//----- nvinfo : EIATTR_MERCURY_ISA_VERSION
	.align		4
        /*0024*/ 	.byte	0x03, 0x5f
        /*0026*/ 	.short	0x0101


	//----- nvinfo : EIATTR_COOP_GROUP_MASK_REGIDS
	.align		4
        /*0028*/ 	.byte	0x04, 0x29
        /*002a*/ 	.short	(.L_1598 - .L_1597)


	//   ....[0]....
.L_1597:
        /*002c*/ 	.word	0xffffffff


	//   ....[1]....
        /*0030*/ 	.word	0xffffffff


	//   ....[2]....
        /*0034*/ 	.word	0xffffffff


	//   ....[3]....
        /*0038*/ 	.word	0xffffffff


	//   ....[4]....
        /*003c*/ 	.word	0xffffffff


	//   ....[5]....
        /*0040*/ 	.word	0xffffffff


	//   ....[6]....
        /*0044*/ 	.word	0xffffffff


	//   ....[7]....
        /*0048*/ 	.word	0xffffffff


	//   ....[8]....
        /*004c*/ 	.word	0xffffffff


	//   ....[9]....
        /*0050*/ 	.word	0xffffffff


	//   ....[10]....
        /*0054*/ 	.word	0xffffffff


	//   ....[11]....
        /*0058*/ 	.word	0xffffffff


	//   ....[12]....
        /*005c*/ 	.word	0xffffffff


	//   ....[13]....
        /*0060*/ 	.word	0xffffffff


	//   ....[14]....
        /*0064*/ 	.word	0xffffffff


	//   ....[15]....
        /*0068*/ 	.word	0xffffffff


	//   ....[16]....
        /*006c*/ 	.word	0xffffffff


	//   ....[17]....
        /*0070*/ 	.word	0xffffffff


	//   ....[18]....
        /*0074*/ 	.word	0x050000f2


	//   ....[19]....
        /*0078*/ 	.word	0x050000f2


	//   ....[20]....
        /*007c*/ 	.word	0x050000f2


	//   ....[21]....
        /*0080*/ 	.word	0x050000f2


	//   ....[22]....
        /*0084*/ 	.word	0x050000f2


	//   ....[23]....
        /*0088*/ 	.word	0x050000f2


	//   ....[24]....
        /*008c*/ 	.word	0x050000f2


	//   ....[25]....
        /*0090*/ 	.word	0x050000f2


	//   ....[26]....
        /*0094*/ 	.word	0x050000f2


	//   ....[27]....
        /*0098*/ 	.word	0x050000f2


	//----- nvinfo : EIATTR_COOP_GROUP_INSTR_OFFSETS
	.align		4
.L_1598:
        /*009c*/ 	.byte	0x04, 0x28
        /*009e*/ 	.short	(.L_1600 - .L_1599)


	//   ....[0]....
.L_1599:
        /*00a0*/ 	.word	0x0001d630


	//   ....[1]....
        /*00a4*/ 	.word	0x0001d650


	//   ....[2]....
        /*00a8*/ 	.word	0x0001d670


	//   ....[3]....
        /*00ac*/ 	.word	0x0001d690


	//   ....[4]....
        /*00b0*/ 	.word	0x0001d6b0


	//   ....[5]....
        /*00b4*/ 	.word	0x0001dbe0


	//   ....[6]....
        /*00b8*/ 	.word	0x0001dc00


	//   ....[7]....
        /*00bc*/ 	.word	0x0001dc20


	//   ....[8]....
        /*00c0*/ 	.word	0x0001dc40


	//   ....[9]....
        /*00c4*/ 	.word	0x0001dc60


	//   ....[10]....
        /*00c8*/ 	.word	0x0001ddb0


	//   ....[11]....
        /*00cc*/ 	.word	0x0001de40


	//   ....[12]....
        /*00d0*/ 	.word	0x0001de50


	//   ....[13]....
        /*00d4*/ 	.word	0x0001dea0


	//   ....[14]....
        /*00d8*/ 	.word	0x0001dee0


	//   ....[15]....
        /*00dc*/ 	.word	0x0001df10


	//   ....[16]....
        /*00e0*/ 	.word	0x0001e000


	//   ....[17]....
        /*00e4*/ 	.word	0x0001e010


	//   ....[18]....
        /*00e8*/ 	.word	0x0001eff0


	//   ....[19]....
        /*00ec*/ 	.word	0x0001f060


	//   ....[20]....
        /*00f0*/ 	.word	0x0001f0d0


	//   ....[21]....
        /*00f4*/ 	.word	0x0001f140


	//   ....[22]....
        /*00f8*/ 	.word	0x0001f1b0


	//   ....[23]....
        /*00fc*/ 	.word	0x0001f730


	//   ....[24]....
        /*0100*/ 	.word	0x0001f7a0


	//   ....[25]....
        /*0104*/ 	.word	0x0001f810


	//   ....[26]....
        /*0108*/ 	.word	0x0001f880


	//   ....[27]....
        /*010c*/ 	.word	0x0001f8f0


	//----- nvinfo : EIATTR_EXIT_INSTR_OFFSETS
	.align		4
.L_1600:
        /*0110*/ 	.byte	0x04, 0x1c
        /*0112*/ 	.short	(.L_1602 - .L_1601)


	//   ....[0]....
.L_1601:
        /*0114*/ 	.word	0x000009f0


	//   ....[1]....
        /*0118*/ 	.word	0x0001ef90


	//----- nvinfo : EIATTR_MAX_THREADS
	.align		4
.L_1602:
        /*011c*/ 	.byte	0x04, 0x05
        /*011e*/ 	.short	(.L_1604 - .L_1603)
.L_1603:
        /*0120*/ 	.word	0x00000080
        /*0124*/ 	.word	0x00000001
        /*0128*/ 	.word	0x00000001


	//----- nvinfo : EIATTR_CRS_STACK_SIZE
	.align		4
.L_1604:
        /*012c*/ 	.byte	0x04, 0x1e
        /*012e*/ 	.short	(.L_1606 - .L_1605)
.L_1605:
        /*0130*/ 	.word	0x00000000


	//----- nvinfo : EIATTR_CBANK_PARAM_SIZE
	.align		4
.L_1606:
        /*0134*/ 	.byte	0x03, 0x19
        /*0136*/ 	.short	0x00e8


	//----- nvinfo : EIATTR_PARAM_CBANK
	.align		4
        /*0138*/ 	.byte	0x04, 0x0a
        /*013a*/ 	.short	(.L_1608 - .L_1607)
	.align		4
.L_1607:
        /*013c*/ 	.word	index@(.nv.constant0._ZN10layer_norm31ln_parallel_residual_fwd_kernelINS_13Kernel_traitsIf6__halffS2_fjLj5120ELj1ELj1ELj4ELj16ENS_18Kernel_traits_baseILj5120EfS2_fS2_fjLj128EEEEELb1ELb0ELb1EEEvNS_9FwdParamsE)
        /*0140*/ 	.short	0x0210
        /*0142*/ 	.short	0x00e8


	//----- nvinfo : EIATTR_SW_WAR
	.align		4
.L_1608:
        /*0144*/ 	.byte	0x04, 0x36
        /*0146*/ 	.short	(.L_1610 - .L_1609)
.L_1609:
        /*0148*/ 	.word	0x00000008
.L_1610:


//--------------------- .nv.info._ZN10layer_norm31ln_parallel_residual_fwd_kernelINS_13Kernel_traitsIf6__halffS2_fjLj5120ELj1ELj1ELj4ELj16ENS_18Kernel_traits_baseILj5120EfS2_fS2_fjLj128EEEEELb1ELb1ELb0EEEvNS_9FwdParamsE --------------------------
	.section	.nv.info._ZN10layer_norm31ln_parallel_residual_fwd_kernelINS_13Kernel_traitsIf6__halffS2_fjLj5120ELj1ELj1ELj4ELj16ENS_18Kernel_traits_baseILj5120EfS2_fS2_fjLj128EEEEELb1ELb1ELb0EEEvNS_9FwdParamsE,"",@"SHT_CUDA_INFO"
	.sectionflags	@""
	.align	4


	//----- nvinfo : EIATTR_CUDA_API_VERSION
	.align		4
        /*0000*/ 	.byte	0x04, 0x37
        /*0002*/ 	.short	(.L_1612 - .L_1611)
.L_1611:
        /*0004*/ 	.word	0x00000082


	//----- nvinfo : EIATTR_KPARAM_INFO
	.align		4
.L_1612:
        /*0008*/ 	.byte	0x04, 0x17
        /*000a*/ 	.short	(.L_1614 - .L_1613)
.L_1613:
        /*000c*/ 	.word	0x00000000
        /*0010*/ 	.short	0x0000
        /*0012*/ 	.short	0x0000
        /*0014*/ 	.byte	0x00, 0xf0, 0xa1, 0x03


	//----- nvinfo : EIATTR_SPARSE_MMA_MASK
	.align		4
.L_1614:
        /*0018*/ 	.byte	0x03, 0x50
        /*001a*/ 	.short	0x0000


	//----- nvinfo : EIATTR_MAXREG_COUNT
	.align		4
        /*001c*/ 	.byte	0x03, 0x1b
        /*001e*/ 	.short	0x00ff


	//----- nvinfo : EIATTR_NUM_BARRIERS
	.align		4
        /*0020*/ 	.byte	0x02, 0x4c
        /*0022*/ 	.byte	0x01
	.zero		1


	//----- nvinfo : EIATTR_MERCURY_ISA_VERSION
	.align		4
        /*0024*/ 	.byte	0x03, 0x5f
        /*0026*/ 	.short	0x0101


	//----- nvinfo : EIATTR_COOP_GROUP_MASK_REGIDS
	.align		4
        /*0028*/ 	.byte	0x04, 0x29
        /*002a*/ 	.short	(.L_1616 - .L_1615)


	//   ....[0]....
.L_1615:
        /*002c*/ 	.word	0xffffffff


	//   ....[1]....
        /*0030*/ 	.word	0xffffffff


	//   ....[2]....
        /*0034*/ 	.word	0xffffffff


	//   ....[3]....
        /*0038*/ 	.word	0xffffffff


	//   ....[4]....
        /*003c*/ 	.word	0xffffffff


	//   ....[5]....
        /*0040*/ 	.word	0xffffffff


	//   ....[6]....
        /*0044*/ 	.word	0xffffffff


	//   ....[7]....
        /*0048*/ 	.word	0xffffffff


	//   ....[8]....
        /*004c*/ 	.word	0xffffffff


	//   ....[9]....
        /*0050*/ 	.word	0xffffffff


	//   ....[10]....
        /*0054*/ 	.word	0xffffffff


	//   ....[11]....
        /*0058*/ 	.word	0xffffffff


	//   ....[12]....
        /*005c*/ 	.word	0xffffffff


	//   ....[13]....
        /*0060*/ 	.word	0xffffffff


	//   ....[14]....
        /*0064*/ 	.word	0xffffffff


	//   ....[15]....
        /*0068*/ 	.word	0xffffffff


	//   ....[16]....
        /*006c*/ 	.word	0xffffffff


	//   ....[17]....
        /*0070*/ 	.word	0xffffffff


	//   ....[18]....
        /*0074*/ 	.word	0x050000a8


	//   ....[19]....
        /*0078*/ 	.word	0x050000a8


	//   ....[20]....
        /*007c*/ 	.word	0x050000a8


	//   ....[21]....
        /*0080*/ 	.word	0x050000a8


	//   ....[22]....
        /*0084*/ 	.word	0x050000a8


	//   ....[23]....
        /*0088*/ 	.word	0x050000a8


	//   ....[24]....
        /*008c*/ 	.word	0x050000a8


	//   ....[25]....
        /*0090*/ 	.word	0x050000a8


	//   ....[26]....
        /*0094*/ 	.word	0x050000a8


	//   ....[27]....
        /*0098*/ 	.word	0x050000a8


	//----- nvinfo : EIATTR_COOP_GROUP_INSTR_OFFSETS
	.align		4
.L_1616:
        /*009c*/ 	.byte	0x04, 0x28
        /*009e*/ 	.short	(.L_1618 - .L_1617)


	//   ....[0]....
.L_1617:
        /*00a0*/ 	.word	0x0001dda0


	//   ....[1]....
        /*00a4*/ 	.word	0x0001ddd0


	//   ....[2]....
        /*00a8*/ 	.word	0x0001ddf0


	//   ....[3]....
        /*00ac*/ 	.word	0x0001de10


	//   ....[4]....
        /*00b0*/ 	.word	0x0001de30


	//   ....[5]....
        /*00b4*/ 	.word	0x0001e370


	//   ....[6]....
        /*00b8*/ 	.word	0x0001e390


	//   ....[7]....
        /*00bc*/ 	.word	0x0001e3b0


	//   ....[8]....
        /*00c0*/ 	.word	0x0001e3d0


	//   ....[9]....
        /*00c4*/ 	.word	0x0001e3f0


	//   ....[10]....
        /*00c8*/ 	.word	0x0001e560


	//   ....[11]....
        /*00cc*/ 	.word	0x0001e5d0


	//   ....[12]....
        /*00d0*/ 	.word	0x0001e5f0


	//   ....[13]....
        /*00d4*/ 	.word	0x0001e600


	//   ....[14]....
        /*00d8*/ 	.word	0x0001e6b0


	//   ....[15]....
        /*00dc*/ 	.word	0x0001e720


	//   ....[16]....
        /*00e0*/ 	.word	0x0001e750


	//   ....[17]....
        /*00e4*/ 	.word	0x0001e7c0


	//   ....[18]....
        /*00e8*/ 	.word	0x0001f450


	//   ....[19]....
        /*00ec*/ 	.word	0x0001f4c0


	//   ....[20]....
        /*00f0*/ 	.word	0x0001f530


	//   ....[21]....
        /*00f4*/ 	.word	0x0001f5a0


	//   ....[22]....
        /*00f8*/ 	.word	0x0001f610


	//   ....[23]....
        /*00fc*/ 	.word	0x0001fba0


	//   ....[24]....
        /*0100*/ 	.word	0x0001fc10


	//   ....[25]....
        /*0104*/ 	.word	0x0001fc80


	//   ....[26]....
        /*0108*/ 	.word	0x0001fcf0


	//   ....[27]....
        /*010c*/ 	.word	0x0001fd60


	//----- nvinfo : EIATTR_EXIT_INSTR_OFFSETS
	.align		4
.L_1618:
        /*0110*/ 	.byte	0x04, 0x1c
        /*0112*/ 	.short	(.L_1620 - .L_1619)


	//   ....[0]....
.L_1619:
        /*0114*/ 	.word	0x00000c50


	//   ....[1]....
        /*0118*/ 	.word	0x0001f3f0


	//----- nvinfo : EIATTR_MAX_THREADS
	.align		4
.L_1620:
        /*011c*/ 	.byte	0x04, 0x05
        /*011e*/ 	.short	(.L_1622 - .L_1621)
.L_1621:
        /*0120*/ 	.word	0x00000080
        /*0124*/ 	.word	0x00000001
        /*0128*/ 	.word	0x00000001


	//----- nvinfo : EIATTR_CRS_STACK_SIZE
	.align		4
.L_1622:
        /*012c*/ 	.byte	0x04, 0x1e
        /*012e*/ 	.short	(.L_1624 - .L_1623)
.L_1623:
        /*0130*/ 	.word	0x00000000


	//----- nvinfo : EIATTR_CBANK_PARAM_SIZE
	.align		4
.L_1624:
        /*0134*/ 	.byte	0x03, 0x19
        /*0136*/ 	.short	0x00e8


	//----- nvinfo : EIATTR_PARAM_CBANK
	.align		4
        /*0138*/ 	.byte	0x04, 0x0a
        /*013a*/ 	.short	(.L_1626 - .L_1625)
	.align		4
.L_1625:
        /*013c*/ 	.word	index@(.nv.constant0._ZN10layer_norm31ln_parallel_residual_fwd_kernelINS_13Kernel_traitsIf6__halffS2_fjLj5120ELj1ELj1ELj4ELj16ENS_18Kernel_traits_baseILj5120EfS2_fS2_fjLj128EEEEELb1ELb1ELb0EEEvNS_9FwdParamsE)
        /*0140*/ 	.short	0x0210
        /*0142*/ 	.short	0x00e8


	//----- nvinfo : EIATTR_SW_WAR
	.align		4
.L_1626:
        /*0144*/ 	.byte	0x04, 0x36
        /*0146*/ 	.short	(.L_1628 - .L_1627)
.L_1627:
        /*0148*/ 	.word	0x00000008
.L_1628:


//--------------------- .nv.info._ZN10layer_norm31ln_parallel_residual_fwd_kernelINS_13Kernel_traitsIf6__halffS2_fjLj5120ELj1ELj1ELj4ELj16ENS_18Kernel_traits_baseILj5120EfS2_fS2_fjLj128EEEEELb1ELb1ELb1EEEvNS_9FwdParamsE --------------------------
	.section	.nv.info._ZN10layer_norm31ln_parallel_residual_fwd_kernelINS_13Kernel_traitsIf6__halffS2_fjLj5120ELj1ELj1ELj4ELj16ENS_18Kernel_traits_baseILj5120EfS2_fS2_fjLj128EEEEELb1ELb1ELb1EEEvNS_9FwdParamsE,"",@"SHT_CUDA_INFO"
	.sectionflags	@""
	.align	4


	//----- nvinfo : EIATTR_CUDA_API_VERSION
	.align		4
        /*0000*/ 	.byte	0x04, 0x37
        /*0002*/ 	.short	(.L_1630 - .L_1629)
.L_1629:
        /*0004*/ 	.word	0x00000082


	//----- nvinfo : EIATTR_KPARAM_INFO
	.align		4
.L_1630:
        /*0008*/ 	.byte	0x04, 0x17
        /*000a*/ 	.short	(.L_1632 - .L_1631)
.L_1631:
        /*000c*/ 	.word	0x00000000
        /*0010*/ 	.short	0x0000
        /*0012*/ 	.short	0x0000
        /*0014*/ 	.byte	0x00, 0xf0, 0xa1, 0x03


	//----- nvinfo : EIATTR_SPARSE_MMA_MASK
	.align		4
.L_1632:
        /*0018*/ 	.byte	0x03, 0x50
        /*001a*/ 	.short	0x0000


	//----- nvinfo : EIATTR_MAXREG_COUNT
	.align		4
        /*001c*/ 	.byte	0x03, 0x1b
        /*001e*/ 	.short	0x00ff


	//----- nvinfo : EIATTR_NUM_BARRIERS
	.align		4
        /*0020*/ 	.byte	0x02, 0x4c
        /*0022*/ 	.byte	0x01
	.zero		1


	//----- nvinfo : EIATTR_MERCURY_ISA_VERSION
	.align		4
        /*0024*/ 	.byte	0x03, 0x5f
        /*0026*/ 	.short	0x0101


	//----- nvinfo : EIATTR_COOP_GROUP_MASK_REGIDS
	.align		4
        /*0028*/ 	.byte	0x04, 0x29
        /*002a*/ 	.short	(.L_1634 - .L_1633)


	//   ....[0]....
.L_1633:
        /*002c*/ 	.word	0xffffffff


	//   ....[1]....
        /*0030*/ 	.word	0xffffffff


	//   ....[2]....
        /*0034*/ 	.word	0xffffffff


	//   ....[3]....
        /*0038*/ 	.word	0xffffffff


	//   ....[4]....
        /*003c*/ 	.word	0xffffffff


	//   ....[5]....
        /*0040*/ 	.word	0xffffffff


	//   ....[6]....
        /*0044*/ 	.word	0xffffffff


	//   ....[7]....
        /*0048*/ 	.word	0xffffffff


	//   ....[8]....
        /*004c*/ 	.word	0xffffffff


	//   ....[9]....
        /*0050*/ 	.word	0xffffffff


	//   ....[10]....
        /*0054*/ 	.word	0xffffffff


	//   ....[11]....
        /*0058*/ 	.word	0xffffffff


	//   ....[12]....
        /*005c*/ 	.word	0xffffffff


	//   ....[13]....
        /*0060*/ 	.word	0xffffffff


	//   ....[14]....
        /*0064*/ 	.word	0xffffffff


	//   ....[15]....
        /*0068*/ 	.word	0xffffffff


	//   ....[16]....
        /*006c*/ 	.word	0xffffffff


	//   ....[17]....
        /*0070*/ 	.word	0xffffffff


	//   ....[18]....
        /*0074*/ 	.word	0x050000a6


	//   ....[19]....
        /*0078*/ 	.word	0x050000a6


	//   ....[20]....
        /*007c*/ 	.word	0x050000a6


	//   ....[21]....
        /*0080*/ 	.word	0x050000a6


	//   ....[22]....
        /*0084*/ 	.word	0x050000a6


	//   ....[23]....
        /*0088*/ 	.word	0x050000a6


	//   ....[24]....
        /*008c*/ 	.word	0x050000a6


	//   ....[25]....
        /*0090*/ 	.word	0x050000a6


	//   ....[26]....
        /*0094*/ 	.word	0x050000a6


	//   ....[27]....
        /*0098*/ 	.word	0x050000a6


	//----- nvinfo : EIATTR_COOP_GROUP_INSTR_OFFSETS
	.align		4
.L_1634:
        /*009c*/ 	.byte	0x04, 0x28
        /*009e*/ 	.short	(.L_1636 - .L_1635)


	//   ....[0]....
.L_1635:
        /*00a0*/ 	.word	0x0001cf70


	//   ....[1]....
        /*00a4*/ 	.word	0x0001cf90


	//   ....[2]....
        /*00a8*/ 	.word	0x0001cfb0


	//   ....[3]....
        /*00ac*/ 	.word	0x0001cfd0


	//   ....[4]....
        /*00b0*/ 	.word	0x0001cff0


	//   ....[5]....
        /*00b4*/ 	.word	0x0001d520


	//   ....[6]....
        /*00b8*/ 	.word	0x0001d540


	//   ....[7]....
        /*00bc*/ 	.word	0x0001d560


	//   ....[8]....
        /*00c0*/ 	.word	0x0001d580


	//   ....[9]....
        /*00c4*/ 	.word	0x0001d5a0


	//   ....[10]....
        /*00c8*/ 	.word	0x0001d700


	//   ....[11]....
        /*00cc*/ 	.word	0x0001d760


	//   ....[12]....
        /*00d0*/ 	.word	0x0001d790


	//   ....[13]....
        /*00d4*/ 	.word	0x0001d810


	//   ....[14]....
        /*00d8*/ 	.word	0x0001d840


	//   ....[15]....
        /*00dc*/ 	.word	0x0001d8a0


	//   ....[16]....
        /*00e0*/ 	.word	0x0001d910


	//   ....[17]....
        /*00e4*/ 	.word	0x0001d950


	//   ....[18]....
        /*00e8*/ 	.word	0x0001e460


	//   ....[19]....
        /*00ec*/ 	.word	0x0001e4d0


	//   ....[20]....
        /*00f0*/ 	.word	0x0001e540


	//   ....[21]....
        /*00f4*/ 	.word	0x0001e5b0


	//   ....[22]....
        /*00f8*/ 	.word	0x0001e620


	//   ....[23]....
        /*00fc*/ 	.word	0x0001eb90


	//   ....[24]....
        /*0100*/ 	.word	0x0001ec00


	//   ....[25]....
        /*0104*/ 	.word	0x0001ec70


	//   ....[26]....
        /*0108*/ 	.word	0x0001ece0


	//   ....[27]....
        /*010c*/ 	.word	0x0001ed50


	//----- nvinfo : EIATTR_EXIT_INSTR_OFFSETS
	.align		4
.L_1636:
        /*0110*/ 	.byte	0x04, 0x1c
        /*0112*/ 	.short	(.L_1638 - .L_1637)


	//   ....[0]....
.L_1637:
        /*0114*/ 	.word	0x00000770


	//   ....[1]....
        /*0118*/ 	.word	0x0001e400


	//----- nvinfo : EIATTR_MAX_THREADS
	.align		4
.L_1638:
        /*011c*/ 	.byte	0x04, 0x05
        /*011e*/ 	.short	(.L_1640 - .L_1639)
.L_1639:
        /*0120*/ 	.word	0x00000080
        /*0124*/ 	.word	0x00000001
        /*0128*/ 	.word	0x00000001


	//----- nvinfo : EIATTR_CRS_STACK_SIZE
	.align		4
.L_1640:
        /*012c*/ 	.byte	0x04, 0x1e
        /*012e*/ 	.short	(.L_1642 - .L_1641)
.L_1641:
        /*0130*/ 	.word	0x00000000


	//----- nvinfo : EIATTR_CBANK_PARAM_SIZE
	.align		4
.L_1642:
        /*0134*/ 	.byte	0x03, 0x19
        /*0136*/ 	.short	0x00e8


	//----- nvinfo : EIATTR_PARAM_CBANK
	.align		4
        /*0138*/ 	.byte	0x04, 0x0a
        /*013a*/ 	.short	(.L_1644 - .L_1643)
	.align		4
.L_1643:
        /*013c*/ 	.word	index@(.nv.constant0._ZN10layer_norm31ln_parallel_residual_fwd_kernelINS_13Kernel_traitsIf6__halffS2_fjLj5120ELj1ELj1ELj4ELj16ENS_18Kernel_traits_baseILj5120EfS2_fS2_fjLj128EEEEELb1ELb1ELb1EEEvNS_9FwdParamsE)
        /*0140*/ 	.short	0x0210
        /*0142*/ 	.short	0x00e8


	//----- nvinfo : EIATTR_SW_WAR
	.align		4
.L_1644:
        /*0144*/ 	.byte	0x04, 0x36
        /*0146*/ 	.short	(.L_1646 - .L_1645)
.L_1645:
        /*0148*/ 	.word	0x00000008
.L_1646:


//--------------------- .nv.info._ZN10layer_norm31ln_parallel_residual_fwd_kernelINS_13Kernel_traitsI6__halfffffjLj5120ELj1ELj1ELj4ELj16ENS_18Kernel_traits_baseILj5120ES2_ffffjLj128EEEEELb0ELb0ELb0EEEvNS_9FwdParamsE --------------------------
	.section	.nv.info._ZN10layer_norm31ln_parallel_residual_fwd_kernelINS_13Kernel_traitsI6__halfffffjLj5120ELj1ELj1ELj4ELj16ENS_18Kernel_traits_baseILj5120ES2_ffffjLj128EEEEELb0ELb0ELb0EEEvNS_9FwdParamsE,"",@"SHT_CUDA_INFO"
	.sectionflags	@""
	.align	4


	//----- nvinfo : EIATTR_CUDA_API_VERSION
	.align		4
        /*0000*/ 	.byte	0x04, 0x37
        /*0002*/ 	.short	(.L_1648 - .L_1647)
.L_1647:
        /*0004*/ 	.word	0x00000082


	//----- nvinfo : EIATTR_KPARAM_INFO
	.align		4
.L_1648:
        /*0008*/ 	.byte	0x04, 0x17
        /*000a*/ 	.short	(.L_1650 - .L_1649)
.L_1649:
        /*000c*/ 	.word	0x00000000
        /*0010*/ 	.short	0x0000
        /*0012*/ 	.short	0x0000
        /*0014*/ 	.byte	0x00, 0xf0, 0xa1, 0x03


	//----- nvinfo : EIATTR_SPARSE_MMA_MASK
	.align		4
.L_1650:
        /*0018*/ 	.byte	0x03, 0x50
        /*001a*/ 	.short	0x0000


	//----- nvinfo : EIATTR_MAXREG_COUNT
	.align		4
        /*001c*/ 	.byte	0x03, 0x1b
        /*001e*/ 	.short	0x00ff


	//----- nvinfo : EIATTR_NUM_BARRIERS
	.align		4
        /*0020*/ 	.byte	0x02, 0x4c
        /*0022*/ 	.byte	0x01
	.zero		1


	//----- nvinfo : EIATTR_MERCURY_ISA_VERSION
	.align		4
        /*0024*/ 	.byte	0x03, 0x5f
        /*0026*/ 	.short	0x0101


	//----- nvinfo : EIATTR_COOP_GROUP_MASK_REGIDS
	.align		4
        /*0028*/ 	.byte	0x04, 0x29
        /*002a*/ 	.short	(.L_1652 - .L_1651)


	//   ....[0]....
.L_1651:
        /*002c*/ 	.word	0xffffffff


	//   ....[1]....
        /*0030*/ 	.word	0xffffffff


	//   ....[2]....
        /*0034*/ 	.word	0xffffffff


	//   ....[3]....
        /*0038*/ 	.word	0xffffffff


	//   ....[4]....
        /*003c*/ 	.word	0xffffffff


	//   ....[5]....
        /*0040*/ 	.word	0xffffffff


	//   ....[6]....
        /*0044*/ 	.word	0xffffffff


	//   ....[7]....
        /*0048*/ 	.word	0xffffffff


	//   ....[8]....
        /*004c*/ 	.word	0xffffffff


	//   ....[9]....
        /*0050*/ 	.word	0xffffffff


	//   ....[10]....
        /*0054*/ 	.word	0xffffffff


	//   ....[11]....
        /*0058*/ 	.word	0xffffffff


	//   ....[12]....
        /*005c*/ 	.word	0xffffffff


	//   ....[13]....
        /*0060*/ 	.word	0xffffffff


	//   ....[14]....
        /*0064*/ 	.word	0xffffffff


	//   ....[15]....
        /*0068*/ 	.word	0xffffffff


	//   ....[16]....
        /*006c*/ 	.word	0xffffffff


	//   ....[17]....
        /*0070*/ 	.word	0xffffffff


	//   ....[18]....
        /*0074*/ 	.word	0x050000e5


	//   ....[19]....
        /*0078*/ 	.word	0x050000e5


	//   ....[20]....
        /*007c*/ 	.word	0x050000e5


	//   ....[21]....
        /*0080*/ 	.word	0x050000e5


	//   ....[22]....
        /*0084*/ 	.word	0x050000e5


	//   ....[23]....
        /*0088*/ 	.word	0x050000e5


	//   ....[24]....
        /*008c*/ 	.word	0x050000e5


	//   ....[25]....
        /*0090*/ 	.word	0x050000e5


	//   ....[26]....
        /*0094*/ 	.word	0x050000e5


	//   ....[27]....
        /*0098*/ 	.word	0x050000e5


	//----- nvinfo : EIATTR_COOP_GROUP_INSTR_OFFSETS
	.align		4
.L_1652:
        /*009c*/ 	.byte	0x04, 0x28
        /*009e*/ 	.short	(.L_1654 - .L_1653)


	//   ....[0]....
.L_1653:
        /*00a0*/ 	.word	0x00005610


	//   ....[1]....
        /*00a4*/ 	.word	0x00005640


	//   ....[2]....
        /*00a8*/ 	.word	0x00005660


	//   ....[3]....
        /*00ac*/ 	.word	0x00005680


	//   ....[4]....
        /*00b0*/ 	.word	0x000056a0


	//   ....[5]....
        /*00b4*/ 	.word	0x00005c30


	//   ....[6]....
        /*00b8*/ 	.word	0x00005c50


	//   ....[7]....
        /*00bc*/ 	.word	0x00005c70


	//   ....[8]....
        /*00c0*/ 	.word	0x00005c90


	//   ....[9]....
        /*00c4*/ 	.word	0x00005cb0


	//   ....[10]....
        /*00c8*/ 	.word	0x00005e50


	//   ....[11]....
        /*00cc*/ 	.word	0x00005e90


	//   ....[12]....
        /*00d0*/ 	.word	0x00005eb0


	//   ....[13]....
        /*00d4*/ 	.word	0x00005ec0


	//   ....[14]....
        /*00d8*/ 	.word	0x00005f80


	//   ....[15]....
        /*00dc*/ 	.word	0x00005fc0


	//   ....[16]....
        /*00e0*/ 	.word	0x00006040


	//   ....[17]....
        /*00e4*/ 	.word	0x00006090


	//   ....[18]....
        /*00e8*/ 	.word	0x00007330


	//   ....[19]....
        /*00ec*/ 	.word	0x000073a0


	//   ....[20]....
        /*00f0*/ 	.word	0x00007410


	//   ....[21]....
        /*00f4*/ 	.word	0x00007480


	//   ....[22]....
        /*00f8*/ 	.word	0x000074f0


	//   ....[23]....
        /*00fc*/ 	.word	0x00007ae0


	//   ....[24]....
        /*0100*/ 	.word	0x00007b50


	//   ....[25]....
        /*0104*/ 	.word	0x00007bc0


	//   ....[26]....
        /*0108*/ 	.word	0x00007c30


	//   ....[27]....
        /*010c*/ 	.word	0x00007ca0


	//----- nvinfo : EIATTR_EXIT_INSTR_OFFSETS
	.align		4
.L_1654:
        /*0110*/ 	.byte	0x04, 0x1c
        /*0112*/ 	.short	(.L_1656 - .L_1655)


	//   ....[0]....
.L_1655:
        /*0114*/ 	.word	0x000013b0


	//   ....[1]....
        /*0118*/ 	.word	0x000072d0


	//----- nvinfo : EIATTR_MAX_THREADS
	.align		4
.L_1656:
        /*011c*/ 	.byte	0x04, 0x05
        /*011e*/ 	.short	(.L_1658 - .L_1657)
.L_1657:
        /*0120*/ 	.word	0x00000080
        /*0124*/ 	.word	0x00000001
        /*0128*/ 	.word	0x00000001


	//----- nvinfo : EIATTR_CRS_STACK_SIZE
	.align		4
.L_1658:
        /*012c*/ 	.byte	0x04, 0x1e
        /*012e*/ 	.short	(.L_1660 - .L_1659)
.L_1659:
        /*0130*/ 	.word	0x00000000


	//----- nvinfo : EIATTR_CBANK_PARAM_SIZE
	.align		4
.L_1660:
        /*0134*/ 	.byte	0x03, 0x19
        /*0136*/ 	.short	0x00e8


	//----- nvinfo : EIATTR_PARAM_CBANK
	.align		4
        /*0138*/ 	.byte	0x04, 0x0a
        /*013a*/ 	.short	(.L_1662 - .L_1661)
	.align		4
.L_1661:
        /*013c*/ 	.word	index@(.nv.constant0._ZN10layer_norm31ln_parallel_residual_fwd_kernelINS_13Kernel_traitsI6__halfffffjLj5120ELj1ELj1ELj4ELj16ENS_18Kernel_traits_baseILj5120ES2_ffffjLj128EEEEELb0ELb0ELb0EEEvNS_9FwdParamsE)
        /*0140*/ 	.short	0x0210
        /*0142*/ 	.short	0x00e8


	//----- nvinfo : EIATTR_SW_WAR
	.align		4
.L_1662:
        /*0144*/ 	.byte	0x04, 0x36
        /*0146*/ 	.short	(.L_1664 - .L_1663)
.L_1663:
        /*0148*/ 	.word	0x00000008
.L_1664:


//--------------------- .nv.info._ZN10layer_norm31ln_parallel_residual_fwd_kernelINS_13Kernel_traitsI6__halfffffjLj5120ELj1ELj1ELj4ELj16ENS_18Kernel_traits_baseILj5120ES2_ffffjLj128EEEEELb0ELb0ELb1EEEvNS_9FwdParamsE --------------------------
	.section	.nv.info._ZN10layer_norm31ln_parallel_residual_fwd_kernelINS_13Kernel_traitsI6__halfffffjLj5120ELj1ELj1ELj4ELj16ENS_18Kernel_traits_baseILj5120ES2_ffffjLj128EEEEELb0ELb0ELb1EEEvNS_9FwdParamsE,"",@"SHT_CUDA_INFO"
	.sectionflags	@""
	.align	4


	//----- nvinfo : EIATTR_CUDA_API_VERSION
	.align		4
        /*0000*/ 	.byte	0x04, 0x37
        /*0002*/ 	.short	(.L_1666 - .L_1665)
.L_1665:
        /*0004*/ 	.word	0x00000082


	//----- nvinfo : EIATTR_KPARAM_INFO
	.align		4
.L_1666:
        /*0008*/ 	.byte	0x04, 0x17
        /*000a*/ 	.short	(.L_1668 - .L_1667)
.L_1667:
        /*000c*/ 	.word	0x00000000
        /*0010*/ 	.short	0x0000
        /*0012*/ 	.short	0x0000
        /*0014*/ 	.byte	0x00, 0xf0, 0xa1, 0x03


	//----- nvinfo : EIATTR_SPARSE_MMA_MASK
	.align		4
.L_1668:
        /*0018*/ 	.byte	0x03, 0x50
        /*001a*/ 	.short	0x0000


	//----- nvinfo : EIATTR_MAXREG_COUNT
	.align		4
        /*001c*/ 	.byte	0x03, 0x1b
        /*001e*/ 	.short	0x00ff


	//----- nvinfo : EIATTR_NUM_BARRIERS
	.align		4
        /*0020*/ 	.byte	0x02, 0x4c
        /*0022*/ 	.byte	0x01
	.zero		1


	//----- nvinfo : EIATTR_MERCURY_ISA_VERSION
	.align		4
        /*0024*/ 	.byte	0x03, 0x5f
        /*0026*/ 	.short	0x0101


	//----- nvinfo : EIATTR_COOP_GROUP_MASK_REGIDS
	.align		4
        /*0028*/ 	.byte	0x04, 0x29
        /*002a*/ 	.short	(.L_1670 - .L_1669)


	//   ....[0]....
.L_1669:
        /*002c*/ 	.word	0xffffffff


	//   ....[1]....
        /*0030*/ 	.word	0xffffffff


	//   ....[2]....
        /*0034*/ 	.word	0xffffffff


	//   ....[3]....
        /*0038*/ 	.word	0xffffffff


	//   ....[4]....
        /*003c*/ 	.word	0xffffffff


	//   ....[5]....
        /*0040*/ 	.word	0xffffffff


	//   ....[6]....
        /*0044*/ 	.word	0xffffffff


	//   ....[7]....
        /*0048*/ 	.word	0xffffffff


	//   ....[8]....
        /*004c*/ 	.word	0xffffffff


	//   ....[9]....
        /*0050*/ 	.word	0xffffffff


	//   ....[10]....
        /*0054*/ 	.word	0xffffffff


	//   ....[11]....
        /*0058*/ 	.word	0xffffffff


	//   ....[12]....
        /*005c*/ 	.word	0xffffffff


	//   ....[13]....
        /*0060*/ 	.word	0xffffffff


	//   ....[14]....
        /*0064*/ 	.word	0xffffffff


	//   ....[15]....
        /*0068*/ 	.word	0xffffffff


	//   ....[16]....
        /*006c*/ 	.word	0xffffffff


	//   ....[17]....
        /*0070*/ 	.word	0xffffffff


	//   ....[18]....
        /*0074*/ 	.word	0x050000eb


	//   ....[19]....
        /*0078*/ 	.word	0x050000eb


	//   ....[20]....
        /*007c*/ 	.word	0x050000eb


	//   ....[21]....
        /*0080*/ 	.word	0x050000eb


	//   ....[22]....
        /*0084*/ 	.word	0x050000eb


	//   ....[23]....
        /*0088*/ 	.word	0x050000eb


	//   ....[24]....
        /*008c*/ 	.word	0x050000eb


	//   ....[25]....
        /*0090*/ 	.word	0x050000eb


	//   ....[26]....
        /*0094*/ 	.word	0x050000eb


	//   ....[27]....
        /*0098*/ 	.word	0x050000eb


	//----- nvinfo : EIATTR_COOP_GROUP_INSTR_OFFSETS
	.align		4
.L_1670:
        /*009c*/ 	.byte	0x04, 0x28
        /*009e*/ 	.short	(.L_1672 - .L_1671)


	//   ....[0]....
.L_1671:
        /*00a0*/ 	.word	0x000041c0


	//   ....[1]....
        /*00a4*/ 	.word	0x000041e0


	//   ....[2]....
        /*00a8*/ 	.word	0x00004200


	//   ....[3]....
        /*00ac*/ 	.word	0x00004220


	//   ....[4]....
        /*00b0*/ 	.word	0x00004240


	//   ....[5]....
        /*00b4*/ 	.word	0x00004770


	//   ....[6]....
        /*00b8*/ 	.word	0x00004790


	//   ....[7]....
        /*00bc*/ 	.word	0x000047b0


	//   ....[8]....
        /*00c0*/ 	.word	0x000047d0


	//   ....[9]....
        /*00c4*/ 	.word	0x000047f0


	//   ....[10]....
        /*00c8*/ 	.word	0x00004960


	//   ....[11]....
        /*00cc*/ 	.word	0x000049c0


	//   ....[12]....
        /*00d0*/ 	.word	0x000049d0


	//   ....[13]....
        /*00d4*/ 	.word	0x00004a20


	//   ....[14]....
        /*00d8*/ 	.word	0x00004a60


	//   ....[15]....
        /*00dc*/ 	.word	0x00004a90


	//   ....[16]....
        /*00e0*/ 	.word	0x00004ba0


	//   ....[17]....
        /*00e4*/ 	.word	0x00004bb0


	//   ....[18]....
        /*00e8*/ 	.word	0x000059e0


	//   ....[19]....
        /*00ec*/ 	.word	0x00005a50


	//   ....[20]....
        /*00f0*/ 	.word	0x00005ac0


	//   ....[21]....
        /*00f4*/ 	.word	0x00005b30


	//   ....[22]....
        /*00f8*/ 	.word	0x00005ba0


	//   ....[23]....
        /*00fc*/ 	.word	0x00006120


	//   ....[24]....
        /*0100*/ 	.word	0x00006190


	//   ....[25]....
        /*0104*/ 	.word	0x00006200


	//   ....[26]....
        /*0108*/ 	.word	0x00006270


	//   ....[27]....
        /*010c*/ 	.word	0x000062e0


	//----- nvinfo : EIATTR_EXIT_INSTR_OFFSETS
	.align		4
.L_1672:
        /*0110*/ 	.byte	0x04, 0x1c
        /*0112*/ 	.short	(.L_1674 - .L_1673)


	//   ....[0]....
.L_1673:
        /*0114*/ 	.word	0x00000850


	//   ....[1]....
        /*0118*/ 	.word	0x00005980


	//----- nvinfo : EIATTR_MAX_THREADS
	.align		4
.L_1674:
        /*011c*/ 	.byte	0x04, 0x05
        /*011e*/ 	.short	(.L_1676 - .L_1675)
.L_1675:
        /*0120*/ 	.word	0x00000080
        /*0124*/ 	.word	0x00000001
        /*0128*/ 	.word	0x00000001


	//----- nvinfo : EIATTR_CRS_STACK_SIZE
	.align		4
.L_1676:
        /*012c*/ 	.byte	0x04, 0x1e
        /*012e*/ 	.short	(.L_1678 - .L_1677)
.L_1677:
        /*0130*/ 	.word	0x00000000


	//----- nvinfo : EIATTR_CBANK_PARAM_SIZE
	.align		4
.L_1678:
        /*0134*/ 	.byte	0x03, 0x19
        /*0136*/ 	.short	0x00e8


	//----- nvinfo : EIATTR_PARAM_CBANK
	.align		4
        /*0138*/ 	.byte	0x04, 0x0a
        /*013a*/ 	.short	(.L_1680 - .L_1679)
	.align		4
.L_1679:
        /*013c*/ 	.word	index@(.nv.constant0._ZN10layer_norm31ln_parallel_residual_fwd_kernelINS_13Kernel_traitsI6__halfffffjLj5120ELj1ELj1ELj4ELj16ENS_18Kernel_traits_baseILj5120ES2_ffffjLj128EEEEELb0ELb0ELb1EEEvNS_9FwdParamsE)
        /*0140*/ 	.short	0x0210
        /*0142*/ 	.short	0x00e8


	//----- nvinfo : EIATTR_SW_WAR
	.align		4
.L_1680:
        /*0144*/ 	.byte	0x04, 0x36
        /*0146*/ 	.short	(.L_1682 - .L_1681)
.L_1681:
        /*0148*/ 	.word	0x00000008
.L_1682:


//--------------------- .nv.info._ZN10layer_norm31ln_parallel_residual_fwd_kernelINS_13Kernel_traitsI6__halfffffjLj5120ELj1ELj1ELj4ELj16ENS_18Kernel_traits_baseILj5120ES2_ffffjLj128EEEEELb0ELb1ELb0EEEvNS_9FwdParamsE --------------------------
	.section	.nv.info._ZN10layer_norm31ln_parallel_residual_fwd_kernelINS_13Kernel_traitsI6__halfffffjLj5120ELj1ELj1ELj4ELj16ENS_18Kernel_traits_baseILj5120ES2_ffffjLj128EEEEELb0ELb1ELb0EEEvNS_9FwdParamsE,"",@"SHT_CUDA_INFO"
	.sectionflags	@""
	.align	4


	//----- nvinfo : EIATTR_CUDA_API_VERSION
	.align		4
        /*0000*/ 	.byte	0x04, 0x37
        /*0002*/ 	.short	(.L_1684 - .L_1683)
.L_1683:
        /*0004*/ 	.word	0x00000082


	//----- nvinfo : EIATTR_KPARAM_INFO
	.align		4
.L_1684:
        /*0008*/ 	.byte	0x04, 0x17
        /*000a*/ 	.short	(.L_1686 - .L_1685)
.L_1685:
        /*000c*/ 	.word	0x00000000
        /*0010*/ 	.short	0x0000
        /*0012*/ 	.short	0x0000
        /*0014*/ 	.byte	0x00, 0xf0, 0xa1, 0x03


	//----- nvinfo : EIATTR_SPARSE_MMA_MASK
	.align		4
.L_1686:
        /*0018*/ 	.byte	0x03, 0x50
        /*001a*/ 	.short	0x0000


	//----- nvinfo : EIATTR_MAXREG_COUNT
	.align		4
        /*001c*/ 	.byte	0x03, 0x1b
        /*001e*/ 	.short	0x00ff


	//----- nvinfo : EIATTR_NUM_BARRIERS
	.align		4
        /*0020*/ 	.byte	0x02, 0x4c
        /*0022*/ 	.byte	0x01
	.zero		1


	//----- nvinfo : EIATTR_MERCURY_ISA_VERSION
	.align		4
        /*0024*/ 	.byte	0x03, 0x5f
        /*0026*/ 	.short	0x0101


	//----- nvinfo : EIATTR_COOP_GROUP_MASK_REGIDS
	.align		4
        /*0028*/ 	.byte	0x04, 0x29
        /*002a*/ 	.short	(.L_1688 - .L_1687)


	//   ....[0]....
.L_1687:
        /*002c*/ 	.word	0xffffffff


	//   ....[1]....
        /*0030*/ 	.word	0xffffffff


	//   ....[2]....
        /*0034*/ 	.word	0xffffffff


	//   ....[3]....
        /*0038*/ 	.word	0xffffffff


	//   ....[4]....
        /*003c*/ 	.word	0xffffffff


	//   ....[5]....
        /*0040*/ 	.word	0xffffffff


	//   ....[6]....
        /*0044*/ 	.word	0xffffffff


	//   ....[7]....
        /*0048*/ 	.word	0xffffffff


	//   ....[8]....
        /*004c*/ 	.word	0xffffffff


	//   ....[9]....
        /*0050*/ 	.word	0xffffffff


	//   ....[10]....
        /*0054*/ 	.word	0xffffffff


	//   ....[11]....
        /*0058*/ 	.word	0xffffffff


	//   ....[12]....
        /*005c*/ 	.word	0xffffffff


	//   ....[13]....
        /*0060*/ 	.word	0xffffffff


	//   ....[14]....
        /*0064*/ 	.word	0xffffffff


	//   ....[15]....
        /*0068*/ 	.word	0xffffffff


	//   ....[16]....
        /*006c*/ 	.word	0xffffffff


	//   ....[17]....
        /*0070*/ 	.word	0xffffffff


	//   ....[18]....
        /*0074*/ 	.word	0x05000096


	//   ....[19]....
        /*0078*/ 	.word	0x05000096


	//   ....[20]....
        /*007c*/ 	.word	0x05000096


	//   ....[21]....
        /*0080*/ 	.word	0x05000096


	//   ....[22]....
        /*0084*/ 	.word	0x05000096


	//   ....[23]....
        /*0088*/ 	.word	0x05000096


	//   ....[24]....
        /*008c*/ 	.word	0x05000096


	//   ....[25]....
        /*0090*/ 	.word	0x05000096


	//   ....[26]....
        /*0094*/ 	.word	0x05000096


	//   ....[27]....
        /*0098*/ 	.word	0x05000096


	//----- nvinfo : EIATTR_COOP_GROUP_INSTR_OFFSETS
	.align		4
.L_1688:
        /*009c*/ 	.byte	0x04, 0x28
        /*009e*/ 	.short	(.L_1690 - .L_1689)


	//   ....[0]....
.L_1689:
        /*00a0*/ 	.word	0x00004420


	//   ....[1]....
        /*00a4*/ 	.word	0x00004460


	//   ....[2]....
        /*00a8*/ 	.word	0x00004480


	//   ....[3]....
        /*00ac*/ 	.word	0x000044a0


	//   ....[4]....
        /*00b0*/ 	.word	0x000044c0


	//   ....[5]....
        /*00b4*/ 	.word	0x00004a40


	//   ....[6]....
        /*00b8*/ 	.word	0x00004a60


	//   ....[7]....
        /*00bc*/ 	.word	0x00004a80


	//   ....[8]....
        /*00c0*/ 	.word	0x00004aa0


	//   ....[9]....
        /*00c4*/ 	.word	0x00004ac0


	//   ....[10]....
        /*00c8*/ 	.word	0x00004c20


	//   ....[11]....
        /*00cc*/ 	.word	0x00004cb0


	//   ....[12]....
        /*00d0*/ 	.word	0x00004d10


	//   ....[13]....
        /*00d4*/ 	.word	0x00004d20


	//   ....[14]....
        /*00d8*/ 	.word	0x00004d90


	//   ....[15]....
        /*00dc*/ 	.word	0x00004de0


	//   ....[16]....
        /*00e0*/ 	.word	0x00004e60


	//   ....[17]....
        /*00e4*/ 	.word	0x00004eb0


	//   ....[18]....
        /*00e8*/ 	.word	0x00005c70


	//   ....[19]....
        /*00ec*/ 	.word	0x00005ce0


	//   ....[20]....
        /*00f0*/ 	.word	0x00005d50


	//   ....[21]....
        /*00f4*/ 	.word	0x00005dc0


	//   ....[22]....
        /*00f8*/ 	.word	0x00005e30


	//   ....[23]....
        /*00fc*/ 	.word	0x00006410


	//   ....[24]....
        /*0100*/ 	.word	0x00006480


	//   ....[25]....
        /*0104*/ 	.word	0x000064f0


	//   ....[26]....
        /*0108*/ 	.word	0x00006560


	//   ....[27]....
        /*010c*/ 	.word	0x000065d0


	//----- nvinfo : EIATTR_EXIT_INSTR_OFFSETS
	.align		4
.L_1690:
        /*0110*/ 	.byte	0x04, 0x1c
        /*0112*/ 	.short	(.L_1692 - .L_1691)


	//   ....[0]....
.L_1691:
        /*0114*/ 	.word	0x00000af0


	//   ....[1]....
        /*0118*/ 	.word	0x00005c00


	//----- nvinfo : EIATTR_MAX_THREADS
	.align		4
.L_1692:
        /*011c*/ 	.byte	0x04, 0x05
        /*011e*/ 	.short	(.L_1694 - .L_1693)
.L_1693:
        /*0120*/ 	.word	0x00000080
        /*0124*/ 	.word	0x00000001
        /*0128*/ 	.word	0x00000001


	//----- nvinfo : EIATTR_CRS_STACK_SIZE
	.align		4
.L_1694:
        /*012c*/ 	.byte	0x04, 0x1e
        /*012e*/ 	.short	(.L_1696 - .L_1695)
.L_1695:
        /*0130*/ 	.word	0x00000000


	//----- nvinfo : EIATTR_CBANK_PARAM_SIZE
	.align		4
.L_1696:
        /*0134*/ 	.byte	0x03, 0x19
        /*0136*/ 	.short	0x00e8


	//----- nvinfo : EIATTR_PARAM_CBANK
	.align		4
        /*0138*/ 	.byte	0x04, 0x0a
        /*013a*/ 	.short	(.L_1698 - .L_1697)
	.align		4
.L_1697:
        /*013c*/ 	.word	index@(.nv.constant0._ZN10layer_norm31ln_parallel_residual_fwd_kernelINS_13Kernel_traitsI6__halfffffjLj5120ELj1ELj1ELj4ELj16ENS_18Kernel_traits_baseILj5120ES2_ffffjLj128EEEEELb0ELb1ELb0EEEvNS_9FwdParamsE)
        /*0140*/ 	.short	0x0210
        /*0142*/ 	.short	0x00e8


	//----- nvinfo : EIATTR_SW_WAR
	.align		4
.L_1698:
        /*0144*/ 	.byte	0x04, 0x36
        /*0146*/ 	.short	(.L_1700 - .L_1699)
.L_1699:
        /*0148*/ 	.word	0x00000008
.L_1700:


//--------------------- .nv.info._ZN10layer_norm31ln_parallel_residual_fwd_kernelINS_13Kernel_traitsI6__halfffffjLj5120ELj1ELj1ELj4ELj16ENS_18Kernel_traits_baseILj5120ES2_ffffjLj128EEEEELb0ELb1ELb1EEEvNS_9FwdParamsE --------------------------
	.section	.nv.info._ZN10layer_norm31ln_parallel_residual_fwd_kernelINS_13Kernel_traitsI6__halfffffjLj5120ELj1ELj1ELj4ELj16ENS_18Kernel_traits_baseILj5120ES2_ffffjLj128EEEEELb0ELb1ELb1EEEvNS_9FwdParamsE,"",@"SHT_CUDA_INFO"
	.sectionflags	@""
	.align	4


	//----- nvinfo : EIATTR_CUDA_API_VERSION
	.align		4
        /*0000*/ 	.byte	0x04, 0x37
        /*0002*/ 	.short	(.L_1702 - .L_1701)
.L_1701:
        /*0004*/ 	.word	0x00000082


	//----- nvinfo : EIATTR_KPARAM_INFO
	.align		4
.L_1702:
        /*0008*/ 	.byte	0x04, 0x17
        /*000a*/ 	.short	(.L_1704 - .L_1703)
.L_1703:
        /*000c*/ 	.word	0x00000000
        /*0010*/ 	.short	0x0000
        /*0012*/ 	.short	0x0000
        /*0014*/ 	.byte	0x00, 0xf0, 0xa1, 0x03


	//----- nvinfo : EIATTR_SPARSE_MMA_MASK
	.align		4
.L_1704:
        /*0018*/ 	.byte	0x03, 0x50
        /*001a*/ 	.short	0x0000


	//----- nvinfo : EIATTR_MAXREG_COUNT
	.align		4
        /*001c*/ 	.byte	0x03, 0x1b
        /*001e*/ 	.short	0x00ff


	//----- nvinfo : EIATTR_NUM_BARRIERS
	.align		4
        /*0020*/ 	.byte	0x02, 0x4c
        /*0022*/ 	.byte	0x01
	.zero		1


	//----- nvinfo : EIATTR_MERCURY_ISA_VERSION
	.align		4
        /*0024*/ 	.byte	0x03, 0x5f
        /*0026*/ 	.short	0x0101


	//----- nvinfo : EIATTR_COOP_GROUP_MASK_REGIDS
	.align		4
        /*0028*/ 	.byte	0x04, 0x29
        /*002a*/ 	.short	(.L_1706 - .L_1705)


	//   ....[0]....
.L_1705:
        /*002c*/ 	.word	0xffffffff


	//   ....[1]....
        /*0030*/ 	.word	0xffffffff


	//   ....[2]....
        /*0034*/ 	.word	0xffffffff


	//   ....[3]....
        /*0038*/ 	.word	0xffffffff


	//   ....[4]....
        /*003c*/ 	.word	0xffffffff


	//   ....[5]....
        /*0040*/ 	.word	0xffffffff


	//   ....[6]....
        /*0044*/ 	.word	0xffffffff


	//   ....[7]....
        /*0048*/ 	.word	0xffffffff


	//   ....[8]....
        /*004c*/ 	.word	0xffffffff


	//   ....[9]....
        /*0050*/ 	.word	0xffffffff


	//   ....[10]....
        /*0054*/ 	.word	0xffffffff


	//   ....[11]....
        /*0058*/ 	.word	0xffffffff


	//   ....[12]....
        /*005c*/ 	.word	0xffffffff


	//   ....[13]....
        /*0060*/ 	.word	0xffffffff


	//   ....[14]....
        /*0064*/ 	.word	0xffffffff


	//   ....[15]....
        /*0068*/ 	.word	0xffffffff


	//   ....[16]....
        /*006c*/ 	.word	0xffffffff


	//   ....[17]....
        /*0070*/ 	.word	0xffffffff


	//   ....[18]....
        /*0074*/ 	.word	0x0500009b


	//   ....[19]....
        /*0078*/ 	.word	0x0500009b


	//   ....[20]....
        /*007c*/ 	.word	0x0500009b


	//   ....[21]....
        /*0080*/ 	.word	0x0500009b


	//   ....[22]....
        /*0084*/ 	.word	0x0500009b


	//   ....[23]....
        /*0088*/ 	.word	0x0500009b


	//   ....[24]....
        /*008c*/ 	.word	0x0500009b


	//   ....[25]....
        /*0090*/ 	.word	0x0500009b


	//   ....[26]....
        /*0094*/ 	.word	0x0500009b


	//   ....[27]....
        /*0098*/ 	.word	0x0500009b


	//----- nvinfo : EIATTR_COOP_GROUP_INSTR_OFFSETS
	.align		4
.L_1706:
        /*009c*/ 	.byte	0x04, 0x28
        /*009e*/ 	.short	(.L_1708 - .L_1707)


	//   ....[0]....
.L_1707:
        /*00a0*/ 	.word	0x00003200


	//   ....[1]....
        /*00a4*/ 	.word	0x00003220


	//   ....[2]....
        /*00a8*/ 	.word	0x00003240


	//   ....[3]....
        /*00ac*/ 	.word	0x00003260


	//   ....[4]....
        /*00b0*/ 	.word	0x00003280


	//   ....[5]....
        /*00b4*/ 	.word	0x000037b0


	//   ....[6]....
        /*00b8*/ 	.word	0x000037d0


	//   ....[7]....
        /*00bc*/ 	.word	0x000037f0


	//   ....[8]....
        /*00c0*/ 	.word	0x00003810


	//   ....[9]....
        /*00c4*/ 	.word	0x00003830


	//   ....[10]....
        /*00c8*/ 	.word	0x000039a0


	//   ....[11]....
        /*00cc*/ 	.word	0x000039f0


	//   ....[12]....
        /*00d0*/ 	.word	0x00003a00


	//   ....[13]....
        /*00d4*/ 	.word	0x00003a10


	//   ....[14]....
        /*00d8*/ 	.word	0x00003ae0


	//   ....[15]....
        /*00dc*/ 	.word	0x00003b00


	//   ....[16]....
        /*00e0*/ 	.word	0x00003bb0


	//   ....[17]....
        /*00e4*/ 	.word	0x00003be0


	//   ....[18]....
        /*00e8*/ 	.word	0x00004620


	//   ....[19]....
        /*00ec*/ 	.word	0x00004690


	//   ....[20]....
        /*00f0*/ 	.word	0x00004700


	//   ....[21]....
        /*00f4*/ 	.word	0x00004770


	//   ....[22]....
        /*00f8*/ 	.word	0x000047e0


	//   ....[23]....
        /*00fc*/ 	.word	0x00004d60


	//   ....[24]....
        /*0100*/ 	.word	0x00004dd0


	//   ....[25]....
        /*0104*/ 	.word	0x00004e40


	//   ....[26]....
        /*0108*/ 	.word	0x00004eb0


	//   ....[27]....
        /*010c*/ 	.word	0x00004f20


	//----- nvinfo : EIATTR_EXIT_INSTR_OFFSETS
	.align		4
.L_1708:
        /*0110*/ 	.byte	0x04, 0x1c
        /*0112*/ 	.short	(.L_1710 - .L_1709)


	//   ....[0]....
.L_1709:
        /*0114*/ 	.word	0x000001f0


	//   ....[1]....
        /*0118*/ 	.word	0x000045c0


	//----- nvinfo : EIATTR_MAX_THREADS
	.align		4
.L_1710:
        /*011c*/ 	.byte	0x04, 0x05
        /*011e*/ 	.short	(.L_1712 - .L_1711)
.L_1711:
        /*0120*/ 	.word	0x00000080
        /*0124*/ 	.word	0x00000001
        /*0128*/ 	.word	0x00000001


	//----- nvinfo : EIATTR_CRS_STACK_SIZE
	.align		4
.L_1712:
        /*012c*/ 	.byte	0x04, 0x1e
        /*012e*/ 	.short	(.L_1714 - .L_1713)
.L_1713:
        /*0130*/ 	.word	0x00000000


	//----- nvinfo : EIATTR_CBANK_PARAM_SIZE
	.align		4
.L_1714:
        /*0134*/ 	.byte	0x03, 0x19
        /*0136*/ 	.short	0x00e8


	//----- nvinfo : EIATTR_PARAM_CBANK
	.align		4
        /*0138*/ 	.byte	0x04, 0x0a
        /*013a*/ 	.short	(.L_1716 - .L_1715)
	.align		4
.L_1715:
        /*013c*/ 	.word	index@(.nv.constant0._ZN10layer_norm31ln_parallel_residual_fwd_kernelINS_13Kernel_traitsI6__halfffffjLj5120ELj1ELj1ELj4ELj16ENS_18Kernel_traits_baseILj5120ES2_ffffjLj128EEEEELb0ELb1ELb1EEEvNS_9FwdParamsE)
        /*0140*/ 	.short	0x0210
        /*0142*/ 	.short	0x00e8


	//----- nvinfo : EIATTR_SW_WAR
	.align		4
.L_1716:
        /*0144*/ 	.byte	0x04, 0x36
        /*0146*/ 	.short	(.L_1718 - .L_1717)
.L_1717:
        /*0148*/ 	.word	0x00000008
.L_1718:


//--------------------- .nv.info._ZN10layer_norm31ln_parallel_residual_fwd_kernelINS_13Kernel_traitsI6__halfffffjLj5120ELj1ELj1ELj4ELj16ENS_18Kernel_traits_baseILj5120ES2_ffffjLj128EEEEELb1ELb0ELb0EEEvNS_9FwdParamsE --------------------------
	.section	.nv.info._ZN10layer_norm31ln_parallel_residual_fwd_kernelINS_13Kernel_traitsI6__halfffffjLj5120ELj1ELj1ELj4ELj16ENS_18Kernel_traits_baseILj5120ES2_ffffjLj128EEEEELb1ELb0ELb0EEEvNS_9FwdParamsE,"",@"SHT_CUDA_INFO"
	.sectionflags	@""
	.align	4


	//----- nvinfo : EIATTR_CUDA_API_VERSION
	.align		4
        /*0000*/ 	.byte	0x04, 0x37
        /*0002*/ 	.short	(.L_1720 - .L_1719)
.L_1719:
        /*0004*/ 	.word	0x00000082


	//----- nvinfo : EIATTR_KPARAM_INFO
	.align		4
.L_1720:
        /*0008*/ 	.byte	0x04, 0x17
        /*000a*/ 	.short	(.L_1722 - .L_1721)
.L_1721:
        /*000c*/ 	.word	0x00000000
        /*0010*/ 	.short	0x0000
        /*0012*/ 	.short	0x0000
        /*0014*/ 	.byte	0x00, 0xf0, 0xa1, 0x03


	//----- nvinfo : EIATTR_SPARSE_MMA_MASK
	.align		4
.L_1722:
        /*0018*/ 	.byte	0x03, 0x50
        /*001a*/ 	.short	0x0000


	//----- nvinfo : EIATTR_MAXREG_COUNT
	.align		4
        /*001c*/ 	.byte	0x03, 0x1b
        /*001e*/ 	.short	0x00ff


	//----- nvinfo : EIATTR_NUM_BARRIERS
	.align		4
        /*0020*/ 	.byte	0x02, 0x4c
        /*0022*/ 	.byte	0x01
	.zero		1


	//----- nvinfo : EIATTR_MERCURY_ISA_VERSION
	.align		4
        /*0024*/ 	.byte	0x03, 0x5f
        /*0026*/ 	.short	0x0101


	//----- nvinfo : EIATTR_COOP_GROUP_MASK_REGIDS
	.align		4
        /*0028*/ 	.byte	0x04, 0x29
        /*002a*/ 	.short	(.L_1724 - .L_1723)


	//   ....[0]....
.L_1723:
        /*002c*/ 	.word	0xffffffff


	//   ....[1]....
        /*0030*/ 	.word	0xffffffff


	//   ....[2]....
        /*0034*/ 	.word	0xffffffff


	//   ....[3]....
        /*0038*/ 	.word	0xffffffff


	//   ....[4]....
        /*003c*/ 	.word	0xffffffff


	//   ....[5]....
        /*0040*/ 	.word	0xffffffff


	//   ....[6]....
        /*0044*/ 	.word	0xffffffff


	//   ....[7]....
        /*0048*/ 	.word	0xffffffff


	//   ....[8]....
        /*004c*/ 	.word	0xffffffff


	//   ....[9]....
        /*0050*/ 	.word	0xffffffff


	//   ....[10]....
        /*0054*/ 	.word	0xffffffff


	//   ....[11]....
        /*0058*/ 	.word	0xffffffff


	//   ....[12]....
        /*005c*/ 	.word	0xffffffff


	//   ....[13]....
        /*0060*/ 	.word	0xffffffff


	//   ....[14]....
        /*0064*/ 	.word	0xffffffff


	//   ....[15]....
        /*0068*/ 	.word	0xffffffff


	//   ....[16]....
        /*006c*/ 	.word	0xffffffff


	//   ....[17]....
        /*0070*/ 	.word	0xffffffff


	//   ....[18]....
        /*0074*/ 	.word	0x050000f1


	//   ....[19]....
        /*0078*/ 	.word	0x050000f1


	//   ....[20]....
        /*007c*/ 	.word	0x050000f1


	//   ....[21]....
        /*0080*/ 	.word	0x050000f1


	//   ....[22]....
        /*0084*/ 	.word	0x050000f1


	//   ....[23]....
        /*0088*/ 	.word	0x050000f1


	//   ....[24]....
        /*008c*/ 	.word	0x050000f1


	//   ....[25]....
        /*0090*/ 	.word	0x050000f1


	//   ....[26]....
        /*0094*/ 	.word	0x050000f1


	//   ....[27]....
        /*0098*/ 	.word	0x050000f1


	//----- nvinfo : EIATTR_COOP_GROUP_INSTR_OFFSETS
	.align		4
.L_1724:
        /*009c*/ 	.byte	0x04, 0x28
        /*009e*/ 	.short	(.L_1726 - .L_1725)


	//   ....[0]....
.L_1725:
        /*00a0*/ 	.word	0x0001fd50


	//   ....[1]....
        /*00a4*/ 	.word	0x0001fde0


	//   ....[2]....
        /*00a8*/ 	.word	0x0001fe00


	//   ....[3]....
        /*00ac*/ 	.word	0x0001fe20


	//   ....[4]....
        /*00b0*/ 	.word	0x0001fe40


	//   ....[5]....
        /*00b4*/ 	.word	0x000203b0


	//   ....[6]....
        /*00b8*/ 	.word	0x000203d0


	//   ....[7]....
        /*00bc*/ 	.word	0x000203f0


	//   ....[8]....
        /*00c0*/ 	.word	0x00020410


	//   ....[9]....
        /*00c4*/ 	.word	0x00020430


	//   ....[10]....
        /*00c8*/ 	.word	0x000205e0


	//   ....[11]....
        /*00cc*/ 	.word	0x00020630


	//   ....[12]....
        /*00d0*/ 	.word	0x00020640


	//   ....[13]....
        /*00d4*/ 	.word	0x000206a0


	//   ....[14]....
        /*00d8*/ 	.word	0x000206e0


	//   ....[15]....
        /*00dc*/ 	.word	0x00020730


	//   ....[16]....
        /*00e0*/ 	.word	0x00020800


	//   ....[17]....
        /*00e4*/ 	.word	0x00020810


	//   ....[18]....
        /*00e8*/ 	.word	0x00021b50


	//   ....[19]....
        /*00ec*/ 	.word	0x00021c00


	//   ....[20]....
        /*00f0*/ 	.word	0x00021c70


	//   ....[21]....
        /*00f4*/ 	.word	0x00021ce0


	//   ....[22]....
        /*00f8*/ 	.word	0x00021d50


	//   ....[23]....
        /*00fc*/ 	.word	0x00022320


	//   ....[24]....
        /*0100*/ 	.word	0x00022390


	//   ....[25]....
        /*0104*/ 	.word	0x00022400


	//   ....[26]....
        /*0108*/ 	.word	0x00022470


	//   ....[27]....
        /*010c*/ 	.word	0x000224e0


	//----- nvinfo : EIATTR_EXIT_INSTR_OFFSETS
	.align		4
.L_1726:
        /*0110*/ 	.byte	0x04, 0x1c
        /*0112*/ 	.short	(.L_1728 - .L_1727)


	//   ....[0]....
.L_1727:
        /*0114*/ 	.word	0x00001830


	//   ....[1]....
        /*0118*/ 	.word	0x00021ad0


	//----- nvinfo : EIATTR_MAX_THREADS
	.align		4
.L_1728:
        /*011c*/ 	.byte	0x04, 0x05
        /*011e*/ 	.short	(.L_1730 - .L_1729)
.L_1729:
        /*0120*/ 	.word	0x00000080
        /*0124*/ 	.word	0x00000001
        /*0128*/ 	.word	0x00000001


	//----- nvinfo : EIATTR_CRS_STACK_SIZE
	.align		4
.L_1730:
        /*012c*/ 	.byte	0x04, 0x1e
        /*012e*/ 	.short	(.L_1732 - .L_1731)
.L_1731:
        /*0130*/ 	.word	0x00000000


	//----- nvinfo : EIATTR_CBANK_PARAM_SIZE
	.align		4
.L_1732:
        /*0134*/ 	.byte	0x03, 0x19
        /*0136*/ 	.short	0x00e8


	//----- nvinfo : EIATTR_PARAM_CBANK
	.align		4
        /*0138*/ 	.byte	0x04, 0x0a
        /*013a*/ 	.short	(.L_1734 - .L_1733)
	.align		4
.L_1733:
        /*013c*/ 	.word	index@(.nv.constant0._ZN10layer_norm31ln_parallel_residual_fwd_kernelINS_13Kernel_traitsI6__halfffffjLj5120ELj1ELj1ELj4ELj16ENS_18Kernel_traits_baseILj5120ES2_ffffjLj128EEEEELb1ELb0ELb0EEEvNS_9FwdParamsE)
        /*0140*/ 	.short	0x0210
        /*0142*/ 	.short	0x00e8


	//----- nvinfo : EIATTR_SW_WAR
	.align		4
.L_1734:
        /*0144*/ 	.byte	0x04, 0x36
        /*0146*/ 	.short	(.L_1736 - .L_1735)
.L_1735:
        /*0148*/ 	.word	0x00000008
.L_1736:


//--------------------- .nv.info._ZN10layer_norm31ln_parallel_residual_fwd_kernelINS_13Kernel_traitsI6__halfffffjLj5120ELj1ELj1ELj4ELj16ENS_18Kernel_traits_baseILj5120ES2_ffffjLj128EEEEELb1ELb0ELb1EEEvNS_9FwdParamsE --------------------------
	.section	.nv.info._ZN10layer_norm31ln_parallel_residual_fwd_kernelINS_13Kernel_traitsI6__halfffffjLj5120ELj1ELj1ELj4ELj16ENS_18Kernel_traits_baseILj5120ES2_ffffjLj128EEEEELb1ELb0ELb1EEEvNS_9FwdParamsE,"",@"SHT_CUDA_INFO"
	.sectionflags	@""
	.align	4


	//----- nvinfo : EIATTR_CUDA_API_VERSION
	.align		4
        /*0000*/ 	.byte	0x04, 0x37
        /*0002*/ 	.short	(.L_1738 - .L_1737)
.L_1737:
        /*0004*/ 	.word	0x00000082


	//----- nvinfo : EIATTR_KPARAM_INFO
	.align		4
.L_1738:
        /*0008*/ 	.byte	0x04, 0x17
        /*000a*/ 	.short	(.L_1740 - .L_1739)
.L_1739:
        /*000c*/ 	.word	0x00000000
        /*0010*/ 	.short	0x0000
        /*0012*/ 	.short	0x0000
        /*0014*/ 	.byte	0x00, 0xf0, 0xa1, 0x03


	//----- nvinfo : EIATTR_SPARSE_MMA_MASK
	.align		4
.L_1740:
        /*0018*/ 	.byte	0x03, 0x50
        /*001a*/ 	.short	0x0000


	//----- nvinfo : EIATTR_MAXREG_COUNT
	.align		4
        /*001c*/ 	.byte	0x03, 0x1b
        /*001e*/ 	.short	0x00ff


	//----- nvinfo : EIATTR_NUM_BARRIERS
	.align		4
        /*0020*/ 	.byte	0x02, 0x4c
        /*0022*/ 	.byte	0x01
	.zero		1


	//----- nvinfo : EIATTR_MERCURY_ISA_VERSION
	.align		4
        /*0024*/ 	.byte	0x03, 0x5f
        /*0026*/ 	.short	0x0101


	//----- nvinfo : EIATTR_COOP_GROUP_MASK_REGIDS
	.align		4
        /*0028*/ 	.byte	0x04, 0x29
        /*002a*/ 	.short	(.L_1742 - .L_1741)


	//   ....[0]....
.L_1741:
        /*002c*/ 	.word	0xffffffff


	//   ....[1]....
        /*0030*/ 	.word	0xffffffff


	//   ....[2]....
        /*0034*/ 	.word	0xffffffff


	//   ....[3]....
        /*0038*/ 	.word	0xffffffff


	//   ....[4]....
        /*003c*/ 	.word	0xffffffff


	//   ....[5]....
        /*0040*/ 	.word	0xffffffff


	//   ....[6]....
        /*0044*/ 	.word	0xffffffff


	//   ....[7]....
        /*0048*/ 	.word	0xffffffff


	//   ....[8]....
        /*004c*/ 	.word	0xffffffff


	//   ....[9]....
        /*0050*/ 	.word	0xffffffff


	//   ....[10]....
        /*0054*/ 	.word	0xffffffff


	//   ....[11]....
        /*0058*/ 	.word	0xffffffff


	//   ....[12]....
        /*005c*/ 	.word	0xffffffff


	//   ....[13]....
        /*0060*/ 	.word	0xffffffff


	//   ....[14]....
        /*0064*/ 	.word	0xffffffff


	//   ....[15]....
        /*0068*/ 	.word	0xffffffff


	//   ....[16]....
        /*006c*/ 	.word	0xffffffff


	//   ....[17]....
        /*0070*/ 	.word	0xffffffff


	//   ....[18]....
        /*0074*/ 	.word	0x050000ef


	//   ....[19]....
        /*0078*/ 	.word	0x050000ef


	//   ....[20]....
        /*007c*/ 	.word	0x050000ef


	//   ....[21]....
        /*0080*/ 	.word	0x050000ef


	//   ....[22]....
        /*0084*/ 	.word	0x050000ef


	//   ....[23]....
        /*0088*/ 	.word	0x050000ef


	//   ....[24]....
        /*008c*/ 	.word	0x050000ef


	//   ....[25]....
        /*0090*/ 	.word	0x050000ef


	//   ....[26]....
        /*0094*/ 	.word	0x050000ef


	//   ....[27]....
        /*0098*/ 	.word	0x050000ef


	//----- nvinfo : EIATTR_COOP_GROUP_INSTR_OFFSETS
	.align		4
.L_1742:
        /*009c*/ 	.byte	0x04, 0x28
        /*009e*/ 	.short	(.L_1744 - .L_1743)


	//   ....[0]....
.L_1743:
        /*00a0*/ 	.word	0x0001e550


	//   ....[1]....
        /*00a4*/ 	.word	0x0001e570


	//   ....[2]....
        /*00a8*/ 	.word	0x0001e590


	//   ....[3]....
        /*00ac*/ 	.word	0x0001e5b0


	//   ....[4]....
        /*00b0*/ 	.word	0x0001e5d0


	//   ....[5]....
        /*00b4*/ 	.word	0x0001eb00


	//   ....[6]....
        /*00b8*/ 	.word	0x0001eb20


	//   ....[7]....
        /*00bc*/ 	.word	0x0001eb40


	//   ....[8]....
        /*00c0*/ 	.word	0x0001eb60


	//   ....[9]....
        /*00c4*/ 	.word	0x0001eb80


	//   ....[10]....
        /*00c8*/ 	.word	0x0001ece0


	//   ....[11]....
        /*00cc*/ 	.word	0x0001ed60


	//   ....[12]....
        /*00d0*/ 	.word	0x0001ed70


	//   ....[13]....
        /*00d4*/ 	.word	0x0001edd0


	//   ....[14]....
        /*00d8*/ 	.word	0x0001ee30


	//   ....[15]....
        /*00dc*/ 	.word	0x0001ee50


	//   ....[16]....
        /*00e0*/ 	.word	0x0001ef50


	//   ....[17]....
        /*00e4*/ 	.word	0x0001ef60


	//   ....[18]....
        /*00e8*/ 	.word	0x0001fdf0


	//   ....[19]....
        /*00ec*/ 	.word	0x0001fe60


	//   ....[20]....
        /*00f0*/ 	.word	0x0001fed0


	//   ....[21]....
        /*00f4*/ 	.word	0x0001ff40


	//   ....[22]....
        /*00f8*/ 	.word	0x0001ffb0


	//   ....[23]....
        /*00fc*/ 	.word	0x00020530


	//   ....[24]....
        /*0100*/ 	.word	0x000205a0


	//   ....[25]....
        /*0104*/ 	.word	0x00020610


	//   ....[26]....
        /*0108*/ 	.word	0x00020680


	//   ....[27]....
        /*010c*/ 	.word	0x000206f0


	//----- nvinfo : EIATTR_EXIT_INSTR_OFFSETS
	.align		4
.L_1744:
        /*0110*/ 	.byte	0x04, 0x1c
        /*0112*/ 	.short	(.L_1746 - .L_1745)


	//   ....[0]....
.L_1745:
        /*0114*/ 	.word	0x00000bb0


	//   ....[1]....
        /*0118*/ 	.word	0x0001fd90


	//----- nvinfo : EIATTR_MAX_THREADS
	.align		4
.L_1746:
        /*011c*/ 	.byte	0x04, 0x05
        /*011e*/ 	.short	(.L_1748 - .L_1747)
.L_1747:
        /*0120*/ 	.word	0x00000080
        /*0124*/ 	.word	0x00000001
        /*0128*/ 	.word	0x00000001


	//----- nvinfo : EIATTR_CRS_STACK_SIZE
	.align		4
.L_1748:
        /*012c*/ 	.byte	0x04, 0x1e
        /*012e*/ 	.short	(.L_1750 - .L_1749)
.L_1749:
        /*0130*/ 	.word	0x00000000


	//----- nvinfo : EIATTR_CBANK_PARAM_SIZE
	.align		4
.L_1750:
        /*0134*/ 	.byte	0x03, 0x19
        /*0136*/ 	.short	0x00e8


	//----- nvinfo : EIATTR_PARAM_CBANK
	.align		4
        /*0138*/ 	.byte	0x04, 0x0a
        /*013a*/ 	.short	(.L_1752 - .L_1751)
	.align		4
.L_1751:
        /*013c*/ 	.word	index@(.nv.constant0._ZN10layer_norm31ln_parallel_residual_fwd_kernelINS_13Kernel_traitsI6__halfffffjLj5120ELj1ELj1ELj4ELj16ENS_18Kernel_traits_baseILj5120ES2_ffffjLj128EEEEELb1ELb0ELb1EEEvNS_9FwdParamsE)
        /*0140*/ 	.short	0x0210
        /*0142*/ 	.short	0x00e8


	//----- nvinfo : EIATTR_SW_WAR
	.align		4
.L_1752:
        /*0144*/ 	.byte	0x04, 0x36
        /*0146*/ 	.short	(.L_1754 - .L_1753)
.L_1753:
        /*0148*/ 	.word	0x00000008
.L_1754:


//--------------------- .nv.info._ZN10layer_norm31ln_parallel_residual_fwd_kernelINS_13Kernel_traitsI6__halfffffjLj5120ELj1ELj1ELj4ELj16ENS_18Kernel_traits_baseILj5120ES2_ffffjLj128EEEEELb1ELb1ELb0EEEvNS_9FwdParamsE --------------------------
	.section	.nv.info._ZN10layer_norm31ln_parallel_residual_fwd_kernelINS_13Kernel_traitsI6__halfffffjLj5120ELj1ELj1ELj4ELj16ENS_18Kernel_traits_baseILj5120ES2_ffffjLj128EEEEELb1ELb1ELb0EEEvNS_9FwdParamsE,"",@"SHT_CUDA_INFO"
	.sectionflags	@""
	.align	4


	//----- nvinfo : EIATTR_CUDA_API_VERSION
	.align		4
        /*0000*/ 	.byte	0x04, 0x37
        /*0002*/ 	.short	(.L_1756 - .L_1755)
.L_1755:
        /*0004*/ 	.word	0x00000082


	//----- nvinfo : EIATTR_KPARAM_INFO
	.align		4
.L_1756:
        /*0008*/ 	.byte	0x04, 0x17
        /*000a*/ 	.short	(.L_1758 - .L_1757)
.L_1757:
        /*000c*/ 	.word	0x00000000
        /*0010*/ 	.short	0x0000
        /*0012*/ 	.short	0x0000
        /*0014*/ 	.byte	0x00, 0xf0, 0xa1, 0x03


	//----- nvinfo : EIATTR_SPARSE_MMA_MASK
	.align		4
.L_1758:
        /*0018*/ 	.byte	0x03, 0x50
        /*001a*/ 	.short	0x0000


	//----- nvinfo : EIATTR_MAXREG_COUNT
	.align		4
        /*001c*/ 	.byte	0x03, 0x1b
        /*001e*/ 	.short	0x00ff


	//----- nvinfo : EIATTR_NUM_BARRIERS
	.align		4
        /*0020*/ 	.byte	0x02, 0x4c
        /*0022*/ 	.byte	0x01
	.zero		1


	//----- nvinfo : EIATTR_MERCURY_ISA_VERSION
	.align		4
        /*0024*/ 	.byte	0x03, 0x5f
        /*0026*/ 	.short	0x0101


	//----- nvinfo : EIATTR_COOP_GROUP_MASK_REGIDS
	.align		4
        /*0028*/ 	.byte	0x04, 0x29
        /*002a*/ 	.short	(.L_1760 - .L_1759)


	//   ....[0]....
.L_1759:
        /*002c*/ 	.word	0xffffffff


	//   ....[1]....
        /*0030*/ 	.word	0xffffffff


	//   ....[2]....
        /*0034*/ 	.word	0xffffffff


	//   ....[3]....
        /*0038*/ 	.word	0xffffffff


	//   ....[4]....
        /*003c*/ 	.word	0xffffffff


	//   ....[5]....
        /*0040*/ 	.word	0xffffffff


	//   ....[6]....
        /*0044*/ 	.word	0xffffffff


	//   ....[7]....
        /*0048*/ 	.word	0xffffffff


	//   ....[8]....
        /*004c*/ 	.word	0xffffffff


	//   ....[9]....
        /*0050*/ 	.word	0xffffffff


	//   ....[10]....
        /*0054*/ 	.word	0xffffffff


	//   ....[11]....
        /*0058*/ 	.word	0xffffffff


	//   ....[12]....
        /*005c*/ 	.word	0xffffffff


	//   ....[13]....
        /*0060*/ 	.word	0xffffffff


	//   ....[14]....
        /*0064*/ 	.word	0xffffffff


	//   ....[15]....
        /*0068*/ 	.word	0xffffffff


	//   ....[16]....
        /*006c*/ 	.word	0xffffffff


	//   ....[17]....
        /*0070*/ 	.word	0xffffffff


	//   ....[18]....
        /*0074*/ 	.word	0x0500009c


	//   ....[19]....
        /*0078*/ 	.word	0x0500009c


	//   ....[20]....
        /*007c*/ 	.word	0x0500009c


	//   ....[21]....
        /*0080*/ 	.word	0x0500009c


	//   ....[22]....
        /*0084*/ 	.word	0x0500009c


	//   ....[23]....
        /*0088*/ 	.word	0x0500009c


	//   ....[24]....
        /*008c*/ 	.word	0x0500009c


	//   ....[25]....
        /*0090*/ 	.word	0x0500009c


	//   ....[26]....
        /*0094*/ 	.word	0x0500009c


	//   ....[27]....
        /*0098*/ 	.word	0x0500009c


	//----- nvinfo : EIATTR_COOP_GROUP_INSTR_OFFSETS
	.align		4
.L_1760:
        /*009c*/ 	.byte	0x04, 0x28
        /*009e*/ 	.short	(.L_1762 - .L_1761)


	//   ....[0]....
.L_1761:
        /*00a0*/ 	.word	0x0001ec50


	//   ....[1]....
        /*00a4*/ 	.word	0x0001ece0


	//   ....[2]....
        /*00a8*/ 	.word	0x0001ed00


	//   ....[3]....
        /*00ac*/ 	.word	0x0001ed20


	//   ....[4]....
        /*00b0*/ 	.word	0x0001ed40


	//   ....[5]....
        /*00b4*/ 	.word	0x0001f2b0


	//   ....[6]....
        /*00b8*/ 	.word	0x0001f2d0


	//   ....[7]....
        /*00bc*/ 	.word	0x0001f2f0


	//   ....[8]....
        /*00c0*/ 	.word	0x0001f310


	//   ....[9]....
        /*00c4*/ 	.word	0x0001f330


	//   ....[10]....
        /*00c8*/ 	.word	0x0001f480


	//   ....[11]....
        /*00cc*/ 	.word	0x0001f530


	//   ....[12]....
        /*00d0*/ 	.word	0x0001f540


	//   ....[13]....
        /*00d4*/ 	.word	0x0001f5e0


	//   ....[14]....
        /*00d8*/ 	.word	0x0001f610


	//   ....[15]....
        /*00dc*/ 	.word	0x0001f6a0


	//   ....[16]....
        /*00e0*/ 	.word	0x0001f6d0


	//   ....[17]....
        /*00e4*/ 	.word	0x0001f710


	//   ....[18]....
        /*00e8*/ 	.word	0x00020520


	//   ....[19]....
        /*00ec*/ 	.word	0x000205b0


	//   ....[20]....
        /*00f0*/ 	.word	0x00020610


	//   ....[21]....
        /*00f4*/ 	.word	0x00020670


	//   ....[22]....
        /*00f8*/ 	.word	0x000206d0


	//   ....[23]....
        /*00fc*/ 	.word	0x00020ca0


	//   ....[24]....
        /*0100*/ 	.word	0x00020d00


	//   ....[25]....
        /*0104*/ 	.word	0x00020d60


	//   ....[26]....
        /*0108*/ 	.word	0x00020dc0


	//   ....[27]....
        /*010c*/ 	.word	0x00020e20


	//----- nvinfo : EIATTR_EXIT_INSTR_OFFSETS
	.align		4
.L_1762:
        /*0110*/ 	.byte	0x04, 0x1c
        /*0112*/ 	.short	(.L_1764 - .L_1763)


	//   ....[0]....
.L_1763:
        /*0114*/ 	.word	0x00001010


	//   ....[1]....
        /*0118*/ 	.word	0x00020490


	//----- nvinfo : EIATTR_MAX_THREADS
	.align		4
.L_1764:
        /*011c*/ 	.byte	0x04, 0x05
        /*011e*/ 	.short	(.L_1766 - .L_1765)
.L_1765:
        /*0120*/ 	.word	0x00000080
        /*0124*/ 	.word	0x00000001
        /*0128*/ 	.word	0x00000001


	//----- nvinfo : EIATTR_CRS_STACK_SIZE
	.align		4
.L_1766:
        /*012c*/ 	.byte	0x04, 0x1e
        /*012e*/ 	.short	(.L_1768 - .L_1767)
.L_1767:
        /*0130*/ 	.word	0x00000000


	//----- nvinfo : EIATTR_CBANK_PARAM_SIZE
	.align		4
.L_1768:
        /*0134*/ 	.byte	0x03, 0x19
        /*0136*/ 	.short	0x00e8


	//----- nvinfo : EIATTR_PARAM_CBANK
	.align		4
        /*0138*/ 	.byte	0x04, 0x0a
        /*013a*/ 	.short	(.L_1770 - .L_1769)
	.align		4
.L_1769:
        /*013c*/ 	.word	index@(.nv.constant0._ZN10layer_norm31ln_parallel_residual_fwd_kernelINS_13Kernel_traitsI6__halfffffjLj5120ELj1ELj1ELj4ELj16ENS_18Kernel_traits_baseILj5120ES2_ffffjLj128EEEEELb1ELb1ELb0EEEvNS_9FwdParamsE)
        /*0140*/ 	.short	0x0210
        /*0142*/ 	.short	0x00e8


	//----- nvinfo : EIATTR_SW_WAR
	.align		4
.L_1770:
        /*0144*/ 	.byte	0x04, 0x36
        /*0146*/ 	.short	(.L_1772 - .L_1771)
.L_1771:
        /*0148*/ 	.word	0x00000008
.L_1772:


//--------------------- .nv.info._ZN10layer_norm31ln_parallel_residual_fwd_kernelINS_13Kernel_traitsI6__halfffffjLj5120ELj1ELj1ELj4ELj16ENS_18Kernel_traits_baseILj5120ES2_ffffjLj128EEEEELb1ELb1ELb1EEEvNS_9FwdParamsE --------------------------
	.section	.nv.info._ZN10layer_norm31ln_parallel_residual_fwd_kernelINS_13Kernel_traitsI6__halfffffjLj5120ELj1ELj1ELj4ELj16ENS_18Kernel_traits_baseILj5120ES2_ffffjLj128EEEEELb1ELb1ELb1EEEvNS_9FwdParamsE,"",@"SHT_CUDA_INFO"
	.sectionflags	@""
	.align	4


	//----- nvinfo : EIATTR_CUDA_API_VERSION
	.align		4
        /*0000*/ 	.byte	0x04, 0x37
        /*0002*/ 	.short	(.L_1774 - .L_1773)
.L_1773:
        /*0004*/ 	.word	0x00000082


	//----- nvinfo : EIATTR_KPARAM_INFO
	.align		4
.L_1774:
        /*0008*/ 	.byte	0x04, 0x17
        /*000a*/ 	.short	(.L_1776 - .L_1775)
.L_1775:
        /*000c*/ 	.word	0x00000000
        /*0010*/ 	.short	0x0000
        /*0012*/ 	.short	0x0000
        /*0014*/ 	.byte	0x00, 0xf0, 0xa1, 0x03


	//----- nvinfo : EIATTR_SPARSE_MMA_MASK
	.align		4
.L_1776:
        /*0018*/ 	.byte	0x03, 0x50
        /*001a*/ 	.short	0x0000


	//----- nvinfo : EIATTR_MAXREG_COUNT
	.align		4
        /*001c*/ 	.byte	0x03, 0x1b
        /*001e*/ 	.short	0x00ff


	//----- nvinfo : EIATTR_NUM_BARRIERS
	.align		4
        /*0020*/ 	.byte	0x02, 0x4c
        /*0022*/ 	.byte	0x01
	.zero		1


	//----- nvinfo : EIATTR_MERCURY_ISA_VERSION
	.align		4
        /*0024*/ 	.byte	0x03, 0x5f
        /*0026*/ 	.short	0x0101


	//----- nvinfo : EIATTR_COOP_GROUP_MASK_REGIDS
	.align		4
        /*0028*/ 	.byte	0x04, 0x29
        /*002a*/ 	.short	(.L_1778 - .L_1777)


	//   ....[0]....
.L_1777:
        /*002c*/ 	.word	0xffffffff


	//   ....[1]....
        /*0030*/ 	.word	0xffffffff


	//   ....[2]....
        /*0034*/ 	.word	0xffffffff


	//   ....[3]....
        /*0038*/ 	.word	0xffffffff


	//   ....[4]....
        /*003c*/ 	.word	0xffffffff


	//   ....[5]....
        /*0040*/ 	.word	0xffffffff


	//   ....[6]....
        /*0044*/ 	.word	0xffffffff


	//   ....[7]....
        /*0048*/ 	.word	0xffffffff


	//   ....[8]....
        /*004c*/ 	.word	0xffffffff


	//   ....[9]....
        /*0050*/ 	.word	0xffffffff


	//   ....[10]....
        /*0054*/ 	.word	0xffffffff


	//   ....[11]....
        /*0058*/ 	.word	0xffffffff


	//   ....[12]....
        /*005c*/ 	.word	0xffffffff


	//   ....[13]....
        /*0060*/ 	.word	0xffffffff


	//   ....[14]....
        /*0064*/ 	.word	0xffffffff


	//   ....[15]....
        /*0068*/ 	.word	0xffffffff


	//   ....[16]....
        /*006c*/ 	.word	0xffffffff


	//   ....[17]....
        /*0070*/ 	.word	0xffffffff


	//   ....[18]....
        /*0074*/ 	.word	0x0500006d


	//   ....[19]....
        /*0078*/ 	.word	0x0500006d


	//   ....[20]....
        /*007c*/ 	.word	0x0500006d


	//   ....[21]....
        /*0080*/ 	.word	0x0500006d


	//   ....[22]....
        /*0084*/ 	.word	0x0500006d


	//   ....[23]....
        /*0088*/ 	.word	0x0500006d


	//   ....[24]....
        /*008c*/ 	.word	0x0500006d


	//   ....[25]....
        /*0090*/ 	.word	0x0500006d


	//   ....[26]....
        /*0094*/ 	.word	0x0500006d


	//   ....[27]....
        /*0098*/ 	.word	0x0500006d


	//----- nvinfo : EIATTR_COOP_GROUP_INSTR_OFFSETS
	.align		4
.L_1778:
        /*009c*/ 	.byte	0x04, 0x28
        /*009e*/ 	.short	(.L_1780 - .L_1779)


	//   ....[0]....
.L_1779:
        /*00a0*/ 	.word	0x0001d720


	//   ....[1]....
        /*00a4*/ 	.word	0x0001d740


	//   ....[2]....
        /*00a8*/ 	.word	0x0001d760


	//   ....[3]....
        /*00ac*/ 	.word	0x0001d780


	//   ....[4]....
        /*00b0*/ 	.word	0x0001d7a0


	//   ....[5]....
        /*00b4*/ 	.word	0x0001dcd0


	//   ....[6]....
        /*00b8*/ 	.word	0x0001dcf0


	//   ....[7]....
        /*00bc*/ 	.word	0x0001dd10


	//   ....[8]....
        /*00c0*/ 	.word	0x0001dd30


	//   ....[9]....
        /*00c4*/ 	.word	0x0001dd50


	//   ....[10]....
        /*00c8*/ 	.word	0x0001deb0


	//   ....[11]....
        /*00cc*/ 	.word	0x0001df10


	//   ....[12]....
        /*00d0*/ 	.word	0x0001df60


	//   ....[13]....
        /*00d4*/ 	.word	0x0001dfa0


	//   ....[14]....
        /*00d8*/ 	.word	0x0001e000


	//   ....[15]....
        /*00dc*/ 	.word	0x0001e0b0


	//   ....[16]....
        /*00e0*/ 	.word	0x0001e0f0


	//   ....[17]....
        /*00e4*/ 	.word	0x0001e110


	//   ....[18]....
        /*00e8*/ 	.word	0x0001eb70


	//   ....[19]....
        /*00ec*/ 	.word	0x0001ebc0


	//   ....[20]....
        /*00f0*/ 	.word	0x0001ec20


	//   ....[21]....
        /*00f4*/ 	.word	0x0001ec80


	//   ....[22]....
        /*00f8*/ 	.word	0x0001ece0


	//   ....[23]....
        /*00fc*/ 	.word	0x0001f260


	//   ....[24]....
        /*0100*/ 	.word	0x0001f2b0


	//   ....[25]....
        /*0104*/ 	.word	0x0001f310


	//   ....[26]....
        /*0108*/ 	.word	0x0001f370


	//   ....[27]....
        /*010c*/ 	.word	0x0001f3d0


	//----- nvinfo : EIATTR_EXIT_INSTR_OFFSETS
	.align		4
.L_1780:
        /*0110*/ 	.byte	0x04, 0x1c
        /*0112*/ 	.short	(.L_1782 - .L_1781)


	//   ....[0]....
.L_1781:
        /*0114*/ 	.word	0x00000630


	//   ....[1]....
        /*0118*/ 	.word	0x0001eb10


	//----- nvinfo : EIATTR_MAX_THREADS
	.align		4
.L_1782:
        /*011c*/ 	.byte	0x04, 0x05
        /*011e*/ 	.short	(.L_1784 - .L_1783)
.L_1783:
        /*0120*/ 	.word	0x00000080
        /*0124*/ 	.word	0x00000001
        /*0128*/ 	.word	0x00000001


	//----- nvinfo : EIATTR_CRS_STACK_SIZE
	.align		4
.L_1784:
        /*012c*/ 	.byte	0x04, 0x1e
        /*012e*/ 	.short	(.L_1786 - .L_1785)
.L_1785:
        /*0130*/ 	.word	0x00000000


	//----- nvinfo : EIATTR_CBANK_PARAM_SIZE
	.align		4
.L_1786:
        /*0134*/ 	.byte	0x03, 0x19
        /*0136*/ 	.short	0x00e8


	//----- nvinfo : EIATTR_PARAM_CBANK
	.align		4
        /*0138*/ 	.byte	0x04, 0x0a
        /*013a*/ 	.short	(.L_1788 - .L_1787)
	.align		4
.L_1787:
        /*013c*/ 	.word	index@(.nv.constant0._ZN10layer_norm31ln_parallel_residual_fwd_kernelINS_13Kernel_traitsI6__halfffffjLj5120ELj1ELj1ELj4ELj16ENS_18Kernel_traits_baseILj5120ES2_ffffjLj128EEEEELb1ELb1ELb1EEEvNS_9FwdParamsE)
        /*0140*/ 	.short	0x0210
        /*0142*/ 	.short	0x00e8


	//----- nvinfo : EIATTR_SW_WAR
	.align		4
.L_1788:
        /*0144*/ 	.byte	0x04, 0x36
        /*0146*/ 	.short	(.L_1790 - .L_1789)
.L_1789:
        /*0148*/ 	.word	0x00000008
.L_1790:


//--------------------- .nv.info._ZN10layer_norm31ln_parallel_residual_fwd_kernelINS_13Kernel_traitsIfffffjLj5120ELj1ELj1ELj4ELj16ENS_18Kernel_traits_baseILj5120EfffffjLj128EEEEELb0ELb0ELb0EEEvNS_9FwdParamsE --------------------------
	.section	.nv.info._ZN10layer_norm31ln_parallel_residual_fwd_kernelINS_13Kernel_traitsIfffffjLj5120ELj1ELj1ELj4ELj16ENS_18Kernel_traits_baseILj5120EfffffjLj128EEEEELb0ELb0ELb0EEEvNS_9FwdParamsE,"",@"SHT_CUDA_INFO"
	.sectionflags	@""
	.align	4


	//----- nvinfo : EIATTR_CUDA_API_VERSION
	.align		4
        /*0000*/ 	.byte	0x04, 0x37
        /*0002*/ 	.short	(.L_1792 - .L_1791)
.L_1791:
        /*0004*/ 	.word	0x00000082


	//----- nvinfo : EIATTR_KPARAM_INFO
	.align		4
.L_1792:
        /*0008*/ 	.byte	0x04, 0x17
        /*000a*/ 	.short	(.L_1794 - .L_1793)
.L_1793:
        /*000c*/ 	.word	0x00000000
        /*0010*/ 	.short	0x0000
        /*0012*/ 	.short	0x0000
        /*0014*/ 	.byte	0x00, 0xf0, 0xa1, 0x03


	//----- nvinfo : EIATTR_SPARSE_MMA_MASK
	.align		4
.L_1794:
        /*0018*/ 	.byte	0x03, 0x50
        /*001a*/ 	.short	0x0000


	//----- nvinfo : EIATTR_MAXREG_COUNT
	.align		4
        /*001c*/ 	.byte	0x03, 0x1b
        /*001e*/ 	.short	0x00ff


	//----- nvinfo : EIATTR_NUM_BARRIERS
	.align		4
        /*0020*/ 	.byte	0x02, 0x4c
        /*0022*/ 	.byte	0x01
	.zero		1


	//----- nvinfo : EIATTR_MERCURY_ISA_VERSION
	.align		4
        /*0024*/ 	.byte	0x03, 0x5f
        /*0026*/ 	.short	0x0101


	//----- nvinfo : EIATTR_COOP_GROUP_MASK_REGIDS
	.align		4
        /*0028*/ 	.byte	0x04, 0x29
        /*002a*/ 	.short	(.L_1796 - .L_1795)


	//   ....[0]....
.L_1795:
        /*002c*/ 	.word	0xffffffff


	//   ....[1]....
        /*0030*/ 	.word	0xffffffff


	//   ....[2]....
        /*0034*/ 	.word	0xffffffff


	//   ....[3]....
        /*0038*/ 	.word	0xffffffff


	//   ....[4]....
        /*003c*/ 	.word	0xffffffff


	//   ....[5]....
        /*0040*/ 	.word	0xffffffff


	//   ....[6]....
        /*0044*/ 	.word	0xffffffff


	//   ....[7]....
        /*0048*/ 	.word	0xffffffff


	//   ....[8]....
        /*004c*/ 	.word	0xffffffff


	//   ....[9]....
        /*0050*/ 	.word	0xffffffff


	//   ....[10]....
        /*0054*/ 	.word	0xffffffff


	//   ....[11]....
        /*0058*/ 	.word	0xffffffff


	//   ....[12]....
        /*005c*/ 	.word	0xffffffff


	//   ....[13]....
        /*0060*/ 	.word	0xffffffff


	//   ....[14]....
        /*0064*/ 	.word	0xffffffff


	//   ....[15]....
        /*0068*/ 	.word	0xffffffff


	//   ....[16]....
        /*006c*/ 	.word	0xffffffff


	//   ....[17]....
        /*0070*/ 	.word	0xffffffff


	//   ....[18]....
        /*0074*/ 	.word	0x050000e3


	//   ....[19]....
        /*0078*/ 	.word	0x050000e3


	//   ....[20]....
        /*007c*/ 	.word	0x050000e3


	//   ....[21]....
        /*0080*/ 	.word	0x050000e3


	//   ....[22]....
        /*0084*/ 	.word	0x050000e3


	//   ....[23]....
        /*0088*/ 	.word	0x050000e3


	//   ....[24]....
        /*008c*/ 	.word	0x050000e3


	//   ....[25]....
        /*0090*/ 	.word	0x050000e3


	//   ....[26]....
        /*0094*/ 	.word	0x050000e3


	//   ....[27]....
        /*0098*/ 	.word	0x050000e3


	//----- nvinfo : EIATTR_COOP_GROUP_INSTR_OFFSETS
	.align		4
.L_1796:
        /*009c*/ 	.byte	0x04, 0x28
        /*009e*/ 	.short	(.L_1798 - .L_1797)


	//   ....[0]....
.L_1797:
        /*00a0*/ 	.word	0x000045e0


	//   ....[1]....
        /*00a4*/ 	.word	0x00004610


	//   ....[2]....
        /*00a8*/ 	.word	0x00004630


	//   ....[3]....
        /*00ac*/ 	.word	0x00004650


	//   ....[4]....
        /*00b0*/ 	.word	0x00004670


	//   ....[5]....
        /*00b4*/ 	.word	0x00004c00


	//   ....[6]....
        /*00b8*/ 	.word	0x00004c20


	//   ....[7]....
        /*00bc*/ 	.word	0x00004c40


	//   ....[8]....
        /*00c0*/ 	.word	0x00004c60


	//   ....[9]....
        /*00c4*/ 	.word	0x00004c80


	//   ....[10]....
        /*00c8*/ 	.word	0x00004e10


	//   ....[11]....
        /*00cc*/ 	.word	0x00004e50


	//   ....[12]....
        /*00d0*/ 	.word	0x00004e80


	//   ....[13]....
        /*00d4*/ 	.word	0x00004e90


	//   ....[14]....
        /*00d8*/ 	.word	0x00004f40


	//   ....[15]....
        /*00dc*/ 	.word	0x00004f90


	//   ....[16]....
        /*00e0*/ 	.word	0x00005010


	//   ....[17]....
        /*00e4*/ 	.word	0x00005060


	//   ....[18]....
        /*00e8*/ 	.word	0x00006300


	//   ....[19]....
        /*00ec*/ 	.word	0x00006370


	//   ....[20]....
        /*00f0*/ 	.word	0x000063e0


	//   ....[21]....
        /*00f4*/ 	.word	0x00006450


	//   ....[22]....
        /*00f8*/ 	.word	0x000064c0


	//   ....[23]....
        /*00fc*/ 	.word	0x00006ab0


	//   ....[24]....
        /*0100*/ 	.word	0x00006b20


	//   ....[25]....
        /*0104*/ 	.word	0x00006b90


	//   ....[26]....
        /*0108*/ 	.word	0x00006c00


	//   ....[27]....
        /*010c*/ 	.word	0x00006c70


	//----- nvinfo : EIATTR_EXIT_INSTR_OFFSETS
	.align		4
.L_1798:
        /*0110*/ 	.byte	0x04, 0x1c
        /*0112*/ 	.short	(.L_1800 - .L_1799)


	//   ....[0]....
.L_1799:
        /*0114*/ 	.word	0x000014f0


	//   ....[1]....
        /*0118*/ 	.word	0x000062a0


	//----- nvinfo : EIATTR_MAX_THREADS
	.align		4
.L_1800:
        /*011c*/ 	.byte	0x04, 0x05
        /*011e*/ 	.short	(.L_1802 - .L_1801)
.L_1801:
        /*0120*/ 	.word	0x00000080
        /*0124*/ 	.word	0x00000001
        /*0128*/ 	.word	0x00000001


	//----- nvinfo : EIATTR_CRS_STACK_SIZE
	.align		4
.L_1802:
        /*012c*/ 	.byte	0x04, 0x1e
        /*012e*/ 	.short	(.L_1804 - .L_1803)
.L_1803:
        /*0130*/ 	.word	0x00000000


	//----- nvinfo : EIATTR_CBANK_PARAM_SIZE
	.align		4
.L_1804:
        /*0134*/ 	.byte	0x03, 0x19
        /*0136*/ 	.short	0x00e8


	//----- nvinfo : EIATTR_PARAM_CBANK
	.align		4
        /*0138*/ 	.byte	0x04, 0x0a
        /*013a*/ 	.short	(.L_1806 - .L_1805)
	.align		4
.L_1805:
        /*013c*/ 	.word	index@(.nv.constant0._ZN10layer_norm31ln_parallel_residual_fwd_kernelINS_13Kernel_traitsIfffffjLj5120ELj1ELj1ELj4ELj16ENS_18Kernel_traits_baseILj5120EfffffjLj128EEEEELb0ELb0ELb0EEEvNS_9FwdParamsE)
        /*0140*/ 	.short	0x0210
        /*0142*/ 	.short	0x00e8


	//----- nvinfo : EIATTR_SW_WAR
	.align		4
.L_1806:
        /*0144*/ 	.byte	0x04, 0x36
        /*0146*/ 	.short	(.L_1808 - .L_1807)
.L_1807:
        /*0148*/ 	.word	0x00000008
.L_1808:


//--------------------- .nv.info._ZN10layer_norm31ln_parallel_residual_fwd_kernelINS_13Kernel_traitsIfffffjLj5120ELj1ELj1ELj4ELj16ENS_18Kernel_traits_baseILj5120EfffffjLj128EEEEELb0ELb0ELb1EEEvNS_9FwdParamsE --------------------------
	.section	.nv.info._ZN10layer_norm31ln_parallel_residual_fwd_kernelINS_13Kernel_traitsIfffffjLj5120ELj1ELj1ELj4ELj16ENS_18Kernel_traits_baseILj5120EfffffjLj128EEEEELb0ELb0ELb1EEEvNS_9FwdParamsE,"",@"SHT_CUDA_INFO"
	.sectionflags	@""
	.align	4


	//----- nvinfo : EIATTR_CUDA_API_VERSION
	.align		4
        /*0000*/ 	.byte	0x04, 0x37
        /*0002*/ 	.short	(.L_1810 - .L_1809)
.L_1809:
        /*0004*/ 	.word	0x00000082


	//----- nvinfo : EIATTR_KPARAM_INFO
	.align		4
.L_1810:
        /*0008*/ 	.byte	0x04, 0x17
        /*000a*/ 	.short	(.L_1812 - .L_1811)
.L_1811:
        /*000c*/ 	.word	0x00000000
        /*0010*/ 	.short	0x0000
        /*0012*/ 	.short	0x0000
        /*0014*/ 	.byte	0x00, 0xf0, 0xa1, 0x03


	//----- nvinfo : EIATTR_SPARSE_MMA_MASK
	.align		4
.L_1812:
        /*0018*/ 	.byte	0x03, 0x50
        /*001a*/ 	.short	0x0000


	//----- nvinfo : EIATTR_MAXREG_COUNT
	.align		4
        /*001c*/ 	.byte	0x03, 0x1b
        /*001e*/ 	.short	0x00ff


	//----- nvinfo : EIATTR_NUM_BARRIERS
	.align		4
        /*0020*/ 	.byte	0x02, 0x4c
        /*0022*/ 	.byte	0x01
	.zero		1


	//----- nvinfo : EIATTR_MERCURY_ISA_VERSION
	.align		4
        /*0024*/ 	.byte	0x03, 0x5f
        /*0026*/ 	.short	0x0101


	//----- nvinfo : EIATTR_COOP_GROUP_MASK_REGIDS
	.align		4
        /*0028*/ 	.byte	0x04, 0x29
        /*002a*/ 	.short	(.L_1814 - .L_1813)


	//   ....[0]....
.L_1813:
        /*002c*/ 	.word	0xffffffff


	//   ....[1]....
        /*0030*/ 	.word	0xffffffff


	//   ....[2]....
        /*0034*/ 	.word	0xffffffff


	//   ....[3]....
        /*0038*/ 	.word	0xffffffff


	//   ....[4]....
        /*003c*/ 	.word	0xffffffff


	//   ....[5]....
        /*0040*/ 	.word	0xffffffff


	//   ....[6]....
        /*0044*/ 	.word	0xffffffff


	//   ....[7]....
        /*0048*/ 	.word	0xffffffff


	//   ....[8]....
        /*004c*/ 	.word	0xffffffff


	//   ....[9]....
        /*0050*/ 	.word	0xffffffff


	//   ....[10]....
        /*0054*/ 	.word	0xffffffff


	//   ....[11]....
        /*0058*/ 	.word	0xffffffff


	//   ....[12]....
        /*005c*/ 	.word	0xffffffff


	//   ....[13]....
        /*0060*/ 	.word	0xffffffff


	//   ....[14]....
        /*0064*/ 	.word	0xffffffff


	//   ....[15]....
        /*0068*/ 	.word	0xffffffff


	//   ....[16]....
        /*006c*/ 	.word	0xffffffff


	//   ....[17]....
        /*0070*/ 	.word	0xffffffff


	//   ....[18]....
        /*0074*/ 	.word	0x050000eb


	//   ....[19]....
        /*0078*/ 	.word	0x050000eb


	//   ....[20]....
        /*007c*/ 	.word	0x050000eb


	//   ....[21]....
        /*0080*/ 	.word	0x050000eb


	//   ....[22]....
        /*0084*/ 	.word	0x050000eb


	//   ....[23]....
        /*0088*/ 	.word	0x050000eb


	//   ....[24]....
        /*008c*/ 	.word	0x050000eb


	//   ....[25]....
        /*0090*/ 	.word	0x050000eb


	//   ....[26]....
        /*0094*/ 	.word	0x050000eb


	//   ....[27]....
        /*0098*/ 	.word	0x050000eb


	//----- nvinfo : EIATTR_COOP_GROUP_INSTR_OFFSETS
	.align		4
.L_1814:
        /*009c*/ 	.byte	0x04, 0x28
        /*009e*/ 	.short	(.L_1816 - .L_1815)


	//   ....[0]....
.L_1815:
        /*00a0*/ 	.word	0x00003400


	//   ....[1]....
        /*00a4*/ 	.word	0x00003420


	//   ....[2]....
        /*00a8*/ 	.word	0x00003440


	//   ....[3]....
        /*00ac*/ 	.word	0x00003460


	//   ....[4]....
        /*00b0*/ 	.word	0x00003480


	//   ....[5]....
        /*00b4*/ 	.word	0x000039b0


	//   ....[6]....
        /*00b8*/ 	.word	0x000039d0


	//   ....[7]....
        /*00bc*/ 	.word	0x000039f0


	//   ....[8]....
        /*00c0*/ 	.word	0x00003a10


	//   ....[9]....
        /*00c4*/ 	.word	0x00003a30


	//   ....[10]....
        /*00c8*/ 	.word	0x00003b90


	//   ....[11]....
        /*00cc*/ 	.word	0x00003be0


	//   ....[12]....
        /*00d0*/ 	.word	0x00003c10


	//   ....[13]....
        /*00d4*/ 	.word	0x00003c20


	//   ....[14]....
        /*00d8*/ 	.word	0x00003cc0


	//   ....[15]....
        /*00dc*/ 	.word	0x00003d30


	//   ....[16]....
        /*00e0*/ 	.word	0x00003df0


	//   ....[17]....
        /*00e4*/ 	.word	0x00003e20


	//   ....[18]....
        /*00e8*/ 	.word	0x00004c20


	//   ....[19]....
        /*00ec*/ 	.word	0x00004c90


	//   ....[20]....
        /*00f0*/ 	.word	0x00004d00


	//   ....[21]....
        /*00f4*/ 	.word	0x00004d70


	//   ....[22]....
        /*00f8*/ 	.word	0x00004de0


	//   ....[23]....
        /*00fc*/ 	.word	0x00005350


	//   ....[24]....
        /*0100*/ 	.word	0x000053c0


	//   ....[25]....
        /*0104*/ 	.word	0x00005430


	//   ....[26]....
        /*0108*/ 	.word	0x000054a0


	//   ....[27]....
        /*010c*/ 	.word	0x00005510


	//----- nvinfo : EIATTR_EXIT_INSTR_OFFSETS
	.align		4
.L_1816:
        /*0110*/ 	.byte	0x04, 0x1c
        /*0112*/ 	.short	(.L_1818 - .L_1817)


	//   ....[0]....
.L_1817:
        /*0114*/ 	.word	0x00000b60


	//   ....[1]....
        /*0118*/ 	.word	0x00004bc0


	//----- nvinfo : EIATTR_MAX_THREADS
	.align		4
.L_1818:
        /*011c*/ 	.byte	0x04, 0x05
        /*011e*/ 	.short	(.L_1820 - .L_1819)
.L_1819:
        /*0120*/ 	.word	0x00000080
        /*0124*/ 	.word	0x00000001
        /*0128*/ 	.word	0x00000001


	//----- nvinfo : EIATTR_CRS_STACK_SIZE
	.align		4
.L_1820:
        /*012c*/ 	.byte	0x04, 0x1e
        /*012e*/ 	.short	(.L_1822 - .L_1821)
.L_1821:
        /*0130*/ 	.word	0x00000000


	//----- nvinfo : EIATTR_CBANK_PARAM_SIZE
	.align		4
.L_1822:
        /*0134*/ 	.byte	0x03, 0x19
        /*0136*/ 	.short	0x00e8


	//----- nvinfo : EIATTR_PARAM_CBANK
	.align		4
        /*0138*/ 	.byte	0x04, 0x0a
        /*013a*/ 	.short	(.L_1824 - .L_1823)
	.align		4
.L_1823:
        /*013c*/ 	.word	index@(.nv.constant0._ZN10layer_norm31ln_parallel_residual_fwd_kernelINS_13Kernel_traitsIfffffjLj5120ELj1ELj1ELj4ELj16ENS_18Kernel_traits_baseILj5120EfffffjLj128EEEEELb0ELb0ELb1EEEvNS_9FwdParamsE)
        /*0140*/ 	.short	0x0210
        /*0142*/ 	.short	0x00e8


	//----- nvinfo : EIATTR_SW_WAR
	.align		4
.L_1824:
        /*0144*/ 	.byte	0x04, 0x36
        /*0146*/ 	.short	(.L_1826 - .L_1825)
.L_1825:
        /*0148*/ 	.word	0x00000008
.L_1826:


//--------------------- .nv.info._ZN10layer_norm31ln_parallel_residual_fwd_kernelINS_13Kernel_traitsIfffffjLj5120ELj1ELj1ELj4ELj16ENS_18Kernel_traits_baseILj5120EfffffjLj128EEEEELb0ELb1ELb0EEEvNS_9FwdParamsE --------------------------
	.section	.nv.info._ZN10layer_norm31ln_parallel_residual_fwd_kernelINS_13Kernel_traitsIfffffjLj5120ELj1ELj1ELj4ELj16ENS_18Kernel_traits_baseILj5120EfffffjLj128EEEEELb0ELb1ELb0EEEvNS_9FwdParamsE,"",@"SHT_CUDA_INFO"
	.sectionflags	@""
	.align	4


	//----- nvinfo : EIATTR_CUDA_API_VERSION
	.align		4
        /*0000*/ 	.byte	0x04, 0x37
        /*0002*/ 	.short	(.L_1828 - .L_1827)
.L_1827:
        /*0004*/ 	.word	0x00000082


	//----- nvinfo : EIATTR_KPARAM_INFO
	.align		4
.L_1828:
        /*0008*/ 	.byte	0x04, 0x17
        /*000a*/ 	.short	(.L_1830 - .L_1829)
.L_1829:
        /*000c*/ 	.word	0x00000000
        /*0010*/ 	.short	0x0000
        /*0012*/ 	.short	0x0000
        /*0014*/ 	.byte	0x00, 0xf0, 0xa1, 0x03


	//----- nvinfo : EIATTR_SPARSE_MMA_MASK
	.align		4
.L_1830:
        /*0018*/ 	.byte	0x03, 0x50
        /*001a*/ 	.short	0x0000


	//----- nvinfo : EIATTR_MAXREG_COUNT
	.align		4
        /*001c*/ 	.byte	0x03, 0x1b
        /*001e*/ 	.short	0x00ff


	//----- nvinfo : EIATTR_NUM_BARRIERS
	.align		4
        /*0020*/ 	.byte	0x02, 0x4c
        /*0022*/ 	.byte	0x01
	.zero		1


	//----- nvinfo : EIATTR_MERCURY_ISA_VERSION
	.align		4
        /*0024*/ 	.byte	0x03, 0x5f
        /*0026*/ 	.short	0x0101


	//----- nvinfo : EIATTR_COOP_GROUP_MASK_REGIDS
	.align		4
        /*0028*/ 	.byte	0x04, 0x29
        /*002a*/ 	.short	(.L_1832 - .L_1831)


	//   ....[0]....
.L_1831:
        /*002c*/ 	.word	0xffffffff


	//   ....[1]....
        /*0030*/ 	.word	0xffffffff


	//   ....[2]....
        /*0034*/ 	.word	0xffffffff


	//   ....[3]....
        /*0038*/ 	.word	0xffffffff


	//   ....[4]....
        /*003c*/ 	.word	0xffffffff


	//   ....[5]....
        /*0040*/ 	.word	0xffffffff


	//   ....[6]....
        /*0044*/ 	.word	0xffffffff


	//   ....[7]....
        /*0048*/ 	.word	0xffffffff


	//   ....[8]....
        /*004c*/ 	.word	0xffffffff


	//   ....[9]....
        /*0050*/ 	.word	0xffffffff


	//   ....[10]....
        /*0054*/ 	.word	0xffffffff


	//   ....[11]....
        /*0058*/ 	.word	0xffffffff


	//   ....[12]....
        /*005c*/ 	.word	0xffffffff


	//   ....[13]....
        /*0060*/ 	.word	0xffffffff


	//   ....[14]....
        /*0064*/ 	.word	0xffffffff


	//   ....[15]....
        /*0068*/ 	.word	0xffffffff


	//   ....[16]....
        /*006c*/ 	.word	0xffffffff


	//   ....[17]....
        /*0070*/ 	.word	0xffffffff


	//   ....[18]....
        /*0074*/ 	.word	0x05000097


	//   ....[19]....
        /*0078*/ 	.word	0x05000097


	//   ....[20]....
        /*007c*/ 	.word	0x05000097


	//   ....[21]....
        /*0080*/ 	.word	0x05000097


	//   ....[22]....
        /*0084*/ 	.word	0x05000097


	//   ....[23]....
        /*0088*/ 	.word	0x05000097


	//   ....[24]....
        /*008c*/ 	.word	0x05000097


	//   ....[25]....
        /*0090*/ 	.word	0x05000097


	//   ....[26]....
        /*0094*/ 	.word	0x05000097


	//   ....[27]....
        /*0098*/ 	.word	0x05000097


	//----- nvinfo : EIATTR_COOP_GROUP_INSTR_OFFSETS
	.align		4
.L_1832:
        /*009c*/ 	.byte	0x04, 0x28
        /*009e*/ 	.short	(.L_1834 - .L_1833)


	//   ....[0]....
.L_1833:
        /*00a0*/ 	.word	0x00003c10


	//   ....[1]....
        /*00a4*/ 	.word	0x00003c40


	//   ....[2]....
        /*00a8*/ 	.word	0x00003c60


	//   ....[3]....
        /*00ac*/ 	.word	0x00003c90


	//   ....[4]....
        /*00b0*/ 	.word	0x00003cb0


	//   ....[5]....
        /*00b4*/ 	.word	0x00004230


	//   ....[6]....
        /*00b8*/ 	.word	0x00004250


	//   ....[7]....
        /*00bc*/ 	.word	0x00004270


	//   ....[8]....
        /*00c0*/ 	.word	0x00004290


	//   ....[9]....
        /*00c4*/ 	.word	0x000042b0


	//   ....[10]....
        /*00c8*/ 	.word	0x00004460


	//   ....[11]....
        /*00cc*/ 	.word	0x000044a0


	//   ....[12]....
        /*00d0*/ 	.word	0x000044c0


	//   ....[13]....
        /*00d4*/ 	.word	0x000044d0


	//   ....[14]....
        /*00d8*/ 	.word	0x00004570


	//   ....[15]....
        /*00dc*/ 	.word	0x000045c0


	//   ....[16]....
        /*00e0*/ 	.word	0x00004640


	//   ....[17]....
        /*00e4*/ 	.word	0x00004690


	//   ....[18]....
        /*00e8*/ 	.word	0x00005450


	//   ....[19]....
        /*00ec*/ 	.word	0x000054c0


	//   ....[20]....
        /*00f0*/ 	.word	0x00005530


	//   ....[21]....
        /*00f4*/ 	.word	0x000055b0


	//   ....[22]....
        /*00f8*/ 	.word	0x00005620


	//   ....[23]....
        /*00fc*/ 	.word	0x00005bf0


	//   ....[24]....
        /*0100*/ 	.word	0x00005c60


	//   ....[25]....
        /*0104*/ 	.word	0x00005cd0


	//   ....[26]....
        /*0108*/ 	.word	0x00005d40


	//   ....[27]....
        /*010c*/ 	.word	0x00005db0


	//----- nvinfo : EIATTR_EXIT_INSTR_OFFSETS
	.align		4
.L_1834:
        /*0110*/ 	.byte	0x04, 0x1c
        /*0112*/ 	.short	(.L_1836 - .L_1835)


	//   ....[0]....
.L_1835:
        /*0114*/ 	.word	0x00000b90


	//   ....[1]....
        /*0118*/ 	.word	0x000053f0


	//----- nvinfo : EIATTR_MAX_THREADS
	.align		4
.L_1836:
        /*011c*/ 	.byte	0x04, 0x05
        /*011e*/ 	.short	(.L_1838 - .L_1837)
.L_1837:
        /*0120*/ 	.word	0x00000080
        /*0124*/ 	.word	0x00000001
        /*0128*/ 	.word	0x00000001


	//----- nvinfo : EIATTR_CRS_STACK_SIZE
	.align		4
.L_1838:
        /*012c*/ 	.byte	0x04, 0x1e
        /*012e*/ 	.short	(.L_1840 - .L_1839)
.L_1839:
        /*0130*/ 	.word	0x00000000


	//----- nvinfo : EIATTR_CBANK_PARAM_SIZE
	.align		4
.L_1840:
        /*0134*/ 	.byte	0x03, 0x19
        /*0136*/ 	.short	0x00e8


	//----- nvinfo : EIATTR_PARAM_CBANK
	.align		4
        /*0138*/ 	.byte	0x04, 0x0a
        /*013a*/ 	.short	(.L_1842 - .L_1841)
	.align		4
.L_1841:
        /*013c*/ 	.word	index@(.nv.constant0._ZN10layer_norm31ln_parallel_residual_fwd_kernelINS_13Kernel_traitsIfffffjLj5120ELj1ELj1ELj4ELj16ENS_18Kernel_traits_baseILj5120EfffffjLj128EEEEELb0ELb1ELb0EEEvNS_9FwdParamsE)
        /*0140*/ 	.short	0x0210
        /*0142*/ 	.short	0x00e8


	//----- nvinfo : EIATTR_SW_WAR
	.align		4
.L_1842:
        /*0144*/ 	.byte	0x04, 0x36
        /*0146*/ 	.short	(.L_1844 - .L_1843)
.L_1843:
        /*0148*/ 	.word	0x00000008
.L_1844:


//--------------------- .nv.info._ZN10layer_norm31ln_parallel_residual_fwd_kernelINS_13Kernel_traitsIfffffjLj5120ELj1ELj1ELj4ELj16ENS_18Kernel_traits_baseILj5120EfffffjLj128EEEEELb0ELb1ELb1EEEvNS_9FwdParamsE --------------------------
	.section	.nv.info._ZN10layer_norm31ln_parallel_residual_fwd_kernelINS_13Kernel_traitsIfffffjLj5120ELj1ELj1ELj4ELj16ENS_18Kernel_traits_baseILj5120EfffffjLj128EEEEELb0ELb1ELb1EEEvNS_9FwdParamsE,"",@"SHT_CUDA_INFO"
	.sectionflags	@""
	.align	4


	//----- nvinfo : EIATTR_CUDA_API_VERSION
	.align		4
        /*0000*/ 	.byte	0x04, 0x37
        /*0002*/ 	.short	(.L_1846 - .L_1845)
.L_1845:
        /*0004*/ 	.word	0x00000082


	//----- nvinfo : EIATTR_KPARAM_INFO
	.align		4
.L_1846:
        /*0008*/ 	.byte	0x04, 0x17
        /*000a*/ 	.short	(.L_1848 - .L_1847)
.L_1847:
        /*000c*/ 	.word	0x00000000
        /*0010*/ 	.short	0x0000
        /*0012*/ 	.short	0x0000
        /*0014*/ 	.byte	0x00, 0xf0, 0xa1, 0x03


	//----- nvinfo : EIATTR_SPARSE_MMA_MASK
	.align		4
.L_1848:
        /*0018*/ 	.byte	0x03, 0x50
        /*001a*/ 	.short	0x0000


	//----- nvinfo : EIATTR_MAXREG_COUNT
	.align		4
        /*001c*/ 	.byte	0x03, 0x1b
        /*001e*/ 	.short	0x00ff


	//----- nvinfo : EIATTR_NUM_BARRIERS
	.align		4
        /*0020*/ 	.byte	0x02, 0x4c
        /*0022*/ 	.byte	0x01
	.zero		1


	//----- nvinfo : EIATTR_MERCURY_ISA_VERSION
	.align		4
        /*0024*/ 	.byte	0x03, 0x5f
        /*0026*/ 	.short	0x0101


	//----- nvinfo : EIATTR_COOP_GROUP_MASK_REGIDS
	.align		4
        /*0028*/ 	.byte	0x04, 0x29
        /*002a*/ 	.short	(.L_1850 - .L_1849)


	//   ....[0]....
.L_1849:
        /*002c*/ 	.word	0xffffffff


	//   ....[1]....
        /*0030*/ 	.word	0xffffffff


	//   ....[2]....
        /*0034*/ 	.word	0xffffffff


	//   ....[3]....
        /*0038*/ 	.word	0xffffffff


	//   ....[4]....
        /*003c*/ 	.word	0xffffffff


	//   ....[5]....
        /*0040*/ 	.word	0xffffffff


	//   ....[6]....
        /*0044*/ 	.word	0xffffffff


	//   ....[7]....
        /*0048*/ 	.word	0xffffffff


	//   ....[8]....
        /*004c*/ 	.word	0xffffffff


	//   ....[9]....
        /*0050*/ 	.word	0xffffffff


	//   ....[10]....
        /*0054*/ 	.word	0xffffffff


	//   ....[11]....
        /*0058*/ 	.word	0xffffffff


	//   ....[12]....
        /*005c*/ 	.word	0xffffffff


	//   ....[13]....
        /*0060*/ 	.word	0xffffffff


	//   ....[14]....
        /*0064*/ 	.word	0xffffffff


	//   ....[15]....
        /*0068*/ 	.word	0xffffffff


	//   ....[16]....
        /*006c*/ 	.word	0xffffffff


	//   ....[17]....
        /*0070*/ 	.word	0xffffffff


	//   ....[18]....
        /*0074*/ 	.word	0x0500009c


	//   ....[19]....
        /*0078*/ 	.word	0x0500009c


	//   ....[20]....
        /*007c*/ 	.word	0x0500009c


	//   ....[21]....
        /*0080*/ 	.word	0x0500009c


	//   ....[22]....
        /*0084*/ 	.word	0x0500009c


	//   ....[23]....
        /*0088*/ 	.word	0x0500009c


	//   ....[24]....
        /*008c*/ 	.word	0x0500009c


	//   ....[25]....
        /*0090*/ 	.word	0x0500009c


	//   ....[26]....
        /*0094*/ 	.word	0x0500009c


	//   ....[27]....
        /*0098*/ 	.word	0x0500009c


	//----- nvinfo : EIATTR_COOP_GROUP_INSTR_OFFSETS
	.align		4
.L_1850:
        /*009c*/ 	.byte	0x04, 0x28
        /*009e*/ 	.short	(.L_1852 - .L_1851)


	//   ....[0]....
.L_1851:
        /*00a0*/ 	.word	0x00002b30


	//   ....[1]....
        /*00a4*/ 	.word	0x00002b50


	//   ....[2]....
        /*00a8*/ 	.word	0x00002b70


	//   ....[3]....
        /*00ac*/ 	.word	0x00002b90


	//   ....[4]....
        /*00b0*/ 	.word	0x00002bb0


	//   ....[5]....
        /*00b4*/ 	.word	0x000030e0


	//   ....[6]....
        /*00b8*/ 	.word	0x00003100


	//   ....[7]....
        /*00bc*/ 	.word	0x00003120


	//   ....[8]....
        /*00c0*/ 	.word	0x00003140


	//   ....[9]....
        /*00c4*/ 	.word	0x00003160


	//   ....[10]....
        /*00c8*/ 	.word	0x000032e0


	//   ....[11]....
        /*00cc*/ 	.word	0x00003310


	//   ....[12]....
        /*00d0*/ 	.word	0x00003320


	//   ....[13]....
        /*00d4*/ 	.word	0x00003390


	//   ....[14]....
        /*00d8*/ 	.word	0x000033d0


	//   ....[15]....
        /*00dc*/ 	.word	0x00003430


	//   ....[16]....
        /*00e0*/ 	.word	0x000034e0


	//   ....[17]....
        /*00e4*/ 	.word	0x00003500


	//   ....[18]....
        /*00e8*/ 	.word	0x00003f50


	//   ....[19]....
        /*00ec*/ 	.word	0x00003fc0


	//   ....[20]....
        /*00f0*/ 	.word	0x00004030


	//   ....[21]....
        /*00f4*/ 	.word	0x000040a0


	//   ....[22]....
        /*00f8*/ 	.word	0x00004110


	//   ....[23]....
        /*00fc*/ 	.word	0x00004680


	//   ....[24]....
        /*0100*/ 	.word	0x000046f0


	//   ....[25]....
        /*0104*/ 	.word	0x00004760


	//   ....[26]....
        /*0108*/ 	.word	0x000047d0


	//   ....[27]....
        /*010c*/ 	.word	0x00004840


	//----- nvinfo : EIATTR_EXIT_INSTR_OFFSETS
	.align		4
.L_1852:
        /*0110*/ 	.byte	0x04, 0x1c
        /*0112*/ 	.short	(.L_1854 - .L_1853)


	//   ....[0]....
.L_1853:
        /*0114*/ 	.word	0x00000330


	//   ....[1]....
        /*0118*/ 	.word	0x00003ef0


	//----- nvinfo : EIATTR_MAX_THREADS
	.align		4
.L_1854:
        /*011c*/ 	.byte	0x04, 0x05
        /*011e*/ 	.short	(.L_1856 - .L_1855)
.L_1855:
        /*0120*/ 	.word	0x00000080
        /*0124*/ 	.word	0x00000001
        /*0128*/ 	.word	0x00000001


	//----- nvinfo : EIATTR_CRS_STACK_SIZE
	.align		4
.L_1856:
        /*012c*/ 	.byte	0x04, 0x1e
        /*012e*/ 	.short	(.L_1858 - .L_1857)
.L_1857:
        /*0130*/ 	.word	0x00000000


	//----- nvinfo : EIATTR_CBANK_PARAM_SIZE
	.align		4
.L_1858:
        /*0134*/ 	.byte	0x03, 0x19
        /*0136*/ 	.short	0x00e8


	//----- nvinfo : EIATTR_PARAM_CBANK
	.align		4
        /*0138*/ 	.byte	0x04, 0x0a
        /*013a*/ 	.short	(.L_1860 - .L_1859)
	.align		4
.L_1859:
        /*013c*/ 	.word	index@(.nv.constant0._ZN10layer_norm31ln_parallel_residual_fwd_kernelINS_13Kernel_traitsIfffffjLj5120ELj1ELj1ELj4ELj16ENS_18Kernel_traits_baseILj5120EfffffjLj128EEEEELb0ELb1ELb1EEEvNS_9FwdParamsE)
        /*0140*/ 	.short	0x0210
        /*0142*/ 	.short	0x00e8


	//----- nvinfo : EIATTR_SW_WAR
	.align		4
.L_1860:
        /*0144*/ 	.byte	0x04, 0x36
        /*0146*/ 	.short	(.L_1862 - .L_1861)
.L_1861:
        /*0148*/ 	.word	0x00000008
.L_1862:


//--------------------- .nv.info._ZN10layer_norm31ln_parallel_residual_fwd_kernelINS_13Kernel_traitsIfffffjLj5120ELj1ELj1ELj4ELj16ENS_18Kernel_traits_baseILj5120EfffffjLj128EEEEELb1ELb0ELb0EEEvNS_9FwdParamsE --------------------------
	.section	.nv.info._ZN10layer_norm31ln_parallel_residual_fwd_kernelINS_13Kernel_traitsIfffffjLj5120ELj1ELj1ELj4ELj16ENS_18Kernel_traits_baseILj5120EfffffjLj128EEEEELb1ELb0ELb0EEEvNS_9FwdParamsE,"",@"SHT_CUDA_INFO"
	.sectionflags	@""
	.align	4


	//----- nvinfo : EIATTR_CUDA_API_VERSION
	.align		4
        /*0000*/ 	.byte	0x04, 0x37
        /*0002*/ 	.short	(.L_1864 - .L_1863)
.L_1863:
        /*0004*/ 	.word	0x00000082


	//----- nvinfo : EIATTR_KPARAM_INFO
	.align		4
.L_1864:
        /*0008*/ 	.byte	0x04, 0x17
        /*000a*/ 	.short	(.L_1866 - .L_1865)
.L_1865:
        /*000c*/ 	.word	0x00000000
        /*0010*/ 	.short	0x0000
        /*0012*/ 	.short	0x0000
        /*0014*/ 	.byte	0x00, 0xf0, 0xa1, 0x03


	//----- nvinfo : EIATTR_SPARSE_MMA_MASK
	.align		4
.L_1866:
        /*0018*/ 	.byte	0x03, 0x50
        /*001a*/ 	.short	0x0000


	//----- nvinfo : EIATTR_MAXREG_COUNT
	.align		4
        /*001c*/ 	.byte	0x03, 0x1b
        /*001e*/ 	.short	0x00ff


	//----- nvinfo : EIATTR_NUM_BARRIERS
	.align		4
        /*0020*/ 	.byte	0x02, 0x4c
        /*0022*/ 	.byte	0x01
	.zero		1


	//----- nvinfo : EIATTR_MERCURY_ISA_VERSION
	.align		4
        /*0024*/ 	.byte	0x03, 0x5f
        /*0026*/ 	.short	0x0101


	//----- nvinfo : EIATTR_COOP_GROUP_MASK_REGIDS
	.align		4
        /*0028*/ 	.byte	0x04, 0x29
        /*002a*/ 	.short	(.L_1868 - .L_1867)


	//   ....[0]....
.L_1867:
        /*002c*/ 	.word	0xffffffff


	//   ....[1]....
        /*0030*/ 	.word	0xffffffff


	//   ....[2]....
        /*0034*/ 	.word	0xffffffff


	//   ....[3]....
        /*0038*/ 	.word	0xffffffff


	//   ....[4]....
        /*003c*/ 	.word	0xffffffff


	//   ....[5]....
        /*0040*/ 	.word	0xffffffff


	//   ....[6]....
        /*0044*/ 	.word	0xffffffff


	//   ....[7]....
        /*0048*/ 	.word	0xffffffff


	//   ....[8]....
        /*004c*/ 	.word	0xffffffff


	//   ....[9]....
        /*0050*/ 	.word	0xffffffff


	//   ....[10]....
        /*0054*/ 	.word	0xffffffff


	//   ....[11]....
        /*0058*/ 	.word	0xffffffff


	//   ....[12]....
        /*005c*/ 	.word	0xffffffff


	//   ....[13]....
        /*0060*/ 	.word	0xffffffff


	//   ....[14]....
        /*0064*/ 	.word	0xffffffff


	//   ....[15]....
        /*0068*/ 	.word	0xffffffff


	//   ....[16]....
        /*006c*/ 	.word	0xffffffff


	//   ....[17]....
        /*0070*/ 	.word	0xffffffff


	//   ....[18]....
        /*0074*/ 	.word	0x050000f1


	//   ....[19]....
        /*0078*/ 	.word	0x050000f1


	//   ....[20]....
        /*007c*/ 	.word	0x050000f1


	//   ....[21]....
        /*0080*/ 	.word	0x050000f1


	//   ....[22]....
        /*0084*/ 	.word	0x050000f1


	//   ....[23]....
        /*0088*/ 	.word	0x050000f1


	//   ....[24]....
        /*008c*/ 	.word	0x050000f1


	//   ....[25]....
        /*0090*/ 	.word	0x050000f1


	//   ....[26]....
        /*0094*/ 	.word	0x050000f1


	//   ....[27]....
        /*0098*/ 	.word	0x050000f1


	//----- nvinfo : EIATTR_COOP_GROUP_INSTR_OFFSETS
	.align		4
.L_1868:
        /*009c*/ 	.byte	0x04, 0x28
        /*009e*/ 	.short	(.L_1870 - .L_1869)


	//   ....[0]....
.L_1869:
        /*00a0*/ 	.word	0x0001ed30


	//   ....[1]....
        /*00a4*/ 	.word	0x0001edc0


	//   ....[2]....
        /*00a8*/ 	.word	0x0001ede0


	//   ....[3]....
        /*00ac*/ 	.word	0x0001ee00


	//   ....[4]....
        /*00b0*/ 	.word	0x0001ee20


	//   ....[5]....
        /*00b4*/ 	.word	0x0001f390


	//   ....[6]....
        /*00b8*/ 	.word	0x0001f3b0


	//   ....[7]....
        /*00bc*/ 	.word	0x0001f3d0


	//   ....[8]....
        /*00c0*/ 	.word	0x0001f3f0


	//   ....[9]....
        /*00c4*/ 	.word	0x0001f410


	//   ....[10]....
        /*00c8*/ 	.word	0x0001f560


	//   ....[11]....
        /*00cc*/ 	.word	0x0001f600


	//   ....[12]....
        /*00d0*/ 	.word	0x0001f660


	//   ....[13]....
        /*00d4*/ 	.word	0x0001f670


	//   ....[14]....
        /*00d8*/ 	.word	0x0001f6f0


	//   ....[15]....
        /*00dc*/ 	.word	0x0001f730


	//   ....[16]....
        /*00e0*/ 	.word	0x0001f7a0


	//   ....[17]....
        /*00e4*/ 	.word	0x0001f7e0


	//   ....[18]....
        /*00e8*/ 	.word	0x00020b90


	//   ....[19]....
        /*00ec*/ 	.word	0x00020c40


	//   ....[20]....
        /*00f0*/ 	.word	0x00020cb0


	//   ....[21]....
        /*00f4*/ 	.word	0x00020d20


	//   ....[22]....
        /*00f8*/ 	.word	0x00020d90


	//   ....[23]....
        /*00fc*/ 	.word	0x00021360


	//   ....[24]....
        /*0100*/ 	.word	0x000213d0


	//   ....[25]....
        /*0104*/ 	.word	0x00021440


	//   ....[26]....
        /*0108*/ 	.word	0x000214b0


	//   ....[27]....
        /*010c*/ 	.word	0x00021520


	//----- nvinfo : EIATTR_EXIT_INSTR_OFFSETS
	.align		4
.L_1870:
        /*0110*/ 	.byte	0x04, 0x1c
        /*0112*/ 	.short	(.L_1872 - .L_1871)


	//   ....[0]....
.L_1871:
        /*0114*/ 	.word	0x00001980


	//   ....[1]....
        /*0118*/ 	.word	0x00020b10


	//----- nvinfo : EIATTR_MAX_THREADS
	.align		4
.L_1872:
        /*011c*/ 	.byte	0x04, 0x05
        /*011e*/ 	.short	(.L_1874 - .L_1873)
.L_1873:
        /*0120*/ 	.word	0x00000080
        /*0124*/ 	.word	0x00000001
        /*0128*/ 	.word	0x00000001


	//----- nvinfo : EIATTR_CRS_STACK_SIZE
	.align		4
.L_1874:
        /*012c*/ 	.byte	0x04, 0x1e
        /*012e*/ 	.short	(.L_1876 - .L_1875)
.L_1875:
        /*0130*/ 	.word	0x00000000


	//----- nvinfo : EIATTR_CBANK_PARAM_SIZE
	.align		4
.L_1876:
        /*0134*/ 	.byte	0x03, 0x19
        /*0136*/ 	.short	0x00e8


	//----- nvinfo : EIATTR_PARAM_CBANK
	.align		4
        /*0138*/ 	.byte	0x04, 0x0a
        /*013a*/ 	.short	(.L_1878 - .L_1877)
	.align		4
.L_1877:
        /*013c*/ 	.word	index@(.nv.constant0._ZN10layer_norm31ln_parallel_residual_fwd_kernelINS_13Kernel_traitsIfffffjLj5120ELj1ELj1ELj4ELj16ENS_18Kernel_traits_baseILj5120EfffffjLj128EEEEELb1ELb0ELb0EEEvNS_9FwdParamsE)
        /*0140*/ 	.short	0x0210
        /*0142*/ 	.short	0x00e8


	//----- nvinfo : EIATTR_SW_WAR
	.align		4
.L_1878:
        /*0144*/ 	.byte	0x04, 0x36
        /*0146*/ 	.short	(.L_1880 - .L_1879)
.L_1879:
        /*0148*/ 	.word	0x00000008
.L_1880:


//--------------------- .nv.info._ZN10layer_norm31ln_parallel_residual_fwd_kernelINS_13Kernel_traitsIfffffjLj5120ELj1ELj1ELj4ELj16ENS_18Kernel_traits_baseILj5120EfffffjLj128EEEEELb1ELb0ELb1EEEvNS_9FwdParamsE --------------------------
	.section	.nv.info._ZN10layer_norm31ln_parallel_residual_fwd_kernelINS_13Kernel_traitsIfffffjLj5120ELj1ELj1ELj4ELj16ENS_18Kernel_traits_baseILj5120EfffffjLj128EEEEELb1ELb0ELb1EEEvNS_9FwdParamsE,"",@"SHT_CUDA_INFO"
	.sectionflags	@""
	.align	4


	//----- nvinfo : EIATTR_CUDA_API_VERSION
	.align		4
        /*0000*/ 	.byte	0x04, 0x37
        /*0002*/ 	.short	(.L_1882 - .L_1881)
.L_1881:
        /*0004*/ 	.word	0x00000082


	//----- nvinfo : EIATTR_KPARAM_INFO
	.align		4
.L_1882:
        /*0008*/ 	.byte	0x04, 0x17
        /*000a*/ 	.short	(.L_1884 - .L_1883)
.L_1883:
        /*000c*/ 	.word	0x00000000
        /*0010*/ 	.short	0x0000
        /*0012*/ 	.short	0x0000
        /*0014*/ 	.byte	0x00, 0xf0, 0xa1, 0x03


	//----- nvinfo : EIATTR_SPARSE_MMA_MASK
	.align		4
.L_1884:
        /*0018*/ 	.byte	0x03, 0x50
        /*001a*/ 	.short	0x0000


	//----- nvinfo : EIATTR_MAXREG_COUNT
	.align		4
        /*001c*/ 	.byte	0x03, 0x1b
        /*001e*/ 	.short	0x00ff


	//----- nvinfo : EIATTR_NUM_BARRIERS
	.align		4
        /*0020*/ 	.byte	0x02, 0x4c
        /*0022*/ 	.byte	0x01
	.zero		1


	//----- nvinfo : EIATTR_MERCURY_ISA_VERSION
	.align		4
        /*0024*/ 	.byte	0x03, 0x5f
        /*0026*/ 	.short	0x0101


	//----- nvinfo : EIATTR_COOP_GROUP_MASK_REGIDS
	.align		4
        /*0028*/ 	.byte	0x04, 0x29
        /*002a*/ 	.short	(.L_1886 - .L_1885)


	//   ....[0]....
.L_1885:
        /*002c*/ 	.word	0xffffffff


	//   ....[1]....
        /*0030*/ 	.word	0xffffffff


	//   ....[2]....
        /*0034*/ 	.word	0xffffffff


	//   ....[3]....
        /*0038*/ 	.word	0xffffffff


	//   ....[4]....
        /*003c*/ 	.word	0xffffffff


	//   ....[5]....
        /*0040*/ 	.word	0xffffffff


	//   ....[6]....
        /*0044*/ 	.word	0xffffffff


	//   ....[7]....
        /*0048*/ 	.word	0xffffffff


	//   ....[8]....
        /*004c*/ 	.word	0xffffffff


	//   ....[9]....
        /*0050*/ 	.word	0xffffffff


	//   ....[10]....
        /*0054*/ 	.word	0xffffffff


	//   ....[11]....
        /*0058*/ 	.word	0xffffffff


	//   ....[12]....
        /*005c*/ 	.word	0xffffffff


	//   ....[13]....
        /*0060*/ 	.word	0xffffffff


	//   ....[14]....
        /*0064*/ 	.word	0xffffffff


	//   ....[15]....
        /*0068*/ 	.word	0xffffffff


	//   ....[16]....
        /*006c*/ 	.word	0xffffffff


	//   ....[17]....
        /*0070*/ 	.word	0xffffffff


	//   ....[18]....
        /*0074*/ 	.word	0x050000ef


	//   ....[19]....
        /*0078*/ 	.word	0x050000ef


	//   ....[20]....
        /*007c*/ 	.word	0x050000ef


	//   ....[21]....
        /*0080*/ 	.word	0x050000ef


	//   ....[22]....
        /*0084*/ 	.word	0x050000ef


	//   ....[23]....
        /*0088*/ 	.word	0x050000ef


	//   ....[24]....
        /*008c*/ 	.word	0x050000ef


	//   ....[25]....
        /*0090*/ 	.word	0x050000ef


	//   ....[26]....
        /*0094*/ 	.word	0x050000ef


	//   ....[27]....
        /*0098*/ 	.word	0x050000ef


	//----- nvinfo : EIATTR_COOP_GROUP_INSTR_OFFSETS
	.align		4
.L_1886:
        /*009c*/ 	.byte	0x04, 0x28
        /*009e*/ 	.short	(.L_1888 - .L_1887)


	//   ....[0]....
.L_1887:
        /*00a0*/ 	.word	0x0001d790


	//   ....[1]....
        /*00a4*/ 	.word	0x0001d7b0


	//   ....[2]....
        /*00a8*/ 	.word	0x0001d7d0


	//   ....[3]....
        /*00ac*/ 	.word	0x0001d7f0


	//   ....[4]....
        /*00b0*/ 	.word	0x0001d810


	//   ....[5]....
        /*00b4*/ 	.word	0x0001dd40


	//   ....[6]....
        /*00b8*/ 	.word	0x0001dd60


	//   ....[7]....
        /*00bc*/ 	.word	0x0001dd80


	//   ....[8]....
        /*00c0*/ 	.word	0x0001dda0


	//   ....[9]....
        /*00c4*/ 	.word	0x0001ddc0


	//   ....[10]....
        /*00c8*/ 	.word	0x0001df40


	//   ....[11]....
        /*00cc*/ 	.word	0x0001dfc0


	//   ....[12]....
        /*00d0*/ 	.word	0x0001dfd0


	//   ....[13]....
        /*00d4*/ 	.word	0x0001e030


	//   ....[14]....
        /*00d8*/ 	.word	0x0001e080


	//   ....[15]....
        /*00dc*/ 	.word	0x0001e0a0


	//   ....[16]....
        /*00e0*/ 	.word	0x0001e1a0


	//   ....[17]....
        /*00e4*/ 	.word	0x0001e1b0


	//   ....[18]....
        /*00e8*/ 	.word	0x0001f030


	//   ....[19]....
        /*00ec*/ 	.word	0x0001f0a0


	//   ....[20]....
        /*00f0*/ 	.word	0x0001f110


	//   ....[21]....
        /*00f4*/ 	.word	0x0001f180


	//   ....[22]....
        /*00f8*/ 	.word	0x0001f1f0


	//   ....[23]....
        /*00fc*/ 	.word	0x0001f770


	//   ....[24]....
        /*0100*/ 	.word	0x0001f7e0


	//   ....[25]....
        /*0104*/ 	.word	0x0001f850


	//   ....[26]....
        /*0108*/ 	.word	0x0001f8c0


	//   ....[27]....
        /*010c*/ 	.word	0x0001f930


	//----- nvinfo : EIATTR_EXIT_INSTR_OFFSETS
	.align		4
.L_1888:
        /*0110*/ 	.byte	0x04, 0x1c
        /*0112*/ 	.short	(.L_1890 - .L_1889)


	//   ....[0]....
.L_1889:
        /*0114*/ 	.word	0x00000ec0


	//   ....[1]....
        /*0118*/ 	.word	0x0001efd0


	//----- nvinfo : EIATTR_MAX_THREADS
	.align		4
.L_1890:
        /*011c*/ 	.byte	0x04, 0x05
        /*011e*/ 	.short	(.L_1892 - .L_1891)
.L_1891:
        /*0120*/ 	.word	0x00000080
        /*0124*/ 	.word	0x00000001
        /*0128*/ 	.word	0x00000001


	//----- nvinfo : EIATTR_CRS_STACK_SIZE
	.align		4
.L_1892:
        /*012c*/ 	.byte	0x04, 0x1e
        /*012e*/ 	.short	(.L_1894 - .L_1893)
.L_1893:
        /*0130*/ 	.word	0x00000000


	//----- nvinfo : EIATTR_CBANK_PARAM_SIZE
	.align		4
.L_1894:
        /*0134*/ 	.byte	0x03, 0x19
        /*0136*/ 	.short	0x00e8


	//----- nvinfo : EIATTR_PARAM_CBANK
	.align		4
        /*0138*/ 	.byte	0x04, 0x0a
        /*013a*/ 	.short	(.L_1896 - .L_1895)
	.align		4
.L_1895:
        /*013c*/ 	.word	index@(.nv.constant0._ZN10layer_norm31ln_parallel_residual_fwd_kernelINS_13Kernel_traitsIfffffjLj5120ELj1ELj1ELj4ELj16ENS_18Kernel_traits_baseILj5120EfffffjLj128EEEEELb1ELb0ELb1EEEvNS_9FwdParamsE)
        /*0140*/ 	.short	0x0210
        /*0142*/ 	.short	0x00e8


	//----- nvinfo : EIATTR_SW_WAR
	.align		4
.L_1896:
        /*0144*/ 	.byte	0x04, 0x36
        /*0146*/ 	.short	(.L_1898 - .L_1897)
.L_1897:
        /*0148*/ 	.word	0x00000008
.L_1898:


//--------------------- .nv.info._ZN10layer_norm31ln_parallel_residual_fwd_kernelINS_13Kernel_traitsIfffffjLj5120ELj1ELj1ELj4ELj16ENS_18Kernel_traits_baseILj5120EfffffjLj128EEEEELb1ELb1ELb0EEEvNS_9FwdParamsE --------------------------
	.section	.nv.info._ZN10layer_norm31ln_parallel_residual_fwd_kernelINS_13Kernel_traitsIfffffjLj5120ELj1ELj1ELj4ELj16ENS_18Kernel_traits_baseILj5120EfffffjLj128EEEEELb1ELb1ELb0EEEvNS_9FwdParamsE,"",@"SHT_CUDA_INFO"
	.sectionflags	@""
	.align	4


	//----- nvinfo : EIATTR_CUDA_API_VERSION
	.align		4
        /*0000*/ 	.byte	0x04, 0x37
        /*0002*/ 	.short	(.L_1900 - .L_1899)
.L_1899:
        /*0004*/ 	.word	0x00000082


	//----- nvinfo : EIATTR_KPARAM_INFO
	.align		4
.L_1900:
        /*0008*/ 	.byte	0x04, 0x17
        /*000a*/ 	.short	(.L_1902 - .L_1901)
.L_1901:
        /*000c*/ 	.word	0x00000000
        /*0010*/ 	.short	0x0000
        /*0012*/ 	.short	0x0000
        /*0014*/ 	.byte	0x00, 0xf0, 0xa1, 0x03


	//----- nvinfo : EIATTR_SPARSE_MMA_MASK
	.align		4
.L_1902:
        /*0018*/ 	.byte	0x03, 0x50
        /*001a*/ 	.short	0x0000


	//----- nvinfo : EIATTR_MAXREG_COUNT
	.align		4
        /*001c*/ 	.byte	0x03, 0x1b
        /*001e*/ 	.short	0x00ff


	//----- nvinfo : EIATTR_NUM_BARRIERS
	.align		4
        /*0020*/ 	.byte	0x02, 0x4c
        /*0022*/ 	.byte	0x01
	.zero		1


	//----- nvinfo : EIATTR_MERCURY_ISA_VERSION
	.align		4
        /*0024*/ 	.byte	0x03, 0x5f
        /*0026*/ 	.short	0x0101


	//----- nvinfo : EIATTR_COOP_GROUP_MASK_REGIDS
	.align		4
        /*0028*/ 	.byte	0x04, 0x29
        /*002a*/ 	.short	(.L_1904 - .L_1903)


	//   ....[0]....
.L_1903:
        /*002c*/ 	.word	0xffffffff


	//   ....[1]....
        /*0030*/ 	.word	0xffffffff


	//   ....[2]....
        /*0034*/ 	.word	0xffffffff


	//   ....[3]....
        /*0038*/ 	.word	0xffffffff


	//   ....[4]....
        /*003c*/ 	.word	0xffffffff


	//   ....[5]....
        /*0040*/ 	.word	0xffffffff


	//   ....[6]....
        /*0044*/ 	.word	0xffffffff


	//   ....[7]....
        /*0048*/ 	.word	0xffffffff


	//   ....[8]....
        /*004c*/ 	.word	0xffffffff


	//   ....[9]....
        /*0050*/ 	.word	0xffffffff


	//   ....[10]....
        /*0054*/ 	.word	0xffffffff


	//   ....[11]....
        /*0058*/ 	.word	0xffffffff


	//   ....[12]....
        /*005c*/ 	.word	0xffffffff


	//   ....[13]....
        /*0060*/ 	.word	0xffffffff


	//   ....[14]....
        /*0064*/ 	.word	0xffffffff


	//   ....[15]....
        /*0068*/ 	.word	0xffffffff


	//   ....[16]....
        /*006c*/ 	.word	0xffffffff


	//   ....[17]....
        /*0070*/ 	.word	0xffffffff


	//   ....[18]....
        /*0074*/ 	.word	0x0500009c


	//   ....[19]....
        /*0078*/ 	.word	0x0500009c


	//   ....[20]....
        /*007c*/ 	.word	0x0500009c


	//   ....[21]....
        /*0080*/ 	.word	0x0500009c


	//   ....[22]....
        /*0084*/ 	.word	0x0500009c


	//   ....[23]....
        /*0088*/ 	.word	0x0500009c


	//   ....[24]....
        /*008c*/ 	.word	0x0500009c


	//   ....[25]....
        /*0090*/ 	.word	0x0500009c


	//   ....[26]....
        /*0094*/ 	.word	0x0500009c


	//   ....[27]....
        /*0098*/ 	.word	0x0500009c


	//----- nvinfo : EIATTR_COOP_GROUP_INSTR_OFFSETS
	.align		4
.L_1904:
        /*009c*/ 	.byte	0x04, 0x28
        /*009e*/ 	.short	(.L_1906 - .L_1905)


	//   ....[0]....
.L_1905:
        /*00a0*/ 	.word	0x0001e430


	//   ....[1]....
        /*00a4*/ 	.word	0x0001e4c0


	//   ....[2]....
        /*00a8*/ 	.word	0x0001e4e0


	//   ....[3]....
        /*00ac*/ 	.word	0x0001e500


	//   ....[4]....
        /*00b0*/ 	.word	0x0001e520


	//   ....[5]....
        /*00b4*/ 	.word	0x0001ea90


	//   ....[6]....
        /*00b8*/ 	.word	0x0001eab0


	//   ....[7]....
        /*00bc*/ 	.word	0x0001ead0


	//   ....[8]....
        /*00c0*/ 	.word	0x0001eaf0


	//   ....[9]....
        /*00c4*/ 	.word	0x0001eb10


	//   ....[10]....
        /*00c8*/ 	.word	0x0001ec60


	//   ....[11]....
        /*00cc*/ 	.word	0x0001ed10


	//   ....[12]....
        /*00d0*/ 	.word	0x0001ed20


	//   ....[13]....
        /*00d4*/ 	.word	0x0001edc0


	//   ....[14]....
        /*00d8*/ 	.word	0x0001edf0


	//   ....[15]....
        /*00dc*/ 	.word	0x0001ee80


	//   ....[16]....
        /*00e0*/ 	.word	0x0001eeb0


	//   ....[17]....
        /*00e4*/ 	.word	0x0001eef0


	//   ....[18]....
        /*00e8*/ 	.word	0x0001fcf0


	//   ....[19]....
        /*00ec*/ 	.word	0x0001fd90


	//   ....[20]....
        /*00f0*/ 	.word	0x0001fdf0


	//   ....[21]....
        /*00f4*/ 	.word	0x0001fe50


	//   ....[22]....
        /*00f8*/ 	.word	0x0001feb0


	//   ....[23]....
        /*00fc*/ 	.word	0x00020480


	//   ....[24]....
        /*0100*/ 	.word	0x000204e0


	//   ....[25]....
        /*0104*/ 	.word	0x00020540


	//   ....[26]....
        /*0108*/ 	.word	0x000205a0


	//   ....[27]....
        /*010c*/ 	.word	0x00020600


	//----- nvinfo : EIATTR_EXIT_INSTR_OFFSETS
	.align		4
.L_1906:
        /*0110*/ 	.byte	0x04, 0x1c
        /*0112*/ 	.short	(.L_1908 - .L_1907)


	//   ....[0]....
.L_1907:
        /*0114*/ 	.word	0x000010b0


	//   ....[1]....
        /*0118*/ 	.word	0x0001fc70


	//----- nvinfo : EIATTR_MAX_THREADS
	.align		4
.L_1908:
        /*011c*/ 	.byte	0x04, 0x05
        /*011e*/ 	.short	(.L_1910 - .L_1909)
.L_1909:
        /*0120*/ 	.word	0x00000080
        /*0124*/ 	.word	0x00000001
        /*0128*/ 	.word	0x00000001


	//----- nvinfo : EIATTR_CRS_STACK_SIZE
	.align		4
.L_1910:
        /*012c*/ 	.byte	0x04, 0x1e
        /*012e*/ 	.short	(.L_1912 - .L_1911)
.L_1911:
        /*0130*/ 	.word	0x00000000


	//----- nvinfo : EIATTR_CBANK_PARAM_SIZE
	.align		4
.L_1912:
        /*0134*/ 	.byte	0x03, 0x19
        /*0136*/ 	.short	0x00e8


	//----- nvinfo : EIATTR_PARAM_CBANK
	.align		4
        /*0138*/ 	.byte	0x04, 0x0a
        /*013a*/ 	.short	(.L_1914 - .L_1913)
	.align		4
.L_1913:
        /*013c*/ 	.word	index@(.nv.constant0._ZN10layer_norm31ln_parallel_residual_fwd_kernelINS_13Kernel_traitsIfffffjLj5120ELj1ELj1ELj4ELj16ENS_18Kernel_traits_baseILj5120EfffffjLj128EEEEELb1ELb1ELb0EEEvNS_9FwdParamsE)
        /*0140*/ 	.short	0x0210
        /*0142*/ 	.short	0x00e8


	//----- nvinfo : EIATTR_SW_WAR
	.align		4
.L_1914:
        /*0144*/ 	.byte	0x04, 0x36
        /*0146*/ 	.short	(.L_1916 - .L_1915)
.L_1915:
        /*0148*/ 	.word	0x00000008
.L_1916:


//--------------------- .nv.info._ZN10layer_norm31ln_parallel_residual_fwd_kernelINS_13Kernel_traitsIfffffjLj5120ELj1ELj1ELj4ELj16ENS_18Kernel_traits_baseILj5120EfffffjLj128EEEEELb1ELb1ELb1EEEvNS_9FwdParamsE --------------------------
	.section	.nv.info._ZN10layer_norm31ln_parallel_residual_fwd_kernelINS_13Kernel_traitsIfffffjLj5120ELj1ELj1ELj4ELj16ENS_18Kernel_traits_baseILj5120EfffffjLj128EEEEELb1ELb1ELb1EEEvNS_9FwdParamsE,"",@"SHT_CUDA_INFO"
	.sectionflags	@""
	.align	4


	//----- nvinfo : EIATTR_CUDA_API_VERSION
	.align		4
        /*0000*/ 	.byte	0x04, 0x37
        /*0002*/ 	.short	(.L_1918 - .L_1917)
.L_1917:
        /*0004*/ 	.word	0x00000082


	//----- nvinfo : EIATTR_KPARAM_INFO
	.align		4
.L_1918:
        /*0008*/ 	.byte	0x04, 0x17
        /*000a*/ 	.short	(.L_1920 - .L_1919)
.L_1919:
        /*000c*/ 	.word	0x00000000
        /*0010*/ 	.short	0x0000
        /*0012*/ 	.short	0x0000
        /*0014*/ 	.byte	0x00, 0xf0, 0xa1, 0x03


	//----- nvinfo : EIATTR_SPARSE_MMA_MASK
	.align		4
.L_1920:
        /*0018*/ 	.byte	0x03, 0x50
        /*001a*/ 	.short	0x0000


	//----- nvinfo : EIATTR_MAXREG_COUNT
	.align		4
        /*001c*/ 	.byte	0x03, 0x1b
        /*001e*/ 	.short	0x00ff


	//----- nvinfo : EIATTR_NUM_BARRIERS
	.align		4
        /*0020*/ 	.byte	0x02, 0x4c
        /*0022*/ 	.byte	0x01
	.zero		1


	//----- nvinfo : EIATTR_MERCURY_ISA_VERSION
	.align		4
        /*0024*/ 	.byte	0x03, 0x5f
        /*0026*/ 	.short	0x0101


	//----- nvinfo : EIATTR_COOP_GROUP_MASK_REGIDS
	.align		4
        /*0028*/ 	.byte	0x04, 0x29
        /*002a*/ 	.short	(.L_1922 - .L_1921)


	//   ....[0]....
.L_1921:
        /*002c*/ 	.word	0xffffffff


	//   ....[1]....
        /*0030*/ 	.word	0xffffffff


	//   ....[2]....
        /*0034*/ 	.word	0xffffffff


	//   ....[3]....
        /*0038*/ 	.word	0xffffffff


	//   ....[4]....
        /*003c*/ 	.word	0xffffffff


	//   ....[5]....
        /*0040*/ 	.word	0xffffffff


	//   ....[6]....
        /*0044*/ 	.word	0xffffffff


	//   ....[7]....
        /*0048*/ 	.word	0xffffffff


	//   ....[8]....
        /*004c*/ 	.word	0xffffffff


	//   ....[9]....
        /*0050*/ 	.word	0xffffffff


	//   ....[10]....
        /*0054*/ 	.word	0xffffffff


	//   ....[11]....
        /*0058*/ 	.word	0xffffffff


	//   ....[12]....
        /*005c*/ 	.word	0xffffffff


	//   ....[13]....
        /*0060*/ 	.word	0xffffffff


	//   ....[14]....
        /*0064*/ 	.word	0xffffffff


	//   ....[15]....
        /*0068*/ 	.word	0xffffffff


	//   ....[16]....
        /*006c*/ 	.word	0xffffffff


	//   ....[17]....
        /*0070*/ 	.word	0xffffffff


	//   ....[18]....
        /*0074*/ 	.word	0x0500009c


	//   ....[19]....
        /*0078*/ 	.word	0x0500009c


	//   ....[20]....
        /*007c*/ 	.word	0x0500009c


	//   ....[21]....
        /*0080*/ 	.word	0x0500009c


	//   ....[22]....
        /*0084*/ 	.word	0x0500009c


	//   ....[23]....
        /*0088*/ 	.word	0x0500009c


	//   ....[24]....
        /*008c*/ 	.word	0x0500009c


	//   ....[25]....
        /*0090*/ 	.word	0x0500009c


	//   ....[26]....
        /*0094*/ 	.word	0x0500009c


	//   ....[27]....
        /*0098*/ 	.word	0x0500009c


	//----- nvinfo : EIATTR_COOP_GROUP_INSTR_OFFSETS
	.align		4
.L_1922:
        /*009c*/ 	.byte	0x04, 0x28
        /*009e*/ 	.short	(.L_1924 - .L_1923)


	//   ....[0]....
.L_1923:
        /*00a0*/ 	.word	0x0001d010


	//   ....[1]....
        /*00a4*/ 	.word	0x0001d030


	//   ....[2]....
        /*00a8*/ 	.word	0x0001d050


	//   ....[3]....
        /*00ac*/ 	.word	0x0001d070


	//   ....[4]....
        /*00b0*/ 	.word	0x0001d090


	//   ....[5]....
        /*00b4*/ 	.word	0x0001d5c0


	//   ....[6]....
        /*00b8*/ 	.word	0x0001d5e0


	//   ....[7]....
        /*00bc*/ 	.word	0x0001d600


	//   ....[8]....
        /*00c0*/ 	.word	0x0001d620


	//   ....[9]....
        /*00c4*/ 	.word	0x0001d640


	//   ....[10]....
        /*00c8*/ 	.word	0x0001d790


	//   ....[11]....
        /*00cc*/ 	.word	0x0001d800


	//   ....[12]....
        /*00d0*/ 	.word	0x0001d890


	//   ....[13]....
        /*00d4*/ 	.word	0x0001d8f0


	//   ....[14]....
        /*00d8*/ 	.word	0x0001d900


	//   ....[15]....
        /*00dc*/ 	.word	0x0001d9b0


	//   ....[16]....
        /*00e0*/ 	.word	0x0001da00


	//   ....[17]....
        /*00e4*/ 	.word	0x0001da10


	//   ....[18]....
        /*00e8*/ 	.word	0x0001e450


	//   ....[19]....
        /*00ec*/ 	.word	0x0001e4b0


	//   ....[20]....
        /*00f0*/ 	.word	0x0001e510


	//   ....[21]....
        /*00f4*/ 	.word	0x0001e570


	//   ....[22]....
        /*00f8*/ 	.word	0x0001e5d0


	//   ....[23]....
        /*00fc*/ 	.word	0x0001eb30


	//   ....[24]....
        /*0100*/ 	.word	0x0001eb90


	//   ....[25]....
        /*0104*/ 	.word	0x0001ebf0


	//   ....[26]....
        /*0108*/ 	.word	0x0001ec50


	//   ....[27]....
        /*010c*/ 	.word	0x0001ecb0


	//----- nvinfo : EIATTR_EXIT_INSTR_OFFSETS
	.align		4
.L_1924:
        /*0110*/ 	.byte	0x04, 0x1c
        /*0112*/ 	.short	(.L_1926 - .L_1925)


	//   ....[0]....
.L_1925:
        /*0114*/ 	.word	0x00000770


	//   ....[1]....
        /*0118*/ 	.word	0x0001e400


	//----- nvinfo : EIATTR_MAX_THREADS
	.align		4
.L_1926:
        /*011c*/ 	.byte	0x04, 0x05
        /*011e*/ 	.short	(.L_1928 - .L_1927)
.L_1927:
        /*0120*/ 	.word	0x00000080
        /*0124*/ 	.word	0x00000001
        /*0128*/ 	.word	0x00000001


	//----- nvinfo : EIATTR_CRS_STACK_SIZE
	.align		4
.L_1928:
        /*012c*/ 	.byte	0x04, 0x1e
        /*012e*/ 	.short	(.L_1930 - .L_1929)
.L_1929:
        /*0130*/ 	.word	0x00000000


	//----- nvinfo : EIATTR_CBANK_PARAM_SIZE
	.align		4
.L_1930:
        /*0134*/ 	.byte	0x03, 0x19
        /*0136*/ 	.short	0x00e8


	//----- nvinfo : EIATTR_PARAM_CBANK
	.align		4
        /*0138*/ 	.byte	0x04, 0x0a
        /*013a*/ 	.short	(.L_1932 - .L_1931)
	.align		4
.L_1931:
        /*013c*/ 	.word	index@(.nv.constant0._ZN10layer_norm31ln_parallel_residual_fwd_kernelINS_13Kernel_traitsIfffffjLj5120ELj1ELj1ELj4ELj16ENS_18Kernel_traits_baseILj5120EfffffjLj128EEEEELb1ELb1ELb1EEEvNS_9FwdParamsE)
        /*0140*/ 	.short	0x0210
        /*0142*/ 	.short	0x00e8


	//----- nvinfo : EIATTR_SW_WAR
	.align		4
.L_1932:
        /*0144*/ 	.byte	0x04, 0x36
        /*0146*/ 	.short	(.L_1934 - .L_1933)
.L_1933:
        /*0148*/ 	.word	0x00000008
.L_1934:


//--------------------- .nv.callgraph             --------------------------
	.section	.nv.callgraph,"",@"SHT_CUDA_CALLGRAPH"
	.align	4
	.sectionentsize	8
	.align		4
        /*0000*/ 	.word	0x00000000
	.align		4
        /*0004*/ 	.word	0xffffffff
	.align		4
        /*0008*/ 	.word	0x00000000
	.align		4
        /*000c*/ 	.word	0xfffffffe
	.align		4
        /*0010*/ 	.word	0x00000000
	.align		4
        /*0014*/ 	.word	0xfffffffd
	.align		4
        /*0018*/ 	.word	0x00000000
	.align		4
        /*001c*/ 	.word	0xfffffffc


//--------------------- .nv.constant4             --------------------------
	.section	.nv.constant4,"a",@progbits
	.align	8
	.align		8
.nv.constant4:
        /*0000*/ 	.dword	precalc_xorwow_matrix
	.align		8
        /*0008*/ 	.dword	precalc_xorwow_offset_matrix
	.align		8
        /*0010*/ 	.dword	mrg32k3aM1
	.align		8
        /*0018*/ 	.dword	mrg32k3aM2
	.align		8
        /*0020*/ 	.dword	mrg32k3aM1SubSeq
	.align		8
        /*0028*/ 	.dword	mrg32k3aM2SubSeq
	.align		8
        /*0030*/ 	.dword	mrg32k3aM1Seq
	.align		8
        /*0038*/ 	.dword	mrg32k3aM2Seq


//--------------------- .nv.constant3             --------------------------
	.section	.nv.constant3,"a",@progbits
	.align	8
.nv.constant3:
	.type		__cr_lgamma_table,@object
	.size		__cr_lgamma_table,(.L_8 - __cr_lgamma_table)
__cr_lgamma_table:
        /*0000*/ 	.byte	0x00, 0x00, 0x00, 0x00, 0x00, 0x00, 0x00, 0x00, 0x00, 0x00, 0x00, 0x00, 0x00, 0x00, 0x00, 0x00
        /*0010*/ 	.byte	0xef, 0x39, 0xfa, 0xfe, 0x42, 0x2e, 0xe6, 0x3f, 0x02, 0x20, 0x2a, 0xfa, 0x0b, 0xab, 0xfc, 0x3f
        /*0020*/ 	.byte	0xf9, 0x2c, 0x92, 0x7c, 0xa7, 0x6c, 0x09, 0x40, 0xc9, 0x79, 0x44, 0x3c, 0x64, 0x26, 0x13, 0x40
        /*0030*/ 	.byte	0xca, 0x01, 0xcf, 0x3a, 0x27, 0x51, 0x1a, 0x40, 0x30, 0xcc, 0x2d, 0xf3, 0xe1, 0x0c, 0x21, 0x40
        /*0040*/ 	.byte	0x0d, 0xb7, 0xfc, 0x82, 0x8e, 0x35, 0x25, 0x40
.L_8:


//--------------------- .text._ZN10layer_norm31ln_parallel_residual_fwd_kernelINS_13Kernel_traitsI13__nv_bfloat16S2_S2_S2_fjLj5120ELj1ELj1ELj4ELj16ENS_18Kernel_traits_baseILj5120ES2_S2_S2_S2_fjLj128EEEEELb0ELb0ELb0EEEvNS_9FwdParamsE --------------------------
	.section	.text._ZN10layer_norm31ln_parallel_residual_fwd_kernelINS_13Kernel_traitsI13__nv_bfloat16S2_S2_S2_fjLj5120ELj1ELj1ELj4ELj16ENS_18Kernel_traits_baseILj5120ES2_S2_S2_S2_fjLj128EEEEELb0ELb0ELb0EEEvNS_9FwdParamsE,"ax",@progbits
	.align	128
        .global         _ZN10layer_norm31ln_parallel_residual_fwd_kernelINS_13Kernel_traitsI13__nv_bfloat16S2_S2_S2_fjLj5120ELj1ELj1ELj4ELj16ENS_18Kernel_traits_baseILj5120ES2_S2_S2_S2_fjLj128EEEEELb0ELb0ELb0EEEvNS_9FwdParamsE
        .type           _ZN10layer_norm31ln_parallel_residual_fwd_kernelINS_13Kernel_traitsI13__nv_bfloat16S2_S2_S2_fjLj5120ELj1ELj1ELj4ELj16ENS_18Kernel_traits_baseILj5120ES2_S2_S2_S2_fjLj128EEEEELb0ELb0ELb0EEEvNS_9FwdParamsE,@function
        .size           _ZN10layer_norm31ln_parallel_residual_fwd_kernelINS_13Kernel_traitsI13__nv_bfloat16S2_S2_S2_fjLj5120ELj1ELj1ELj4ELj16ENS_18Kernel_traits_baseILj5120ES2_S2_S2_S2_fjLj128EEEEELb0ELb0ELb0EEEvNS_9FwdParamsE,(.L_x_33500 - _ZN10layer_norm31ln_parallel_residual_fwd_kernelINS_13Kernel_traitsI13__nv_bfloat16S2_S2_S2_fjLj5120ELj1ELj1ELj4ELj16ENS_18Kernel_traits_baseILj5120ES2_S2_S2_S2_fjLj128EEEEELb0ELb0ELb0EEEvNS_9FwdParamsE)
        .other          _ZN10layer_norm31ln_parallel_residual_fwd_kernelINS_13Kernel_traitsI13__nv_bfloat16S2_S2_S2_fjLj5120ELj1ELj1ELj4ELj16ENS_18Kernel_traits_baseILj5120ES2_S2_S2_S2_fjLj128EEEEELb0ELb0ELb0EEEvNS_9FwdParamsE,@"STO_CUDA_ENTRY STV_DEFAULT"
_ZN10layer_norm31ln_parallel_residual_fwd_kernelINS_13Kernel_traitsI13__nv_bfloat16S2_S2_S2_fjLj5120ELj1ELj1ELj4ELj16ENS_18Kernel_traits_baseILj5120ES2_S2_S2_S2_fjLj128EEEEELb0ELb0ELb0EEEvNS_9FwdParamsE:
.text._ZN10layer_norm31ln_parallel_residual_fwd_kernelINS_13Kernel_traitsI13__nv_bfloat16S2_S2_S2_fjLj5120ELj1ELj1ELj4ELj16ENS_18Kernel_traits_baseILj5120ES2_S2_S2_S2_fjLj128EEEEELb0ELb0ELb0EEEvNS_9FwdParamsE:
[----:B------:R-:W-:Y:S01]  /*0000*/  LDC R1, c[0x0][0x28] ;  /* 0x00000a00ff017b82 */ /* 0x000fe20000000800 */
[----:B------:R-:W0:Y:S07]  /*0010*/  S2R R52, SR_TID.X ;  /* 0x0000000000347919 */ /* 0x000e2e0000002100 */
[----:B------:R-:W1:Y:S01]  /*0020*/  LDC R2, c[0x0][0x218] ;  /* 0x00008600ff027b82 */ /* 0x000e620000000800 */
[----:B------:R-:W-:Y:S01]  /*0030*/  LOP3.LUT R49, R49, 0xffffffdf, RZ, 0xc0, !PT ;  /* 0xffffffdf31317812 */ /* 0x000fe200078ec0ff */
[----:B------:R-:W-:Y:S01]  /*0040*/  ULDC.64 UR4, c[0x0][0x208] ;  /* 0x0000820000047ab9 */ /* 0x000fe20000000a00 */
[----:B------:R-:W-:Y:S01]  /*0050*/  BSSY B0, `(.L_x_0) ;  /* 0x0000033000007945 */ /* 0x000fe20003800000 */
[----:B-1----:R-:W-:-:S04]  /*0060*/  SHF.R.S32.HI R99, RZ, 0x1f, R2 ;  /* 0x0000001fff637819 */ /* 0x002fc80000011402 */
[----:B------:R-:W-:Y:S02]  /*0070*/  LEA.HI R99, R99, R2, RZ, 0x3 ;  /* 0x0000000263637211 */ /* 0x000fe400078f18ff */
[C---:B0-----:R-:W-:Y:S02]  /*0080*/  LOP3.LUT R0, R52.reuse, 0x7f, RZ, 0xc, !PT ;  /* 0x0000007f34007812 */ /* 0x041fe400078e0cff */
[----:B------:R-:W-:Y:S02]  /*0090*/  LOP3.LUT R50, R52, 0x7f, RZ, 0xc0, !PT ;  /* 0x0000007f34327812 */ /* 0x000fe400078ec0ff */
[----:B------:R-:W-:-:S03]  /*00a0*/  LEA.HI.SX32 R51, R99, R0, 0x1d ;  /* 0x0000000063337211 */ /* 0x000fc600078feaff */
[----:B------:R-:W-:Y:S01]  /*00b0*/  IMAD.MOV.U32 R47, RZ, RZ, R50 ;  /* 0x000000ffff2f7224 */ /* 0x000fe200078e0032 */
[C---:B------:R-:W-:Y:S02]  /*00c0*/  ISETP.GE.U32.AND P6, PT, R51.reuse, 0x100, PT ;  /* 0x000001003300780c */ /* 0x040fe40003fc6070 */
[C---:B------:R-:W-:Y:S02]  /*00d0*/  ISETP.GE.U32.AND P5, PT, R51.reuse, 0x180, PT ;  /* 0x000001803300780c */ /* 0x040fe40003fa6070 */
[C---:B------:R-:W-:Y:S02]  /*00e0*/  LOP3.LUT P4, RZ, R51.reuse, 0xffffff80, RZ, 0xc0, !PT ;  /* 0xffffff8033ff7812 */ /* 0x040fe4000788c0ff */
[----:B------:R-:W-:-:S07]  /*00f0*/  ISETP.GE.U32.AND P3, PT, R51, 0x200, PT ;  /* 0x000002003300780c */ /* 0x000fce0003f66070 */
[----:B------:R-:W-:-:S04]  /*0100*/  @P6 LOP3.LUT R49, R49, 0x20, RZ, 0xfc, !PT ;  /* 0x0000002031316812 */ /* 0x000fc800078efcff */
[----:B------:R-:W-:-:S04]  /*0110*/  LOP3.LUT R49, R49, 0xffffffef, RZ, 0xc0, !PT ;  /* 0xffffffef31317812 */ /* 0x000fc800078ec0ff */
[----:B------:R-:W-:-:S04]  /*0120*/  @P5 LOP3.LUT R49, R49, 0x10, RZ, 0xfc, !PT ;  /* 0x0000001031315812 */ /* 0x000fc800078efcff */
[----:B------:R-:W-:-:S04]  /*0130*/  LOP3.LUT R49, R49, 0xfffffffb, RZ, 0xc0, !PT ;  /* 0xfffffffb31317812 */ /* 0x000fc800078ec0ff */
[----:B------:R-:W-:Y:S01]  /*0140*/  @P3 LOP3.LUT R49, R49, 0x4, RZ, 0xfc, !PT ;  /* 0x0000000431313812 */ /* 0x000fe200078efcff */
[----:B------:R-:W-:Y:S06]  /*0150*/  @!P4 BRA `(.L_x_1) ;  /* 0x000000000088c947 */ /* 0x000fec0003800000 */
[----:B------:R-:W-:Y:S01]  /*0160*/  ULDC.64 UR6, c[0x0][0x2c8] ;  /* 0x0000b20000067ab9 */ /* 0x000fe20000000a00 */
[----:B------:R-:W0:Y:S01]  /*0170*/  LDC.64 R40, c[0x0][0x260] ;  /* 0x00009800ff287b82 */ /* 0x000e220000000a00 */
[----:B------:R-:W-:Y:S01]  /*0180*/  ISETP.NE.U32.AND P0, PT, RZ, UR6, PT ;  /* 0x00000006ff007c0c */ /* 0x000fe2000bf05070 */
[----:B------:R-:W-:Y:S01]  /*0190*/  ULDC.64 UR8, c[0x0][0x2d0] ;  /* 0x0000b40000087ab9 */ /* 0x000fe20000000a00 */
[C---:B------:R-:W-:Y:S01]  /*01a0*/  IMAD.SHL.U32 R4, R47.reuse, 0x10, RZ ;  /* 0x000000102f047824 */ /* 0x040fe200078e00ff */
[----:B------:R-:W-:Y:S02]  /*01b0*/  ISETP.NE.U32.AND P1, PT, RZ, UR8, PT ;  /* 0x00000008ff007c0c */ /* 0x000fe4000bf25070 */
[----:B------:R-:W-:Y:S02]  /*01c0*/  ISETP.NE.AND.EX P0, PT, RZ, UR7, PT, P0 ;  /* 0x00000007ff007c0c */ /* 0x000fe4000bf05300 */
[----:B------:R-:W-:Y:S02]  /*01d0*/  ISETP.NE.AND.EX P1, PT, RZ, UR9, PT, P1 ;  /* 0x00000009ff007c0c */ /* 0x000fe4000bf25310 */
[----:B------:R-:W-:-:S09]  /*01e0*/  SHF.L.U64.HI R0, R47, 0x4, RZ ;  /* 0x000000042f007819 */ /* 0x000fd200000102ff */
[----:B------:R-:W-:-:S04]  /*01f0*/  @P0 LEA R8, P2, R47, UR6, 0x4 ;  /* 0x000000062f080c11 */ /* 0x000fc8000f8420ff */
[C---:B------:R-:W-:Y:S01]  /*0200*/  @P0 LEA.HI.X R9, R47.reuse, UR7, RZ, 0x4, P2 ;  /* 0x000000072f090c11 */ /* 0x040fe200090f24ff */
[----:B------:R-:W-:Y:S01]  /*0210*/  ULDC.64 UR6, c[0x0][0x268] ;  /* 0x00009a0000067ab9 */ /* 0x000fe20000000a00 */
[----:B0-----:R-:W-:Y:S01]  /*0220*/  IMAD.WIDE.U32 R40, R47, 0x10, R40 ;  /* 0x000000102f287825 */ /* 0x001fe200078e0028 */
[----:B------:R-:W-:-:S03]  /*0230*/  IADD3 R36, P2, R4, UR6, RZ ;  /* 0x0000000604247c10 */ /* 0x000fc6000ff5e0ff */
[----:B------:R-:W5:Y:S01]  /*0240*/  @P0 LDG.E.128 R8, desc[UR4][R8.64] ;  /* 0x0000000408080981 */ /* 0x000f62000c1e1d00 */
[----:B------:R-:W-:Y:S02]  /*0250*/  IADD3.X R37, R0, UR7, RZ, P2, !PT ;  /* 0x0000000700257c10 */ /* 0x000fe400097fe4ff */
[----:B------:R-:W-:Y:S01]  /*0260*/  @P1 IADD3 R4, P2, R4, UR8, RZ ;  /* 0x0000000804041c10 */ /* 0x000fe2000ff5e0ff */
[----:B------:R-:W2:Y:S03]  /*0270*/  LDG.E.128 R40, desc[UR4][R40.64] ;  /* 0x0000000428287981 */ /* 0x000ea6000c1e1d00 */
[----:B------:R-:W-:Y:S01]  /*0280*/  @P1 IADD3.X R5, R0, UR9, RZ, P2, !PT ;  /* 0x0000000900051c10 */ /* 0x000fe200097fe4ff */
[----:B------:R-:W3:Y:S05]  /*0290*/  LDG.E.128 R36, desc[UR4][R36.64] ;  /* 0x0000000424247981 */ /* 0x000eea000c1e1d00 */
[----:B------:R-:W5:Y:S01]  /*02a0*/  @P1 LDG.E.128 R4, desc[UR4][R4.64] ;  /* 0x0000000404041981 */ /* 0x000f62000c1e1d00 */
[----:B------:R-:W-:-:S02]  /*02b0*/  LOP3.LUT R47, R47, 0x80, RZ, 0xfc, !PT ;  /* 0x000000802f2f7812 */ /* 0x000fc400078efcff */
[----:B------:R-:W-:Y:S02]  /*02c0*/  @!P0 CS2R R8, SRZ ;  /* 0x0000000000088805 */ /* 0x000fe4000001ff00 */
[----:B------:R-:W-:Y:S02]  /*02d0*/  @!P0 CS2R R10, SRZ ;  /* 0x00000000000a8805 */ /* 0x000fe4000001ff00 */
[----:B--2---:R-:W-:Y:S02]  /*02e0*/  PRMT R185, R40, 0x7632, R185 ;  /* 0x0000763228b97816 */ /* 0x004fe400000000b9 */
[----:B------:R-:W-:Y:S02]  /*02f0*/  PRMT R183, R41, 0x7632, R183 ;  /* 0x0000763229b77816 */ /* 0x000fe400000000b7 */
[----:B------:R-:W-:Y:S02]  /*0300*/  PRMT R181, R42, 0x7632, R181 ;  /* 0x000076322ab57816 */ /* 0x000fe400000000b5 */
[----:B------:R-:W-:-:S02]  /*0310*/  PRMT R179, R43, 0x7632, R179 ;  /* 0x000076322bb37816 */ /* 0x000fc400000000b3 */
[----:B---3--:R-:W-:Y:S02]  /*0320*/  PRMT R184, R36, 0x7632, R184 ;  /* 0x0000763224b87816 */ /* 0x008fe400000000b8 */
[----:B------:R-:W-:Y:S02]  /*0330*/  @!P1 CS2R R4, SRZ ;  /* 0x0000000000049805 */ /* 0x000fe4000001ff00 */
[----:B------:R-:W-:Y:S02]  /*0340*/  PRMT R182, R37, 0x7632, R182 ;  /* 0x0000763225b67816 */ /* 0x000fe400000000b6 */
[----:B------:R-:W-:Y:S02]  /*0350*/  @!P1 CS2R R6, SRZ ;  /* 0x0000000000069805 */ /* 0x000fe4000001ff00 */
[----:B------:R-:W-:Y:S02]  /*0360*/  PRMT R180, R38, 0x7632, R180 ;  /* 0x0000763226b47816 */ /* 0x000fe400000000b4 */
[----:B------:R-:W-:-:S07]  /*0370*/  PRMT R178, R39, 0x7632, R178 ;  /* 0x0000763227b27816 */ /* 0x000fce00000000b2 */
.L_x_1:
[----:B------:R-:W-:Y:S05]  /*0380*/  BSYNC B0 ;  /* 0x0000000000007941 */ /* 0x000fea0003800000 */
.L_x_0:
[----:B------:R-:W-:Y:S04]  /*0390*/  BSSY B0, `(.L_x_2) ;  /* 0x0000024000007945 */ /* 0x000fe80003800000 */
[----:B------:R-:W-:Y:S05]  /*03a0*/  @!P6 BRA `(.L_x_3) ;  /* 0x000000000088e947 */ /* 0x000fea0003800000 */
[----:B------:R-:W-:Y:S01]  /*03b0*/  ULDC.64 UR6, c[0x0][0x2c8] ;  /* 0x0000b20000067ab9 */ /* 0x000fe20000000a00 */
[----:B------:R-:W0:Y:S01]  /*03c0*/  LDC.64 R2, c[0x0][0x260] ;  /* 0x00009800ff027b82 */ /* 0x000e220000000a00 */
[----:B------:R-:W-:Y:S01]  /*03d0*/  ISETP.NE.U32.AND P0, PT, RZ, UR6, PT ;  /* 0x00000006ff007c0c */ /* 0x000fe2000bf05070 */
[----:B------:R-:W-:Y:S01]  /*03e0*/  ULDC.64 UR8, c[0x0][0x2d0] ;  /* 0x0000b40000087ab9 */ /* 0x000fe20000000a00 */
[C---:B------:R-:W-:Y:S02]  /*03f0*/  SHF.L.U32 R88, R47.reuse, 0x4, RZ ;  /* 0x000000042f587819 */ /* 0x040fe400000006ff */
[----:B------:R-:W-:Y:S02]  /*0400*/  ISETP.NE.AND.EX P0, PT, RZ, UR7, PT, P0 ;  /* 0x00000007ff007c0c */ /* 0x000fe4000bf05300 */
[----:B------:R-:W-:Y:S02]  /*0410*/  ISETP.NE.U32.AND P1, PT, RZ, UR8, PT ;  /* 0x00000008ff007c0c */ /* 0x000fe4000bf25070 */
[----:B------:R-:W-:-:S02]  /*0420*/  SHF.L.U64.HI R0, R47, 0x4, RZ ;  /* 0x000000042f007819 */ /* 0x000fc400000102ff */
[----:B------:R-:W-:-:S07]  /*0430*/  ISETP.NE.AND.EX P1, PT, RZ, UR9, PT, P1 ;  /* 0x00000009ff007c0c */ /* 0x000fce000bf25310 */
        /* <DEDUP_REMOVED lines=12> */
[----:B------:R-:W-:Y:S01]  /*0500*/  VIADD R47, R47, 0x80 ;  /* 0x000000802f2f7836 */ /* 0x000fe20000000000 */
[----:B------:R-:W-:-:S02]  /*0510*/  @!P0 CS2R R92, SRZ ;  /* 0x00000000005c8805 */ /* 0x000fc4000001ff00 */
[----:B------:R-:W-:Y:S02]  /*0520*/  @!P0 CS2R R94, SRZ ;  /* 0x00000000005e8805 */ /* 0x000fe4000001ff00 */
[----:B--2---:R-:W-:Y:S02]  /*0530*/  PRMT R177, R32, 0x7632, R177 ;  /* 0x0000763220b17816 */ /* 0x004fe400000000b1 */
[----:B------:R-:W-:Y:S02]  /*0540*/  PRMT R175, R33, 0x7632, R175 ;  /* 0x0000763221af7816 */ /* 0x000fe400000000af */
[----:B------:R-:W-:Y:S02]  /*0550*/  PRMT R173, R34, 0x7632, R173 ;  /* 0x0000763222ad7816 */ /* 0x000fe400000000ad */
[----:B------:R-:W-:Y:S02]  /*0560*/  PRMT R171, R35, 0x7632, R171 ;  /* 0x0000763223ab7816 */ /* 0x000fe400000000ab */
[----:B---3--:R-:W-:-:S02]  /*0570*/  PRMT R176, R28, 0x7632, R176 ;  /* 0x000076321cb07816 */ /* 0x008fc400000000b0 */
[----:B------:R-:W-:Y:S02]  /*0580*/  @!P1 CS2R R88, SRZ ;  /* 0x0000000000589805 */ /* 0x000fe4000001ff00 */
[----:B------:R-:W-:Y:S02]  /*0590*/  PRMT R174, R29, 0x7632, R174 ;  /* 0x000076321dae7816 */ /* 0x000fe400000000ae */
[----:B------:R-:W-:Y:S02]  /*05a0*/  @!P1 CS2R R90, SRZ ;  /* 0x00000000005a9805 */ /* 0x000fe4000001ff00 */
[----:B------:R-:W-:Y:S02]  /*05b0*/  PRMT R172, R30, 0x7632, R172 ;  /* 0x000076321eac7816 */ /* 0x000fe400000000ac */
[----:B------:R-:W-:-:S07]  /*05c0*/  PRMT R170, R31, 0x7632, R170 ;  /* 0x000076321faa7816 */ /* 0x000fce00000000aa */
.L_x_3:
[----:B------:R-:W-:Y:S05]  /*05d0*/  BSYNC B0 ;  /* 0x0000000000007941 */ /* 0x000fea0003800000 */
.L_x_2:
[----:B------:R-:W-:Y:S04]  /*05e0*/  BSSY B0, `(.L_x_4) ;  /* 0x0000024000007945 */ /* 0x000fe80003800000 */
[----:B------:R-:W-:Y:S05]  /*05f0*/  @!P5 BRA `(.L_x_5) ;  /* 0x000000000088d947 */ /* 0x000fea0003800000 */
        /* <DEDUP_REMOVED lines=21> */
[----:B------:R-:W-:-:S02]  /*0750*/  IADD3 R47, R47, 0x80, RZ ;  /* 0x000000802f2f7810 */ /* 0x000fc40007ffe0ff */
        /* <DEDUP_REMOVED lines=12> */
.L_x_5:
[----:B------:R-:W-:Y:S05]  /*0820*/  BSYNC B0 ;  /* 0x0000000000007941 */ /* 0x000fea0003800000 */
.L_x_4:
        /* <DEDUP_REMOVED lines=36> */
.L_x_7:
[----:B------:R-:W-:Y:S05]  /*0a70*/  BSYNC B0 ;  /* 0x0000000000007941 */ /* 0x000fea0003800000 */
.L_x_6:
[----:B------:R-:W-:Y:S01]  /*0a80*/  ISETP.GE.U32.AND P0, PT, R51, 0x280, PT ;  /* 0x000002803300780c */ /* 0x000fe20003f06070 */
[----:B------:R-:W-:Y:S01]  /*0a90*/  BSSY B0, `(.L_x_8) ;  /* 0x000001d000007945 */ /* 0x000fe20003800000 */
[----:B------:R-:W-:-:S11]  /*0aa0*/  LOP3.LUT R49, R49, 0xfffffffd, RZ, 0xc0, !PT ;  /* 0xfffffffd31317812 */ /* 0x000fd600078ec0ff */
[----:B------:R-:W-:Y:S01]  /*0ab0*/  @P0 LOP3.LUT R49, R49, 0x2, RZ, 0xfc, !PT ;  /* 0x0000000231310812 */ /* 0x000fe200078efcff */
[----:B------:R-:W-:Y:S06]  /*0ac0*/  @!P0 BRA `(.L_x_9) ;  /* 0x0000000000648947 */ /* 0x000fec0003800000 */
[----:B------:R-:W-:Y:S01]  /*0ad0*/  ULDC.64 UR8, c[0x0][0x2d0] ;  /* 0x0000b40000087ab9 */ /* 0x000fe20000000a00 */
[----:B------:R-:W-:Y:S01]  /*0ae0*/  SHF.L.U32 R44, R47, 0x4, RZ ;  /* 0x000000042f2c7819 */ /* 0x000fe200000006ff */
[----:B------:R-:W-:Y:S01]  /*0af0*/  ULDC.64 UR6, c[0x0][0x268] ;  /* 0x00009a0000067ab9 */ /* 0x000fe20000000a00 */
[----:B------:R-:W-:Y:S01]  /*0b00*/  ISETP.NE.U32.AND P0, PT, RZ, UR8, PT ;  /* 0x00000008ff007c0c */ /* 0x000fe2000bf05070 */
[----:B------:R-:W0:Y:S01]  /*0b10*/  LDC.64 R60, c[0x0][0x260] ;  /* 0x00009800ff3c7b82 */ /* 0x000e220000000a00 */
[----:B------:R-:W-:Y:S02]  /*0b20*/  SHF.R.U32.HI R0, RZ, 0x1c, R47 ;  /* 0x0000001cff007819 */ /* 0x000fe4000001162f */
[----:B------:R-:W-:Y:S02]  /*0b30*/  ISETP.NE.AND.EX P0, PT, RZ, UR9, PT, P0 ;  /* 0x00000009ff007c0c */ /* 0x000fe4000bf05300 */
[----:B------:R-:W-:-:S04]  /*0b40*/  IADD3 R56, P1, R44, UR6, RZ ;  /* 0x000000062c387c10 */ /* 0x000fc8000ff3e0ff */
[----:B------:R-:W-:Y:S01]  /*0b50*/  IADD3.X R57, R0, UR7, RZ, P1, !PT ;  /* 0x0000000700397c10 */ /* 0x000fe20008ffe4ff */
[----:B------:R-:W-:-:S05]  /*0b60*/  ULDC.64 UR6, c[0x0][0x2c8] ;  /* 0x0000b20000067ab9 */ /* 0x000fca0000000a00 */
[----:B------:R-:W5:Y:S01]  /*0b70*/  LDG.E.128 R56, desc[UR4][R56.64] ;  /* 0x0000000438387981 */ /* 0x000f62000c1e1d00 */
[----:B------:R-:W-:-:S04]  /*0b80*/  @P0 IADD3 R44, P1, R44, UR8, RZ ;  /* 0x000000082c2c0c10 */ /* 0x000fc8000ff3e0ff */
[----:B------:R-:W-:Y:S02]  /*0b90*/  @P0 IADD3.X R45, R0, UR9, RZ, P1, !PT ;  /* 0x00000009002d0c10 */ /* 0x000fe40008ffe4ff */
[----:B------:R-:W-:Y:S01]  /*0ba0*/  ISETP.NE.U32.AND P1, PT, RZ, UR6, PT ;  /* 0x00000006ff007c0c */ /* 0x000fe2000bf25070 */
[----:B0-----:R-:W-:Y:S02]  /*0bb0*/  IMAD.WIDE.U32 R60, R47, 0x10, R60 ;  /* 0x000000102f3c7825 */ /* 0x001fe400078e003c */
[----:B------:R0:W5:Y:S01]  /*0bc0*/  @P0 LDG.E.128 R64, desc[UR4][R44.64] ;  /* 0x000000042c400981 */ /* 0x000162000c1e1d00 */
[----:B------:R-:W-:-:S03]  /*0bd0*/  ISETP.NE.AND.EX P1, PT, RZ, UR7, PT, P1 ;  /* 0x00000007ff007c0c */ /* 0x000fc6000bf25310 */
[----:B------:R-:W5:Y:S10]  /*0be0*/  LDG.E.128 R60, desc[UR4][R60.64] ;  /* 0x000000043c3c7981 */ /* 0x000f74000c1e1d00 */
[----:B------:R-:W-:-:S04]  /*0bf0*/  @P1 LEA R2, P2, R47, UR6, 0x4 ;  /* 0x000000062f021c11 */ /* 0x000fc8000f8420ff */
[----:B------:R-:W-:-:S05]  /*0c00*/  @P1 LEA.HI.X R3, R47, UR7, RZ, 0x4, P2 ;  /* 0x000000072f031c11 */ /* 0x000fca00090f24ff */
[----:B------:R0:W5:Y:S01]  /*0c10*/  @P1 LDG.E.128 R68, desc[UR4][R2.64] ;  /* 0x0000000402441981 */ /* 0x000162000c1e1d00 */
[----:B------:R-:W-:Y:S02]  /*0c20*/  @!P0 CS2R R64, SRZ ;  /* 0x0000000000408805 */ /* 0x000fe4000001ff00 */
[----:B------:R-:W-:Y:S02]  /*0c30*/  @!P0 CS2R R66, SRZ ;  /* 0x0000000000428805 */ /* 0x000fe4000001ff00 */
[----:B------:R-:W-:Y:S02]  /*0c40*/  @!P1 CS2R R68, SRZ ;  /* 0x0000000000449805 */ /* 0x000fe4000001ff00 */
[----:B0-----:R-:W-:-:S07]  /*0c50*/  @!P1 CS2R R70, SRZ ;  /* 0x0000000000469805 */ /* 0x001fce000001ff00 */
.L_x_9:
[----:B------:R-:W-:Y:S05]  /*0c60*/  BSYNC B0 ;  /* 0x0000000000007941 */ /* 0x000fea0003800000 */
.L_x_8:
[----:B------:R-:W0:Y:S08]  /*0c70*/  S2UR UR6, SR_CTAID.X ;  /* 0x00000000000679c3 */ /* 0x000e300000002500 */
[----:B------:R-:W1:Y:S01]  /*0c80*/  LDC.64 R2, c[0x0][0x228] ;  /* 0x00008a00ff027b82 */ /* 0x000e620000000a00 */
[----:B0-----:R-:W-:Y:S01]  /*0c90*/  LEA.HI R192, R52, UR6, RZ, 0x19 ;  /* 0x0000000634c07c11 */ /* 0x001fe2000f8fc8ff */
[----:B------:R-:W-:-:S03]  /*0ca0*/  ULDC UR6, c[0x0][0x214] ;  /* 0x0000850000067ab9 */ /* 0x000fc60000000800 */
[----:B------:R-:W-:Y:S01]  /*0cb0*/  ISETP.GE.AND P0, PT, R192, UR6, PT ;  /* 0x00000006c0007c0c */ /* 0x000fe2000bf06270 */
[----:B------:R-:W-:Y:S02]  /*0cc0*/  ULDC.64 UR6, c[0x0][0x230] ;  /* 0x00008c0000067ab9 */ /* 0x000fe40000000a00 */
[----:B-1----:R-:W-:-:S04]  /*0cd0*/  LOP3.LUT P3, RZ, R2, UR6, RZ, 0xfc, !PT ;  /* 0x0000000602ff7c12 */ /* 0x002fc8000f86fcff */
[----:B------:R-:W-:-:S06]  /*0ce0*/  LOP3.LUT P3, RZ, R3, UR7, RZ, 0xfc, P3 ;  /* 0x0000000703ff7c12 */ /* 0x000fcc000986fcff */
[----:B------:R-:W-:Y:S07]  /*0cf0*/  @P0 EXIT ;  /* 0x000000000000094d */ /* 0x000fee0003800000 */
[C---:B-----5:R-:W-:Y:S01]  /*0d00*/  PRMT R119, R56.reuse, 0x7632, R119 ;  /* 0x0000763238777816 */ /* 0x060fe20000000077 */
[----:B------:R-:W-:Y:S01]  /*0d10*/  IMAD.U32 R97, R56, 0x10000, RZ ;  /* 0x0001000038617824 */ /* 0x000fe200078e00ff */
[----:B------:R-:W-:Y:S01]  /*0d20*/  SHF.R.S32.HI R56, RZ, 0x3, R99 ;  /* 0x00000003ff387819 */ /* 0x000fe20000011463 */
[C---:B------:R-:W-:Y:S01]  /*0d30*/  IMAD.U32 R3, R89.reuse, 0x10000, RZ ;  /* 0x0001000059037824 */ /* 0x040fe200078e00ff */
[----:B------:R-:W-:Y:S01]  /*0d40*/  PRMT R142, R89, 0x7632, R142 ;  /* 0x00007632598e7816 */ /* 0x000fe2000000008e */
[C---:B------:R-:W-:Y:S01]  /*0d50*/  IMAD.U32 R89, R60.reuse, 0x10000, RZ ;  /* 0x000100003c597824 */ /* 0x040fe200078e00ff */
[----:B------:R-:W-:Y:S01]  /*0d60*/  PRMT R121, R60, 0x7632, R121 ;  /* 0x000076323c797816 */ /* 0x000fe20000000079 */
[C---:B------:R-:W-:Y:S01]  /*0d70*/  IMAD.U32 R98, R57.reuse, 0x10000, RZ ;  /* 0x0001000039627824 */ /* 0x040fe200078e00ff */
[----:B------:R-:W-:Y:S01]  /*0d80*/  PRMT R115, R57, 0x7632, R115 ;  /* 0x0000763239737816 */ /* 0x000fe20000000073 */
[----:B------:R-:W-:Y:S01]  /*0d90*/  IMAD.U32 R99, R58, 0x10000, RZ ;  /* 0x000100003a637824 */ /* 0x000fe200078e00ff */
[----:B------:R-:W-:Y:S01]  /*0da0*/  SHF.L.U32 R60, R52, 0x5, RZ ;  /* 0x00000005343c7819 */ /* 0x000fe200000006ff */
[----:B------:R-:W-:Y:S01]  /*0db0*/  IMAD.U32 R47, R41, 0x10000, RZ ;  /* 0x00010000292f7824 */ /* 0x000fe200078e00ff */
[----:B------:R-:W-:Y:S01]  /*0dc0*/  PRMT R111, R58, 0x7632, R111 ;  /* 0x000076323a6f7816 */ /* 0x000fe2000000006f */
[----:B------:R-:W-:Y:S01]  /*0dd0*/  IMAD.U32 R45, R43, 0x10000, RZ ;  /* 0x000100002b2d7824 */ /* 0x000fe200078e00ff */
[----:B------:R-:W-:Y:S01]  /*0de0*/  LOP3.LUT R58, R52, 0x60, RZ, 0xc0, !PT ;  /* 0x00000060343a7812 */ /* 0x000fe200078ec0ff */
[----:B------:R-:W-:Y:S01]  /*0df0*/  IMAD.U32 R41, R39, 0x10000, RZ ;  /* 0x0001000027297824 */ /* 0x000fe200078e00ff */
[----:B------:R-:W-:Y:S01]  /*0e00*/  LOP3.LUT R57, R56, 0x7f, RZ, 0xc0, !PT ;  /* 0x0000007f38397812 */ /* 0x000fe200078ec0ff */
[----:B------:R-:W-:Y:S01]  /*0e10*/  IMAD.U32 R39, R33, 0x10000, RZ ;  /* 0x0001000021277824 */ /* 0x000fe200078e00ff */
[----:B------:R-:W-:Y:S01]  /*0e20*/  LOP3.LUT R60, R60, 0x3e0, RZ, 0xc0, !PT ;  /* 0x000003e03c3c7812 */ /* 0x000fe200078ec0ff */
[----:B------:R-:W-:Y:S01]  /*0e30*/  IMAD.U32 R33, R31, 0x10000, RZ ;  /* 0x000100001f217824 */ /* 0x000fe200078e00ff */
[C---:B------:R-:W-:Y:S01]  /*0e40*/  VIADDMNMX R58, R57.reuse, -R58, RZ, !PT ;  /* 0x8000003a393a7246 */ /* 0x040fe200078001ff */
[----:B------:R-:W-:Y:S01]  /*0e50*/  IMAD.U32 R48, R40, 0x10000, RZ ;  /* 0x0001000028307824 */ /* 0x000fe200078e00ff */
[----:B------:R-:W-:Y:S01]  /*0e60*/  SHF.R.U32.HI R56, RZ, 0x2, R56 ;  /* 0x00000002ff387819 */ /* 0x000fe20000011638 */
[----:B------:R-:W-:Y:S01]  /*0e70*/  IMAD.U32 R44, R36, 0x10000, RZ ;  /* 0x00010000242c7824 */ /* 0x000fe200078e00ff */
[----:B------:R-:W-:Y:S01]  /*0e80*/  VIADDMNMX R60, R57, -R60, RZ, !PT ;  /* 0x8000003c393c7246 */ /* 0x000fe200078001ff */
[----:B------:R-:W-:Y:S01]  /*0e90*/  IMAD.U32 R36, R28, 0x10000, RZ ;  /* 0x000100001c247824 */ /* 0x000fe200078e00ff */
[----:B------:R-:W-:Y:S01]  /*0ea0*/  LOP3.LUT R57, R56, 0x3fffffe0, RZ, 0xc0, !PT ;  /* 0x3fffffe038397812 */ /* 0x000fe200078ec0ff */
[----:B------:R-:W-:Y:S01]  /*0eb0*/  IMAD.U32 R55, R72, 0x10000, RZ ;  /* 0x0001000048377824 */ /* 0x000fe200078e00ff */
[----:B------:R-:W-:Y:S01]  /*0ec0*/  VIMNMX R58, R58, 0x20, PT ;  /* 0x000000203a3a7848 */ /* 0x000fe20003fe0100 */
[----:B------:R-:W-:Y:S01]  /*0ed0*/  IMAD.U32 R2, R90, 0x10000, RZ ;  /* 0x000100005a027824 */ /* 0x000fe200078e00ff */
[----:B------:R-:W-:Y:S01]  /*0ee0*/  SHF.L.U32 R46, R42, 0x10, RZ ;  /* 0x000000102a2e7819 */ /* 0x000fe200000006ff */
[----:B------:R-:W-:Y:S01]  /*0ef0*/  IMAD.U32 R42, R38, 0x10000, RZ ;  /* 0x00010000262a7824 */ /* 0x000fe200078e00ff */
[----:B------:R-:W-:Y:S01]  /*0f00*/  IADD3 R58, R58, R57, RZ ;  /* 0x000000393a3a7210 */ /* 0x000fe20007ffe0ff */
[----:B------:R-:W-:Y:S01]  /*0f10*/  IMAD.U32 R38, R34, 0x10000, RZ ;  /* 0x0001000022267824 */ /* 0x000fe200078e00ff */
[----:B------:R-:W-:Y:S01]  /*0f20*/  SHF.L.U32 R43, R37, 0x10, RZ ;  /* 0x00000010252b7819 */ /* 0x000fe200000006ff */
[----:B------:R-:W-:Y:S01]  /*0f30*/  IMAD.U32 R53, R84, 0x10000, RZ ;  /* 0x0001000054357824 */ /* 0x000fe200078e00ff */
[----:B------:R-:W-:Y:S01]  /*0f40*/  VIMNMX R60, R60, 0x20, PT ;  /* 0x000000203c3c7848 */ /* 0x000fe20003fe0100 */
[----:B------:R-:W-:Y:S01]  /*0f50*/  IMAD.SHL.U32 R58, R58, 0x8, RZ ;  /* 0x000000083a3a7824 */ /* 0x000fe200078e00ff */
[----:B------:R-:W-:Y:S01]  /*0f60*/  SHF.L.U32 R37, R35, 0x10, RZ ;  /* 0x0000001023257819 */ /* 0x000fe200000006ff */
[----:B------:R-:W-:Y:S01]  /*0f70*/  IMAD.U32 R35, R29, 0x10000, RZ ;  /* 0x000100001d237824 */ /* 0x000fe200078e00ff */
[----:B------:R-:W-:Y:S01]  /*0f80*/  SHF.L.U32 R34, R30, 0x10, RZ ;  /* 0x000000101e227819 */ /* 0x000fe200000006ff */
[----:B------:R-:W-:Y:S01]  /*0f90*/  IMAD.U32 R30, R26, 0x10000, RZ ;  /* 0x000100001a1e7824 */ /* 0x000fe200078e00ff */
[----:B------:R-:W-:Y:S01]  /*0fa0*/  I2FP.F32.U32 R58, R58 ;  /* 0x0000003a003a7245 */ /* 0x000fe20000201000 */
[----:B------:R-:W-:Y:S01]  /*0fb0*/  IMAD.U32 R29, R27, 0x10000, RZ ;  /* 0x000100001b1d7824 */ /* 0x000fe200078e00ff */
[----:B------:R-:W-:Y:S01]  /*0fc0*/  SHF.L.U32 R31, R25, 0x10, RZ ;  /* 0x00000010191f7819 */ /* 0x000fe200000006ff */
[----:B------:R-:W-:Y:S01]  /*0fd0*/  IMAD.U32 R27, R21, 0x10000, RZ ;  /* 0x00010000151b7824 */ /* 0x000fe200078e00ff */
[----:B------:R0:W1:Y:S01]  /*0fe0*/  MUFU.RCP R191, R58 ;  /* 0x0000003a00bf7308 */ /* 0x0000620000001000 */
[----:B------:R-:W-:Y:S01]  /*0ff0*/  IMAD.U32 R26, R22, 0x10000, RZ ;  /* 0x00010000161a7824 */ /* 0x000fe200078e00ff */
[----:B------:R-:W-:Y:S01]  /*1000*/  SHF.L.U32 R25, R23, 0x10, RZ ;  /* 0x0000001017197819 */ /* 0x000fe200000006ff */
[----:B------:R-:W-:Y:S01]  /*1010*/  IMAD.U32 R23, R17, 0x10000, RZ ;  /* 0x0001000011177824 */ /* 0x000fe200078e00ff */
[----:B------:R-:W-:Y:S01]  /*1020*/  SHF.L.U32 R40, R32, 0x10, RZ ;  /* 0x0000001020287819 */ /* 0x000fe200000006ff */
[----:B------:R-:W-:Y:S01]  /*1030*/  IMAD.U32 R21, R19, 0x10000, RZ ;  /* 0x0001000013157824 */ /* 0x000fe200078e00ff */
[----:B------:R-:W-:Y:S01]  /*1040*/  SHF.L.U32 R22, R18, 0x10, RZ ;  /* 0x0000001012167819 */ /* 0x000fe200000006ff */
[----:B------:R-:W-:Y:S01]  /*1050*/  IMAD.IADD R190, R57, 0x1, R60 ;  /* 0x0000000139be7824 */ /* 0x000fe200078e023c */
[----:B------:R-:W-:Y:S01]  /*1060*/  PRMT R153, R8, 0x7632, R153 ;  /* 0x0000763208997816 */ /* 0x000fe20000000099 */
[----:B------:R-:W-:Y:S01]  /*1070*/  IMAD.U32 R32, R24, 0x10000, RZ ;  /* 0x0001000018207824 */ /* 0x000fe200078e00ff */
        /* <DEDUP_REMOVED lines=20> */
[C---:B------:R-:W-:Y:S01]  /*11c0*/  PRMT R131, R87.reuse, 0x7632, R131 ;  /* 0x0000763257837816 */ /* 0x040fe20000000083 */
[----:B------:R-:W-:Y:S01]  /*11d0*/  IMAD.U32 R87, R87, 0x10000, RZ ;  /* 0x0001000057577824 */ /* 0x000fe200078e00ff */
[----:B------:R-:W-:Y:S01]  /*11e0*/  PRMT R129, R76, 0x7632, R129 ;  /* 0x000076324c817816 */ /* 0x000fe20000000081 */
[----:B------:R-:W-:Y:S01]  /*11f0*/  IMAD.U32 R186, R67, 0x10000, RZ ;  /* 0x0001000043ba7824 */ /* 0x000fe200078e00ff */
[C---:B------:R-:W-:Y:S01]  /*1200*/  PRMT R127, R77.reuse, 0x7632, R127 ;  /* 0x000076324d7f7816 */ /* 0x040fe2000000007f */
[----:B------:R-:W-:Y:S01]  /*1210*/  IMAD.U32 R77, R77, 0x10000, RZ ;  /* 0x000100004d4d7824 */ /* 0x000fe200078e00ff */
[C---:B------:R-:W-:Y:S01]  /*1220*/  PRMT R125, R78.reuse, 0x7632, R125 ;  /* 0x000076324e7d7816 */ /* 0x040fe2000000007d */
        /* <DEDUP_REMOVED lines=17> */
[----:B------:R-:W-:Y:S01]  /*1340*/  SHF.L.U32 R28, R20, 0x10, RZ ;  /* 0x00000010141c7819 */ /* 0x000fe200000006ff */
[----:B------:R-:W-:Y:S01]  /*1350*/  IMAD.U32 R20, R12, 0x10000, RZ ;  /* 0x000100000c147824 */ /* 0x000fe200078e00ff */
[----:B------:R-:W-:Y:S01]  /*1360*/  SHF.L.U32 R19, R13, 0x10, RZ ;  /* 0x000000100d137819 */ /* 0x000fe200000006ff */
[C---:B------:R-:W-:Y:S01]  /*1370*/  IMAD.U32 R12, R4.reuse, 0x10000, RZ ;  /* 0x00010000040c7824 */ /* 0x040fe200078e00ff */
        /* <DEDUP_REMOVED lines=23> */
[----:B------:R-:W-:Y:S01]  /*14f0*/  HFMA2.MMA R72, -RZ, RZ, 0, 5.9604644775390625e-08 ;  /* 0x00000001ff487435 */ /* 0x000fe200000001ff */
        /* <DEDUP_REMOVED lines=67> */
[----:B------:R-:W-:Y:S01]  /*1930*/  ULDC.U8 UR6, c[0x0][0x2a0] ;  /* 0x0000a80000067ab9 */ /* 0x000fe20000000000 */
[----:B------:R-:W-:Y:S01]  /*1940*/  SHF.L.U32 R165, R165, 0x10, RZ ;  /* 0x00000010a5a57819 */ /* 0x000fe200000006ff */
[----:B------:R-:W-:Y:S01]  /*1950*/  ULDC UR10, c[0x0][0x218] ;  /* 0x00008600000a7ab9 */ /* 0x000fe20000000800 */
[----:B------:R-:W-:Y:S01]  /*1960*/  SHF.L.U32 R163, R163, 0x10, RZ ;  /* 0x00000010a3a37819 */ /* 0x000fe200000006ff */
[----:B------:R-:W-:Y:S01]  /*1970*/  ULDC UR7, c[0x0][0x290] ;  /* 0x0000a40000077ab9 */ /* 0x000fe20000000800 */
[----:B------:R-:W-:Y:S01]  /*1980*/  SHF.L.U32 R161, R161, 0x10, RZ ;  /* 0x00000010a1a17819 */ /* 0x000fe200000006ff */
[----:B------:R-:W-:Y:S01]  /*1990*/  ULDC.64 UR12, c[0x0][0x228] ;  /* 0x00008a00000c7ab9 */ /* 0x000fe20000000a00 */
[----:B------:R-:W-:Y:S01]  /*19a0*/  SHF.L.U32 R159, R159, 0x10, RZ ;  /* 0x000000109f9f7819 */ /* 0x000fe200000006ff */
[----:B------:R-:W-:Y:S01]  /*19b0*/  UISETP.NE.AND UP0, UPT, UR6, URZ, UPT ;  /* 0x0000003f0600728c */ /* 0x000fe2000bf05270 */
[----:B------:R-:W-:Y:S01]  /*19c0*/  SHF.L.U32 R157, R157, 0x10, RZ ;  /* 0x000000109d9d7819 */ /* 0x000fe200000006ff */
[----:B------:R-:W-:Y:S01]  /*19d0*/  ULDC.64 UR14, c[0x0][0x230] ;  /* 0x00008c00000e7ab9 */ /* 0x000fe20000000a00 */
[----:B------:R-:W-:Y:S01]  /*19e0*/  SHF.L.U32 R155, R155, 0x10, RZ ;  /* 0x000000109b9b7819 */ /* 0x000fe200000006ff */
[----:B------:R-:W-:Y:S01]  /*19f0*/  ULDC.64 UR8, c[0x0][0x210] ;  /* 0x0000840000087ab9 */ /* 0x000fe20000000a00 */
[----:B------:R-:W-:-:S02]  /*1a00*/  SHF.L.U32 R152, R152, 0x10, RZ ;  /* 0x0000001098987819 */ /* 0x000fc400000006ff */
[----:B------:R-:W-:Y:S02]  /*1a10*/  SHF.L.U32 R150, R150, 0x10, RZ ;  /* 0x0000001096967819 */ /* 0x000fe400000006ff */
[----:B------:R-:W-:Y:S02]  /*1a20*/  SHF.L.U32 R148, R148, 0x10, RZ ;  /* 0x0000001094947819 */ /* 0x000fe400000006ff */
[----:B------:R-:W-:Y:S02]  /*1a30*/  SHF.L.U32 R146, R146, 0x10, RZ ;  /* 0x0000001092927819 */ /* 0x000fe400000006ff */
[----:B------:R-:W-:Y:S02]  /*1a40*/  SHF.L.U32 R144, R144, 0x10, RZ ;  /* 0x0000001090907819 */ /* 0x000fe400000006ff */
[----:B------:R-:W-:Y:S02]  /*1a50*/  SHF.L.U32 R142, R142, 0x10, RZ ;  /* 0x000000108e8e7819 */ /* 0x000fe400000006ff */
        /* <DEDUP_REMOVED lines=18> */
[----:B01----:R-:W-:-:S07]  /*1b80*/  SHF.L.U32 R190, R190, 0x3, RZ ;  /* 0x00000003bebe7819 */ /* 0x003fce00000006ff */
.L_x_191:
[----:B-1----:R-:W-:Y:S01]  /*1b90*/  IMAD R68, R192, UR10, RZ ;  /* 0x0000000ac0447c24 */ /* 0x002fe2000f8e02ff */
[----:B------:R-:W-:Y:S04]  /*1ba0*/  BSSY B0, `(.L_x_10) ;  /* 0x00000aa000007945 */ /* 0x000fe80003800000 */
[----:B------:R-:W-:-:S04]  /*1bb0*/  SHF.R.S32.HI R69, RZ, 0x1f, R68 ;  /* 0x0000001fff457819 */ /* 0x000fc80000011444 */
[----:B------:R-:W-:-:S04]  /*1bc0*/  LEA.HI R69, R69, R68, RZ, 0x3 ;  /* 0x0000004445457211 */ /* 0x000fc800078f18ff */
[----:B------:R-:W-:-:S05]  /*1bd0*/  LEA.HI.SX32 R223, R69, R50, 0x1d ;  /* 0x0000003245df7211 */ /* 0x000fca00078feaff */
[----:B------:R-:W-:Y:S01]  /*1be0*/  IMAD.MOV.U32 R73, RZ, RZ, R223 ;  /* 0x000000ffff497224 */ /* 0x000fe200078e00df */
[----:B-----5:R-:W-:Y:S06]  /*1bf0*/  @!P4 BRA `(.L_x_11) ;  /* 0x000000080090c947 */ /* 0x020fec0003800000 */
[----:B------:R-:W-:-:S04]  /*1c00*/  ISETP.NE.U32.AND P1, PT, RZ, UR12, PT ;  /* 0x0000000cff007c0c */ /* 0x000fc8000bf25070 */
[----:B------:R-:W-:-:S13]  /*1c10*/  ISETP.NE.AND.EX P1, PT, RZ, UR13, PT, P1 ;  /* 0x0000000dff007c0c */ /* 0x000fda000bf25310 */
[----:B------:R-:W-:-:S04]  /*1c20*/  @P1 LEA R68, P0, R223, UR12, 0x4 ;  /* 0x0000000cdf441c11 */ /* 0x000fc8000f8020ff */
[----:B------:R-:W-:Y:S02]  /*1c30*/  @P1 LEA.HI.X R69, R223, UR13, RZ, 0x4, P0 ;  /* 0x0000000ddf451c11 */ /* 0x000fe400080f24ff */
[----:B------:R-:W-:-:S03]  /*1c40*/  ISETP.NE.U32.AND P0, PT, RZ, UR14, PT ;  /* 0x0000000eff007c0c */ /* 0x000fc6000bf05070 */
[----:B------:R0:W5:Y:S01]  /*1c50*/  @P1 LDG.E.128 R56, desc[UR4][R68.64] ;  /* 0x0000000444381981 */ /* 0x000162000c1e1d00 */
[----:B------:R-:W-:Y:S01]  /*1c60*/  ISETP.NE.AND.EX P0, PT, RZ, UR15, PT, P0 ;  /* 0x0000000fff007c0c */ /* 0x000fe2000bf05300 */
[----:B0-----:R-:W0:-:S12]  /*1c70*/  LDC.64 R68, c[0x0][0x220] ;  /* 0x00008800ff447b82 */ /* 0x001e180000000a00 */
[----:B------:R-:W-:-:S04]  /*1c80*/  @P0 LEA R74, P2, R223, UR14, 0x4 ;  /* 0x0000000edf4a0c11 */ /* 0x000fc8000f8420ff */
[----:B------:R-:W-:-:S05]  /*1c90*/  @P0 LEA.HI.X R75, R223, UR15, RZ, 0x4, P2 ;  /* 0x0000000fdf4b0c11 */ /* 0x000fca00090f24ff */
[----:B------:R1:W5:Y:S01]  /*1ca0*/  @P0 LDG.E.128 R60, desc[UR4][R74.64] ;  /* 0x000000044a3c0981 */ /* 0x000362000c1e1d00 */
[----:B0-----:R-:W-:-:S06]  /*1cb0*/  IMAD.WIDE.U32 R70, R223, 0x10, R68 ;  /* 0x00000010df467825 */ /* 0x001fcc00078e0044 */
[----:B------:R-:W2:Y:S01]  /*1cc0*/  LDG.E.128 R68, desc[UR4][R70.64] ;  /* 0x0000000446447981 */ /* 0x000ea2000c1e1d00 */
[----:B------:R-:W-:-:S04]  /*1cd0*/  ISETP.NE.U32.AND P1, PT, RZ, UR12, PT ;  /* 0x0000000cff007c0c */ /* 0x000fc8000bf25070 */
[----:B------:R-:W-:Y:S02]  /*1ce0*/  ISETP.NE.AND.EX P1, PT, RZ, UR13, PT, P1 ;  /* 0x0000000dff007c0c */ /* 0x000fe4000bf25310 */
[C---:B--2---:R-:W-:Y:S02]  /*1cf0*/  SHF.L.U32 R105, R68.reuse, 0x10, RZ ;  /* 0x0000001044697819 */ /* 0x044fe400000006ff */
[----:B------:R-:W-:-:S09]  /*1d00*/  PRMT R193, R68, 0x7632, R193 ;  /* 0x0000763244c17816 */ /* 0x000fd200000000c1 */
[----:B-1----:R-:W-:Y:S05]  /*1d10*/  @P1 BRA `(.L_x_12) ;  /* 0x0000000000201947 */ /* 0x002fea0003800000 */
[----:B------:R-:W-:-:S04]  /*1d20*/  ISETP.NE.U32.AND P2, PT, RZ, UR14, PT ;  /* 0x0000000eff007c0c */ /* 0x000fc8000bf45070 */
[----:B------:R-:W-:-:S13]  /*1d30*/  ISETP.NE.AND.EX P2, PT, RZ, UR15, PT, P2 ;  /* 0x0000000fff007c0c */ /* 0x000fda000bf45320 */
[----:B------:R-:W-:Y:S05]  /*1d40*/  @P2 BRA `(.L_x_13) ;  /* 0x0000000000082947 */ /* 0x000fea0003800000 */
[----:B------:R-:W-:Y:S05]  /*1d50*/  @P3 BRA `(.L_x_14) ;  /* 0x0000000000203947 */ /* 0x000fea0003800000 */
[----:B------:R-:W-:Y:S05]  /*1d60*/  BRA `(.L_x_15) ;  /* 0x0000000000247947 */ /* 0x000fea0003800000 */
.L_x_13:
[----:B-----5:R-:W-:-:S04]  /*1d70*/  IMAD.U32 R68, R60, 0x10000, RZ ;  /* 0x000100003c447824 */ /* 0x020fc800078e00ff */
[----:B------:R-:W-:Y:S01]  /*1d80*/  FADD.FTZ R105, R68, R105 ;  /* 0x0000006944697221 */ /* 0x000fe20000010000 */
[----:B------:R-:W-:Y:S06]  /*1d90*/  BRA `(.L_x_14) ;  /* 0x0000000000107947 */ /* 0x000fec0003800000 */
.L_x_12:
[----:B-----5:R-:W-:Y:S01]  /*1da0*/  SHF.L.U32 R68, R56, 0x10, RZ ;  /* 0x0000001038447819 */ /* 0x020fe200000006ff */
[----:B------:R-:W-:-:S04]  /*1db0*/  @P0 IMAD.U32 R74, R60, 0x10000, RZ ;  /* 0x000100003c4a0824 */ /* 0x000fc800078e00ff */
[----:B------:R-:W-:-:S04]  /*1dc0*/  FADD.FTZ R105, R68, R105 ;  /* 0x0000006944697221 */ /* 0x000fc80000010000 */
[----:B------:R-:W-:-:S07]  /*1dd0*/  @P0 FADD.FTZ R105, R74, R105 ;  /* 0x000000694a690221 */ /* 0x000fce0000010000 */
.L_x_14:
[----:B------:R-:W-:-:S04]  /*1de0*/  F2FP.BF16.F32.PACK_AB R68, RZ, R105 ;  /* 0x00000069ff44723e */ /* 0x000fc800000010ff */
[----:B------:R-:W-:-:S07]  /*1df0*/  PRMT R64, R68, 0x7610, R64 ;  /* 0x0000761044407816 */ /* 0x000fce0000000040 */
.L_x_15:
[----:B------:R-:W-:Y:S01]  /*1e00*/  SHF.L.U32 R193, R193, 0x10, RZ ;  /* 0x00000010c1c17819 */ /* 0x000fe200000006ff */
[----:B------:R-:W-:Y:S06]  /*1e10*/  @P1 BRA `(.L_x_16) ;  /* 0x0000000000241947 */ /* 0x000fec0003800000 */
[----:B------:R-:W-:-:S04]  /*1e20*/  ISETP.NE.U32.AND P2, PT, RZ, UR14, PT ;  /* 0x0000000eff007c0c */ /* 0x000fc8000bf45070 */
[----:B------:R-:W-:-:S13]  /*1e30*/  ISETP.NE.AND.EX P2, PT, RZ, UR15, PT, P2 ;  /* 0x0000000fff007c0c */ /* 0x000fda000bf45320 */
[----:B------:R-:W-:Y:S05]  /*1e40*/  @P2 BRA `(.L_x_17) ;  /* 0x0000000000082947 */ /* 0x000fea0003800000 */
[----:B------:R-:W-:Y:S05]  /*1e50*/  @P3 BRA `(.L_x_18) ;  /* 0x00000000002c3947 */ /* 0x000fea0003800000 */
[----:B------:R-:W-:Y:S05]  /*1e60*/  BRA `(.L_x_19) ;  /* 0x0000000000307947 */ /* 0x000fea0003800000 */
.L_x_17:
[----:B-----5:R-:W-:-:S05]  /*1e70*/  PRMT R68, R60, 0x7632, R68 ;  /* 0x000076323c447816 */ /* 0x020fca0000000044 */
[----:B------:R-:W-:-:S04]  /*1e80*/  IMAD.U32 R68, R68, 0x10000, RZ ;  /* 0x0001000044447824 */ /* 0x000fc800078e00ff */
[----:B------:R-:W-:Y:S01]  /*1e90*/  FADD.FTZ R193, R68, R193 ;  /* 0x000000c144c17221 */ /* 0x000fe20000010000 */
[----:B------:R-:W-:Y:S06]  /*1ea0*/  BRA `(.L_x_18) ;  /* 0x0000000000187947 */ /* 0x000fec0003800000 */
.L_x_16:
[----:B-----5:R-:W-:Y:S02]  /*1eb0*/  PRMT R68, R56, 0x7632, R68 ;  /* 0x0000763238447816 */ /* 0x020fe40000000044 */
[----:B------:R-:W-:Y:S02]  /*1ec0*/  @P0 PRMT R73, R60, 0x7632, R73 ;  /* 0x000076323c490816 */ /* 0x000fe40000000049 */
[----:B------:R-:W-:-:S03]  /*1ed0*/  SHF.L.U32 R68, R68, 0x10, RZ ;  /* 0x0000001044447819 */ /* 0x000fc600000006ff */
[----:B------:R-:W-:Y:S02]  /*1ee0*/  @P0 IMAD.U32 R74, R73, 0x10000, RZ ;  /* 0x00010000494a0824 */ /* 0x000fe400078e00ff */
[----:B------:R-:W-:-:S04]  /*1ef0*/  FADD.FTZ R193, R68, R193 ;  /* 0x000000c144c17221 */ /* 0x000fc80000010000 */
[----:B------:R-:W-:-:S07]  /*1f00*/  @P0 FADD.FTZ R193, R74, R193 ;  /* 0x000000c14ac10221 */ /* 0x000fce0000010000 */
.L_x_18:
[----:B------:R-:W-:-:S04]  /*1f10*/  F2FP.BF16.F32.PACK_AB R68, RZ, R193 ;  /* 0x000000c1ff44723e */ /* 0x000fc800000010ff */
[----:B------:R-:W-:-:S07]  /*1f20*/  PRMT R64, R64, 0x5410, R68 ;  /* 0x0000541040407816 */ /* 0x000fce0000000044 */
.L_x_19:
[C---:B------:R-:W-:Y:S02]  /*1f30*/  SHF.L.U32 R194, R69.reuse, 0x10, RZ ;  /* 0x0000001045c27819 */ /* 0x040fe400000006ff */
[----:B------:R-:W-:Y:S01]  /*1f40*/  PRMT R69, R69, 0x7632, R69 ;  /* 0x0000763245457816 */ /* 0x000fe20000000045 */
[----:B------:R-:W-:Y:S06]  /*1f50*/  @P1 BRA `(.L_x_20) ;  /* 0x0000000000201947 */ /* 0x000fec0003800000 */
[----:B------:R-:W-:-:S04]  /*1f60*/  ISETP.NE.U32.AND P2, PT, RZ, UR14, PT ;  /* 0x0000000eff007c0c */ /* 0x000fc8000bf45070 */
[----:B------:R-:W-:-:S13]  /*1f70*/  ISETP.NE.AND.EX P2, PT, RZ, UR15, PT, P2 ;  /* 0x0000000fff007c0c */ /* 0x000fda000bf45320 */
[----:B------:R-:W-:Y:S05]  /*1f80*/  @P2 BRA `(.L_x_21) ;  /* 0x0000000000082947 */ /* 0x000fea0003800000 */
[----:B------:R-:W-:Y:S05]  /*1f90*/  @P3 BRA `(.L_x_22) ;  /* 0x0000000000203947 */ /* 0x000fea0003800000 */
[----:B------:R-:W-:Y:S05]  /*1fa0*/  BRA `(.L_x_23) ;  /* 0x0000000000247947 */ /* 0x000fea0003800000 */
.L_x_21:
[----:B-----5:R-:W-:-:S04]  /*1fb0*/  IMAD.U32 R73, R61, 0x10000, RZ ;  /* 0x000100003d497824 */ /* 0x020fc800078e00ff */
[----:B------:R-:W-:Y:S01]  /*1fc0*/  FADD.FTZ R194, R73, R194 ;  /* 0x000000c249c27221 */ /* 0x000fe20000010000 */
[----:B------:R-:W-:Y:S06]  /*1fd0*/  BRA `(.L_x_22) ;  /* 0x0000000000107947 */ /* 0x000fec0003800000 */
.L_x_20:
[----:B-----5:R-:W-:Y:S01]  /*1fe0*/  SHF.L.U32 R73, R57, 0x10, RZ ;  /* 0x0000001039497819 */ /* 0x020fe200000006ff */
[----:B------:R-:W-:-:S04]  /*1ff0*/  @P0 IMAD.U32 R75, R61, 0x10000, RZ ;  /* 0x000100003d4b0824 */ /* 0x000fc800078e00ff */
[----:B------:R-:W-:-:S04]  /*2000*/  FADD.FTZ R194, R73, R194 ;  /* 0x000000c249c27221 */ /* 0x000fc80000010000 */
[----:B------:R-:W-:-:S07]  /*2010*/  @P0 FADD.FTZ R194, R75, R194 ;  /* 0x000000c24bc20221 */ /* 0x000fce0000010000 */
.L_x_22:
[----:B------:R-:W-:-:S04]  /*2020*/  F2FP.BF16.F32.PACK_AB R68, RZ, R194 ;  /* 0x000000c2ff44723e */ /* 0x000fc800000010ff */
[----:B------:R-:W-:-:S07]  /*2030*/  PRMT R65, R68, 0x7610, R65 ;  /* 0x0000761044417816 */ /* 0x000fce0000000041 */
.L_x_23:
[----:B------:R-:W-:Y:S01]  /*2040*/  SHF.L.U32 R203, R69, 0x10, RZ ;  /* 0x0000001045cb7819 */ /* 0x000fe200000006ff */
[----:B------:R-:W-:Y:S06]  /*2050*/  @P1 BRA `(.L_x_24) ;  /* 0x0000000000241947 */ /* 0x000fec0003800000 */
[----:B------:R-:W-:-:S04]  /*2060*/  ISETP.NE.U32.AND P2, PT, RZ, UR14, PT ;  /* 0x0000000eff007c0c */ /* 0x000fc8000bf45070 */
[----:B------:R-:W-:-:S13]  /*2070*/  ISETP.NE.AND.EX P2, PT, RZ, UR15, PT, P2 ;  /* 0x0000000fff007c0c */ /* 0x000fda000bf45320 */
[----:B------:R-:W-:Y:S05]  /*2080*/  @P2 BRA `(.L_x_25) ;  /* 0x0000000000082947 */ /* 0x000fea0003800000 */
[----:B------:R-:W-:Y:S05]  /*2090*/  @P3 BRA `(.L_x_26) ;  /* 0x00000000002c3947 */ /* 0x000fea0003800000 */
[----:B------:R-:W-:Y:S05]  /*20a0*/  BRA `(.L_x_27) ;  /* 0x0000000000307947 */ /* 0x000fea0003800000 */
.L_x_25:
[----:B-----5:R-:W-:-:S05]  /*20b0*/  PRMT R68, R61, 0x7632, R68 ;  /* 0x000076323d447816 */ /* 0x020fca0000000044 */
[----:B------:R-:W-:-:S04]  /*20c0*/  IMAD.U32 R68, R68, 0x10000, RZ ;  /* 0x0001000044447824 */ /* 0x000fc800078e00ff */
[----:B------:R-:W-:Y:S01]  /*20d0*/  FADD.FTZ R203, R68, R203 ;  /* 0x000000cb44cb7221 */ /* 0x000fe20000010000 */
[----:B------:R-:W-:Y:S06]  /*20e0*/  BRA `(.L_x_26) ;  /* 0x0000000000187947 */ /* 0x000fec0003800000 */
.L_x_24:
[----:B-----5:R-:W-:Y:S02]  /*20f0*/  PRMT R68, R57, 0x7632, R68 ;  /* 0x0000763239447816 */ /* 0x020fe40000000044 */
[----:B------:R-:W-:Y:S02]  /*2100*/  @P0 PRMT R69, R61, 0x7632, R69 ;  /* 0x000076323d450816 */ /* 0x000fe40000000045 */
[----:B------:R-:W-:-:S03]  /*2110*/  SHF.L.U32 R68, R68, 0x10, RZ ;  /* 0x0000001044447819 */ /* 0x000fc600000006ff */
[----:B------:R-:W-:Y:S02]  /*2120*/  @P0 IMAD.U32 R74, R69, 0x10000, RZ ;  /* 0x00010000454a0824 */ /* 0x000fe400078e00ff */
[----:B------:R-:W-:-:S04]  /*2130*/  FADD.FTZ R203, R68, R203 ;  /* 0x000000cb44cb7221 */ /* 0x000fc80000010000 */
[----:B------:R-:W-:-:S07]  /*2140*/  @P0 FADD.FTZ R203, R74, R203 ;  /* 0x000000cb4acb0221 */ /* 0x000fce0000010000 */
.L_x_26:
[----:B------:R-:W-:-:S04]  /*2150*/  F2FP.BF16.F32.PACK_AB R68, RZ, R203 ;  /* 0x000000cbff44723e */ /* 0x000fc800000010ff */
[----:B------:R-:W-:-:S07]  /*2160*/  PRMT R65, R65, 0x5410, R68 ;  /* 0x0000541041417816 */ /* 0x000fce0000000044 */
.L_x_27:
        /* <DEDUP_REMOVED lines=8> */
.L_x_29:
[----:B-----5:R-:W-:-:S04]  /*21f0*/  IMAD.U32 R69, R62, 0x10000, RZ ;  /* 0x000100003e457824 */ /* 0x020fc800078e00ff */
[----:B------:R-:W-:Y:S01]  /*2200*/  FADD.FTZ R204, R69, R204 ;  /* 0x000000cc45cc7221 */ /* 0x000fe20000010000 */
[----:B------:R-:W-:Y:S06]  /*2210*/  BRA `(.L_x_30) ;  /* 0x0000000000107947 */ /* 0x000fec0003800000 */
.L_x_28:
[----:B-----5:R-:W-:Y:S01]  /*2220*/  SHF.L.U32 R69, R58, 0x10, RZ ;  /* 0x000000103a457819 */ /* 0x020fe200000006ff */
[----:B------:R-:W-:-:S04]  /*2230*/  @P0 IMAD.U32 R73, R62, 0x10000, RZ ;  /* 0x000100003e490824 */ /* 0x000fc800078e00ff */
[----:B------:R-:W-:-:S04]  /*2240*/  FADD.FTZ R204, R69, R204 ;  /* 0x000000cc45cc7221 */ /* 0x000fc80000010000 */
[----:B------:R-:W-:-:S07]  /*2250*/  @P0 FADD.FTZ R204, R73, R204 ;  /* 0x000000cc49cc0221 */ /* 0x000fce0000010000 */
.L_x_30:
[----:B------:R-:W-:-:S04]  /*2260*/  F2FP.BF16.F32.PACK_AB R68, RZ, R204 ;  /* 0x000000ccff44723e */ /* 0x000fc800000010ff */
[----:B------:R-:W-:-:S07]  /*2270*/  PRMT R66, R68, 0x7610, R66 ;  /* 0x0000761044427816 */ /* 0x000fce0000000042 */
.L_x_31:
[----:B------:R-:W-:Y:S01]  /*2280*/  SHF.L.U32 R213, R70, 0x10, RZ ;  /* 0x0000001046d57819 */ /* 0x000fe200000006ff */
[----:B------:R-:W-:Y:S06]  /*2290*/  @P1 BRA `(.L_x_32) ;  /* 0x0000000000241947 */ /* 0x000fec0003800000 */
[----:B------:R-:W-:-:S04]  /*22a0*/  ISETP.NE.U32.AND P2, PT, RZ, UR14, PT ;  /* 0x0000000eff007c0c */ /* 0x000fc8000bf45070 */
[----:B------:R-:W-:-:S13]  /*22b0*/  ISETP.NE.AND.EX P2, PT, RZ, UR15, PT, P2 ;  /* 0x0000000fff007c0c */ /* 0x000fda000bf45320 */
[----:B------:R-:W-:Y:S05]  /*22c0*/  @P2 BRA `(.L_x_33) ;  /* 0x0000000000082947 */ /* 0x000fea0003800000 */
[----:B------:R-:W-:Y:S05]  /*22d0*/  @P3 BRA `(.L_x_34) ;  /* 0x00000000002c3947 */ /* 0x000fea0003800000 */
[----:B------:R-:W-:Y:S05]  /*22e0*/  BRA `(.L_x_35) ;  /* 0x0000000000307947 */ /* 0x000fea0003800000 */
.L_x_33:
[----:B-----5:R-:W-:-:S05]  /*22f0*/  PRMT R68, R62, 0x7632, R68 ;  /* 0x000076323e447816 */ /* 0x020fca0000000044 */
[----:B------:R-:W-:-:S04]  /*2300*/  IMAD.U32 R68, R68, 0x10000, RZ ;  /* 0x0001000044447824 */ /* 0x000fc800078e00ff */
[----:B------:R-:W-:Y:S01]  /*2310*/  FADD.FTZ R213, R68, R213 ;  /* 0x000000d544d57221 */ /* 0x000fe20000010000 */
[----:B------:R-:W-:Y:S06]  /*2320*/  BRA `(.L_x_34) ;  /* 0x0000000000187947 */ /* 0x000fec0003800000 */
.L_x_32:
[----:B-----5:R-:W-:Y:S02]  /*2330*/  PRMT R68, R58, 0x7632, R68 ;  /* 0x000076323a447816 */ /* 0x020fe40000000044 */
[----:B------:R-:W-:Y:S02]  /*2340*/  @P0 PRMT R69, R62, 0x7632, R69 ;  /* 0x000076323e450816 */ /* 0x000fe40000000045 */
[----:B------:R-:W-:-:S03]  /*2350*/  SHF.L.U32 R68, R68, 0x10, RZ ;  /* 0x0000001044447819 */ /* 0x000fc600000006ff */
[----:B------:R-:W-:Y:S02]  /*2360*/  @P0 IMAD.U32 R70, R69, 0x10000, RZ ;  /* 0x0001000045460824 */ /* 0x000fe400078e00ff */
[----:B------:R-:W-:-:S04]  /*2370*/  FADD.FTZ R213, R68, R213 ;  /* 0x000000d544d57221 */ /* 0x000fc80000010000 */
[----:B------:R-:W-:-:S07]  /*2380*/  @P0 FADD.FTZ R213, R70, R213 ;  /* 0x000000d546d50221 */ /* 0x000fce0000010000 */
.L_x_34:
[----:B------:R-:W-:-:S04]  /*2390*/  F2FP.BF16.F32.PACK_AB R68, RZ, R213 ;  /* 0x000000d5ff44723e */ /* 0x000fc800000010ff */
[----:B------:R-:W-:-:S07]  /*23a0*/  PRMT R66, R66, 0x5410, R68 ;  /* 0x0000541042427816 */ /* 0x000fce0000000044 */
.L_x_35:
        /* <DEDUP_REMOVED lines=8> */
.L_x_37:
[----:B-----5:R-:W-:-:S04]  /*2430*/  IMAD.U32 R69, R63, 0x10000, RZ ;  /* 0x000100003f457824 */ /* 0x020fc800078e00ff */
[----:B------:R-:W-:Y:S01]  /*2440*/  FADD.FTZ R214, R69, R214 ;  /* 0x000000d645d67221 */ /* 0x000fe20000010000 */
[----:B------:R-:W-:Y:S06]  /*2450*/  BRA `(.L_x_38) ;  /* 0x0000000000107947 */ /* 0x000fec0003800000 */
.L_x_36:
[----:B-----5:R-:W-:Y:S01]  /*2460*/  SHF.L.U32 R69, R59, 0x10, RZ ;  /* 0x000000103b457819 */ /* 0x020fe200000006ff */
[----:B------:R-:W-:-:S04]  /*2470*/  @P0 IMAD.U32 R73, R63, 0x10000, RZ ;  /* 0x000100003f490824 */ /* 0x000fc800078e00ff */
[----:B------:R-:W-:-:S04]  /*2480*/  FADD.FTZ R214, R69, R214 ;  /* 0x000000d645d67221 */ /* 0x000fc80000010000 */
[----:B------:R-:W-:-:S07]  /*2490*/  @P0 FADD.FTZ R214, R73, R214 ;  /* 0x000000d649d60221 */ /* 0x000fce0000010000 */
.L_x_38:
[----:B------:R-:W-:-:S04]  /*24a0*/  F2FP.BF16.F32.PACK_AB R68, RZ, R214 ;  /* 0x000000d6ff44723e */ /* 0x000fc800000010ff */
[----:B------:R-:W-:-:S07]  /*24b0*/  PRMT R67, R68, 0x7610, R67 ;  /* 0x0000761044437816 */ /* 0x000fce0000000043 */
.L_x_39:
[----:B------:R-:W-:Y:S01]  /*24c0*/  SHF.L.U32 R224, R71, 0x10, RZ ;  /* 0x0000001047e07819 */ /* 0x000fe200000006ff */
[----:B------:R-:W-:Y:S06]  /*24d0*/  @P1 BRA `(.L_x_40) ;  /* 0x0000000000241947 */ /* 0x000fec0003800000 */
[----:B------:R-:W-:-:S04]  /*24e0*/  ISETP.NE.U32.AND P0, PT, RZ, UR14, PT ;  /* 0x0000000eff007c0c */ /* 0x000fc8000bf05070 */
[----:B------:R-:W-:-:S13]  /*24f0*/  ISETP.NE.AND.EX P0, PT, RZ, UR15, PT, P0 ;  /* 0x0000000fff007c0c */ /* 0x000fda000bf05300 */
[----:B------:R-:W-:Y:S05]  /*2500*/  @P0 BRA `(.L_x_41) ;  /* 0x0000000000080947 */ /* 0x000fea0003800000 */
[----:B------:R-:W-:Y:S05]  /*2510*/  @P3 BRA `(.L_x_42) ;  /* 0x00000000002c3947 */ /* 0x000fea0003800000 */
[----:B------:R-:W-:Y:S05]  /*2520*/  BRA `(.L_x_43) ;  /* 0x0000000000307947 */ /* 0x000fea0003800000 */
.L_x_41:
[----:B-----5:R-:W-:-:S05]  /*2530*/  PRMT R68, R63, 0x7632, R68 ;  /* 0x000076323f447816 */ /* 0x020fca0000000044 */
[----:B------:R-:W-:-:S04]  /*2540*/  IMAD.U32 R69, R68, 0x10000, RZ ;  /* 0x0001000044457824 */ /* 0x000fc800078e00ff */
[----:B------:R-:W-:Y:S01]  /*2550*/  FADD.FTZ R224, R69, R224 ;  /* 0x000000e045e07221 */ /* 0x000fe20000010000 */
[----:B------:R-:W-:Y:S06]  /*2560*/  BRA `(.L_x_42) ;  /* 0x0000000000187947 */ /* 0x000fec0003800000 */
.L_x_40:
[----:B-----5:R-:W-:Y:S02]  /*2570*/  PRMT R68, R59, 0x7632, R68 ;  /* 0x000076323b447816 */ /* 0x020fe40000000044 */
[----:B------:R-:W-:Y:S02]  /*2580*/  @P0 PRMT R70, R63, 0x7632, R70 ;  /* 0x000076323f460816 */ /* 0x000fe40000000046 */
[----:B------:R-:W-:-:S03]  /*2590*/  SHF.L.U32 R69, R68, 0x10, RZ ;  /* 0x0000001044457819 */ /* 0x000fc600000006ff */
[----:B------:R-:W-:Y:S02]  /*25a0*/  @P0 IMAD.U32 R71, R70, 0x10000, RZ ;  /* 0x0001000046470824 */ /* 0x000fe400078e00ff */
[----:B------:R-:W-:-:S04]  /*25b0*/  FADD.FTZ R224, R69, R224 ;  /* 0x000000e045e07221 */ /* 0x000fc80000010000 */
[----:B------:R-:W-:-:S07]  /*25c0*/  @P0 FADD.FTZ R224, R71, R224 ;  /* 0x000000e047e00221 */ /* 0x000fce0000010000 */
.L_x_42:
[----:B------:R-:W-:-:S04]  /*25d0*/  F2FP.BF16.F32.PACK_AB R68, RZ, R224 ;  /* 0x000000e0ff44723e */ /* 0x000fc800000010ff */
[----:B------:R-:W-:-:S07]  /*25e0*/  PRMT R67, R67, 0x5410, R68 ;  /* 0x0000541043437816 */ /* 0x000fce0000000044 */
.L_x_43:
[----:B------:R-:W0:Y:S01]  /*25f0*/  @P3 LDC.64 R68, c[0x0][0x238] ;  /* 0x00008e00ff443b82 */ /* 0x000e220000000a00 */
[C---:B------:R-:W-:Y:S02]  /*2600*/  IADD3 R73, R223.reuse, 0x80, RZ ;  /* 0x00000080df497810 */ /* 0x040fe40007ffe0ff */
[----:B0-----:R-:W-:-:S04]  /*2610*/  @P3 LEA R68, P0, R223, R68, 0x4 ;  /* 0x00000044df443211 */ /* 0x001fc800078020ff */
[----:B------:R-:W-:-:S05]  /*2620*/  @P3 LEA.HI.X R69, R223, R69, RZ, 0x4, P0 ;  /* 0x00000045df453211 */ /* 0x000fca00000f24ff */
[----:B------:R0:W-:Y:S04]  /*2630*/  @P3 STG.E.128 desc[UR4][R68.64], R64 ;  /* 0x0000004044003986 */ /* 0x0001e8000c101d04 */
.L_x_11:
[----:B------:R-:W-:Y:S05]  /*2640*/  BSYNC B0 ;  /* 0x0000000000007941 */ /* 0x000fea0003800000 */
.L_x_10:
[----:B------:R-:W-:Y:S01]  /*2650*/  ISETP.GE.U32.AND P0, PT, R51, 0x100, PT ;  /* 0x000001003300780c */ /* 0x000fe20003f06070 */
[----:B------:R-:W-:-:S12]  /*2660*/  BSSY B0, `(.L_x_44) ;  /* 0x00000a6000007945 */ /* 0x000fd80003800000 */
[----:B------:R-:W-:Y:S05]  /*2670*/  @!P0 BRA `(.L_x_45) ;  /* 0x0000000800908947 */ /* 0x000fea0003800000 */
[----:B------:R-:W-:-:S04]  /*2680*/  ISETP.NE.U32.AND P1, PT, RZ, UR12, PT ;  /* 0x0000000cff007c0c */ /* 0x000fc8000bf25070 */
[----:B------:R-:W-:-:S13]  /*2690*/  ISETP.NE.AND.EX P1, PT, RZ, UR13, PT, P1 ;  /* 0x0000000dff007c0c */ /* 0x000fda000bf25310 */
[----:B0-----:R-:W-:-:S04]  /*26a0*/  @P1 LEA R68, P0, R73, UR12, 0x4 ;  /* 0x0000000c49441c11 */ /* 0x001fc8000f8020ff */
[----:B------:R-:W-:Y:S02]  /*26b0*/  @P1 LEA.HI.X R69, R73, UR13, RZ, 0x4, P0 ;  /* 0x0000000d49451c11 */ /* 0x000fe400080f24ff */
[----:B------:R-:W-:-:S03]  /*26c0*/  ISETP.NE.U32.AND P0, PT, RZ, UR14, PT ;  /* 0x0000000eff007c0c */ /* 0x000fc6000bf05070 */
[----:B-----5:R0:W5:Y:S01]  /*26d0*/  @P1 LDG.E.128 R56, desc[UR4][R68.64] ;  /* 0x0000000444381981 */ /* 0x020162000c1e1d00 */
        /* <DEDUP_REMOVED lines=8> */
[----:B------:R-:W-:Y:S01]  /*2760*/  ISETP.NE.AND.EX P1, PT, RZ, UR13, PT, P1 ;  /* 0x0000000dff007c0c */ /* 0x000fe2000bf25310 */
[C---:B--2---:R-:W-:Y:S01]  /*2770*/  IMAD.U32 R104, R68.reuse, 0x10000, RZ ;  /* 0x0001000044687824 */ /* 0x044fe200078e00ff */
[----:B------:R-:W-:-:S11]  /*2780*/  PRMT R195, R68, 0x7632, R195 ;  /* 0x0000763244c37816 */ /* 0x000fd600000000c3 */
[----:B-1----:R-:W-:Y:S05]  /*2790*/  @P1 BRA `(.L_x_46) ;  /* 0x0000000000201947 */ /* 0x002fea0003800000 */
[----:B------:R-:W-:-:S04]  /*27a0*/  ISETP.NE.U32.AND P2, PT, RZ, UR14, PT ;  /* 0x0000000eff007c0c */ /* 0x000fc8000bf45070 */
[----:B------:R-:W-:-:S13]  /*27b0*/  ISETP.NE.AND.EX P2, PT, RZ, UR15, PT, P2 ;  /* 0x0000000fff007c0c */ /* 0x000fda000bf45320 */
[----:B------:R-:W-:Y:S05]  /*27c0*/  @P2 BRA `(.L_x_47) ;  /* 0x0000000000082947 */ /* 0x000fea0003800000 */
[----:B------:R-:W-:Y:S05]  /*27d0*/  @P3 BRA `(.L_x_48) ;  /* 0x0000000000203947 */ /* 0x000fea0003800000 */
[----:B------:R-:W-:Y:S05]  /*27e0*/  BRA `(.L_x_49) ;  /* 0x0000000000247947 */ /* 0x000fea0003800000 */
.L_x_47:
[----:B-----5:R-:W-:-:S05]  /*27f0*/  SHF.L.U32 R75, R60, 0x10, RZ ;  /* 0x000000103c4b7819 */ /* 0x020fca00000006ff */
[----:B------:R-:W-:Y:S01]  /*2800*/  FADD.FTZ R104, R75, R104 ;  /* 0x000000684b687221 */ /* 0x000fe20000010000 */
[----:B------:R-:W-:Y:S06]  /*2810*/  BRA `(.L_x_48) ;  /* 0x0000000000107947 */ /* 0x000fec0003800000 */
.L_x_46:
[----:B-----5:R-:W-:Y:S01]  /*2820*/  IMAD.U32 R75, R56, 0x10000, RZ ;  /* 0x00010000384b7824 */ /* 0x020fe200078e00ff */
[----:B------:R-:W-:-:S03]  /*2830*/  @P0 SHF.L.U32 R205, R60, 0x10, RZ ;  /* 0x000000103ccd0819 */ /* 0x000fc600000006ff */
[----:B------:R-:W-:-:S04]  /*2840*/  FADD.FTZ R104, R75, R104 ;  /* 0x000000684b687221 */ /* 0x000fc80000010000 */
[----:B------:R-:W-:-:S07]  /*2850*/  @P0 FADD.FTZ R104, R205, R104 ;  /* 0x00000068cd680221 */ /* 0x000fce0000010000 */
.L_x_48:
[----:B------:R-:W-:-:S04]  /*2860*/  F2FP.BF16.F32.PACK_AB R68, RZ, R104 ;  /* 0x00000068ff44723e */ /* 0x000fc800000010ff */
[----:B------:R-:W-:-:S07]  /*2870*/  PRMT R64, R68, 0x7610, R64 ;  /* 0x0000761044407816 */ /* 0x000fce0000000040 */
.L_x_49:
[----:B------:R-:W-:Y:S01]  /*2880*/  IMAD.U32 R195, R195, 0x10000, RZ ;  /* 0x00010000c3c37824 */ /* 0x000fe200078e00ff */
[----:B------:R-:W-:Y:S06]  /*2890*/  @P1 BRA `(.L_x_50) ;  /* 0x0000000000241947 */ /* 0x000fec0003800000 */
[----:B------:R-:W-:-:S04]  /*28a0*/  ISETP.NE.U32.AND P2, PT, RZ, UR14, PT ;  /* 0x0000000eff007c0c */ /* 0x000fc8000bf45070 */
[----:B------:R-:W-:-:S13]  /*28b0*/  ISETP.NE.AND.EX P2, PT, RZ, UR15, PT, P2 ;  /* 0x0000000fff007c0c */ /* 0x000fda000bf45320 */
[----:B------:R-:W-:Y:S05]  /*28c0*/  @P2 BRA `(.L_x_51) ;  /* 0x0000000000082947 */ /* 0x000fea0003800000 */
[----:B------:R-:W-:Y:S05]  /*28d0*/  @P3 BRA `(.L_x_52) ;  /* 0x00000000002c3947 */ /* 0x000fea0003800000 */
[----:B------:R-:W-:Y:S05]  /*28e0*/  BRA `(.L_x_53) ;  /* 0x0000000000307947 */ /* 0x000fea0003800000 */
.L_x_51:
[----:B-----5:R-:W-:-:S04]  /*28f0*/  PRMT R68, R60, 0x7632, R68 ;  /* 0x000076323c447816 */ /* 0x020fc80000000044 */
[----:B------:R-:W-:-:S05]  /*2900*/  SHF.L.U32 R68, R68, 0x10, RZ ;  /* 0x0000001044447819 */ /* 0x000fca00000006ff */
[----:B------:R-:W-:Y:S01]  /*2910*/  FADD.FTZ R195, R68, R195 ;  /* 0x000000c344c37221 */ /* 0x000fe20000010000 */
[----:B------:R-:W-:Y:S06]  /*2920*/  BRA `(.L_x_52) ;  /* 0x0000000000187947 */ /* 0x000fec0003800000 */
.L_x_50:
[----:B-----5:R-:W-:Y:S02]  /*2930*/  PRMT R68, R56, 0x7632, R68 ;  /* 0x0000763238447816 */ /* 0x020fe40000000044 */
[----:B------:R-:W-:-:S03]  /*2940*/  @P0 PRMT R74, R60, 0x7632, R74 ;  /* 0x000076323c4a0816 */ /* 0x000fc6000000004a */
[----:B------:R-:W-:Y:S01]  /*2950*/  IMAD.U32 R68, R68, 0x10000, RZ ;  /* 0x0001000044447824 */ /* 0x000fe200078e00ff */
[----:B------:R-:W-:-:S03]  /*2960*/  @P0 SHF.L.U32 R74, R74, 0x10, RZ ;  /* 0x000000104a4a0819 */ /* 0x000fc600000006ff */
[----:B------:R-:W-:-:S04]  /*2970*/  FADD.FTZ R195, R68, R195 ;  /* 0x000000c344c37221 */ /* 0x000fc80000010000 */
[----:B------:R-:W-:-:S07]  /*2980*/  @P0 FADD.FTZ R195, R74, R195 ;  /* 0x000000c34ac30221 */ /* 0x000fce0000010000 */
.L_x_52:
[----:B------:R-:W-:-:S04]  /*2990*/  F2FP.BF16.F32.PACK_AB R68, RZ, R195 ;  /* 0x000000c3ff44723e */ /* 0x000fc800000010ff */
[----:B------:R-:W-:-:S07]  /*29a0*/  PRMT R64, R64, 0x5410, R68 ;  /* 0x0000541040407816 */ /* 0x000fce0000000044 */
.L_x_53:
[C---:B------:R-:W-:Y:S01]  /*29b0*/  IMAD.U32 R196, R69.reuse, 0x10000, RZ ;  /* 0x0001000045c47824 */ /* 0x040fe200078e00ff */
[----:B------:R-:W-:Y:S01]  /*29c0*/  PRMT R69, R69, 0x7632, R69 ;  /* 0x0000763245457816 */ /* 0x000fe20000000045 */
[----:B------:R-:W-:Y:S06]  /*29d0*/  @P1 BRA `(.L_x_54) ;  /* 0x0000000000201947 */ /* 0x000fec0003800000 */
[----:B------:R-:W-:-:S04]  /*29e0*/  ISETP.NE.U32.AND P2, PT, RZ, UR14, PT ;  /* 0x0000000eff007c0c */ /* 0x000fc8000bf45070 */
[----:B------:R-:W-:-:S13]  /*29f0*/  ISETP.NE.AND.EX P2, PT, RZ, UR15, PT, P2 ;  /* 0x0000000fff007c0c */ /* 0x000fda000bf45320 */
[----:B------:R-:W-:Y:S05]  /*2a00*/  @P2 BRA `(.L_x_55) ;  /* 0x0000000000082947 */ /* 0x000fea0003800000 */
[----:B------:R-:W-:Y:S05]  /*2a10*/  @P3 BRA `(.L_x_56) ;  /* 0x0000000000203947 */ /* 0x000fea0003800000 */
[----:B------:R-:W-:Y:S05]  /*2a20*/  BRA `(.L_x_57) ;  /* 0x0000000000247947 */ /* 0x000fea0003800000 */
.L_x_55:
[----:B-----5:R-:W-:-:S05]  /*2a30*/  SHF.L.U32 R75, R61, 0x10, RZ ;  /* 0x000000103d4b7819 */ /* 0x020fca00000006ff */
[----:B------:R-:W-:Y:S01]  /*2a40*/  FADD.FTZ R196, R75, R196 ;  /* 0x000000c44bc47221 */ /* 0x000fe20000010000 */
[----:B------:R-:W-:Y:S06]  /*2a50*/  BRA `(.L_x_56) ;  /* 0x0000000000107947 */ /* 0x000fec0003800000 */
.L_x_54:
[----:B-----5:R-:W-:Y:S01]  /*2a60*/  IMAD.U32 R75, R57, 0x10000, RZ ;  /* 0x00010000394b7824 */ /* 0x020fe200078e00ff */
[----:B------:R-:W-:-:S03]  /*2a70*/  @P0 SHF.L.U32 R205, R61, 0x10, RZ ;  /* 0x000000103dcd0819 */ /* 0x000fc600000006ff */
[----:B------:R-:W-:-:S04]  /*2a80*/  FADD.FTZ R196, R75, R196 ;  /* 0x000000c44bc47221 */ /* 0x000fc80000010000 */
[----:B------:R-:W-:-:S07]  /*2a90*/  @P0 FADD.FTZ R196, R205, R196 ;  /* 0x000000c4cdc40221 */ /* 0x000fce0000010000 */
.L_x_56:
[----:B------:R-:W-:-:S04]  /*2aa0*/  F2FP.BF16.F32.PACK_AB R68, RZ, R196 ;  /* 0x000000c4ff44723e */ /* 0x000fc800000010ff */
[----:B------:R-:W-:-:S07]  /*2ab0*/  PRMT R65, R68, 0x7610, R65 ;  /* 0x0000761044417816 */ /* 0x000fce0000000041 */
.L_x_57:
[----:B------:R-:W-:Y:S01]  /*2ac0*/  IMAD.U32 R205, R69, 0x10000, RZ ;  /* 0x0001000045cd7824 */ /* 0x000fe200078e00ff */
[----:B------:R-:W-:Y:S06]  /*2ad0*/  @P1 BRA `(.L_x_58) ;  /* 0x0000000000241947 */ /* 0x000fec0003800000 */
[----:B------:R-:W-:-:S04]  /*2ae0*/  ISETP.NE.U32.AND P2, PT, RZ, UR14, PT ;  /* 0x0000000eff007c0c */ /* 0x000fc8000bf45070 */
[----:B------:R-:W-:-:S13]  /*2af0*/  ISETP.NE.AND.EX P2, PT, RZ, UR15, PT, P2 ;  /* 0x0000000fff007c0c */ /* 0x000fda000bf45320 */
[----:B------:R-:W-:Y:S05]  /*2b00*/  @P2 BRA `(.L_x_59) ;  /* 0x0000000000082947 */ /* 0x000fea0003800000 */
[----:B------:R-:W-:Y:S05]  /*2b10*/  @P3 BRA `(.L_x_60) ;  /* 0x00000000002c3947 */ /* 0x000fea0003800000 */
[----:B------:R-:W-:Y:S05]  /*2b20*/  BRA `(.L_x_61) ;  /* 0x0000000000307947 */ /* 0x000fea0003800000 */
.L_x_59:
[----:B-----5:R-:W-:-:S04]  /*2b30*/  PRMT R68, R61, 0x7632, R68 ;  /* 0x000076323d447816 */ /* 0x020fc80000000044 */
[----:B------:R-:W-:-:S05]  /*2b40*/  SHF.L.U32 R68, R68, 0x10, RZ ;  /* 0x0000001044447819 */ /* 0x000fca00000006ff */
[----:B------:R-:W-:Y:S01]  /*2b50*/  FADD.FTZ R205, R68, R205 ;  /* 0x000000cd44cd7221 */ /* 0x000fe20000010000 */
[----:B------:R-:W-:Y:S06]  /*2b60*/  BRA `(.L_x_60) ;  /* 0x0000000000187947 */ /* 0x000fec0003800000 */
.L_x_58:
[----:B-----5:R-:W-:Y:S02]  /*2b70*/  PRMT R68, R57, 0x7632, R68 ;  /* 0x0000763239447816 */ /* 0x020fe40000000044 */
[----:B------:R-:W-:-:S03]  /*2b80*/  @P0 PRMT R69, R61, 0x7632, R69 ;  /* 0x000076323d450816 */ /* 0x000fc60000000045 */
[----:B------:R-:W-:Y:S01]  /*2b90*/  IMAD.U32 R68, R68, 0x10000, RZ ;  /* 0x0001000044447824 */ /* 0x000fe200078e00ff */
[----:B------:R-:W-:-:S03]  /*2ba0*/  @P0 SHF.L.U32 R74, R69, 0x10, RZ ;  /* 0x00000010454a0819 */ /* 0x000fc600000006ff */
[----:B------:R-:W-:-:S04]  /*2bb0*/  FADD.FTZ R205, R68, R205 ;  /* 0x000000cd44cd7221 */ /* 0x000fc80000010000 */
[----:B------:R-:W-:-:S07]  /*2bc0*/  @P0 FADD.FTZ R205, R74, R205 ;  /* 0x000000cd4acd0221 */ /* 0x000fce0000010000 */
.L_x_60:
[----:B------:R-:W-:-:S04]  /*2bd0*/  F2FP.BF16.F32.PACK_AB R68, RZ, R205 ;  /* 0x000000cdff44723e */ /* 0x000fc800000010ff */
[----:B------:R-:W-:-:S07]  /*2be0*/  PRMT R65, R65, 0x5410, R68 ;  /* 0x0000541041417816 */ /* 0x000fce0000000044 */
.L_x_61:
        /* <DEDUP_REMOVED lines=8> */
.L_x_63:
[----:B-----5:R-:W-:-:S05]  /*2c70*/  SHF.L.U32 R69, R62, 0x10, RZ ;  /* 0x000000103e457819 */ /* 0x020fca00000006ff */
[----:B------:R-:W-:Y:S01]  /*2c80*/  FADD.FTZ R206, R69, R206 ;  /* 0x000000ce45ce7221 */ /* 0x000fe20000010000 */
[----:B------:R-:W-:Y:S06]  /*2c90*/  BRA `(.L_x_64) ;  /* 0x0000000000107947 */ /* 0x000fec0003800000 */
.L_x_62:
[----:B-----5:R-:W-:Y:S01]  /*2ca0*/  IMAD.U32 R69, R58, 0x10000, RZ ;  /* 0x000100003a457824 */ /* 0x020fe200078e00ff */
[----:B------:R-:W-:-:S03]  /*2cb0*/  @P0 SHF.L.U32 R75, R62, 0x10, RZ ;  /* 0x000000103e4b0819 */ /* 0x000fc600000006ff */
[----:B------:R-:W-:-:S04]  /*2cc0*/  FADD.FTZ R206, R69, R206 ;  /* 0x000000ce45ce7221 */ /* 0x000fc80000010000 */
[----:B------:R-:W-:-:S07]  /*2cd0*/  @P0 FADD.FTZ R206, R75, R206 ;  /* 0x000000ce4bce0221 */ /* 0x000fce0000010000 */
.L_x_64:
[----:B------:R-:W-:-:S04]  /*2ce0*/  F2FP.BF16.F32.PACK_AB R68, RZ, R206 ;  /* 0x000000ceff44723e */ /* 0x000fc800000010ff */
[----:B------:R-:W-:-:S07]  /*2cf0*/  PRMT R66, R68, 0x7610, R66 ;  /* 0x0000761044427816 */ /* 0x000fce0000000042 */
.L_x_65:
[----:B------:R-:W-:Y:S01]  /*2d00*/  IMAD.U32 R215, R70, 0x10000, RZ ;  /* 0x0001000046d77824 */ /* 0x000fe200078e00ff */
[----:B------:R-:W-:Y:S06]  /*2d10*/  @P1 BRA `(.L_x_66) ;  /* 0x0000000000241947 */ /* 0x000fec0003800000 */
[----:B------:R-:W-:-:S04]  /*2d20*/  ISETP.NE.U32.AND P2, PT, RZ, UR14, PT ;  /* 0x0000000eff007c0c */ /* 0x000fc8000bf45070 */
[----:B------:R-:W-:-:S13]  /*2d30*/  ISETP.NE.AND.EX P2, PT, RZ, UR15, PT, P2 ;  /* 0x0000000fff007c0c */ /* 0x000fda000bf45320 */
[----:B------:R-:W-:Y:S05]  /*2d40*/  @P2 BRA `(.L_x_67) ;  /* 0x0000000000082947 */ /* 0x000fea0003800000 */
[----:B------:R-:W-:Y:S05]  /*2d50*/  @P3 BRA `(.L_x_68) ;  /* 0x00000000002c3947 */ /* 0x000fea0003800000 */
[----:B------:R-:W-:Y:S05]  /*2d60*/  BRA `(.L_x_69) ;  /* 0x0000000000307947 */ /* 0x000fea0003800000 */
.L_x_67:
[----:B-----5:R-:W-:-:S04]  /*2d70*/  PRMT R68, R62, 0x7632, R68 ;  /* 0x000076323e447816 */ /* 0x020fc80000000044 */
[----:B------:R-:W-:-:S05]  /*2d80*/  SHF.L.U32 R68, R68, 0x10, RZ ;  /* 0x0000001044447819 */ /* 0x000fca00000006ff */
[----:B------:R-:W-:Y:S01]  /*2d90*/  FADD.FTZ R215, R68, R215 ;  /* 0x000000d744d77221 */ /* 0x000fe20000010000 */
[----:B------:R-:W-:Y:S06]  /*2da0*/  BRA `(.L_x_68) ;  /* 0x0000000000187947 */ /* 0x000fec0003800000 */
.L_x_66:
[----:B-----5:R-:W-:Y:S02]  /*2db0*/  PRMT R68, R58, 0x7632, R68 ;  /* 0x000076323a447816 */ /* 0x020fe40000000044 */
[----:B------:R-:W-:-:S03]  /*2dc0*/  @P0 PRMT R69, R62, 0x7632, R69 ;  /* 0x000076323e450816 */ /* 0x000fc60000000045 */
[----:B------:R-:W-:Y:S01]  /*2dd0*/  IMAD.U32 R68, R68, 0x10000, RZ ;  /* 0x0001000044447824 */ /* 0x000fe200078e00ff */
[----:B------:R-:W-:-:S03]  /*2de0*/  @P0 SHF.L.U32 R70, R69, 0x10, RZ ;  /* 0x0000001045460819 */ /* 0x000fc600000006ff */
[----:B------:R-:W-:-:S04]  /*2df0*/  FADD.FTZ R215, R68, R215 ;  /* 0x000000d744d77221 */ /* 0x000fc80000010000 */
[----:B------:R-:W-:-:S07]  /*2e00*/  @P0 FADD.FTZ R215, R70, R215 ;  /* 0x000000d746d70221 */ /* 0x000fce0000010000 */
.L_x_68:
[----:B------:R-:W-:-:S04]  /*2e10*/  F2FP.BF16.F32.PACK_AB R68, RZ, R215 ;  /* 0x000000d7ff44723e */ /* 0x000fc800000010ff */
[----:B------:R-:W-:-:S07]  /*2e20*/  PRMT R66, R66, 0x5410, R68 ;  /* 0x0000541042427816 */ /* 0x000fce0000000044 */
.L_x_69:
        /* <DEDUP_REMOVED lines=8> */
.L_x_71:
[----:B-----5:R-:W-:-:S05]  /*2eb0*/  SHF.L.U32 R69, R63, 0x10, RZ ;  /* 0x000000103f457819 */ /* 0x020fca00000006ff */
[----:B------:R-:W-:Y:S01]  /*2ec0*/  FADD.FTZ R216, R69, R216 ;  /* 0x000000d845d87221 */ /* 0x000fe20000010000 */
[----:B------:R-:W-:Y:S06]  /*2ed0*/  BRA `(.L_x_72) ;  /* 0x0000000000107947 */ /* 0x000fec0003800000 */
.L_x_70:
[----:B-----5:R-:W-:Y:S01]  /*2ee0*/  IMAD.U32 R69, R59, 0x10000, RZ ;  /* 0x000100003b457824 */ /* 0x020fe200078e00ff */
[----:B------:R-:W-:-:S03]  /*2ef0*/  @P0 SHF.L.U32 R75, R63, 0x10, RZ ;  /* 0x000000103f4b0819 */ /* 0x000fc600000006ff */
[----:B------:R-:W-:-:S04]  /*2f00*/  FADD.FTZ R216, R69, R216 ;  /* 0x000000d845d87221 */ /* 0x000fc80000010000 */
[----:B------:R-:W-:-:S07]  /*2f10*/  @P0 FADD.FTZ R216, R75, R216 ;  /* 0x000000d84bd80221 */ /* 0x000fce0000010000 */
.L_x_72:
[----:B------:R-:W-:-:S04]  /*2f20*/  F2FP.BF16.F32.PACK_AB R68, RZ, R216 ;  /* 0x000000d8ff44723e */ /* 0x000fc800000010ff */
[----:B------:R-:W-:-:S07]  /*2f30*/  PRMT R67, R68, 0x7610, R67 ;  /* 0x0000761044437816 */ /* 0x000fce0000000043 */
.L_x_73:
[----:B------:R-:W-:Y:S01]  /*2f40*/  IMAD.U32 R225, R71, 0x10000, RZ ;  /* 0x0001000047e17824 */ /* 0x000fe200078e00ff */
[----:B------:R-:W-:Y:S06]  /*2f50*/  @P1 BRA `(.L_x_74) ;  /* 0x0000000000241947 */ /* 0x000fec0003800000 */
[----:B------:R-:W-:-:S04]  /*2f60*/  ISETP.NE.U32.AND P0, PT, RZ, UR14, PT ;  /* 0x0000000eff007c0c */ /* 0x000fc8000bf05070 */
[----:B------:R-:W-:-:S13]  /*2f70*/  ISETP.NE.AND.EX P0, PT, RZ, UR15, PT, P0 ;  /* 0x0000000fff007c0c */ /* 0x000fda000bf05300 */
[----:B------:R-:W-:Y:S05]  /*2f80*/  @P0 BRA `(.L_x_75) ;  /* 0x0000000000080947 */ /* 0x000fea0003800000 */
[----:B------:R-:W-:Y:S05]  /*2f90*/  @P3 BRA `(.L_x_76) ;  /* 0x00000000002c3947 */ /* 0x000fea0003800000 */
[----:B------:R-:W-:Y:S05]  /*2fa0*/  BRA `(.L_x_77) ;  /* 0x0000000000307947 */ /* 0x000fea0003800000 */
.L_x_75:
[----:B-----5:R-:W-:-:S04]  /*2fb0*/  PRMT R68, R63, 0x7632, R68 ;  /* 0x000076323f447816 */ /* 0x020fc80000000044 */
[----:B------:R-:W-:-:S05]  /*2fc0*/  SHF.L.U32 R68, R68, 0x10, RZ ;  /* 0x0000001044447819 */ /* 0x000fca00000006ff */
[----:B------:R-:W-:Y:S01]  /*2fd0*/  FADD.FTZ R225, R68, R225 ;  /* 0x000000e144e17221 */ /* 0x000fe20000010000 */
[----:B------:R-:W-:Y:S06]  /*2fe0*/  BRA `(.L_x_76) ;  /* 0x0000000000187947 */ /* 0x000fec0003800000 */
.L_x_74:
[----:B-----5:R-:W-:Y:S02]  /*2ff0*/  PRMT R68, R59, 0x7632, R68 ;  /* 0x000076323b447816 */ /* 0x020fe40000000044 */
[----:B------:R-:W-:-:S03]  /*3000*/  @P0 PRMT R69, R63, 0x7632, R69 ;  /* 0x000076323f450816 */ /* 0x000fc60000000045 */
[----:B------:R-:W-:Y:S01]  /*3010*/  IMAD.U32 R68, R68, 0x10000, RZ ;  /* 0x0001000044447824 */ /* 0x000fe200078e00ff */
[----:B------:R-:W-:-:S03]  /*3020*/  @P0 SHF.L.U32 R70, R69, 0x10, RZ ;  /* 0x0000001045460819 */ /* 0x000fc600000006ff */
[----:B------:R-:W-:-:S04]  /*3030*/  FADD.FTZ R225, R68, R225 ;  /* 0x000000e144e17221 */ /* 0x000fc80000010000 */
[----:B------:R-:W-:-:S07]  /*3040*/  @P0 FADD.FTZ R225, R70, R225 ;  /* 0x000000e146e10221 */ /* 0x000fce0000010000 */
.L_x_76:
[----:B------:R-:W-:-:S04]  /*3050*/  F2FP.BF16.F32.PACK_AB R68, RZ, R225 ;  /* 0x000000e1ff44723e */ /* 0x000fc800000010ff */
[----:B------:R-:W-:-:S07]  /*3060*/  PRMT R67, R67, 0x5410, R68 ;  /* 0x0000541043437816 */ /* 0x000fce0000000044 */
.L_x_77:
[----:B------:R-:W0:Y:S02]  /*3070*/  @P3 LDC.64 R68, c[0x0][0x238] ;  /* 0x00008e00ff443b82 */ /* 0x000e240000000a00 */
[----:B0-----:R-:W-:-:S04]  /*3080*/  @P3 LEA R68, P0, R73, R68, 0x4 ;  /* 0x0000004449443211 */ /* 0x001fc800078020ff */
[C---:B------:R-:W-:Y:S01]  /*3090*/  @P3 LEA.HI.X R69, R73.reuse, R69, RZ, 0x4, P0 ;  /* 0x0000004549453211 */ /* 0x040fe200000f24ff */
[----:B------:R-:W-:-:S04]  /*30a0*/  VIADD R73, R73, 0x80 ;  /* 0x0000008049497836 */ /* 0x000fc80000000000 */
[----:B------:R1:W-:Y:S04]  /*30b0*/  @P3 STG.E.128 desc[UR4][R68.64], R64 ;  /* 0x0000004044003986 */ /* 0x0003e8000c101d04 */
.L_x_45:
[----:B------:R-:W-:Y:S05]  /*30c0*/  BSYNC B0 ;  /* 0x0000000000007941 */ /* 0x000fea0003800000 */
.L_x_44:
[----:B------:R-:W-:Y:S01]  /*30d0*/  ISETP.GE.U32.AND P0, PT, R51, 0x180, PT ;  /* 0x000001803300780c */ /* 0x000fe20003f06070 */
[----:B------:R-:W-:-:S12]  /*30e0*/  BSSY B0, `(.L_x_78) ;  /* 0x00000a6000007945 */ /* 0x000fd80003800000 */
[----:B------:R-:W-:Y:S05]  /*30f0*/  @!P0 BRA `(.L_x_79) ;  /* 0x0000000800908947 */ /* 0x000fea0003800000 */
[----:B------:R-:W-:-:S04]  /*3100*/  ISETP.NE.U32.AND P1, PT, RZ, UR12, PT ;  /* 0x0000000cff007c0c */ /* 0x000fc8000bf25070 */
[----:B------:R-:W-:-:S13]  /*3110*/  ISETP.NE.AND.EX P1, PT, RZ, UR13, PT, P1 ;  /* 0x0000000dff007c0c */ /* 0x000fda000bf25310 */
[----:B01----:R-:W-:-:S04]  /*3120*/  @P1 LEA R68, P0, R73, UR12, 0x4 ;  /* 0x0000000c49441c11 */ /* 0x003fc8000f8020ff */
        /* <DEDUP_REMOVED lines=20> */
.L_x_81:
[----:B-----5:R-:W-:-:S04]  /*3270*/  IMAD.U32 R68, R60, 0x10000, RZ ;  /* 0x000100003c447824 */ /* 0x020fc800078e00ff */
[----:B------:R-:W-:Y:S01]  /*3280*/  FADD.FTZ R187, R68, R187 ;  /* 0x000000bb44bb7221 */ /* 0x000fe20000010000 */
[----:B------:R-:W-:Y:S06]  /*3290*/  BRA `(.L_x_82) ;  /* 0x0000000000107947 */ /* 0x000fec0003800000 */
.L_x_80:
[----:B-----5:R-:W-:Y:S01]  /*32a0*/  SHF.L.U32 R68, R56, 0x10, RZ ;  /* 0x0000001038447819 */ /* 0x020fe200000006ff */
[----:B------:R-:W-:-:S04]  /*32b0*/  @P0 IMAD.U32 R74, R60, 0x10000, RZ ;  /* 0x000100003c4a0824 */ /* 0x000fc800078e00ff */
[----:B------:R-:W-:-:S04]  /*32c0*/  FADD.FTZ R187, R68, R187 ;  /* 0x000000bb44bb7221 */ /* 0x000fc80000010000 */
[----:B------:R-:W-:-:S07]  /*32d0*/  @P0 FADD.FTZ R187, R74, R187 ;  /* 0x000000bb4abb0221 */ /* 0x000fce0000010000 */
.L_x_82:
[----:B------:R-:W-:-:S04]  /*32e0*/  F2FP.BF16.F32.PACK_AB R68, RZ, R187 ;  /* 0x000000bbff44723e */ /* 0x000fc800000010ff */
[----:B------:R-:W-:-:S07]  /*32f0*/  PRMT R64, R68, 0x7610, R64 ;  /* 0x0000761044407816 */ /* 0x000fce0000000040 */
.L_x_83:
[----:B------:R-:W-:Y:S01]  /*3300*/  SHF.L.U32 R197, R197, 0x10, RZ ;  /* 0x00000010c5c57819 */ /* 0x000fe200000006ff */
[----:B------:R-:W-:Y:S06]  /*3310*/  @P1 BRA `(.L_x_84) ;  /* 0x0000000000241947 */ /* 0x000fec0003800000 */
[----:B------:R-:W-:-:S04]  /*3320*/  ISETP.NE.U32.AND P2, PT, RZ, UR14, PT ;  /* 0x0000000eff007c0c */ /* 0x000fc8000bf45070 */
[----:B------:R-:W-:-:S13]  /*3330*/  ISETP.NE.AND.EX P2, PT, RZ, UR15, PT, P2 ;  /* 0x0000000fff007c0c */ /* 0x000fda000bf45320 */
[----:B------:R-:W-:Y:S05]  /*3340*/  @P2 BRA `(.L_x_85) ;  /* 0x0000000000082947 */ /* 0x000fea0003800000 */
[----:B------:R-:W-:Y:S05]  /*3350*/  @P3 BRA `(.L_x_86) ;  /* 0x00000000002c3947 */ /* 0x000fea0003800000 */
[----:B------:R-:W-:Y:S05]  /*3360*/  BRA `(.L_x_87) ;  /* 0x0000000000307947 */ /* 0x000fea0003800000 */
.L_x_85:
[----:B-----5:R-:W-:-:S05]  /*3370*/  PRMT R68, R60, 0x7632, R68 ;  /* 0x000076323c447816 */ /* 0x020fca0000000044 */
[----:B------:R-:W-:-:S04]  /*3380*/  IMAD.U32 R68, R68, 0x10000, RZ ;  /* 0x0001000044447824 */ /* 0x000fc800078e00ff */
[----:B------:R-:W-:Y:S01]  /*3390*/  FADD.FTZ R197, R68, R197 ;  /* 0x000000c544c57221 */ /* 0x000fe20000010000 */
[----:B------:R-:W-:Y:S06]  /*33a0*/  BRA `(.L_x_86) ;  /* 0x0000000000187947 */ /* 0x000fec0003800000 */
.L_x_84:
[----:B-----5:R-:W-:Y:S02]  /*33b0*/  PRMT R68, R56, 0x7632, R68 ;  /* 0x0000763238447816 */ /* 0x020fe40000000044 */
[----:B------:R-:W-:Y:S02]  /*33c0*/  @P0 PRMT R74, R60, 0x7632, R74 ;  /* 0x000076323c4a0816 */ /* 0x000fe4000000004a */
[----:B------:R-:W-:-:S03]  /*33d0*/  SHF.L.U32 R68, R68, 0x10, RZ ;  /* 0x0000001044447819 */ /* 0x000fc600000006ff */
[----:B------:R-:W-:Y:S02]  /*33e0*/  @P0 IMAD.U32 R74, R74, 0x10000, RZ ;  /* 0x000100004a4a0824 */ /* 0x000fe400078e00ff */
[----:B------:R-:W-:-:S04]  /*33f0*/  FADD.FTZ R197, R68, R197 ;  /* 0x000000c544c57221 */ /* 0x000fc80000010000 */
[----:B------:R-:W-:-:S07]  /*3400*/  @P0 FADD.FTZ R197, R74, R197 ;  /* 0x000000c54ac50221 */ /* 0x000fce0000010000 */
.L_x_86:
[----:B------:R-:W-:-:S04]  /*3410*/  F2FP.BF16.F32.PACK_AB R68, RZ, R197 ;  /* 0x000000c5ff44723e */ /* 0x000fc800000010ff */
[----:B------:R-:W-:-:S07]  /*3420*/  PRMT R64, R64, 0x5410, R68 ;  /* 0x0000541040407816 */ /* 0x000fce0000000044 */
.L_x_87:
        /* <DEDUP_REMOVED lines=8> */
.L_x_89:
[----:B-----5:R-:W-:-:S04]  /*34b0*/  IMAD.U32 R75, R61, 0x10000, RZ ;  /* 0x000100003d4b7824 */ /* 0x020fc800078e00ff */
[----:B------:R-:W-:Y:S01]  /*34c0*/  FADD.FTZ R198, R75, R198 ;  /* 0x000000c64bc67221 */ /* 0x000fe20000010000 */
[----:B------:R-:W-:Y:S06]  /*34d0*/  BRA `(.L_x_90) ;  /* 0x0000000000107947 */ /* 0x000fec0003800000 */
.L_x_88:
[----:B-----5:R-:W-:Y:S01]  /*34e0*/  SHF.L.U32 R75, R57, 0x10, RZ ;  /* 0x00000010394b7819 */ /* 0x020fe200000006ff */
[----:B------:R-:W-:-:S04]  /*34f0*/  @P0 IMAD.U32 R207, R61, 0x10000, RZ ;  /* 0x000100003dcf0824 */ /* 0x000fc800078e00ff */
[----:B------:R-:W-:-:S04]  /*3500*/  FADD.FTZ R198, R75, R198 ;  /* 0x000000c64bc67221 */ /* 0x000fc80000010000 */
[----:B------:R-:W-:-:S07]  /*3510*/  @P0 FADD.FTZ R198, R207, R198 ;  /* 0x000000c6cfc60221 */ /* 0x000fce0000010000 */
.L_x_90:
[----:B------:R-:W-:-:S04]  /*3520*/  F2FP.BF16.F32.PACK_AB R68, RZ, R198 ;  /* 0x000000c6ff44723e */ /* 0x000fc800000010ff */
[----:B------:R-:W-:-:S07]  /*3530*/  PRMT R65, R68, 0x7610, R65 ;  /* 0x0000761044417816 */ /* 0x000fce0000000041 */
.L_x_91:
[----:B------:R-:W-:Y:S01]  /*3540*/  SHF.L.U32 R207, R69, 0x10, RZ ;  /* 0x0000001045cf7819 */ /* 0x000fe200000006ff */
[----:B------:R-:W-:Y:S06]  /*3550*/  @P1 BRA `(.L_x_92) ;  /* 0x0000000000241947 */ /* 0x000fec0003800000 */
[----:B------:R-:W-:-:S04]  /*3560*/  ISETP.NE.U32.AND P2, PT, RZ, UR14, PT ;  /* 0x0000000eff007c0c */ /* 0x000fc8000bf45070 */
[----:B------:R-:W-:-:S13]  /*3570*/  ISETP.NE.AND.EX P2, PT, RZ, UR15, PT, P2 ;  /* 0x0000000fff007c0c */ /* 0x000fda000bf45320 */
[----:B------:R-:W-:Y:S05]  /*3580*/  @P2 BRA `(.L_x_93) ;  /* 0x0000000000082947 */ /* 0x000fea0003800000 */
[----:B------:R-:W-:Y:S05]  /*3590*/  @P3 BRA `(.L_x_94) ;  /* 0x00000000002c3947 */ /* 0x000fea0003800000 */
[----:B------:R-:W-:Y:S05]  /*35a0*/  BRA `(.L_x_95) ;  /* 0x0000000000307947 */ /* 0x000fea0003800000 */
.L_x_93:
[----:B-----5:R-:W-:-:S05]  /*35b0*/  PRMT R68, R61, 0x7632, R68 ;  /* 0x000076323d447816 */ /* 0x020fca0000000044 */
[----:B------:R-:W-:-:S04]  /*35c0*/  IMAD.U32 R68, R68, 0x10000, RZ ;  /* 0x0001000044447824 */ /* 0x000fc800078e00ff */
[----:B------:R-:W-:Y:S01]  /*35d0*/  FADD.FTZ R207, R68, R207 ;  /* 0x000000cf44cf7221 */ /* 0x000fe20000010000 */
[----:B------:R-:W-:Y:S06]  /*35e0*/  BRA `(.L_x_94) ;  /* 0x0000000000187947 */ /* 0x000fec0003800000 */
.L_x_92:
[----:B-----5:R-:W-:Y:S02]  /*35f0*/  PRMT R68, R57, 0x7632, R68 ;  /* 0x0000763239447816 */ /* 0x020fe40000000044 */
[----:B------:R-:W-:Y:S02]  /*3600*/  @P0 PRMT R69, R61, 0x7632, R69 ;  /* 0x000076323d450816 */ /* 0x000fe40000000045 */
[----:B------:R-:W-:-:S03]  /*3610*/  SHF.L.U32 R68, R68, 0x10, RZ ;  /* 0x0000001044447819 */ /* 0x000fc600000006ff */
[----:B------:R-:W-:Y:S02]  /*3620*/  @P0 IMAD.U32 R74, R69, 0x10000, RZ ;  /* 0x00010000454a0824 */ /* 0x000fe400078e00ff */
[----:B------:R-:W-:-:S04]  /*3630*/  FADD.FTZ R207, R68, R207 ;  /* 0x000000cf44cf7221 */ /* 0x000fc80000010000 */
[----:B------:R-:W-:-:S07]  /*3640*/  @P0 FADD.FTZ R207, R74, R207 ;  /* 0x000000cf4acf0221 */ /* 0x000fce0000010000 */
.L_x_94:
[----:B------:R-:W-:-:S04]  /*3650*/  F2FP.BF16.F32.PACK_AB R68, RZ, R207 ;  /* 0x000000cfff44723e */ /* 0x000fc800000010ff */
[----:B------:R-:W-:-:S07]  /*3660*/  PRMT R65, R65, 0x5410, R68 ;  /* 0x0000541041417816 */ /* 0x000fce0000000044 */
.L_x_95:
        /* <DEDUP_REMOVED lines=8> */
.L_x_97:
[----:B-----5:R-:W-:-:S04]  /*36f0*/  IMAD.U32 R69, R62, 0x10000, RZ ;  /* 0x000100003e457824 */ /* 0x020fc800078e00ff */
[----:B------:R-:W-:Y:S01]  /*3700*/  FADD.FTZ R208, R69, R208 ;  /* 0x000000d045d07221 */ /* 0x000fe20000010000 */
[----:B------:R-:W-:Y:S06]  /*3710*/  BRA `(.L_x_98) ;  /* 0x0000000000107947 */ /* 0x000fec0003800000 */
.L_x_96:
[----:B-----5:R-:W-:Y:S01]  /*3720*/  SHF.L.U32 R69, R58, 0x10, RZ ;  /* 0x000000103a457819 */ /* 0x020fe200000006ff */
[----:B------:R-:W-:-:S04]  /*3730*/  @P0 IMAD.U32 R75, R62, 0x10000, RZ ;  /* 0x000100003e4b0824 */ /* 0x000fc800078e00ff */
[----:B------:R-:W-:-:S04]  /*3740*/  FADD.FTZ R208, R69, R208 ;  /* 0x000000d045d07221 */ /* 0x000fc80000010000 */
[----:B------:R-:W-:-:S07]  /*3750*/  @P0 FADD.FTZ R208, R75, R208 ;  /* 0x000000d04bd00221 */ /* 0x000fce0000010000 */
.L_x_98:
[----:B------:R-:W-:-:S04]  /*3760*/  F2FP.BF16.F32.PACK_AB R68, RZ, R208 ;  /* 0x000000d0ff44723e */ /* 0x000fc800000010ff */
[----:B------:R-:W-:-:S07]  /*3770*/  PRMT R66, R68, 0x7610, R66 ;  /* 0x0000761044427816 */ /* 0x000fce0000000042 */
.L_x_99:
[----:B------:R-:W-:Y:S01]  /*3780*/  SHF.L.U32 R217, R70, 0x10, RZ ;  /* 0x0000001046d97819 */ /* 0x000fe200000006ff */
[----:B------:R-:W-:Y:S06]  /*3790*/  @P1 BRA `(.L_x_100) ;  /* 0x0000000000241947 */ /* 0x000fec0003800000 */
[----:B------:R-:W-:-:S04]  /*37a0*/  ISETP.NE.U32.AND P2, PT, RZ, UR14, PT ;  /* 0x0000000eff007c0c */ /* 0x000fc8000bf45070 */
[----:B------:R-:W-:-:S13]  /*37b0*/  ISETP.NE.AND.EX P2, PT, RZ, UR15, PT, P2 ;  /* 0x0000000fff007c0c */ /* 0x000fda000bf45320 */
[----:B------:R-:W-:Y:S05]  /*37c0*/  @P2 BRA `(.L_x_101) ;  /* 0x0000000000082947 */ /* 0x000fea0003800000 */
[----:B------:R-:W-:Y:S05]  /*37d0*/  @P3 BRA `(.L_x_102) ;  /* 0x00000000002c3947 */ /* 0x000fea0003800000 */
[----:B------:R-:W-:Y:S05]  /*37e0*/  BRA `(.L_x_103) ;  /* 0x0000000000307947 */ /* 0x000fea0003800000 */
.L_x_101:
[----:B-----5:R-:W-:-:S05]  /*37f0*/  PRMT R68, R62, 0x7632, R68 ;  /* 0x000076323e447816 */ /* 0x020fca0000000044 */
[----:B------:R-:W-:-:S04]  /*3800*/  IMAD.U32 R68, R68, 0x10000, RZ ;  /* 0x0001000044447824 */ /* 0x000fc800078e00ff */
[----:B------:R-:W-:Y:S01]  /*3810*/  FADD.FTZ R217, R68, R217 ;  /* 0x000000d944d97221 */ /* 0x000fe20000010000 */
[----:B------:R-:W-:Y:S06]  /*3820*/  BRA `(.L_x_102) ;  /* 0x0000000000187947 */ /* 0x000fec0003800000 */
.L_x_100:
[----:B-----5:R-:W-:Y:S02]  /*3830*/  PRMT R68, R58, 0x7632, R68 ;  /* 0x000076323a447816 */ /* 0x020fe40000000044 */
[----:B------:R-:W-:Y:S02]  /*3840*/  @P0 PRMT R69, R62, 0x7632, R69 ;  /* 0x000076323e450816 */ /* 0x000fe40000000045 */
[----:B------:R-:W-:-:S03]  /*3850*/  SHF.L.U32 R68, R68, 0x10, RZ ;  /* 0x0000001044447819 */ /* 0x000fc600000006ff */
[----:B------:R-:W-:Y:S02]  /*3860*/  @P0 IMAD.U32 R70, R69, 0x10000, RZ ;  /* 0x0001000045460824 */ /* 0x000fe400078e00ff */
[----:B------:R-:W-:-:S04]  /*3870*/  FADD.FTZ R217, R68, R217 ;  /* 0x000000d944d97221 */ /* 0x000fc80000010000 */
[----:B------:R-:W-:-:S07]  /*3880*/  @P0 FADD.FTZ R217, R70, R217 ;  /* 0x000000d946d90221 */ /* 0x000fce0000010000 */
.L_x_102:
[----:B------:R-:W-:-:S04]  /*3890*/  F2FP.BF16.F32.PACK_AB R68, RZ, R217 ;  /* 0x000000d9ff44723e */ /* 0x000fc800000010ff */
[----:B------:R-:W-:-:S07]  /*38a0*/  PRMT R66, R66, 0x5410, R68 ;  /* 0x0000541042427816 */ /* 0x000fce0000000044 */
.L_x_103:
        /* <DEDUP_REMOVED lines=8> */
.L_x_105:
[----:B-----5:R-:W-:-:S04]  /*3930*/  IMAD.U32 R69, R63, 0x10000, RZ ;  /* 0x000100003f457824 */ /* 0x020fc800078e00ff */
[----:B------:R-:W-:Y:S01]  /*3940*/  FADD.FTZ R218, R69, R218 ;  /* 0x000000da45da7221 */ /* 0x000fe20000010000 */
[----:B------:R-:W-:Y:S06]  /*3950*/  BRA `(.L_x_106) ;  /* 0x0000000000107947 */ /* 0x000fec0003800000 */
.L_x_104:
[----:B-----5:R-:W-:Y:S01]  /*3960*/  SHF.L.U32 R69, R59, 0x10, RZ ;  /* 0x000000103b457819 */ /* 0x020fe200000006ff */
[----:B------:R-:W-:-:S04]  /*3970*/  @P0 IMAD.U32 R75, R63, 0x10000, RZ ;  /* 0x000100003f4b0824 */ /* 0x000fc800078e00ff */
[----:B------:R-:W-:-:S04]  /*3980*/  FADD.FTZ R218, R69, R218 ;  /* 0x000000da45da7221 */ /* 0x000fc80000010000 */
[----:B------:R-:W-:-:S07]  /*3990*/  @P0 FADD.FTZ R218, R75, R218 ;  /* 0x000000da4bda0221 */ /* 0x000fce0000010000 */
.L_x_106:
[----:B------:R-:W-:-:S04]  /*39a0*/  F2FP.BF16.F32.PACK_AB R68, RZ, R218 ;  /* 0x000000daff44723e */ /* 0x000fc800000010ff */
[----:B------:R-:W-:-:S07]  /*39b0*/  PRMT R67, R68, 0x7610, R67 ;  /* 0x0000761044437816 */ /* 0x000fce0000000043 */
.L_x_107:
[----:B------:R-:W-:Y:S01]  /*39c0*/  SHF.L.U32 R226, R71, 0x10, RZ ;  /* 0x0000001047e27819 */ /* 0x000fe200000006ff */
[----:B------:R-:W-:Y:S06]  /*39d0*/  @P1 BRA `(.L_x_108) ;  /* 0x0000000000241947 */ /* 0x000fec0003800000 */
[----:B------:R-:W-:-:S04]  /*39e0*/  ISETP.NE.U32.AND P0, PT, RZ, UR14, PT ;  /* 0x0000000eff007c0c */ /* 0x000fc8000bf05070 */
[----:B------:R-:W-:-:S13]  /*39f0*/  ISETP.NE.AND.EX P0, PT, RZ, UR15, PT, P0 ;  /* 0x0000000fff007c0c */ /* 0x000fda000bf05300 */
[----:B------:R-:W-:Y:S05]  /*3a00*/  @P0 BRA `(.L_x_109) ;  /* 0x0000000000080947 */ /* 0x000fea0003800000 */
[----:B------:R-:W-:Y:S05]  /*3a10*/  @P3 BRA `(.L_x_110) ;  /* 0x00000000002c3947 */ /* 0x000fea0003800000 */
[----:B------:R-:W-:Y:S05]  /*3a20*/  BRA `(.L_x_111) ;  /* 0x0000000000307947 */ /* 0x000fea0003800000 */
.L_x_109:
[----:B-----5:R-:W-:-:S05]  /*3a30*/  PRMT R68, R63, 0x7632, R68 ;  /* 0x000076323f447816 */ /* 0x020fca0000000044 */
[----:B------:R-:W-:-:S04]  /*3a40*/  IMAD.U32 R69, R68, 0x10000, RZ ;  /* 0x0001000044457824 */ /* 0x000fc800078e00ff */
[----:B------:R-:W-:Y:S01]  /*3a50*/  FADD.FTZ R226, R69, R226 ;  /* 0x000000e245e27221 */ /* 0x000fe20000010000 */
[----:B------:R-:W-:Y:S06]  /*3a60*/  BRA `(.L_x_110) ;  /* 0x0000000000187947 */ /* 0x000fec0003800000 */
.L_x_108:
[----:B-----5:R-:W-:Y:S02]  /*3a70*/  PRMT R68, R59, 0x7632, R68 ;  /* 0x000076323b447816 */ /* 0x020fe40000000044 */
[----:B------:R-:W-:Y:S02]  /*3a80*/  @P0 PRMT R70, R63, 0x7632, R70 ;  /* 0x000076323f460816 */ /* 0x000fe40000000046 */
[----:B------:R-:W-:-:S03]  /*3a90*/  SHF.L.U32 R69, R68, 0x10, RZ ;  /* 0x0000001044457819 */ /* 0x000fc600000006ff */
[----:B------:R-:W-:Y:S02]  /*3aa0*/  @P0 IMAD.U32 R71, R70, 0x10000, RZ ;  /* 0x0001000046470824 */ /* 0x000fe400078e00ff */
[----:B------:R-:W-:-:S04]  /*3ab0*/  FADD.FTZ R226, R69, R226 ;  /* 0x000000e245e27221 */ /* 0x000fc80000010000 */
[----:B------:R-:W-:-:S07]  /*3ac0*/  @P0 FADD.FTZ R226, R71, R226 ;  /* 0x000000e247e20221 */ /* 0x000fce0000010000 */
.L_x_110:
[----:B------:R-:W-:-:S04]  /*3ad0*/  F2FP.BF16.F32.PACK_AB R68, RZ, R226 ;  /* 0x000000e2ff44723e */ /* 0x000fc800000010ff */
[----:B------:R-:W-:-:S07]  /*3ae0*/  PRMT R67, R67, 0x5410, R68 ;  /* 0x0000541043437816 */ /* 0x000fce0000000044 */
.L_x_111:
[----:B------:R-:W0:Y:S02]  /*3af0*/  @P3 LDC.64 R68, c[0x0][0x238] ;  /* 0x00008e00ff443b82 */ /* 0x000e240000000a00 */
[----:B0-----:R-:W-:-:S04]  /*3b00*/  @P3 LEA R68, P0, R73, R68, 0x4 ;  /* 0x0000004449443211 */ /* 0x001fc800078020ff */
[C---:B------:R-:W-:Y:S02]  /*3b10*/  @P3 LEA.HI.X R69, R73.reuse, R69, RZ, 0x4, P0 ;  /* 0x0000004549453211 */ /* 0x040fe400000f24ff */
[----:B------:R-:W-:-:S03]  /*3b20*/  IADD3 R73, R73, 0x80, RZ ;  /* 0x0000008049497810 */ /* 0x000fc60007ffe0ff */
[----:B------:R2:W-:Y:S04]  /*3b30*/  @P3 STG.E.128 desc[UR4][R68.64], R64 ;  /* 0x0000004044003986 */ /* 0x0005e8000c101d04 */
.L_x_79:
[----:B------:R-:W-:Y:S05]  /*3b40*/  BSYNC B0 ;  /* 0x0000000000007941 */ /* 0x000fea0003800000 */
.L_x_78:
[----:B------:R-:W-:Y:S01]  /*3b50*/  ISETP.GE.U32.AND P0, PT, R51, 0x200, PT ;  /* 0x000002003300780c */ /* 0x000fe20003f06070 */
[----:B------:R-:W-:-:S12]  /*3b60*/  BSSY B0, `(.L_x_112) ;  /* 0x00000a6000007945 */ /* 0x000fd80003800000 */
[----:B------:R-:W-:Y:S05]  /*3b70*/  @!P0 BRA `(.L_x_113) ;  /* 0x0000000800908947 */ /* 0x000fea0003800000 */
[----:B------:R-:W-:-:S04]  /*3b80*/  ISETP.NE.U32.AND P1, PT, RZ, UR12, PT ;  /* 0x0000000cff007c0c */ /* 0x000fc8000bf25070 */
[----:B------:R-:W-:-:S13]  /*3b90*/  ISETP.NE.AND.EX P1, PT, RZ, UR13, PT, P1 ;  /* 0x0000000dff007c0c */ /* 0x000fda000bf25310 */
[----:B012---:R-:W-:-:S04]  /*3ba0*/  @P1 LEA R68, P0, R73, UR12, 0x4 ;  /* 0x0000000c49441c11 */ /* 0x007fc8000f8020ff */
        /* <DEDUP_REMOVED lines=20> */
.L_x_115:
[----:B-----5:R-:W-:-:S05]  /*3cf0*/  SHF.L.U32 R75, R60, 0x10, RZ ;  /* 0x000000103c4b7819 */ /* 0x020fca00000006ff */
[----:B------:R-:W-:Y:S01]  /*3d00*/  FADD.FTZ R188, R75, R188 ;  /* 0x000000bc4bbc7221 */ /* 0x000fe20000010000 */
[----:B------:R-:W-:Y:S06]  /*3d10*/  BRA `(.L_x_116) ;  /* 0x0000000000107947 */ /* 0x000fec0003800000 */
.L_x_114:
[----:B-----5:R-:W-:Y:S01]  /*3d20*/  IMAD.U32 R75, R56, 0x10000, RZ ;  /* 0x00010000384b7824 */ /* 0x020fe200078e00ff */
[----:B------:R-:W-:-:S03]  /*3d30*/  @P0 SHF.L.U32 R209, R60, 0x10, RZ ;  /* 0x000000103cd10819 */ /* 0x000fc600000006ff */
[----:B------:R-:W-:-:S04]  /*3d40*/  FADD.FTZ R188, R75, R188 ;  /* 0x000000bc4bbc7221 */ /* 0x000fc80000010000 */
[----:B------:R-:W-:-:S07]  /*3d50*/  @P0 FADD.FTZ R188, R209, R188 ;  /* 0x000000bcd1bc0221 */ /* 0x000fce0000010000 */
.L_x_116:
[----:B------:R-:W-:-:S04]  /*3d60*/  F2FP.BF16.F32.PACK_AB R68, RZ, R188 ;  /* 0x000000bcff44723e */ /* 0x000fc800000010ff */
[----:B------:R-:W-:-:S07]  /*3d70*/  PRMT R64, R68, 0x7610, R64 ;  /* 0x0000761044407816 */ /* 0x000fce0000000040 */
.L_x_117:
[----:B------:R-:W-:Y:S01]  /*3d80*/  IMAD.U32 R199, R199, 0x10000, RZ ;  /* 0x00010000c7c77824 */ /* 0x000fe200078e00ff */
[----:B------:R-:W-:Y:S06]  /*3d90*/  @P1 BRA `(.L_x_118) ;  /* 0x0000000000241947 */ /* 0x000fec0003800000 */
[----:B------:R-:W-:-:S04]  /*3da0*/  ISETP.NE.U32.AND P2, PT, RZ, UR14, PT ;  /* 0x0000000eff007c0c */ /* 0x000fc8000bf45070 */
[----:B------:R-:W-:-:S13]  /*3db0*/  ISETP.NE.AND.EX P2, PT, RZ, UR15, PT, P2 ;  /* 0x0000000fff007c0c */ /* 0x000fda000bf45320 */
[----:B------:R-:W-:Y:S05]  /*3dc0*/  @P2 BRA `(.L_x_119) ;  /* 0x0000000000082947 */ /* 0x000fea0003800000 */
[----:B------:R-:W-:Y:S05]  /*3dd0*/  @P3 BRA `(.L_x_120) ;  /* 0x00000000002c3947 */ /* 0x000fea0003800000 */
[----:B------:R-:W-:Y:S05]  /*3de0*/  BRA `(.L_x_121) ;  /* 0x0000000000307947 */ /* 0x000fea0003800000 */
.L_x_119:
[----:B-----5:R-:W-:-:S04]  /*3df0*/  PRMT R68, R60, 0x7632, R68 ;  /* 0x000076323c447816 */ /* 0x020fc80000000044 */
[----:B------:R-:W-:-:S05]  /*3e00*/  SHF.L.U32 R68, R68, 0x10, RZ ;  /* 0x0000001044447819 */ /* 0x000fca00000006ff */
[----:B------:R-:W-:Y:S01]  /*3e10*/  FADD.FTZ R199, R68, R199 ;  /* 0x000000c744c77221 */ /* 0x000fe20000010000 */
[----:B------:R-:W-:Y:S06]  /*3e20*/  BRA `(.L_x_120) ;  /* 0x0000000000187947 */ /* 0x000fec0003800000 */
.L_x_118:
[----:B-----5:R-:W-:Y:S02]  /*3e30*/  PRMT R68, R56, 0x7632, R68 ;  /* 0x0000763238447816 */ /* 0x020fe40000000044 */
[----:B------:R-:W-:-:S03]  /*3e40*/  @P0 PRMT R74, R60, 0x7632, R74 ;  /* 0x000076323c4a0816 */ /* 0x000fc6000000004a */
[----:B------:R-:W-:Y:S01]  /*3e50*/  IMAD.U32 R68, R68, 0x10000, RZ ;  /* 0x0001000044447824 */ /* 0x000fe200078e00ff */
[----:B------:R-:W-:-:S03]  /*3e60*/  @P0 SHF.L.U32 R74, R74, 0x10, RZ ;  /* 0x000000104a4a0819 */ /* 0x000fc600000006ff */
[----:B------:R-:W-:-:S04]  /*3e70*/  FADD.FTZ R199, R68, R199 ;  /* 0x000000c744c77221 */ /* 0x000fc80000010000 */
[----:B------:R-:W-:-:S07]  /*3e80*/  @P0 FADD.FTZ R199, R74, R199 ;  /* 0x000000c74ac70221 */ /* 0x000fce0000010000 */
.L_x_120:
[----:B------:R-:W-:-:S04]  /*3e90*/  F2FP.BF16.F32.PACK_AB R68, RZ, R199 ;  /* 0x000000c7ff44723e */ /* 0x000fc800000010ff */
[----:B------:R-:W-:-:S07]  /*3ea0*/  PRMT R64, R64, 0x5410, R68 ;  /* 0x0000541040407816 */ /* 0x000fce0000000044 */
.L_x_121:
        /* <DEDUP_REMOVED lines=8> */
.L_x_123:
[----:B-----5:R-:W-:-:S05]  /*3f30*/  SHF.L.U32 R75, R61, 0x10, RZ ;  /* 0x000000103d4b7819 */ /* 0x020fca00000006ff */
[----:B------:R-:W-:Y:S01]  /*3f40*/  FADD.FTZ R200, R75, R200 ;  /* 0x000000c84bc87221 */ /* 0x000fe20000010000 */
[----:B------:R-:W-:Y:S06]  /*3f50*/  BRA `(.L_x_124) ;  /* 0x0000000000107947 */ /* 0x000fec0003800000 */
.L_x_122:
[----:B-----5:R-:W-:Y:S01]  /*3f60*/  IMAD.U32 R75, R57, 0x10000, RZ ;  /* 0x00010000394b7824 */ /* 0x020fe200078e00ff */
[----:B------:R-:W-:-:S03]  /*3f70*/  @P0 SHF.L.U32 R209, R61, 0x10, RZ ;  /* 0x000000103dd10819 */ /* 0x000fc600000006ff */
[----:B------:R-:W-:-:S04]  /*3f80*/  FADD.FTZ R200, R75, R200 ;  /* 0x000000c84bc87221 */ /* 0x000fc80000010000 */
[----:B------:R-:W-:-:S07]  /*3f90*/  @P0 FADD.FTZ R200, R209, R200 ;  /* 0x000000c8d1c80221 */ /* 0x000fce0000010000 */
.L_x_124:
[----:B------:R-:W-:-:S04]  /*3fa0*/  F2FP.BF16.F32.PACK_AB R68, RZ, R200 ;  /* 0x000000c8ff44723e */ /* 0x000fc800000010ff */
[----:B------:R-:W-:-:S07]  /*3fb0*/  PRMT R65, R68, 0x7610, R65 ;  /* 0x0000761044417816 */ /* 0x000fce0000000041 */
.L_x_125:
[----:B------:R-:W-:Y:S01]  /*3fc0*/  IMAD.U32 R209, R69, 0x10000, RZ ;  /* 0x0001000045d17824 */ /* 0x000fe200078e00ff */
[----:B------:R-:W-:Y:S06]  /*3fd0*/  @P1 BRA `(.L_x_126) ;  /* 0x0000000000241947 */ /* 0x000fec0003800000 */
[----:B------:R-:W-:-:S04]  /*3fe0*/  ISETP.NE.U32.AND P2, PT, RZ, UR14, PT ;  /* 0x0000000eff007c0c */ /* 0x000fc8000bf45070 */
[----:B------:R-:W-:-:S13]  /*3ff0*/  ISETP.NE.AND.EX P2, PT, RZ, UR15, PT, P2 ;  /* 0x0000000fff007c0c */ /* 0x000fda000bf45320 */
[----:B------:R-:W-:Y:S05]  /*4000*/  @P2 BRA `(.L_x_127) ;  /* 0x0000000000082947 */ /* 0x000fea0003800000 */
[----:B------:R-:W-:Y:S05]  /*4010*/  @P3 BRA `(.L_x_128) ;  /* 0x00000000002c3947 */ /* 0x000fea0003800000 */
[----:B------:R-:W-:Y:S05]  /*4020*/  BRA `(.L_x_129) ;  /* 0x0000000000307947 */ /* 0x000fea0003800000 */
.L_x_127:
[----:B-----5:R-:W-:-:S04]  /*4030*/  PRMT R68, R61, 0x7632, R68 ;  /* 0x000076323d447816 */ /* 0x020fc80000000044 */
[----:B------:R-:W-:-:S05]  /*4040*/  SHF.L.U32 R68, R68, 0x10, RZ ;  /* 0x0000001044447819 */ /* 0x000fca00000006ff */
[----:B------:R-:W-:Y:S01]  /*4050*/  FADD.FTZ R209, R68, R209 ;  /* 0x000000d144d17221 */ /* 0x000fe20000010000 */
[----:B------:R-:W-:Y:S06]  /*4060*/  BRA `(.L_x_128) ;  /* 0x0000000000187947 */ /* 0x000fec0003800000 */
.L_x_126:
[----:B-----5:R-:W-:Y:S02]  /*4070*/  PRMT R68, R57, 0x7632, R68 ;  /* 0x0000763239447816 */ /* 0x020fe40000000044 */
[----:B------:R-:W-:-:S03]  /*4080*/  @P0 PRMT R69, R61, 0x7632, R69 ;  /* 0x000076323d450816 */ /* 0x000fc60000000045 */
[----:B------:R-:W-:Y:S01]  /*4090*/  IMAD.U32 R68, R68, 0x10000, RZ ;  /* 0x0001000044447824 */ /* 0x000fe200078e00ff */
[----:B------:R-:W-:-:S03]  /*40a0*/  @P0 SHF.L.U32 R74, R69, 0x10, RZ ;  /* 0x00000010454a0819 */ /* 0x000fc600000006ff */
[----:B------:R-:W-:-:S04]  /*40b0*/  FADD.FTZ R209, R68, R209 ;  /* 0x000000d144d17221 */ /* 0x000fc80000010000 */
[----:B------:R-:W-:-:S07]  /*40c0*/  @P0 FADD.FTZ R209, R74, R209 ;  /* 0x000000d14ad10221 */ /* 0x000fce0000010000 */
.L_x_128:
[----:B------:R-:W-:-:S04]  /*40d0*/  F2FP.BF16.F32.PACK_AB R68, RZ, R209 ;  /* 0x000000d1ff44723e */ /* 0x000fc800000010ff */
[----:B------:R-:W-:-:S07]  /*40e0*/  PRMT R65, R65, 0x5410, R68 ;  /* 0x0000541041417816 */ /* 0x000fce0000000044 */
.L_x_129:
        /* <DEDUP_REMOVED lines=8> */
.L_x_131:
[----:B-----5:R-:W-:-:S05]  /*4170*/  SHF.L.U32 R69, R62, 0x10, RZ ;  /* 0x000000103e457819 */ /* 0x020fca00000006ff */
[----:B------:R-:W-:Y:S01]  /*4180*/  FADD.FTZ R210, R69, R210 ;  /* 0x000000d245d27221 */ /* 0x000fe20000010000 */
[----:B------:R-:W-:Y:S06]  /*4190*/  BRA `(.L_x_132) ;  /* 0x0000000000107947 */ /* 0x000fec0003800000 */
.L_x_130:
[----:B-----5:R-:W-:Y:S01]  /*41a0*/  IMAD.U32 R69, R58, 0x10000, RZ ;  /* 0x000100003a457824 */ /* 0x020fe200078e00ff */
[----:B------:R-:W-:-:S03]  /*41b0*/  @P0 SHF.L.U32 R75, R62, 0x10, RZ ;  /* 0x000000103e4b0819 */ /* 0x000fc600000006ff */
[----:B------:R-:W-:-:S04]  /*41c0*/  FADD.FTZ R210, R69, R210 ;  /* 0x000000d245d27221 */ /* 0x000fc80000010000 */
[----:B------:R-:W-:-:S07]  /*41d0*/  @P0 FADD.FTZ R210, R75, R210 ;  /* 0x000000d24bd20221 */ /* 0x000fce0000010000 */
.L_x_132:
[----:B------:R-:W-:-:S04]  /*41e0*/  F2FP.BF16.F32.PACK_AB R68, RZ, R210 ;  /* 0x000000d2ff44723e */ /* 0x000fc800000010ff */
[----:B------:R-:W-:-:S07]  /*41f0*/  PRMT R66, R68, 0x7610, R66 ;  /* 0x0000761044427816 */ /* 0x000fce0000000042 */
.L_x_133:
[----:B------:R-:W-:Y:S01]  /*4200*/  IMAD.U32 R219, R70, 0x10000, RZ ;  /* 0x0001000046db7824 */ /* 0x000fe200078e00ff */
[----:B------:R-:W-:Y:S06]  /*4210*/  @P1 BRA `(.L_x_134) ;  /* 0x0000000000241947 */ /* 0x000fec0003800000 */
[----:B------:R-:W-:-:S04]  /*4220*/  ISETP.NE.U32.AND P2, PT, RZ, UR14, PT ;  /* 0x0000000eff007c0c */ /* 0x000fc8000bf45070 */
[----:B------:R-:W-:-:S13]  /*4230*/  ISETP.NE.AND.EX P2, PT, RZ, UR15, PT, P2 ;  /* 0x0000000fff007c0c */ /* 0x000fda000bf45320 */
[----:B------:R-:W-:Y:S05]  /*4240*/  @P2 BRA `(.L_x_135) ;  /* 0x0000000000082947 */ /* 0x000fea0003800000 */
[----:B------:R-:W-:Y:S05]  /*4250*/  @P3 BRA `(.L_x_136) ;  /* 0x00000000002c3947 */ /* 0x000fea0003800000 */
[----:B------:R-:W-:Y:S05]  /*4260*/  BRA `(.L_x_137) ;  /* 0x0000000000307947 */ /* 0x000fea0003800000 */
.L_x_135:
[----:B-----5:R-:W-:-:S04]  /*4270*/  PRMT R68, R62, 0x7632, R68 ;  /* 0x000076323e447816 */ /* 0x020fc80000000044 */
[----:B------:R-:W-:-:S05]  /*4280*/  SHF.L.U32 R68, R68, 0x10, RZ ;  /* 0x0000001044447819 */ /* 0x000fca00000006ff */
[----:B------:R-:W-:Y:S01]  /*4290*/  FADD.FTZ R219, R68, R219 ;  /* 0x000000db44db7221 */ /* 0x000fe20000010000 */
[----:B------:R-:W-:Y:S06]  /*42a0*/  BRA `(.L_x_136) ;  /* 0x0000000000187947 */ /* 0x000fec0003800000 */
.L_x_134:
[----:B-----5:R-:W-:Y:S02]  /*42b0*/  PRMT R68, R58, 0x7632, R68 ;  /* 0x000076323a447816 */ /* 0x020fe40000000044 */
[----:B------:R-:W-:-:S03]  /*42c0*/  @P0 PRMT R69, R62, 0x7632, R69 ;  /* 0x000076323e450816 */ /* 0x000fc60000000045 */
[----:B------:R-:W-:Y:S01]  /*42d0*/  IMAD.U32 R68, R68, 0x10000, RZ ;  /* 0x0001000044447824 */ /* 0x000fe200078e00ff */
[----:B------:R-:W-:-:S03]  /*42e0*/  @P0 SHF.L.U32 R70, R69, 0x10, RZ ;  /* 0x0000001045460819 */ /* 0x000fc600000006ff */
[----:B------:R-:W-:-:S04]  /*42f0*/  FADD.FTZ R219, R68, R219 ;  /* 0x000000db44db7221 */ /* 0x000fc80000010000 */
[----:B------:R-:W-:-:S07]  /*4300*/  @P0 FADD.FTZ R219, R70, R219 ;  /* 0x000000db46db0221 */ /* 0x000fce0000010000 */
.L_x_136:
[----:B------:R-:W-:-:S04]  /*4310*/  F2FP.BF16.F32.PACK_AB R68, RZ, R219 ;  /* 0x000000dbff44723e */ /* 0x000fc800000010ff */
[----:B------:R-:W-:-:S07]  /*4320*/  PRMT R66, R66, 0x5410, R68 ;  /* 0x0000541042427816 */ /* 0x000fce0000000044 */
.L_x_137:
        /* <DEDUP_REMOVED lines=8> */
.L_x_139:
[----:B-----5:R-:W-:-:S05]  /*43b0*/  SHF.L.U32 R69, R63, 0x10, RZ ;  /* 0x000000103f457819 */ /* 0x020fca00000006ff */
[----:B------:R-:W-:Y:S01]  /*43c0*/  FADD.FTZ R220, R69, R220 ;  /* 0x000000dc45dc7221 */ /* 0x000fe20000010000 */
[----:B------:R-:W-:Y:S06]  /*43d0*/  BRA `(.L_x_140) ;  /* 0x0000000000107947 */ /* 0x000fec0003800000 */
.L_x_138:
[----:B-----5:R-:W-:Y:S01]  /*43e0*/  IMAD.U32 R69, R59, 0x10000, RZ ;  /* 0x000100003b457824 */ /* 0x020fe200078e00ff */
[----:B------:R-:W-:-:S03]  /*43f0*/  @P0 SHF.L.U32 R75, R63, 0x10, RZ ;  /* 0x000000103f4b0819 */ /* 0x000fc600000006ff */
[----:B------:R-:W-:-:S04]  /*4400*/  FADD.FTZ R220, R69, R220 ;  /* 0x000000dc45dc7221 */ /* 0x000fc80000010000 */
[----:B------:R-:W-:-:S07]  /*4410*/  @P0 FADD.FTZ R220, R75, R220 ;  /* 0x000000dc4bdc0221 */ /* 0x000fce0000010000 */
.L_x_140:
[----:B------:R-:W-:-:S04]  /*4420*/  F2FP.BF16.F32.PACK_AB R68, RZ, R220 ;  /* 0x000000dcff44723e */ /* 0x000fc800000010ff */
[----:B------:R-:W-:-:S07]  /*4430*/  PRMT R67, R68, 0x7610, R67 ;  /* 0x0000761044437816 */ /* 0x000fce0000000043 */
.L_x_141:
[----:B------:R-:W-:Y:S01]  /*4440*/  IMAD.U32 R227, R71, 0x10000, RZ ;  /* 0x0001000047e37824 */ /* 0x000fe200078e00ff */
[----:B------:R-:W-:Y:S06]  /*4450*/  @P1 BRA `(.L_x_142) ;  /* 0x0000000000241947 */ /* 0x000fec0003800000 */
[----:B------:R-:W-:-:S04]  /*4460*/  ISETP.NE.U32.AND P0, PT, RZ, UR14, PT ;  /* 0x0000000eff007c0c */ /* 0x000fc8000bf05070 */
[----:B------:R-:W-:-:S13]  /*4470*/  ISETP.NE.AND.EX P0, PT, RZ, UR15, PT, P0 ;  /* 0x0000000fff007c0c */ /* 0x000fda000bf05300 */
[----:B------:R-:W-:Y:S05]  /*4480*/  @P0 BRA `(.L_x_143) ;  /* 0x0000000000080947 */ /* 0x000fea0003800000 */
[----:B------:R-:W-:Y:S05]  /*4490*/  @P3 BRA `(.L_x_144) ;  /* 0x00000000002c3947 */ /* 0x000fea0003800000 */
[----:B------:R-:W-:Y:S05]  /*44a0*/  BRA `(.L_x_145) ;  /* 0x0000000000307947 */ /* 0x000fea0003800000 */
.L_x_143:
[----:B-----5:R-:W-:-:S04]  /*44b0*/  PRMT R68, R63, 0x7632, R68 ;  /* 0x000076323f447816 */ /* 0x020fc80000000044 */
[----:B------:R-:W-:-:S05]  /*44c0*/  SHF.L.U32 R68, R68, 0x10, RZ ;  /* 0x0000001044447819 */ /* 0x000fca00000006ff */
[----:B------:R-:W-:Y:S01]  /*44d0*/  FADD.FTZ R227, R68, R227 ;  /* 0x000000e344e37221 */ /* 0x000fe20000010000 */
[----:B------:R-:W-:Y:S06]  /*44e0*/  BRA `(.L_x_144) ;  /* 0x0000000000187947 */ /* 0x000fec0003800000 */
.L_x_142:
[----:B-----5:R-:W-:Y:S02]  /*44f0*/  PRMT R68, R59, 0x7632, R68 ;  /* 0x000076323b447816 */ /* 0x020fe40000000044 */
[----:B------:R-:W-:-:S03]  /*4500*/  @P0 PRMT R69, R63, 0x7632, R69 ;  /* 0x000076323f450816 */ /* 0x000fc60000000045 */
[----:B------:R-:W-:Y:S01]  /*4510*/  IMAD.U32 R68, R68, 0x10000, RZ ;  /* 0x0001000044447824 */ /* 0x000fe200078e00ff */
[----:B------:R-:W-:-:S03]  /*4520*/  @P0 SHF.L.U32 R70, R69, 0x10, RZ ;  /* 0x0000001045460819 */ /* 0x000fc600000006ff */
[----:B------:R-:W-:-:S04]  /*4530*/  FADD.FTZ R227, R68, R227 ;  /* 0x000000e344e37221 */ /* 0x000fc80000010000 */
[----:B------:R-:W-:-:S07]  /*4540*/  @P0 FADD.FTZ R227, R70, R227 ;  /* 0x000000e346e30221 */ /* 0x000fce0000010000 */
.L_x_144:
[----:B------:R-:W-:-:S04]  /*4550*/  F2FP.BF16.F32.PACK_AB R68, RZ, R227 ;  /* 0x000000e3ff44723e */ /* 0x000fc800000010ff */
[----:B------:R-:W-:-:S07]  /*4560*/  PRMT R67, R67, 0x5410, R68 ;  /* 0x0000541043437816 */ /* 0x000fce0000000044 */
.L_x_145:
[----:B------:R-:W0:Y:S02]  /*4570*/  @P3 LDC.64 R68, c[0x0][0x238] ;  /* 0x00008e00ff443b82 */ /* 0x000e240000000a00 */
[----:B0-----:R-:W-:-:S04]  /*4580*/  @P3 LEA R68, P0, R73, R68, 0x4 ;  /* 0x0000004449443211 */ /* 0x001fc800078020ff */
[C---:B------:R-:W-:Y:S01]  /*4590*/  @P3 LEA.HI.X R69, R73.reuse, R69, RZ, 0x4, P0 ;  /* 0x0000004549453211 */ /* 0x040fe200000f24ff */
[----:B------:R-:W-:-:S04]  /*45a0*/  VIADD R73, R73, 0x80 ;  /* 0x0000008049497836 */ /* 0x000fc80000000000 */
[----:B------:R3:W-:Y:S04]  /*45b0*/  @P3 STG.E.128 desc[UR4][R68.64], R64 ;  /* 0x0000004044003986 */ /* 0x0007e8000c101d04 */
.L_x_113:
[----:B------:R-:W-:Y:S05]  /*45c0*/  BSYNC B0 ;  /* 0x0000000000007941 */ /* 0x000fea0003800000 */
.L_x_112:
[----:B------:R-:W-:Y:S01]  /*45d0*/  ISETP.GE.U32.AND P0, PT, R51, 0x280, PT ;  /* 0x000002803300780c */ /* 0x000fe20003f06070 */
[----:B------:R-:W-:-:S12]  /*45e0*/  BSSY B0, `(.L_x_146) ;  /* 0x00000a5000007945 */ /* 0x000fd80003800000 */
[----:B------:R-:W-:Y:S05]  /*45f0*/  @!P0 BRA `(.L_x_147) ;  /* 0x00000008008c8947 */ /* 0x000fea0003800000 */
[----:B------:R-:W-:-:S04]  /*4600*/  ISETP.NE.U32.AND P1, PT, RZ, UR12, PT ;  /* 0x0000000cff007c0c */ /* 0x000fc8000bf25070 */
[----:B------:R-:W-:-:S13]  /*4610*/  ISETP.NE.AND.EX P1, PT, RZ, UR13, PT, P1 ;  /* 0x0000000dff007c0c */ /* 0x000fda000bf25310 */
[----:B0123--:R-:W-:-:S04]  /*4620*/  @P1 LEA R68, P0, R73, UR12, 0x4 ;  /* 0x0000000c49441c11 */ /* 0x00ffc8000f8020ff */
        /* <DEDUP_REMOVED lines=20> */
.L_x_149:
[----:B-----5:R-:W-:-:S04]  /*4770*/  IMAD.U32 R68, R60, 0x10000, RZ ;  /* 0x000100003c447824 */ /* 0x020fc800078e00ff */
[----:B------:R-:W-:Y:S01]  /*4780*/  FADD.FTZ R189, R68, R189 ;  /* 0x000000bd44bd7221 */ /* 0x000fe20000010000 */
[----:B------:R-:W-:Y:S06]  /*4790*/  BRA `(.L_x_150) ;  /* 0x0000000000107947 */ /* 0x000fec0003800000 */
.L_x_148:
[----:B-----5:R-:W-:Y:S01]  /*47a0*/  SHF.L.U32 R68, R56, 0x10, RZ ;  /* 0x0000001038447819 */ /* 0x020fe200000006ff */
[----:B------:R-:W-:-:S04]  /*47b0*/  @P0 IMAD.U32 R74, R60, 0x10000, RZ ;  /* 0x000100003c4a0824 */ /* 0x000fc800078e00ff */
[----:B------:R-:W-:-:S04]  /*47c0*/  FADD.FTZ R189, R68, R189 ;  /* 0x000000bd44bd7221 */ /* 0x000fc80000010000 */
[----:B------:R-:W-:-:S07]  /*47d0*/  @P0 FADD.FTZ R189, R74, R189 ;  /* 0x000000bd4abd0221 */ /* 0x000fce0000010000 */
.L_x_150:
[----:B------:R-:W-:-:S04]  /*47e0*/  F2FP.BF16.F32.PACK_AB R68, RZ, R189 ;  /* 0x000000bdff44723e */ /* 0x000fc800000010ff */
[----:B------:R-:W-:-:S07]  /*47f0*/  PRMT R64, R68, 0x7610, R64 ;  /* 0x0000761044407816 */ /* 0x000fce0000000040 */
.L_x_151:
[----:B------:R-:W-:Y:S01]  /*4800*/  SHF.L.U32 R201, R201, 0x10, RZ ;  /* 0x00000010c9c97819 */ /* 0x000fe200000006ff */
[----:B------:R-:W-:Y:S06]  /*4810*/  @P1 BRA `(.L_x_152) ;  /* 0x0000000000241947 */ /* 0x000fec0003800000 */
[----:B------:R-:W-:-:S04]  /*4820*/  ISETP.NE.U32.AND P2, PT, RZ, UR14, PT ;  /* 0x0000000eff007c0c */ /* 0x000fc8000bf45070 */
[----:B------:R-:W-:-:S13]  /*4830*/  ISETP.NE.AND.EX P2, PT, RZ, UR15, PT, P2 ;  /* 0x0000000fff007c0c */ /* 0x000fda000bf45320 */
[----:B------:R-:W-:Y:S05]  /*4840*/  @P2 BRA `(.L_x_153) ;  /* 0x0000000000082947 */ /* 0x000fea0003800000 */
[----:B------:R-:W-:Y:S05]  /*4850*/  @P3 BRA `(.L_x_154) ;  /* 0x00000000002c3947 */ /* 0x000fea0003800000 */
[----:B------:R-:W-:Y:S05]  /*4860*/  BRA `(.L_x_155) ;  /* 0x0000000000307947 */ /* 0x000fea0003800000 */
.L_x_153:
[----:B-----5:R-:W-:-:S05]  /*4870*/  PRMT R68, R60, 0x7632, R68 ;  /* 0x000076323c447816 */ /* 0x020fca0000000044 */
[----:B------:R-:W-:-:S04]  /*4880*/  IMAD.U32 R68, R68, 0x10000, RZ ;  /* 0x0001000044447824 */ /* 0x000fc800078e00ff */
[----:B------:R-:W-:Y:S01]  /*4890*/  FADD.FTZ R201, R68, R201 ;  /* 0x000000c944c97221 */ /* 0x000fe20000010000 */
[----:B------:R-:W-:Y:S06]  /*48a0*/  BRA `(.L_x_154) ;  /* 0x0000000000187947 */ /* 0x000fec0003800000 */
.L_x_152:
[----:B-----5:R-:W-:Y:S02]  /*48b0*/  PRMT R68, R56, 0x7632, R68 ;  /* 0x0000763238447816 */ /* 0x020fe40000000044 */
[----:B------:R-:W-:Y:S02]  /*48c0*/  @P0 PRMT R74, R60, 0x7632, R74 ;  /* 0x000076323c4a0816 */ /* 0x000fe4000000004a */
[----:B------:R-:W-:-:S03]  /*48d0*/  SHF.L.U32 R68, R68, 0x10, RZ ;  /* 0x0000001044447819 */ /* 0x000fc600000006ff */
[----:B------:R-:W-:Y:S02]  /*48e0*/  @P0 IMAD.U32 R74, R74, 0x10000, RZ ;  /* 0x000100004a4a0824 */ /* 0x000fe400078e00ff */
[----:B------:R-:W-:-:S04]  /*48f0*/  FADD.FTZ R201, R68, R201 ;  /* 0x000000c944c97221 */ /* 0x000fc80000010000 */
[----:B------:R-:W-:-:S07]  /*4900*/  @P0 FADD.FTZ R201, R74, R201 ;  /* 0x000000c94ac90221 */ /* 0x000fce0000010000 */
.L_x_154:
[----:B------:R-:W-:-:S04]  /*4910*/  F2FP.BF16.F32.PACK_AB R68, RZ, R201 ;  /* 0x000000c9ff44723e */ /* 0x000fc800000010ff */
[----:B------:R-:W-:-:S07]  /*4920*/  PRMT R64, R64, 0x5410, R68 ;  /* 0x0000541040407816 */ /* 0x000fce0000000044 */
.L_x_155:
        /* <DEDUP_REMOVED lines=8> */
.L_x_157:
[----:B-----5:R-:W-:-:S04]  /*49b0*/  IMAD.U32 R75, R61, 0x10000, RZ ;  /* 0x000100003d4b7824 */ /* 0x020fc800078e00ff */
[----:B------:R-:W-:Y:S01]  /*49c0*/  FADD.FTZ R202, R75, R202 ;  /* 0x000000ca4bca7221 */ /* 0x000fe20000010000 */
[----:B------:R-:W-:Y:S06]  /*49d0*/  BRA `(.L_x_158) ;  /* 0x0000000000107947 */ /* 0x000fec0003800000 */
.L_x_156:
[----:B-----5:R-:W-:Y:S01]  /*49e0*/  SHF.L.U32 R75, R57, 0x10, RZ ;  /* 0x00000010394b7819 */ /* 0x020fe200000006ff */
[----:B------:R-:W-:-:S04]  /*49f0*/  @P0 IMAD.U32 R211, R61, 0x10000, RZ ;  /* 0x000100003dd30824 */ /* 0x000fc800078e00ff */
[----:B------:R-:W-:-:S04]  /*4a00*/  FADD.FTZ R202, R75, R202 ;  /* 0x000000ca4bca7221 */ /* 0x000fc80000010000 */
[----:B------:R-:W-:-:S07]  /*4a10*/  @P0 FADD.FTZ R202, R211, R202 ;  /* 0x000000cad3ca0221 */ /* 0x000fce0000010000 */
.L_x_158:
[----:B------:R-:W-:-:S04]  /*4a20*/  F2FP.BF16.F32.PACK_AB R68, RZ, R202 ;  /* 0x000000caff44723e */ /* 0x000fc800000010ff */
[----:B------:R-:W-:-:S07]  /*4a30*/  PRMT R65, R68, 0x7610, R65 ;  /* 0x0000761044417816 */ /* 0x000fce0000000041 */
.L_x_159:
[----:B------:R-:W-:Y:S01]  /*4a40*/  SHF.L.U32 R211, R69, 0x10, RZ ;  /* 0x0000001045d37819 */ /* 0x000fe200000006ff */
[----:B------:R-:W-:Y:S06]  /*4a50*/  @P1 BRA `(.L_x_160) ;  /* 0x0000000000241947 */ /* 0x000fec0003800000 */
[----:B------:R-:W-:-:S04]  /*4a60*/  ISETP.NE.U32.AND P2, PT, RZ, UR14, PT ;  /* 0x0000000eff007c0c */ /* 0x000fc8000bf45070 */
[----:B------:R-:W-:-:S13]  /*4a70*/  ISETP.NE.AND.EX P2, PT, RZ, UR15, PT, P2 ;  /* 0x0000000fff007c0c */ /* 0x000fda000bf45320 */
[----:B------:R-:W-:Y:S05]  /*4a80*/  @P2 BRA `(.L_x_161) ;  /* 0x0000000000082947 */ /* 0x000fea0003800000 */
[----:B------:R-:W-:Y:S05]  /*4a90*/  @P3 BRA `(.L_x_162) ;  /* 0x00000000002c3947 */ /* 0x000fea0003800000 */
[----:B------:R-:W-:Y:S05]  /*4aa0*/  BRA `(.L_x_163) ;  /* 0x0000000000307947 */ /* 0x000fea0003800000 */
.L_x_161:
[----:B-----5:R-:W-:-:S05]  /*4ab0*/  PRMT R68, R61, 0x7632, R68 ;  /* 0x000076323d447816 */ /* 0x020fca0000000044 */
[----:B------:R-:W-:-:S04]  /*4ac0*/  IMAD.U32 R68, R68, 0x10000, RZ ;  /* 0x0001000044447824 */ /* 0x000fc800078e00ff */
[----:B------:R-:W-:Y:S01]  /*4ad0*/  FADD.FTZ R211, R68, R211 ;  /* 0x000000d344d37221 */ /* 0x000fe20000010000 */
[----:B------:R-:W-:Y:S06]  /*4ae0*/  BRA `(.L_x_162) ;  /* 0x0000000000187947 */ /* 0x000fec0003800000 */
.L_x_160:
[----:B-----5:R-:W-:Y:S02]  /*4af0*/  PRMT R68, R57, 0x7632, R68 ;  /* 0x0000763239447816 */ /* 0x020fe40000000044 */
[----:B------:R-:W-:Y:S02]  /*4b00*/  @P0 PRMT R69, R61, 0x7632, R69 ;  /* 0x000076323d450816 */ /* 0x000fe40000000045 */
[----:B------:R-:W-:-:S03]  /*4b10*/  SHF.L.U32 R68, R68, 0x10, RZ ;  /* 0x0000001044447819 */ /* 0x000fc600000006ff */
[----:B------:R-:W-:Y:S02]  /*4b20*/  @P0 IMAD.U32 R74, R69, 0x10000, RZ ;  /* 0x00010000454a0824 */ /* 0x000fe400078e00ff */
[----:B------:R-:W-:-:S04]  /*4b30*/  FADD.FTZ R211, R68, R211 ;  /* 0x000000d344d37221 */ /* 0x000fc80000010000 */
[----:B------:R-:W-:-:S07]  /*4b40*/  @P0 FADD.FTZ R211, R74, R211 ;  /* 0x000000d34ad30221 */ /* 0x000fce0000010000 */
.L_x_162:
[----:B------:R-:W-:-:S04]  /*4b50*/  F2FP.BF16.F32.PACK_AB R68, RZ, R211 ;  /* 0x000000d3ff44723e */ /* 0x000fc800000010ff */
[----:B------:R-:W-:-:S07]  /*4b60*/  PRMT R65, R65, 0x5410, R68 ;  /* 0x0000541041417816 */ /* 0x000fce0000000044 */
.L_x_163:
        /* <DEDUP_REMOVED lines=8> */
.L_x_165:
[----:B-----5:R-:W-:-:S04]  /*4bf0*/  IMAD.U32 R69, R62, 0x10000, RZ ;  /* 0x000100003e457824 */ /* 0x020fc800078e00ff */
[----:B------:R-:W-:Y:S01]  /*4c00*/  FADD.FTZ R212, R69, R212 ;  /* 0x000000d445d47221 */ /* 0x000fe20000010000 */
[----:B------:R-:W-:Y:S06]  /*4c10*/  BRA `(.L_x_166) ;  /* 0x0000000000107947 */ /* 0x000fec0003800000 */
.L_x_164:
[----:B-----5:R-:W-:Y:S01]  /*4c20*/  SHF.L.U32 R69, R58, 0x10, RZ ;  /* 0x000000103a457819 */ /* 0x020fe200000006ff */
[----:B------:R-:W-:-:S04]  /*4c30*/  @P0 IMAD.U32 R75, R62, 0x10000, RZ ;  /* 0x000100003e4b0824 */ /* 0x000fc800078e00ff */
[----:B------:R-:W-:-:S04]  /*4c40*/  FADD.FTZ R212, R69, R212 ;  /* 0x000000d445d47221 */ /* 0x000fc80000010000 */
[----:B------:R-:W-:-:S07]  /*4c50*/  @P0 FADD.FTZ R212, R75, R212 ;  /* 0x000000d44bd40221 */ /* 0x000fce0000010000 */
.L_x_166:
[----:B------:R-:W-:-:S04]  /*4c60*/  F2FP.BF16.F32.PACK_AB R68, RZ, R212 ;  /* 0x000000d4ff44723e */ /* 0x000fc800000010ff */
[----:B------:R-:W-:-:S07]  /*4c70*/  PRMT R66, R68, 0x7610, R66 ;  /* 0x0000761044427816 */ /* 0x000fce0000000042 */
.L_x_167:
[----:B------:R-:W-:Y:S01]  /*4c80*/  SHF.L.U32 R221, R70, 0x10, RZ ;  /* 0x0000001046dd7819 */ /* 0x000fe200000006ff */
[----:B------:R-:W-:Y:S06]  /*4c90*/  @P1 BRA `(.L_x_168) ;  /* 0x0000000000241947 */ /* 0x000fec0003800000 */
[----:B------:R-:W-:-:S04]  /*4ca0*/  ISETP.NE.U32.AND P2, PT, RZ, UR14, PT ;  /* 0x0000000eff007c0c */ /* 0x000fc8000bf45070 */
[----:B------:R-:W-:-:S13]  /*4cb0*/  ISETP.NE.AND.EX P2, PT, RZ, UR15, PT, P2 ;  /* 0x0000000fff007c0c */ /* 0x000fda000bf45320 */
[----:B------:R-:W-:Y:S05]  /*4cc0*/  @P2 BRA `(.L_x_169) ;  /* 0x0000000000082947 */ /* 0x000fea0003800000 */
[----:B------:R-:W-:Y:S05]  /*4cd0*/  @P3 BRA `(.L_x_170) ;  /* 0x00000000002c3947 */ /* 0x000fea0003800000 */
[----:B------:R-:W-:Y:S05]  /*4ce0*/  BRA `(.L_x_171) ;  /* 0x0000000000307947 */ /* 0x000fea0003800000 */
.L_x_169:
[----:B-----5:R-:W-:-:S05]  /*4cf0*/  PRMT R68, R62, 0x7632, R68 ;  /* 0x000076323e447816 */ /* 0x020fca0000000044 */
[----:B------:R-:W-:-:S04]  /*4d00*/  IMAD.U32 R68, R68, 0x10000, RZ ;  /* 0x0001000044447824 */ /* 0x000fc800078e00ff */
[----:B------:R-:W-:Y:S01]  /*4d10*/  FADD.FTZ R221, R68, R221 ;  /* 0x000000dd44dd7221 */ /* 0x000fe20000010000 */
[----:B------:R-:W-:Y:S06]  /*4d20*/  BRA `(.L_x_170) ;  /* 0x0000000000187947 */ /* 0x000fec0003800000 */
.L_x_168:
[----:B-----5:R-:W-:Y:S02]  /*4d30*/  PRMT R68, R58, 0x7632, R68 ;  /* 0x000076323a447816 */ /* 0x020fe40000000044 */
[----:B------:R-:W-:Y:S02]  /*4d40*/  @P0 PRMT R69, R62, 0x7632, R69 ;  /* 0x000076323e450816 */ /* 0x000fe40000000045 */
[----:B------:R-:W-:-:S03]  /*4d50*/  SHF.L.U32 R68, R68, 0x10, RZ ;  /* 0x0000001044447819 */ /* 0x000fc600000006ff */
[----:B------:R-:W-:Y:S02]  /*4d60*/  @P0 IMAD.U32 R70, R69, 0x10000, RZ ;  /* 0x0001000045460824 */ /* 0x000fe400078e00ff */
[----:B------:R-:W-:-:S04]  /*4d70*/  FADD.FTZ R221, R68, R221 ;  /* 0x000000dd44dd7221 */ /* 0x000fc80000010000 */
[----:B------:R-:W-:-:S07]  /*4d80*/  @P0 FADD.FTZ R221, R70, R221 ;  /* 0x000000dd46dd0221 */ /* 0x000fce0000010000 */
.L_x_170:
[----:B------:R-:W-:-:S04]  /*4d90*/  F2FP.BF16.F32.PACK_AB R68, RZ, R221 ;  /* 0x000000ddff44723e */ /* 0x000fc800000010ff */
[----:B------:R-:W-:-:S07]  /*4da0*/  PRMT R66, R66, 0x5410, R68 ;  /* 0x0000541042427816 */ /* 0x000fce0000000044 */
.L_x_171:
        /* <DEDUP_REMOVED lines=8> */
.L_x_173:
[----:B-----5:R-:W-:-:S04]  /*4e30*/  IMAD.U32 R69, R63, 0x10000, RZ ;  /* 0x000100003f457824 */ /* 0x020fc800078e00ff */
[----:B------:R-:W-:Y:S01]  /*4e40*/  FADD.FTZ R222, R69, R222 ;  /* 0x000000de45de7221 */ /* 0x000fe20000010000 */
[----:B------:R-:W-:Y:S06]  /*4e50*/  BRA `(.L_x_174) ;  /* 0x0000000000107947 */ /* 0x000fec0003800000 */
.L_x_172:
[----:B-----5:R-:W-:Y:S01]  /*4e60*/  SHF.L.U32 R69, R59, 0x10, RZ ;  /* 0x000000103b457819 */ /* 0x020fe200000006ff */
[----:B------:R-:W-:-:S04]  /*4e70*/  @P0 IMAD.U32 R75, R63, 0x10000, RZ ;  /* 0x000100003f4b0824 */ /* 0x000fc800078e00ff */
[----:B------:R-:W-:-:S04]  /*4e80*/  FADD.FTZ R222, R69, R222 ;  /* 0x000000de45de7221 */ /* 0x000fc80000010000 */
[----:B------:R-:W-:-:S07]  /*4e90*/  @P0 FADD.FTZ R222, R75, R222 ;  /* 0x000000de4bde0221 */ /* 0x000fce0000010000 */
.L_x_174:
[----:B------:R-:W-:-:S04]  /*4ea0*/  F2FP.BF16.F32.PACK_AB R68, RZ, R222 ;  /* 0x000000deff44723e */ /* 0x000fc800000010ff */
[----:B------:R-:W-:-:S07]  /*4eb0*/  PRMT R67, R68, 0x7610, R67 ;  /* 0x0000761044437816 */ /* 0x000fce0000000043 */
.L_x_175:
[----:B------:R-:W-:Y:S01]  /*4ec0*/  SHF.L.U32 R228, R71, 0x10, RZ ;  /* 0x0000001047e47819 */ /* 0x000fe200000006ff */
[----:B------:R-:W-:Y:S06]  /*4ed0*/  @P1 BRA `(.L_x_176) ;  /* 0x0000000000241947 */ /* 0x000fec0003800000 */
[----:B------:R-:W-:-:S04]  /*4ee0*/  ISETP.NE.U32.AND P0, PT, RZ, UR14, PT ;  /* 0x0000000eff007c0c */ /* 0x000fc8000bf05070 */
[----:B------:R-:W-:-:S13]  /*4ef0*/  ISETP.NE.AND.EX P0, PT, RZ, UR15, PT, P0 ;  /* 0x0000000fff007c0c */ /* 0x000fda000bf05300 */
[----:B------:R-:W-:Y:S05]  /*4f00*/  @P0 BRA `(.L_x_177) ;  /* 0x0000000000080947 */ /* 0x000fea0003800000 */
[----:B------:R-:W-:Y:S05]  /*4f10*/  @P3 BRA `(.L_x_178) ;  /* 0x00000000002c3947 */ /* 0x000fea0003800000 */
[----:B------:R-:W-:Y:S05]  /*4f20*/  BRA `(.L_x_179) ;  /* 0x0000000000307947 */ /* 0x000fea0003800000 */
.L_x_177:
[----:B-----5:R-:W-:-:S05]  /*4f30*/  PRMT R68, R63, 0x7632, R68 ;  /* 0x000076323f447816 */ /* 0x020fca0000000044 */
[----:B------:R-:W-:-:S04]  /*4f40*/  IMAD.U32 R69, R68, 0x10000, RZ ;  /* 0x0001000044457824 */ /* 0x000fc800078e00ff */
[----:B------:R-:W-:Y:S01]  /*4f50*/  FADD.FTZ R228, R69, R228 ;  /* 0x000000e445e47221 */ /* 0x000fe20000010000 */
[----:B------:R-:W-:Y:S06]  /*4f60*/  BRA `(.L_x_178) ;  /* 0x0000000000187947 */ /* 0x000fec0003800000 */
.L_x_176:
[----:B-----5:R-:W-:Y:S02]  /*4f70*/  PRMT R68, R59, 0x7632, R68 ;  /* 0x000076323b447816 */ /* 0x020fe40000000044 */
[----:B------:R-:W-:Y:S02]  /*4f80*/  @P0 PRMT R70, R63, 0x7632, R70 ;  /* 0x000076323f460816 */ /* 0x000fe40000000046 */
[----:B------:R-:W-:-:S03]  /*4f90*/  SHF.L.U32 R69, R68, 0x10, RZ ;  /* 0x0000001044457819 */ /* 0x000fc600000006ff */
[----:B------:R-:W-:Y:S02]  /*4fa0*/  @P0 IMAD.U32 R71, R70, 0x10000, RZ ;  /* 0x0001000046470824 */ /* 0x000fe400078e00ff */
[----:B------:R-:W-:-:S04]  /*4fb0*/  FADD.FTZ R228, R69, R228 ;  /* 0x000000e445e47221 */ /* 0x000fc80000010000 */
[----:B------:R-:W-:-:S07]  /*4fc0*/  @P0 FADD.FTZ R228, R71, R228 ;  /* 0x000000e447e40221 */ /* 0x000fce0000010000 */
.L_x_178:
[----:B------:R-:W-:-:S04]  /*4fd0*/  F2FP.BF16.F32.PACK_AB R68, RZ, R228 ;  /* 0x000000e4ff44723e */ /* 0x000fc800000010ff */
[----:B------:R-:W-:-:S07]  /*4fe0*/  PRMT R67, R67, 0x5410, R68 ;  /* 0x0000541043437816 */ /* 0x000fce0000000044 */
.L_x_179:
[----:B------:R-:W0:Y:S02]  /*4ff0*/  @P3 LDC.64 R68, c[0x0][0x238] ;  /* 0x00008e00ff443b82 */ /* 0x000e240000000a00 */
[----:B0-----:R-:W-:-:S04]  /*5000*/  @P3 LEA R68, P0, R73, R68, 0x4 ;  /* 0x0000004449443211 */ /* 0x001fc800078020ff */
[----:B------:R-:W-:-:S05]  /*5010*/  @P3 LEA.HI.X R69, R73, R69, RZ, 0x4, P0 ;  /* 0x0000004549453211 */ /* 0x000fca00000f24ff */
[----:B------:R4:W-:Y:S04]  /*5020*/  @P3 STG.E.128 desc[UR4][R68.64], R64 ;  /* 0x0000004044003986 */ /* 0x0009e8000c101d04 */
.L_x_147:
[----:B------:R-:W-:Y:S05]  /*5030*/  BSYNC B0 ;  /* 0x0000000000007941 */ /* 0x000fea0003800000 */
.L_x_146:
[----:B01234-:R-:W-:Y:S01]  /*5040*/  FADD.FTZ R68, RZ, R105 ;  /* 0x00000069ff447221 */ /* 0x01ffe20000010000 */
[C---:B------:R-:W-:Y:S01]  /*5050*/  ISETP.GT.U32.AND P2, PT, R51.reuse, 0xff, PT ;  /* 0x000000ff3300780c */ /* 0x040fe20003f44070 */
[----:B------:R-:W-:Y:S01]  /*5060*/  UMOV UR6, 0xffffffff ;  /* 0xffffffff00067882 */ /* 0x000fe20000000000 */
[----:B------:R-:W-:Y:S01]  /*5070*/  ISETP.GT.U32.AND P1, PT, R51, 0x17f, PT ;  /* 0x0000017f3300780c */ /* 0x000fe20003f24070 */
[----:B------:R-:W-:Y:S01]  /*5080*/  FADD.FTZ R69, R193, R68 ;  /* 0x00000044c1457221 */ /* 0x000fe20000010000 */
[----:B------:R-:W-:Y:S02]  /*5090*/  ISETP.GT.U32.AND P0, PT, R51, 0x1ff, PT ;  /* 0x000001ff3300780c */ /* 0x000fe40003f04070 */
[----:B------:R-:W-:Y:S01]  /*50a0*/  LOP3.LUT P5, RZ, R72, 0xff, RZ, 0xc0, !PT ;  /* 0x000000ff48ff7812 */ /* 0x000fe200078ac0ff */
[----:B------:R-:W-:Y:S01]  /*50b0*/  FADD.FTZ R68, R194, R69 ;  /* 0x00000045c2447221 */ /* 0x000fe20000010000 */
[----:B------:R-:W-:Y:S02]  /*50c0*/  LOP3.LUT R49, R49, 0xfffffffe, RZ, 0xc0, !PT ;  /* 0xfffffffe31317812 */ /* 0x000fe400078ec0ff */
[----:B------:R-:W-:Y:S01]  /*50d0*/  LOP3.LUT P6, RZ, R52, 0x1f, RZ, 0xc0, !PT ;  /* 0x0000001f34ff7812 */ /* 0x000fe200078cc0ff */
[----:B------:R-:W-:-:S04]  /*50e0*/  FADD.FTZ R69, R203, R68 ;  /* 0x00000044cb457221 */ /* 0x000fc80000010000 */
[----:B------:R-:W-:-:S04]  /*50f0*/  FADD.FTZ R68, R204, R69 ;  /* 0x00000045cc447221 */ /* 0x000fc80000010000 */
[----:B------:R-:W-:Y:S01]  /*5100*/  FADD.FTZ R69, R213, R68 ;  /* 0x00000044d5457221 */ /* 0x000fe20000010000 */
[----:B------:R-:W-:-:S03]  /*5110*/  @P5 LOP3.LUT R49, R49, 0x1, RZ, 0xfc, !PT ;  /* 0x0000000131315812 */ /* 0x000fc600078efcff */
[----:B------:R-:W-:Y:S01]  /*5120*/  FADD.FTZ R69, R214, R69 ;  /* 0x00000045d6457221 */ /* 0x000fe20000010000 */
[----:B------:R-:W-:-:S03]  /*5130*/  LOP3.LUT R49, R49, 0xfffffff7, RZ, 0xc0, !PT ;  /* 0xfffffff731317812 */ /* 0x000fc600078ec0ff */
[----:B------:R-:W-:Y:S01]  /*5140*/  FADD.FTZ R69, R224, R69 ;  /* 0x00000045e0457221 */ /* 0x000fe20000010000 */
[----:B------:R-:W-:-:S04]  /*5150*/  @P6 LOP3.LUT R49, R49, 0x8, RZ, 0xfc, !PT ;  /* 0x0000000831316812 */ /* 0x000fc800078efcff */
[----:B------:R-:W-:-:S05]  /*5160*/  FSEL R69, R69, RZ, P4 ;  /* 0x000000ff45457208 */ /* 0x000fca0002000000 */
[----:B------:R-:W-:-:S04]  /*5170*/  FADD.FTZ R68, R104, R69 ;  /* 0x0000004568447221 */ /* 0x000fc80000010000 */
[----:B------:R-:W-:-:S04]  /*5180*/  FADD.FTZ R71, R195, R68 ;  /* 0x00000044c3477221 */ /* 0x000fc80000010000 */
[----:B------:R-:W-:-:S04]  /*5190*/  FADD.FTZ R68, R196, R71 ;  /* 0x00000047c4447221 */ /* 0x000fc80000010000 */
[----:B------:R-:W-:-:S04]  /*51a0*/  FADD.FTZ R71, R205, R68 ;  /* 0x00000044cd477221 */ /* 0x000fc80000010000 */
[----:B------:R-:W-:-:S04]  /*51b0*/  FADD.FTZ R68, R206, R71 ;  /* 0x00000047ce447221 */ /* 0x000fc80000010000 */
[----:B------:R-:W-:-:S04]  /*51c0*/  FADD.FTZ R71, R215, R68 ;  /* 0x00000044d7477221 */ /* 0x000fc80000010000 */
[----:B------:R-:W-:-:S04]  /*51d0*/  FADD.FTZ R68, R216, R71 ;  /* 0x00000047d8447221 */ /* 0x000fc80000010000 */
[----:B------:R-:W-:-:S04]  /*51e0*/  @P2 FADD.FTZ R69, R225, R68 ;  /* 0x00000044e1452221 */ /* 0x000fc80000010000 */
        /* <DEDUP_REMOVED lines=18> */
[----:B------:R-:W-:Y:S01]  /*5310*/  FADD.FTZ R68, R202, R71 ;  /* 0x00000047ca447221 */ /* 0x000fe20000010000 */
[----:B------:R-:W-:-:S03]  /*5320*/  SHF.R.U32.HI R71, RZ, 0x5, R52 ;  /* 0x00000005ff477819 */ /* 0x000fc60000011634 */
[----:B------:R-:W-:Y:S01]  /*5330*/  FADD.FTZ R73, R211, R68 ;  /* 0x00000044d3497221 */ /* 0x000fe20000010000 */
[----:B------:R-:W-:-:S03]  /*5340*/  LOP3.LUT R70, R71, 0x7fffffc, RZ, 0xc0, !PT ;  /* 0x07fffffc47467812 */ /* 0x000fc600078ec0ff */
[----:B------:R-:W-:Y:S01]  /*5350*/  FADD.FTZ R68, R212, R73 ;  /* 0x00000049d4447221 */ /* 0x000fe20000010000 */
[----:B------:R-:W-:Y:S02]  /*5360*/  @!P5 IADD3 R70, R70, 0x4, RZ ;  /* 0x000000044646d810 */ /* 0x000fe40007ffe0ff */
[----:B------:R-:W-:Y:S01]  /*5370*/  ISETP.GT.U32.AND P5, PT, R51, 0x27f, PT ;  /* 0x0000027f3300780c */ /* 0x000fe20003fa4070 */
[----:B------:R-:W-:-:S04]  /*5380*/  FADD.FTZ R73, R221, R68 ;  /* 0x00000044dd497221 */ /* 0x000fc80000010000 */
[----:B------:R-:W-:-:S08]  /*5390*/  FADD.FTZ R73, R222, R73 ;  /* 0x00000049de497221 */ /* 0x000fd00000010000 */
[----:B------:R-:W-:Y:S01]  /*53a0*/  @P5 FADD.FTZ R69, R228, R73 ;  /* 0x00000049e4455221 */ /* 0x000fe20000010000 */
[----:B------:R-:W-:Y:S06]  /*53b0*/  BRA.DIV UR6, `(.L_x_180) ;  /* 0x0000001a06c47947 */ /* 0x000fec000b800000 */
[----:B------:R-:W0:Y:S02]  /*53c0*/  SHFL.BFLY PT, R68, R69, 0x1, 0x1f ;  /* 0x0c201f0045447f89 */ /* 0x000e2400000e0000 */
[----:B0-----:R-:W-:-:S05]  /*53d0*/  FADD.FTZ R72, R69, R68 ;  /* 0x0000004445487221 */ /* 0x001fca0000010000 */
[----:B------:R-:W0:Y:S02]  /*53e0*/  SHFL.BFLY PT, R73, R72, 0x2, 0x1f ;  /* 0x0c401f0048497f89 */ /* 0x000e2400000e0000 */
[----:B0-----:R-:W-:-:S05]  /*53f0*/  FADD.FTZ R73, R72, R73 ;  /* 0x0000004948497221 */ /* 0x001fca0000010000 */
[----:B------:R-:W0:Y:S02]  /*5400*/  SHFL.BFLY PT, R68, R73, 0x4, 0x1f ;  /* 0x0c801f0049447f89 */ /* 0x000e2400000e0000 */
[----:B0-----:R-:W-:-:S05]  /*5410*/  FADD.FTZ R74, R73, R68 ;  /* 0x00000044494a7221 */ /* 0x001fca0000010000 */
[----:B------:R-:W0:Y:S02]  /*5420*/  SHFL.BFLY PT, R75, R74, 0x8, 0x1f ;  /* 0x0d001f004a4b7f89 */ /* 0x000e2400000e0000 */
[----:B0-----:R-:W-:-:S05]  /*5430*/  FADD.FTZ R75, R74, R75 ;  /* 0x0000004b4a4b7221 */ /* 0x001fca0000010000 */
[----:B------:R-:W0:Y:S02]  /*5440*/  SHFL.BFLY PT, R68, R75, 0x10, 0x1f ;  /* 0x0e001f004b447f89 */ /* 0x000e2400000e0000 */
[----:B0-----:R-:W-:-:S04]  /*5450*/  FADD.FTZ R68, R75, R68 ;  /* 0x000000444b447221 */ /* 0x001fc80000010000 */
[----:B------:R-:W-:-:S04]  /*5460*/  FMUL.FTZ R68, R191, R68 ;  /* 0x00000044bf447220 */ /* 0x000fc80000410000 */
[--C-:B------:R-:W-:Y:S01]  /*5470*/  FADD.FTZ R69, R105, -R68.reuse ;  /* 0x8000004469457221 */ /* 0x100fe20000010000 */
[--C-:B------:R-:W-:Y:S01]  /*5480*/  FADD.FTZ R230, R193, -R68.reuse ;  /* 0x80000044c1e67221 */ /* 0x100fe20000010000 */
[--C-:B------:R-:W-:Y:S01]  /*5490*/  FADD.FTZ R72, R194, -R68.reuse ;  /* 0x80000044c2487221 */ /* 0x100fe20000010000 */
[--C-:B------:R-:W-:Y:S01]  /*54a0*/  FADD.FTZ R74, R213, -R68.reuse ;  /* 0x80000044d54a7221 */ /* 0x100fe20000010000 */
[----:B------:R-:W-:Y:S01]  /*54b0*/  FFMA.FTZ R69, R69, R69, RZ ;  /* 0x0000004545457223 */ /* 0x000fe200000100ff */
[--C-:B------:R-:W-:Y:S01]  /*54c0*/  FADD.FTZ R73, R195, -R68.reuse ;  /* 0x80000044c3497221 */ /* 0x100fe20000010000 */
[--C-:B------:R-:W-:Y:S02]  /*54d0*/  FADD.FTZ R75, R196, -R68.reuse ;  /* 0x80000044c44b7221 */ /* 0x100fe40000010000 */
[----:B------:R-:W-:Y:S01]  /*54e0*/  FFMA.FTZ R69, R230, R230, R69 ;  /* 0x000000e6e6457223 */ /* 0x000fe20000010045 */
[----:B------:R-:W-:-:S03]  /*54f0*/  FADD.FTZ R230, R203, -R68 ;  /* 0x80000044cbe67221 */ /* 0x000fc60000010000 */
[----:B------:R-:W-:Y:S01]  /*5500*/  FFMA.FTZ R69, R72, R72, R69 ;  /* 0x0000004848457223 */ /* 0x000fe20000010045 */
[----:B------:R-:W-:-:S03]  /*5510*/  FADD.FTZ R72, R204, -R68 ;  /* 0x80000044cc487221 */ /* 0x000fc60000010000 */
[----:B------:R-:W-:-:S04]  /*5520*/  FFMA.FTZ R69, R230, R230, R69 ;  /* 0x000000e6e6457223 */ /* 0x000fc80000010045 */
[----:B------:R-:W-:Y:S01]  /*5530*/  FFMA.FTZ R69, R72, R72, R69 ;  /* 0x0000004848457223 */ /* 0x000fe20000010045 */
[----:B------:R-:W-:-:S03]  /*5540*/  FADD.FTZ R72, R214, -R68 ;  /* 0x80000044d6487221 */ /* 0x000fc60000010000 */
[----:B------:R-:W-:Y:S01]  /*5550*/  FFMA.FTZ R69, R74, R74, R69 ;  /* 0x0000004a4a457223 */ /* 0x000fe20000010045 */
[----:B------:R-:W-:-:S03]  /*5560*/  FADD.FTZ R74, R224, -R68 ;  /* 0x80000044e04a7221 */ /* 0x000fc60000010000 */
[----:B------:R-:W-:Y:S01]  /*5570*/  FFMA.FTZ R69, R72, R72, R69 ;  /* 0x0000004848457223 */ /* 0x000fe20000010045 */
[----:B------:R-:W-:-:S03]  /*5580*/  FADD.FTZ R72, R104, -R68 ;  /* 0x8000004468487221 */ /* 0x000fc60000010000 */
[----:B------:R-:W-:-:S05]  /*5590*/  FFMA.FTZ R69, R74, R74, R69 ;  /* 0x0000004a4a457223 */ /* 0x000fca0000010045 */
[----:B------:R-:W-:-:S05]  /*55a0*/  FSEL R69, R69, RZ, P4 ;  /* 0x000000ff45457208 */ /* 0x000fca0002000000 */
[----:B------:R-:W-:-:S04]  /*55b0*/  FFMA.FTZ R72, R72, R72, R69 ;  /* 0x0000004848487223 */ /* 0x000fc80000010045 */
[----:B------:R-:W-:Y:S01]  /*55c0*/  FFMA.FTZ R72, R73, R73, R72 ;  /* 0x0000004949487223 */ /* 0x000fe20000010048 */
[----:B------:R-:W-:-:S03]  /*55d0*/  FADD.FTZ R73, R205, -R68 ;  /* 0x80000044cd497221 */ /* 0x000fc60000010000 */
        /* <DEDUP_REMOVED lines=10> */
[----:B------:R-:W-:Y:S01]  /*5680*/  @P2 FFMA.FTZ R69, R73, R73, R72 ;  /* 0x0000004949452223 */ /* 0x000fe20000010048 */
[--C-:B------:R-:W-:Y:S01]  /*5690*/  FADD.FTZ R72, R187, -R68.reuse ;  /* 0x80000044bb487221 */ /* 0x100fe20000010000 */
        /* <DEDUP_REMOVED lines=44> */
[----:B------:R-:W-:-:S04]  /*5960*/  FFMA.FTZ R72, R75, R75, R72 ;  /* 0x0000004b4b487223 */ /* 0x000fc80000010048 */
[----:B------:R-:W-:-:S05]  /*5970*/  @P5 FFMA.FTZ R69, R73, R73, R72 ;  /* 0x0000004949455223 */ /* 0x000fca0000010048 */
        /* <DEDUP_REMOVED lines=8> */
[----:B------:R0:W1:Y:S02]  /*5a00*/  SHFL.BFLY PT, R230, R75, 0x10, 0x1f ;  /* 0x0e001f004be67f89 */ /* 0x00006400000e0000 */
.L_x_202:
[----:B------:R-:W-:Y:S01]  /*5a10*/  LOP3.LUT P0, RZ, R52, 0x1f, RZ, 0xc0, !PT ;  /* 0x0000001f34ff7812 */ /* 0x000fe2000780c0ff */
[----:B------:R-:W-:Y:S05]  /*5a20*/  WARPSYNC.ALL ;  /* 0x0000000000007948 */ /* 0x000fea0003800000 */
[----:B------:R-:W-:-:S07]  /*5a30*/  LOP3.LUT R71, R71, 0x3, RZ, 0xc0, !PT ;  /* 0x0000000347477812 */ /* 0x000fce00078ec0ff */
[----:B------:R-:W2:Y:S01]  /*5a40*/  @!P0 S2R R72, SR_CgaCtaId ;  /* 0x0000000000488919 */ /* 0x000ea20000008800 */
[----:B------:R-:W-:-:S04]  /*5a50*/  @!P0 MOV R69, 0x400 ;  /* 0x0000040000458802 */ /* 0x000fc80000000f00 */
[----:B--2---:R-:W-:Y:S01]  /*5a60*/  @!P0 LEA R73, R72, R69, 0x18 ;  /* 0x0000004548498211 */ /* 0x004fe200078ec0ff */
[----:B------:R-:W-:Y:S02]  /*5a70*/  @!P0 IMAD.IADD R72, R70, 0x1, R71 ;  /* 0x0000000146488824 */ /* 0x000fe400078e0247 */
[----:B-1----:R-:W-:-:S03]  /*5a80*/  FADD.FTZ R69, R75, R230 ;  /* 0x000000e64b457221 */ /* 0x002fc60000010000 */
[----:B------:R-:W-:Y:S02]  /*5a90*/  @!P0 LEA R72, R72, R73, 0x3 ;  /* 0x0000004948488211 */ /* 0x000fe400078e18ff */
[----:B------:R-:W-:-:S03]  /*5aa0*/  LOP3.LUT R73, R52, 0x1f, RZ, 0xc0, !PT ;  /* 0x0000001f34497812 */ /* 0x000fc600078ec0ff */
[----:B------:R1:W-:Y:S01]  /*5ab0*/  @!P0 STS.64 [R72], R68 ;  /* 0x0000004448008388 */ /* 0x0003e20000000a00 */
[----:B------:R-:W-:-:S13]  /*5ac0*/  ISETP.GT.U32.AND P0, PT, R73, 0x3, PT ;  /* 0x000000034900780c */ /* 0x000fda0003f04070 */
[----:B-1----:R-:W1:Y:S01]  /*5ad0*/  @!P0 S2R R69, SR_CgaCtaId ;  /* 0x0000000000458919 */ /* 0x002e620000008800 */
[----:B------:R-:W-:Y:S01]  /*5ae0*/  @!P0 MOV R68, 0x400 ;  /* 0x0000040000448802 */ /* 0x000fe20000000f00 */
[----:B------:R-:W-:Y:S01]  /*5af0*/  @!P0 IMAD.IADD R70, R70, 0x1, R73 ;  /* 0x0000000146468824 */ /* 0x000fe200078e0249 */
[----:B------:R-:W-:Y:S01]  /*5b00*/  BSSY B0, `(.L_x_181) ;  /* 0x000006b000007945 */ /* 0x000fe20003800000 */
[----:B------:R-:W-:Y:S01]  /*5b10*/  BAR.SYNC.DEFER_BLOCKING 0x0 ;  /* 0x0000000000007b1d */ /* 0x000fe20000010000 */
[----:B------:R-:W-:Y:S01]  /*5b20*/  IMAD.MOV.U32 R72, RZ, RZ, RZ ;  /* 0x000000ffff487224 */ /* 0x000fe200078e00ff */
[----:B------:R-:W-:-:S04]  /*5b30*/  @!P0 MOV R72, R190 ;  /* 0x000000be00488202 */ /* 0x000fc80000000f00 */
[----:B------:R-:W-:Y:S01]  /*5b40*/  I2FP.F32.S32 R233, R72 ;  /* 0x0000004800e97245 */ /* 0x000fe20000201400 */
[----:B------:R-:W2:Y:S01]  /*5b50*/  SHFL.DOWN PT, R229, R72, 0x2, 0x1f ;  /* 0x08401f0048e57f89 */ /* 0x000ea200000e0000 */
[----:B-1----:R-:W-:Y:S02]  /*5b60*/  @!P0 LEA R73, R69, R68, 0x18 ;  /* 0x0000004445498211 */ /* 0x002fe400078ec0ff */
[----:B------:R-:W-:Y:S02]  /*5b70*/  CS2R R68, SRZ ;  /* 0x0000000000447805 */ /* 0x000fe4000001ff00 */
[----:B------:R-:W-:Y:S01]  /*5b80*/  @!P0 LEA R73, R70, R73, 0x3 ;  /* 0x0000004946498211 */ /* 0x000fe200078e18ff */
[----:B--2---:R-:W-:Y:S01]  /*5b90*/  IMAD.IADD R230, R229, 0x1, R72 ;  /* 0x00000001e5e67824 */ /* 0x004fe200078e0248 */
[----:B------:R-:W-:-:S03]  /*5ba0*/  I2FP.F32.S32 R232, R229 ;  /* 0x000000e500e87245 */ /* 0x000fc60000201400 */
[----:B------:R-:W-:Y:S01]  /*5bb0*/  @!P0 LDS.64 R68, [R73] ;  /* 0x0000000049448984 */ /* 0x000fe20000000a00 */
[----:B------:R-:W-:Y:S02]  /*5bc0*/  I2FP.F32.S32 R70, R230 ;  /* 0x000000e600467245 */ /* 0x000fe40000201400 */
[----:B------:R-:W-:Y:S01]  /*5bd0*/  PLOP3.LUT P0, PT, PT, PT, UP0, 0x40, 0x0 ;  /* 0x000000000000781c */ /* 0x000fe20003f0e808 */
[----:B------:R-:W1:Y:S01]  /*5be0*/  SHFL.DOWN PT, R229, R230, 0x1, 0x1f ;  /* 0x08201f00e6e57f89 */ /* 0x000e6200000e0000 */
[----:B0-----:R-:W0:Y:S01]  /*5bf0*/  MUFU.RCP R75, R70 ;  /* 0x00000046004b7308 */ /* 0x001e220000001000 */
[-C--:B-1----:R-:W-:Y:S02]  /*5c00*/  IADD3 R72, R230, R229.reuse, RZ ;  /* 0x000000e5e6487210 */ /* 0x082fe40007ffe0ff */
[----:B------:R-:W-:Y:S01]  /*5c10*/  I2FP.F32.S32 R236, R229 ;  /* 0x000000e500ec7245 */ /* 0x000fe20000201400 */
[----:B------:R-:W1:Y:S04]  /*5c20*/  SHFL.DOWN PT, R231, R68, 0x2, 0x1f ;  /* 0x08401f0044e77f89 */ /* 0x000e6800000e0000 */
[----:B------:R-:W2:Y:S01]  /*5c30*/  SHFL.DOWN PT, R230, R69, 0x2, 0x1f ;  /* 0x08401f0045e67f89 */ /* 0x000ea200000e0000 */
[----:B-1----:R-:W-:-:S04]  /*5c40*/  FMUL.FTZ R74, R231, R232 ;  /* 0x000000e8e74a7220 */ /* 0x002fc80000410000 */
[----:B------:R-:W-:Y:S01]  /*5c50*/  FFMA.FTZ R74, R233, R68, R74 ;  /* 0x00000044e94a7223 */ /* 0x000fe2000001004a */
[----:B------:R-:W-:Y:S01]  /*5c60*/  FADD.FTZ R68, -R231, R68 ;  /* 0x00000044e7447221 */ /* 0x000fe20000010100 */
[----:B--2---:R-:W-:Y:S02]  /*5c70*/  FADD.FTZ R230, R230, R69 ;  /* 0x00000045e6e67221 */ /* 0x004fe40000010000 */
[----:B0-----:R-:W-:Y:S01]  /*5c80*/  FMUL.FTZ R235, R75, R74 ;  /* 0x0000004a4beb7220 */ /* 0x001fe20000410000 */
[----:B------:R-:W-:Y:S01]  /*5c90*/  I2FP.F32.S32 R74, R72 ;  /* 0x00000048004a7245 */ /* 0x000fe20000201400 */
[----:B------:R-:W-:-:S03]  /*5ca0*/  FMUL.FTZ R68, R68, R68 ;  /* 0x0000004444447220 */ /* 0x000fc60000410000 */
[----:B------:R-:W0:Y:S01]  /*5cb0*/  SHFL.DOWN PT, R234, R235, 0x1, 0x1f ;  /* 0x08201f00ebea7f89 */ /* 0x000e2200000e0000 */
[----:B------:R-:W-:Y:S01]  /*5cc0*/  FMUL.FTZ R68, R68, R233 ;  /* 0x000000e944447220 */ /* 0x000fe20000410000 */
[----:B------:R-:W1:Y:S03]  /*5cd0*/  MUFU.RCP R74, R74 ;  /* 0x0000004a004a7308 */ /* 0x000e660000001000 */
[----:B------:R-:W-:-:S04]  /*5ce0*/  FMUL.FTZ R68, R68, R232 ;  /* 0x000000e844447220 */ /* 0x000fc80000410000 */
[----:B------:R-:W-:-:S05]  /*5cf0*/  FFMA.FTZ R68, R75, R68, R230 ;  /* 0x000000444b447223 */ /* 0x000fca00000100e6 */
[----:B------:R-:W2:Y:S01]  /*5d00*/  SHFL.DOWN PT, R75, R68, 0x1, 0x1f ;  /* 0x08201f00444b7f89 */ /* 0x000ea200000e0000 */
[----:B0-----:R-:W-:Y:S01]  /*5d10*/  FMUL.FTZ R73, R234, R236 ;  /* 0x000000ecea497220 */ /* 0x001fe20000410000 */
[----:B------:R-:W-:-:S03]  /*5d20*/  FADD.FTZ R234, R235, -R234 ;  /* 0x800000eaebea7221 */ /* 0x000fc60000010000 */
[----:B------:R-:W-:Y:S01]  /*5d30*/  FFMA.FTZ R73, R70, R235, R73 ;  /* 0x000000eb46497223 */ /* 0x000fe20000010049 */
[----:B------:R-:W-:-:S03]  /*5d40*/  FMUL.FTZ R231, R234, R234 ;  /* 0x000000eaeae77220 */ /* 0x000fc60000410000 */
[----:B-1----:R-:W-:Y:S01]  /*5d50*/  FMUL.FTZ R73, R74, R73 ;  /* 0x000000494a497220 */ /* 0x002fe20000410000 */
[----:B------:R-:W-:-:S04]  /*5d60*/  FMUL.FTZ R231, R70, R231 ;  /* 0x000000e746e77220 */ /* 0x000fc80000410000 */
[----:B------:R-:W-:Y:S01]  /*5d70*/  FMUL.FTZ R231, R231, R236 ;  /* 0x000000ece7e77220 */ /* 0x000fe20000410000 */
[----:B------:R-:W0:Y:S01]  /*5d80*/  SHFL.IDX PT, R73, R73, RZ, 0x1f ;  /* 0x00001fff49497589 */ /* 0x000e2200000e0000 */
[----:B--2---:R-:W-:-:S04]  /*5d90*/  FADD.FTZ R75, R68, R75 ;  /* 0x0000004b444b7221 */ /* 0x004fc80000010000 */
[----:B------:R-:W-:Y:S02]  /*5da0*/  FFMA.FTZ R75, R74, R231, R75 ;  /* 0x000000e74a4b7223 */ /* 0x000fe4000001004b */
[----:B------:R-:W1:Y:S03]  /*5db0*/  LDC R231, c[0x0][0x2d8] ;  /* 0x0000b600ffe77b82 */ /* 0x000e660000000800 */
[----:B------:R-:W1:Y:S01]  /*5dc0*/  SHFL.IDX PT, R74, R75, RZ, 0x1f ;  /* 0x00001fff4b4a7589 */ /* 0x000e6200000e0000 */
[----:B0-----:R-:W-:-:S05]  /*5dd0*/  FMUL.FTZ R72, R73, R73 ;  /* 0x0000004949487220 */ /* 0x001fca0000410000 */
[----:B------:R-:W-:Y:S02]  /*5de0*/  FSEL R72, R72, RZ, !P0 ;  /* 0x000000ff48487208 */ /* 0x000fe40004000000 */
[----:B------:R-:W-:Y:S01]  /*5df0*/  PLOP3.LUT P0, PT, PT, PT, UP0, 0x40, 0x0 ;  /* 0x000000000000781c */ /* 0x000fe20003f0e808 */
[----:B-1----:R-:W-:-:S03]  /*5e00*/  FFMA.FTZ R231, R74, UR7, R231 ;  /* 0x000000074ae77c23 */ /* 0x002fc600080100e7 */
[----:B------:R-:W-:Y:S02]  /*5e10*/  FSEL R229, R73, RZ, P0 ;  /* 0x000000ff49e57208 */ /* 0x000fe40000000000 */
[----:B------:R-:W-:Y:S01]  /*5e20*/  LOP3.LUT P0, RZ, R71, 0x1f, R52, 0xf8, !PT ;  /* 0x0000001f47ff7812 */ /* 0x000fe2000780f834 */
[----:B------:R-:W-:-:S04]  /*5e30*/  FADD.FTZ R72, R231, R72 ;  /* 0x00000048e7487221 */ /* 0x000fc80000010000 */
[----:B------:R-:W0:Y:S08]  /*5e40*/  MUFU.RSQ R230, R72 ;  /* 0x0000004800e67308 */ /* 0x000e300000001400 */
[----:B------:R-:W1:Y:S08]  /*5e50*/  @!P0 LDC.64 R70, c[0x0][0x250] ;  /* 0x00009400ff468b82 */ /* 0x000e700000000a00 */
[----:B------:R-:W2:Y:S01]  /*5e60*/  @!P0 LDC.64 R68, c[0x0][0x258] ;  /* 0x00009600ff448b82 */ /* 0x000ea20000000a00 */
[----:B-1----:R-:W-:-:S05]  /*5e70*/  @!P0 IMAD.WIDE R70, R192, 0x4, R70 ;  /* 0x00000004c0468825 */ /* 0x002fca00078e0246 */
[----:B------:R1:W-:Y:S01]  /*5e80*/  @!P0 STG.E desc[UR4][R70.64], R73 ;  /* 0x0000004946008986 */ /* 0x0003e2000c101904 */
[----:B--2---:R-:W-:-:S05]  /*5e90*/  @!P0 IMAD.WIDE R68, R192, 0x4, R68 ;  /* 0x00000004c0448825 */ /* 0x004fca00078e0244 */
[----:B0-----:R1:W-:Y:S01]  /*5ea0*/  @!P0 STG.E desc[UR4][R68.64], R230 ;  /* 0x000000e644008986 */ /* 0x0013e2000c101904 */
[----:B------:R-:W-:Y:S05]  /*5eb0*/  @!P4 BRA `(.L_x_182) ;  /* 0x0000000000bcc947 */ /* 0x000fea0003800000 */
[--C-:B-1----:R-:W-:Y:S01]  /*5ec0*/  FADD.FTZ R71, R214, -R229.reuse ;  /* 0x800000e5d6477221 */ /* 0x102fe20000010000 */
[--C-:B------:R-:W-:Y:S01]  /*5ed0*/  FADD.FTZ R73, R105, -R229.reuse ;  /* 0x800000e569497221 */ /* 0x100fe20000010000 */
[--C-:B------:R-:W-:Y:S01]  /*5ee0*/  FADD.FTZ R69, R193, -R229.reuse ;  /* 0x800000e5c1457221 */ /* 0x100fe20000010000 */
[----:B------:R-:W-:Y:S01]  /*5ef0*/  FADD.FTZ R75, R224, -R229 ;  /* 0x800000e5e04b7221 */ /* 0x000fe20000010000 */
[C---:B------:R-:W-:Y:S01]  /*5f00*/  FMUL.FTZ R68, R230.reuse, R71 ;  /* 0x00000047e6447220 */ /* 0x040fe20000410000 */
[C---:B------:R-:W-:Y:S01]  /*5f10*/  FMUL.FTZ R73, R230.reuse, R73 ;  /* 0x00000049e6497220 */ /* 0x040fe20000410000 */
[C---:B------:R-:W-:Y:S01]  /*5f20*/  FMUL.FTZ R72, R230.reuse, R69 ;  /* 0x00000045e6487220 */ /* 0x040fe20000410000 */
[----:B------:R-:W-:Y:S01]  /*5f30*/  FMUL.FTZ R70, R230, R75 ;  /* 0x0000004be6467220 */ /* 0x000fe20000410000 */
[-C--:B------:R-:W-:Y:S01]  /*5f40*/  FFMA.FTZ R71, R45, R68.reuse, R13 ;  /* 0x000000442d477223 */ /* 0x080fe2000001000d */
[----:B------:R-:W-:Y:S01]  /*5f50*/  FFMA.FTZ R75, R41, R68, R9 ;  /* 0x00000044294b7223 */ /* 0x000fe20000010009 */
[----:B------:R-:W-:Y:S01]  /*5f60*/  FFMA.FTZ R68, R48, R73, R16 ;  /* 0x0000004930447223 */ /* 0x000fe20000010010 */
[----:B------:R-:W-:Y:S01]  /*5f70*/  FFMA.FTZ R69, R185, R72, R153 ;  /* 0x00000048b9457223 */ /* 0x000fe20000010099 */
[----:B------:R-:W0:Y:S01]  /*5f80*/  LDC.64 R234, c[0x0][0x2b8] ;  /* 0x0000ae00ffea7b82 */ /* 0x000e220000000a00 */
[----:B------:R-:W-:Y:S01]  /*5f90*/  FFMA.FTZ R74, R179, R70, R147 ;  /* 0x00000046b34a7223 */ /* 0x000fe20000010093 */
[--C-:B------:R-:W-:Y:S01]  /*5fa0*/  FADD.FTZ R231, R203, -R229.reuse ;  /* 0x800000e5cbe77221 */ /* 0x100fe20000010000 */
[--C-:B------:R-:W-:Y:S01]  /*5fb0*/  FADD.FTZ R237, R204, -R229.reuse ;  /* 0x800000e5cced7221 */ /* 0x100fe20000010000 */
[----:B------:R-:W-:Y:S01]  /*5fc0*/  F2FP.BF16.F32.PACK_AB R68, R69, R68 ;  /* 0x000000444544723e */ /* 0x000fe200000010ff */
[--C-:B------:R-:W-:Y:S01]  /*5fd0*/  FADD.FTZ R69, R194, -R229.reuse ;  /* 0x800000e5c2457221 */ /* 0x100fe20000010000 */
[----:B------:R-:W-:Y:S01]  /*5fe0*/  FADD.FTZ R239, R213, -R229 ;  /* 0x800000e5d5ef7221 */ /* 0x000fe20000010000 */
[----:B------:R-:W-:Y:S01]  /*5ff0*/  FFMA.FTZ R70, R178, R70, R146 ;  /* 0x00000046b2467223 */ /* 0x000fe20000010092 */
[----:B------:R-:W1:Y:S01]  /*6000*/  LDC.64 R232, c[0x0][0x2c0] ;  /* 0x0000b000ffe87b82 */ /* 0x000e620000000a00 */
[----:B------:R-:W-:Y:S01]  /*6010*/  F2FP.BF16.F32.PACK_AB R71, R74, R71 ;  /* 0x000000474a47723e */ /* 0x000fe200000010ff */
[C---:B------:R-:W-:Y:S01]  /*6020*/  FMUL.FTZ R74, R230.reuse, R69 ;  /* 0x00000045e64a7220 */ /* 0x040fe20000410000 */
[C---:B------:R-:W-:Y:S01]  /*6030*/  FMUL.FTZ R236, R230.reuse, R231 ;  /* 0x000000e7e6ec7220 */ /* 0x040fe20000410000 */
[C---:B------:R-:W-:Y:S01]  /*6040*/  FMUL.FTZ R237, R230.reuse, R237 ;  /* 0x000000ede6ed7220 */ /* 0x040fe20000410000 */
[----:B------:R-:W-:Y:S01]  /*6050*/  FMUL.FTZ R239, R230, R239 ;  /* 0x000000efe6ef7220 */ /* 0x000fe20000410000 */
[----:B------:R-:W-:Y:S01]  /*6060*/  F2FP.BF16.F32.PACK_AB R75, R70, R75 ;  /* 0x0000004b464b723e */ /* 0x000fe200000010ff */
[----:B------:R-:W-:Y:S01]  /*6070*/  FFMA.FTZ R69, R47, R74, R15 ;  /* 0x0000004a2f457223 */ /* 0x000fe2000001000f */
[-C--:B------:R-:W-:Y:S01]  /*6080*/  FFMA.FTZ R70, R183, R236.reuse, R151 ;  /* 0x000000ecb7467223 */ /* 0x080fe20000010097 */
[----:B------:R-:W-:Y:S01]  /*6090*/  FFMA.FTZ R231, R46, R237, R14 ;  /* 0x000000ed2ee77223 */ /* 0x000fe2000001000e */
[-C--:B------:R-:W-:Y:S01]  /*60a0*/  FFMA.FTZ R238, R181, R239.reuse, R149 ;  /* 0x000000efb5ee7223 */ /* 0x080fe20000010095 */
[----:B------:R-:W-:Y:S01]  /*60b0*/  FFMA.FTZ R239, R180, R239, R148 ;  /* 0x000000efb4ef7223 */ /* 0x000fe20000010094 */
[----:B------:R-:W-:Y:S01]  /*60c0*/  FFMA.FTZ R236, R182, R236, R150 ;  /* 0x000000ecb6ec7223 */ /* 0x000fe20000010096 */
[----:B------:R-:W-:Y:S01]  /*60d0*/  F2FP.BF16.F32.PACK_AB R69, R70, R69 ;  /* 0x000000454645723e */ /* 0x000fe200000010ff */
[----:B------:R-:W-:Y:S01]  /*60e0*/  FFMA.FTZ R72, R184, R72, R152 ;  /* 0x00000048b8487223 */ /* 0x000fe20000010098 */
[----:B------:R-:W-:Y:S01]  /*60f0*/  F2FP.BF16.F32.PACK_AB R70, R238, R231 ;  /* 0x000000e7ee46723e */ /* 0x000fe200000010ff */
[----:B------:R-:W-:Y:S01]  /*6100*/  FFMA.FTZ R231, R44, R73, R12 ;  /* 0x000000492ce77223 */ /* 0x000fe2000001000c */
[----:B------:R-:W-:Y:S01]  /*6110*/  FFMA.FTZ R73, R43, R74, R11 ;  /* 0x0000004a2b497223 */ /* 0x000fe2000001000b */
[----:B------:R-:W-:Y:S01]  /*6120*/  FFMA.FTZ R74, R42, R237, R10 ;  /* 0x000000ed2a4a7223 */ /* 0x000fe2000001000a */
[----:B0-----:R-:W-:-:S02]  /*6130*/  IMAD.WIDE.U32 R234, R223, 0x10, R234 ;  /* 0x00000010dfea7825 */ /* 0x001fc400078e00ea */
[----:B------:R-:W-:Y:S02]  /*6140*/  F2FP.BF16.F32.PACK_AB R72, R72, R231 ;  /* 0x000000e74848723e */ /* 0x000fe400000010ff */
[----:B------:R-:W-:Y:S01]  /*6150*/  F2FP.BF16.F32.PACK_AB R74, R239, R74 ;  /* 0x0000004aef4a723e */ /* 0x000fe200000010ff */
[C---:B-1----:R-:W-:Y:S01]  /*6160*/  IMAD.WIDE.U32 R232, R223.reuse, 0x10, R232 ;  /* 0x00000010dfe87825 */ /* 0x042fe200078e00e8 */
[----:B------:R-:W-:Y:S01]  /*6170*/  F2FP.BF16.F32.PACK_AB R73, R236, R73 ;  /* 0x00000049ec49723e */ /* 0x000fe200000010ff */
[----:B------:R0:W-:Y:S02]  /*6180*/  STG.E.128 desc[UR4][R234.64], R68 ;  /* 0x00000044ea007986 */ /* 0x0001e4000c101d04 */
[----:B------:R-:W-:Y:S02]  /*6190*/  VIADD R223, R223, 0x80 ;  /* 0x00000080dfdf7836 */ /* 0x000fe40000000000 */
[----:B------:R0:W-:Y:S05]  /*61a0*/  STG.E.128 desc[UR4][R232.64], R72 ;  /* 0x00000048e8007986 */ /* 0x0001ea000c101d04 */
.L_x_182:
[----:B------:R-:W-:Y:S05]  /*61b0*/  BSYNC B0 ;  /* 0x0000000000007941 */ /* 0x000fea0003800000 */
.L_x_181:
[----:B------:R-:W-:Y:S01]  /*61c0*/  ISETP.GE.U32.AND P0, PT, R51, 0x100, PT ;  /* 0x000001003300780c */ /* 0x000fe20003f06070 */
[----:B------:R-:W-:-:S12]  /*61d0*/  BSSY B0, `(.L_x_183) ;  /* 0x0000031000007945 */ /* 0x000fd80003800000 */
[----:B------:R-:W-:Y:S05]  /*61e0*/  @!P0 BRA `(.L_x_184) ;  /* 0x0000000000bc8947 */ /* 0x000fea0003800000 */
[--C-:B01----:R-:W-:Y:S01]  /*61f0*/  FADD.FTZ R71, R216, -R229.reuse ;  /* 0x800000e5d8477221 */ /* 0x103fe20000010000 */
        /* <DEDUP_REMOVED lines=43> */
[----:B------:R2:W-:Y:S01]  /*64b0*/  STG.E.128 desc[UR4][R234.64], R68 ;  /* 0x00000044ea007986 */ /* 0x0005e2000c101d04 */
[----:B------:R-:W-:-:S03]  /*64c0*/  IADD3 R223, R223, 0x80, RZ ;  /* 0x00000080dfdf7810 */ /* 0x000fc60007ffe0ff */
[----:B------:R2:W-:Y:S04]  /*64d0*/  STG.E.128 desc[UR4][R232.64], R72 ;  /* 0x00000048e8007986 */ /* 0x0005e8000c101d04 */
.L_x_184:
[----:B------:R-:W-:Y:S05]  /*64e0*/  BSYNC B0 ;  /* 0x0000000000007941 */ /* 0x000fea0003800000 */
.L_x_183:
[----:B------:R-:W-:Y:S01]  /*64f0*/  ISETP.GE.U32.AND P0, PT, R51, 0x180, PT ;  /* 0x000001803300780c */ /* 0x000fe20003f06070 */
[----:B------:R-:W-:-:S12]  /*6500*/  BSSY B0, `(.L_x_185) ;  /* 0x0000031000007945 */ /* 0x000fd80003800000 */
[----:B------:R-:W-:Y:S05]  /*6510*/  @!P0 BRA `(.L_x_186) ;  /* 0x0000000000bc8947 */ /* 0x000fea0003800000 */
[--C-:B012---:R-:W-:Y:S01]  /*6520*/  FADD.FTZ R71, R218, -R229.reuse ;  /* 0x800000e5da477221 */ /* 0x107fe20000010000 */
        /* <DEDUP_REMOVED lines=46> */
.L_x_186:
[----:B------:R-:W-:Y:S05]  /*6810*/  BSYNC B0 ;  /* 0x0000000000007941 */ /* 0x000fea0003800000 */
.L_x_185:
[----:B------:R-:W-:Y:S01]  /*6820*/  ISETP.GE.U32.AND P0, PT, R51, 0x200, PT ;  /* 0x000002003300780c */ /* 0x000fe20003f06070 */
[----:B------:R-:W-:-:S12]  /*6830*/  BSSY B0, `(.L_x_187) ;  /* 0x0000031000007945 */ /* 0x000fd80003800000 */
[----:B------:R-:W-:Y:S05]  /*6840*/  @!P0 BRA `(.L_x_188) ;  /* 0x0000000000bc8947 */ /* 0x000fea0003800000 */
[--C-:B0123--:R-:W-:Y:S01]  /*6850*/  FADD.FTZ R71, R220, -R229.reuse ;  /* 0x800000e5dc477221 */ /* 0x10ffe20000010000 */
        /* <DEDUP_REMOVED lines=46> */
.L_x_188:
[----:B------:R-:W-:Y:S05]  /*6b40*/  BSYNC B0 ;  /* 0x0000000000007941 */ /* 0x000fea0003800000 */
.L_x_187:
[----:B------:R-:W-:Y:S01]  /*6b50*/  ISETP.GE.U32.AND P0, PT, R51, 0x280, PT ;  /* 0x000002803300780c */ /* 0x000fe20003f06070 */
[----:B------:R-:W-:-:S12]  /*6b60*/  BSSY B0, `(.L_x_189) ;  /* 0x0000030000007945 */ /* 0x000fd80003800000 */
[----:B------:R-:W-:Y:S05]  /*6b70*/  @!P0 BRA `(.L_x_190) ;  /* 0x0000000000b88947 */ /* 0x000fea0003800000 */
[--C-:B01234-:R-:W-:Y:S01]  /*6b80*/  FADD.FTZ R73, R211, -R229.reuse ;  /* 0x800000e5d3497221 */ /* 0x11ffe20000010000 */
[--C-:B------:R-:W-:Y:S01]  /*6b90*/  FADD.FTZ R231, R221, -R229.reuse ;  /* 0x800000e5dde77221 */ /* 0x100fe20000010000 */
[--C-:B------:R-:W-:Y:S01]  /*6ba0*/  FADD.FTZ R69, R189, -R229.reuse ;  /* 0x800000e5bd457221 */ /* 0x100fe20000010000 */
[--C-:B------:R-:W-:Y:S01]  /*6bb0*/  FADD.FTZ R71, R201, -R229.reuse ;  /* 0x800000e5c9477221 */ /* 0x100fe20000010000 */
[--C-:B------:R-:W-:Y:S01]  /*6bc0*/  FADD.FTZ R233, R202, -R229.reuse ;  /* 0x800000e5cae97221 */ /* 0x100fe20000010000 */
[--C-:B------:R-:W-:Y:S01]  /*6bd0*/  FADD.FTZ R75, R212, -R229.reuse ;  /* 0x800000e5d44b7221 */ /* 0x100fe20000010000 */
[--C-:B------:R-:W-:Y:S01]  /*6be0*/  FADD.FTZ R235, R222, -R229.reuse ;  /* 0x800000e5deeb7221 */ /* 0x100fe20000010000 */
[----:B------:R-:W-:Y:S01]  /*6bf0*/  FADD.FTZ R237, R228, -R229 ;  /* 0x800000e5e4ed7221 */ /* 0x000fe20000010000 */
[C---:B------:R-:W-:Y:S01]  /*6c00*/  FMUL.FTZ R232, R230.reuse, R69 ;  /* 0x00000045e6e87220 */ /* 0x040fe20000410000 */
[C---:B------:R-:W-:Y:S01]  /*6c10*/  FMUL.FTZ R74, R230.reuse, R71 ;  /* 0x00000047e64a7220 */ /* 0x040fe20000410000 */
[C---:B------:R-:W-:Y:S01]  /*6c20*/  FMUL.FTZ R233, R230.reuse, R233 ;  /* 0x000000e9e6e97220 */ /* 0x040fe20000410000 */
[C---:B------:R-:W-:Y:S01]  /*6c30*/  FMUL.FTZ R229, R230.reuse, R73 ;  /* 0x00000049e6e57220 */ /* 0x040fe20000410000 */
[C---:B------:R-:W-:Y:S01]  /*6c40*/  FMUL.FTZ R236, R230.reuse, R75 ;  /* 0x0000004be6ec7220 */ /* 0x040fe20000410000 */
[C---:B------:R-:W-:Y:S01]  /*6c50*/  FMUL.FTZ R234, R230.reuse, R231 ;  /* 0x000000e7e6ea7220 */ /* 0x040fe20000410000 */
[C---:B------:R-:W-:Y:S01]  /*6c60*/  FMUL.FTZ R235, R230.reuse, R235 ;  /* 0x000000ebe6eb7220 */ /* 0x040fe20000410000 */
[----:B------:R-:W-:Y:S01]  /*6c70*/  FMUL.FTZ R237, R230, R237 ;  /* 0x000000ede6ed7220 */ /* 0x000fe20000410000 */
[----:B------:R-:W0:Y:S01]  /*6c80*/  LDC.64 R72, c[0x0][0x2c0] ;  /* 0x0000b000ff487b82 */ /* 0x000e220000000a00 */
[----:B------:R-:W-:Y:S01]  /*6c90*/  FFMA.FTZ R68, R89, R232, R93 ;  /* 0x000000e859447223 */ /* 0x000fe2000001005d */
[----:B------:R-:W-:Y:S01]  /*6ca0*/  FFMA.FTZ R71, R92, R235, R96 ;  /* 0x000000eb5c477223 */ /* 0x000fe20000010060 */
[----:B------:R-:W-:Y:S01]  /*6cb0*/  FFMA.FTZ R70, R109, R237, R108 ;  /* 0x000000ed6d467223 */ /* 0x000fe2000001006c */
[----:B------:R-:W-:Y:S01]  /*6cc0*/  FFMA.FTZ R69, R121, R74, R120 ;  /* 0x0000004a79457223 */ /* 0x000fe20000010078 */
[----:B------:R-:W-:Y:S01]  /*6cd0*/  FFMA.FTZ R75, R100, R235, R186 ;  /* 0x000000eb644b7223 */ /* 0x000fe200000100ba */
[----:B------:R-:W-:Y:S01]  /*6ce0*/  FFMA.FTZ R238, R107, R237, R106 ;  /* 0x000000ed6bee7223 */ /* 0x000fe2000001006a */
[----:B------:R-:W-:Y:S01]  /*6cf0*/  FFMA.FTZ R235, R91, R236, R95 ;  /* 0x000000ec5beb7223 */ /* 0x000fe2000001005f */
[----:B------:R-:W1:Y:S01]  /*6d00*/  LDC.64 R230, c[0x0][0x2b8] ;  /* 0x0000ae00ffe67b82 */ /* 0x000e620000000a00 */
[----:B------:R-:W-:Y:S01]  /*6d10*/  F2FP.BF16.F32.PACK_AB R71, R70, R71 ;  /* 0x000000474647723e */ /* 0x000fe200000010ff */
[----:B------:R-:W-:Y:S01]  /*6d20*/  FFMA.FTZ R70, R117, R229, R116 ;  /* 0x000000e575467223 */ /* 0x000fe20000010074 */
[----:B------:R-:W-:Y:S01]  /*6d30*/  F2FP.BF16.F32.PACK_AB R68, R69, R68 ;  /* 0x000000444544723e */ /* 0x000fe200000010ff */
[----:B------:R-:W-:Y:S01]  /*6d40*/  FFMA.FTZ R69, R90, R233, R94 ;  /* 0x000000e95a457223 */ /* 0x000fe2000001005e */
[----:B------:R-:W-:Y:S01]  /*6d50*/  F2FP.BF16.F32.PACK_AB R75, R238, R75 ;  /* 0x0000004bee4b723e */ /* 0x000fe200000010ff */
        /* <DEDUP_REMOVED lines=11> */
[----:B------:R-:W-:Y:S02]  /*6e10*/  F2FP.BF16.F32.PACK_AB R73, R236, R237 ;  /* 0x000000edec49723e */ /* 0x000fe400000010ff */
[----:B------:R-:W-:Y:S01]  /*6e20*/  F2FP.BF16.F32.PACK_AB R72, R234, R235 ;  /* 0x000000ebea48723e */ /* 0x000fe200000010ff */
[----:B-1----:R-:W-:-:S05]  /*6e30*/  IMAD.WIDE.U32 R230, R223, 0x10, R230 ;  /* 0x00000010dfe67825 */ /* 0x002fca00078e00e6 */
[----:B------:R0:W-:Y:S04]  /*6e40*/  STG.E.128 desc[UR4][R230.64], R68 ;  /* 0x00000044e6007986 */ /* 0x0001e8000c101d04 */
[----:B------:R0:W-:Y:S02]  /*6e50*/  STG.E.128 desc[UR4][R232.64], R72 ;  /* 0x00000048e8007986 */ /* 0x0001e4000c101d04 */
.L_x_190:
[----:B------:R-:W-:Y:S05]  /*6e60*/  BSYNC B0 ;  /* 0x0000000000007941 */ /* 0x000fea0003800000 */
.L_x_189:
[----:B------:R-:W-:Y:S01]  /*6e70*/  LOP3.LUT P0, RZ, R49, 0x1, RZ, 0xc0, !PT ;  /* 0x0000000131ff7812 */ /* 0x000fe2000780c0ff */
[----:B------:R-:W-:-:S03]  /*6e80*/  VIADD R192, R192, UR8 ;  /* 0x00000008c0c07c36 */ /* 0x000fc60008000000 */
[----:B0-234-:R-:W-:Y:S02]  /*6e90*/  SEL R72, RZ, 0x1, P0 ;  /* 0x00000001ff487807 */ /* 0x01dfe40000000000 */
[----:B------:R-:W-:-:S13]  /*6ea0*/  ISETP.GE.AND P0, PT, R192, UR9, PT ;  /* 0x00000009c0007c0c */ /* 0x000fda000bf06270 */
[----:B------:R-:W-:Y:S05]  /*6eb0*/  @!P0 BRA `(.L_x_191) ;  /* 0xffffffac00348947 */ /* 0x000fea000383ffff */
[----:B------:R-:W-:Y:S05]  /*6ec0*/  EXIT ;  /* 0x000000000000794d */ /* 0x000fea0003800000 */
.L_x_180:
[----:B------:R-:W-:Y:S01]  /*6ed0*/  HFMA2.MMA R234, -RZ, RZ, 0, 1.847743988037109375e-06 ;  /* 0x0000001fffea7435 */ /* 0x000fe200000001ff */
[----:B------:R-:W-:Y:S01]  /*6ee0*/  MOV R232, R69 ;  /* 0x0000004500e87202 */ /* 0x000fe20000000f00 */
[----:B------:R-:W-:Y:S02]  /*6ef0*/  IMAD.MOV.U32 R231, RZ, RZ, 0x1 ;  /* 0x00000001ffe77424 */ /* 0x000fe400078e00ff */
[----:B------:R-:W-:-:S07]  /*6f00*/  IMAD.MOV.U32 R229, RZ, RZ, -0x1 ;  /* 0xffffffffffe57424 */ /* 0x000fce00078e00ff */
[----:B-----5:R-:W-:Y:S05]  /*6f10*/  WARPSYNC.COLLECTIVE R229, `(.L_x_192) ;  /* 0x00000000e5087348 */ /* 0x020fea0003c00000 */
[----:B------:R0:W1:Y:S02]  /*6f20*/  SHFL.BFLY P6, R230, R232, R231, R234 ;  /* 0x0c0000e7e8e67389 */ /* 0x00006400000c00ea */
[----:B01---5:R-:W-:Y:S01]  /*6f30*/  ENDCOLLECTIVE ;  /* 0x000000000000791b */ /* 0x023fe20003800000 */
.L_x_192:
[----:B------:R-:W-:Y:S01]  /*6f40*/  HFMA2.MMA R231, -RZ, RZ, 0, 1.1920928955078125e-07 ;  /* 0x00000002ffe77435 */ /* 0x000fe200000001ff */
[----:B------:R-:W-:-:S05]  /*6f50*/  MOV R68, R230 ;  /* 0x000000e600447202 */ /* 0x000fca0000000f00 */
[----:B------:R-:W-:-:S04]  /*6f60*/  FADD.FTZ R72, R69, R68 ;  /* 0x0000004445487221 */ /* 0x000fc80000010000 */
[----:B------:R-:W-:-:S07]  /*6f70*/  IMAD.MOV.U32 R232, RZ, RZ, R72 ;  /* 0x000000ffffe87224 */ /* 0x000fce00078e0048 */
[----:B------:R-:W-:Y:S05]  /*6f80*/  WARPSYNC.COLLECTIVE R229, `(.L_x_193) ;  /* 0x00000000e5087348 */ /* 0x000fea0003c00000 */
[----:B------:R0:W1:Y:S02]  /*6f90*/  SHFL.BFLY P6, R230, R232, R231, R234 ;  /* 0x0c0000e7e8e67389 */ /* 0x00006400000c00ea */
[----:B01----:R-:W-:Y:S01]  /*6fa0*/  ENDCOLLECTIVE ;  /* 0x000000000000791b */ /* 0x003fe20003800000 */
.L_x_193:
[----:B------:R-:W-:Y:S02]  /*6fb0*/  IMAD.MOV.U32 R231, RZ, RZ, 0x4 ;  /* 0x00000004ffe77424 */ /* 0x000fe400078e00ff */
[----:B------:R-:W-:-:S04]  /*6fc0*/  IMAD.MOV.U32 R73, RZ, RZ, R230 ;  /* 0x000000ffff497224 */ /* 0x000fc800078e00e6 */
[----:B------:R-:W-:-:S05]  /*6fd0*/  FADD.FTZ R73, R72, R73 ;  /* 0x0000004948497221 */ /* 0x000fca0000010000 */
[----:B------:R-:W-:-:S07]  /*6fe0*/  MOV R232, R73 ;  /* 0x0000004900e87202 */ /* 0x000fce0000000f00 */
[----:B------:R-:W-:Y:S05]  /*6ff0*/  WARPSYNC.COLLECTIVE R229, `(.L_x_194) ;  /* 0x00000000e5087348 */ /* 0x000fea0003c00000 */
[----:B------:R0:W1:Y:S02]  /*7000*/  SHFL.BFLY P6, R230, R232, R231, R234 ;  /* 0x0c0000e7e8e67389 */ /* 0x00006400000c00ea */
[----:B01----:R-:W-:Y:S01]  /*7010*/  ENDCOLLECTIVE ;  /* 0x000000000000791b */ /* 0x003fe20003800000 */
.L_x_194:
[----:B------:R-:W-:Y:S01]  /*7020*/  HFMA2.MMA R231, -RZ, RZ, 0, 4.76837158203125e-07 ;  /* 0x00000008ffe77435 */ /* 0x000fe200000001ff */
[----:B------:R-:W-:-:S05]  /*7030*/  MOV R68, R230 ;  /* 0x000000e600447202 */ /* 0x000fca0000000f00 */
[----:B------:R-:W-:-:S04]  /*7040*/  FADD.FTZ R74, R73, R68 ;  /* 0x00000044494a7221 */ /* 0x000fc80000010000 */
[----:B------:R-:W-:-:S07]  /*7050*/  IMAD.MOV.U32 R232, RZ, RZ, R74 ;  /* 0x000000ffffe87224 */ /* 0x000fce00078e004a */
[----:B------:R-:W-:Y:S05]  /*7060*/  WARPSYNC.COLLECTIVE R229, `(.L_x_195) ;  /* 0x00000000e5087348 */ /* 0x000fea0003c00000 */
[----:B------:R0:W1:Y:S02]  /*7070*/  SHFL.BFLY P6, R230, R232, R231, R234 ;  /* 0x0c0000e7e8e67389 */ /* 0x00006400000c00ea */
[----:B01----:R-:W-:Y:S01]  /*7080*/  ENDCOLLECTIVE ;  /* 0x000000000000791b */ /* 0x003fe20003800000 */
.L_x_195:
[----:B------:R-:W-:Y:S02]  /*7090*/  IMAD.MOV.U32 R231, RZ, RZ, 0x10 ;  /* 0x00000010ffe77424 */ /* 0x000fe400078e00ff */
[----:B------:R-:W-:-:S04]  /*70a0*/  IMAD.MOV.U32 R75, RZ, RZ, R230 ;  /* 0x000000ffff4b7224 */ /* 0x000fc800078e00e6 */
[----:B------:R-:W-:-:S05]  /*70b0*/  FADD.FTZ R75, R74, R75 ;  /* 0x0000004b4a4b7221 */ /* 0x000fca0000010000 */
[----:B------:R-:W-:-:S07]  /*70c0*/  MOV R232, R75 ;  /* 0x0000004b00e87202 */ /* 0x000fce0000000f00 */
[----:B------:R-:W-:Y:S05]  /*70d0*/  WARPSYNC.COLLECTIVE R229, `(.L_x_196) ;  /* 0x00000000e5087348 */ /* 0x000fea0003c00000 */
[----:B------:R0:W1:Y:S02]  /*70e0*/  SHFL.BFLY P6, R230, R232, R231, R234 ;  /* 0x0c0000e7e8e67389 */ /* 0x00006400000c00ea */
[----:B01----:R-:W-:Y:S01]  /*70f0*/  ENDCOLLECTIVE ;  /* 0x000000000000791b */ /* 0x003fe20003800000 */
.L_x_196:
[----:B------:R-:W-:Y:S01]  /*7100*/  HFMA2.MMA R231, -RZ, RZ, 0, 5.9604644775390625e-08 ;  /* 0x00000001ffe77435 */ /* 0x000fe200000001ff */
[----:B------:R-:W-:-:S05]  /*7110*/  MOV R68, R230 ;  /* 0x000000e600447202 */ /* 0x000fca0000000f00 */
[----:B------:R-:W-:-:S04]  /*7120*/  FADD.FTZ R68, R75, R68 ;  /* 0x000000444b447221 */ /* 0x000fc80000010000 */
[----:B------:R-:W-:-:S04]  /*7130*/  FMUL.FTZ R68, R191, R68 ;  /* 0x00000044bf447220 */ /* 0x000fc80000410000 */
[--C-:B------:R-:W-:Y:S01]  /*7140*/  FADD.FTZ R69, R105, -R68.reuse ;  /* 0x8000004469457221 */ /* 0x100fe20000010000 */
[--C-:B------:R-:W-:Y:S01]  /*7150*/  FADD.FTZ R72, R193, -R68.reuse ;  /* 0x80000044c1487221 */ /* 0x100fe20000010000 */
[----:B------:R-:W-:Y:S02]  /*7160*/  FADD.FTZ R73, R195, -R68 ;  /* 0x80000044c3497221 */ /* 0x000fe40000010000 */
[----:B------:R-:W-:-:S04]  /*7170*/  FFMA.FTZ R69, R69, R69, RZ ;  /* 0x0000004545457223 */ /* 0x000fc800000100ff */
[----:B------:R-:W-:Y:S01]  /*7180*/  FFMA.FTZ R69, R72, R72, R69 ;  /* 0x0000004848457223 */ /* 0x000fe20000010045 */
[----:B------:R-:W-:-:S04]  /*7190*/  FADD.FTZ R72, R194, -R68 ;  /* 0x80000044c2487221 */ /* 0x000fc80000010000 */
        /* <DEDUP_REMOVED lines=12> */
[----:B------:R-:W-:-:S05]  /*7260*/  FSEL R69, R69, RZ, P4 ;  /* 0x000000ff45457208 */ /* 0x000fca0002000000 */
[----:B------:R-:W-:-:S04]  /*7270*/  FFMA.FTZ R72, R72, R72, R69 ;  /* 0x0000004848487223 */ /* 0x000fc80000010045 */
        /* <DEDUP_REMOVED lines=12> */
[----:B------:R-:W-:Y:S01]  /*7340*/  @P2 FFMA.FTZ R69, R73, R73, R72 ;  /* 0x0000004949452223 */ /* 0x000fe20000010048 */
[--C-:B------:R-:W-:Y:S01]  /*7350*/  FADD.FTZ R72, R187, -R68.reuse ;  /* 0x80000044bb487221 */ /* 0x100fe20000010000 */
[----:B------:R-:W-:-:S03]  /*7360*/  FADD.FTZ R73, R197, -R68 ;  /* 0x80000044c5497221 */ /* 0x000fc60000010000 */
        /* <DEDUP_REMOVED lines=45> */
[----:B------:R-:W-:-:S04]  /*7640*/  @P5 FFMA.FTZ R69, R73, R73, R72 ;  /* 0x0000004949455223 */ /* 0x000fc80000010048 */
[----:B------:R-:W-:-:S07]  /*7650*/  IMAD.MOV.U32 R232, RZ, RZ, R69 ;  /* 0x000000ffffe87224 */ /* 0x000fce00078e0045 */
[----:B------:R-:W-:Y:S05]  /*7660*/  WARPSYNC.COLLECTIVE R229, `(.L_x_197) ;  /* 0x00000000e5087348 */ /* 0x000fea0003c00000 */
[----:B------:R0:W1:Y:S02]  /*7670*/  SHFL.BFLY P6, R230, R232, R231, R234 ;  /* 0x0c0000e7e8e67389 */ /* 0x00006400000c00ea */
[----:B01----:R-:W-:Y:S01]  /*7680*/  ENDCOLLECTIVE ;  /* 0x000000000000791b */ /* 0x003fe20003800000 */
.L_x_197:
[----:B------:R-:W-:Y:S02]  /*7690*/  IMAD.MOV.U32 R231, RZ, RZ, 0x2 ;  /* 0x00000002ffe77424 */ /* 0x000fe400078e00ff */
[----:B------:R-:W-:-:S04]  /*76a0*/  IMAD.MOV.U32 R72, RZ, RZ, R230 ;  /* 0x000000ffff487224 */ /* 0x000fc800078e00e6 */
[----:B------:R-:W-:-:S05]  /*76b0*/  FADD.FTZ R72, R69, R72 ;  /* 0x0000004845487221 */ /* 0x000fca0000010000 */
[----:B------:R-:W-:-:S07]  /*76c0*/  MOV R232, R72 ;  /* 0x0000004800e87202 */ /* 0x000fce0000000f00 */
[----:B------:R-:W-:Y:S05]  /*76d0*/  WARPSYNC.COLLECTIVE R229, `(.L_x_198) ;  /* 0x00000000e5087348 */ /* 0x000fea0003c00000 */
[----:B------:R0:W1:Y:S02]  /*76e0*/  SHFL.BFLY P6, R230, R232, R231, R234 ;  /* 0x0c0000e7e8e67389 */ /* 0x00006400000c00ea */
[----:B01----:R-:W-:Y:S01]  /*76f0*/  ENDCOLLECTIVE ;  /* 0x000000000000791b */ /* 0x003fe20003800000 */
.L_x_198:
[----:B------:R-:W-:Y:S01]  /*7700*/  HFMA2.MMA R231, -RZ, RZ, 0, 2.384185791015625e-07 ;  /* 0x00000004ffe77435 */ /* 0x000fe200000001ff */
[----:B------:R-:W-:-:S05]  /*7710*/  MOV R73, R230 ;  /* 0x000000e600497202 */ /* 0x000fca0000000f00 */
[----:B------:R-:W-:-:S04]  /*7720*/  FADD.FTZ R73, R72, R73 ;  /* 0x0000004948497221 */ /* 0x000fc80000010000 */
[----:B------:R-:W-:-:S07]  /*7730*/  IMAD.MOV.U32 R232, RZ, RZ, R73 ;  /* 0x000000ffffe87224 */ /* 0x000fce00078e0049 */
[----:B------:R-:W-:Y:S05]  /*7740*/  WARPSYNC.COLLECTIVE R229, `(.L_x_199) ;  /* 0x00000000e5087348 */ /* 0x000fea0003c00000 */
[----:B------:R0:W1:Y:S02]  /*7750*/  SHFL.BFLY P6, R230, R232, R231, R234 ;  /* 0x0c0000e7e8e67389 */ /* 0x00006400000c00ea */
[----:B01----:R-:W-:Y:S01]  /*7760*/  ENDCOLLECTIVE ;  /* 0x000000000000791b */ /* 0x003fe20003800000 */
.L_x_199:
[----:B------:R-:W-:Y:S02]  /*7770*/  IMAD.MOV.U32 R231, RZ, RZ, 0x8 ;  /* 0x00000008ffe77424 */ /* 0x000fe400078e00ff */
[----:B------:R-:W-:-:S04]  /*7780*/  IMAD.MOV.U32 R74, RZ, RZ, R230 ;  /* 0x000000ffff4a7224 */ /* 0x000fc800078e00e6 */
[----:B------:R-:W-:-:S05]  /*7790*/  FADD.FTZ R74, R73, R74 ;  /* 0x0000004a494a7221 */ /* 0x000fca0000010000 */
[----:B------:R-:W-:-:S07]  /*77a0*/  MOV R232, R74 ;  /* 0x0000004a00e87202 */ /* 0x000fce0000000f00 */
[----:B------:R-:W-:Y:S05]  /*77b0*/  WARPSYNC.COLLECTIVE R229, `(.L_x_200) ;  /* 0x00000000e5087348 */ /* 0x000fea0003c00000 */
[----:B------:R0:W1:Y:S02]  /*77c0*/  SHFL.BFLY P6, R230, R232, R231, R234 ;  /* 0x0c0000e7e8e67389 */ /* 0x00006400000c00ea */
[----:B01----:R-:W-:Y:S01]  /*77d0*/  ENDCOLLECTIVE ;  /* 0x000000000000791b */ /* 0x003fe20003800000 */
.L_x_200:
[----:B------:R-:W-:Y:S01]  /*77e0*/  HFMA2.MMA R231, -RZ, RZ, 0, 9.5367431640625e-07 ;  /* 0x00000010ffe77435 */ /* 0x000fe200000001ff */
[----:B------:R-:W-:-:S05]  /*77f0*/  MOV R75, R230 ;  /* 0x000000e6004b7202 */ /* 0x000fca0000000f00 */
[----:B------:R-:W-:-:S04]  /*7800*/  FADD.FTZ R75, R74, R75 ;  /* 0x0000004b4a4b7221 */ /* 0x000fc80000010000 */
[----:B------:R-:W-:-:S07]  /*7810*/  IMAD.MOV.U32 R232, RZ, RZ, R75 ;  /* 0x000000ffffe87224 */ /* 0x000fce00078e004b */
[----:B------:R-:W-:Y:S05]  /*7820*/  WARPSYNC.COLLECTIVE R229, `(.L_x_201) ;  /* 0x00000000e5087348 */ /* 0x000fea0003c00000 */
[----:B------:R0:W1:Y:S02]  /*7830*/  SHFL.BFLY P6, R230, R232, R231, R234 ;  /* 0x0c0000e7e8e67389 */ /* 0x00006400000c00ea */
[----:B01----:R-:W-:Y:S01]  /*7840*/  ENDCOLLECTIVE ;  /* 0x000000000000791b */ /* 0x003fe20003800000 */
.L_x_201:
[----:B------:R-:W-:Y:S05]  /*7850*/  BRA `(.L_x_202) ;  /* 0xffffffe0006c7947 */ /* 0x000fea000383ffff */
.L_x_203:
[----:B------:R-:W-:-:S00]  /*7860*/  BRA `(.L_x_203) ;  /* 0xfffffffc00fc7947 */ /* 0x000fc0000383ffff */
[----:B------:R-:W-:-:S00]  /*7870*/  NOP ;  /* 0x0000000000007918 */ /* 0x000fc00000000000 */
        /* <DEDUP_REMOVED lines=8> */
.L_x_33500:


//--------------------- .text._ZN10layer_norm31ln_parallel_residual_fwd_kernelINS_13Kernel_traitsI13__nv_bfloat16S2_S2_S2_fjLj5120ELj1ELj1ELj4ELj16ENS_18Kernel_traits_baseILj5120ES2_S2_S2_S2_fjLj128EEEEELb0ELb0ELb1EEEvNS_9FwdParamsE --------------------------
	.section	.text._ZN10layer_norm31ln_parallel_residual_fwd_kernelINS_13Kernel_traitsI13__nv_bfloat16S2_S2_S2_fjLj5120ELj1ELj1ELj4ELj16ENS_18Kernel_traits_baseILj5120ES2_S2_S2_S2_fjLj128EEEEELb0ELb0ELb1EEEvNS_9FwdParamsE,"ax",@progbits
	.align	128
        .global         _ZN10layer_norm31ln_parallel_residual_fwd_kernelINS_13Kernel_traitsI13__nv_bfloat16S2_S2_S2_fjLj5120ELj1ELj1ELj4ELj16ENS_18Kernel_traits_baseILj5120ES2_S2_S2_S2_fjLj128EEEEELb0ELb0ELb1EEEvNS_9FwdParamsE
        .type           _ZN10layer_norm31ln_parallel_residual_fwd_kernelINS_13Kernel_traitsI13__nv_bfloat16S2_S2_S2_fjLj5120ELj1ELj1ELj4ELj16ENS_18Kernel_traits_baseILj5120ES2_S2_S2_S2_fjLj128EEEEELb0ELb0ELb1EEEvNS_9FwdParamsE,@function
        .size           _ZN10layer_norm31ln_parallel_residual_fwd_kernelINS_13Kernel_traitsI13__nv_bfloat16S2_S2_S2_fjLj5120ELj1ELj1ELj4ELj16ENS_18Kernel_traits_baseILj5120ES2_S2_S2_S2_fjLj128EEEEELb0ELb0ELb1EEEvNS_9FwdParamsE,(.L_x_33501 - _ZN10layer_norm31ln_parallel_residual_fwd_kernelINS_13Kernel_traitsI13__nv_bfloat16S2_S2_S2_fjLj5120ELj1ELj1ELj4ELj16ENS_18Kernel_traits_baseILj5120ES2_S2_S2_S2_fjLj128EEEEELb0ELb0ELb1EEEvNS_9FwdParamsE)
        .other          _ZN10layer_norm31ln_parallel_residual_fwd_kernelINS_13Kernel_traitsI13__nv_bfloat16S2_S2_S2_fjLj5120ELj1ELj1ELj4ELj16ENS_18Kernel_traits_baseILj5120ES2_S2_S2_S2_fjLj128EEEEELb0ELb0ELb1EEEvNS_9FwdParamsE,@"STO_CUDA_ENTRY STV_DEFAULT"
_ZN10layer_norm31ln_parallel_residual_fwd_kernelINS_13Kernel_traitsI13__nv_bfloat16S2_S2_S2_fjLj5120ELj1ELj1ELj4ELj16ENS_18Kernel_traits_baseILj5120ES2_S2_S2_S2_fjLj128EEEEELb0ELb0ELb1EEEvNS_9FwdParamsE:
.text._ZN10layer_norm31ln_parallel_residual_fwd_kernelINS_13Kernel_traitsI13__nv_bfloat16S2_S2_S2_fjLj5120ELj1ELj1ELj4ELj16ENS_18Kernel_traits_baseILj5120ES2_S2_S2_S2_fjLj128EEEEELb0ELb0ELb1EEEvNS_9FwdParamsE:
[----:B------:R-:W-:Y:S01]  /*0000*/  LDC R1, c[0x0][0x28] ;  /* 0x00000a00ff017b82 */ /* 0x000fe20000000800 */
[----:B------:R-:W0:Y:S01]  /*0010*/  S2R R136, SR_TID.X ;  /* 0x0000000000887919 */ /* 0x000e220000002100 */
[----:B------:R-:W-:Y:S01]  /*0020*/  ULDC.64 UR4, c[0x0][0x2c8] ;  /* 0x0000b20000047ab9 */ /* 0x000fe20000000a00 */
[----:B------:R-:W-:Y:S01]  /*0030*/  ULDC.64 UR6, c[0x0][0x2d0] ;  /* 0x0000b40000067ab9 */ /* 0x000fe20000000a00 */
[----:B------:R-:W-:-:S04]  /*0040*/  ISETP.NE.U32.AND P1, PT, RZ, UR4, PT ;  /* 0x00000004ff007c0c */ /* 0x000fc8000bf25070 */
[----:B------:R-:W1:Y:S01]  /*0050*/  LDC.64 R2, c[0x0][0x228] ;  /* 0x00008a00ff027b82 */ /* 0x000e620000000a00 */
[----:B------:R-:W-:Y:S01]  /*0060*/  ISETP.NE.U32.AND P2, PT, RZ, UR6, PT ;  /* 0x00000006ff007c0c */ /* 0x000fe2000bf45070 */
[----:B------:R-:W-:Y:S01]  /*0070*/  ULDC UR12, c[0x0][0x214] ;  /* 0x00008500000c7ab9 */ /* 0x000fe20000000800 */
[----:B------:R-:W-:Y:S01]  /*0080*/  ISETP.NE.AND.EX P1, PT, RZ, UR5, PT, P1 ;  /* 0x00000005ff007c0c */ /* 0x000fe2000bf25310 */
[----:B------:R-:W-:Y:S01]  /*0090*/  ULDC.64 UR8, c[0x0][0x260] ;  /* 0x0000980000087ab9 */ /* 0x000fe20000000a00 */
[----:B------:R-:W-:Y:S01]  /*00a0*/  ISETP.NE.AND.EX P2, PT, RZ, UR7, PT, P2 ;  /* 0x00000007ff007c0c */ /* 0x000fe2000bf45320 */
[----:B------:R-:W-:Y:S01]  /*00b0*/  ULDC.64 UR10, c[0x0][0x268] ;  /* 0x00009a00000a7ab9 */ /* 0x000fe20000000a00 */
[C---:B0-----:R-:W-:Y:S02]  /*00c0*/  SHF.L.U32 R0, R136.reuse, 0x4, RZ ;  /* 0x0000000488007819 */ /* 0x041fe400000006ff */
[----:B------:R-:W-:Y:S02]  /*00d0*/  LOP3.LUT R177, R136, 0x7f, RZ, 0xc0, !PT ;  /* 0x0000007f88b17812 */ /* 0x000fe400078ec0ff */
[----:B------:R-:W-:-:S03]  /*00e0*/  LOP3.LUT R0, R0, 0x7f0, RZ, 0xc0, !PT ;  /* 0x000007f000007812 */ /* 0x000fc600078ec0ff */
[----:B------:R-:W-:Y:S01]  /*00f0*/  IMAD.SHL.U32 R42, R177, 0x10, RZ ;  /* 0x00000010b12a7824 */ /* 0x000fe200078e00ff */
[----:B------:R-:W-:-:S04]  /*0100*/  IADD3 R4, P0, R0, UR4, RZ ;  /* 0x0000000400047c10 */ /* 0x000fc8000ff1e0ff */
[----:B------:R-:W-:Y:S01]  /*0110*/  IADD3.X R5, RZ, UR5, RZ, P0, !PT ;  /* 0x00000005ff057c10 */ /* 0x000fe200087fe4ff */
[----:B------:R-:W-:Y:S01]  /*0120*/  ULDC.64 UR4, c[0x0][0x208] ;  /* 0x0000820000047ab9 */ /* 0x000fe20000000a00 */
[----:B------:R-:W-:-:S03]  /*0130*/  IADD3 R6, P0, R42, UR6, RZ ;  /* 0x000000062a067c10 */ /* 0x000fc6000ff1e0ff */
[----:B------:R0:W5:Y:S01]  /*0140*/  @P1 LDG.E.128 R92, desc[UR4][R4.64] ;  /* 0x00000004045c1981 */ /* 0x000162000c1e1d00 */
[----:B------:R-:W-:-:S03]  /*0150*/  IADD3.X R7, RZ, UR7, RZ, P0, !PT ;  /* 0x00000007ff077c10 */ /* 0x000fc600087fe4ff */
[----:B------:R0:W5:Y:S04]  /*0160*/  @P1 LDG.E.128 R96, desc[UR4][R4.64+0x800] ;  /* 0x0008000404601981 */ /* 0x000168000c1e1d00 */
[----:B------:R0:W5:Y:S04]  /*0170*/  @P1 LDG.E.128 R100, desc[UR4][R4.64+0x1000] ;  /* 0x0010000404641981 */ /* 0x000168000c1e1d00 */
[----:B------:R0:W5:Y:S04]  /*0180*/  @P1 LDG.E.128 R104, desc[UR4][R4.64+0x1800] ;  /* 0x0018000404681981 */ /* 0x000168000c1e1d00 */
[----:B------:R0:W5:Y:S04]  /*0190*/  @P1 LDG.E.128 R108, desc[UR4][R4.64+0x2000] ;  /* 0x00200004046c1981 */ /* 0x000168000c1e1d00 */
[----:B------:R0:W5:Y:S04]  /*01a0*/  @P2 LDG.E.128 R116, desc[UR4][R6.64] ;  /* 0x0000000406742981 */ /* 0x000168000c1e1d00 */
[----:B------:R0:W5:Y:S04]  /*01b0*/  @P2 LDG.E.128 R120, desc[UR4][R6.64+0x800] ;  /* 0x0008000406782981 */ /* 0x000168000c1e1d00 */
[----:B------:R0:W5:Y:S04]  /*01c0*/  @P2 LDG.E.128 R124, desc[UR4][R6.64+0x1000] ;  /* 0x00100004067c2981 */ /* 0x000168000c1e1d00 */
[----:B------:R0:W5:Y:S04]  /*01d0*/  @P2 LDG.E.128 R128, desc[UR4][R6.64+0x1800] ;  /* 0x0018000406802981 */ /* 0x000168000c1e1d00 */
[----:B------:R0:W5:Y:S01]  /*01e0*/  @P2 LDG.E.128 R132, desc[UR4][R6.64+0x2000] ;  /* 0x0020000406842981 */ /* 0x000162000c1e1d00 */
[----:B------:R-:W2:Y:S01]  /*01f0*/  S2UR UR6, SR_CTAID.X ;  /* 0x00000000000679c3 */ /* 0x000ea20000002500 */
[----:B------:R-:W-:-:S02]  /*0200*/  IADD3 R40, P0, R0, UR8, RZ ;  /* 0x0000000800287c10 */ /* 0x000fc4000ff1e0ff */
[----:B------:R-:W-:Y:S02]  /*0210*/  IADD3 R42, P4, R42, UR10, RZ ;  /* 0x0000000a2a2a7c10 */ /* 0x000fe4000ff9e0ff */
[----:B------:R-:W-:-:S03]  /*0220*/  IADD3.X R41, RZ, UR9, RZ, P0, !PT ;  /* 0x00000009ff297c10 */ /* 0x000fc600087fe4ff */
[----:B------:R-:W-:Y:S01]  /*0230*/  IMAD.X R43, RZ, RZ, UR11, P4 ;  /* 0x0000000bff2b7e24 */ /* 0x000fe2000a0e06ff */
[----:B--2---:R-:W-:Y:S01]  /*0240*/  LEA.HI R136, R136, UR6, RZ, 0x19 ;  /* 0x0000000688887c11 */ /* 0x004fe2000f8fc8ff */
[----:B------:R-:W-:Y:S02]  /*0250*/  ULDC.64 UR6, c[0x0][0x230] ;  /* 0x00008c0000067ab9 */ /* 0x000fe40000000a00 */
[----:B-1----:R-:W-:Y:S02]  /*0260*/  LOP3.LUT P0, RZ, R2, UR6, RZ, 0xfc, !PT ;  /* 0x0000000602ff7c12 */ /* 0x002fe4000f80fcff */
[----:B------:R-:W-:Y:S02]  /*0270*/  ISETP.GE.AND P3, PT, R136, UR12, PT ;  /* 0x0000000c88007c0c */ /* 0x000fe4000bf66270 */
[----:B------:R-:W-:-:S11]  /*0280*/  LOP3.LUT P0, RZ, R3, UR7, RZ, 0xfc, P0 ;  /* 0x0000000703ff7c12 */ /* 0x000fd6000800fcff */
[----:B0-----:R-:W-:Y:S05]  /*0290*/  @P3 EXIT ;  /* 0x000000000000394d */ /* 0x001fea0003800000 */
[----:B------:R0:W5:Y:S04]  /*02a0*/  LDG.E.128 R112, desc[UR4][R40.64] ;  /* 0x0000000428707981 */ /* 0x000168000c1e1d00 */
        /* <DEDUP_REMOVED lines=8> */
[----:B------:R0:W5:Y:S02]  /*0330*/  LDG.E.128 R4, desc[UR4][R42.64+0x2000] ;  /* 0x002000042a047981 */ /* 0x000164000c1e1d00 */
[----:B-----5:R-:W-:-:S02]  /*0340*/  @!P1 CS2R R92, SRZ ;  /* 0x00000000005c9805 */ /* 0x020fc4000001ff00 */
[----:B------:R-:W-:Y:S02]  /*0350*/  @!P1 CS2R R94, SRZ ;  /* 0x00000000005e9805 */ /* 0x000fe4000001ff00 */
[----:B------:R-:W-:Y:S02]  /*0360*/  @!P1 CS2R R98, SRZ ;  /* 0x0000000000629805 */ /* 0x000fe4000001ff00 */
[----:B------:R-:W-:Y:S02]  /*0370*/  @!P1 CS2R R100, SRZ ;  /* 0x0000000000649805 */ /* 0x000fe4000001ff00 */
[----:B------:R-:W-:Y:S02]  /*0380*/  @!P1 CS2R R104, SRZ ;  /* 0x0000000000689805 */ /* 0x000fe4000001ff00 */
[----:B------:R-:W-:Y:S02]  /*0390*/  @!P1 CS2R R106, SRZ ;  /* 0x00000000006a9805 */ /* 0x000fe4000001ff00 */
[----:B------:R-:W-:-:S02]  /*03a0*/  @!P1 CS2R R110, SRZ ;  /* 0x00000000006e9805 */ /* 0x000fc4000001ff00 */
        /* <DEDUP_REMOVED lines=13> */
[----:B------:R-:W-:Y:S01]  /*0480*/  PRMT R137, R92, 0x7632, R137 ;  /* 0x000076325c897816 */ /* 0x000fe20000000089 */
[----:B------:R-:W-:Y:S01]  /*0490*/  ULDC.U8 UR6, c[0x0][0x2a0] ;  /* 0x0000a80000067ab9 */ /* 0x000fe20000000000 */
        /* <DEDUP_REMOVED lines=26> */
[----:B------:R-:W-:Y:S01]  /*0640*/  ISETP.NE.U32.AND P3, PT, R2, RZ, PT ;  /* 0x000000ff0200720c */ /* 0x000fe20003f65070 */
[----:B------:R-:W-:Y:S01]  /*0650*/  IMAD.U32 R170, R170, 0x10000, RZ ;  /* 0x00010000aaaa7824 */ /* 0x000fe200078e00ff */
[----:B------:R-:W-:Y:S01]  /*0660*/  PRMT R139, R93, 0x7632, R139 ;  /* 0x000076325d8b7816 */ /* 0x000fe2000000008b */
[----:B------:R-:W-:Y:S01]  /*0670*/  IMAD.U32 R176, R176, 0x10000, RZ ;  /* 0x00010000b0b07824 */ /* 0x000fe200078e00ff */
[C---:B------:R-:W-:Y:S01]  /*0680*/  PRMT R141, R94.reuse, 0x7632, R141 ;  /* 0x000076325e8d7816 */ /* 0x040fe2000000008d */
[----:B------:R-:W-:Y:S01]  /*0690*/  IMAD.U32 R94, R94, 0x10000, RZ ;  /* 0x000100005e5e7824 */ /* 0x000fe200078e00ff */
[----:B------:R-:W-:Y:S01]  /*06a0*/  PRMT R145, R96, 0x7632, R145 ;  /* 0x0000763260917816 */ /* 0x000fe20000000091 */
[----:B------:R-:W-:Y:S01]  /*06b0*/  ULDC UR7, c[0x0][0x218] ;  /* 0x0000860000077ab9 */ /* 0x000fe20000000800 */
[C---:B------:R-:W-:Y:S01]  /*06c0*/  PRMT R147, R97.reuse, 0x7632, R147 ;  /* 0x0000763261937816 */ /* 0x040fe20000000093 */
[----:B------:R-:W-:Y:S01]  /*06d0*/  IMAD.U32 R97, R97, 0x10000, RZ ;  /* 0x0001000061617824 */ /* 0x000fe200078e00ff */
[----:B------:R-:W-:Y:S01]  /*06e0*/  PRMT R151, R99, 0x7632, R151 ;  /* 0x0000763263977816 */ /* 0x000fe20000000097 */
[----:B------:R-:W-:Y:S01]  /*06f0*/  ULDC UR8, c[0x0][0x290] ;  /* 0x0000a40000087ab9 */ /* 0x000fe20000000800 */
[C---:B------:R-:W-:Y:S01]  /*0700*/  PRMT R153, R100.reuse, 0x7632, R153 ;  /* 0x0000763264997816 */ /* 0x040fe20000000099 */
[----:B------:R-:W-:Y:S01]  /*0710*/  IMAD.U32 R100, R100, 0x10000, RZ ;  /* 0x0001000064647824 */ /* 0x000fe200078e00ff */
[----:B------:R-:W-:Y:S01]  /*0720*/  PRMT R157, R102, 0x7632, R157 ;  /* 0x00007632669d7816 */ /* 0x000fe2000000009d */
[----:B------:R-:W-:Y:S01]  /*0730*/  ULDC.64 UR12, c[0x0][0x230] ;  /* 0x00008c00000c7ab9 */ /* 0x000fe20000000a00 */
        /* <DEDUP_REMOVED lines=10> */
[----:B------:R-:W-:-:S02]  /*07e0*/  PRMT R175, R111, 0x7632, R175 ;  /* 0x000076326faf7816 */ /* 0x000fc400000000af */
[C---:B------:R-:W-:Y:S01]  /*07f0*/  PRMT R138, R116.reuse, 0x7632, R138 ;  /* 0x00007632748a7816 */ /* 0x040fe2000000008a */
[----:B------:R-:W-:Y:S01]  /*0800*/  IMAD.U32 R116, R116, 0x10000, RZ ;  /* 0x0001000074747824 */ /* 0x000fe200078e00ff */
[----:B------:R-:W-:Y:S02]  /*0810*/  PRMT R142, R118, 0x7632, R142 ;  /* 0x00007632768e7816 */ /* 0x000fe4000000008e */
[C---:B------:R-:W-:Y:S01]  /*0820*/  PRMT R144, R119.reuse, 0x7632, R144 ;  /* 0x0000763277907816 */ /* 0x040fe20000000090 */
[----:B------:R-:W-:Y:S01]  /*0830*/  IMAD.U32 R119, R119, 0x10000, RZ ;  /* 0x0001000077777824 */ /* 0x000fe200078e00ff */
[----:B------:R-:W-:Y:S02]  /*0840*/  PRMT R148, R121, 0x7632, R148 ;  /* 0x0000763279947816 */ /* 0x000fe40000000094 */
        /* <DEDUP_REMOVED lines=41> */
[----:B------:R-:W-:Y:S02]  /*0ae0*/  ISETP.NE.AND.EX P1, PT, R3, RZ, PT, P3 ;  /* 0x000000ff0300720c */ /* 0x000fe40003f25330 */
[----:B------:R-:W-:-:S02]  /*0af0*/  ISETP.NE.AND P5, PT, RZ, UR6, PT ;  /* 0x00000006ff007c0c */ /* 0x000fc4000bfa5270 */
        /* <DEDUP_REMOVED lines=25> */
[----:B0-----:R-:W-:-:S07]  /*0c90*/  SHF.L.U32 R175, R175, 0x10, RZ ;  /* 0x00000010afaf7819 */ /* 0x001fce00000006ff */
.L_x_365:
[----:B------:R-:W-:Y:S01]  /*0ca0*/  ISETP.NE.U32.AND P2, PT, RZ, UR12, PT ;  /* 0x0000000cff007c0c */ /* 0x000fe2000bf45070 */
[----:B---3--:R-:W0:Y:S01]  /*0cb0*/  LDC.64 R2, c[0x0][0x220] ;  /* 0x00008800ff027b82 */ /* 0x008e220000000a00 */
[----:B------:R-:W-:Y:S02]  /*0cc0*/  IMAD R52, R136, UR7, RZ ;  /* 0x0000000788347c24 */ /* 0x000fe4000f8e02ff */
[----:B------:R-:W-:-:S03]  /*0cd0*/  ISETP.NE.AND.EX P2, PT, RZ, UR13, PT, P2 ;  /* 0x0000000dff007c0c */ /* 0x000fc6000bf45320 */
[----:B------:R-:W-:Y:S02]  /*0ce0*/  SHF.R.S32.HI R53, RZ, 0x1f, R52 ;  /* 0x0000001fff357819 */ /* 0x000fe40000011434 */
[----:B------:R-:W1:Y:S02]  /*0cf0*/  @P1 LDC.64 R56, c[0x0][0x228] ;  /* 0x00008a00ff381b82 */ /* 0x000e640000000a00 */
[----:B------:R-:W-:-:S04]  /*0d00*/  LEA.HI R52, R53, R52, RZ, 0x3 ;  /* 0x0000003435347211 */ /* 0x000fc800078f18ff */
[----:B------:R-:W-:Y:S02]  /*0d10*/  LEA.HI.SX32 R89, R52, R177, 0x1d ;  /* 0x000000b134597211 */ /* 0x000fe400078feaff */
[----:B------:R-:W2:Y:S03]  /*0d20*/  @P2 LDC.64 R58, c[0x0][0x230] ;  /* 0x00008c00ff3a2b82 */ /* 0x000ea60000000a00 */
[----:B0-----:R-:W-:-:S06]  /*0d30*/  IMAD.WIDE.U32 R52, R89, 0x10, R2 ;  /* 0x0000001059347825 */ /* 0x001fcc00078e0002 */
[----:B------:R-:W3:Y:S01]  /*0d40*/  LDG.E.128 R52, desc[UR4][R52.64] ;  /* 0x0000000434347981 */ /* 0x000ee2000c1e1d00 */
[----:B-1----:R-:W-:-:S05]  /*0d50*/  @P1 IMAD.WIDE.U32 R56, R89, 0x10, R56 ;  /* 0x0000001059381825 */ /* 0x002fca00078e0038 */
[----:B-----5:R0:W5:Y:S01]  /*0d60*/  @P1 LDG.E.128 R40, desc[UR4][R56.64] ;  /* 0x0000000438281981 */ /* 0x020162000c1e1d00 */
[----:B--2---:R-:W-:-:S05]  /*0d70*/  @P2 IMAD.WIDE.U32 R58, R89, 0x10, R58 ;  /* 0x00000010593a2825 */ /* 0x004fca00078e003a */
[----:B------:R0:W5:Y:S01]  /*0d80*/  @P2 LDG.E.128 R44, desc[UR4][R58.64] ;  /* 0x000000043a2c2981 */ /* 0x000162000c1e1d00 */
[----:B------:R-:W-:-:S04]  /*0d90*/  ISETP.NE.U32.AND P3, PT, RZ, UR14, PT ;  /* 0x0000000eff007c0c */ /* 0x000fc8000bf65070 */
[----:B------:R-:W-:Y:S02]  /*0da0*/  ISETP.NE.AND.EX P3, PT, RZ, UR15, PT, P3 ;  /* 0x0000000fff007c0c */ /* 0x000fe4000bf65330 */
[C---:B---3--:R-:W-:Y:S02]  /*0db0*/  SHF.L.U32 R63, R52.reuse, 0x10, RZ ;  /* 0x00000010343f7819 */ /* 0x048fe400000006ff */
[----:B------:R-:W-:-:S09]  /*0dc0*/  PRMT R67, R52, 0x7632, R67 ;  /* 0x0000763234437816 */ /* 0x000fd20000000043 */
[----:B0-----:R-:W-:Y:S05]  /*0dd0*/  @P3 BRA `(.L_x_204) ;  /* 0x0000000000203947 */ /* 0x001fea0003800000 */
[----:B------:R-:W-:-:S04]  /*0de0*/  ISETP.NE.U32.AND P4, PT, RZ, UR12, PT ;  /* 0x0000000cff007c0c */ /* 0x000fc8000bf85070 */
[----:B------:R-:W-:-:S13]  /*0df0*/  ISETP.NE.AND.EX P4, PT, RZ, UR13, PT, P4 ;  /* 0x0000000dff007c0c */ /* 0x000fda000bf85340 */
[----:B------:R-:W-:Y:S05]  /*0e00*/  @P4 BRA `(.L_x_205) ;  /* 0x0000000000084947 */ /* 0x000fea0003800000 */
[----:B------:R-:W-:Y:S05]  /*0e10*/  @P0 BRA `(.L_x_206) ;  /* 0x0000000000200947 */ /* 0x000fea0003800000 */
[----:B------:R-:W-:Y:S05]  /*0e20*/  BRA `(.L_x_207) ;  /* 0x0000000000247947 */ /* 0x000fea0003800000 */
.L_x_205:
[----:B-----5:R-:W-:-:S05]  /*0e30*/  SHF.L.U32 R52, R44, 0x10, RZ ;  /* 0x000000102c347819 */ /* 0x020fca00000006ff */
[----:B------:R-:W-:Y:S01]  /*0e40*/  FADD.FTZ R63, R63, R52 ;  /* 0x000000343f3f7221 */ /* 0x000fe20000010000 */
[----:B------:R-:W-:Y:S06]  /*0e50*/  BRA `(.L_x_206) ;  /* 0x0000000000107947 */ /* 0x000fec0003800000 */
.L_x_204:
[----:B-----5:R-:W-:Y:S01]  /*0e60*/  IMAD.U32 R52, R40, 0x10000, RZ ;  /* 0x0001000028347824 */ /* 0x020fe200078e00ff */
[----:B------:R-:W-:-:S03]  /*0e70*/  @P2 SHF.L.U32 R56, R44, 0x10, RZ ;  /* 0x000000102c382819 */ /* 0x000fc600000006ff */
[----:B------:R-:W-:-:S04]  /*0e80*/  FADD.FTZ R63, R63, R52 ;  /* 0x000000343f3f7221 */ /* 0x000fc80000010000 */
[----:B------:R-:W-:-:S07]  /*0e90*/  @P2 FADD.FTZ R63, R63, R56 ;  /* 0x000000383f3f2221 */ /* 0x000fce0000010000 */
.L_x_206:
[----:B------:R-:W-:-:S04]  /*0ea0*/  F2FP.BF16.F32.PACK_AB R52, RZ, R63 ;  /* 0x0000003fff34723e */ /* 0x000fc800000010ff */
[----:B------:R-:W-:-:S07]  /*0eb0*/  PRMT R48, R52, 0x7610, R48 ;  /* 0x0000761034307816 */ /* 0x000fce0000000030 */
.L_x_207:
[----:B------:R-:W-:Y:S01]  /*0ec0*/  SHF.L.U32 R67, R67, 0x10, RZ ;  /* 0x0000001043437819 */ /* 0x000fe200000006ff */
[----:B------:R-:W-:Y:S06]  /*0ed0*/  @P3 BRA `(.L_x_208) ;  /* 0x0000000000243947 */ /* 0x000fec0003800000 */
[----:B------:R-:W-:-:S04]  /*0ee0*/  ISETP.NE.U32.AND P4, PT, RZ, UR12, PT ;  /* 0x0000000cff007c0c */ /* 0x000fc8000bf85070 */
[----:B------:R-:W-:-:S13]  /*0ef0*/  ISETP.NE.AND.EX P4, PT, RZ, UR13, PT, P4 ;  /* 0x0000000dff007c0c */ /* 0x000fda000bf85340 */
[----:B------:R-:W-:Y:S05]  /*0f00*/  @P4 BRA `(.L_x_209) ;  /* 0x0000000000084947 */ /* 0x000fea0003800000 */
[----:B------:R-:W-:Y:S05]  /*0f10*/  @P0 BRA `(.L_x_210) ;  /* 0x00000000002c0947 */ /* 0x000fea0003800000 */
[----:B------:R-:W-:Y:S05]  /*0f20*/  BRA `(.L_x_211) ;  /* 0x0000000000307947 */ /* 0x000fea0003800000 */
.L_x_209:
[----:B-----5:R-:W-:-:S05]  /*0f30*/  PRMT R52, R44, 0x7632, R52 ;  /* 0x000076322c347816 */ /* 0x020fca0000000034 */
[----:B------:R-:W-:-:S04]  /*0f40*/  IMAD.U32 R52, R52, 0x10000, RZ ;  /* 0x0001000034347824 */ /* 0x000fc800078e00ff */
[----:B------:R-:W-:Y:S01]  /*0f50*/  FADD.FTZ R67, R67, R52 ;  /* 0x0000003443437221 */ /* 0x000fe20000010000 */
[----:B------:R-:W-:Y:S06]  /*0f60*/  BRA `(.L_x_210) ;  /* 0x0000000000187947 */ /* 0x000fec0003800000 */
.L_x_208:
[----:B-----5:R-:W-:Y:S02]  /*0f70*/  PRMT R52, R40, 0x7632, R52 ;  /* 0x0000763228347816 */ /* 0x020fe40000000034 */
[----:B------:R-:W-:Y:S02]  /*0f80*/  @P2 PRMT R56, R44, 0x7632, R56 ;  /* 0x000076322c382816 */ /* 0x000fe40000000038 */
[----:B------:R-:W-:Y:S02]  /*0f90*/  SHF.L.U32 R52, R52, 0x10, RZ ;  /* 0x0000001034347819 */ /* 0x000fe400000006ff */
[----:B------:R-:W-:-:S03]  /*0fa0*/  @P2 SHF.L.U32 R56, R56, 0x10, RZ ;  /* 0x0000001038382819 */ /* 0x000fc600000006ff */
[----:B------:R-:W-:-:S04]  /*0fb0*/  FADD.FTZ R67, R67, R52 ;  /* 0x0000003443437221 */ /* 0x000fc80000010000 */
[----:B------:R-:W-:-:S07]  /*0fc0*/  @P2 FADD.FTZ R67, R67, R56 ;  /* 0x0000003843432221 */ /* 0x000fce0000010000 */
.L_x_210:
[----:B------:R-:W-:-:S04]  /*0fd0*/  F2FP.BF16.F32.PACK_AB R52, RZ, R67 ;  /* 0x00000043ff34723e */ /* 0x000fc800000010ff */
[----:B------:R-:W-:-:S07]  /*0fe0*/  PRMT R48, R48, 0x5410, R52 ;  /* 0x0000541030307816 */ /* 0x000fce0000000034 */
.L_x_211:
        /* <DEDUP_REMOVED lines=8> */
.L_x_213:
[----:B-----5:R-:W-:-:S05]  /*1070*/  SHF.L.U32 R52, R45, 0x10, RZ ;  /* 0x000000102d347819 */ /* 0x020fca00000006ff */
[----:B------:R-:W-:Y:S01]  /*1080*/  FADD.FTZ R65, R65, R52 ;  /* 0x0000003441417221 */ /* 0x000fe20000010000 */
[----:B------:R-:W-:Y:S06]  /*1090*/  BRA `(.L_x_214) ;  /* 0x0000000000107947 */ /* 0x000fec0003800000 */
.L_x_212:
[----:B-----5:R-:W-:Y:S01]  /*10a0*/  SHF.L.U32 R52, R41, 0x10, RZ ;  /* 0x0000001029347819 */ /* 0x020fe200000006ff */
[----:B------:R-:W-:-:S04]  /*10b0*/  @P2 IMAD.U32 R56, R45, 0x10000, RZ ;  /* 0x000100002d382824 */ /* 0x000fc800078e00ff */
[----:B------:R-:W-:-:S04]  /*10c0*/  FADD.FTZ R65, R65, R52 ;  /* 0x0000003441417221 */ /* 0x000fc80000010000 */
[----:B------:R-:W-:-:S07]  /*10d0*/  @P2 FADD.FTZ R65, R65, R56 ;  /* 0x0000003841412221 */ /* 0x000fce0000010000 */
.L_x_214:
[----:B------:R-:W-:-:S04]  /*10e0*/  F2FP.BF16.F32.PACK_AB R52, RZ, R65 ;  /* 0x00000041ff34723e */ /* 0x000fc800000010ff */
[----:B------:R-:W-:-:S07]  /*10f0*/  PRMT R49, R52, 0x7610, R49 ;  /* 0x0000761034317816 */ /* 0x000fce0000000031 */
.L_x_215:
[----:B------:R-:W-:Y:S01]  /*1100*/  SHF.L.U32 R73, R53, 0x10, RZ ;  /* 0x0000001035497819 */ /* 0x000fe200000006ff */
[----:B------:R-:W-:Y:S06]  /*1110*/  @P3 BRA `(.L_x_216) ;  /* 0x0000000000243947 */ /* 0x000fec0003800000 */
[----:B------:R-:W-:-:S04]  /*1120*/  ISETP.NE.U32.AND P4, PT, RZ, UR12, PT ;  /* 0x0000000cff007c0c */ /* 0x000fc8000bf85070 */
[----:B------:R-:W-:-:S13]  /*1130*/  ISETP.NE.AND.EX P4, PT, RZ, UR13, PT, P4 ;  /* 0x0000000dff007c0c */ /* 0x000fda000bf85340 */
[----:B------:R-:W-:Y:S05]  /*1140*/  @P4 BRA `(.L_x_217) ;  /* 0x0000000000084947 */ /* 0x000fea0003800000 */
[----:B------:R-:W-:Y:S05]  /*1150*/  @P0 BRA `(.L_x_218) ;  /* 0x00000000002c0947 */ /* 0x000fea0003800000 */
[----:B------:R-:W-:Y:S05]  /*1160*/  BRA `(.L_x_219) ;  /* 0x0000000000307947 */ /* 0x000fea0003800000 */
.L_x_217:
[----:B-----5:R-:W-:-:S04]  /*1170*/  PRMT R52, R45, 0x7632, R52 ;  /* 0x000076322d347816 */ /* 0x020fc80000000034 */
[----:B------:R-:W-:-:S05]  /*1180*/  SHF.L.U32 R52, R52, 0x10, RZ ;  /* 0x0000001034347819 */ /* 0x000fca00000006ff */
[----:B------:R-:W-:Y:S01]  /*1190*/  FADD.FTZ R73, R73, R52 ;  /* 0x0000003449497221 */ /* 0x000fe20000010000 */
[----:B------:R-:W-:Y:S06]  /*11a0*/  BRA `(.L_x_218) ;  /* 0x0000000000187947 */ /* 0x000fec0003800000 */
.L_x_216:
[----:B-----5:R-:W-:Y:S02]  /*11b0*/  PRMT R52, R41, 0x7632, R52 ;  /* 0x0000763229347816 */ /* 0x020fe40000000034 */
[----:B------:R-:W-:-:S03]  /*11c0*/  @P2 PRMT R53, R45, 0x7632, R53 ;  /* 0x000076322d352816 */ /* 0x000fc60000000035 */
[----:B------:R-:W-:Y:S01]  /*11d0*/  IMAD.U32 R52, R52, 0x10000, RZ ;  /* 0x0001000034347824 */ /* 0x000fe200078e00ff */
[----:B------:R-:W-:-:S03]  /*11e0*/  @P2 SHF.L.U32 R56, R53, 0x10, RZ ;  /* 0x0000001035382819 */ /* 0x000fc600000006ff */
[----:B------:R-:W-:-:S04]  /*11f0*/  FADD.FTZ R73, R73, R52 ;  /* 0x0000003449497221 */ /* 0x000fc80000010000 */
[----:B------:R-:W-:-:S07]  /*1200*/  @P2 FADD.FTZ R73, R73, R56 ;  /* 0x0000003849492221 */ /* 0x000fce0000010000 */
.L_x_218:
[----:B------:R-:W-:-:S04]  /*1210*/  F2FP.BF16.F32.PACK_AB R52, RZ, R73 ;  /* 0x00000049ff34723e */ /* 0x000fc800000010ff */
[----:B------:R-:W-:-:S07]  /*1220*/  PRMT R49, R49, 0x5410, R52 ;  /* 0x0000541031317816 */ /* 0x000fce0000000034 */
.L_x_219:
        /* <DEDUP_REMOVED lines=8> */
.L_x_221:
[----:B-----5:R-:W-:-:S04]  /*12b0*/  IMAD.U32 R52, R46, 0x10000, RZ ;  /* 0x000100002e347824 */ /* 0x020fc800078e00ff */
[----:B------:R-:W-:Y:S01]  /*12c0*/  FADD.FTZ R71, R71, R52 ;  /* 0x0000003447477221 */ /* 0x000fe20000010000 */
[----:B------:R-:W-:Y:S06]  /*12d0*/  BRA `(.L_x_222) ;  /* 0x0000000000107947 */ /* 0x000fec0003800000 */
.L_x_220:
[----:B-----5:R-:W-:Y:S02]  /*12e0*/  SHF.L.U32 R52, R42, 0x10, RZ ;  /* 0x000000102a347819 */ /* 0x020fe400000006ff */
[----:B------:R-:W-:-:S03]  /*12f0*/  @P2 SHF.L.U32 R56, R46, 0x10, RZ ;  /* 0x000000102e382819 */ /* 0x000fc600000006ff */
[----:B------:R-:W-:-:S04]  /*1300*/  FADD.FTZ R71, R71, R52 ;  /* 0x0000003447477221 */ /* 0x000fc80000010000 */
[----:B------:R-:W-:-:S07]  /*1310*/  @P2 FADD.FTZ R71, R71, R56 ;  /* 0x0000003847472221 */ /* 0x000fce0000010000 */
.L_x_222:
[----:B------:R-:W-:-:S04]  /*1320*/  F2FP.BF16.F32.PACK_AB R52, RZ, R71 ;  /* 0x00000047ff34723e */ /* 0x000fc800000010ff */
[----:B------:R-:W-:-:S07]  /*1330*/  PRMT R50, R52, 0x7610, R50 ;  /* 0x0000761034327816 */ /* 0x000fce0000000032 */
.L_x_223:
[----:B------:R-:W-:Y:S01]  /*1340*/  IMAD.U32 R77, R54, 0x10000, RZ ;  /* 0x00010000364d7824 */ /* 0x000fe200078e00ff */
[----:B------:R-:W-:Y:S06]  /*1350*/  @P3 BRA `(.L_x_224) ;  /* 0x0000000000243947 */ /* 0x000fec0003800000 */
[----:B------:R-:W-:-:S04]  /*1360*/  ISETP.NE.U32.AND P4, PT, RZ, UR12, PT ;  /* 0x0000000cff007c0c */ /* 0x000fc8000bf85070 */
[----:B------:R-:W-:-:S13]  /*1370*/  ISETP.NE.AND.EX P4, PT, RZ, UR13, PT, P4 ;  /* 0x0000000dff007c0c */ /* 0x000fda000bf85340 */
[----:B------:R-:W-:Y:S05]  /*1380*/  @P4 BRA `(.L_x_225) ;  /* 0x0000000000084947 */ /* 0x000fea0003800000 */
[----:B------:R-:W-:Y:S05]  /*1390*/  @P0 BRA `(.L_x_226) ;  /* 0x00000000002c0947 */ /* 0x000fea0003800000 */
[----:B------:R-:W-:Y:S05]  /*13a0*/  BRA `(.L_x_227) ;  /* 0x0000000000307947 */ /* 0x000fea0003800000 */
.L_x_225:
[----:B-----5:R-:W-:-:S04]  /*13b0*/  PRMT R52, R46, 0x7632, R52 ;  /* 0x000076322e347816 */ /* 0x020fc80000000034 */
[----:B------:R-:W-:-:S05]  /*13c0*/  SHF.L.U32 R52, R52, 0x10, RZ ;  /* 0x0000001034347819 */ /* 0x000fca00000006ff */
[----:B------:R-:W-:Y:S01]  /*13d0*/  FADD.FTZ R77, R77, R52 ;  /* 0x000000344d4d7221 */ /* 0x000fe20000010000 */
[----:B------:R-:W-:Y:S06]  /*13e0*/  BRA `(.L_x_226) ;  /* 0x0000000000187947 */ /* 0x000fec0003800000 */
.L_x_224:
[----:B-----5:R-:W-:Y:S02]  /*13f0*/  PRMT R52, R42, 0x7632, R52 ;  /* 0x000076322a347816 */ /* 0x020fe40000000034 */
[----:B------:R-:W-:Y:S02]  /*1400*/  @P2 PRMT R53, R46, 0x7632, R53 ;  /* 0x000076322e352816 */ /* 0x000fe40000000035 */
[----:B------:R-:W-:-:S03]  /*1410*/  SHF.L.U32 R52, R52, 0x10, RZ ;  /* 0x0000001034347819 */ /* 0x000fc600000006ff */
[----:B------:R-:W-:Y:S02]  /*1420*/  @P2 IMAD.U32 R54, R53, 0x10000, RZ ;  /* 0x0001000035362824 */ /* 0x000fe400078e00ff */
[----:B------:R-:W-:-:S04]  /*1430*/  FADD.FTZ R77, R77, R52 ;  /* 0x000000344d4d7221 */ /* 0x000fc80000010000 */
[----:B------:R-:W-:-:S07]  /*1440*/  @P2 FADD.FTZ R77, R77, R54 ;  /* 0x000000364d4d2221 */ /* 0x000fce0000010000 */
.L_x_226:
[----:B------:R-:W-:-:S04]  /*1450*/  F2FP.BF16.F32.PACK_AB R52, RZ, R77 ;  /* 0x0000004dff34723e */ /* 0x000fc800000010ff */
[----:B------:R-:W-:-:S07]  /*1460*/  PRMT R50, R50, 0x5410, R52 ;  /* 0x0000541032327816 */ /* 0x000fce0000000034 */
.L_x_227:
        /* <DEDUP_REMOVED lines=8> */
.L_x_229:
[----:B-----5:R-:W-:-:S05]  /*14f0*/  SHF.L.U32 R52, R47, 0x10, RZ ;  /* 0x000000102f347819 */ /* 0x020fca00000006ff */
[----:B------:R-:W-:Y:S01]  /*1500*/  FADD.FTZ R75, R75, R52 ;  /* 0x000000344b4b7221 */ /* 0x000fe20000010000 */
[----:B------:R-:W-:Y:S06]  /*1510*/  BRA `(.L_x_230) ;  /* 0x0000000000107947 */ /* 0x000fec0003800000 */
.L_x_228:
[----:B-----5:R-:W-:Y:S01]  /*1520*/  IMAD.U32 R52, R43, 0x10000, RZ ;  /* 0x000100002b347824 */ /* 0x020fe200078e00ff */
[----:B------:R-:W-:-:S03]  /*1530*/  @P2 SHF.L.U32 R54, R47, 0x10, RZ ;  /* 0x000000102f362819 */ /* 0x000fc600000006ff */
[----:B------:R-:W-:-:S04]  /*1540*/  FADD.FTZ R75, R75, R52 ;  /* 0x000000344b4b7221 */ /* 0x000fc80000010000 */
[----:B------:R-:W-:-:S07]  /*1550*/  @P2 FADD.FTZ R75, R75, R54 ;  /* 0x000000364b4b2221 */ /* 0x000fce0000010000 */
.L_x_230:
[----:B------:R-:W-:-:S04]  /*1560*/  F2FP.BF16.F32.PACK_AB R52, RZ, R75 ;  /* 0x0000004bff34723e */ /* 0x000fc800000010ff */
[----:B------:R-:W-:-:S07]  /*1570*/  PRMT R51, R52, 0x7610, R51 ;  /* 0x0000761034337816 */ /* 0x000fce0000000033 */
.L_x_231:
[----:B------:R-:W-:Y:S01]  /*1580*/  SHF.L.U32 R83, R55, 0x10, RZ ;  /* 0x0000001037537819 */ /* 0x000fe200000006ff */
[----:B------:R-:W-:Y:S06]  /*1590*/  @P3 BRA `(.L_x_232) ;  /* 0x0000000000243947 */ /* 0x000fec0003800000 */
[----:B------:R-:W-:-:S04]  /*15a0*/  ISETP.NE.U32.AND P4, PT, RZ, UR12, PT ;  /* 0x0000000cff007c0c */ /* 0x000fc8000bf85070 */
[----:B------:R-:W-:-:S13]  /*15b0*/  ISETP.NE.AND.EX P4, PT, RZ, UR13, PT, P4 ;  /* 0x0000000dff007c0c */ /* 0x000fda000bf85340 */
[----:B------:R-:W-:Y:S05]  /*15c0*/  @P4 BRA `(.L_x_233) ;  /* 0x0000000000084947 */ /* 0x000fea0003800000 */
[----:B------:R-:W-:Y:S05]  /*15d0*/  @P0 BRA `(.L_x_234) ;  /* 0x00000000002c0947 */ /* 0x000fea0003800000 */
[----:B------:R-:W-:Y:S05]  /*15e0*/  BRA `(.L_x_235) ;  /* 0x0000000000307947 */ /* 0x000fea0003800000 */
.L_x_233:
[----:B-----5:R-:W-:-:S05]  /*15f0*/  PRMT R52, R47, 0x7632, R52 ;  /* 0x000076322f347816 */ /* 0x020fca0000000034 */
[----:B------:R-:W-:-:S04]  /*1600*/  IMAD.U32 R52, R52, 0x10000, RZ ;  /* 0x0001000034347824 */ /* 0x000fc800078e00ff */
[----:B------:R-:W-:Y:S01]  /*1610*/  FADD.FTZ R83, R83, R52 ;  /* 0x0000003453537221 */ /* 0x000fe20000010000 */
[----:B------:R-:W-:Y:S06]  /*1620*/  BRA `(.L_x_234) ;  /* 0x0000000000187947 */ /* 0x000fec0003800000 */
.L_x_232:
[----:B-----5:R-:W-:Y:S02]  /*1630*/  PRMT R52, R43, 0x7632, R52 ;  /* 0x000076322b347816 */ /* 0x020fe40000000034 */
[----:B------:R-:W-:Y:S02]  /*1640*/  @P2 PRMT R53, R47, 0x7632, R53 ;  /* 0x000076322f352816 */ /* 0x000fe40000000035 */
[----:B------:R-:W-:Y:S02]  /*1650*/  SHF.L.U32 R52, R52, 0x10, RZ ;  /* 0x0000001034347819 */ /* 0x000fe400000006ff */
[----:B------:R-:W-:-:S03]  /*1660*/  @P2 SHF.L.U32 R54, R53, 0x10, RZ ;  /* 0x0000001035362819 */ /* 0x000fc600000006ff */
[----:B------:R-:W-:-:S04]  /*1670*/  FADD.FTZ R83, R83, R52 ;  /* 0x0000003453537221 */ /* 0x000fc80000010000 */
[----:B------:R-:W-:-:S07]  /*1680*/  @P2 FADD.FTZ R83, R83, R54 ;  /* 0x0000003653532221 */ /* 0x000fce0000010000 */
.L_x_234:
[----:B------:R-:W-:-:S04]  /*1690*/  F2FP.BF16.F32.PACK_AB R52, RZ, R83 ;  /* 0x00000053ff34723e */ /* 0x000fc800000010ff */
[----:B------:R-:W-:-:S07]  /*16a0*/  PRMT R51, R51, 0x5410, R52 ;  /* 0x0000541033337816 */ /* 0x000fce0000000034 */
.L_x_235:
[----:B------:R-:W0:Y:S01]  /*16b0*/  @P0 LDC.64 R60, c[0x0][0x238] ;  /* 0x00008e00ff3c0b82 */ /* 0x000e220000000a00 */
[----:B------:R-:W-:-:S04]  /*16c0*/  VIADD R69, R89, 0x80 ;  /* 0x0000008059457836 */ /* 0x000fc80000000000 */
[----:B------:R-:W-:-:S03]  /*16d0*/  IMAD.WIDE.U32 R52, R69, 0x10, R2 ;  /* 0x0000001045347825 */ /* 0x000fc600078e0002 */
[----:B------:R-:W1:Y:S08]  /*16e0*/  @P1 LDC.64 R58, c[0x0][0x228] ;  /* 0x00008a00ff3a1b82 */ /* 0x000e700000000a00 */
[----:B------:R-:W2:Y:S01]  /*16f0*/  @P2 LDC.64 R56, c[0x0][0x230] ;  /* 0x00008c00ff382b82 */ /* 0x000ea20000000a00 */
[----:B0-----:R-:W-:-:S05]  /*1700*/  @P0 IMAD.WIDE.U32 R60, R89, 0x10, R60 ;  /* 0x00000010593c0825 */ /* 0x001fca00078e003c */
[----:B------:R0:W-:Y:S01]  /*1710*/  @P0 STG.E.128 desc[UR4][R60.64], R48 ;  /* 0x000000303c000986 */ /* 0x0001e2000c101d04 */
[----:B-1----:R-:W-:-:S03]  /*1720*/  @P1 IMAD.WIDE.U32 R58, R69, 0x10, R58 ;  /* 0x00000010453a1825 */ /* 0x002fc600078e003a */
[----:B------:R-:W3:Y:S04]  /*1730*/  LDG.E.128 R52, desc[UR4][R52.64] ;  /* 0x0000000434347981 */ /* 0x000ee8000c1e1d00 */
[----:B-----5:R0:W5:Y:S01]  /*1740*/  @P1 LDG.E.128 R40, desc[UR4][R58.64] ;  /* 0x000000043a281981 */ /* 0x020162000c1e1d00 */
[----:B--2---:R-:W-:-:S05]  /*1750*/  @P2 IMAD.WIDE.U32 R56, R69, 0x10, R56 ;  /* 0x0000001045382825 */ /* 0x004fca00078e0038 */
[----:B------:R0:W5:Y:S01]  /*1760*/  @P2 LDG.E.128 R44, desc[UR4][R56.64] ;  /* 0x00000004382c2981 */ /* 0x000162000c1e1d00 */
[----:B------:R-:W1:Y:S02]  /*1770*/  S2R R62, SR_TID.X ;  /* 0x00000000003e7919 */ /* 0x000e640000002100 */
[----:B-1----:R-:W-:Y:S02]  /*1780*/  LOP3.LUT R177, R62, 0x7f, RZ, 0xc0, !PT ;  /* 0x0000007f3eb17812 */ /* 0x002fe400078ec0ff */
[C---:B---3--:R-:W-:Y:S02]  /*1790*/  SHF.L.U32 R85, R52.reuse, 0x10, RZ ;  /* 0x0000001034557819 */ /* 0x048fe400000006ff */
[----:B------:R-:W-:Y:S01]  /*17a0*/  PRMT R91, R52, 0x7632, R91 ;  /* 0x00007632345b7816 */ /* 0x000fe2000000005b */
[----:B0-----:R-:W-:Y:S06]  /*17b0*/  @P3 BRA `(.L_x_236) ;  /* 0x0000000000203947 */ /* 0x001fec0003800000 */
[----:B------:R-:W-:-:S04]  /*17c0*/  ISETP.NE.U32.AND P4, PT, RZ, UR12, PT ;  /* 0x0000000cff007c0c */ /* 0x000fc8000bf85070 */
[----:B------:R-:W-:-:S13]  /*17d0*/  ISETP.NE.AND.EX P4, PT, RZ, UR13, PT, P4 ;  /* 0x0000000dff007c0c */ /* 0x000fda000bf85340 */
[----:B------:R-:W-:Y:S05]  /*17e0*/  @P4 BRA `(.L_x_237) ;  /* 0x0000000000084947 */ /* 0x000fea0003800000 */
[----:B------:R-:W-:Y:S05]  /*17f0*/  @P0 BRA `(.L_x_238) ;  /* 0x0000000000200947 */ /* 0x000fea0003800000 */
[----:B------:R-:W-:Y:S05]  /*1800*/  BRA `(.L_x_239) ;  /* 0x0000000000247947 */ /* 0x000fea0003800000 */
.L_x_237:
[----:B-----5:R-:W-:-:S05]  /*1810*/  SHF.L.U32 R52, R44, 0x10, RZ ;  /* 0x000000102c347819 */ /* 0x020fca00000006ff */
[----:B------:R-:W-:Y:S01]  /*1820*/  FADD.FTZ R85, R52, R85 ;  /* 0x0000005534557221 */ /* 0x000fe20000010000 */
[----:B------:R-:W-:Y:S06]  /*1830*/  BRA `(.L_x_238) ;  /* 0x0000000000107947 */ /* 0x000fec0003800000 */
.L_x_236:
[----:B-----5:R-:W-:Y:S01]  /*1840*/  IMAD.U32 R52, R40, 0x10000, RZ ;  /* 0x0001000028347824 */ /* 0x020fe200078e00ff */
[----:B------:R-:W-:-:S03]  /*1850*/  @P2 SHF.L.U32 R56, R44, 0x10, RZ ;  /* 0x000000102c382819 */ /* 0x000fc600000006ff */
[----:B------:R-:W-:-:S04]  /*1860*/  FADD.FTZ R85, R52, R85 ;  /* 0x0000005534557221 */ /* 0x000fc80000010000 */
[----:B------:R-:W-:-:S07]  /*1870*/  @P2 FADD.FTZ R85, R56, R85 ;  /* 0x0000005538552221 */ /* 0x000fce0000010000 */
.L_x_238:
[----:B------:R-:W-:-:S04]  /*1880*/  F2FP.BF16.F32.PACK_AB R52, RZ, R85 ;  /* 0x00000055ff34723e */ /* 0x000fc800000010ff */
[----:B------:R-:W-:-:S07]  /*1890*/  PRMT R48, R52, 0x7610, R48 ;  /* 0x0000761034307816 */ /* 0x000fce0000000030 */
.L_x_239:
[----:B------:R-:W-:Y:S01]  /*18a0*/  SHF.L.U32 R91, R91, 0x10, RZ ;  /* 0x000000105b5b7819 */ /* 0x000fe200000006ff */
[----:B------:R-:W-:Y:S06]  /*18b0*/  @P3 BRA `(.L_x_240) ;  /* 0x0000000000243947 */ /* 0x000fec0003800000 */
[----:B------:R-:W-:-:S04]  /*18c0*/  ISETP.NE.U32.AND P4, PT, RZ, UR12, PT ;  /* 0x0000000cff007c0c */ /* 0x000fc8000bf85070 */
[----:B------:R-:W-:-:S13]  /*18d0*/  ISETP.NE.AND.EX P4, PT, RZ, UR13, PT, P4 ;  /* 0x0000000dff007c0c */ /* 0x000fda000bf85340 */
[----:B------:R-:W-:Y:S05]  /*18e0*/  @P4 BRA `(.L_x_241) ;  /* 0x0000000000084947 */ /* 0x000fea0003800000 */
[----:B------:R-:W-:Y:S05]  /*18f0*/  @P0 BRA `(.L_x_242) ;  /* 0x00000000002c0947 */ /* 0x000fea0003800000 */
[----:B------:R-:W-:Y:S05]  /*1900*/  BRA `(.L_x_243) ;  /* 0x0000000000307947 */ /* 0x000fea0003800000 */
.L_x_241:
[----:B-----5:R-:W-:-:S05]  /*1910*/  PRMT R52, R44, 0x7632, R52 ;  /* 0x000076322c347816 */ /* 0x020fca0000000034 */
[----:B------:R-:W-:-:S04]  /*1920*/  IMAD.U32 R52, R52, 0x10000, RZ ;  /* 0x0001000034347824 */ /* 0x000fc800078e00ff */
[----:B------:R-:W-:Y:S01]  /*1930*/  FADD.FTZ R91, R91, R52 ;  /* 0x000000345b5b7221 */ /* 0x000fe20000010000 */
[----:B------:R-:W-:Y:S06]  /*1940*/  BRA `(.L_x_242) ;  /* 0x0000000000187947 */ /* 0x000fec0003800000 */
.L_x_240:
[----:B-----5:R-:W-:Y:S02]  /*1950*/  PRMT R52, R40, 0x7632, R52 ;  /* 0x0000763228347816 */ /* 0x020fe40000000034 */
[----:B------:R-:W-:Y:S02]  /*1960*/  @P2 PRMT R56, R44, 0x7632, R56 ;  /* 0x000076322c382816 */ /* 0x000fe40000000038 */
[----:B------:R-:W-:Y:S02]  /*1970*/  SHF.L.U32 R52, R52, 0x10, RZ ;  /* 0x0000001034347819 */ /* 0x000fe400000006ff */
[----:B------:R-:W-:-:S03]  /*1980*/  @P2 SHF.L.U32 R56, R56, 0x10, RZ ;  /* 0x0000001038382819 */ /* 0x000fc600000006ff */
[----:B------:R-:W-:-:S04]  /*1990*/  FADD.FTZ R91, R91, R52 ;  /* 0x000000345b5b7221 */ /* 0x000fc80000010000 */
[----:B------:R-:W-:-:S07]  /*19a0*/  @P2 FADD.FTZ R91, R91, R56 ;  /* 0x000000385b5b2221 */ /* 0x000fce0000010000 */
.L_x_242:
[----:B------:R-:W-:-:S04]  /*19b0*/  F2FP.BF16.F32.PACK_AB R52, RZ, R91 ;  /* 0x0000005bff34723e */ /* 0x000fc800000010ff */
[----:B------:R-:W-:-:S07]  /*19c0*/  PRMT R48, R48, 0x5410, R52 ;  /* 0x0000541030307816 */ /* 0x000fce0000000034 */
.L_x_243:
        /* <DEDUP_REMOVED lines=8> */
.L_x_245:
[----:B-----5:R-:W-:-:S05]  /*1a50*/  SHF.L.U32 R52, R45, 0x10, RZ ;  /* 0x000000102d347819 */ /* 0x020fca00000006ff */
[----:B------:R-:W-:Y:S01]  /*1a60*/  FADD.FTZ R87, R52, R87 ;  /* 0x0000005734577221 */ /* 0x000fe20000010000 */
[----:B------:R-:W-:Y:S06]  /*1a70*/  BRA `(.L_x_246) ;  /* 0x0000000000107947 */ /* 0x000fec0003800000 */
.L_x_244:
[----:B-----5:R-:W-:Y:S01]  /*1a80*/  SHF.L.U32 R52, R41, 0x10, RZ ;  /* 0x0000001029347819 */ /* 0x020fe200000006ff */
[----:B------:R-:W-:-:S04]  /*1a90*/  @P2 IMAD.U32 R56, R45, 0x10000, RZ ;  /* 0x000100002d382824 */ /* 0x000fc800078e00ff */
[----:B------:R-:W-:-:S04]  /*1aa0*/  FADD.FTZ R87, R52, R87 ;  /* 0x0000005734577221 */ /* 0x000fc80000010000 */
[----:B------:R-:W-:-:S07]  /*1ab0*/  @P2 FADD.FTZ R87, R56, R87 ;  /* 0x0000005738572221 */ /* 0x000fce0000010000 */
.L_x_246:
[----:B------:R-:W-:-:S04]  /*1ac0*/  F2FP.BF16.F32.PACK_AB R52, RZ, R87 ;  /* 0x00000057ff34723e */ /* 0x000fc800000010ff */
[----:B------:R-:W-:-:S07]  /*1ad0*/  PRMT R49, R52, 0x7610, R49 ;  /* 0x0000761034317816 */ /* 0x000fce0000000031 */
.L_x_247:
[----:B------:R-:W-:Y:S01]  /*1ae0*/  SHF.L.U32 R181, R53, 0x10, RZ ;  /* 0x0000001035b57819 */ /* 0x000fe200000006ff */
[----:B------:R-:W-:Y:S06]  /*1af0*/  @P3 BRA `(.L_x_248) ;  /* 0x0000000000243947 */ /* 0x000fec0003800000 */
[----:B------:R-:W-:-:S04]  /*1b00*/  ISETP.NE.U32.AND P4, PT, RZ, UR12, PT ;  /* 0x0000000cff007c0c */ /* 0x000fc8000bf85070 */
[----:B------:R-:W-:-:S13]  /*1b10*/  ISETP.NE.AND.EX P4, PT, RZ, UR13, PT, P4 ;  /* 0x0000000dff007c0c */ /* 0x000fda000bf85340 */
[----:B------:R-:W-:Y:S05]  /*1b20*/  @P4 BRA `(.L_x_249) ;  /* 0x0000000000084947 */ /* 0x000fea0003800000 */
[----:B------:R-:W-:Y:S05]  /*1b30*/  @P0 BRA `(.L_x_250) ;  /* 0x00000000002c0947 */ /* 0x000fea0003800000 */
[----:B------:R-:W-:Y:S05]  /*1b40*/  BRA `(.L_x_251) ;  /* 0x0000000000307947 */ /* 0x000fea0003800000 */
.L_x_249:
[----:B-----5:R-:W-:-:S04]  /*1b50*/  PRMT R52, R45, 0x7632, R52 ;  /* 0x000076322d347816 */ /* 0x020fc80000000034 */
[----:B------:R-:W-:-:S05]  /*1b60*/  SHF.L.U32 R52, R52, 0x10, RZ ;  /* 0x0000001034347819 */ /* 0x000fca00000006ff */
[----:B------:R-:W-:Y:S01]  /*1b70*/  FADD.FTZ R181, R181, R52 ;  /* 0x00000034b5b57221 */ /* 0x000fe20000010000 */
[----:B------:R-:W-:Y:S06]  /*1b80*/  BRA `(.L_x_250) ;  /* 0x0000000000187947 */ /* 0x000fec0003800000 */
.L_x_248:
[----:B-----5:R-:W-:Y:S02]  /*1b90*/  PRMT R52, R41, 0x7632, R52 ;  /* 0x0000763229347816 */ /* 0x020fe40000000034 */
[----:B------:R-:W-:-:S03]  /*1ba0*/  @P2 PRMT R53, R45, 0x7632, R53 ;  /* 0x000076322d352816 */ /* 0x000fc60000000035 */
[----:B------:R-:W-:Y:S01]  /*1bb0*/  IMAD.U32 R52, R52, 0x10000, RZ ;  /* 0x0001000034347824 */ /* 0x000fe200078e00ff */
[----:B------:R-:W-:-:S03]  /*1bc0*/  @P2 SHF.L.U32 R56, R53, 0x10, RZ ;  /* 0x0000001035382819 */ /* 0x000fc600000006ff */
[----:B------:R-:W-:-:S04]  /*1bd0*/  FADD.FTZ R181, R181, R52 ;  /* 0x00000034b5b57221 */ /* 0x000fc80000010000 */
[----:B------:R-:W-:-:S07]  /*1be0*/  @P2 FADD.FTZ R181, R181, R56 ;  /* 0x00000038b5b52221 */ /* 0x000fce0000010000 */
.L_x_250:
[----:B------:R-:W-:-:S04]  /*1bf0*/  F2FP.BF16.F32.PACK_AB R52, RZ, R181 ;  /* 0x000000b5ff34723e */ /* 0x000fc800000010ff */
[----:B------:R-:W-:-:S07]  /*1c00*/  PRMT R49, R49, 0x5410, R52 ;  /* 0x0000541031317816 */ /* 0x000fce0000000034 */
.L_x_251:
        /* <DEDUP_REMOVED lines=8> */
.L_x_253:
[----:B-----5:R-:W-:-:S04]  /*1c90*/  IMAD.U32 R52, R46, 0x10000, RZ ;  /* 0x000100002e347824 */ /* 0x020fc800078e00ff */
[----:B------:R-:W-:Y:S01]  /*1ca0*/  FADD.FTZ R179, R52, R179 ;  /* 0x000000b334b37221 */ /* 0x000fe20000010000 */
[----:B------:R-:W-:Y:S06]  /*1cb0*/  BRA `(.L_x_254) ;  /* 0x0000000000107947 */ /* 0x000fec0003800000 */
.L_x_252:
[----:B-----5:R-:W-:Y:S02]  /*1cc0*/  SHF.L.U32 R52, R42, 0x10, RZ ;  /* 0x000000102a347819 */ /* 0x020fe400000006ff */
[----:B------:R-:W-:-:S03]  /*1cd0*/  @P2 SHF.L.U32 R56, R46, 0x10, RZ ;  /* 0x000000102e382819 */ /* 0x000fc600000006ff */
[----:B------:R-:W-:-:S04]  /*1ce0*/  FADD.FTZ R179, R52, R179 ;  /* 0x000000b334b37221 */ /* 0x000fc80000010000 */
[----:B------:R-:W-:-:S07]  /*1cf0*/  @P2 FADD.FTZ R179, R56, R179 ;  /* 0x000000b338b32221 */ /* 0x000fce0000010000 */
.L_x_254:
[----:B------:R-:W-:-:S04]  /*1d00*/  F2FP.BF16.F32.PACK_AB R52, RZ, R179 ;  /* 0x000000b3ff34723e */ /* 0x000fc800000010ff */
[----:B------:R-:W-:-:S07]  /*1d10*/  PRMT R50, R52, 0x7610, R50 ;  /* 0x0000761034327816 */ /* 0x000fce0000000032 */
.L_x_255:
[----:B------:R-:W-:Y:S01]  /*1d20*/  IMAD.U32 R185, R54, 0x10000, RZ ;  /* 0x0001000036b97824 */ /* 0x000fe200078e00ff */
[----:B------:R-:W-:Y:S06]  /*1d30*/  @P3 BRA `(.L_x_256) ;  /* 0x0000000000243947 */ /* 0x000fec0003800000 */
[----:B------:R-:W-:-:S04]  /*1d40*/  ISETP.NE.U32.AND P4, PT, RZ, UR12, PT ;  /* 0x0000000cff007c0c */ /* 0x000fc8000bf85070 */
[----:B------:R-:W-:-:S13]  /*1d50*/  ISETP.NE.AND.EX P4, PT, RZ, UR13, PT, P4 ;  /* 0x0000000dff007c0c */ /* 0x000fda000bf85340 */
[----:B------:R-:W-:Y:S05]  /*1d60*/  @P4 BRA `(.L_x_257) ;  /* 0x0000000000084947 */ /* 0x000fea0003800000 */
[----:B------:R-:W-:Y:S05]  /*1d70*/  @P0 BRA `(.L_x_258) ;  /* 0x00000000002c0947 */ /* 0x000fea0003800000 */
[----:B------:R-:W-:Y:S05]  /*1d80*/  BRA `(.L_x_259) ;  /* 0x0000000000307947 */ /* 0x000fea0003800000 */
.L_x_257:
[----:B-----5:R-:W-:-:S04]  /*1d90*/  PRMT R52, R46, 0x7632, R52 ;  /* 0x000076322e347816 */ /* 0x020fc80000000034 */
[----:B------:R-:W-:-:S05]  /*1da0*/  SHF.L.U32 R52, R52, 0x10, RZ ;  /* 0x0000001034347819 */ /* 0x000fca00000006ff */
[----:B------:R-:W-:Y:S01]  /*1db0*/  FADD.FTZ R185, R185, R52 ;  /* 0x00000034b9b97221 */ /* 0x000fe20000010000 */
[----:B------:R-:W-:Y:S06]  /*1dc0*/  BRA `(.L_x_258) ;  /* 0x0000000000187947 */ /* 0x000fec0003800000 */
.L_x_256:
[----:B-----5:R-:W-:Y:S02]  /*1dd0*/  PRMT R52, R42, 0x7632, R52 ;  /* 0x000076322a347816 */ /* 0x020fe40000000034 */
[----:B------:R-:W-:Y:S02]  /*1de0*/  @P2 PRMT R53, R46, 0x7632, R53 ;  /* 0x000076322e352816 */ /* 0x000fe40000000035 */
[----:B------:R-:W-:-:S03]  /*1df0*/  SHF.L.U32 R52, R52, 0x10, RZ ;  /* 0x0000001034347819 */ /* 0x000fc600000006ff */
[----:B------:R-:W-:Y:S02]  /*1e00*/  @P2 IMAD.U32 R54, R53, 0x10000, RZ ;  /* 0x0001000035362824 */ /* 0x000fe400078e00ff */
[----:B------:R-:W-:-:S04]  /*1e10*/  FADD.FTZ R185, R185, R52 ;  /* 0x00000034b9b97221 */ /* 0x000fc80000010000 */
[----:B------:R-:W-:-:S07]  /*1e20*/  @P2 FADD.FTZ R185, R185, R54 ;  /* 0x00000036b9b92221 */ /* 0x000fce0000010000 */
.L_x_258:
[----:B------:R-:W-:-:S04]  /*1e30*/  F2FP.BF16.F32.PACK_AB R52, RZ, R185 ;  /* 0x000000b9ff34723e */ /* 0x000fc800000010ff */
[----:B------:R-:W-:-:S07]  /*1e40*/  PRMT R50, R50, 0x5410, R52 ;  /* 0x0000541032327816 */ /* 0x000fce0000000034 */
.L_x_259:
        /* <DEDUP_REMOVED lines=8> */
.L_x_261:
[----:B-----5:R-:W-:-:S05]  /*1ed0*/  SHF.L.U32 R52, R47, 0x10, RZ ;  /* 0x000000102f347819 */ /* 0x020fca00000006ff */
[----:B------:R-:W-:Y:S01]  /*1ee0*/  FADD.FTZ R183, R52, R183 ;  /* 0x000000b734b77221 */ /* 0x000fe20000010000 */
[----:B------:R-:W-:Y:S06]  /*1ef0*/  BRA `(.L_x_262) ;  /* 0x0000000000107947 */ /* 0x000fec0003800000 */
.L_x_260:
[----:B-----5:R-:W-:Y:S01]  /*1f00*/  IMAD.U32 R52, R43, 0x10000, RZ ;  /* 0x000100002b347824 */ /* 0x020fe200078e00ff */
[----:B------:R-:W-:-:S03]  /*1f10*/  @P2 SHF.L.U32 R54, R47, 0x10, RZ ;  /* 0x000000102f362819 */ /* 0x000fc600000006ff */
[----:B------:R-:W-:-:S04]  /*1f20*/  FADD.FTZ R183, R52, R183 ;  /* 0x000000b734b77221 */ /* 0x000fc80000010000 */
[----:B------:R-:W-:-:S07]  /*1f30*/  @P2 FADD.FTZ R183, R54, R183 ;  /* 0x000000b736b72221 */ /* 0x000fce0000010000 */
.L_x_262:
[----:B------:R-:W-:-:S04]  /*1f40*/  F2FP.BF16.F32.PACK_AB R52, RZ, R183 ;  /* 0x000000b7ff34723e */ /* 0x000fc800000010ff */
[----:B------:R-:W-:-:S07]  /*1f50*/  PRMT R51, R52, 0x7610, R51 ;  /* 0x0000761034337816 */ /* 0x000fce0000000033 */
.L_x_263:
[----:B------:R-:W-:Y:S01]  /*1f60*/  SHF.L.U32 R187, R55, 0x10, RZ ;  /* 0x0000001037bb7819 */ /* 0x000fe200000006ff */
[----:B------:R-:W-:Y:S06]  /*1f70*/  @P3 BRA `(.L_x_264) ;  /* 0x0000000000243947 */ /* 0x000fec0003800000 */
[----:B------:R-:W-:-:S04]  /*1f80*/  ISETP.NE.U32.AND P4, PT, RZ, UR12, PT ;  /* 0x0000000cff007c0c */ /* 0x000fc8000bf85070 */
[----:B------:R-:W-:-:S13]  /*1f90*/  ISETP.NE.AND.EX P4, PT, RZ, UR13, PT, P4 ;  /* 0x0000000dff007c0c */ /* 0x000fda000bf85340 */
[----:B------:R-:W-:Y:S05]  /*1fa0*/  @P4 BRA `(.L_x_265) ;  /* 0x0000000000084947 */ /* 0x000fea0003800000 */
[----:B------:R-:W-:Y:S05]  /*1fb0*/  @P0 BRA `(.L_x_266) ;  /* 0x00000000002c0947 */ /* 0x000fea0003800000 */
[----:B------:R-:W-:Y:S05]  /*1fc0*/  BRA `(.L_x_267) ;  /* 0x0000000000307947 */ /* 0x000fea0003800000 */
.L_x_265:
[----:B-----5:R-:W-:-:S05]  /*1fd0*/  PRMT R52, R47, 0x7632, R52 ;  /* 0x000076322f347816 */ /* 0x020fca0000000034 */
[----:B------:R-:W-:-:S04]  /*1fe0*/  IMAD.U32 R52, R52, 0x10000, RZ ;  /* 0x0001000034347824 */ /* 0x000fc800078e00ff */
[----:B------:R-:W-:Y:S01]  /*1ff0*/  FADD.FTZ R187, R187, R52 ;  /* 0x00000034bbbb7221 */ /* 0x000fe20000010000 */
[----:B------:R-:W-:Y:S06]  /*2000*/  BRA `(.L_x_266) ;  /* 0x0000000000187947 */ /* 0x000fec0003800000 */
.L_x_264:
[----:B-----5:R-:W-:Y:S02]  /*2010*/  PRMT R52, R43, 0x7632, R52 ;  /* 0x000076322b347816 */ /* 0x020fe40000000034 */
[----:B------:R-:W-:Y:S02]  /*2020*/  @P2 PRMT R53, R47, 0x7632, R53 ;  /* 0x000076322f352816 */ /* 0x000fe40000000035 */
[----:B------:R-:W-:Y:S02]  /*2030*/  SHF.L.U32 R52, R52, 0x10, RZ ;  /* 0x0000001034347819 */ /* 0x000fe400000006ff */
[----:B------:R-:W-:-:S03]  /*2040*/  @P2 SHF.L.U32 R54, R53, 0x10, RZ ;  /* 0x0000001035362819 */ /* 0x000fc600000006ff */
[----:B------:R-:W-:-:S04]  /*2050*/  FADD.FTZ R187, R187, R52 ;  /* 0x00000034bbbb7221 */ /* 0x000fc80000010000 */
[----:B------:R-:W-:-:S07]  /*2060*/  @P2 FADD.FTZ R187, R187, R54 ;  /* 0x00000036bbbb2221 */ /* 0x000fce0000010000 */
.L_x_266:
[----:B------:R-:W-:-:S04]  /*2070*/  F2FP.BF16.F32.PACK_AB R52, RZ, R187 ;  /* 0x000000bbff34723e */ /* 0x000fc800000010ff */
[----:B------:R-:W-:-:S07]  /*2080*/  PRMT R51, R51, 0x5410, R52 ;  /* 0x0000541033337816 */ /* 0x000fce0000000034 */
.L_x_267:
        /* <DEDUP_REMOVED lines=20> */
.L_x_269:
[----:B-----5:R-:W-:-:S05]  /*21d0*/  SHF.L.U32 R52, R44, 0x10, RZ ;  /* 0x000000102c347819 */ /* 0x020fca00000006ff */
[----:B------:R-:W-:Y:S01]  /*21e0*/  FADD.FTZ R189, R52, R189 ;  /* 0x000000bd34bd7221 */ /* 0x000fe20000010000 */
[----:B------:R-:W-:Y:S06]  /*21f0*/  BRA `(.L_x_270) ;  /* 0x0000000000107947 */ /* 0x000fec0003800000 */
.L_x_268:
[----:B-----5:R-:W-:Y:S01]  /*2200*/  IMAD.U32 R52, R40, 0x10000, RZ ;  /* 0x0001000028347824 */ /* 0x020fe200078e00ff */
[----:B------:R-:W-:-:S03]  /*2210*/  @P2 SHF.L.U32 R56, R44, 0x10, RZ ;  /* 0x000000102c382819 */ /* 0x000fc600000006ff */
[----:B------:R-:W-:-:S04]  /*2220*/  FADD.FTZ R189, R52, R189 ;  /* 0x000000bd34bd7221 */ /* 0x000fc80000010000 */
[----:B------:R-:W-:-:S07]  /*2230*/  @P2 FADD.FTZ R189, R56, R189 ;  /* 0x000000bd38bd2221 */ /* 0x000fce0000010000 */
.L_x_270:
[----:B------:R-:W-:-:S04]  /*2240*/  F2FP.BF16.F32.PACK_AB R52, RZ, R189 ;  /* 0x000000bdff34723e */ /* 0x000fc800000010ff */
[----:B------:R-:W-:-:S07]  /*2250*/  PRMT R48, R52, 0x7610, R48 ;  /* 0x0000761034307816 */ /* 0x000fce0000000030 */
.L_x_271:
[----:B------:R-:W-:Y:S01]  /*2260*/  SHF.L.U32 R191, R191, 0x10, RZ ;  /* 0x00000010bfbf7819 */ /* 0x000fe200000006ff */
[----:B------:R-:W-:Y:S06]  /*2270*/  @P3 BRA `(.L_x_272) ;  /* 0x0000000000243947 */ /* 0x000fec0003800000 */
[----:B------:R-:W-:-:S04]  /*2280*/  ISETP.NE.U32.AND P4, PT, RZ, UR12, PT ;  /* 0x0000000cff007c0c */ /* 0x000fc8000bf85070 */
[----:B------:R-:W-:-:S13]  /*2290*/  ISETP.NE.AND.EX P4, PT, RZ, UR13, PT, P4 ;  /* 0x0000000dff007c0c */ /* 0x000fda000bf85340 */
[----:B------:R-:W-:Y:S05]  /*22a0*/  @P4 BRA `(.L_x_273) ;  /* 0x0000000000084947 */ /* 0x000fea0003800000 */
[----:B------:R-:W-:Y:S05]  /*22b0*/  @P0 BRA `(.L_x_274) ;  /* 0x00000000002c0947 */ /* 0x000fea0003800000 */
[----:B------:R-:W-:Y:S05]  /*22c0*/  BRA `(.L_x_275) ;  /* 0x0000000000307947 */ /* 0x000fea0003800000 */
.L_x_273:
[----:B-----5:R-:W-:-:S05]  /*22d0*/  PRMT R52, R44, 0x7632, R52 ;  /* 0x000076322c347816 */ /* 0x020fca0000000034 */
[----:B------:R-:W-:-:S04]  /*22e0*/  IMAD.U32 R52, R52, 0x10000, RZ ;  /* 0x0001000034347824 */ /* 0x000fc800078e00ff */
[----:B------:R-:W-:Y:S01]  /*22f0*/  FADD.FTZ R191, R191, R52 ;  /* 0x00000034bfbf7221 */ /* 0x000fe20000010000 */
[----:B------:R-:W-:Y:S06]  /*2300*/  BRA `(.L_x_274) ;  /* 0x0000000000187947 */ /* 0x000fec0003800000 */
.L_x_272:
[----:B-----5:R-:W-:Y:S02]  /*2310*/  PRMT R52, R40, 0x7632, R52 ;  /* 0x0000763228347816 */ /* 0x020fe40000000034 */
[----:B------:R-:W-:Y:S02]  /*2320*/  @P2 PRMT R56, R44, 0x7632, R56 ;  /* 0x000076322c382816 */ /* 0x000fe40000000038 */
[----:B------:R-:W-:Y:S02]  /*2330*/  SHF.L.U32 R52, R52, 0x10, RZ ;  /* 0x0000001034347819 */ /* 0x000fe400000006ff */
[----:B------:R-:W-:-:S03]  /*2340*/  @P2 SHF.L.U32 R56, R56, 0x10, RZ ;  /* 0x0000001038382819 */ /* 0x000fc600000006ff */
[----:B------:R-:W-:-:S04]  /*2350*/  FADD.FTZ R191, R191, R52 ;  /* 0x00000034bfbf7221 */ /* 0x000fc80000010000 */
[----:B------:R-:W-:-:S07]  /*2360*/  @P2 FADD.FTZ R191, R191, R56 ;  /* 0x00000038bfbf2221 */ /* 0x000fce0000010000 */
.L_x_274:
[----:B------:R-:W-:-:S04]  /*2370*/  F2FP.BF16.F32.PACK_AB R52, RZ, R191 ;  /* 0x000000bfff34723e */ /* 0x000fc800000010ff */
[----:B------:R-:W-:-:S07]  /*2380*/  PRMT R48, R48, 0x5410, R52 ;  /* 0x0000541030307816 */ /* 0x000fce0000000034 */
.L_x_275:
        /* <DEDUP_REMOVED lines=8> */
.L_x_277:
[----:B-----5:R-:W-:-:S05]  /*2410*/  SHF.L.U32 R52, R45, 0x10, RZ ;  /* 0x000000102d347819 */ /* 0x020fca00000006ff */
[----:B------:R-:W-:Y:S01]  /*2420*/  FADD.FTZ R193, R52, R193 ;  /* 0x000000c134c17221 */ /* 0x000fe20000010000 */
[----:B------:R-:W-:Y:S06]  /*2430*/  BRA `(.L_x_278) ;  /* 0x0000000000107947 */ /* 0x000fec0003800000 */
.L_x_276:
[----:B-----5:R-:W-:Y:S01]  /*2440*/  SHF.L.U32 R52, R41, 0x10, RZ ;  /* 0x0000001029347819 */ /* 0x020fe200000006ff */
[----:B------:R-:W-:-:S04]  /*2450*/  @P2 IMAD.U32 R56, R45, 0x10000, RZ ;  /* 0x000100002d382824 */ /* 0x000fc800078e00ff */
[----:B------:R-:W-:-:S04]  /*2460*/  FADD.FTZ R193, R52, R193 ;  /* 0x000000c134c17221 */ /* 0x000fc80000010000 */
[----:B------:R-:W-:-:S07]  /*2470*/  @P2 FADD.FTZ R193, R56, R193 ;  /* 0x000000c138c12221 */ /* 0x000fce0000010000 */
.L_x_278:
[----:B------:R-:W-:-:S04]  /*2480*/  F2FP.BF16.F32.PACK_AB R52, RZ, R193 ;  /* 0x000000c1ff34723e */ /* 0x000fc800000010ff */
[----:B------:R-:W-:-:S07]  /*2490*/  PRMT R49, R52, 0x7610, R49 ;  /* 0x0000761034317816 */ /* 0x000fce0000000031 */
.L_x_279:
[----:B------:R-:W-:Y:S01]  /*24a0*/  SHF.L.U32 R195, R53, 0x10, RZ ;  /* 0x0000001035c37819 */ /* 0x000fe200000006ff */
[----:B------:R-:W-:Y:S06]  /*24b0*/  @P3 BRA `(.L_x_280) ;  /* 0x0000000000243947 */ /* 0x000fec0003800000 */
[----:B------:R-:W-:-:S04]  /*24c0*/  ISETP.NE.U32.AND P4, PT, RZ, UR12, PT ;  /* 0x0000000cff007c0c */ /* 0x000fc8000bf85070 */
[----:B------:R-:W-:-:S13]  /*24d0*/  ISETP.NE.AND.EX P4, PT, RZ, UR13, PT, P4 ;  /* 0x0000000dff007c0c */ /* 0x000fda000bf85340 */
[----:B------:R-:W-:Y:S05]  /*24e0*/  @P4 BRA `(.L_x_281) ;  /* 0x0000000000084947 */ /* 0x000fea0003800000 */
[----:B------:R-:W-:Y:S05]  /*24f0*/  @P0 BRA `(.L_x_282) ;  /* 0x00000000002c0947 */ /* 0x000fea0003800000 */
[----:B------:R-:W-:Y:S05]  /*2500*/  BRA `(.L_x_283) ;  /* 0x0000000000307947 */ /* 0x000fea0003800000 */
.L_x_281:
[----:B-----5:R-:W-:-:S04]  /*2510*/  PRMT R52, R45, 0x7632, R52 ;  /* 0x000076322d347816 */ /* 0x020fc80000000034 */
[----:B------:R-:W-:-:S05]  /*2520*/  SHF.L.U32 R52, R52, 0x10, RZ ;  /* 0x0000001034347819 */ /* 0x000fca00000006ff */
[----:B------:R-:W-:Y:S01]  /*2530*/  FADD.FTZ R195, R195, R52 ;  /* 0x00000034c3c37221 */ /* 0x000fe20000010000 */
[----:B------:R-:W-:Y:S06]  /*2540*/  BRA `(.L_x_282) ;  /* 0x0000000000187947 */ /* 0x000fec0003800000 */
.L_x_280:
[----:B-----5:R-:W-:Y:S02]  /*2550*/  PRMT R52, R41, 0x7632, R52 ;  /* 0x0000763229347816 */ /* 0x020fe40000000034 */
[----:B------:R-:W-:-:S03]  /*2560*/  @P2 PRMT R53, R45, 0x7632, R53 ;  /* 0x000076322d352816 */ /* 0x000fc60000000035 */
[----:B------:R-:W-:Y:S01]  /*2570*/  IMAD.U32 R52, R52, 0x10000, RZ ;  /* 0x0001000034347824 */ /* 0x000fe200078e00ff */
[----:B------:R-:W-:-:S03]  /*2580*/  @P2 SHF.L.U32 R56, R53, 0x10, RZ ;  /* 0x0000001035382819 */ /* 0x000fc600000006ff */
[----:B------:R-:W-:-:S04]  /*2590*/  FADD.FTZ R195, R195, R52 ;  /* 0x00000034c3c37221 */ /* 0x000fc80000010000 */
[----:B------:R-:W-:-:S07]  /*25a0*/  @P2 FADD.FTZ R195, R195, R56 ;  /* 0x00000038c3c32221 */ /* 0x000fce0000010000 */
.L_x_282:
[----:B------:R-:W-:-:S04]  /*25b0*/  F2FP.BF16.F32.PACK_AB R52, RZ, R195 ;  /* 0x000000c3ff34723e */ /* 0x000fc800000010ff */
[----:B------:R-:W-:-:S07]  /*25c0*/  PRMT R49, R49, 0x5410, R52 ;  /* 0x0000541031317816 */ /* 0x000fce0000000034 */
.L_x_283:
        /* <DEDUP_REMOVED lines=8> */
.L_x_285:
[----:B-----5:R-:W-:-:S04]  /*2650*/  IMAD.U32 R52, R46, 0x10000, RZ ;  /* 0x000100002e347824 */ /* 0x020fc800078e00ff */
[----:B------:R-:W-:Y:S01]  /*2660*/  FADD.FTZ R197, R52, R197 ;  /* 0x000000c534c57221 */ /* 0x000fe20000010000 */
[----:B------:R-:W-:Y:S06]  /*2670*/  BRA `(.L_x_286) ;  /* 0x0000000000107947 */ /* 0x000fec0003800000 */
.L_x_284:
[----:B-----5:R-:W-:Y:S02]  /*2680*/  SHF.L.U32 R52, R42, 0x10, RZ ;  /* 0x000000102a347819 */ /* 0x020fe400000006ff */
[----:B------:R-:W-:-:S03]  /*2690*/  @P2 SHF.L.U32 R56, R46, 0x10, RZ ;  /* 0x000000102e382819 */ /* 0x000fc600000006ff */
[----:B------:R-:W-:-:S04]  /*26a0*/  FADD.FTZ R197, R52, R197 ;  /* 0x000000c534c57221 */ /* 0x000fc80000010000 */
[----:B------:R-:W-:-:S07]  /*26b0*/  @P2 FADD.FTZ R197, R56, R197 ;  /* 0x000000c538c52221 */ /* 0x000fce0000010000 */
.L_x_286:
[----:B------:R-:W-:-:S04]  /*26c0*/  F2FP.BF16.F32.PACK_AB R52, RZ, R197 ;  /* 0x000000c5ff34723e */ /* 0x000fc800000010ff */
[----:B------:R-:W-:-:S07]  /*26d0*/  PRMT R50, R52, 0x7610, R50 ;  /* 0x0000761034327816 */ /* 0x000fce0000000032 */
.L_x_287:
[----:B------:R-:W-:Y:S01]  /*26e0*/  IMAD.U32 R199, R54, 0x10000, RZ ;  /* 0x0001000036c77824 */ /* 0x000fe200078e00ff */
[----:B------:R-:W-:Y:S06]  /*26f0*/  @P3 BRA `(.L_x_288) ;  /* 0x0000000000243947 */ /* 0x000fec0003800000 */
[----:B------:R-:W-:-:S04]  /*2700*/  ISETP.NE.U32.AND P4, PT, RZ, UR12, PT ;  /* 0x0000000cff007c0c */ /* 0x000fc8000bf85070 */
[----:B------:R-:W-:-:S13]  /*2710*/  ISETP.NE.AND.EX P4, PT, RZ, UR13, PT, P4 ;  /* 0x0000000dff007c0c */ /* 0x000fda000bf85340 */
[----:B------:R-:W-:Y:S05]  /*2720*/  @P4 BRA `(.L_x_289) ;  /* 0x0000000000084947 */ /* 0x000fea0003800000 */
[----:B------:R-:W-:Y:S05]  /*2730*/  @P0 BRA `(.L_x_290) ;  /* 0x00000000002c0947 */ /* 0x000fea0003800000 */
[----:B------:R-:W-:Y:S05]  /*2740*/  BRA `(.L_x_291) ;  /* 0x0000000000307947 */ /* 0x000fea0003800000 */
.L_x_289:
[----:B-----5:R-:W-:-:S04]  /*2750*/  PRMT R52, R46, 0x7632, R52 ;  /* 0x000076322e347816 */ /* 0x020fc80000000034 */
[----:B------:R-:W-:-:S05]  /*2760*/  SHF.L.U32 R52, R52, 0x10, RZ ;  /* 0x0000001034347819 */ /* 0x000fca00000006ff */
[----:B------:R-:W-:Y:S01]  /*2770*/  FADD.FTZ R199, R199, R52 ;  /* 0x00000034c7c77221 */ /* 0x000fe20000010000 */
[----:B------:R-:W-:Y:S06]  /*2780*/  BRA `(.L_x_290) ;  /* 0x0000000000187947 */ /* 0x000fec0003800000 */
.L_x_288:
[----:B-----5:R-:W-:Y:S02]  /*2790*/  PRMT R52, R42, 0x7632, R52 ;  /* 0x000076322a347816 */ /* 0x020fe40000000034 */
[----:B------:R-:W-:Y:S02]  /*27a0*/  @P2 PRMT R53, R46, 0x7632, R53 ;  /* 0x000076322e352816 */ /* 0x000fe40000000035 */
[----:B------:R-:W-:-:S03]  /*27b0*/  SHF.L.U32 R52, R52, 0x10, RZ ;  /* 0x0000001034347819 */ /* 0x000fc600000006ff */
[----:B------:R-:W-:Y:S02]  /*27c0*/  @P2 IMAD.U32 R54, R53, 0x10000, RZ ;  /* 0x0001000035362824 */ /* 0x000fe400078e00ff */
[----:B------:R-:W-:-:S04]  /*27d0*/  FADD.FTZ R199, R199, R52 ;  /* 0x00000034c7c77221 */ /* 0x000fc80000010000 */
[----:B------:R-:W-:-:S07]  /*27e0*/  @P2 FADD.FTZ R199, R199, R54 ;  /* 0x00000036c7c72221 */ /* 0x000fce0000010000 */
.L_x_290:
[----:B------:R-:W-:-:S04]  /*27f0*/  F2FP.BF16.F32.PACK_AB R52, RZ, R199 ;  /* 0x000000c7ff34723e */ /* 0x000fc800000010ff */
[----:B------:R-:W-:-:S07]  /*2800*/  PRMT R50, R50, 0x5410, R52 ;  /* 0x0000541032327816 */ /* 0x000fce0000000034 */
.L_x_291:
        /* <DEDUP_REMOVED lines=8> */
.L_x_293:
[----:B-----5:R-:W-:-:S05]  /*2890*/  SHF.L.U32 R52, R47, 0x10, RZ ;  /* 0x000000102f347819 */ /* 0x020fca00000006ff */
[----:B------:R-:W-:Y:S01]  /*28a0*/  FADD.FTZ R201, R52, R201 ;  /* 0x000000c934c97221 */ /* 0x000fe20000010000 */
[----:B------:R-:W-:Y:S06]  /*28b0*/  BRA `(.L_x_294) ;  /* 0x0000000000107947 */ /* 0x000fec0003800000 */
.L_x_292:
[----:B-----5:R-:W-:Y:S01]  /*28c0*/  IMAD.U32 R52, R43, 0x10000, RZ ;  /* 0x000100002b347824 */ /* 0x020fe200078e00ff */
[----:B------:R-:W-:-:S03]  /*28d0*/  @P2 SHF.L.U32 R54, R47, 0x10, RZ ;  /* 0x000000102f362819 */ /* 0x000fc600000006ff */
[----:B------:R-:W-:-:S04]  /*28e0*/  FADD.FTZ R201, R52, R201 ;  /* 0x000000c934c97221 */ /* 0x000fc80000010000 */
[----:B------:R-:W-:-:S07]  /*28f0*/  @P2 FADD.FTZ R201, R54, R201 ;  /* 0x000000c936c92221 */ /* 0x000fce0000010000 */
.L_x_294:
[----:B------:R-:W-:-:S04]  /*2900*/  F2FP.BF16.F32.PACK_AB R52, RZ, R201 ;  /* 0x000000c9ff34723e */ /* 0x000fc800000010ff */
[----:B------:R-:W-:-:S07]  /*2910*/  PRMT R51, R52, 0x7610, R51 ;  /* 0x0000761034337816 */ /* 0x000fce0000000033 */
.L_x_295:
[----:B------:R-:W-:Y:S01]  /*2920*/  SHF.L.U32 R203, R55, 0x10, RZ ;  /* 0x0000001037cb7819 */ /* 0x000fe200000006ff */
[----:B------:R-:W-:Y:S06]  /*2930*/  @P3 BRA `(.L_x_296) ;  /* 0x0000000000243947 */ /* 0x000fec0003800000 */
[----:B------:R-:W-:-:S04]  /*2940*/  ISETP.NE.U32.AND P4, PT, RZ, UR12, PT ;  /* 0x0000000cff007c0c */ /* 0x000fc8000bf85070 */
[----:B------:R-:W-:-:S13]  /*2950*/  ISETP.NE.AND.EX P4, PT, RZ, UR13, PT, P4 ;  /* 0x0000000dff007c0c */ /* 0x000fda000bf85340 */
[----:B------:R-:W-:Y:S05]  /*2960*/  @P4 BRA `(.L_x_297) ;  /* 0x0000000000084947 */ /* 0x000fea0003800000 */
[----:B------:R-:W-:Y:S05]  /*2970*/  @P0 BRA `(.L_x_298) ;  /* 0x00000000002c0947 */ /* 0x000fea0003800000 */
[----:B------:R-:W-:Y:S05]  /*2980*/  BRA `(.L_x_299) ;  /* 0x0000000000307947 */ /* 0x000fea0003800000 */
.L_x_297:
[----:B-----5:R-:W-:-:S05]  /*2990*/  PRMT R52, R47, 0x7632, R52 ;  /* 0x000076322f347816 */ /* 0x020fca0000000034 */
[----:B------:R-:W-:-:S04]  /*29a0*/  IMAD.U32 R52, R52, 0x10000, RZ ;  /* 0x0001000034347824 */ /* 0x000fc800078e00ff */
[----:B------:R-:W-:Y:S01]  /*29b0*/  FADD.FTZ R203, R203, R52 ;  /* 0x00000034cbcb7221 */ /* 0x000fe20000010000 */
[----:B------:R-:W-:Y:S06]  /*29c0*/  BRA `(.L_x_298) ;  /* 0x0000000000187947 */ /* 0x000fec0003800000 */
.L_x_296:
[----:B-----5:R-:W-:Y:S02]  /*29d0*/  PRMT R52, R43, 0x7632, R52 ;  /* 0x000076322b347816 */ /* 0x020fe40000000034 */
[----:B------:R-:W-:Y:S02]  /*29e0*/  @P2 PRMT R53, R47, 0x7632, R53 ;  /* 0x000076322f352816 */ /* 0x000fe40000000035 */
[----:B------:R-:W-:Y:S02]  /*29f0*/  SHF.L.U32 R52, R52, 0x10, RZ ;  /* 0x0000001034347819 */ /* 0x000fe400000006ff */
[----:B------:R-:W-:-:S03]  /*2a00*/  @P2 SHF.L.U32 R54, R53, 0x10, RZ ;  /* 0x0000001035362819 */ /* 0x000fc600000006ff */
[----:B------:R-:W-:-:S04]  /*2a10*/  FADD.FTZ R203, R203, R52 ;  /* 0x00000034cbcb7221 */ /* 0x000fc80000010000 */
[----:B------:R-:W-:-:S07]  /*2a20*/  @P2 FADD.FTZ R203, R203, R54 ;  /* 0x00000036cbcb2221 */ /* 0x000fce0000010000 */
.L_x_298:
[----:B------:R-:W-:-:S04]  /*2a30*/  F2FP.BF16.F32.PACK_AB R52, RZ, R203 ;  /* 0x000000cbff34723e */ /* 0x000fc800000010ff */
[----:B------:R-:W-:-:S07]  /*2a40*/  PRMT R51, R51, 0x5410, R52 ;  /* 0x0000541033337816 */ /* 0x000fce0000000034 */
.L_x_299:
[----:B------:R-:W0:Y:S01]  /*2a50*/  @P0 LDC.64 R60, c[0x0][0x238] ;  /* 0x00008e00ff3c0b82 */ /* 0x000e220000000a00 */
[C---:B------:R-:W-:Y:S01]  /*2a60*/  @P0 VIADD R53, R89.reuse, 0x100 ;  /* 0x0000010059350836 */ /* 0x040fe20000000000 */
[----:B------:R-:W-:-:S06]  /*2a70*/  IADD3 R81, R89, 0x180, RZ ;  /* 0x0000018059517810 */ /* 0x000fcc0007ffe0ff */
[----:B------:R-:W1:Y:S08]  /*2a80*/  @P1 LDC.64 R58, c[0x0][0x228] ;  /* 0x00008a00ff3a1b82 */ /* 0x000e700000000a00 */
[----:B------:R-:W2:Y:S01]  /*2a90*/  @P2 LDC.64 R56, c[0x0][0x230] ;  /* 0x00008c00ff382b82 */ /* 0x000ea20000000a00 */
[----:B0-----:R-:W-:-:S04]  /*2aa0*/  @P0 IMAD.WIDE.U32 R60, R53, 0x10, R60 ;  /* 0x00000010353c0825 */ /* 0x001fc800078e003c */
[C---:B------:R-:W-:Y:S01]  /*2ab0*/  IMAD.WIDE.U32 R52, R81.reuse, 0x10, R2 ;  /* 0x0000001051347825 */ /* 0x040fe200078e0002 */
[----:B------:R0:W-:Y:S03]  /*2ac0*/  @P0 STG.E.128 desc[UR4][R60.64], R48 ;  /* 0x000000303c000986 */ /* 0x0001e6000c101d04 */
[C---:B-1----:R-:W-:Y:S02]  /*2ad0*/  @P1 IMAD.WIDE.U32 R58, R81.reuse, 0x10, R58 ;  /* 0x00000010513a1825 */ /* 0x042fe400078e003a */
        /* <DEDUP_REMOVED lines=12> */
.L_x_301:
[----:B-----5:R-:W-:-:S04]  /*2ba0*/  IMAD.U32 R52, R44, 0x10000, RZ ;  /* 0x000100002c347824 */ /* 0x020fc800078e00ff */
[----:B------:R-:W-:Y:S01]  /*2bb0*/  FADD.FTZ R205, R52, R205 ;  /* 0x000000cd34cd7221 */ /* 0x000fe20000010000 */
[----:B------:R-:W-:Y:S06]  /*2bc0*/  BRA `(.L_x_302) ;  /* 0x0000000000107947 */ /* 0x000fec0003800000 */
.L_x_300:
[----:B-----5:R-:W-:Y:S02]  /*2bd0*/  SHF.L.U32 R52, R40, 0x10, RZ ;  /* 0x0000001028347819 */ /* 0x020fe400000006ff */
[----:B------:R-:W-:-:S03]  /*2be0*/  @P2 SHF.L.U32 R56, R44, 0x10, RZ ;  /* 0x000000102c382819 */ /* 0x000fc600000006ff */
[----:B------:R-:W-:-:S04]  /*2bf0*/  FADD.FTZ R205, R52, R205 ;  /* 0x000000cd34cd7221 */ /* 0x000fc80000010000 */
[----:B------:R-:W-:-:S07]  /*2c00*/  @P2 FADD.FTZ R205, R56, R205 ;  /* 0x000000cd38cd2221 */ /* 0x000fce0000010000 */
.L_x_302:
[----:B------:R-:W-:-:S04]  /*2c10*/  F2FP.BF16.F32.PACK_AB R52, RZ, R205 ;  /* 0x000000cdff34723e */ /* 0x000fc800000010ff */
[----:B------:R-:W-:-:S07]  /*2c20*/  PRMT R48, R52, 0x7610, R48 ;  /* 0x0000761034307816 */ /* 0x000fce0000000030 */
.L_x_303:
[----:B------:R-:W-:Y:S01]  /*2c30*/  IMAD.U32 R207, R207, 0x10000, RZ ;  /* 0x00010000cfcf7824 */ /* 0x000fe200078e00ff */
[----:B------:R-:W-:Y:S06]  /*2c40*/  @P3 BRA `(.L_x_304) ;  /* 0x0000000000243947 */ /* 0x000fec0003800000 */
[----:B------:R-:W-:-:S04]  /*2c50*/  ISETP.NE.U32.AND P4, PT, RZ, UR12, PT ;  /* 0x0000000cff007c0c */ /* 0x000fc8000bf85070 */
[----:B------:R-:W-:-:S13]  /*2c60*/  ISETP.NE.AND.EX P4, PT, RZ, UR13, PT, P4 ;  /* 0x0000000dff007c0c */ /* 0x000fda000bf85340 */
[----:B------:R-:W-:Y:S05]  /*2c70*/  @P4 BRA `(.L_x_305) ;  /* 0x0000000000084947 */ /* 0x000fea0003800000 */
[----:B------:R-:W-:Y:S05]  /*2c80*/  @P0 BRA `(.L_x_306) ;  /* 0x00000000002c0947 */ /* 0x000fea0003800000 */
[----:B------:R-:W-:Y:S05]  /*2c90*/  BRA `(.L_x_307) ;  /* 0x0000000000307947 */ /* 0x000fea0003800000 */
.L_x_305:
[----:B-----5:R-:W-:-:S04]  /*2ca0*/  PRMT R52, R44, 0x7632, R52 ;  /* 0x000076322c347816 */ /* 0x020fc80000000034 */
[----:B------:R-:W-:-:S05]  /*2cb0*/  SHF.L.U32 R52, R52, 0x10, RZ ;  /* 0x0000001034347819 */ /* 0x000fca00000006ff */
[----:B------:R-:W-:Y:S01]  /*2cc0*/  FADD.FTZ R207, R207, R52 ;  /* 0x00000034cfcf7221 */ /* 0x000fe20000010000 */
[----:B------:R-:W-:Y:S06]  /*2cd0*/  BRA `(.L_x_306) ;  /* 0x0000000000187947 */ /* 0x000fec0003800000 */
.L_x_304:
[----:B-----5:R-:W-:Y:S02]  /*2ce0*/  PRMT R52, R40, 0x7632, R52 ;  /* 0x0000763228347816 */ /* 0x020fe40000000034 */
[----:B------:R-:W-:Y:S02]  /*2cf0*/  @P2 PRMT R56, R44, 0x7632, R56 ;  /* 0x000076322c382816 */ /* 0x000fe40000000038 */
[----:B------:R-:W-:-:S03]  /*2d00*/  SHF.L.U32 R52, R52, 0x10, RZ ;  /* 0x0000001034347819 */ /* 0x000fc600000006ff */
[----:B------:R-:W-:Y:S02]  /*2d10*/  @P2 IMAD.U32 R56, R56, 0x10000, RZ ;  /* 0x0001000038382824 */ /* 0x000fe400078e00ff */
[----:B------:R-:W-:-:S04]  /*2d20*/  FADD.FTZ R207, R207, R52 ;  /* 0x00000034cfcf7221 */ /* 0x000fc80000010000 */
[----:B------:R-:W-:-:S07]  /*2d30*/  @P2 FADD.FTZ R207, R207, R56 ;  /* 0x00000038cfcf2221 */ /* 0x000fce0000010000 */
.L_x_306:
[----:B------:R-:W-:-:S04]  /*2d40*/  F2FP.BF16.F32.PACK_AB R52, RZ, R207 ;  /* 0x000000cfff34723e */ /* 0x000fc800000010ff */
[----:B------:R-:W-:-:S07]  /*2d50*/  PRMT R48, R48, 0x5410, R52 ;  /* 0x0000541030307816 */ /* 0x000fce0000000034 */
.L_x_307:
        /* <DEDUP_REMOVED lines=8> */
.L_x_309:
[----:B-----5:R-:W-:-:S05]  /*2de0*/  SHF.L.U32 R52, R45, 0x10, RZ ;  /* 0x000000102d347819 */ /* 0x020fca00000006ff */
[----:B------:R-:W-:Y:S01]  /*2df0*/  FADD.FTZ R209, R52, R209 ;  /* 0x000000d134d17221 */ /* 0x000fe20000010000 */
[----:B------:R-:W-:Y:S06]  /*2e00*/  BRA `(.L_x_310) ;  /* 0x0000000000107947 */ /* 0x000fec0003800000 */
.L_x_308:
[----:B-----5:R-:W-:Y:S01]  /*2e10*/  IMAD.U32 R52, R41, 0x10000, RZ ;  /* 0x0001000029347824 */ /* 0x020fe200078e00ff */
[----:B------:R-:W-:-:S03]  /*2e20*/  @P2 SHF.L.U32 R56, R45, 0x10, RZ ;  /* 0x000000102d382819 */ /* 0x000fc600000006ff */
[----:B------:R-:W-:-:S04]  /*2e30*/  FADD.FTZ R209, R52, R209 ;  /* 0x000000d134d17221 */ /* 0x000fc80000010000 */
[----:B------:R-:W-:-:S07]  /*2e40*/  @P2 FADD.FTZ R209, R56, R209 ;  /* 0x000000d138d12221 */ /* 0x000fce0000010000 */
.L_x_310:
[----:B------:R-:W-:-:S04]  /*2e50*/  F2FP.BF16.F32.PACK_AB R52, RZ, R209 ;  /* 0x000000d1ff34723e */ /* 0x000fc800000010ff */
[----:B------:R-:W-:-:S07]  /*2e60*/  PRMT R49, R52, 0x7610, R49 ;  /* 0x0000761034317816 */ /* 0x000fce0000000031 */
.L_x_311:
[----:B------:R-:W-:Y:S01]  /*2e70*/  SHF.L.U32 R211, R53, 0x10, RZ ;  /* 0x0000001035d37819 */ /* 0x000fe200000006ff */
[----:B------:R-:W-:Y:S06]  /*2e80*/  @P3 BRA `(.L_x_312) ;  /* 0x0000000000243947 */ /* 0x000fec0003800000 */
[----:B------:R-:W-:-:S04]  /*2e90*/  ISETP.NE.U32.AND P4, PT, RZ, UR12, PT ;  /* 0x0000000cff007c0c */ /* 0x000fc8000bf85070 */
[----:B------:R-:W-:-:S13]  /*2ea0*/  ISETP.NE.AND.EX P4, PT, RZ, UR13, PT, P4 ;  /* 0x0000000dff007c0c */ /* 0x000fda000bf85340 */
[----:B------:R-:W-:Y:S05]  /*2eb0*/  @P4 BRA `(.L_x_313) ;  /* 0x0000000000084947 */ /* 0x000fea0003800000 */
[----:B------:R-:W-:Y:S05]  /*2ec0*/  @P0 BRA `(.L_x_314) ;  /* 0x00000000002c0947 */ /* 0x000fea0003800000 */
[----:B------:R-:W-:Y:S05]  /*2ed0*/  BRA `(.L_x_315) ;  /* 0x0000000000307947 */ /* 0x000fea0003800000 */
.L_x_313:
[----:B-----5:R-:W-:-:S05]  /*2ee0*/  PRMT R52, R45, 0x7632, R52 ;  /* 0x000076322d347816 */ /* 0x020fca0000000034 */
[----:B------:R-:W-:-:S04]  /*2ef0*/  IMAD.U32 R52, R52, 0x10000, RZ ;  /* 0x0001000034347824 */ /* 0x000fc800078e00ff */
[----:B------:R-:W-:Y:S01]  /*2f00*/  FADD.FTZ R211, R211, R52 ;  /* 0x00000034d3d37221 */ /* 0x000fe20000010000 */
[----:B------:R-:W-:Y:S06]  /*2f10*/  BRA `(.L_x_314) ;  /* 0x0000000000187947 */ /* 0x000fec0003800000 */
.L_x_312:
[----:B-----5:R-:W-:Y:S02]  /*2f20*/  PRMT R52, R41, 0x7632, R52 ;  /* 0x0000763229347816 */ /* 0x020fe40000000034 */
[----:B------:R-:W-:Y:S02]  /*2f30*/  @P2 PRMT R53, R45, 0x7632, R53 ;  /* 0x000076322d352816 */ /* 0x000fe40000000035 */
[----:B------:R-:W-:Y:S02]  /*2f40*/  SHF.L.U32 R52, R52, 0x10, RZ ;  /* 0x0000001034347819 */ /* 0x000fe400000006ff */
[----:B------:R-:W-:-:S03]  /*2f50*/  @P2 SHF.L.U32 R56, R53, 0x10, RZ ;  /* 0x0000001035382819 */ /* 0x000fc600000006ff */
[----:B------:R-:W-:-:S04]  /*2f60*/  FADD.FTZ R211, R211, R52 ;  /* 0x00000034d3d37221 */ /* 0x000fc80000010000 */
[----:B------:R-:W-:-:S07]  /*2f70*/  @P2 FADD.FTZ R211, R211, R56 ;  /* 0x00000038d3d32221 */ /* 0x000fce0000010000 */
.L_x_314:
[----:B------:R-:W-:-:S04]  /*2f80*/  F2FP.BF16.F32.PACK_AB R52, RZ, R211 ;  /* 0x000000d3ff34723e */ /* 0x000fc800000010ff */
[----:B------:R-:W-:-:S07]  /*2f90*/  PRMT R49, R49, 0x5410, R52 ;  /* 0x0000541031317816 */ /* 0x000fce0000000034 */
.L_x_315:
        /* <DEDUP_REMOVED lines=8> */
.L_x_317:
[----:B-----5:R-:W-:-:S05]  /*3020*/  SHF.L.U32 R52, R46, 0x10, RZ ;  /* 0x000000102e347819 */ /* 0x020fca00000006ff */
[----:B------:R-:W-:Y:S01]  /*3030*/  FADD.FTZ R213, R52, R213 ;  /* 0x000000d534d57221 */ /* 0x000fe20000010000 */
[----:B------:R-:W-:Y:S06]  /*3040*/  BRA `(.L_x_318) ;  /* 0x0000000000107947 */ /* 0x000fec0003800000 */
.L_x_316:
[----:B-----5:R-:W-:Y:S01]  /*3050*/  SHF.L.U32 R52, R42, 0x10, RZ ;  /* 0x000000102a347819 */ /* 0x020fe200000006ff */
[----:B------:R-:W-:-:S04]  /*3060*/  @P2 IMAD.U32 R56, R46, 0x10000, RZ ;  /* 0x000100002e382824 */ /* 0x000fc800078e00ff */
[----:B------:R-:W-:-:S04]  /*3070*/  FADD.FTZ R213, R52, R213 ;  /* 0x000000d534d57221 */ /* 0x000fc80000010000 */
[----:B------:R-:W-:-:S07]  /*3080*/  @P2 FADD.FTZ R213, R56, R213 ;  /* 0x000000d538d52221 */ /* 0x000fce0000010000 */
.L_x_318:
[----:B------:R-:W-:-:S04]  /*3090*/  F2FP.BF16.F32.PACK_AB R52, RZ, R213 ;  /* 0x000000d5ff34723e */ /* 0x000fc800000010ff */
[----:B------:R-:W-:-:S07]  /*30a0*/  PRMT R50, R52, 0x7610, R50 ;  /* 0x0000761034327816 */ /* 0x000fce0000000032 */
.L_x_319:
[----:B------:R-:W-:Y:S01]  /*30b0*/  SHF.L.U32 R215, R54, 0x10, RZ ;  /* 0x0000001036d77819 */ /* 0x000fe200000006ff */
[----:B------:R-:W-:Y:S06]  /*30c0*/  @P3 BRA `(.L_x_320) ;  /* 0x0000000000243947 */ /* 0x000fec0003800000 */
[----:B------:R-:W-:-:S04]  /*30d0*/  ISETP.NE.U32.AND P4, PT, RZ, UR12, PT ;  /* 0x0000000cff007c0c */ /* 0x000fc8000bf85070 */
[----:B------:R-:W-:-:S13]  /*30e0*/  ISETP.NE.AND.EX P4, PT, RZ, UR13, PT, P4 ;  /* 0x0000000dff007c0c */ /* 0x000fda000bf85340 */
[----:B------:R-:W-:Y:S05]  /*30f0*/  @P4 BRA `(.L_x_321) ;  /* 0x0000000000084947 */ /* 0x000fea0003800000 */
[----:B------:R-:W-:Y:S05]  /*3100*/  @P0 BRA `(.L_x_322) ;  /* 0x00000000002c0947 */ /* 0x000fea0003800000 */
[----:B------:R-:W-:Y:S05]  /*3110*/  BRA `(.L_x_323) ;  /* 0x0000000000307947 */ /* 0x000fea0003800000 */
.L_x_321:
[----:B-----5:R-:W-:-:S04]  /*3120*/  PRMT R52, R46, 0x7632, R52 ;  /* 0x000076322e347816 */ /* 0x020fc80000000034 */
[----:B------:R-:W-:-:S05]  /*3130*/  SHF.L.U32 R52, R52, 0x10, RZ ;  /* 0x0000001034347819 */ /* 0x000fca00000006ff */
[----:B------:R-:W-:Y:S01]  /*3140*/  FADD.FTZ R215, R215, R52 ;  /* 0x00000034d7d77221 */ /* 0x000fe20000010000 */
[----:B------:R-:W-:Y:S06]  /*3150*/  BRA `(.L_x_322) ;  /* 0x0000000000187947 */ /* 0x000fec0003800000 */
.L_x_320:
[----:B-----5:R-:W-:Y:S02]  /*3160*/  PRMT R52, R42, 0x7632, R52 ;  /* 0x000076322a347816 */ /* 0x020fe40000000034 */
[----:B------:R-:W-:-:S03]  /*3170*/  @P2 PRMT R53, R46, 0x7632, R53 ;  /* 0x000076322e352816 */ /* 0x000fc60000000035 */
[----:B------:R-:W-:Y:S01]  /*3180*/  IMAD.U32 R52, R52, 0x10000, RZ ;  /* 0x0001000034347824 */ /* 0x000fe200078e00ff */
[----:B------:R-:W-:-:S03]  /*3190*/  @P2 SHF.L.U32 R54, R53, 0x10, RZ ;  /* 0x0000001035362819 */ /* 0x000fc600000006ff */
[----:B------:R-:W-:-:S04]  /*31a0*/  FADD.FTZ R215, R215, R52 ;  /* 0x00000034d7d77221 */ /* 0x000fc80000010000 */
[----:B------:R-:W-:-:S07]  /*31b0*/  @P2 FADD.FTZ R215, R215, R54 ;  /* 0x00000036d7d72221 */ /* 0x000fce0000010000 */
.L_x_322:
[----:B------:R-:W-:-:S04]  /*31c0*/  F2FP.BF16.F32.PACK_AB R52, RZ, R215 ;  /* 0x000000d7ff34723e */ /* 0x000fc800000010ff */
[----:B------:R-:W-:-:S07]  /*31d0*/  PRMT R50, R50, 0x5410, R52 ;  /* 0x0000541032327816 */ /* 0x000fce0000000034 */
.L_x_323:
        /* <DEDUP_REMOVED lines=8> */
.L_x_325:
[----:B-----5:R-:W-:-:S04]  /*3260*/  IMAD.U32 R52, R47, 0x10000, RZ ;  /* 0x000100002f347824 */ /* 0x020fc800078e00ff */
[----:B------:R-:W-:Y:S01]  /*3270*/  FADD.FTZ R217, R52, R217 ;  /* 0x000000d934d97221 */ /* 0x000fe20000010000 */
[----:B------:R-:W-:Y:S06]  /*3280*/  BRA `(.L_x_326) ;  /* 0x0000000000107947 */ /* 0x000fec0003800000 */
.L_x_324:
[----:B-----5:R-:W-:Y:S02]  /*3290*/  SHF.L.U32 R52, R43, 0x10, RZ ;  /* 0x000000102b347819 */ /* 0x020fe400000006ff */
[----:B------:R-:W-:-:S03]  /*32a0*/  @P2 SHF.L.U32 R54, R47, 0x10, RZ ;  /* 0x000000102f362819 */ /* 0x000fc600000006ff */
[----:B------:R-:W-:-:S04]  /*32b0*/  FADD.FTZ R217, R52, R217 ;  /* 0x000000d934d97221 */ /* 0x000fc80000010000 */
[----:B------:R-:W-:-:S07]  /*32c0*/  @P2 FADD.FTZ R217, R54, R217 ;  /* 0x000000d936d92221 */ /* 0x000fce0000010000 */
.L_x_326:
[----:B------:R-:W-:-:S04]  /*32d0*/  F2FP.BF16.F32.PACK_AB R52, RZ, R217 ;  /* 0x000000d9ff34723e */ /* 0x000fc800000010ff */
[----:B------:R-:W-:-:S07]  /*32e0*/  PRMT R51, R52, 0x7610, R51 ;  /* 0x0000761034337816 */ /* 0x000fce0000000033 */
.L_x_327:
[----:B------:R-:W-:Y:S01]  /*32f0*/  IMAD.U32 R219, R55, 0x10000, RZ ;  /* 0x0001000037db7824 */ /* 0x000fe200078e00ff */
[----:B------:R-:W-:Y:S06]  /*3300*/  @P3 BRA `(.L_x_328) ;  /* 0x0000000000243947 */ /* 0x000fec0003800000 */
[----:B------:R-:W-:-:S04]  /*3310*/  ISETP.NE.U32.AND P4, PT, RZ, UR12, PT ;  /* 0x0000000cff007c0c */ /* 0x000fc8000bf85070 */
[----:B------:R-:W-:-:S13]  /*3320*/  ISETP.NE.AND.EX P4, PT, RZ, UR13, PT, P4 ;  /* 0x0000000dff007c0c */ /* 0x000fda000bf85340 */
[----:B------:R-:W-:Y:S05]  /*3330*/  @P4 BRA `(.L_x_329) ;  /* 0x0000000000084947 */ /* 0x000fea0003800000 */
[----:B------:R-:W-:Y:S05]  /*3340*/  @P0 BRA `(.L_x_330) ;  /* 0x00000000002c0947 */ /* 0x000fea0003800000 */
[----:B------:R-:W-:Y:S05]  /*3350*/  BRA `(.L_x_331) ;  /* 0x0000000000307947 */ /* 0x000fea0003800000 */
.L_x_329:
[----:B-----5:R-:W-:-:S04]  /*3360*/  PRMT R52, R47, 0x7632, R52 ;  /* 0x000076322f347816 */ /* 0x020fc80000000034 */
[----:B------:R-:W-:-:S05]  /*3370*/  SHF.L.U32 R52, R52, 0x10, RZ ;  /* 0x0000001034347819 */ /* 0x000fca00000006ff */
[----:B------:R-:W-:Y:S01]  /*3380*/  FADD.FTZ R219, R219, R52 ;  /* 0x00000034dbdb7221 */ /* 0x000fe20000010000 */
[----:B------:R-:W-:Y:S06]  /*3390*/  BRA `(.L_x_330) ;  /* 0x0000000000187947 */ /* 0x000fec0003800000 */
.L_x_328:
[----:B-----5:R-:W-:Y:S02]  /*33a0*/  PRMT R52, R43, 0x7632, R52 ;  /* 0x000076322b347816 */ /* 0x020fe40000000034 */
[----:B------:R-:W-:Y:S02]  /*33b0*/  @P2 PRMT R53, R47, 0x7632, R53 ;  /* 0x000076322f352816 */ /* 0x000fe40000000035 */
[----:B------:R-:W-:-:S03]  /*33c0*/  SHF.L.U32 R52, R52, 0x10, RZ ;  /* 0x0000001034347819 */ /* 0x000fc600000006ff */
[----:B------:R-:W-:Y:S02]  /*33d0*/  @P2 IMAD.U32 R54, R53, 0x10000, RZ ;  /* 0x0001000035362824 */ /* 0x000fe400078e00ff */
[----:B------:R-:W-:-:S04]  /*33e0*/  FADD.FTZ R219, R219, R52 ;  /* 0x00000034dbdb7221 */ /* 0x000fc80000010000 */
[----:B------:R-:W-:-:S07]  /*33f0*/  @P2 FADD.FTZ R219, R219, R54 ;  /* 0x00000036dbdb2221 */ /* 0x000fce0000010000 */
.L_x_330:
[----:B------:R-:W-:-:S04]  /*3400*/  F2FP.BF16.F32.PACK_AB R52, RZ, R219 ;  /* 0x000000dbff34723e */ /* 0x000fc800000010ff */
[----:B------:R-:W-:-:S07]  /*3410*/  PRMT R51, R51, 0x5410, R52 ;  /* 0x0000541033337816 */ /* 0x000fce0000000034 */
.L_x_331:
[----:B------:R-:W0:Y:S01]  /*3420*/  @P0 LDC.64 R60, c[0x0][0x238] ;  /* 0x00008e00ff3c0b82 */ /* 0x000e220000000a00 */
[C---:B------:R-:W-:Y:S02]  /*3430*/  @P0 IADD3 R53, R89.reuse, 0x180, RZ ;  /* 0x0000018059350810 */ /* 0x040fe40007ffe0ff */
[----:B------:R-:W-:-:S05]  /*3440*/  IADD3 R69, R89, 0x200, RZ ;  /* 0x0000020059457810 */ /* 0x000fca0007ffe0ff */
        /* <DEDUP_REMOVED lines=10> */
[C---:B---3--:R-:W-:Y:S01]  /*34f0*/  IMAD.U32 R221, R52.reuse, 0x10000, RZ ;  /* 0x0001000034dd7824 */ /* 0x048fe200078e00ff */
[----:B------:R-:W-:Y:S01]  /*3500*/  PRMT R2, R52, 0x7632, R2 ;  /* 0x0000763234027816 */ /* 0x000fe20000000002 */
[----:B0-----:R-:W-:Y:S06]  /*3510*/  @P3 BRA `(.L_x_332) ;  /* 0x0000000000203947 */ /* 0x001fec0003800000 */
[----:B------:R-:W-:-:S04]  /*3520*/  ISETP.NE.U32.AND P4, PT, RZ, UR12, PT ;  /* 0x0000000cff007c0c */ /* 0x000fc8000bf85070 */
[----:B------:R-:W-:-:S13]  /*3530*/  ISETP.NE.AND.EX P4, PT, RZ, UR13, PT, P4 ;  /* 0x0000000dff007c0c */ /* 0x000fda000bf85340 */
[----:B------:R-:W-:Y:S05]  /*3540*/  @P4 BRA `(.L_x_333) ;  /* 0x0000000000084947 */ /* 0x000fea0003800000 */
[----:B------:R-:W-:Y:S05]  /*3550*/  @P0 BRA `(.L_x_334) ;  /* 0x0000000000200947 */ /* 0x000fea0003800000 */
[----:B------:R-:W-:Y:S05]  /*3560*/  BRA `(.L_x_335) ;  /* 0x0000000000247947 */ /* 0x000fea0003800000 */
.L_x_333:
[----:B-----5:R-:W-:-:S05]  /*3570*/  SHF.L.U32 R52, R44, 0x10, RZ ;  /* 0x000000102c347819 */ /* 0x020fca00000006ff */
[----:B------:R-:W-:Y:S01]  /*3580*/  FADD.FTZ R221, R52, R221 ;  /* 0x000000dd34dd7221 */ /* 0x000fe20000010000 */
[----:B------:R-:W-:Y:S06]  /*3590*/  BRA `(.L_x_334) ;  /* 0x0000000000107947 */ /* 0x000fec0003800000 */
.L_x_332:
[----:B-----5:R-:W-:Y:S01]  /*35a0*/  SHF.L.U32 R52, R40, 0x10, RZ ;  /* 0x0000001028347819 */ /* 0x020fe200000006ff */
[----:B------:R-:W-:-:S04]  /*35b0*/  @P2 IMAD.U32 R56, R44, 0x10000, RZ ;  /* 0x000100002c382824 */ /* 0x000fc800078e00ff */
[----:B------:R-:W-:-:S04]  /*35c0*/  FADD.FTZ R221, R52, R221 ;  /* 0x000000dd34dd7221 */ /* 0x000fc80000010000 */
[----:B------:R-:W-:-:S07]  /*35d0*/  @P2 FADD.FTZ R221, R56, R221 ;  /* 0x000000dd38dd2221 */ /* 0x000fce0000010000 */
.L_x_334:
[----:B------:R-:W-:-:S04]  /*35e0*/  F2FP.BF16.F32.PACK_AB R3, RZ, R221 ;  /* 0x000000ddff03723e */ /* 0x000fc800000010ff */
[----:B------:R-:W-:-:S07]  /*35f0*/  PRMT R48, R3, 0x7610, R48 ;  /* 0x0000761003307816 */ /* 0x000fce0000000030 */
.L_x_335:
[----:B------:R-:W-:Y:S01]  /*3600*/  SHF.L.U32 R57, R2, 0x10, RZ ;  /* 0x0000001002397819 */ /* 0x000fe200000006ff */
[----:B------:R-:W-:Y:S06]  /*3610*/  @P3 BRA `(.L_x_336) ;  /* 0x0000000000243947 */ /* 0x000fec0003800000 */
[----:B------:R-:W-:-:S04]  /*3620*/  ISETP.NE.U32.AND P4, PT, RZ, UR12, PT ;  /* 0x0000000cff007c0c */ /* 0x000fc8000bf85070 */
[----:B------:R-:W-:-:S13]  /*3630*/  ISETP.NE.AND.EX P4, PT, RZ, UR13, PT, P4 ;  /* 0x0000000dff007c0c */ /* 0x000fda000bf85340 */
[----:B------:R-:W-:Y:S05]  /*3640*/  @P4 BRA `(.L_x_337) ;  /* 0x0000000000084947 */ /* 0x000fea0003800000 */
[----:B------:R-:W-:Y:S05]  /*3650*/  @P0 BRA `(.L_x_338) ;  /* 0x00000000002c0947 */ /* 0x000fea0003800000 */
[----:B------:R-:W-:Y:S05]  /*3660*/  BRA `(.L_x_339) ;  /* 0x0000000000307947 */ /* 0x000fea0003800000 */
.L_x_337:
[----:B-----5:R-:W-:-:S04]  /*3670*/  PRMT R2, R44, 0x7632, R2 ;  /* 0x000076322c027816 */ /* 0x020fc80000000002 */
[----:B------:R-:W-:-:S05]  /*3680*/  SHF.L.U32 R2, R2, 0x10, RZ ;  /* 0x0000001002027819 */ /* 0x000fca00000006ff */
[----:B------:R-:W-:Y:S01]  /*3690*/  FADD.FTZ R57, R57, R2 ;  /* 0x0000000239397221 */ /* 0x000fe20000010000 */
[----:B------:R-:W-:Y:S06]  /*36a0*/  BRA `(.L_x_338) ;  /* 0x0000000000187947 */ /* 0x000fec0003800000 */
.L_x_336:
[----:B-----5:R-:W-:Y:S02]  /*36b0*/  PRMT R2, R40, 0x7632, R2 ;  /* 0x0000763228027816 */ /* 0x020fe40000000002 */
[----:B------:R-:W-:-:S03]  /*36c0*/  @P2 PRMT R3, R44, 0x7632, R3 ;  /* 0x000076322c032816 */ /* 0x000fc60000000003 */
[----:B------:R-:W-:Y:S01]  /*36d0*/  IMAD.U32 R2, R2, 0x10000, RZ ;  /* 0x0001000002027824 */ /* 0x000fe200078e00ff */
[----:B------:R-:W-:-:S03]  /*36e0*/  @P2 SHF.L.U32 R52, R3, 0x10, RZ ;  /* 0x0000001003342819 */ /* 0x000fc600000006ff */
[----:B------:R-:W-:-:S04]  /*36f0*/  FADD.FTZ R57, R57, R2 ;  /* 0x0000000239397221 */ /* 0x000fc80000010000 */
[----:B------:R-:W-:-:S07]  /*3700*/  @P2 FADD.FTZ R57, R57, R52 ;  /* 0x0000003439392221 */ /* 0x000fce0000010000 */
.L_x_338:
[----:B------:R-:W-:-:S04]  /*3710*/  F2FP.BF16.F32.PACK_AB R2, RZ, R57 ;  /* 0x00000039ff02723e */ /* 0x000fc800000010ff */
[----:B------:R-:W-:-:S07]  /*3720*/  PRMT R48, R48, 0x5410, R2 ;  /* 0x0000541030307816 */ /* 0x000fce0000000002 */
.L_x_339:
        /* <DEDUP_REMOVED lines=8> */
.L_x_341:
[----:B-----5:R-:W-:-:S04]  /*37b0*/  IMAD.U32 R2, R45, 0x10000, RZ ;  /* 0x000100002d027824 */ /* 0x020fc800078e00ff */
[----:B------:R-:W-:Y:S01]  /*37c0*/  FADD.FTZ R59, R2, R59 ;  /* 0x0000003b023b7221 */ /* 0x000fe20000010000 */
[----:B------:R-:W-:Y:S06]  /*37d0*/  BRA `(.L_x_342) ;  /* 0x0000000000107947 */ /* 0x000fec0003800000 */
.L_x_340:
[----:B-----5:R-:W-:Y:S02]  /*37e0*/  SHF.L.U32 R2, R41, 0x10, RZ ;  /* 0x0000001029027819 */ /* 0x020fe400000006ff */
[----:B------:R-:W-:-:S03]  /*37f0*/  @P2 SHF.L.U32 R52, R45, 0x10, RZ ;  /* 0x000000102d342819 */ /* 0x000fc600000006ff */
[----:B------:R-:W-:-:S04]  /*3800*/  FADD.FTZ R59, R2, R59 ;  /* 0x0000003b023b7221 */ /* 0x000fc80000010000 */
[----:B------:R-:W-:-:S07]  /*3810*/  @P2 FADD.FTZ R59, R52, R59 ;  /* 0x0000003b343b2221 */ /* 0x000fce0000010000 */
.L_x_342:
[----:B------:R-:W-:-:S04]  /*3820*/  F2FP.BF16.F32.PACK_AB R2, RZ, R59 ;  /* 0x0000003bff02723e */ /* 0x000fc800000010ff */
[----:B------:R-:W-:-:S07]  /*3830*/  PRMT R49, R2, 0x7610, R49 ;  /* 0x0000761002317816 */ /* 0x000fce0000000031 */
.L_x_343:
[----:B------:R-:W-:Y:S01]  /*3840*/  IMAD.U32 R61, R53, 0x10000, RZ ;  /* 0x00010000353d7824 */ /* 0x000fe200078e00ff */
[----:B------:R-:W-:Y:S06]  /*3850*/  @P3 BRA `(.L_x_344) ;  /* 0x0000000000243947 */ /* 0x000fec0003800000 */
[----:B------:R-:W-:-:S04]  /*3860*/  ISETP.NE.U32.AND P4, PT, RZ, UR12, PT ;  /* 0x0000000cff007c0c */ /* 0x000fc8000bf85070 */
[----:B------:R-:W-:-:S13]  /*3870*/  ISETP.NE.AND.EX P4, PT, RZ, UR13, PT, P4 ;  /* 0x0000000dff007c0c */ /* 0x000fda000bf85340 */
[----:B------:R-:W-:Y:S05]  /*3880*/  @P4 BRA `(.L_x_345) ;  /* 0x0000000000084947 */ /* 0x000fea0003800000 */
[----:B------:R-:W-:Y:S05]  /*3890*/  @P0 BRA `(.L_x_346) ;  /* 0x00000000002c0947 */ /* 0x000fea0003800000 */
[----:B------:R-:W-:Y:S05]  /*38a0*/  BRA `(.L_x_347) ;  /* 0x0000000000307947 */ /* 0x000fea0003800000 */
.L_x_345:
[----:B-----5:R-:W-:-:S04]  /*38b0*/  PRMT R2, R45, 0x7632, R2 ;  /* 0x000076322d027816 */ /* 0x020fc80000000002 */
[----:B------:R-:W-:-:S05]  /*38c0*/  SHF.L.U32 R2, R2, 0x10, RZ ;  /* 0x0000001002027819 */ /* 0x000fca00000006ff */
[----:B------:R-:W-:Y:S01]  /*38d0*/  FADD.FTZ R61, R61, R2 ;  /* 0x000000023d3d7221 */ /* 0x000fe20000010000 */
[----:B------:R-:W-:Y:S06]  /*38e0*/  BRA `(.L_x_346) ;  /* 0x0000000000187947 */ /* 0x000fec0003800000 */
.L_x_344:
[----:B-----5:R-:W-:Y:S02]  /*38f0*/  PRMT R2, R41, 0x7632, R2 ;  /* 0x0000763229027816 */ /* 0x020fe40000000002 */
[----:B------:R-:W-:Y:S02]  /*3900*/  @P2 PRMT R3, R45, 0x7632, R3 ;  /* 0x000076322d032816 */ /* 0x000fe40000000003 */
[----:B------:R-:W-:-:S03]  /*3910*/  SHF.L.U32 R2, R2, 0x10, RZ ;  /* 0x0000001002027819 */ /* 0x000fc600000006ff */
[----:B------:R-:W-:Y:S02]  /*3920*/  @P2 IMAD.U32 R52, R3, 0x10000, RZ ;  /* 0x0001000003342824 */ /* 0x000fe400078e00ff */
[----:B------:R-:W-:-:S04]  /*3930*/  FADD.FTZ R61, R61, R2 ;  /* 0x000000023d3d7221 */ /* 0x000fc80000010000 */
[----:B------:R-:W-:-:S07]  /*3940*/  @P2 FADD.FTZ R61, R61, R52 ;  /* 0x000000343d3d2221 */ /* 0x000fce0000010000 */
.L_x_346:
[----:B------:R-:W-:-:S04]  /*3950*/  F2FP.BF16.F32.PACK_AB R2, RZ, R61 ;  /* 0x0000003dff02723e */ /* 0x000fc800000010ff */
[----:B------:R-:W-:-:S07]  /*3960*/  PRMT R49, R49, 0x5410, R2 ;  /* 0x0000541031317816 */ /* 0x000fce0000000002 */
.L_x_347:
        /* <DEDUP_REMOVED lines=8> */
.L_x_349:
[----:B-----5:R-:W-:-:S05]  /*39f0*/  SHF.L.U32 R2, R46, 0x10, RZ ;  /* 0x000000102e027819 */ /* 0x020fca00000006ff */
[----:B------:R-:W-:Y:S01]  /*3a00*/  FADD.FTZ R223, R2, R223 ;  /* 0x000000df02df7221 */ /* 0x000fe20000010000 */
[----:B------:R-:W-:Y:S06]  /*3a10*/  BRA `(.L_x_350) ;  /* 0x0000000000107947 */ /* 0x000fec0003800000 */
.L_x_348:
[----:B-----5:R-:W-:Y:S01]  /*3a20*/  IMAD.U32 R2, R42, 0x10000, RZ ;  /* 0x000100002a027824 */ /* 0x020fe200078e00ff */
[----:B------:R-:W-:-:S03]  /*3a30*/  @P2 SHF.L.U32 R52, R46, 0x10, RZ ;  /* 0x000000102e342819 */ /* 0x000fc600000006ff */
[----:B------:R-:W-:-:S04]  /*3a40*/  FADD.FTZ R223, R2, R223 ;  /* 0x000000df02df7221 */ /* 0x000fc80000010000 */
[----:B------:R-:W-:-:S07]  /*3a50*/  @P2 FADD.FTZ R223, R52, R223 ;  /* 0x000000df34df2221 */ /* 0x000fce0000010000 */
.L_x_350:
[----:B------:R-:W-:-:S04]  /*3a60*/  F2FP.BF16.F32.PACK_AB R2, RZ, R223 ;  /* 0x000000dfff02723e */ /* 0x000fc800000010ff */
[----:B------:R-:W-:-:S07]  /*3a70*/  PRMT R50, R2, 0x7610, R50 ;  /* 0x0000761002327816 */ /* 0x000fce0000000032 */
.L_x_351:
[----:B------:R-:W-:Y:S01]  /*3a80*/  SHF.L.U32 R225, R54, 0x10, RZ ;  /* 0x0000001036e17819 */ /* 0x000fe200000006ff */
[----:B------:R-:W-:Y:S06]  /*3a90*/  @P3 BRA `(.L_x_352) ;  /* 0x0000000000243947 */ /* 0x000fec0003800000 */
[----:B------:R-:W-:-:S04]  /*3aa0*/  ISETP.NE.U32.AND P4, PT, RZ, UR12, PT ;  /* 0x0000000cff007c0c */ /* 0x000fc8000bf85070 */
[----:B------:R-:W-:-:S13]  /*3ab0*/  ISETP.NE.AND.EX P4, PT, RZ, UR13, PT, P4 ;  /* 0x0000000dff007c0c */ /* 0x000fda000bf85340 */
[----:B------:R-:W-:Y:S05]  /*3ac0*/  @P4 BRA `(.L_x_353) ;  /* 0x0000000000084947 */ /* 0x000fea0003800000 */
[----:B------:R-:W-:Y:S05]  /*3ad0*/  @P0 BRA `(.L_x_354) ;  /* 0x00000000002c0947 */ /* 0x000fea0003800000 */
[----:B------:R-:W-:Y:S05]  /*3ae0*/  BRA `(.L_x_355) ;  /* 0x0000000000307947 */ /* 0x000fea0003800000 */
.L_x_353:
[----:B-----5:R-:W-:-:S05]  /*3af0*/  PRMT R2, R46, 0x7632, R2 ;  /* 0x000076322e027816 */ /* 0x020fca0000000002 */
[----:B------:R-:W-:-:S04]  /*3b00*/  IMAD.U32 R2, R2, 0x10000, RZ ;  /* 0x0001000002027824 */ /* 0x000fc800078e00ff */
[----:B------:R-:W-:Y:S01]  /*3b10*/  FADD.FTZ R225, R225, R2 ;  /* 0x00000002e1e17221 */ /* 0x000fe20000010000 */
[----:B------:R-:W-:Y:S06]  /*3b20*/  BRA `(.L_x_354) ;  /* 0x0000000000187947 */ /* 0x000fec0003800000 */
.L_x_352:
[----:B-----5:R-:W-:Y:S02]  /*3b30*/  PRMT R2, R42, 0x7632, R2 ;  /* 0x000076322a027816 */ /* 0x020fe40000000002 */
[----:B------:R-:W-:Y:S02]  /*3b40*/  @P2 PRMT R3, R46, 0x7632, R3 ;  /* 0x000076322e032816 */ /* 0x000fe40000000003 */
[----:B------:R-:W-:Y:S02]  /*3b50*/  SHF.L.U32 R2, R2, 0x10, RZ ;  /* 0x0000001002027819 */ /* 0x000fe400000006ff */
[----:B------:R-:W-:-:S03]  /*3b60*/  @P2 SHF.L.U32 R52, R3, 0x10, RZ ;  /* 0x0000001003342819 */ /* 0x000fc600000006ff */
[----:B------:R-:W-:-:S04]  /*3b70*/  FADD.FTZ R225, R225, R2 ;  /* 0x00000002e1e17221 */ /* 0x000fc80000010000 */
[----:B------:R-:W-:-:S07]  /*3b80*/  @P2 FADD.FTZ R225, R225, R52 ;  /* 0x00000034e1e12221 */ /* 0x000fce0000010000 */
.L_x_354:
[----:B------:R-:W-:-:S04]  /*3b90*/  F2FP.BF16.F32.PACK_AB R2, RZ, R225 ;  /* 0x000000e1ff02723e */ /* 0x000fc800000010ff */
[----:B------:R-:W-:-:S07]  /*3ba0*/  PRMT R50, R50, 0x5410, R2 ;  /* 0x0000541032327816 */ /* 0x000fce0000000002 */
.L_x_355:
        /* <DEDUP_REMOVED lines=8> */
.L_x_357:
[----:B-----5:R-:W-:-:S05]  /*3c30*/  SHF.L.U32 R2, R47, 0x10, RZ ;  /* 0x000000102f027819 */ /* 0x020fca00000006ff */
[----:B------:R-:W-:Y:S01]  /*3c40*/  FADD.FTZ R227, R2, R227 ;  /* 0x000000e302e37221 */ /* 0x000fe20000010000 */
[----:B------:R-:W-:Y:S06]  /*3c50*/  BRA `(.L_x_358) ;  /* 0x0000000000107947 */ /* 0x000fec0003800000 */
.L_x_356:
[----:B-----5:R-:W-:Y:S01]  /*3c60*/  SHF.L.U32 R2, R43, 0x10, RZ ;  /* 0x000000102b027819 */ /* 0x020fe200000006ff */
[----:B------:R-:W-:-:S04]  /*3c70*/  @P2 IMAD.U32 R52, R47, 0x10000, RZ ;  /* 0x000100002f342824 */ /* 0x000fc800078e00ff */
[----:B------:R-:W-:-:S04]  /*3c80*/  FADD.FTZ R227, R2, R227 ;  /* 0x000000e302e37221 */ /* 0x000fc80000010000 */
[----:B------:R-:W-:-:S07]  /*3c90*/  @P2 FADD.FTZ R227, R52, R227 ;  /* 0x000000e334e32221 */ /* 0x000fce0000010000 */
.L_x_358:
[----:B------:R-:W-:-:S04]  /*3ca0*/  F2FP.BF16.F32.PACK_AB R2, RZ, R227 ;  /* 0x000000e3ff02723e */ /* 0x000fc800000010ff */
[----:B------:R-:W-:-:S07]  /*3cb0*/  PRMT R51, R2, 0x7610, R51 ;  /* 0x0000761002337816 */ /* 0x000fce0000000033 */
.L_x_359:
[----:B------:R-:W-:Y:S01]  /*3cc0*/  SHF.L.U32 R55, R55, 0x10, RZ ;  /* 0x0000001037377819 */ /* 0x000fe200000006ff */
[----:B------:R-:W-:Y:S06]  /*3cd0*/  @P3 BRA `(.L_x_360) ;  /* 0x0000000000243947 */ /* 0x000fec0003800000 */
[----:B------:R-:W-:-:S04]  /*3ce0*/  ISETP.NE.U32.AND P2, PT, RZ, UR12, PT ;  /* 0x0000000cff007c0c */ /* 0x000fc8000bf45070 */
[----:B------:R-:W-:-:S13]  /*3cf0*/  ISETP.NE.AND.EX P2, PT, RZ, UR13, PT, P2 ;  /* 0x0000000dff007c0c */ /* 0x000fda000bf45320 */
[----:B------:R-:W-:Y:S05]  /*3d00*/  @P2 BRA `(.L_x_361) ;  /* 0x0000000000082947 */ /* 0x000fea0003800000 */
[----:B------:R-:W-:Y:S05]  /*3d10*/  @P0 BRA `(.L_x_362) ;  /* 0x00000000002c0947 */ /* 0x000fea0003800000 */
[----:B------:R-:W-:Y:S05]  /*3d20*/  BRA `(.L_x_363) ;  /* 0x0000000000307947 */ /* 0x000fea0003800000 */
.L_x_361:
[----:B-----5:R-:W-:-:S04]  /*3d30*/  PRMT R2, R47, 0x7632, R2 ;  /* 0x000076322f027816 */ /* 0x020fc80000000002 */
[----:B------:R-:W-:-:S05]  /*3d40*/  SHF.L.U32 R2, R2, 0x10, RZ ;  /* 0x0000001002027819 */ /* 0x000fca00000006ff */
[----:B------:R-:W-:Y:S01]  /*3d50*/  FADD.FTZ R55, R55, R2 ;  /* 0x0000000237377221 */ /* 0x000fe20000010000 */
[----:B------:R-:W-:Y:S06]  /*3d60*/  BRA `(.L_x_362) ;  /* 0x0000000000187947 */ /* 0x000fec0003800000 */
.L_x_360:
[----:B-----5:R-:W-:Y:S02]  /*3d70*/  PRMT R2, R43, 0x7632, R2 ;  /* 0x000076322b027816 */ /* 0x020fe40000000002 */
[----:B------:R-:W-:-:S03]  /*3d80*/  @P2 PRMT R3, R47, 0x7632, R3 ;  /* 0x000076322f032816 */ /* 0x000fc60000000003 */
[----:B------:R-:W-:Y:S01]  /*3d90*/  IMAD.U32 R2, R2, 0x10000, RZ ;  /* 0x0001000002027824 */ /* 0x000fe200078e00ff */
[----:B------:R-:W-:-:S03]  /*3da0*/  @P2 SHF.L.U32 R52, R3, 0x10, RZ ;  /* 0x0000001003342819 */ /* 0x000fc600000006ff */
[----:B------:R-:W-:-:S04]  /*3db0*/  FADD.FTZ R55, R55, R2 ;  /* 0x0000000237377221 */ /* 0x000fc80000010000 */
[----:B------:R-:W-:-:S07]  /*3dc0*/  @P2 FADD.FTZ R55, R55, R52 ;  /* 0x0000003437372221 */ /* 0x000fce0000010000 */
.L_x_362:
[----:B------:R-:W-:-:S04]  /*3dd0*/  F2FP.BF16.F32.PACK_AB R2, RZ, R55 ;  /* 0x00000037ff02723e */ /* 0x000fc800000010ff */
[----:B------:R-:W-:-:S07]  /*3de0*/  PRMT R51, R51, 0x5410, R2 ;  /* 0x0000541033337816 */ /* 0x000fce0000000002 */
.L_x_363:
[----:B------:R-:W-:Y:S01]  /*3df0*/  FADD.FTZ R2, RZ, R63 ;  /* 0x0000003fff027221 */ /* 0x000fe20000010000 */
[----:B------:R-:W-:Y:S01]  /*3e00*/  @P0 IADD3 R53, R89, 0x200, RZ ;  /* 0x0000020059350810 */ /* 0x000fe20007ffe0ff */
[----:B------:R-:W-:Y:S01]  /*3e10*/  UMOV UR6, 0xffffffff ;  /* 0xffffffff00067882 */ /* 0x000fe20000000000 */
[----:B------:R-:W-:Y:S01]  /*3e20*/  LOP3.LUT P2, RZ, R0, 0xff, RZ, 0xc0, !PT ;  /* 0x000000ff00ff7812 */ /* 0x000fe2000784c0ff */
[----:B------:R-:W-:Y:S01]  /*3e30*/  FADD.FTZ R2, R2, R67 ;  /* 0x0000004302027221 */ /* 0x000fe20000010000 */
[----:B------:R-:W-:-:S03]  /*3e40*/  LOP3.LUT P3, RZ, R62, 0x1f, RZ, 0xc0, !PT ;  /* 0x0000001f3eff7812 */ /* 0x000fc6000786c0ff */
[----:B------:R-:W-:-:S04]  /*3e50*/  FADD.FTZ R2, R2, R65 ;  /* 0x0000004102027221 */ /* 0x000fc80000010000 */
        /* <DEDUP_REMOVED lines=24> */
[----:B------:R-:W-:Y:S02]  /*3fe0*/  FADD.FTZ R52, R2, R211 ;  /* 0x000000d302347221 */ /* 0x000fe40000010000 */
[----:B------:R-:W0:Y:S02]  /*3ff0*/  @P0 LDC.64 R2, c[0x0][0x238] ;  /* 0x00008e00ff020b82 */ /* 0x000e240000000a00 */
[----:B------:R-:W-:-:S04]  /*4000*/  FADD.FTZ R52, R52, R213 ;  /* 0x000000d534347221 */ /* 0x000fc80000010000 */
[----:B------:R-:W-:-:S04]  /*4010*/  FADD.FTZ R52, R52, R215 ;  /* 0x000000d734347221 */ /* 0x000fc80000010000 */
[----:B------:R-:W-:-:S04]  /*4020*/  FADD.FTZ R52, R52, R217 ;  /* 0x000000d934347221 */ /* 0x000fc80000010000 */
[----:B------:R-:W-:-:S04]  /*4030*/  FADD.FTZ R52, R52, R219 ;  /* 0x000000db34347221 */ /* 0x000fc80000010000 */
[----:B------:R-:W-:-:S04]  /*4040*/  FADD.FTZ R52, R52, R221 ;  /* 0x000000dd34347221 */ /* 0x000fc80000010000 */
[----:B------:R-:W-:Y:S01]  /*4050*/  FADD.FTZ R52, R52, R57 ;  /* 0x0000003934347221 */ /* 0x000fe20000010000 */
[----:B0-----:R-:W-:-:S04]  /*4060*/  @P0 IMAD.WIDE.U32 R2, R53, 0x10, R2 ;  /* 0x0000001035020825 */ /* 0x001fc800078e0002 */
[----:B------:R-:W-:Y:S01]  /*4070*/  FADD.FTZ R52, R52, R59 ;  /* 0x0000003b34347221 */ /* 0x000fe20000010000 */
[----:B------:R0:W-:Y:S03]  /*4080*/  @P0 STG.E.128 desc[UR4][R2.64], R48 ;  /* 0x0000003002000986 */ /* 0x0001e6000c101d04 */
[----:B------:R-:W-:-:S04]  /*4090*/  FADD.FTZ R52, R52, R61 ;  /* 0x0000003d34347221 */ /* 0x000fc80000010000 */
[----:B------:R-:W-:Y:S01]  /*40a0*/  FADD.FTZ R0, R52, R223 ;  /* 0x000000df34007221 */ /* 0x000fe20000010000 */
[----:B------:R-:W-:-:S03]  /*40b0*/  SHF.R.U32.HI R52, RZ, 0x5, R62 ;  /* 0x00000005ff347819 */ /* 0x000fc6000001163e */
[----:B------:R-:W-:Y:S01]  /*40c0*/  FADD.FTZ R0, R0, R225 ;  /* 0x000000e100007221 */ /* 0x000fe20000010000 */
[----:B------:R-:W-:-:S03]  /*40d0*/  LOP3.LUT R53, R52, 0x7fffffc, RZ, 0xc0, !PT ;  /* 0x07fffffc34357812 */ /* 0x000fc600078ec0ff */
[----:B------:R-:W-:Y:S02]  /*40e0*/  FADD.FTZ R0, R0, R227 ;  /* 0x000000e300007221 */ /* 0x000fe40000010000 */
[----:B------:R-:W-:Y:S02]  /*40f0*/  @!P2 VIADD R53, R53, 0x4 ;  /* 0x000000043535a836 */ /* 0x000fe40000000000 */
[----:B------:R-:W-:Y:S01]  /*4100*/  FADD.FTZ R0, R0, R55 ;  /* 0x0000003700007221 */ /* 0x000fe20000010000 */
[----:B0-----:R-:W-:Y:S06]  /*4110*/  BRA.DIV UR6, `(.L_x_364) ;  /* 0x0000002206187947 */ /* 0x001fec000b800000 */
        /* <DEDUP_REMOVED lines=10> */
[----:B------:R-:W-:-:S04]  /*41c0*/  FMUL.FTZ R2, R2, 0.00078125001164153218269 ;  /* 0x3a4ccccd02027820 */ /* 0x000fc80000410000 */
[C---:B------:R-:W-:Y:S01]  /*41d0*/  FADD.FTZ R0, -R2.reuse, R63 ;  /* 0x0000003f02007221 */ /* 0x040fe20000010100 */
[C---:B------:R-:W-:Y:S01]  /*41e0*/  FADD.FTZ R231, -R2.reuse, R67 ;  /* 0x0000004302e77221 */ /* 0x040fe20000010100 */
[C---:B------:R-:W-:Y:S01]  /*41f0*/  FADD.FTZ R3, -R2.reuse, R65 ;  /* 0x0000004102037221 */ /* 0x040fe20000010100 */
[----:B------:R-:W-:Y:S01]  /*4200*/  FADD.FTZ R229, -R2, R77 ;  /* 0x0000004d02e57221 */ /* 0x000fe20000010100 */
[----:B------:R-:W-:-:S04]  /*4210*/  FFMA.FTZ R0, R0, R0, RZ ;  /* 0x0000000000007223 */ /* 0x000fc800000100ff */
[----:B------:R-:W-:Y:S01]  /*4220*/  FFMA.FTZ R0, R231, R231, R0 ;  /* 0x000000e7e7007223 */ /* 0x000fe20000010000 */
[----:B------:R-:W-:-:S03]  /*4230*/  FADD.FTZ R231, -R2, R73 ;  /* 0x0000004902e77221 */ /* 0x000fc60000010100 */
[----:B------:R-:W-:Y:S01]  /*4240*/  FFMA.FTZ R0, R3, R3, R0 ;  /* 0x0000000303007223 */ /* 0x000fe20000010000 */
[----:B------:R-:W-:-:S03]  /*4250*/  FADD.FTZ R3, -R2, R71 ;  /* 0x0000004702037221 */ /* 0x000fc60000010100 */
[----:B------:R-:W-:-:S04]  /*4260*/  FFMA.FTZ R0, R231, R231, R0 ;  /* 0x000000e7e7007223 */ /* 0x000fc80000010000 */
[----:B------:R-:W-:Y:S01]  /*4270*/  FFMA.FTZ R0, R3, R3, R0 ;  /* 0x0000000303007223 */ /* 0x000fe20000010000 */
[----:B------:R-:W-:-:S03]  /*4280*/  FADD.FTZ R3, -R2, R75 ;  /* 0x0000004b02037221 */ /* 0x000fc60000010100 */
        /* <DEDUP_REMOVED lines=66> */
[----:B------:R-:W-:-:S04]  /*46b0*/  FFMA.FTZ R0, R3, R3, R0 ;  /* 0x0000000303007223 */ /* 0x000fc80000010000 */
[----:B------:R-:W-:-:S05]  /*46c0*/  FFMA.FTZ R0, R229, R229, R0 ;  /* 0x000000e5e5007223 */ /* 0x000fca0000010000 */
        /* <DEDUP_REMOVED lines=9> */
.L_x_376:
[----:B------:R-:W2:Y:S01]  /*4760*/  @!P3 S2R R54, SR_CgaCtaId ;  /* 0x000000000036b919 */ /* 0x000ea20000008800 */
[----:B------:R-:W-:Y:S01]  /*4770*/  LOP3.LUT R58, R62, 0x1f, RZ, 0xc0, !PT ;  /* 0x0000001f3e3a7812 */ /* 0x000fe200078ec0ff */
[----:B------:R-:W-:Y:S05]  /*4780*/  WARPSYNC.ALL ;  /* 0x0000000000007948 */ /* 0x000fea0003800000 */
[----:B------:R-:W-:Y:S02]  /*4790*/  ISETP.GT.U32.AND P4, PT, R58, 0x3, PT ;  /* 0x000000033a00780c */ /* 0x000fe40003f84070 */
[----:B------:R-:W-:Y:S02]  /*47a0*/  @!P3 MOV R3, 0x400 ;  /* 0x000004000003b802 */ /* 0x000fe40000000f00 */
[----:B------:R-:W-:-:S02]  /*47b0*/  LOP3.LUT R0, R52, 0x3, RZ, 0xc0, !PT ;  /* 0x0000000334007812 */ /* 0x000fc400078ec0ff */
[----:B------:R-:W-:Y:S02]  /*47c0*/  SHF.L.U32 R212, R23, 0x10, RZ ;  /* 0x0000001017d47819 */ /* 0x000fe400000006ff */
[----:B------:R-:W-:-:S05]  /*47d0*/  SHF.L.U32 R222, R5, 0x10, RZ ;  /* 0x0000001005de7819 */ /* 0x000fca00000006ff */
[----:B------:R-:W3:Y:S01]  /*47e0*/  @!P4 S2R R229, SR_CgaCtaId ;  /* 0x0000000000e5c919 */ /* 0x000ee20000008800 */
[C---:B------:R-:W-:Y:S01]  /*47f0*/  @!P4 IMAD.IADD R58, R53.reuse, 0x1, R58 ;  /* 0x00000001353ac824 */ /* 0x040fe200078e023a */
[----:B--2---:R-:W-:Y:S02]  /*4800*/  @!P3 LEA R52, R54, R3, 0x18 ;  /* 0x000000033634b211 */ /* 0x004fe400078ec0ff */
[----:B------:R-:W-:-:S04]  /*4810*/  @!P3 IADD3 R3, R53, R0, RZ ;  /* 0x000000003503b210 */ /* 0x000fc80007ffe0ff */
[----:B------:R-:W-:Y:S01]  /*4820*/  @!P3 LEA R54, R3, R52, 0x3 ;  /* 0x000000340336b211 */ /* 0x000fe200078e18ff */
[----:B-1----:R-:W-:Y:S01]  /*4830*/  FADD.FTZ R3, R56, R231 ;  /* 0x000000e738037221 */ /* 0x002fe20000010000 */
[----:B------:R-:W-:Y:S01]  /*4840*/  @!P4 MOV R52, 0x400 ;  /* 0x000004000034c802 */ /* 0x000fe20000000f00 */
[----:B0-----:R-:W-:-:S03]  /*4850*/  HFMA2.MMA R56, -RZ, RZ, 0, 0 ;  /* 0x00000000ff387435 */ /* 0x001fc600000001ff */
[----:B------:R-:W-:Y:S01]  /*4860*/  @!P3 STS.64 [R54], R2 ;  /* 0x000000023600b388 */ /* 0x000fe20000000a00 */
[----:B------:R-:W-:Y:S02]  /*4870*/  BAR.SYNC.DEFER_BLOCKING 0x0 ;  /* 0x0000000000007b1d */ /* 0x000fe40000010000 */
[----:B------:R-:W-:Y:S01]  /*4880*/  @!P4 IMAD.MOV.U32 R56, RZ, RZ, 0x500 ;  /* 0x00000500ff38c424 */ /* 0x000fe200078e00ff */
[----:B------:R-:W-:Y:S02]  /*4890*/  LOP3.LUT P3, RZ, R0, 0x1f, R62, 0xf8, !PT ;  /* 0x0000001f00ff7812 */ /* 0x000fe4000786f83e */
[----:B---3--:R-:W-:Y:S02]  /*48a0*/  @!P4 LEA R229, R229, R52, 0x18 ;  /* 0x00000034e5e5c211 */ /* 0x008fe400078ec0ff */
[----:B------:R-:W-:Y:S02]  /*48b0*/  CS2R R52, SRZ ;  /* 0x0000000000347805 */ /* 0x000fe4000001ff00 */
[----:B------:R-:W-:-:S02]  /*48c0*/  @!P4 LEA R58, R58, R229, 0x3 ;  /* 0x000000e53a3ac211 */ /* 0x000fc400078e18ff */
[----:B------:R-:W0:Y:S04]  /*48d0*/  SHFL.DOWN PT, R229, R56, 0x2, 0x1f ;  /* 0x08401f0038e57f89 */ /* 0x000e2800000e0000 */
[----:B------:R1:W-:Y:S02]  /*48e0*/  @!P4 LDS.64 R52, [R58] ;  /* 0x000000003a34c984 */ /* 0x0003e40000000a00 */
[-C--:B-1----:R-:W-:Y:S02]  /*48f0*/  I2FP.F32.S32 R58, R56.reuse ;  /* 0x00000038003a7245 */ /* 0x082fe40000201400 */
[----:B0-----:R-:W-:Y:S02]  /*4900*/  IADD3 R3, R229, R56, RZ ;  /* 0x00000038e5037210 */ /* 0x001fe40007ffe0ff */
[----:B------:R-:W-:-:S02]  /*4910*/  I2FP.F32.S32 R64, R229 ;  /* 0x000000e500407245 */ /* 0x000fc40000201400 */
[----:B------:R-:W-:Y:S01]  /*4920*/  I2FP.F32.S32 R54, R3 ;  /* 0x0000000300367245 */ /* 0x000fe20000201400 */
[----:B------:R-:W0:Y:S03]  /*4930*/  SHFL.DOWN PT, R66, R3, 0x1, 0x1f ;  /* 0x08201f0003427f89 */ /* 0x000e2600000e0000 */
[----:B------:R-:W1:Y:S01]  /*4940*/  MUFU.RCP R60, R54 ;  /* 0x00000036003c7308 */ /* 0x000e620000001000 */
[-C--:B0-----:R-:W-:Y:S01]  /*4950*/  IADD3 R3, R3, R66.reuse, RZ ;  /* 0x0000004203037210 */ /* 0x081fe20007ffe0ff */
[----:B------:R-:W0:Y:S01]  /*4960*/  SHFL.DOWN PT, R231, R52, 0x2, 0x1f ;  /* 0x08401f0034e77f89 */ /* 0x000e2200000e0000 */
[----:B------:R-:W-:Y:S02]  /*4970*/  I2FP.F32.S32 R66, R66 ;  /* 0x0000004200427245 */ /* 0x000fe40000201400 */
[----:B------:R-:W-:Y:S01]  /*4980*/  I2FP.F32.S32 R3, R3 ;  /* 0x0000000300037245 */ /* 0x000fe20000201400 */
[----:B------:R-:W2:Y:S05]  /*4990*/  SHFL.DOWN PT, R2, R53, 0x2, 0x1f ;  /* 0x08401f0035027f89 */ /* 0x000eaa00000e0000 */
[----:B------:R-:W3:Y:S01]  /*49a0*/  MUFU.RCP R3, R3 ;  /* 0x0000000300037308 */ /* 0x000ee20000001000 */
[C---:B0-----:R-:W-:Y:S01]  /*49b0*/  FMUL.FTZ R229, R231.reuse, R64 ;  /* 0x00000040e7e57220 */ /* 0x041fe20000410000 */
[----:B------:R-:W-:-:S03]  /*49c0*/  FADD.FTZ R231, -R231, R52 ;  /* 0x00000034e7e77221 */ /* 0x000fc60000010100 */
[----:B------:R-:W-:Y:S01]  /*49d0*/  FFMA.FTZ R229, R58, R52, R229 ;  /* 0x000000343ae57223 */ /* 0x000fe200000100e5 */
[----:B------:R-:W-:Y:S01]  /*49e0*/  FMUL.FTZ R231, R231, R231 ;  /* 0x000000e7e7e77220 */ /* 0x000fe20000410000 */
[----:B--2---:R-:W-:Y:S02]  /*49f0*/  FADD.FTZ R53, R2, R53 ;  /* 0x0000003502357221 */ /* 0x004fe40000010000 */
[----:B-1----:R-:W-:Y:S01]  /*4a00*/  FMUL.FTZ R229, R60, R229 ;  /* 0x000000e53ce57220 */ /* 0x002fe20000410000 */
[----:B------:R-:W-:-:S04]  /*4a10*/  FMUL.FTZ R231, R231, R58 ;  /* 0x0000003ae7e77220 */ /* 0x000fc80000410000 */
[----:B------:R-:W0:Y:S01]  /*4a20*/  SHFL.DOWN PT, R52, R229, 0x1, 0x1f ;  /* 0x08201f00e5347f89 */ /* 0x000e2200000e0000 */
[----:B------:R-:W-:-:S04]  /*4a30*/  FMUL.FTZ R231, R231, R64 ;  /* 0x00000040e7e77220 */ /* 0x000fc80000410000 */
[----:B------:R-:W-:-:S05]  /*4a40*/  FFMA.FTZ R53, R60, R231, R53 ;  /* 0x000000e73c357223 */ /* 0x000fca0000010035 */
[----:B------:R-:W1:Y:S01]  /*4a50*/  SHFL.DOWN PT, R2, R53, 0x1, 0x1f ;  /* 0x08201f0035027f89 */ /* 0x000e6200000e0000 */
[----:B0-----:R-:W-:Y:S01]  /*4a60*/  FADD.FTZ R56, R229, -R52 ;  /* 0x80000034e5387221 */ /* 0x001fe20000010000 */
[----:B------:R-:W-:-:S03]  /*4a70*/  FMUL.FTZ R233, R52, R66 ;  /* 0x0000004234e97220 */ /* 0x000fc60000410000 */
[----:B------:R-:W-:Y:S01]  /*4a80*/  FMUL.FTZ R231, R56, R56 ;  /* 0x0000003838e77220 */ /* 0x000fe20000410000 */
[----:B------:R-:W-:-:S03]  /*4a90*/  FFMA.FTZ R52, R54, R229, R233 ;  /* 0x000000e536347223 */ /* 0x000fc600000100e9 */
[----:B------:R-:W-:Y:S01]  /*4aa0*/  FMUL.FTZ R231, R54, R231 ;  /* 0x000000e736e77220 */ /* 0x000fe20000410000 */
[----:B---3--:R-:W-:Y:S01]  /*4ab0*/  FMUL.FTZ R0, R3, R52 ;  /* 0x0000003403007220 */ /* 0x008fe20000410000 */
[----:B-1----:R-:W-:Y:S02]  /*4ac0*/  FADD.FTZ R2, R53, R2 ;  /* 0x0000000235027221 */ /* 0x002fe40000010000 */
[----:B------:R-:W-:Y:S01]  /*4ad0*/  FMUL.FTZ R231, R231, R66 ;  /* 0x00000042e7e77220 */ /* 0x000fe20000410000 */
[----:B------:R-:W0:Y:S01]  /*4ae0*/  LDC R53, c[0x0][0x2d8] ;  /* 0x0000b600ff357b82 */ /* 0x000e220000000800 */
[----:B------:R-:W1:Y:S01]  /*4af0*/  SHFL.IDX PT, R229, R0, RZ, 0x1f ;  /* 0x00001fff00e57589 */ /* 0x000e6200000e0000 */
[----:B------:R-:W-:Y:S02]  /*4b00*/  IMAD.U32 R66, R114, 0x10000, RZ ;  /* 0x0001000072427824 */ /* 0x000fe400078e00ff */
[----:B------:R-:W-:-:S05]  /*4b10*/  FFMA.FTZ R231, R3, R231, R2 ;  /* 0x000000e703e77223 */ /* 0x000fca0000010002 */
[----:B------:R-:W0:Y:S01]  /*4b20*/  SHFL.IDX PT, R56, R231, RZ, 0x1f ;  /* 0x00001fffe7387589 */ /* 0x000e2200000e0000 */
[----:B------:R-:W2:Y:S01]  /*4b30*/  @!P3 LDC.64 R2, c[0x0][0x250] ;  /* 0x00009400ff02bb82 */ /* 0x000ea20000000a00 */
[C---:B-1----:R-:W-:Y:S01]  /*4b40*/  FMUL.FTZ R52, R229.reuse, R229 ;  /* 0x000000e5e5347220 */ /* 0x042fe20000410000 */
[----:B------:R-:W-:-:S04]  /*4b50*/  FSEL R188, R229, RZ, !P5 ;  /* 0x000000ffe5bc7208 */ /* 0x000fc80006800000 */
[----:B------:R-:W-:Y:S01]  /*4b60*/  FSEL R54, R52, RZ, P5 ;  /* 0x000000ff34367208 */ /* 0x000fe20002800000 */
[----:B------:R-:W-:Y:S01]  /*4b70*/  FADD.FTZ R196, -R188, R217 ;  /* 0x000000d9bcc47221 */ /* 0x000fe20000010100 */
[----:B0-----:R-:W-:Y:S01]  /*4b80*/  FFMA.FTZ R53, R56, UR8, R53 ;  /* 0x0000000838357c23 */ /* 0x001fe20008010035 */
[C---:B------:R-:W-:Y:S01]  /*4b90*/  FADD.FTZ R52, -R188.reuse, R63 ;  /* 0x0000003fbc347221 */ /* 0x040fe20000010100 */
[C---:B------:R-:W-:Y:S01]  /*4ba0*/  FADD.FTZ R58, -R188.reuse, R67 ;  /* 0x00000043bc3a7221 */ /* 0x040fe20000010100 */
[C---:B------:R-:W-:Y:S01]  /*4bb0*/  FADD.FTZ R210, -R188.reuse, R65 ;  /* 0x00000041bcd27221 */ /* 0x040fe20000010100 */
[----:B------:R-:W-:Y:S01]  /*4bc0*/  FADD.FTZ R53, R53, R54 ;  /* 0x0000003635357221 */ /* 0x000fe20000010000 */
[C---:B------:R-:W-:Y:S01]  /*4bd0*/  FADD.FTZ R214, -R188.reuse, R73 ;  /* 0x00000049bcd67221 */ /* 0x040fe20000010100 */
[C---:B------:R-:W-:Y:S01]  /*4be0*/  FADD.FTZ R54, -R188.reuse, R71 ;  /* 0x00000047bc367221 */ /* 0x040fe20000010100 */
[C---:B------:R-:W-:Y:S01]  /*4bf0*/  FADD.FTZ R218, -R188.reuse, R77 ;  /* 0x0000004dbcda7221 */ /* 0x040fe20000010100 */
[----:B------:R-:W0:Y:S01]  /*4c00*/  MUFU.RSQ R217, R53 ;  /* 0x0000003500d97308 */ /* 0x000e220000001400 */
[C---:B------:R-:W-:Y:S01]  /*4c10*/  FADD.FTZ R82, -R188.reuse, R75 ;  /* 0x0000004bbc527221 */ /* 0x040fe20000010100 */
        /* <DEDUP_REMOVED lines=31> */
[----:B------:R-:W-:Y:S01]  /*4e10*/  FADD.FTZ R188, -R188, R55 ;  /* 0x00000037bcbc7221 */ /* 0x000fe20000010100 */
[----:B--2---:R-:W-:Y:S01]  /*4e20*/  @!P3 IMAD.WIDE R2, R136, 0x4, R2 ;  /* 0x000000048802b825 */ /* 0x004fe200078e0202 */
[----:B------:R-:W-:-:S03]  /*4e30*/  PRMT R55, R115, 0x7632, R55 ;  /* 0x0000763273377816 */ /* 0x000fc60000000037 */
[----:B0-----:R-:W-:Y:S01]  /*4e40*/  FMUL.FTZ R82, R217, R82 ;  /* 0x00000052d9527220 */ /* 0x001fe20000410000 */
[----:B------:R-:W-:Y:S01]  /*4e50*/  PRMT R57, R23, 0x7632, R57 ;  /* 0x0000763217397816 */ /* 0x000fe20000000039 */
[----:B------:R-:W-:Y:S01]  /*4e60*/  FMUL.FTZ R216, R217, R216 ;  /* 0x000000d8d9d87220 */ /* 0x000fe20000410000 */
[----:B------:R-:W-:Y:S01]  /*4e70*/  SHF.L.U32 R67, R115, 0x10, RZ ;  /* 0x0000001073437819 */ /* 0x000fe200000006ff */
[----:B------:R0:W-:Y:S01]  /*4e80*/  @!P3 STG.E desc[UR4][R2.64], R229 ;  /* 0x000000e50200b986 */ /* 0x0001e2000c101904 */
[----:B------:R-:W-:Y:S01]  /*4e90*/  SHF.L.U32 R59, R55, 0x10, RZ ;  /* 0x00000010373b7819 */ /* 0x000fe200000006ff */
[----:B------:R-:W-:Y:S01]  /*4ea0*/  IMAD.U32 R53, R22, 0x10000, RZ ;  /* 0x0001000016357824 */ /* 0x000fe200078e00ff */
[----:B------:R-:W-:Y:S01]  /*4eb0*/  SHF.L.U32 R57, R57, 0x10, RZ ;  /* 0x0000001039397819 */ /* 0x000fe200000006ff */
[C---:B------:R-:W-:Y:S01]  /*4ec0*/  FFMA.FTZ R67, R82.reuse, R67, R95 ;  /* 0x0000004352437223 */ /* 0x040fe2000001005f */
[----:B------:R-:W-:Y:S01]  /*4ed0*/  FFMA.FTZ R55, R82, R212, R119 ;  /* 0x000000d452377223 */ /* 0x000fe20000010077 */
[C---:B------:R-:W-:Y:S01]  /*4ee0*/  FFMA.FTZ R82, R216.reuse, R59, R143 ;  /* 0x0000003bd8527223 */ /* 0x040fe2000001008f */
[C---:B------:R-:W-:Y:S01]  /*4ef0*/  FMUL.FTZ R218, R217.reuse, R218 ;  /* 0x000000dad9da7220 */ /* 0x040fe20000410000 */
[----:B------:R-:W-:Y:S01]  /*4f00*/  FFMA.FTZ R216, R216, R57, R144 ;  /* 0x00000039d8d87223 */ /* 0x000fe20000010090 */
[----:B------:R-:W-:Y:S01]  /*4f10*/  PRMT R57, R22, 0x7632, R57 ;  /* 0x0000763216397816 */ /* 0x000fe20000000039 */
[C---:B------:R-:W-:Y:S01]  /*4f20*/  FMUL.FTZ R214, R217.reuse, R214 ;  /* 0x000000d6d9d67220 */ /* 0x040fe20000410000 */
[----:B------:R-:W-:Y:S01]  /*4f30*/  SHF.L.U32 R59, R20, 0x10, RZ ;  /* 0x00000010143b7819 */ /* 0x000fe200000006ff */
[----:B0-----:R-:W-:Y:S01]  /*4f40*/  FMUL.FTZ R3, R217, R54 ;  /* 0x00000036d9037220 */ /* 0x001fe20000410000 */
[----:B------:R-:W-:Y:S01]  /*4f50*/  PRMT R2, R113, 0x7632, R2 ;  /* 0x0000763271027816 */ /* 0x000fe20000000002 */
[----:B------:R-:W-:Y:S01]  /*4f60*/  IMAD.U32 R83, R112, 0x10000, RZ ;  /* 0x0001000070537824 */ /* 0x000fe200078e00ff */
[----:B------:R-:W-:Y:S01]  /*4f70*/  SHF.L.U32 R57, R57, 0x10, RZ ;  /* 0x0000001039397819 */ /* 0x000fe200000006ff */
[C---:B------:R-:W-:Y:S01]  /*4f80*/  FFMA.FTZ R54, R3.reuse, R53, R118 ;  /* 0x0000003503367223 */ /* 0x040fe20000010076 */
[----:B------:R-:W-:Y:S01]  /*4f90*/  PRMT R53, R114, 0x7632, R53 ;  /* 0x0000763272357816 */ /* 0x000fe20000000035 */
[----:B------:R-:W-:Y:S01]  /*4fa0*/  FFMA.FTZ R66, R3, R66, R94 ;  /* 0x0000004203427223 */ /* 0x000fe2000001005e */
[----:B------:R-:W-:Y:S01]  /*4fb0*/  PRMT R3, R21, 0x7632, R3 ;  /* 0x0000763215037816 */ /* 0x000fe20000000003 */
[----:B------:R-:W-:Y:S01]  /*4fc0*/  FFMA.FTZ R229, R218, R57, R142 ;  /* 0x00000039dae57223 */ /* 0x000fe2000001008e */
[----:B------:R-:W-:Y:S01]  /*4fd0*/  SHF.L.U32 R2, R2, 0x10, RZ ;  /* 0x0000001002027819 */ /* 0x000fe200000006ff */
[----:B------:R-:W-:Y:S01]  /*4fe0*/  IMAD.U32 R53, R53, 0x10000, RZ ;  /* 0x0001000035357824 */ /* 0x000fe200078e00ff */
[----:B------:R-:W-:Y:S01]  /*4ff0*/  SHF.L.U32 R3, R3, 0x10, RZ ;  /* 0x0000001003037819 */ /* 0x000fe200000006ff */
[----:B------:R-:W-:Y:S01]  /*5000*/  IMAD.U32 R65, R113, 0x10000, RZ ;  /* 0x0001000071417824 */ /* 0x000fe200078e00ff */
[----:B------:R-:W-:Y:S01]  /*5010*/  PRMT R57, R20, 0x7632, R57 ;  /* 0x0000763214397816 */ /* 0x000fe20000000039 */
[----:B------:R-:W-:Y:S01]  /*5020*/  FFMA.FTZ R61, R218, R53, R141 ;  /* 0x00000035da3d7223 */ /* 0x000fe2000001008d */
[C---:B------:R-:W-:Y:S01]  /*5030*/  FFMA.FTZ R218, R214.reuse, R2, R139 ;  /* 0x00000002d6da7223 */ /* 0x040fe2000001008b */
[----:B------:R-:W-:Y:S01]  /*5040*/  FFMA.FTZ R214, R214, R3, R140 ;  /* 0x00000003d6d67223 */ /* 0x000fe2000001008c */
[----:B------:R-:W-:Y:S01]  /*5050*/  PRMT R2, R112, 0x7632, R2 ;  /* 0x0000763270027816 */ /* 0x000fe20000000002 */
[----:B------:R-:W-:Y:S01]  /*5060*/  FMUL.FTZ R3, R217, R52 ;  /* 0x00000034d9037220 */ /* 0x000fe20000410000 */
[----:B------:R-:W-:Y:S01]  /*5070*/  SHF.L.U32 R212, R21, 0x10, RZ ;  /* 0x0000001015d47819 */ /* 0x000fe200000006ff */
[----:B------:R-:W-:Y:S01]  /*5080*/  FMUL.FTZ R210, R217, R210 ;  /* 0x000000d2d9d27220 */ /* 0x000fe20000410000 */
[----:B------:R-:W-:Y:S01]  /*5090*/  SHF.L.U32 R57, R57, 0x10, RZ ;  /* 0x0000001039397819 */ /* 0x000fe200000006ff */
[----:B------:R-:W-:Y:S01]  /*50a0*/  FMUL.FTZ R58, R217, R58 ;  /* 0x0000003ad93a7220 */ /* 0x000fe20000410000 */
[----:B------:R-:W-:Y:S01]  /*50b0*/  SHF.L.U32 R2, R2, 0x10, RZ ;  /* 0x0000001002027819 */ /* 0x000fe200000006ff */
[C---:B------:R-:W-:Y:S01]  /*50c0*/  FFMA.FTZ R83, R3.reuse, R83, R92 ;  /* 0x0000005303537223 */ /* 0x040fe2000001005c */
[----:B------:R-:W-:Y:S01]  /*50d0*/  FFMA.FTZ R52, R3, R59, R116 ;  /* 0x0000003b03347223 */ /* 0x000fe20000010074 */
[----:B------:R-:W-:Y:S01]  /*50e0*/  PRMT R73, R19, 0x7632, R73 ;  /* 0x0000763213497816 */ /* 0x000fe20000000049 */
[----:B------:R-:W-:Y:S01]  /*50f0*/  FFMA.FTZ R65, R210, R65, R93 ;  /* 0x00000041d2417223 */ /* 0x000fe2000001005d */
[----:B------:R-:W-:Y:S01]  /*5100*/  PRMT R3, R18, 0x7632, R3 ;  /* 0x0000763212037816 */ /* 0x000fe20000000003 */
[----:B------:R-:W-:Y:S01]  /*5110*/  FFMA.FTZ R53, R210, R212, R117 ;  /* 0x000000d4d2357223 */ /* 0x000fe20000010075 */
[----:B------:R-:W-:Y:S01]  /*5120*/  SHF.L.U32 R63, R39, 0x10, RZ ;  /* 0x00000010273f7819 */ /* 0x000fe200000006ff */
[----:B------:R-:W-:Y:S01]  /*5130*/  FMUL.FTZ R208, R217, R208 ;  /* 0x000000d0d9d07220 */ /* 0x000fe20000410000 */
[----:B------:R-:W-:Y:S01]  /*5140*/  FFMA.FTZ R227, R58, R57, R138 ;  /* 0x000000393ae37223 */ /* 0x000fe2000001008a */
[----:B------:R-:W-:-:S02]  /*5150*/  IMAD.U32 R210, R19, 0x10000, RZ ;  /* 0x0001000013d27824 */ /* 0x000fc400078e00ff */
[----:B------:R-:W-:Y:S01]  /*5160*/  FFMA.FTZ R220, R58, R2, R137 ;  /* 0x000000023adc7223 */ /* 0x000fe20000010089 */
[----:B------:R-:W-:Y:S01]  /*5170*/  SHF.L.U32 R57, R18, 0x10, RZ ;  /* 0x0000001012397819 */ /* 0x000fe200000006ff */
[C---:B------:R-:W-:Y:S01]  /*5180*/  IMAD.U32 R58, R38.reuse, 0x10000, RZ ;  /* 0x00010000263a7824 */ /* 0x040fe200078e00ff */
[----:B------:R-:W-:Y:S01]  /*5190*/  SHF.L.U32 R73, R73, 0x10, RZ ;  /* 0x0000001049497819 */ /* 0x000fe200000006ff */
[----:B------:R-:W-:Y:S01]  /*51a0*/  FMUL.FTZ R206, R217, R206 ;  /* 0x000000ced9ce7220 */ /* 0x000fe20000410000 */
[----:B------:R-:W-:Y:S01]  /*51b0*/  SHF.L.U32 R221, R3, 0x10, RZ ;  /* 0x0000001003dd7819 */ /* 0x000fe200000006ff */
[----:B------:R-:W-:Y:S01]  /*51c0*/  FMUL.FTZ R3, R217, R62 ;  /* 0x0000003ed9037220 */ /* 0x000fe20000410000 */
[----:B------:R-:W-:Y:S01]  /*51d0*/  PRMT R2, R38, 0x7632, R2 ;  /* 0x0000763226027816 */ /* 0x000fe20000000002 */
[C---:B------:R-:W-:Y:S01]  /*51e0*/  FFMA.FTZ R59, R208.reuse, R63, R99 ;  /* 0x0000003fd03b7223 */ /* 0x040fe20000010063 */
[----:B------:R-:W-:Y:S01]  /*51f0*/  PRMT R71, R39, 0x7632, R71 ;  /* 0x0000763227477816 */ /* 0x000fe20000000047 */
[----:B------:R-:W-:Y:S01]  /*5200*/  FFMA.FTZ R63, R208, R210, R123 ;  /* 0x000000d2d03f7223 */ /* 0x000fe2000001007b */
[----:B------:R-:W-:Y:S01]  /*5210*/  FFMA.FTZ R208, R206, R73, R152 ;  /* 0x00000049ced07223 */ /* 0x000fe20000010098 */
[C---:B------:R-:W-:Y:S01]  /*5220*/  FFMA.FTZ R58, R3.reuse, R58, R98 ;  /* 0x0000003a033a7223 */ /* 0x040fe20000010062 */
[----:B------:R-:W-:Y:S01]  /*5230*/  FFMA.FTZ R62, R3, R57, R122 ;  /* 0x00000039033e7223 */ /* 0x000fe2000001007a */
[----:B------:R-:W-:Y:S01]  /*5240*/  SHF.L.U32 R2, R2, 0x10, RZ ;  /* 0x0000001002027819 */ /* 0x000fe200000006ff */
[----:B------:R-:W-:Y:S01]  /*5250*/  IMAD.U32 R71, R71, 0x10000, RZ ;  /* 0x0001000047477824 */ /* 0x000fe200078e00ff */
[----:B------:R-:W-:Y:S01]  /*5260*/  PRMT R3, R37, 0x7632, R3 ;  /* 0x0000763225037816 */ /* 0x000fe20000000003 */
[----:B------:R-:W-:Y:S01]  /*5270*/  FMUL.FTZ R90, R217, R90 ;  /* 0x0000005ad95a7220 */ /* 0x000fe20000410000 */
[----:B------:R-:W-:Y:S01]  /*5280*/  PRMT R73, R17, 0x7632, R73 ;  /* 0x0000763211497816 */ /* 0x000fe20000000049 */
[----:B------:R-:W-:Y:S01]  /*5290*/  FFMA.FTZ R210, R206, R71, R151 ;  /* 0x00000047ced27223 */ /* 0x000fe20000010097 */
[----:B------:R-:W-:Y:S01]  /*52a0*/  SHF.L.U32 R212, R3, 0x10, RZ ;  /* 0x0000001003d47819 */ /* 0x000fe200000006ff */
[----:B------:R-:W-:Y:S01]  /*52b0*/  FFMA.FTZ R223, R90, R2, R149 ;  /* 0x000000025adf7223 */ /* 0x000fe20000010095 */
[----:B------:R-:W-:Y:S01]  /*52c0*/  SHF.L.U32 R73, R73, 0x10, RZ ;  /* 0x0000001049497819 */ /* 0x000fe200000006ff */
[----:B------:R-:W-:Y:S01]  /*52d0*/  FMUL.FTZ R88, R217, R88 ;  /* 0x00000058d9587220 */ /* 0x000fe20000410000 */
[----:B------:R-:W-:-:S02]  /*52e0*/  IMAD.U32 R2, R36, 0x10000, RZ ;  /* 0x0001000024027824 */ /* 0x000fc400078e00ff */
[----:B------:R-:W-:Y:S01]  /*52f0*/  FMUL.FTZ R3, R217, R56 ;  /* 0x00000038d9037220 */ /* 0x000fe20000410000 */
[----:B------:R-:W-:Y:S02]  /*5300*/  IMAD.U32 R71, R16, 0x10000, RZ ;  /* 0x0001000010477824 */ /* 0x000fe400078e00ff */
[C---:B------:R-:W-:Y:S01]  /*5310*/  FFMA.FTZ R212, R88.reuse, R212, R147 ;  /* 0x000000d458d47223 */ /* 0x040fe20000010093 */
[----:B------:R-:W-:Y:S01]  /*5320*/  FFMA.FTZ R219, R88, R73, R148 ;  /* 0x0000004958db7223 */ /* 0x000fe20000010094 */
[C---:B------:R-:W-:Y:S01]  /*5330*/  FFMA.FTZ R56, R3.reuse, R2, R96 ;  /* 0x0000000203387223 */ /* 0x040fe20000010060 */
[----:B------:R-:W-:Y:S01]  /*5340*/  FFMA.FTZ R88, R3, R71, R120 ;  /* 0x0000004703587223 */ /* 0x000fe20000010078 */
[----:B------:R-:W-:Y:S01]  /*5350*/  PRMT R3, R16, 0x7632, R3 ;  /* 0x0000763210037816 */ /* 0x000fe20000000003 */
[C---:B------:R-:W-:Y:S01]  /*5360*/  FMUL.FTZ R70, R217.reuse, R70 ;  /* 0x00000046d9467220 */ /* 0x040fe20000410000 */
[----:B------:R-:W-:Y:S01]  /*5370*/  PRMT R2, R36, 0x7632, R2 ;  /* 0x0000763224027816 */ /* 0x000fe20000000002 */
[----:B------:R-:W-:Y:S01]  /*5380*/  FMUL.FTZ R202, R217, R202 ;  /* 0x000000cad9ca7220 */ /* 0x000fe20000410000 */
[----:B------:R-:W-:Y:S01]  /*5390*/  PRMT R71, R35, 0x7632, R71 ;  /* 0x0000763223477816 */ /* 0x000fe20000000047 */
[----:B------:R-:W-:Y:S01]  /*53a0*/  IMAD.U32 R3, R3, 0x10000, RZ ;  /* 0x0001000003037824 */ /* 0x000fe200078e00ff */
[----:B------:R-:W-:Y:S01]  /*53b0*/  PRMT R73, R15, 0x7632, R73 ;  /* 0x000076320f497816 */ /* 0x000fe20000000049 */
[----:B------:R-:W-:Y:S01]  /*53c0*/  FMUL.FTZ R204, R217, R204 ;  /* 0x000000ccd9cc7220 */ /* 0x000fe20000410000 */
[----:B------:R-:W-:Y:S01]  /*53d0*/  SHF.L.U32 R2, R2, 0x10, RZ ;  /* 0x0000001002027819 */ /* 0x000fe200000006ff */
[C---:B------:R-:W-:Y:S01]  /*53e0*/  FFMA.FTZ R215, R70.reuse, R3, R146 ;  /* 0x0000000346d77223 */ /* 0x040fe20000010092 */
[----:B------:R-:W-:Y:S01]  /*53f0*/  SHF.L.U32 R206, R15, 0x10, RZ ;  /* 0x000000100fce7819 */ /* 0x000fe200000006ff */
[----:B------:R-:W-:Y:S01]  /*5400*/  FMUL.FTZ R200, R217, R200 ;  /* 0x000000c8d9c87220 */ /* 0x000fe20000410000 */
[----:B------:R-:W-:Y:S01]  /*5410*/  SHF.L.U32 R85, R71, 0x10, RZ ;  /* 0x0000001047557819 */ /* 0x000fe200000006ff */
[----:B------:R-:W-:Y:S01]  /*5420*/  FFMA.FTZ R225, R70, R2, R145 ;  /* 0x0000000246e17223 */ /* 0x000fe20000010091 */
[----:B------:R-:W-:Y:S01]  /*5430*/  SHF.L.U32 R73, R73, 0x10, RZ ;  /* 0x0000001049497819 */ /* 0x000fe200000006ff */
[----:B------:R-:W-:Y:S01]  /*5440*/  FFMA.FTZ R71, R202, R206, R127 ;  /* 0x000000ceca477223 */ /* 0x000fe2000001007f */
[----:B------:R-:W-:Y:S01]  /*5450*/  PRMT R3, R34, 0x7632, R3 ;  /* 0x0000763222037816 */ /* 0x000fe20000000003 */
[----:B------:R-:W-:Y:S01]  /*5460*/  FFMA.FTZ R85, R204, R85, R159 ;  /* 0x00000055cc557223 */ /* 0x000fe2000001009f */
[----:B------:R-:W-:Y:S01]  /*5470*/  SHF.L.U32 R70, R34, 0x10, RZ ;  /* 0x0000001022467819 */ /* 0x000fe200000006ff */
[----:B------:R-:W-:Y:S01]  /*5480*/  FFMA.FTZ R206, R204, R73, R160 ;  /* 0x00000049ccce7223 */ /* 0x000fe200000100a0 */
[----:B------:R-:W-:Y:S01]  /*5490*/  SHF.L.U32 R87, R3, 0x10, RZ ;  /* 0x0000001003577819 */ /* 0x000fe200000006ff */
[----:B------:R-:W-:Y:S01]  /*54a0*/  FMUL.FTZ R3, R217, R84 ;  /* 0x00000054d9037220 */ /* 0x000fe20000410000 */
[C---:B------:R-:W-:Y:S01]  /*54b0*/  SHF.L.U32 R75, R14.reuse, 0x10, RZ ;  /* 0x000000100e4b7819 */ /* 0x040fe200000006ff */
[----:B------:R-:W-:Y:S01]  /*54c0*/  IMAD.U32 R2, R33, 0x10000, RZ ;  /* 0x0001000021027824 */ /* 0x000fe200078e00ff */
[----:B------:R-:W-:Y:S01]  /*54d0*/  PRMT R73, R14, 0x7632, R73 ;  /* 0x000076320e497816 */ /* 0x000fe20000000049 */
[----:B------:R-:W-:Y:S01]  /*54e0*/  FMUL.FTZ R204, R217, R80 ;  /* 0x00000050d9cc7220 */ /* 0x000fe20000410000 */
[C---:B------:R-:W-:Y:S01]  /*54f0*/  FFMA.FTZ R80, R3.reuse, R70, R102 ;  /* 0x0000004603507223 */ /* 0x040fe20000010066 */
[----:B------:R-:W-:Y:S01]  /*5500*/  FFMA.FTZ R70, R3, R75, R126 ;  /* 0x0000004b03467223 */ /* 0x000fe2000001007e */
[----:B------:R-:W-:Y:S01]  /*5510*/  SHF.L.U32 R73, R73, 0x10, RZ ;  /* 0x0000001049497819 */ /* 0x000fe200000006ff */
[----:B------:R-:W-:Y:S01]  /*5520*/  FFMA.FTZ R84, R204, R2, R101 ;  /* 0x00000002cc547223 */ /* 0x000fe20000010065 */
[----:B------:R-:W-:Y:S01]  /*5530*/  PRMT R77, R33, 0x7632, R77 ;  /* 0x00007632214d7816 */ /* 0x000fe2000000004d */
[----:B------:R-:W-:Y:S01]  /*5540*/  FMUL.FTZ R86, R217, R86 ;  /* 0x00000056d9567220 */ /* 0x000fe20000410000 */
[----:B------:R-:W-:Y:S01]  /*5550*/  PRMT R91, R13, 0x7632, R91 ;  /* 0x000076320d5b7816 */ /* 0x000fe2000000005b */
[----:B------:R-:W-:Y:S01]  /*5560*/  FFMA.FTZ R211, R200, R73, R158 ;  /* 0x00000049c8d37223 */ /* 0x000fe2000001009e */
[----:B------:R-:W-:Y:S01]  /*5570*/  PRMT R2, R32, 0x7632, R2 ;  /* 0x0000763220027816 */ /* 0x000fe20000000002 */
[----:B------:R-:W-:Y:S01]  /*5580*/  IMAD.U32 R77, R77, 0x10000, RZ ;  /* 0x000100004d4d7824 */ /* 0x000fe200078e00ff */
[----:B------:R-:W-:Y:S01]  /*5590*/  PRMT R3, R12, 0x7632, R3 ;  /* 0x000076320c037816 */ /* 0x000fe20000000003 */
[----:B------:R-:W-:Y:S01]  /*55a0*/  IMAD.U32 R73, R32, 0x10000, RZ ;  /* 0x0001000020497824 */ /* 0x000fe200078e00ff */
[----:B------:R-:W-:Y:S01]  /*55b0*/  SHF.L.U32 R209, R91, 0x10, RZ ;  /* 0x000000105bd17819 */ /* 0x000fe200000006ff */
[----:B------:R-:W-:Y:S01]  /*55c0*/  FMUL.FTZ R74, R217, R74 ;  /* 0x0000004ad94a7220 */ /* 0x000fe20000410000 */
[----:B------:R-:W-:Y:S01]  /*55d0*/  SHF.L.U32 R75, R12, 0x10, RZ ;  /* 0x000000100c4b7819 */ /* 0x000fe200000006ff */
[----:B------:R-:W-:Y:S01]  /*55e0*/  FFMA.FTZ R91, R86, R77, R155 ;  /* 0x0000004d565b7223 */ /* 0x000fe2000001009b */
[----:B------:R-:W-:Y:S01]  /*55f0*/  SHF.L.U32 R2, R2, 0x10, RZ ;  /* 0x0000001002027819 */ /* 0x000fe200000006ff */
[----:B------:R-:W-:Y:S01]  /*5600*/  FFMA.FTZ R209, R86, R209, R156 ;  /* 0x000000d156d17223 */ /* 0x000fe2000001009c */
[----:B------:R-:W-:Y:S01]  /*5610*/  SHF.L.U32 R207, R3, 0x10, RZ ;  /* 0x0000001003cf7819 */ /* 0x000fe200000006ff */
[----:B------:R-:W-:Y:S01]  /*5620*/  FMUL.FTZ R3, R217, R68 ;  /* 0x00000044d9037220 */ /* 0x000fe20000410000 */
[----:B------:R-:W-:Y:S01]  /*5630*/  FFMA.FTZ R221, R90, R221, R150 ;  /* 0x000000dd5add7223 */ /* 0x000fe20000010096 */
[----:B------:R-:W-:Y:S01]  /*5640*/  FFMA.FTZ R213, R74, R2, R153 ;  /* 0x000000024ad57223 */ /* 0x000fe20000010099 */
[----:B------:R-:W-:Y:S01]  /*5650*/  PRMT R2, R31, 0x7632, R2 ;  /* 0x000076321f027816 */ /* 0x000fe20000000002 */
[C---:B------:R-:W-:Y:S01]  /*5660*/  FFMA.FTZ R86, R3.reuse, R73, R100 ;  /* 0x0000004903567223 */ /* 0x040fe20000010064 */
[----:B------:R-:W-:Y:S01]  /*5670*/  FFMA.FTZ R68, R3, R75, R124 ;  /* 0x0000004b03447223 */ /* 0x000fe2000001007c */
[----:B------:R-:W-:Y:S01]  /*5680*/  PRMT R3, R11, 0x7632, R3 ;  /* 0x000076320b037816 */ /* 0x000fe20000000003 */
[----:B------:R-:W-:Y:S01]  /*5690*/  FFMA.FTZ R87, R200, R87, R157 ;  /* 0x00000057c8577223 */ /* 0x000fe2000001009d */
[----:B------:R-:W-:Y:S01]  /*56a0*/  SHF.L.U32 R57, R37, 0x10, RZ ;  /* 0x0000001025397819 */ /* 0x000fe200000006ff */
[----:B------:R-:W-:Y:S01]  /*56b0*/  FMUL.FTZ R78, R217, R78 ;  /* 0x0000004ed94e7220 */ /* 0x000fe20000410000 */
[----:B------:R-:W-:Y:S01]  /*56c0*/  SHF.L.U32 R90, R17, 0x10, RZ ;  /* 0x00000010115a7819 */ /* 0x000fe200000006ff */
[----:B------:R-:W-:Y:S01]  /*56d0*/  FFMA.FTZ R207, R74, R207, R154 ;  /* 0x000000cf4acf7223 */ /* 0x000fe2000001009a */
[----:B------:R-:W-:Y:S01]  /*56e0*/  SHF.L.U32 R75, R31, 0x10, RZ ;  /* 0x000000101f4b7819 */ /* 0x000fe200000006ff */
[----:B------:R-:W-:Y:S01]  /*56f0*/  FMUL.FTZ R196, R217, R196 ;  /* 0x000000c4d9c47220 */ /* 0x000fe20000410000 */
[----:B------:R-:W-:Y:S01]  /*5700*/  SHF.L.U32 R200, R11, 0x10, RZ ;  /* 0x000000100bc87819 */ /* 0x000fe200000006ff */
[----:B------:R-:W-:Y:S01]  /*5710*/  IMAD.U32 R74, R30, 0x10000, RZ ;  /* 0x000100001e4a7824 */ /* 0x000fe200078e00ff */
[----:B------:R-:W-:Y:S01]  /*5720*/  SHF.L.U32 R77, R2, 0x10, RZ ;  /* 0x00000010024d7819 */ /* 0x000fe200000006ff */
[C---:B------:R-:W-:Y:S01]  /*5730*/  IMAD.U32 R73, R10.reuse, 0x10000, RZ ;  /* 0x000100000a497824 */ /* 0x040fe200078e00ff */
[----:B------:R-:W-:Y:S01]  /*5740*/  SHF.L.U32 R201, R3, 0x10, RZ ;  /* 0x0000001003c97819 */ /* 0x000fe200000006ff */
[C---:B------:R-:W-:Y:S01]  /*5750*/  FMUL.FTZ R2, R217.reuse, R198 ;  /* 0x000000c6d9027220 */ /* 0x040fe20000410000 */
[----:B------:R-:W-:Y:S01]  /*5760*/  FMUL.FTZ R3, R217, R194 ;  /* 0x000000c2d9037220 */ /* 0x000fe20000410000 */
[----:B------:R-:W-:Y:S01]  /*5770*/  PRMT R179, R10, 0x7632, R179 ;  /* 0x000076320ab37816 */ /* 0x000fe200000000b3 */
[C---:B------:R-:W-:Y:S01]  /*5780*/  FFMA.FTZ R57, R78.reuse, R57, R97 ;  /* 0x000000394e397223 */ /* 0x040fe20000010061 */
[----:B------:R-:W-:Y:S01]  /*5790*/  FFMA.FTZ R90, R78, R90, R121 ;  /* 0x0000005a4e5a7223 */ /* 0x000fe20000010079 */
[C---:B------:R-:W-:Y:S01]  /*57a0*/  FFMA.FTZ R75, R196.reuse, R75, R107 ;  /* 0x0000004bc44b7223 */ /* 0x040fe2000001006b */
[----:B------:R-:W-:Y:S01]  /*57b0*/  FFMA.FTZ R198, R196, R200, R131 ;  /* 0x000000c8c4c67223 */ /* 0x000fe20000010083 */
[----:B------:R-:W-:-:S02]  /*57c0*/  IMAD.U32 R78, R35, 0x10000, RZ ;  /* 0x00010000234e7824 */ /* 0x000fc400078e00ff */
[C---:B------:R-:W-:Y:S01]  /*57d0*/  FFMA.FTZ R200, R2.reuse, R77, R167 ;  /* 0x0000004d02c87223 */ /* 0x040fe200000100a7 */
[----:B------:R-:W-:Y:S01]  /*57e0*/  FFMA.FTZ R201, R2, R201, R168 ;  /* 0x000000c902c97223 */ /* 0x000fe200000100a8 */
[C---:B------:R-:W-:Y:S01]  /*57f0*/  FFMA.FTZ R74, R3.reuse, R74, R106 ;  /* 0x0000004a034a7223 */ /* 0x040fe2000001006a */
[----:B------:R-:W-:Y:S01]  /*5800*/  FFMA.FTZ R196, R3, R73, R130 ;  /* 0x0000004903c47223 */ /* 0x000fe20000010082 */
[----:B------:R-:W-:Y:S01]  /*5810*/  SHF.L.U32 R179, R179, 0x10, RZ ;  /* 0x00000010b3b37819 */ /* 0x000fe200000006ff */
[----:B------:R-:W-:Y:S01]  /*5820*/  FMUL.FTZ R190, R217, R190 ;  /* 0x000000bed9be7220 */ /* 0x000fe20000410000 */
[----:B------:R-:W-:Y:S01]  /*5830*/  PRMT R2, R29, 0x7632, R2 ;  /* 0x000076321d027816 */ /* 0x000fe20000000002 */
[----:B------:R-:W-:Y:S01]  /*5840*/  FFMA.FTZ R78, R202, R78, R103 ;  /* 0x0000004eca4e7223 */ /* 0x000fe20000010067 */
[----:B------:R-:W-:Y:S01]  /*5850*/  PRMT R3, R9, 0x7632, R3 ;  /* 0x0000763209037816 */ /* 0x000fe20000000003 */
[----:B------:R-:W-:Y:S01]  /*5860*/  IMAD.U32 R202, R13, 0x10000, RZ ;  /* 0x000100000dca7824 */ /* 0x000fe200078e00ff */
[----:B------:R-:W-:Y:S01]  /*5870*/  SHF.L.U32 R2, R2, 0x10, RZ ;  /* 0x0000001002027819 */ /* 0x000fe200000006ff */
        /* <DEDUP_REMOVED lines=8> */
[----:B------:R-:W-:Y:S01]  /*5900*/  FMUL.FTZ R182, R217, R182 ;  /* 0x000000b6d9b67220 */ /* 0x000fe20000410000 */
[C---:B------:R-:W-:Y:S01]  /*5910*/  FFMA.FTZ R202, R184.reuse, R2, R163 ;  /* 0x00000002b8ca7223 */ /* 0x040fe200000100a3 */
[----:B------:R-:W-:Y:S01]  /*5920*/  FFMA.FTZ R195, R184, R3, R164 ;  /* 0x00000003b8c37223 */ /* 0x000fe200000100a4 */
[----:B------:R-:W-:Y:S01]  /*5930*/  SHF.L.U32 R181, R8, 0x10, RZ ;  /* 0x0000001008b57819 */ /* 0x000fe200000006ff */
[----:B------:R-:W-:Y:S01]  /*5940*/  IMAD.U32 R77, R77, 0x10000, RZ ;  /* 0x000100004d4d7824 */ /* 0x000fe200078e00ff */
[----:B------:R-:W-:Y:S01]  /*5950*/  SHF.L.U32 R179, R179, 0x10, RZ ;  /* 0x00000010b3b37819 */ /* 0x000fe200000006ff */
[C---:B------:R-:W-:Y:S01]  /*5960*/  FMUL.FTZ R3, R217.reuse, R72 ;  /* 0x00000048d9037220 */ /* 0x040fe20000410000 */
[----:B------:R-:W-:Y:S01]  /*5970*/  PRMT R2, R28, 0x7632, R2 ;  /* 0x000076321c027816 */ /* 0x000fe20000000002 */
[C---:B------:R-:W-:Y:S01]  /*5980*/  FMUL.FTZ R76, R217.reuse, R76 ;  /* 0x0000004cd94c7220 */ /* 0x040fe20000410000 */
[C---:B------:R-:W-:Y:S01]  /*5990*/  FFMA.FTZ R73, R182.reuse, R73, R105 ;  /* 0x00000049b6497223 */ /* 0x040fe20000010069 */
[----:B------:R-:W-:Y:S01]  /*59a0*/  FFMA.FTZ R194, R182, R194, R129 ;  /* 0x000000c2b6c27223 */ /* 0x000fe20000010081 */
[----:B------:R-:W-:Y:S01]  /*59b0*/  FMUL.FTZ R182, R217, R192 ;  /* 0x000000c0d9b67220 */ /* 0x000fe20000410000 */
[----:B------:R-:W-:Y:S01]  /*59c0*/  FFMA.FTZ R203, R190, R77, R165 ;  /* 0x0000004dbecb7223 */ /* 0x000fe200000100a5 */
[----:B------:R-:W-:Y:S01]  /*59d0*/  SHF.L.U32 R2, R2, 0x10, RZ ;  /* 0x0000001002027819 */ /* 0x000fe200000006ff */
[----:B------:R-:W-:Y:S01]  /*59e0*/  FFMA.FTZ R192, R3, R181, R128 ;  /* 0x000000b503c07223 */ /* 0x000fe20000010080 */
[----:B------:R-:W-:Y:S01]  /*59f0*/  FFMA.FTZ R193, R76, R179, R162 ;  /* 0x000000b34cc17223 */ /* 0x000fe200000100a2 */
[----:B------:R-:W-:Y:S01]  /*5a00*/  IMAD.U32 R77, R28, 0x10000, RZ ;  /* 0x000100001c4d7824 */ /* 0x000fe200078e00ff */
[----:B------:R-:W-:Y:S01]  /*5a10*/  PRMT R179, R27, 0x7632, R179 ;  /* 0x000076321bb37816 */ /* 0x000fe200000000b3 */
[----:B------:R-:W-:Y:S01]  /*5a20*/  FFMA.FTZ R205, R76, R2, R161 ;  /* 0x000000024ccd7223 */ /* 0x000fe200000100a1 */
[----:B------:R-:W-:Y:S01]  /*5a30*/  PRMT R181, R7, 0x7632, R181 ;  /* 0x0000763207b57816 */ /* 0x000fe200000000b5 */
[----:B------:R-:W-:Y:S01]  /*5a40*/  FFMA.FTZ R72, R3, R77, R104 ;  /* 0x0000004d03487223 */ /* 0x000fe20000010068 */
[----:B------:R-:W-:Y:S01]  /*5a50*/  PRMT R2, R26, 0x7632, R2 ;  /* 0x000076321a027816 */ /* 0x000fe20000000002 */
[----:B------:R-:W-:Y:S01]  /*5a60*/  IMAD.U32 R179, R179, 0x10000, RZ ;  /* 0x00010000b3b37824 */ /* 0x000fe200078e00ff */
[----:B------:R-:W-:Y:S01]  /*5a70*/  SHF.L.U32 R185, R181, 0x10, RZ ;  /* 0x00000010b5b97819 */ /* 0x000fe200000006ff */
[----:B------:R-:W-:Y:S01]  /*5a80*/  FMUL.FTZ R188, R217, R188 ;  /* 0x000000bcd9bc7220 */ /* 0x000fe20000410000 */
[----:B------:R-:W-:Y:S01]  /*5a90*/  PRMT R3, R6, 0x7632, R3 ;  /* 0x0000763206037816 */ /* 0x000fe20000000003 */
[----:B------:R-:W-:Y:S01]  /*5aa0*/  IMAD.U32 R76, R26, 0x10000, RZ ;  /* 0x000100001a4c7824 */ /* 0x000fe200078e00ff */
[----:B------:R-:W-:Y:S01]  /*5ab0*/  SHF.L.U32 R189, R2, 0x10, RZ ;  /* 0x0000001002bd7819 */ /* 0x000fe200000006ff */
[C---:B------:R-:W-:Y:S01]  /*5ac0*/  FFMA.FTZ R187, R188.reuse, R179, R175 ;  /* 0x000000b3bcbb7223 */ /* 0x040fe200000100af */
[----:B------:R-:W-:Y:S01]  /*5ad0*/  SHF.L.U32 R181, R3, 0x10, RZ ;  /* 0x0000001003b57819 */ /* 0x000fe200000006ff */
[----:B------:R-:W-:Y:S01]  /*5ae0*/  FFMA.FTZ R185, R188, R185, R176 ;  /* 0x000000b9bcb97223 */ /* 0x000fe200000100b0 */
[----:B------:R-:W-:Y:S01]  /*5af0*/  SHF.L.U32 R77, R6, 0x10, RZ ;  /* 0x00000010064d7819 */ /* 0x000fe200000006ff */
[C---:B------:R-:W-:Y:S01]  /*5b00*/  FMUL.FTZ R3, R217.reuse, R180 ;  /* 0x000000b4d9037220 */ /* 0x040fe20000410000 */
[----:B------:R-:W-:Y:S01]  /*5b10*/  FMUL.FTZ R2, R217, R186 ;  /* 0x000000bad9027220 */ /* 0x000fe20000410000 */
[----:B------:R-:W-:Y:S01]  /*5b20*/  SHF.L.U32 R188, R25, 0x10, RZ ;  /* 0x0000001019bc7819 */ /* 0x000fe200000006ff */
[C---:B------:R-:W-:Y:S01]  /*5b30*/  FMUL.FTZ R64, R217.reuse, R64 ;  /* 0x00000040d9407220 */ /* 0x040fe20000410000 */
[----:B------:R-:W-:Y:S01]  /*5b40*/  FMUL.FTZ R224, R217, R178 ;  /* 0x000000b2d9e07220 */ /* 0x000fe20000410000 */
[C---:B------:R-:W-:Y:S01]  /*5b50*/  FFMA.FTZ R186, R3.reuse, R76, R110 ;  /* 0x0000004c03ba7223 */ /* 0x040fe2000001006e */
[----:B------:R-:W-:Y:S01]  /*5b60*/  FFMA.FTZ R180, R3, R77, R134 ;  /* 0x0000004d03b47223 */ /* 0x000fe20000010086 */
[C---:B------:R-:W-:Y:S01]  /*5b70*/  FFMA.FTZ R189, R2.reuse, R189, R173 ;  /* 0x000000bd02bd7223 */ /* 0x040fe200000100ad */
[----:B------:R-:W-:Y:S01]  /*5b80*/  FFMA.FTZ R181, R2, R181, R174 ;  /* 0x000000b502b57223 */ /* 0x000fe200000100ae */
[C---:B------:R-:W-:Y:S01]  /*5b90*/  FFMA.FTZ R188, R64.reuse, R188, R109 ;  /* 0x000000bc40bc7223 */ /* 0x040fe2000001006d */
[----:B------:R-:W-:Y:S01]  /*5ba0*/  FFMA.FTZ R178, R64, R222, R133 ;  /* 0x000000de40b27223 */ /* 0x000fe20000010085 */
[----:B------:R-:W0:Y:S01]  /*5bb0*/  @!P3 LDC.64 R2, c[0x0][0x258] ;  /* 0x00009600ff02bb82 */ /* 0x000e220000000a00 */
[----:B------:R-:W-:Y:S01]  /*5bc0*/  F2FP.BF16.F32.PACK_AB R64, R220, R83 ;  /* 0x00000053dc40723e */ /* 0x000fe200000010ff */
[----:B------:R-:W-:Y:S01]  /*5bd0*/  IMAD.U32 R197, R4, 0x10000, RZ ;  /* 0x0001000004c57824 */ /* 0x000fe200078e00ff */
[----:B------:R-:W-:Y:S01]  /*5be0*/  PRMT R183, R5, 0x7632, R183 ;  /* 0x0000763205b77816 */ /* 0x000fe200000000b7 */
[----:B------:R-:W-:Y:S01]  /*5bf0*/  IMAD.U32 R190, R7, 0x10000, RZ ;  /* 0x0001000007be7824 */ /* 0x000fe200078e00ff */
[----:B------:R-:W-:-:S02]  /*5c00*/  PRMT R83, R24, 0x7632, R83 ;  /* 0x0000763218537816 */ /* 0x000fc40000000053 */
[----:B------:R-:W-:Y:S01]  /*5c10*/  SHF.L.U32 R231, R183, 0x10, RZ ;  /* 0x00000010b7e77819 */ /* 0x000fe200000006ff */
[----:B------:R-:W1:Y:S01]  /*5c20*/  LDC.64 R76, c[0x0][0x2b8] ;  /* 0x0000ae00ff4c7b82 */ /* 0x000e620000000a00 */
[----:B------:R-:W-:Y:S01]  /*5c30*/  FMUL.FTZ R183, R217, R0 ;  /* 0x00000000d9b77220 */ /* 0x000fe20000410000 */
[----:B------:R-:W-:Y:S01]  /*5c40*/  F2FP.BF16.F32.PACK_AB R65, R218, R65 ;  /* 0x00000041da41723e */ /* 0x000fe200000010ff */
[----:B------:R-:W-:Y:S02]  /*5c50*/  IMAD.U32 R83, R83, 0x10000, RZ ;  /* 0x0001000053537824 */ /* 0x000fe400078e00ff */
[----:B------:R-:W-:Y:S01]  /*5c60*/  FMUL.FTZ R218, R217, R60 ;  /* 0x0000003cd9da7220 */ /* 0x000fe20000410000 */
[----:B------:R-:W-:Y:S01]  /*5c70*/  FFMA.FTZ R0, R183, R197, R132 ;  /* 0x000000c5b7007223 */ /* 0x000fe20000010084 */
[----:B------:R-:W-:Y:S02]  /*5c80*/  F2FP.BF16.F32.PACK_AB R67, R82, R67 ;  /* 0x000000435243723e */ /* 0x000fe400000010ff */
[----:B------:R-:W-:Y:S01]  /*5c90*/  FFMA.FTZ R197, R218, R83, R169 ;  /* 0x00000053dac57223 */ /* 0x000fe200000100a9 */
[----:B------:R-:W-:Y:S01]  /*5ca0*/  SHF.L.U32 R184, R27, 0x10, RZ ;  /* 0x000000101bb87819 */ /* 0x000fe200000006ff */
[----:B------:R-:W2:Y:S01]  /*5cb0*/  LDC.64 R82, c[0x0][0x2c0] ;  /* 0x0000b000ff527b82 */ /* 0x000ea20000000a00 */
[----:B------:R-:W-:-:S02]  /*5cc0*/  F2FP.BF16.F32.PACK_AB R66, R61, R66 ;  /* 0x000000423d42723e */ /* 0x000fc400000010ff */
[----:B------:R-:W-:Y:S01]  /*5cd0*/  PRMT R179, R25, 0x7632, R179 ;  /* 0x0000763219b37816 */ /* 0x000fe200000000b3 */
[C---:B------:R-:W-:Y:S01]  /*5ce0*/  FFMA.FTZ R184, R182.reuse, R184, R111 ;  /* 0x000000b8b6b87223 */ /* 0x040fe2000001006f */
[----:B------:R-:W-:Y:S01]  /*5cf0*/  FFMA.FTZ R182, R182, R190, R135 ;  /* 0x000000beb6b67223 */ /* 0x000fe20000010087 */
[----:B0-----:R-:W-:Y:S01]  /*5d00*/  @!P3 IMAD.WIDE R2, R136, 0x4, R2 ;  /* 0x000000048802b825 */ /* 0x001fe200078e0202 */
[----:B------:R-:W-:Y:S02]  /*5d10*/  SHF.L.U32 R179, R179, 0x10, RZ ;  /* 0x00000010b3b37819 */ /* 0x000fe400000006ff */
[----:B------:R-:W-:Y:S01]  /*5d20*/  F2FP.BF16.F32.PACK_AB R55, R216, R55 ;  /* 0x00000037d837723e */ /* 0x000fe200000010ff */
[----:B------:R-:W-:Y:S01]  /*5d30*/  IMAD.U32 R190, R24, 0x10000, RZ ;  /* 0x0001000018be7824 */ /* 0x000fe200078e00ff */
[----:B------:R0:W-:Y:S01]  /*5d40*/  @!P3 STG.E desc[UR4][R2.64], R217 ;  /* 0x000000d90200b986 */ /* 0x0001e2000c101904 */
[----:B------:R-:W-:Y:S01]  /*5d50*/  F2FP.BF16.F32.PACK_AB R54, R229, R54 ;  /* 0x00000036e536723e */ /* 0x000fe200000010ff */
[----:B------:R-:W-:Y:S01]  /*5d60*/  FFMA.FTZ R191, R224, R179, R171 ;  /* 0x000000b3e0bf7223 */ /* 0x000fe200000100ab */
[----:B-1----:R-:W-:-:S04]  /*5d70*/  IMAD.WIDE.U32 R60, R89, 0x10, R76 ;  /* 0x00000010593c7825 */ /* 0x002fc800078e004c */
[----:B------:R-:W-:Y:S01]  /*5d80*/  FFMA.FTZ R190, R183, R190, R108 ;  /* 0x000000beb7be7223 */ /* 0x000fe2000001006c */
[----:B------:R-:W-:Y:S01]  /*5d90*/  PRMT R183, R4, 0x7632, R183 ;  /* 0x0000763204b77816 */ /* 0x000fe200000000b7 */
[----:B------:R-:W-:Y:S01]  /*5da0*/  FFMA.FTZ R179, R224, R231, R172 ;  /* 0x000000e7e0b37223 */ /* 0x000fe200000100ac */
[----:B------:R-:W-:Y:S01]  /*5db0*/  F2FP.BF16.F32.PACK_AB R53, R214, R53 ;  /* 0x00000035d635723e */ /* 0x000fe200000010ff */
[----:B------:R1:W-:Y:S01]  /*5dc0*/  STG.E.128 desc[UR4][R60.64], R64 ;  /* 0x000000403c007986 */ /* 0x0003e2000c101d04 */
[----:B------:R-:W-:Y:S01]  /*5dd0*/  SHF.L.U32 R183, R183, 0x10, RZ ;  /* 0x00000010b7b77819 */ /* 0x000fe200000006ff */
[----:B------:R-:W-:Y:S01]  /*5de0*/  VIADD R136, R136, UR10 ;  /* 0x0000000a88887c36 */ /* 0x000fe20008000000 */
[----:B------:R-:W-:Y:S01]  /*5df0*/  F2FP.BF16.F32.PACK_AB R52, R227, R52 ;  /* 0x00000034e334723e */ /* 0x000fe200000010ff */
[----:B0-----:R-:W-:Y:S01]  /*5e00*/  IMAD.WIDE.U32 R2, R81, 0x10, R76 ;  /* 0x0000001051027825 */ /* 0x001fe200078e004c */
[----:B------:R-:W-:-:S03]  /*5e10*/  F2FP.BF16.F32.PACK_AB R56, R225, R56 ;  /* 0x00000038e138723e */ /* 0x000fc600000010ff */
[----:B------:R-:W-:Y:S01]  /*5e20*/  FFMA.FTZ R183, R218, R183, R170 ;  /* 0x000000b7dab77223 */ /* 0x000fe200000100aa */
[----:B------:R-:W-:Y:S02]  /*5e30*/  F2FP.BF16.F32.PACK_AB R57, R212, R57 ;  /* 0x00000039d439723e */ /* 0x000fe400000010ff */
[----:B------:R-:W-:Y:S02]  /*5e40*/  F2FP.BF16.F32.PACK_AB R58, R223, R58 ;  /* 0x0000003adf3a723e */ /* 0x000fe400000010ff */
[----:B------:R-:W-:Y:S02]  /*5e50*/  F2FP.BF16.F32.PACK_AB R59, R210, R59 ;  /* 0x0000003bd23b723e */ /* 0x000fe400000010ff */
[----:B------:R-:W-:Y:S02]  /*5e60*/  F2FP.BF16.F32.PACK_AB R63, R208, R63 ;  /* 0x0000003fd03f723e */ /* 0x000fe400000010ff */
[----:B------:R-:W-:Y:S02]  /*5e70*/  F2FP.BF16.F32.PACK_AB R62, R221, R62 ;  /* 0x0000003edd3e723e */ /* 0x000fe400000010ff */
[----:B------:R-:W-:-:S02]  /*5e80*/  F2FP.BF16.F32.PACK_AB R71, R206, R71 ;  /* 0x00000047ce47723e */ /* 0x000fc400000010ff */
[----:B-1----:R-:W-:Y:S02]  /*5e90*/  F2FP.BF16.F32.PACK_AB R60, R215, R88 ;  /* 0x00000058d73c723e */ /* 0x002fe400000010ff */
[C---:B------:R-:W-:Y:S01]  /*5ea0*/  IADD3 R215, R89.reuse, 0x80, RZ ;  /* 0x0000008059d77810 */ /* 0x040fe20007ffe0ff */
[----:B--2---:R-:W-:Y:S01]  /*5eb0*/  IMAD.WIDE.U32 R88, R89, 0x10, R82 ;  /* 0x0000001059587825 */ /* 0x004fe200078e0052 */
[----:B------:R-:W-:Y:S02]  /*5ec0*/  F2FP.BF16.F32.PACK_AB R64, R213, R86 ;  /* 0x00000056d540723e */ /* 0x000fe400000010ff */
[----:B------:R-:W-:Y:S02]  /*5ed0*/  F2FP.BF16.F32.PACK_AB R65, R91, R84 ;  /* 0x000000545b41723e */ /* 0x000fe400000010ff */
[----:B------:R-:W-:Y:S01]  /*5ee0*/  F2FP.BF16.F32.PACK_AB R66, R87, R80 ;  /* 0x000000505742723e */ /* 0x000fe200000010ff */
[--C-:B------:R-:W-:Y:S01]  /*5ef0*/  IMAD.WIDE.U32 R86, R79, 0x10, R76.reuse ;  /* 0x000000104f567825 */ /* 0x100fe200078e004c */
[----:B------:R-:W-:Y:S01]  /*5f00*/  F2FP.BF16.F32.PACK_AB R67, R85, R78 ;  /* 0x0000004e5543723e */ /* 0x000fe200000010ff */
[----:B------:R0:W-:Y:S01]  /*5f10*/  STG.E.128 desc[UR4][R88.64], R52 ;  /* 0x0000003458007986 */ /* 0x0001e2000c101d04 */
[----:B------:R-:W-:Y:S01]  /*5f20*/  F2FP.BF16.F32.PACK_AB R61, R219, R90 ;  /* 0x0000005adb3d723e */ /* 0x000fe200000010ff */
[----:B------:R-:W-:Y:S01]  /*5f30*/  IMAD.WIDE.U32 R84, R215, 0x10, R76 ;  /* 0x00000010d7547825 */ /* 0x000fe200078e004c */
[----:B------:R-:W-:-:S02]  /*5f40*/  F2FP.BF16.F32.PACK_AB R70, R211, R70 ;  /* 0x00000046d346723e */ /* 0x000fc400000010ff */
[----:B------:R-:W-:Y:S01]  /*5f50*/  F2FP.BF16.F32.PACK_AB R68, R207, R68 ;  /* 0x00000044cf44723e */ /* 0x000fe200000010ff */
[--C-:B------:R-:W-:Y:S01]  /*5f60*/  IMAD.WIDE.U32 R90, R215, 0x10, R82.reuse ;  /* 0x00000010d75a7825 */ /* 0x100fe200078e0052 */
[----:B------:R-:W-:Y:S01]  /*5f70*/  F2FP.BF16.F32.PACK_AB R72, R205, R72 ;  /* 0x00000048cd48723e */ /* 0x000fe200000010ff */
[----:B------:R1:W-:Y:S01]  /*5f80*/  STG.E.128 desc[UR4][R84.64], R56 ;  /* 0x0000003854007986 */ /* 0x0003e2000c101d04 */
[----:B------:R-:W-:Y:S01]  /*5f90*/  F2FP.BF16.F32.PACK_AB R73, R202, R73 ;  /* 0x00000049ca49723e */ /* 0x000fe200000010ff */
[--C-:B------:R-:W-:Y:S01]  /*5fa0*/  IMAD.WIDE.U32 R78, R79, 0x10, R82.reuse ;  /* 0x000000104f4e7825 */ /* 0x100fe200078e0052 */
[----:B------:R-:W-:Y:S01]  /*5fb0*/  F2FP.BF16.F32.PACK_AB R74, R203, R74 ;  /* 0x0000004acb4a723e */ /* 0x000fe200000010ff */
[----:B------:R2:W-:Y:S01]  /*5fc0*/  STG.E.128 desc[UR4][R90.64], R60 ;  /* 0x0000003c5a007986 */ /* 0x0005e2000c101d04 */
[----:B------:R-:W-:Y:S01]  /*5fd0*/  F2FP.BF16.F32.PACK_AB R75, R200, R75 ;  /* 0x0000004bc84b723e */ /* 0x000fe200000010ff */
[----:B------:R-:W-:Y:S01]  /*5fe0*/  IMAD.WIDE.U32 R80, R81, 0x10, R82 ;  /* 0x0000001051507825 */ /* 0x000fe200078e0052 */
[----:B------:R-:W-:Y:S01]  /*5ff0*/  ISETP.GE.AND P3, PT, R136, UR11, PT ;  /* 0x0000000b88007c0c */ /* 0x000fe2000bf66270 */
[----:B------:R3:W-:Y:S02]  /*6000*/  STG.E.128 desc[UR4][R86.64], R64 ;  /* 0x0000004056007986 */ /* 0x0007e4000c101d04 */
[----:B------:R-:W-:Y:S01]  /*6010*/  IMAD.WIDE.U32 R76, R69, 0x10, R76 ;  /* 0x00000010454c7825 */ /* 0x000fe200078e004c */
[----:B0-----:R-:W-:-:S02]  /*6020*/  F2FP.BF16.F32.PACK_AB R55, R201, R198 ;  /* 0x000000c6c937723e */ /* 0x001fc400000010ff */
[----:B------:R-:W-:Y:S01]  /*6030*/  F2FP.BF16.F32.PACK_AB R54, R199, R196 ;  /* 0x000000c4c736723e */ /* 0x000fe200000010ff */
[----:B------:R-:W-:Y:S01]  /*6040*/  IMAD.WIDE.U32 R82, R69, 0x10, R82 ;  /* 0x0000001045527825 */ /* 0x000fe200078e0052 */
[----:B------:R-:W-:Y:S02]  /*6050*/  F2FP.BF16.F32.PACK_AB R69, R209, R204 ;  /* 0x000000ccd145723e */ /* 0x000fe400000010ff */
[----:B------:R-:W-:Y:S02]  /*6060*/  F2FP.BF16.F32.PACK_AB R53, R195, R194 ;  /* 0x000000c2c335723e */ /* 0x000fe400000010ff */
[----:B------:R-:W-:Y:S01]  /*6070*/  F2FP.BF16.F32.PACK_AB R52, R193, R192 ;  /* 0x000000c0c134723e */ /* 0x000fe200000010ff */
[----:B------:R3:W-:Y:S01]  /*6080*/  STG.E.128 desc[UR4][R78.64], R68 ;  /* 0x000000444e007986 */ /* 0x0007e2000c101d04 */
[----:B-1----:R-:W-:Y:S02]  /*6090*/  F2FP.BF16.F32.PACK_AB R56, R197, R190 ;  /* 0x000000bec538723e */ /* 0x002fe400000010ff */
[----:B------:R-:W-:Y:S01]  /*60a0*/  F2FP.BF16.F32.PACK_AB R57, R191, R188 ;  /* 0x000000bcbf39723e */ /* 0x000fe200000010ff */
[----:B------:R3:W-:Y:S01]  /*60b0*/  STG.E.128 desc[UR4][R2.64], R72 ;  /* 0x0000004802007986 */ /* 0x0007e2000c101d04 */
[----:B------:R-:W-:-:S02]  /*60c0*/  F2FP.BF16.F32.PACK_AB R58, R189, R186 ;  /* 0x000000babd3a723e */ /* 0x000fc400000010ff */
[----:B------:R-:W-:Y:S01]  /*60d0*/  F2FP.BF16.F32.PACK_AB R59, R187, R184 ;  /* 0x000000b8bb3b723e */ /* 0x000fe200000010ff */
[----:B------:R3:W-:Y:S01]  /*60e0*/  STG.E.128 desc[UR4][R80.64], R52 ;  /* 0x0000003450007986 */ /* 0x0007e2000c101d04 */
[----:B--2---:R-:W-:Y:S02]  /*60f0*/  F2FP.BF16.F32.PACK_AB R63, R185, R182 ;  /* 0x000000b6b93f723e */ /* 0x004fe400000010ff */
[----:B------:R-:W-:Y:S01]  /*6100*/  F2FP.BF16.F32.PACK_AB R62, R181, R180 ;  /* 0x000000b4b53e723e */ /* 0x000fe200000010ff */
[----:B------:R3:W-:Y:S01]  /*6110*/  STG.E.128 desc[UR4][R76.64], R56 ;  /* 0x000000384c007986 */ /* 0x0007e2000c101d04 */
[----:B------:R-:W-:Y:S02]  /*6120*/  F2FP.BF16.F32.PACK_AB R61, R179, R178 ;  /* 0x000000b2b33d723e */ /* 0x000fe400000010ff */
[----:B------:R-:W-:Y:S02]  /*6130*/  F2FP.BF16.F32.PACK_AB R60, R183, R0 ;  /* 0x00000000b73c723e */ /* 0x000fe400000010ff */
[----:B------:R-:W-:-:S03]  /*6140*/  SEL R0, RZ, 0x1, P2 ;  /* 0x00000001ff007807 */ /* 0x000fc60001000000 */
[----:B------:R3:W-:Y:S01]  /*6150*/  STG.E.128 desc[UR4][R82.64], R60 ;  /* 0x0000003c52007986 */ /* 0x0007e2000c101d04 */
[----:B------:R-:W-:Y:S05]  /*6160*/  @!P3 BRA `(.L_x_365) ;  /* 0xffffffa800ccb947 */ /* 0x000fea000383ffff */
[----:B------:R-:W-:Y:S05]  /*6170*/  EXIT ;  /* 0x000000000000794d */ /* 0x000fea0003800000 */
.L_x_364:
[----:B------:R-:W-:Y:S01]  /*6180*/  HFMA2.MMA R60, -RZ, RZ, 0, 5.9604644775390625e-08 ;  /* 0x00000001ff3c7435 */ /* 0x000fe200000001ff */
[----:B------:R-:W-:Y:S01]  /*6190*/  MOV R233, R0 ;  /* 0x0000000000e97202 */ /* 0x000fe20000000f00 */
[----:B------:R-:W-:Y:S01]  /*61a0*/  IMAD.MOV.U32 R235, RZ, RZ, 0x1f ;  /* 0x0000001fffeb7424 */ /* 0x000fe200078e00ff */
[----:B------:R-:W-:-:S08]  /*61b0*/  MOV R58, 0xffffffff ;  /* 0xffffffff003a7802 */ /* 0x000fd00000000f00 */
[----:B-----5:R-:W-:Y:S05]  /*61c0*/  WARPSYNC.COLLECTIVE R58, `(.L_x_366) ;  /* 0x000000003a087348 */ /* 0x020fea0003c00000 */
[----:B------:R0:W1:Y:S02]  /*61d0*/  SHFL.BFLY P4, R231, R233, R60, R235 ;  /* 0x0c00003ce9e77389 */ /* 0x00006400000800eb */
[----:B01---5:R-:W-:Y:S01]  /*61e0*/  ENDCOLLECTIVE ;  /* 0x000000000000791b */ /* 0x023fe20003800000 */
.L_x_366:
[----:B------:R-:W-:Y:S01]  /*61f0*/  HFMA2.MMA R60, -RZ, RZ, 0, 1.1920928955078125e-07 ;  /* 0x00000002ff3c7435 */ /* 0x000fe200000001ff */
[----:B------:R-:W-:-:S05]  /*6200*/  MOV R3, R231 ;  /* 0x000000e700037202 */ /* 0x000fca0000000f00 */
[----:B------:R-:W-:-:S04]  /*6210*/  FADD.FTZ R3, R0, R3 ;  /* 0x0000000300037221 */ /* 0x000fc80000010000 */
[----:B------:R-:W-:-:S07]  /*6220*/  IMAD.MOV.U32 R233, RZ, RZ, R3 ;  /* 0x000000ffffe97224 */ /* 0x000fce00078e0003 */
[----:B------:R-:W-:Y:S05]  /*6230*/  WARPSYNC.COLLECTIVE R58, `(.L_x_367) ;  /* 0x000000003a087348 */ /* 0x000fea0003c00000 */
[----:B------:R0:W1:Y:S02]  /*6240*/  SHFL.BFLY P4, R231, R233, R60, R235 ;  /* 0x0c00003ce9e77389 */ /* 0x00006400000800eb */
[----:B01----:R-:W-:Y:S01]  /*6250*/  ENDCOLLECTIVE ;  /* 0x000000000000791b */ /* 0x003fe20003800000 */
.L_x_367:
[----:B------:R-:W-:Y:S01]  /*6260*/  HFMA2.MMA R60, -RZ, RZ, 0, 2.384185791015625e-07 ;  /* 0x00000004ff3c7435 */ /* 0x000fe200000001ff */
[----:B------:R-:W-:-:S05]  /*6270*/  MOV R2, R231 ;  /* 0x000000e700027202 */ /* 0x000fca0000000f00 */
[----:B------:R-:W-:-:S04]  /*6280*/  FADD.FTZ R54, R3, R2 ;  /* 0x0000000203367221 */ /* 0x000fc80000010000 */
[----:B------:R-:W-:-:S07]  /*6290*/  IMAD.MOV.U32 R233, RZ, RZ, R54 ;  /* 0x000000ffffe97224 */ /* 0x000fce00078e0036 */
[----:B------:R-:W-:Y:S05]  /*62a0*/  WARPSYNC.COLLECTIVE R58, `(.L_x_368) ;  /* 0x000000003a087348 */ /* 0x000fea0003c00000 */
[----:B------:R0:W1:Y:S02]  /*62b0*/  SHFL.BFLY P4, R231, R233, R60, R235 ;  /* 0x0c00003ce9e77389 */ /* 0x00006400000800eb */
[----:B01----:R-:W-:Y:S01]  /*62c0*/  ENDCOLLECTIVE ;  /* 0x000000000000791b */ /* 0x003fe20003800000 */
.L_x_368:
[----:B------:R-:W-:Y:S01]  /*62d0*/  HFMA2.MMA R60, -RZ, RZ, 0, 4.76837158203125e-07 ;  /* 0x00000008ff3c7435 */ /* 0x000fe200000001ff */
[----:B------:R-:W-:-:S05]  /*62e0*/  MOV R229, R231 ;  /* 0x000000e700e57202 */ /* 0x000fca0000000f00 */
[----:B------:R-:W-:-:S04]  /*62f0*/  FADD.FTZ R229, R54, R229 ;  /* 0x000000e536e57221 */ /* 0x000fc80000010000 */
[----:B------:R-:W-:-:S07]  /*6300*/  IMAD.MOV.U32 R233, RZ, RZ, R229 ;  /* 0x000000ffffe97224 */ /* 0x000fce00078e00e5 */
[----:B------:R-:W-:Y:S05]  /*6310*/  WARPSYNC.COLLECTIVE R58, `(.L_x_369) ;  /* 0x000000003a087348 */ /* 0x000fea0003c00000 */
[----:B------:R0:W1:Y:S02]  /*6320*/  SHFL.BFLY P4, R231, R233, R60, R235 ;  /* 0x0c00003ce9e77389 */ /* 0x00006400000800eb */
[----:B01----:R-:W-:Y:S01]  /*6330*/  ENDCOLLECTIVE ;  /* 0x000000000000791b */ /* 0x003fe20003800000 */
.L_x_369:
[----:B------:R-:W-:Y:S01]  /*6340*/  HFMA2.MMA R60, -RZ, RZ, 0, 9.5367431640625e-07 ;  /* 0x00000010ff3c7435 */ /* 0x000fe200000001ff */
[----:B------:R-:W-:-:S05]  /*6350*/  MOV R2, R231 ;  /* 0x000000e700027202 */ /* 0x000fca0000000f00 */
[----:B------:R-:W-:-:S04]  /*6360*/  FADD.FTZ R56, R229, R2 ;  /* 0x00000002e5387221 */ /* 0x000fc80000010000 */
[----:B------:R-:W-:-:S07]  /*6370*/  IMAD.MOV.U32 R233, RZ, RZ, R56 ;  /* 0x000000ffffe97224 */ /* 0x000fce00078e0038 */
[----:B------:R-:W-:Y:S05]  /*6380*/  WARPSYNC.COLLECTIVE R58, `(.L_x_370) ;  /* 0x000000003a087348 */ /* 0x000fea0003c00000 */
[----:B------:R0:W1:Y:S02]  /*6390*/  SHFL.BFLY P4, R231, R233, R60, R235 ;  /* 0x0c00003ce9e77389 */ /* 0x00006400000800eb */
[----:B01----:R-:W-:Y:S01]  /*63a0*/  ENDCOLLECTIVE ;  /* 0x000000000000791b */ /* 0x003fe20003800000 */
.L_x_370:
[----:B------:R-:W-:Y:S01]  /*63b0*/  HFMA2.MMA R60, -RZ, RZ, 0, 5.9604644775390625e-08 ;  /* 0x00000001ff3c7435 */ /* 0x000fe200000001ff */
[----:B------:R-:W-:-:S04]  /*63c0*/  FADD.FTZ R2, R56, R231 ;  /* 0x000000e738027221 */ /* 0x000fc80000010000 */
[----:B------:R-:W-:-:S04]  /*63d0*/  FMUL.FTZ R2, R2, 0.00078125001164153218269 ;  /* 0x3a4ccccd02027820 */ /* 0x000fc80000410000 */
[C---:B------:R-:W-:Y:S01]  /*63e0*/  FADD.FTZ R0, -R2.reuse, R63 ;  /* 0x0000003f02007221 */ /* 0x040fe20000010100 */
[C---:B------:R-:W-:Y:S01]  /*63f0*/  FADD.FTZ R3, -R2.reuse, R67 ;  /* 0x0000004302037221 */ /* 0x040fe20000010100 */
[----:B------:R-:W-:Y:S02]  /*6400*/  FADD.FTZ R229, -R2, R65 ;  /* 0x0000004102e57221 */ /* 0x000fe40000010100 */
[----:B------:R-:W-:-:S04]  /*6410*/  FFMA.FTZ R0, R0, R0, RZ ;  /* 0x0000000000007223 */ /* 0x000fc800000100ff */
        /* <DEDUP_REMOVED lines=76> */
[----:B------:R-:W-:-:S07]  /*68e0*/  MOV R233, R0 ;  /* 0x0000000000e97202 */ /* 0x000fce0000000f00 */
[----:B------:R-:W-:Y:S05]  /*68f0*/  WARPSYNC.COLLECTIVE R58, `(.L_x_371) ;  /* 0x000000003a087348 */ /* 0x000fea0003c00000 */
[----:B------:R0:W1:Y:S02]  /*6900*/  SHFL.BFLY P4, R231, R233, R60, R235 ;  /* 0x0c00003ce9e77389 */ /* 0x00006400000800eb */
[----:B01----:R-:W-:Y:S01]  /*6910*/  ENDCOLLECTIVE ;  /* 0x000000000000791b */ /* 0x003fe20003800000 */
.L_x_371:
[----:B------:R-:W-:Y:S01]  /*6920*/  HFMA2.MMA R60, -RZ, RZ, 0, 1.1920928955078125e-07 ;  /* 0x00000002ff3c7435 */ /* 0x000fe200000001ff */
[----:B------:R-:W-:-:S04]  /*6930*/  IMAD.MOV.U32 R3, RZ, RZ, R231 ;  /* 0x000000ffff037224 */ /* 0x000fc800078e00e7 */
[----:B------:R-:W-:-:S05]  /*6940*/  FADD.FTZ R3, R0, R3 ;  /* 0x0000000300037221 */ /* 0x000fca0000010000 */
[----:B------:R-:W-:-:S07]  /*6950*/  MOV R233, R3 ;  /* 0x0000000300e97202 */ /* 0x000fce0000000f00 */
[----:B------:R-:W-:Y:S05]  /*6960*/  WARPSYNC.COLLECTIVE R58, `(.L_x_372) ;  /* 0x000000003a087348 */ /* 0x000fea0003c00000 */
[----:B------:R0:W1:Y:S02]  /*6970*/  SHFL.BFLY P4, R231, R233, R60, R235 ;  /* 0x0c00003ce9e77389 */ /* 0x00006400000800eb */
[----:B01----:R-:W-:Y:S01]  /*6980*/  ENDCOLLECTIVE ;  /* 0x000000000000791b */ /* 0x003fe20003800000 */
.L_x_372:
[----:B------:R-:W-:Y:S01]  /*6990*/  HFMA2.MMA R60, -RZ, RZ, 0, 2.384185791015625e-07 ;  /* 0x00000004ff3c7435 */ /* 0x000fe200000001ff */
[----:B------:R-:W-:-:S05]  /*69a0*/  MOV R54, R231 ;  /* 0x000000e700367202 */ /* 0x000fca0000000f00 */
[----:B------:R-:W-:-:S04]  /*69b0*/  FADD.FTZ R54, R3, R54 ;  /* 0x0000003603367221 */ /* 0x000fc80000010000 */
[----:B------:R-:W-:-:S07]  /*69c0*/  IMAD.MOV.U32 R233, RZ, RZ, R54 ;  /* 0x000000ffffe97224 */ /* 0x000fce00078e0036 */
[----:B------:R-:W-:Y:S05]  /*69d0*/  WARPSYNC.COLLECTIVE R58, `(.L_x_373) ;  /* 0x000000003a087348 */ /* 0x000fea0003c00000 */
[----:B------:R0:W1:Y:S02]  /*69e0*/  SHFL.BFLY P4, R231, R233, R60, R235 ;  /* 0x0c00003ce9e77389 */ /* 0x00006400000800eb */
[----:B01----:R-:W-:Y:S01]  /*69f0*/  ENDCOLLECTIVE ;  /* 0x000000000000791b */ /* 0x003fe20003800000 */
.L_x_373:
[----:B------:R-:W-:Y:S01]  /*6a00*/  IMAD.MOV.U32 R60, RZ, RZ, 0x8 ;  /* 0x00000008ff3c7424 */ /* 0x000fe200078e00ff */
[----:B------:R-:W-:-:S05]  /*6a10*/  MOV R229, R231 ;  /* 0x000000e700e57202 */ /* 0x000fca0000000f00 */
[----:B------:R-:W-:-:S05]  /*6a20*/  FADD.FTZ R229, R54, R229 ;  /* 0x000000e536e57221 */ /* 0x000fca0000010000 */
[----:B------:R-:W-:-:S07]  /*6a30*/  MOV R233, R229 ;  /* 0x000000e500e97202 */ /* 0x000fce0000000f00 */
[----:B------:R-:W-:Y:S05]  /*6a40*/  WARPSYNC.COLLECTIVE R58, `(.L_x_374) ;  /* 0x000000003a087348 */ /* 0x000fea0003c00000 */
[----:B------:R0:W1:Y:S02]  /*6a50*/  SHFL.BFLY P4, R231, R233, R60, R235 ;  /* 0x0c00003ce9e77389 */ /* 0x00006400000800eb */
[----:B01----:R-:W-:Y:S01]  /*6a60*/  ENDCOLLECTIVE ;  /* 0x000000000000791b */ /* 0x003fe20003800000 */
.L_x_374:
[----:B------:R-:W-:Y:S01]  /*6a70*/  HFMA2.MMA R60, -RZ, RZ, 0, 9.5367431640625e-07 ;  /* 0x00000010ff3c7435 */ /* 0x000fe200000001ff */
[----:B------:R-:W-:-:S05]  /*6a80*/  MOV R56, R231 ;  /* 0x000000e700387202 */ /* 0x000fca0000000f00 */
[----:B------:R-:W-:-:S05]  /*6a90*/  FADD.FTZ R56, R229, R56 ;  /* 0x00000038e5387221 */ /* 0x000fca0000010000 */
[----:B------:R-:W-:-:S07]  /*6aa0*/  MOV R233, R56 ;  /* 0x0000003800e97202 */ /* 0x000fce0000000f00 */
[----:B------:R-:W-:Y:S05]  /*6ab0*/  WARPSYNC.COLLECTIVE R58, `(.L_x_375) ;  /* 0x000000003a087348 */ /* 0x000fea0003c00000 */
[----:B------:R0:W1:Y:S02]  /*6ac0*/  SHFL.BFLY P4, R231, R233, R60, R235 ;  /* 0x0c00003ce9e77389 */ /* 0x00006400000800eb */
[----:B01----:R-:W-:Y:S01]  /*6ad0*/  ENDCOLLECTIVE ;  /* 0x000000000000791b */ /* 0x003fe20003800000 */
.L_x_375:
[----:B------:R-:W-:Y:S05]  /*6ae0*/  BRA `(.L_x_376) ;  /* 0xffffffdc001c7947 */ /* 0x000fea000383ffff */
.L_x_377:
        /* <DEDUP_REMOVED lines=9> */
.L_x_33501:


//--------------------- .text._ZN10layer_norm31ln_parallel_residual_fwd_kernelINS_13Kernel_traitsI13__nv_bfloat16S2_S2_S2_fjLj5120ELj1ELj1ELj4ELj16ENS_18Kernel_traits_baseILj5120ES2_S2_S2_S2_fjLj128EEEEELb0ELb1ELb0EEEvNS_9FwdParamsE --------------------------
	.section	.text._ZN10layer_norm31ln_parallel_residual_fwd_kernelINS_13Kernel_traitsI13__nv_bfloat16S2_S2_S2_fjLj5120ELj1ELj1ELj4ELj16ENS_18Kernel_traits_baseILj5120ES2_S2_S2_S2_fjLj128EEEEELb0ELb1ELb0EEEvNS_9FwdParamsE,"ax",@progbits
	.align	128
        .global         _ZN10layer_norm31ln_parallel_residual_fwd_kernelINS_13Kernel_traitsI13__nv_bfloat16S2_S2_S2_fjLj5120ELj1ELj1ELj4ELj16ENS_18Kernel_traits_baseILj5120ES2_S2_S2_S2_fjLj128EEEEELb0ELb1ELb0EEEvNS_9FwdParamsE
        .type           _ZN10layer_norm31ln_parallel_residual_fwd_kernelINS_13Kernel_traitsI13__nv_bfloat16S2_S2_S2_fjLj5120ELj1ELj1ELj4ELj16ENS_18Kernel_traits_baseILj5120ES2_S2_S2_S2_fjLj128EEEEELb0ELb1ELb0EEEvNS_9FwdParamsE,@function
        .size           _ZN10layer_norm31ln_parallel_residual_fwd_kernelINS_13Kernel_traitsI13__nv_bfloat16S2_S2_S2_fjLj5120ELj1ELj1ELj4ELj16ENS_18Kernel_traits_baseILj5120ES2_S2_S2_S2_fjLj128EEEEELb0ELb1ELb0EEEvNS_9FwdParamsE,(.L_x_33502 - _ZN10layer_norm31ln_parallel_residual_fwd_kernelINS_13Kernel_traitsI13__nv_bfloat16S2_S2_S2_fjLj5120ELj1ELj1ELj4ELj16ENS_18Kernel_traits_baseILj5120ES2_S2_S2_S2_fjLj128EEEEELb0ELb1ELb0EEEvNS_9FwdParamsE)
        .other          _ZN10layer_norm31ln_parallel_residual_fwd_kernelINS_13Kernel_traitsI13__nv_bfloat16S2_S2_S2_fjLj5120ELj1ELj1ELj4ELj16ENS_18Kernel_traits_baseILj5120ES2_S2_S2_S2_fjLj128EEEEELb0ELb1ELb0EEEvNS_9FwdParamsE,@"STO_CUDA_ENTRY STV_DEFAULT"
_ZN10layer_norm31ln_parallel_residual_fwd_kernelINS_13Kernel_traitsI13__nv_bfloat16S2_S2_S2_fjLj5120ELj1ELj1ELj4ELj16ENS_18Kernel_traits_baseILj5120ES2_S2_S2_S2_fjLj128EEEEELb0ELb1ELb0EEEvNS_9FwdParamsE:
.text._ZN10layer_norm31ln_parallel_residual_fwd_kernelINS_13Kernel_traitsI13__nv_bfloat16S2_S2_S2_fjLj5120ELj1ELj1ELj4ELj16ENS_18Kernel_traits_baseILj5120ES2_S2_S2_S2_fjLj128EEEEELb0ELb1ELb0EEEvNS_9FwdParamsE:
[----:B------:R-:W-:Y:S01]  /*0000*/  LDC R1, c[0x0][0x28] ;  /* 0x00000a00ff017b82 */ /* 0x000fe20000000800 */
[----:B------:R-:W0:Y:S07]  /*0010*/  S2R R39, SR_TID.X ;  /* 0x0000000000277919 */ /* 0x000e2e0000002100 */
[----:B------:R-:W1:Y:S01]  /*0020*/  LDC R5, c[0x0][0x218] ;  /* 0x00008600ff057b82 */ /* 0x000e620000000800 */
[----:B------:R-:W-:Y:S01]  /*0030*/  ULDC.64 UR4, c[0x0][0x208] ;  /* 0x0000820000047ab9 */ /* 0x000fe20000000a00 */
[----:B------:R-:W-:Y:S01]  /*0040*/  BSSY B0, `(.L_x_378) ;  /* 0x0000021000007945 */ /* 0x000fe20003800000 */
[----:B-1----:R-:W-:-:S04]  /*0050*/  SHF.R.S32.HI R0, RZ, 0x1f, R5 ;  /* 0x0000001fff007819 */ /* 0x002fc80000011405 */
[----:B------:R-:W-:Y:S02]  /*0060*/  LEA.HI R0, R0, R5, RZ, 0x3 ;  /* 0x0000000500007211 */ /* 0x000fe400078f18ff */
[C---:B0-----:R-:W-:Y:S02]  /*0070*/  LOP3.LUT R3, R39.reuse, 0x7f, RZ, 0xc, !PT ;  /* 0x0000007f27037812 */ /* 0x041fe400078e0cff */
[----:B------:R-:W-:Y:S02]  /*0080*/  LOP3.LUT R37, R39, 0x7f, RZ, 0xc0, !PT ;  /* 0x0000007f27257812 */ /* 0x000fe400078ec0ff */
[----:B------:R-:W-:Y:S02]  /*0090*/  LEA.HI.SX32 R38, R0, R3, 0x1d ;  /* 0x0000000300267211 */ /* 0x000fe400078feaff */
[----:B------:R-:W-:Y:S02]  /*00a0*/  MOV R33, R37 ;  /* 0x0000002500217202 */ /* 0x000fe40000000f00 */
[----:B------:R-:W-:-:S02]  /*00b0*/  LOP3.LUT P4, RZ, R38, 0xffffff80, RZ, 0xc0, !PT ;  /* 0xffffff8026ff7812 */ /* 0x000fc4000788c0ff */
[C---:B------:R-:W-:Y:S02]  /*00c0*/  ISETP.GE.U32.AND P6, PT, R38.reuse, 0x100, PT ;  /* 0x000001002600780c */ /* 0x040fe40003fc6070 */
[C---:B------:R-:W-:Y:S02]  /*00d0*/  ISETP.GE.U32.AND P5, PT, R38.reuse, 0x180, PT ;  /* 0x000001802600780c */ /* 0x040fe40003fa6070 */
[C---:B------:R-:W-:Y:S02]  /*00e0*/  ISETP.GE.U32.AND P3, PT, R38.reuse, 0x200, PT ;  /* 0x000002002600780c */ /* 0x040fe40003f66070 */
[----:B------:R-:W-:Y:S02]  /*00f0*/  ISETP.GE.U32.AND P2, PT, R38, 0x280, PT ;  /* 0x000002802600780c */ /* 0x000fe40003f46070 */
[----:B------:R-:W-:Y:S02]  /*0100*/  P2R R2, PR, RZ, 0x40 ;  /* 0x00000040ff027803 */ /* 0x000fe40000000000 */
[----:B------:R-:W-:-:S02]  /*0110*/  P2R R2, PR, RZ, 0x20 ;  /* 0x00000020ff027803 */ /* 0x000fc40000000000 */
[----:B------:R-:W-:Y:S02]  /*0120*/  P2R R2, PR, RZ, 0x8 ;  /* 0x00000008ff027803 */ /* 0x000fe40000000000 */
[----:B------:R-:W-:Y:S01]  /*0130*/  P2R R2, PR, RZ, 0x4 ;  /* 0x00000004ff027803 */ /* 0x000fe20000000000 */
[----:B------:R-:W-:Y:S06]  /*0140*/  @!P4 BRA `(.L_x_379) ;  /* 0x000000000040c947 */ /* 0x000fec0003800000 */
[----:B------:R-:W0:Y:S01]  /*0150*/  LDC.64 R28, c[0x0][0x260] ;  /* 0x00009800ff1c7b82 */ /* 0x000e220000000a00 */
[----:B------:R-:W-:Y:S02]  /*0160*/  ULDC.64 UR6, c[0x0][0x2c8] ;  /* 0x0000b20000067ab9 */ /* 0x000fe40000000a00 */
[----:B------:R-:W-:-:S04]  /*0170*/  ISETP.NE.U32.AND P0, PT, RZ, UR6, PT ;  /* 0x00000006ff007c0c */ /* 0x000fc8000bf05070 */
[----:B------:R-:W-:-:S13]  /*0180*/  ISETP.NE.AND.EX P0, PT, RZ, UR7, PT, P0 ;  /* 0x00000007ff007c0c */ /* 0x000fda000bf05300 */
[C---:B------:R-:W-:Y:S01]  /*0190*/  @P0 LEA R2, P1, R33.reuse, UR6, 0x4 ;  /* 0x0000000621020c11 */ /* 0x040fe2000f8220ff */
[----:B0-----:R-:W-:-:S03]  /*01a0*/  IMAD.WIDE.U32 R28, R33, 0x10, R28 ;  /* 0x00000010211c7825 */ /* 0x001fc600078e001c */
[----:B------:R-:W-:-:S03]  /*01b0*/  @P0 LEA.HI.X R3, R33, UR7, RZ, 0x4, P1 ;  /* 0x0000000721030c11 */ /* 0x000fc600088f24ff */
[----:B------:R-:W2:Y:S04]  /*01c0*/  LDG.E.128 R28, desc[UR4][R28.64] ;  /* 0x000000041c1c7981 */ /* 0x000ea8000c1e1d00 */
[----:B------:R0:W5:Y:S01]  /*01d0*/  @P0 LDG.E.128 R12, desc[UR4][R2.64] ;  /* 0x00000004020c0981 */ /* 0x000162000c1e1d00 */
[----:B------:R-:W-:Y:S02]  /*01e0*/  LOP3.LUT R33, R33, 0x80, RZ, 0xfc, !PT ;  /* 0x0000008021217812 */ /* 0x000fe400078efcff */
[----:B--2---:R-:W-:Y:S02]  /*01f0*/  PRMT R101, R28, 0x7632, R101 ;  /* 0x000076321c657816 */ /* 0x004fe40000000065 */
[----:B------:R-:W-:Y:S02]  /*0200*/  PRMT R100, R29, 0x7632, R100 ;  /* 0x000076321d647816 */ /* 0x000fe40000000064 */
[----:B------:R-:W-:-:S02]  /*0210*/  PRMT R99, R30, 0x7632, R99 ;  /* 0x000076321e637816 */ /* 0x000fc40000000063 */
[----:B------:R-:W-:Y:S02]  /*0220*/  @!P0 CS2R R12, SRZ ;  /* 0x00000000000c8805 */ /* 0x000fe4000001ff00 */
[----:B------:R-:W-:Y:S02]  /*0230*/  PRMT R98, R31, 0x7632, R98 ;  /* 0x000076321f627816 */ /* 0x000fe40000000062 */
[----:B0-----:R-:W-:-:S07]  /*0240*/  @!P0 CS2R R14, SRZ ;  /* 0x00000000000e8805 */ /* 0x001fce000001ff00 */
.L_x_379:
[----:B------:R-:W-:Y:S05]  /*0250*/  BSYNC B0 ;  /* 0x0000000000007941 */ /* 0x000fea0003800000 */
.L_x_378:
[----:B------:R-:W-:Y:S04]  /*0260*/  BSSY B0, `(.L_x_380) ;  /* 0x0000012000007945 */ /* 0x000fe80003800000 */
[----:B------:R-:W-:Y:S05]  /*0270*/  @!P6 BRA `(.L_x_381) ;  /* 0x000000000040e947 */ /* 0x000fea0003800000 */
[----:B------:R-:W0:Y:S01]  /*0280*/  LDC.64 R2, c[0x0][0x260] ;  /* 0x00009800ff027b82 */ /* 0x000e220000000a00 */
[----:B------:R-:W-:Y:S02]  /*0290*/  ULDC.64 UR6, c[0x0][0x2c8] ;  /* 0x0000b20000067ab9 */ /* 0x000fe40000000a00 */
[----:B------:R-:W-:-:S04]  /*02a0*/  ISETP.NE.U32.AND P0, PT, RZ, UR6, PT ;  /* 0x00000006ff007c0c */ /* 0x000fc8000bf05070 */
[----:B------:R-:W-:Y:S01]  /*02b0*/  ISETP.NE.AND.EX P0, PT, RZ, UR7, PT, P0 ;  /* 0x00000007ff007c0c */ /* 0x000fe2000bf05300 */
[----:B0-----:R-:W-:-:S12]  /*02c0*/  IMAD.WIDE.U32 R24, R33, 0x10, R2 ;  /* 0x0000001021187825 */ /* 0x001fd800078e0002 */
[----:B------:R-:W-:-:S04]  /*02d0*/  @P0 LEA R2, P1, R33, UR6, 0x4 ;  /* 0x0000000621020c11 */ /* 0x000fc8000f8220ff */
[C---:B------:R-:W-:Y:S01]  /*02e0*/  @P0 LEA.HI.X R3, R33.reuse, UR7, RZ, 0x4, P1 ;  /* 0x0000000721030c11 */ /* 0x040fe200088f24ff */
[----:B------:R-:W2:Y:S04]  /*02f0*/  LDG.E.128 R24, desc[UR4][R24.64] ;  /* 0x0000000418187981 */ /* 0x000ea8000c1e1d00 */
[----:B------:R0:W5:Y:S01]  /*0300*/  @P0 LDG.E.128 R8, desc[UR4][R2.64] ;  /* 0x0000000402080981 */ /* 0x000162000c1e1d00 */
[----:B------:R-:W-:Y:S01]  /*0310*/  VIADD R33, R33, 0x80 ;  /* 0x0000008021217836 */ /* 0x000fe20000000000 */
[----:B--2---:R-:W-:Y:S02]  /*0320*/  PRMT R97, R24, 0x7632, R97 ;  /* 0x0000763218617816 */ /* 0x004fe40000000061 */
[----:B------:R-:W-:Y:S02]  /*0330*/  PRMT R96, R25, 0x7632, R96 ;  /* 0x0000763219607816 */ /* 0x000fe40000000060 */
[----:B------:R-:W-:-:S02]  /*0340*/  PRMT R95, R26, 0x7632, R95 ;  /* 0x000076321a5f7816 */ /* 0x000fc4000000005f */
[----:B------:R-:W-:Y:S02]  /*0350*/  @!P0 CS2R R8, SRZ ;  /* 0x0000000000088805 */ /* 0x000fe4000001ff00 */
[----:B------:R-:W-:Y:S02]  /*0360*/  PRMT R94, R27, 0x7632, R94 ;  /* 0x000076321b5e7816 */ /* 0x000fe4000000005e */
[----:B0-----:R-:W-:-:S07]  /*0370*/  @!P0 CS2R R10, SRZ ;  /* 0x00000000000a8805 */ /* 0x001fce000001ff00 */
.L_x_381:
[----:B------:R-:W-:Y:S05]  /*0380*/  BSYNC B0 ;  /* 0x0000000000007941 */ /* 0x000fea0003800000 */
.L_x_380:
        /* <DEDUP_REMOVED lines=11> */
[----:B------:R-:W-:Y:S02]  /*0440*/  IADD3 R33, R33, 0x80, RZ ;  /* 0x0000008021217810 */ /* 0x000fe40007ffe0ff */
[----:B--2---:R-:W-:Y:S02]  /*0450*/  PRMT R93, R20, 0x7632, R93 ;  /* 0x00007632145d7816 */ /* 0x004fe4000000005d */
[----:B------:R-:W-:-:S02]  /*0460*/  PRMT R92, R21, 0x7632, R92 ;  /* 0x00007632155c7816 */ /* 0x000fc4000000005c */
[----:B------:R-:W-:Y:S02]  /*0470*/  PRMT R91, R22, 0x7632, R91 ;  /* 0x00007632165b7816 */ /* 0x000fe4000000005b */
[----:B------:R-:W-:Y:S02]  /*0480*/  @!P0 CS2R R4, SRZ ;  /* 0x0000000000048805 */ /* 0x000fe4000001ff00 */
[----:B------:R-:W-:Y:S02]  /*0490*/  PRMT R90, R23, 0x7632, R90 ;  /* 0x00007632175a7816 */ /* 0x000fe4000000005a */
[----:B0-----:R-:W-:-:S07]  /*04a0*/  @!P0 CS2R R6, SRZ ;  /* 0x0000000000068805 */ /* 0x001fce000001ff00 */
.L_x_383:
[----:B------:R-:W-:Y:S05]  /*04b0*/  BSYNC B0 ;  /* 0x0000000000007941 */ /* 0x000fea0003800000 */
.L_x_382:
        /* <DEDUP_REMOVED lines=18> */
.L_x_385:
[----:B------:R-:W-:Y:S05]  /*05e0*/  BSYNC B0 ;  /* 0x0000000000007941 */ /* 0x000fea0003800000 */
.L_x_384:
[----:B------:R-:W-:Y:S04]  /*05f0*/  BSSY B0, `(.L_x_386) ;  /* 0x000000d000007945 */ /* 0x000fe80003800000 */
[----:B------:R-:W-:Y:S05]  /*0600*/  @!P2 BRA `(.L_x_387) ;  /* 0x00000000002ca947 */ /* 0x000fea0003800000 */
[----:B------:R-:W-:Y:S01]  /*0610*/  ULDC.64 UR6, c[0x0][0x2c8] ;  /* 0x0000b20000067ab9 */ /* 0x000fe20000000a00 */
[----:B------:R-:W0:Y:S01]  /*0620*/  LDC.64 R44, c[0x0][0x260] ;  /* 0x00009800ff2c7b82 */ /* 0x000e220000000a00 */
[----:B------:R-:W-:-:S04]  /*0630*/  ISETP.NE.U32.AND P0, PT, RZ, UR6, PT ;  /* 0x00000006ff007c0c */ /* 0x000fc8000bf05070 */
[----:B------:R-:W-:-:S13]  /*0640*/  ISETP.NE.AND.EX P0, PT, RZ, UR7, PT, P0 ;  /* 0x00000007ff007c0c */ /* 0x000fda000bf05300 */
[----:B------:R-:W-:-:S04]  /*0650*/  @P0 LEA R2, P1, R33, UR6, 0x4 ;  /* 0x0000000621020c11 */ /* 0x000fc8000f8220ff */
[C---:B------:R-:W-:Y:S01]  /*0660*/  @P0 LEA.HI.X R3, R33.reuse, UR7, RZ, 0x4, P1 ;  /* 0x0000000721030c11 */ /* 0x040fe200088f24ff */
[----:B0-----:R-:W-:-:S04]  /*0670*/  IMAD.WIDE.U32 R44, R33, 0x10, R44 ;  /* 0x00000010212c7825 */ /* 0x001fc800078e002c */
[----:B------:R0:W5:Y:S04]  /*0680*/  @P0 LDG.E.128 R40, desc[UR4][R2.64] ;  /* 0x0000000402280981 */ /* 0x000168000c1e1d00 */
[----:B------:R-:W5:Y:S01]  /*0690*/  LDG.E.128 R44, desc[UR4][R44.64] ;  /* 0x000000042c2c7981 */ /* 0x000f62000c1e1d00 */
[----:B------:R-:W-:Y:S02]  /*06a0*/  @!P0 CS2R R40, SRZ ;  /* 0x0000000000288805 */ /* 0x000fe4000001ff00 */
[----:B0-----:R-:W-:-:S07]  /*06b0*/  @!P0 CS2R R42, SRZ ;  /* 0x00000000002a8805 */ /* 0x001fce000001ff00 */
.L_x_387:
[----:B------:R-:W-:Y:S05]  /*06c0*/  BSYNC B0 ;  /* 0x0000000000007941 */ /* 0x000fea0003800000 */
.L_x_386:
        /* <DEDUP_REMOVED lines=9> */
[----:B------:R-:W-:Y:S01]  /*0760*/  SHF.L.U32 R36, R28, 0x10, RZ ;  /* 0x000000101c247819 */ /* 0x000fe200000006ff */
[----:B-----5:R-:W-:Y:S01]  /*0770*/  IMAD.U32 R3, R45, 0x10000, RZ ;  /* 0x000100002d037824 */ /* 0x020fe200078e00ff */
[----:B------:R-:W-:Y:S01]  /*0780*/  SHF.L.U32 R28, R20, 0x10, RZ ;  /* 0x00000010141c7819 */ /* 0x000fe200000006ff */
[----:B------:R-:W-:Y:S01]  /*0790*/  IMAD.U32 R2, R46, 0x10000, RZ ;  /* 0x000100002e027824 */ /* 0x000fe200078e00ff */
[C---:B------:R-:W-:Y:S01]  /*07a0*/  PRMT R85, R12.reuse, 0x7632, R85 ;  /* 0x000076320c557816 */ /* 0x040fe20000000055 */
[----:B------:R-:W-:Y:S01]  /*07b0*/  IMAD.U32 R35, R29, 0x10000, RZ ;  /* 0x000100001d237824 */ /* 0x000fe200078e00ff */
        /* <DEDUP_REMOVED lines=10> */
[----:B------:R-:W-:Y:S01]  /*0860*/  SHF.R.S32.HI R44, RZ, 0x3, R0 ;  /* 0x00000003ff2c7819 */ /* 0x000fe20000011400 */
[----:B------:R-:W-:Y:S01]  /*0870*/  IMAD.U32 R23, R17, 0x10000, RZ ;  /* 0x0001000011177824 */ /* 0x000fe200078e00ff */
[----:B------:R-:W-:Y:S01]  /*0880*/  PRMT R66, R45, 0x7632, R66 ;  /* 0x000076322d427816 */ /* 0x000fe20000000042 */
[----:B------:R-:W-:Y:S01]  /*0890*/  IMAD.U32 R21, R19, 0x10000, RZ ;  /* 0x0001000013157824 */ /* 0x000fe200078e00ff */
[----:B------:R-:W-:Y:S01]  /*08a0*/  PRMT R64, R46, 0x7632, R64 ;  /* 0x000076322e407816 */ /* 0x000fe20000000040 */
[----:B------:R-:W-:Y:S01]  /*08b0*/  IMAD.U32 R19, R13, 0x10000, RZ ;  /* 0x000100000d137824 */ /* 0x000fe200078e00ff */
[----:B------:R-:W-:Y:S01]  /*08c0*/  LOP3.LUT R46, R39, 0x60, RZ, 0xc0, !PT ;  /* 0x00000060272e7812 */ /* 0x000fe200078ec0ff */
[----:B------:R-:W-:Y:S01]  /*08d0*/  IMAD.U32 R17, R15, 0x10000, RZ ;  /* 0x000100000f117824 */ /* 0x000fe200078e00ff */
[----:B------:R-:W-:Y:S01]  /*08e0*/  LOP3.LUT R45, R44, 0x7f, RZ, 0xc0, !PT ;  /* 0x0000007f2c2d7812 */ /* 0x000fe200078ec0ff */
[----:B------:R-:W-:Y:S01]  /*08f0*/  IMAD.U32 R56, R40, 0x10000, RZ ;  /* 0x0001000028387824 */ /* 0x000fe200078e00ff */
[----:B------:R-:W-:Y:S01]  /*0900*/  SHF.R.U32.HI R44, RZ, 0x2, R44 ;  /* 0x00000002ff2c7819 */ /* 0x000fe2000001162c */
[----:B------:R-:W-:Y:S01]  /*0910*/  IMAD.U32 R58, R42, 0x10000, RZ ;  /* 0x000100002a3a7824 */ /* 0x000fe200078e00ff */
[----:B------:R-:W-:Y:S01]  /*0920*/  VIADDMNMX R46, R45, -R46, RZ, !PT ;  /* 0x8000002e2d2e7246 */ /* 0x000fe200078001ff */
[----:B------:R-:W-:Y:S01]  /*0930*/  IMAD.U32 R101, R101, 0x10000, RZ ;  /* 0x0001000065657824 */ /* 0x000fe200078e00ff */
[----:B------:R-:W-:Y:S01]  /*0940*/  PRMT R65, R41, 0x7632, R65 ;  /* 0x0000763229417816 */ /* 0x000fe20000000041 */
[----:B------:R-:W-:Y:S01]  /*0950*/  IMAD.U32 R99, R99, 0x10000, RZ ;  /* 0x0001000063637824 */ /* 0x000fe200078e00ff */
[----:B------:R-:W-:Y:S01]  /*0960*/  SHF.L.U32 R57, R41, 0x10, RZ ;  /* 0x0000001029397819 */ /* 0x000fe200000006ff */
[----:B------:R-:W-:Y:S01]  /*0970*/  IMAD.U32 R97, R97, 0x10000, RZ ;  /* 0x0001000061617824 */ /* 0x000fe200078e00ff */
[----:B------:R-:W-:Y:S01]  /*0980*/  LOP3.LUT R41, R44, 0x3fffffe0, RZ, 0xc0, !PT ;  /* 0x3fffffe02c297812 */ /* 0x000fe200078ec0ff */
[----:B------:R-:W-:Y:S01]  /*0990*/  IMAD.U32 R95, R95, 0x10000, RZ ;  /* 0x000100005f5f7824 */ /* 0x000fe200078e00ff */
[----:B------:R-:W-:Y:S01]  /*09a0*/  VIMNMX R46, R46, 0x20, PT ;  /* 0x000000202e2e7848 */ /* 0x000fe20003fe0100 */
[----:B------:R-:W-:Y:S01]  /*09b0*/  IMAD.U32 R93, R93, 0x10000, RZ ;  /* 0x000100005d5d7824 */ /* 0x000fe200078e00ff */
[----:B------:R-:W-:Y:S01]  /*09c0*/  SHF.L.U32 R32, R24, 0x10, RZ ;  /* 0x0000001018207819 */ /* 0x000fe200000006ff */
[----:B------:R-:W-:Y:S01]  /*09d0*/  IMAD.U32 R91, R91, 0x10000, RZ ;  /* 0x000100005b5b7824 */ /* 0x000fe200078e00ff */
[----:B------:R-:W-:Y:S01]  /*09e0*/  SHF.L.U32 R0, R39, 0x5, RZ ;  /* 0x0000000527007819 */ /* 0x000fe200000006ff */
[----:B------:R-:W-:Y:S01]  /*09f0*/  IMAD.IADD R46, R46, 0x1, R41 ;  /* 0x000000012e2e7824 */ /* 0x000fe200078e0229 */
[----:B------:R-:W-:Y:S01]  /*0a00*/  SHF.L.U32 R24, R16, 0x10, RZ ;  /* 0x0000001010187819 */ /* 0x000fe200000006ff */
[----:B------:R-:W-:Y:S01]  /*0a10*/  IMAD.U32 R89, R89, 0x10000, RZ ;  /* 0x0001000059597824 */ /* 0x000fe200078e00ff */
[----:B------:R-:W-:Y:S01]  /*0a20*/  PRMT R81, R8, 0x7632, R81 ;  /* 0x0000763208517816 */ /* 0x000fe20000000051 */
[----:B------:R-:W-:Y:S01]  /*0a30*/  IMAD.U32 R87, R87, 0x10000, RZ ;  /* 0x0001000057577824 */ /* 0x000fe200078e00ff */
[----:B------:R-:W-:Y:S01]  /*0a40*/  SHF.L.U32 R46, R46, 0x3, RZ ;  /* 0x000000032e2e7819 */ /* 0x000fe200000006ff */
[----:B------:R-:W-:Y:S01]  /*0a50*/  IMAD.MOV.U32 R144, RZ, RZ, 0x1 ;  /* 0x00000001ff907424 */ /* 0x000fe200078e00ff */
[----:B------:R-:W-:Y:S01]  /*0a60*/  SHF.L.U32 R16, R8, 0x10, RZ ;  /* 0x0000001008107819 */ /* 0x000fe200000006ff */
[----:B------:R-:W-:Y:S01]  /*0a70*/  IMAD.U32 R68, R68, 0x10000, RZ ;  /* 0x0001000044447824 */ /* 0x000fe200078e00ff */
[----:B------:R-:W-:Y:S01]  /*0a80*/  PRMT R73, R48, 0x7632, R73 ;  /* 0x0000763230497816 */ /* 0x000fe20000000049 */
[----:B------:R-:W-:Y:S01]  /*0a90*/  IMAD.U32 R66, R66, 0x10000, RZ ;  /* 0x0001000042427824 */ /* 0x000fe200078e00ff */
[----:B------:R-:W-:Y:S01]  /*0aa0*/  SHF.L.U32 R8, R48, 0x10, RZ ;  /* 0x0000001030087819 */ /* 0x000fe200000006ff */
[----:B------:R-:W-:Y:S01]  /*0ab0*/  IMAD.U32 R64, R64, 0x10000, RZ ;  /* 0x0001000040407824 */ /* 0x000fe200078e00ff */
[----:B------:R-:W-:Y:S01]  /*0ac0*/  LOP3.LUT R48, R0, 0x3e0, RZ, 0xc0, !PT ;  /* 0x000003e000307812 */ /* 0x000fe200078ec0ff */
[----:B------:R-:W-:Y:S01]  /*0ad0*/  IMAD.U32 R73, R73, 0x10000, RZ ;  /* 0x0001000049497824 */ /* 0x000fe200078e00ff */
[----:B------:R-:W-:Y:S01]  /*0ae0*/  I2FP.F32.U32 R46, R46 ;  /* 0x0000002e002e7245 */ /* 0x000fe20000201000 */
[----:B------:R-:W-:Y:S01]  /*0af0*/  ULDC.U8 UR6, c[0x0][0x2a0] ;  /* 0x0000a80000067ab9 */ /* 0x000fe20000000000 */
[----:B------:R-:W-:Y:S01]  /*0b00*/  VIADDMNMX R48, R45, -R48, RZ, !PT ;  /* 0x800000302d307246 */ /* 0x000fe200078001ff */
[----:B------:R-:W-:Y:S01]  /*0b10*/  ULDC UR10, c[0x0][0x218] ;  /* 0x00008600000a7ab9 */ /* 0x000fe20000000800 */
[----:B------:R0:W1:Y:S01]  /*0b20*/  MUFU.RCP R69, R46 ;  /* 0x0000002e00457308 */ /* 0x0000620000001000 */
[----:B------:R-:W-:Y:S01]  /*0b30*/  SHF.L.U32 R34, R30, 0x10, RZ ;  /* 0x000000101e227819 */ /* 0x000fe200000006ff */
[----:B------:R-:W-:Y:S01]  /*0b40*/  ULDC UR7, c[0x0][0x290] ;  /* 0x0000a40000077ab9 */ /* 0x000fe20000000800 */
[----:B------:R-:W-:Y:S01]  /*0b50*/  VIMNMX R48, R48, 0x20, PT ;  /* 0x0000002030307848 */ /* 0x000fe20003fe0100 */
[----:B------:R-:W-:Y:S01]  /*0b60*/  ULDC.64 UR12, c[0x0][0x228] ;  /* 0x00008a00000c7ab9 */ /* 0x000fe20000000a00 */
[----:B------:R-:W-:Y:S01]  /*0b70*/  SHF.L.U32 R30, R26, 0x10, RZ ;  /* 0x000000101a1e7819 */ /* 0x000fe200000006ff */
[----:B------:R-:W-:Y:S01]  /*0b80*/  UISETP.NE.AND UP0, UPT, UR6, URZ, UPT ;  /* 0x0000003f0600728c */ /* 0x000fe2000bf05270 */
[----:B------:R-:W-:Y:S01]  /*0b90*/  SHF.L.U32 R26, R22, 0x10, RZ ;  /* 0x00000010161a7819 */ /* 0x000fe200000006ff */
[----:B------:R-:W-:Y:S01]  /*0ba0*/  ULDC.64 UR14, c[0x0][0x230] ;  /* 0x00008c00000e7ab9 */ /* 0x000fe20000000a00 */
[----:B------:R-:W-:Y:S01]  /*0bb0*/  PRMT R84, R13, 0x7632, R84 ;  /* 0x000076320d547816 */ /* 0x000fe20000000054 */
[----:B------:R-:W-:Y:S01]  /*0bc0*/  IMAD.U32 R13, R11, 0x10000, RZ ;  /* 0x000100000b0d7824 */ /* 0x000fe200078e00ff */
[----:B------:R-:W-:Y:S01]  /*0bd0*/  PRMT R82, R15, 0x7632, R82 ;  /* 0x000076320f527816 */ /* 0x000fe20000000052 */
[C---:B------:R-:W-:Y:S01]  /*0be0*/  IMAD.U32 R15, R9.reuse, 0x10000, RZ ;  /* 0x00010000090f7824 */ /* 0x040fe200078e00ff */
[----:B------:R-:W-:Y:S01]  /*0bf0*/  PRMT R80, R9, 0x7632, R80 ;  /* 0x0000763209507816 */ /* 0x000fe20000000050 */
[----:B------:R-:W-:Y:S01]  /*0c00*/  IMAD.U32 R9, R7, 0x10000, RZ ;  /* 0x0001000007097824 */ /* 0x000fe200078e00ff */
[----:B------:R-:W-:Y:S01]  /*0c10*/  PRMT R78, R11, 0x7632, R78 ;  /* 0x000076320b4e7816 */ /* 0x000fe2000000004e */
        /* <DEDUP_REMOVED lines=9> */
[----:B------:R-:W-:Y:S01]  /*0cb0*/  IADD3 R48, R41, R48, RZ ;  /* 0x0000003029307210 */ /* 0x000fe20007ffe0ff */
[----:B------:R-:W-:Y:S01]  /*0cc0*/  IMAD.U32 R78, R78, 0x10000, RZ ;  /* 0x000100004e4e7824 */ /* 0x000fe200078e00ff */
[----:B------:R-:W-:Y:S01]  /*0cd0*/  SHF.L.U32 R22, R18, 0x10, RZ ;  /* 0x0000001012167819 */ /* 0x000fe200000006ff */
[----:B------:R-:W-:Y:S01]  /*0ce0*/  IMAD.U32 R76, R76, 0x10000, RZ ;  /* 0x000100004c4c7824 */ /* 0x000fe200078e00ff */
[----:B------:R-:W-:Y:S01]  /*0cf0*/  PRMT R83, R14, 0x7632, R83 ;  /* 0x000076320e537816 */ /* 0x000fe20000000053 */
[----:B------:R-:W-:Y:S01]  /*0d00*/  IMAD.U32 R75, R75, 0x10000, RZ ;  /* 0x000100004b4b7824 */ /* 0x000fe200078e00ff */
[----:B------:R-:W-:Y:S01]  /*0d10*/  PRMT R79, R10, 0x7632, R79 ;  /* 0x000076320a4f7816 */ /* 0x000fe2000000004f */
[----:B------:R-:W-:Y:S01]  /*0d20*/  IMAD.U32 R71, R71, 0x10000, RZ ;  /* 0x0001000047477824 */ /* 0x000fe200078e00ff */
[----:B------:R-:W-:Y:S01]  /*0d30*/  PRMT R74, R7, 0x7632, R74 ;  /* 0x00007632074a7816 */ /* 0x000fe2000000004a */
[C---:B------:R-:W-:Y:S01]  /*0d40*/  IMAD.U32 R7, R49.reuse, 0x10000, RZ ;  /* 0x0001000031077824 */ /* 0x040fe200078e00ff */
[----:B------:R-:W-:Y:S01]  /*0d50*/  PRMT R72, R49, 0x7632, R72 ;  /* 0x0000763231487816 */ /* 0x000fe20000000048 */
[----:B------:R-:W-:Y:S01]  /*0d60*/  IMAD.U32 R62, R62, 0x10000, RZ ;  /* 0x000100003e3e7824 */ /* 0x000fe200078e00ff */
[----:B------:R-:W-:Y:S01]  /*0d70*/  PRMT R70, R51, 0x7632, R70 ;  /* 0x0000763233467816 */ /* 0x000fe20000000046 */
[----:B------:R-:W-:Y:S01]  /*0d80*/  IMAD.SHL.U32 R60, R48, 0x8, RZ ;  /* 0x00000008303c7824 */ /* 0x000fe200078e00ff */
[----:B------:R-:W-:Y:S01]  /*0d90*/  PRMT R67, R40, 0x7632, R67 ;  /* 0x0000763228437816 */ /* 0x000fe20000000043 */
[----:B------:R-:W-:Y:S01]  /*0da0*/  ULDC.64 UR8, c[0x0][0x210] ;  /* 0x0000840000087ab9 */ /* 0x000fe20000000a00 */
[----:B------:R-:W-:-:S02]  /*0db0*/  PRMT R63, R42, 0x7632, R63 ;  /* 0x000076322a3f7816 */ /* 0x000fc4000000003f */
[----:B------:R-:W-:Y:S02]  /*0dc0*/  PRMT R61, R43, 0x7632, R61 ;  /* 0x000076322b3d7816 */ /* 0x000fe4000000003d */
        /* <DEDUP_REMOVED lines=25> */
[----:B01----:R-:W-:-:S07]  /*0f60*/  SHF.L.U32 R61, R61, 0x10, RZ ;  /* 0x000000103d3d7819 */ /* 0x003fce00000006ff */
.L_x_569:
[----:B01234-:R-:W-:Y:S01]  /*0f70*/  IMAD R52, R102, UR10, RZ ;  /* 0x0000000a66347c24 */ /* 0x01ffe2000f8e02ff */
[----:B------:R-:W-:Y:S04]  /*0f80*/  BSSY B0, `(.L_x_388) ;  /* 0x00000aa000007945 */ /* 0x000fe80003800000 */
[----:B------:R-:W-:-:S04]  /*0f90*/  SHF.R.S32.HI R53, RZ, 0x1f, R52 ;  /* 0x0000001fff357819 */ /* 0x000fc80000011434 */
[----:B------:R-:W-:-:S04]  /*0fa0*/  LEA.HI R52, R53, R52, RZ, 0x3 ;  /* 0x0000003435347211 */ /* 0x000fc800078f18ff */
[----:B------:R-:W-:-:S04]  /*0fb0*/  LEA.HI.SX32 R143, R52, R37, 0x1d ;  /* 0x00000025348f7211 */ /* 0x000fc800078feaff */
[----:B------:R-:W-:Y:S01]  /*0fc0*/  MOV R145, R143 ;  /* 0x0000008f00917202 */ /* 0x000fe20000000f00 */
        /* <DEDUP_REMOVED lines=24> */
.L_x_391:
[----:B-----5:R-:W-:-:S05]  /*1150*/  SHF.L.U32 R52, R40, 0x10, RZ ;  /* 0x0000001028347819 */ /* 0x020fca00000006ff */
[----:B------:R-:W-:Y:S01]  /*1160*/  FADD.FTZ R59, R52, R59 ;  /* 0x0000003b343b7221 */ /* 0x000fe20000010000 */
[----:B------:R-:W-:Y:S06]  /*1170*/  BRA `(.L_x_392) ;  /* 0x0000000000107947 */ /* 0x000fec0003800000 */
.L_x_390:
[----:B-----5:R-:W-:Y:S01]  /*1180*/  IMAD.U32 R52, R44, 0x10000, RZ ;  /* 0x000100002c347824 */ /* 0x020fe200078e00ff */
[----:B------:R-:W-:-:S03]  /*1190*/  @P0 SHF.L.U32 R118, R40, 0x10, RZ ;  /* 0x0000001028760819 */ /* 0x000fc600000006ff */
[----:B------:R-:W-:-:S04]  /*11a0*/  FADD.FTZ R59, R52, R59 ;  /* 0x0000003b343b7221 */ /* 0x000fc80000010000 */
[----:B------:R-:W-:-:S07]  /*11b0*/  @P0 FADD.FTZ R59, R118, R59 ;  /* 0x0000003b763b0221 */ /* 0x000fce0000010000 */
.L_x_392:
[----:B------:R-:W-:-:S04]  /*11c0*/  F2FP.BF16.F32.PACK_AB R52, RZ, R59 ;  /* 0x0000003bff34723e */ /* 0x000fc800000010ff */
[----:B------:R-:W-:-:S07]  /*11d0*/  PRMT R48, R52, 0x7610, R48 ;  /* 0x0000761034307816 */ /* 0x000fce0000000030 */
.L_x_393:
[----:B------:R-:W-:Y:S01]  /*11e0*/  IMAD.U32 R116, R116, 0x10000, RZ ;  /* 0x0001000074747824 */ /* 0x000fe200078e00ff */
[----:B------:R-:W-:Y:S06]  /*11f0*/  @P1 BRA `(.L_x_394) ;  /* 0x0000000000241947 */ /* 0x000fec0003800000 */
[----:B------:R-:W-:-:S04]  /*1200*/  ISETP.NE.U32.AND P2, PT, RZ, UR14, PT ;  /* 0x0000000eff007c0c */ /* 0x000fc8000bf45070 */
[----:B------:R-:W-:-:S13]  /*1210*/  ISETP.NE.AND.EX P2, PT, RZ, UR15, PT, P2 ;  /* 0x0000000fff007c0c */ /* 0x000fda000bf45320 */
[----:B------:R-:W-:Y:S05]  /*1220*/  @P2 BRA `(.L_x_395) ;  /* 0x0000000000082947 */ /* 0x000fea0003800000 */
[----:B------:R-:W-:Y:S05]  /*1230*/  @P3 BRA `(.L_x_396) ;  /* 0x00000000002c3947 */ /* 0x000fea0003800000 */
[----:B------:R-:W-:Y:S05]  /*1240*/  BRA `(.L_x_397) ;  /* 0x0000000000307947 */ /* 0x000fea0003800000 */
.L_x_395:
[----:B-----5:R-:W-:-:S04]  /*1250*/  PRMT R52, R40, 0x7632, R52 ;  /* 0x0000763228347816 */ /* 0x020fc80000000034 */
[----:B------:R-:W-:-:S05]  /*1260*/  SHF.L.U32 R115, R52, 0x10, RZ ;  /* 0x0000001034737819 */ /* 0x000fca00000006ff */
[----:B------:R-:W-:Y:S01]  /*1270*/  FADD.FTZ R116, R115, R116 ;  /* 0x0000007473747221 */ /* 0x000fe20000010000 */
[----:B------:R-:W-:Y:S06]  /*1280*/  BRA `(.L_x_396) ;  /* 0x0000000000187947 */ /* 0x000fec0003800000 */
.L_x_394:
[----:B-----5:R-:W-:Y:S02]  /*1290*/  PRMT R52, R44, 0x7632, R52 ;  /* 0x000076322c347816 */ /* 0x020fe40000000034 */
[----:B------:R-:W-:-:S03]  /*12a0*/  @P0 PRMT R118, R40, 0x7632, R118 ;  /* 0x0000763228760816 */ /* 0x000fc60000000076 */
[----:B------:R-:W-:Y:S01]  /*12b0*/  IMAD.U32 R115, R52, 0x10000, RZ ;  /* 0x0001000034737824 */ /* 0x000fe200078e00ff */
[----:B------:R-:W-:-:S03]  /*12c0*/  @P0 SHF.L.U32 R119, R118, 0x10, RZ ;  /* 0x0000001076770819 */ /* 0x000fc600000006ff */
[----:B------:R-:W-:-:S04]  /*12d0*/  FADD.FTZ R116, R115, R116 ;  /* 0x0000007473747221 */ /* 0x000fc80000010000 */
[----:B------:R-:W-:-:S07]  /*12e0*/  @P0 FADD.FTZ R116, R119, R116 ;  /* 0x0000007477740221 */ /* 0x000fce0000010000 */
.L_x_396:
[----:B------:R-:W-:-:S04]  /*12f0*/  F2FP.BF16.F32.PACK_AB R52, RZ, R116 ;  /* 0x00000074ff34723e */ /* 0x000fc800000010ff */
[----:B------:R-:W-:-:S07]  /*1300*/  PRMT R48, R48, 0x5410, R52 ;  /* 0x0000541030307816 */ /* 0x000fce0000000034 */
.L_x_397:
        /* <DEDUP_REMOVED lines=8> */
.L_x_399:
[----:B-----5:R-:W-:-:S05]  /*1390*/  SHF.L.U32 R52, R41, 0x10, RZ ;  /* 0x0000001029347819 */ /* 0x020fca00000006ff */
[----:B------:R-:W-:Y:S01]  /*13a0*/  FADD.FTZ R115, R52, R115 ;  /* 0x0000007334737221 */ /* 0x000fe20000010000 */
[----:B------:R-:W-:Y:S06]  /*13b0*/  BRA `(.L_x_400) ;  /* 0x0000000000107947 */ /* 0x000fec0003800000 */
.L_x_398:
[----:B-----5:R-:W-:Y:S01]  /*13c0*/  IMAD.U32 R52, R45, 0x10000, RZ ;  /* 0x000100002d347824 */ /* 0x020fe200078e00ff */
[----:B------:R-:W-:-:S03]  /*13d0*/  @P0 SHF.L.U32 R118, R41, 0x10, RZ ;  /* 0x0000001029760819 */ /* 0x000fc600000006ff */
[----:B------:R-:W-:-:S04]  /*13e0*/  FADD.FTZ R115, R52, R115 ;  /* 0x0000007334737221 */ /* 0x000fc80000010000 */
[----:B------:R-:W-:-:S07]  /*13f0*/  @P0 FADD.FTZ R115, R118, R115 ;  /* 0x0000007376730221 */ /* 0x000fce0000010000 */
.L_x_400:
[----:B------:R-:W-:-:S04]  /*1400*/  F2FP.BF16.F32.PACK_AB R52, RZ, R115 ;  /* 0x00000073ff34723e */ /* 0x000fc800000010ff */
[----:B------:R-:W-:-:S07]  /*1410*/  PRMT R49, R52, 0x7610, R49 ;  /* 0x0000761034317816 */ /* 0x000fce0000000031 */
.L_x_401:
[----:B------:R-:W-:Y:S01]  /*1420*/  IMAD.U32 R118, R53, 0x10000, RZ ;  /* 0x0001000035767824 */ /* 0x000fe200078e00ff */
[----:B------:R-:W-:Y:S06]  /*1430*/  @P1 BRA `(.L_x_402) ;  /* 0x0000000000241947 */ /* 0x000fec0003800000 */
[----:B------:R-:W-:-:S04]  /*1440*/  ISETP.NE.U32.AND P2, PT, RZ, UR14, PT ;  /* 0x0000000eff007c0c */ /* 0x000fc8000bf45070 */
[----:B------:R-:W-:-:S13]  /*1450*/  ISETP.NE.AND.EX P2, PT, RZ, UR15, PT, P2 ;  /* 0x0000000fff007c0c */ /* 0x000fda000bf45320 */
[----:B------:R-:W-:Y:S05]  /*1460*/  @P2 BRA `(.L_x_403) ;  /* 0x0000000000082947 */ /* 0x000fea0003800000 */
[----:B------:R-:W-:Y:S05]  /*1470*/  @P3 BRA `(.L_x_404) ;  /* 0x00000000002c3947 */ /* 0x000fea0003800000 */
[----:B------:R-:W-:Y:S05]  /*1480*/  BRA `(.L_x_405) ;  /* 0x0000000000307947 */ /* 0x000fea0003800000 */
.L_x_403:
[----:B-----5:R-:W-:-:S04]  /*1490*/  PRMT R52, R41, 0x7632, R52 ;  /* 0x0000763229347816 */ /* 0x020fc80000000034 */
[----:B------:R-:W-:-:S05]  /*14a0*/  SHF.L.U32 R53, R52, 0x10, RZ ;  /* 0x0000001034357819 */ /* 0x000fca00000006ff */
[----:B------:R-:W-:Y:S01]  /*14b0*/  FADD.FTZ R118, R53, R118 ;  /* 0x0000007635767221 */ /* 0x000fe20000010000 */
[----:B------:R-:W-:Y:S06]  /*14c0*/  BRA `(.L_x_404) ;  /* 0x0000000000187947 */ /* 0x000fec0003800000 */
.L_x_402:
[----:B-----5:R-:W-:Y:S02]  /*14d0*/  PRMT R52, R45, 0x7632, R52 ;  /* 0x000076322d347816 */ /* 0x020fe40000000034 */
[----:B------:R-:W-:-:S03]  /*14e0*/  @P0 PRMT R119, R41, 0x7632, R119 ;  /* 0x0000763229770816 */ /* 0x000fc60000000077 */
[----:B------:R-:W-:Y:S01]  /*14f0*/  IMAD.U32 R53, R52, 0x10000, RZ ;  /* 0x0001000034357824 */ /* 0x000fe200078e00ff */
[----:B------:R-:W-:-:S03]  /*1500*/  @P0 SHF.L.U32 R119, R119, 0x10, RZ ;  /* 0x0000001077770819 */ /* 0x000fc600000006ff */
[----:B------:R-:W-:-:S04]  /*1510*/  FADD.FTZ R118, R53, R118 ;  /* 0x0000007635767221 */ /* 0x000fc80000010000 */
[----:B------:R-:W-:-:S07]  /*1520*/  @P0 FADD.FTZ R118, R119, R118 ;  /* 0x0000007677760221 */ /* 0x000fce0000010000 */
.L_x_404:
[----:B------:R-:W-:-:S04]  /*1530*/  F2FP.BF16.F32.PACK_AB R52, RZ, R118 ;  /* 0x00000076ff34723e */ /* 0x000fc800000010ff */
[----:B------:R-:W-:-:S07]  /*1540*/  PRMT R49, R49, 0x5410, R52 ;  /* 0x0000541031317816 */ /* 0x000fce0000000034 */
.L_x_405:
        /* <DEDUP_REMOVED lines=8> */
.L_x_407:
[----:B-----5:R-:W-:-:S05]  /*15d0*/  SHF.L.U32 R52, R42, 0x10, RZ ;  /* 0x000000102a347819 */ /* 0x020fca00000006ff */
[----:B------:R-:W-:Y:S01]  /*15e0*/  FADD.FTZ R119, R52, R119 ;  /* 0x0000007734777221 */ /* 0x000fe20000010000 */
[----:B------:R-:W-:Y:S06]  /*15f0*/  BRA `(.L_x_408) ;  /* 0x0000000000107947 */ /* 0x000fec0003800000 */
.L_x_406:
[----:B-----5:R-:W-:Y:S01]  /*1600*/  IMAD.U32 R52, R46, 0x10000, RZ ;  /* 0x000100002e347824 */ /* 0x020fe200078e00ff */
[----:B------:R-:W-:-:S03]  /*1610*/  @P0 SHF.L.U32 R128, R42, 0x10, RZ ;  /* 0x000000102a800819 */ /* 0x000fc600000006ff */
[----:B------:R-:W-:-:S04]  /*1620*/  FADD.FTZ R119, R52, R119 ;  /* 0x0000007734777221 */ /* 0x000fc80000010000 */
[----:B------:R-:W-:-:S07]  /*1630*/  @P0 FADD.FTZ R119, R128, R119 ;  /* 0x0000007780770221 */ /* 0x000fce0000010000 */
.L_x_408:
[----:B------:R-:W-:-:S04]  /*1640*/  F2FP.BF16.F32.PACK_AB R52, RZ, R119 ;  /* 0x00000077ff34723e */ /* 0x000fc800000010ff */
[----:B------:R-:W-:-:S07]  /*1650*/  PRMT R50, R52, 0x7610, R50 ;  /* 0x0000761034327816 */ /* 0x000fce0000000032 */
.L_x_409:
[----:B------:R-:W-:Y:S01]  /*1660*/  IMAD.U32 R128, R54, 0x10000, RZ ;  /* 0x0001000036807824 */ /* 0x000fe200078e00ff */
[----:B------:R-:W-:Y:S06]  /*1670*/  @P1 BRA `(.L_x_410) ;  /* 0x0000000000241947 */ /* 0x000fec0003800000 */
[----:B------:R-:W-:-:S04]  /*1680*/  ISETP.NE.U32.AND P2, PT, RZ, UR14, PT ;  /* 0x0000000eff007c0c */ /* 0x000fc8000bf45070 */
[----:B------:R-:W-:-:S13]  /*1690*/  ISETP.NE.AND.EX P2, PT, RZ, UR15, PT, P2 ;  /* 0x0000000fff007c0c */ /* 0x000fda000bf45320 */
[----:B------:R-:W-:Y:S05]  /*16a0*/  @P2 BRA `(.L_x_411) ;  /* 0x0000000000082947 */ /* 0x000fea0003800000 */
[----:B------:R-:W-:Y:S05]  /*16b0*/  @P3 BRA `(.L_x_412) ;  /* 0x00000000002c3947 */ /* 0x000fea0003800000 */
[----:B------:R-:W-:Y:S05]  /*16c0*/  BRA `(.L_x_413) ;  /* 0x0000000000307947 */ /* 0x000fea0003800000 */
.L_x_411:
[----:B-----5:R-:W-:-:S04]  /*16d0*/  PRMT R52, R42, 0x7632, R52 ;  /* 0x000076322a347816 */ /* 0x020fc80000000034 */
[----:B------:R-:W-:-:S05]  /*16e0*/  SHF.L.U32 R53, R52, 0x10, RZ ;  /* 0x0000001034357819 */ /* 0x000fca00000006ff */
[----:B------:R-:W-:Y:S01]  /*16f0*/  FADD.FTZ R128, R53, R128 ;  /* 0x0000008035807221 */ /* 0x000fe20000010000 */
[----:B------:R-:W-:Y:S06]  /*1700*/  BRA `(.L_x_412) ;  /* 0x0000000000187947 */ /* 0x000fec0003800000 */
.L_x_410:
[----:B-----5:R-:W-:Y:S02]  /*1710*/  PRMT R52, R46, 0x7632, R52 ;  /* 0x000076322e347816 */ /* 0x020fe40000000034 */
[----:B------:R-:W-:-:S03]  /*1720*/  @P0 PRMT R54, R42, 0x7632, R54 ;  /* 0x000076322a360816 */ /* 0x000fc60000000036 */
[----:B------:R-:W-:Y:S01]  /*1730*/  IMAD.U32 R53, R52, 0x10000, RZ ;  /* 0x0001000034357824 */ /* 0x000fe200078e00ff */
[----:B------:R-:W-:-:S03]  /*1740*/  @P0 SHF.L.U32 R129, R54, 0x10, RZ ;  /* 0x0000001036810819 */ /* 0x000fc600000006ff */
[----:B------:R-:W-:-:S04]  /*1750*/  FADD.FTZ R128, R53, R128 ;  /* 0x0000008035807221 */ /* 0x000fc80000010000 */
[----:B------:R-:W-:-:S07]  /*1760*/  @P0 FADD.FTZ R128, R129, R128 ;  /* 0x0000008081800221 */ /* 0x000fce0000010000 */
.L_x_412:
[----:B------:R-:W-:-:S04]  /*1770*/  F2FP.BF16.F32.PACK_AB R52, RZ, R128 ;  /* 0x00000080ff34723e */ /* 0x000fc800000010ff */
[----:B------:R-:W-:-:S07]  /*1780*/  PRMT R50, R50, 0x5410, R52 ;  /* 0x0000541032327816 */ /* 0x000fce0000000034 */
.L_x_413:
        /* <DEDUP_REMOVED lines=8> */
.L_x_415:
[----:B-----5:R-:W-:-:S05]  /*1810*/  SHF.L.U32 R52, R43, 0x10, RZ ;  /* 0x000000102b347819 */ /* 0x020fca00000006ff */
[----:B------:R-:W-:Y:S01]  /*1820*/  FADD.FTZ R129, R52, R129 ;  /* 0x0000008134817221 */ /* 0x000fe20000010000 */
[----:B------:R-:W-:Y:S06]  /*1830*/  BRA `(.L_x_416) ;  /* 0x0000000000107947 */ /* 0x000fec0003800000 */
.L_x_414:
[----:B-----5:R-:W-:Y:S01]  /*1840*/  IMAD.U32 R52, R47, 0x10000, RZ ;  /* 0x000100002f347824 */ /* 0x020fe200078e00ff */
[----:B------:R-:W-:-:S03]  /*1850*/  @P0 SHF.L.U32 R54, R43, 0x10, RZ ;  /* 0x000000102b360819 */ /* 0x000fc600000006ff */
[----:B------:R-:W-:-:S04]  /*1860*/  FADD.FTZ R129, R52, R129 ;  /* 0x0000008134817221 */ /* 0x000fc80000010000 */
[----:B------:R-:W-:-:S07]  /*1870*/  @P0 FADD.FTZ R129, R54, R129 ;  /* 0x0000008136810221 */ /* 0x000fce0000010000 */
.L_x_416:
[----:B------:R-:W-:-:S04]  /*1880*/  F2FP.BF16.F32.PACK_AB R52, RZ, R129 ;  /* 0x00000081ff34723e */ /* 0x000fc800000010ff */
[----:B------:R-:W-:-:S07]  /*1890*/  PRMT R51, R52, 0x7610, R51 ;  /* 0x0000761034337816 */ /* 0x000fce0000000033 */
.L_x_417:
[----:B------:R-:W-:Y:S01]  /*18a0*/  IMAD.U32 R138, R55, 0x10000, RZ ;  /* 0x00010000378a7824 */ /* 0x000fe200078e00ff */
[----:B------:R-:W-:Y:S06]  /*18b0*/  @P1 BRA `(.L_x_418) ;  /* 0x0000000000241947 */ /* 0x000fec0003800000 */
[----:B------:R-:W-:-:S04]  /*18c0*/  ISETP.NE.U32.AND P0, PT, RZ, UR14, PT ;  /* 0x0000000eff007c0c */ /* 0x000fc8000bf05070 */
[----:B------:R-:W-:-:S13]  /*18d0*/  ISETP.NE.AND.EX P0, PT, RZ, UR15, PT, P0 ;  /* 0x0000000fff007c0c */ /* 0x000fda000bf05300 */
[----:B------:R-:W-:Y:S05]  /*18e0*/  @P0 BRA `(.L_x_419) ;  /* 0x0000000000080947 */ /* 0x000fea0003800000 */
[----:B------:R-:W-:Y:S05]  /*18f0*/  @P3 BRA `(.L_x_420) ;  /* 0x00000000002c3947 */ /* 0x000fea0003800000 */
[----:B------:R-:W-:Y:S05]  /*1900*/  BRA `(.L_x_421) ;  /* 0x0000000000307947 */ /* 0x000fea0003800000 */
.L_x_419:
[----:B-----5:R-:W-:-:S04]  /*1910*/  PRMT R52, R43, 0x7632, R52 ;  /* 0x000076322b347816 */ /* 0x020fc80000000034 */
[----:B------:R-:W-:-:S05]  /*1920*/  SHF.L.U32 R53, R52, 0x10, RZ ;  /* 0x0000001034357819 */ /* 0x000fca00000006ff */
[----:B------:R-:W-:Y:S01]  /*1930*/  FADD.FTZ R138, R53, R138 ;  /* 0x0000008a358a7221 */ /* 0x000fe20000010000 */
[----:B------:R-:W-:Y:S06]  /*1940*/  BRA `(.L_x_420) ;  /* 0x0000000000187947 */ /* 0x000fec0003800000 */
.L_x_418:
[----:B-----5:R-:W-:Y:S02]  /*1950*/  PRMT R52, R47, 0x7632, R52 ;  /* 0x000076322f347816 */ /* 0x020fe40000000034 */
[----:B------:R-:W-:-:S03]  /*1960*/  @P0 PRMT R54, R43, 0x7632, R54 ;  /* 0x000076322b360816 */ /* 0x000fc60000000036 */
[----:B------:R-:W-:Y:S01]  /*1970*/  IMAD.U32 R53, R52, 0x10000, RZ ;  /* 0x0001000034357824 */ /* 0x000fe200078e00ff */
[----:B------:R-:W-:-:S03]  /*1980*/  @P0 SHF.L.U32 R55, R54, 0x10, RZ ;  /* 0x0000001036370819 */ /* 0x000fc600000006ff */
[----:B------:R-:W-:-:S04]  /*1990*/  FADD.FTZ R138, R53, R138 ;  /* 0x0000008a358a7221 */ /* 0x000fc80000010000 */
[----:B------:R-:W-:-:S07]  /*19a0*/  @P0 FADD.FTZ R138, R55, R138 ;  /* 0x0000008a378a0221 */ /* 0x000fce0000010000 */
.L_x_420:
[----:B------:R-:W-:-:S04]  /*19b0*/  F2FP.BF16.F32.PACK_AB R52, RZ, R138 ;  /* 0x0000008aff34723e */ /* 0x000fc800000010ff */
[----:B------:R-:W-:-:S07]  /*19c0*/  PRMT R51, R51, 0x5410, R52 ;  /* 0x0000541033337816 */ /* 0x000fce0000000034 */
.L_x_421:
[----:B------:R-:W0:Y:S01]  /*19d0*/  @P3 LDC.64 R52, c[0x0][0x238] ;  /* 0x00008e00ff343b82 */ /* 0x000e220000000a00 */
[C---:B------:R-:W-:Y:S01]  /*19e0*/  VIADD R145, R143.reuse, 0x80 ;  /* 0x000000808f917836 */ /* 0x040fe20000000000 */
[----:B0-----:R-:W-:-:S04]  /*19f0*/  @P3 LEA R52, P0, R143, R52, 0x4 ;  /* 0x000000348f343211 */ /* 0x001fc800078020ff */
[----:B------:R-:W-:-:S05]  /*1a00*/  @P3 LEA.HI.X R53, R143, R53, RZ, 0x4, P0 ;  /* 0x000000358f353211 */ /* 0x000fca00000f24ff */
[----:B------:R0:W-:Y:S04]  /*1a10*/  @P3 STG.E.128 desc[UR4][R52.64], R48 ;  /* 0x0000003034003986 */ /* 0x0001e8000c101d04 */
.L_x_389:
[----:B------:R-:W-:Y:S05]  /*1a20*/  BSYNC B0 ;  /* 0x0000000000007941 */ /* 0x000fea0003800000 */
.L_x_388:
        /* <DEDUP_REMOVED lines=26> */
.L_x_425:
[----:B-----5:R-:W-:-:S04]  /*1bd0*/  IMAD.U32 R113, R40, 0x10000, RZ ;  /* 0x0001000028717824 */ /* 0x020fc800078e00ff */
[----:B------:R-:W-:Y:S01]  /*1be0*/  FADD.FTZ R104, R113, R104 ;  /* 0x0000006871687221 */ /* 0x000fe20000010000 */
[----:B------:R-:W-:Y:S06]  /*1bf0*/  BRA `(.L_x_426) ;  /* 0x0000000000107947 */ /* 0x000fec0003800000 */
.L_x_424:
[----:B-----5:R-:W-:Y:S01]  /*1c00*/  SHF.L.U32 R113, R44, 0x10, RZ ;  /* 0x000000102c717819 */ /* 0x020fe200000006ff */
[----:B------:R-:W-:-:S04]  /*1c10*/  @P0 IMAD.U32 R121, R40, 0x10000, RZ ;  /* 0x0001000028790824 */ /* 0x000fc800078e00ff */
[----:B------:R-:W-:-:S04]  /*1c20*/  FADD.FTZ R104, R113, R104 ;  /* 0x0000006871687221 */ /* 0x000fc80000010000 */
[----:B------:R-:W-:-:S07]  /*1c30*/  @P0 FADD.FTZ R104, R121, R104 ;  /* 0x0000006879680221 */ /* 0x000fce0000010000 */
.L_x_426:
[----:B------:R-:W-:-:S04]  /*1c40*/  F2FP.BF16.F32.PACK_AB R52, RZ, R104 ;  /* 0x00000068ff34723e */ /* 0x000fc800000010ff */
[----:B------:R-:W-:-:S07]  /*1c50*/  PRMT R48, R52, 0x7610, R48 ;  /* 0x0000761034307816 */ /* 0x000fce0000000030 */
.L_x_427:
[----:B------:R-:W-:Y:S01]  /*1c60*/  SHF.L.U32 R114, R114, 0x10, RZ ;  /* 0x0000001072727819 */ /* 0x000fe200000006ff */
[----:B------:R-:W-:Y:S06]  /*1c70*/  @P1 BRA `(.L_x_428) ;  /* 0x0000000000241947 */ /* 0x000fec0003800000 */
[----:B------:R-:W-:-:S04]  /*1c80*/  ISETP.NE.U32.AND P2, PT, RZ, UR14, PT ;  /* 0x0000000eff007c0c */ /* 0x000fc8000bf45070 */
[----:B------:R-:W-:-:S13]  /*1c90*/  ISETP.NE.AND.EX P2, PT, RZ, UR15, PT, P2 ;  /* 0x0000000fff007c0c */ /* 0x000fda000bf45320 */
[----:B------:R-:W-:Y:S05]  /*1ca0*/  @P2 BRA `(.L_x_429) ;  /* 0x0000000000082947 */ /* 0x000fea0003800000 */
[----:B------:R-:W-:Y:S05]  /*1cb0*/  @P3 BRA `(.L_x_430) ;  /* 0x00000000002c3947 */ /* 0x000fea0003800000 */
[----:B------:R-:W-:Y:S05]  /*1cc0*/  BRA `(.L_x_431) ;  /* 0x0000000000307947 */ /* 0x000fea0003800000 */
.L_x_429:
[----:B-----5:R-:W-:-:S05]  /*1cd0*/  PRMT R52, R40, 0x7632, R52 ;  /* 0x0000763228347816 */ /* 0x020fca0000000034 */
[----:B------:R-:W-:-:S04]  /*1ce0*/  IMAD.U32 R113, R52, 0x10000, RZ ;  /* 0x0001000034717824 */ /* 0x000fc800078e00ff */
[----:B------:R-:W-:Y:S01]  /*1cf0*/  FADD.FTZ R114, R113, R114 ;  /* 0x0000007271727221 */ /* 0x000fe20000010000 */
[----:B------:R-:W-:Y:S06]  /*1d00*/  BRA `(.L_x_430) ;  /* 0x0000000000187947 */ /* 0x000fec0003800000 */
.L_x_428:
[----:B-----5:R-:W-:Y:S02]  /*1d10*/  PRMT R52, R44, 0x7632, R52 ;  /* 0x000076322c347816 */ /* 0x020fe40000000034 */
[----:B------:R-:W-:Y:S02]  /*1d20*/  @P0 PRMT R120, R40, 0x7632, R120 ;  /* 0x0000763228780816 */ /* 0x000fe40000000078 */
[----:B------:R-:W-:-:S03]  /*1d30*/  SHF.L.U32 R113, R52, 0x10, RZ ;  /* 0x0000001034717819 */ /* 0x000fc600000006ff */
[----:B------:R-:W-:Y:S02]  /*1d40*/  @P0 IMAD.U32 R121, R120, 0x10000, RZ ;  /* 0x0001000078790824 */ /* 0x000fe400078e00ff */
[----:B------:R-:W-:-:S04]  /*1d50*/  FADD.FTZ R114, R113, R114 ;  /* 0x0000007271727221 */ /* 0x000fc80000010000 */
[----:B------:R-:W-:-:S07]  /*1d60*/  @P0 FADD.FTZ R114, R121, R114 ;  /* 0x0000007279720221 */ /* 0x000fce0000010000 */
.L_x_430:
[----:B------:R-:W-:-:S04]  /*1d70*/  F2FP.BF16.F32.PACK_AB R52, RZ, R114 ;  /* 0x00000072ff34723e */ /* 0x000fc800000010ff */
[----:B------:R-:W-:-:S07]  /*1d80*/  PRMT R48, R48, 0x5410, R52 ;  /* 0x0000541030307816 */ /* 0x000fce0000000034 */
.L_x_431:
        /* <DEDUP_REMOVED lines=8> */
.L_x_433:
[----:B-----5:R-:W-:-:S04]  /*1e10*/  IMAD.U32 R52, R41, 0x10000, RZ ;  /* 0x0001000029347824 */ /* 0x020fc800078e00ff */
[----:B------:R-:W-:Y:S01]  /*1e20*/  FADD.FTZ R113, R52, R113 ;  /* 0x0000007134717221 */ /* 0x000fe20000010000 */
[----:B------:R-:W-:Y:S06]  /*1e30*/  BRA `(.L_x_434) ;  /* 0x0000000000107947 */ /* 0x000fec0003800000 */
.L_x_432:
[----:B-----5:R-:W-:Y:S01]  /*1e40*/  SHF.L.U32 R52, R45, 0x10, RZ ;  /* 0x000000102d347819 */ /* 0x020fe200000006ff */
[----:B------:R-:W-:-:S04]  /*1e50*/  @P0 IMAD.U32 R120, R41, 0x10000, RZ ;  /* 0x0001000029780824 */ /* 0x000fc800078e00ff */
[----:B------:R-:W-:-:S04]  /*1e60*/  FADD.FTZ R113, R52, R113 ;  /* 0x0000007134717221 */ /* 0x000fc80000010000 */
[----:B------:R-:W-:-:S07]  /*1e70*/  @P0 FADD.FTZ R113, R120, R113 ;  /* 0x0000007178710221 */ /* 0x000fce0000010000 */
.L_x_434:
[----:B------:R-:W-:-:S04]  /*1e80*/  F2FP.BF16.F32.PACK_AB R52, RZ, R113 ;  /* 0x00000071ff34723e */ /* 0x000fc800000010ff */
[----:B------:R-:W-:-:S07]  /*1e90*/  PRMT R49, R52, 0x7610, R49 ;  /* 0x0000761034317816 */ /* 0x000fce0000000031 */
.L_x_435:
[----:B------:R-:W-:Y:S01]  /*1ea0*/  SHF.L.U32 R120, R53, 0x10, RZ ;  /* 0x0000001035787819 */ /* 0x000fe200000006ff */
[----:B------:R-:W-:Y:S06]  /*1eb0*/  @P1 BRA `(.L_x_436) ;  /* 0x0000000000241947 */ /* 0x000fec0003800000 */
[----:B------:R-:W-:-:S04]  /*1ec0*/  ISETP.NE.U32.AND P2, PT, RZ, UR14, PT ;  /* 0x0000000eff007c0c */ /* 0x000fc8000bf45070 */
[----:B------:R-:W-:-:S13]  /*1ed0*/  ISETP.NE.AND.EX P2, PT, RZ, UR15, PT, P2 ;  /* 0x0000000fff007c0c */ /* 0x000fda000bf45320 */
[----:B------:R-:W-:Y:S05]  /*1ee0*/  @P2 BRA `(.L_x_437) ;  /* 0x0000000000082947 */ /* 0x000fea0003800000 */
[----:B------:R-:W-:Y:S05]  /*1ef0*/  @P3 BRA `(.L_x_438) ;  /* 0x00000000002c3947 */ /* 0x000fea0003800000 */
[----:B------:R-:W-:Y:S05]  /*1f00*/  BRA `(.L_x_439) ;  /* 0x0000000000307947 */ /* 0x000fea0003800000 */
.L_x_437:
[----:B-----5:R-:W-:-:S05]  /*1f10*/  PRMT R52, R41, 0x7632, R52 ;  /* 0x0000763229347816 */ /* 0x020fca0000000034 */
[----:B------:R-:W-:-:S04]  /*1f20*/  IMAD.U32 R53, R52, 0x10000, RZ ;  /* 0x0001000034357824 */ /* 0x000fc800078e00ff */
[----:B------:R-:W-:Y:S01]  /*1f30*/  FADD.FTZ R120, R53, R120 ;  /* 0x0000007835787221 */ /* 0x000fe20000010000 */
[----:B------:R-:W-:Y:S06]  /*1f40*/  BRA `(.L_x_438) ;  /* 0x0000000000187947 */ /* 0x000fec0003800000 */
.L_x_436:
[----:B-----5:R-:W-:Y:S02]  /*1f50*/  PRMT R52, R45, 0x7632, R52 ;  /* 0x000076322d347816 */ /* 0x020fe40000000034 */
[----:B------:R-:W-:Y:S02]  /*1f60*/  @P0 PRMT R121, R41, 0x7632, R121 ;  /* 0x0000763229790816 */ /* 0x000fe40000000079 */
[----:B------:R-:W-:-:S03]  /*1f70*/  SHF.L.U32 R53, R52, 0x10, RZ ;  /* 0x0000001034357819 */ /* 0x000fc600000006ff */
[----:B------:R-:W-:Y:S02]  /*1f80*/  @P0 IMAD.U32 R121, R121, 0x10000, RZ ;  /* 0x0001000079790824 */ /* 0x000fe400078e00ff */
[----:B------:R-:W-:-:S04]  /*1f90*/  FADD.FTZ R120, R53, R120 ;  /* 0x0000007835787221 */ /* 0x000fc80000010000 */
[----:B------:R-:W-:-:S07]  /*1fa0*/  @P0 FADD.FTZ R120, R121, R120 ;  /* 0x0000007879780221 */ /* 0x000fce0000010000 */
.L_x_438:
[----:B------:R-:W-:-:S04]  /*1fb0*/  F2FP.BF16.F32.PACK_AB R52, RZ, R120 ;  /* 0x00000078ff34723e */ /* 0x000fc800000010ff */
[----:B------:R-:W-:-:S07]  /*1fc0*/  PRMT R49, R49, 0x5410, R52 ;  /* 0x0000541031317816 */ /* 0x000fce0000000034 */
.L_x_439:
        /* <DEDUP_REMOVED lines=8> */
.L_x_441:
[----:B-----5:R-:W-:-:S04]  /*2050*/  IMAD.U32 R52, R42, 0x10000, RZ ;  /* 0x000100002a347824 */ /* 0x020fc800078e00ff */
[----:B------:R-:W-:Y:S01]  /*2060*/  FADD.FTZ R121, R52, R121 ;  /* 0x0000007934797221 */ /* 0x000fe20000010000 */
[----:B------:R-:W-:Y:S06]  /*2070*/  BRA `(.L_x_442) ;  /* 0x0000000000107947 */ /* 0x000fec0003800000 */
.L_x_440:
[----:B-----5:R-:W-:Y:S01]  /*2080*/  SHF.L.U32 R52, R46, 0x10, RZ ;  /* 0x000000102e347819 */ /* 0x020fe200000006ff */
[----:B------:R-:W-:-:S04]  /*2090*/  @P0 IMAD.U32 R130, R42, 0x10000, RZ ;  /* 0x000100002a820824 */ /* 0x000fc800078e00ff */
[----:B------:R-:W-:-:S04]  /*20a0*/  FADD.FTZ R121, R52, R121 ;  /* 0x0000007934797221 */ /* 0x000fc80000010000 */
[----:B------:R-:W-:-:S07]  /*20b0*/  @P0 FADD.FTZ R121, R130, R121 ;  /* 0x0000007982790221 */ /* 0x000fce0000010000 */
.L_x_442:
[----:B------:R-:W-:-:S04]  /*20c0*/  F2FP.BF16.F32.PACK_AB R52, RZ, R121 ;  /* 0x00000079ff34723e */ /* 0x000fc800000010ff */
[----:B------:R-:W-:-:S07]  /*20d0*/  PRMT R50, R52, 0x7610, R50 ;  /* 0x0000761034327816 */ /* 0x000fce0000000032 */
.L_x_443:
[----:B------:R-:W-:Y:S01]  /*20e0*/  SHF.L.U32 R130, R54, 0x10, RZ ;  /* 0x0000001036827819 */ /* 0x000fe200000006ff */
[----:B------:R-:W-:Y:S06]  /*20f0*/  @P1 BRA `(.L_x_444) ;  /* 0x0000000000241947 */ /* 0x000fec0003800000 */
[----:B------:R-:W-:-:S04]  /*2100*/  ISETP.NE.U32.AND P2, PT, RZ, UR14, PT ;  /* 0x0000000eff007c0c */ /* 0x000fc8000bf45070 */
[----:B------:R-:W-:-:S13]  /*2110*/  ISETP.NE.AND.EX P2, PT, RZ, UR15, PT, P2 ;  /* 0x0000000fff007c0c */ /* 0x000fda000bf45320 */
[----:B------:R-:W-:Y:S05]  /*2120*/  @P2 BRA `(.L_x_445) ;  /* 0x0000000000082947 */ /* 0x000fea0003800000 */
[----:B------:R-:W-:Y:S05]  /*2130*/  @P3 BRA `(.L_x_446) ;  /* 0x00000000002c3947 */ /* 0x000fea0003800000 */
[----:B------:R-:W-:Y:S05]  /*2140*/  BRA `(.L_x_447) ;  /* 0x0000000000307947 */ /* 0x000fea0003800000 */
.L_x_445:
[----:B-----5:R-:W-:-:S05]  /*2150*/  PRMT R52, R42, 0x7632, R52 ;  /* 0x000076322a347816 */ /* 0x020fca0000000034 */
[----:B------:R-:W-:-:S04]  /*2160*/  IMAD.U32 R53, R52, 0x10000, RZ ;  /* 0x0001000034357824 */ /* 0x000fc800078e00ff */
[----:B------:R-:W-:Y:S01]  /*2170*/  FADD.FTZ R130, R53, R130 ;  /* 0x0000008235827221 */ /* 0x000fe20000010000 */
[----:B------:R-:W-:Y:S06]  /*2180*/  BRA `(.L_x_446) ;  /* 0x0000000000187947 */ /* 0x000fec0003800000 */
.L_x_444:
[----:B-----5:R-:W-:Y:S02]  /*2190*/  PRMT R52, R46, 0x7632, R52 ;  /* 0x000076322e347816 */ /* 0x020fe40000000034 */
[----:B------:R-:W-:Y:S02]  /*21a0*/  @P0 PRMT R54, R42, 0x7632, R54 ;  /* 0x000076322a360816 */ /* 0x000fe40000000036 */
[----:B------:R-:W-:-:S03]  /*21b0*/  SHF.L.U32 R53, R52, 0x10, RZ ;  /* 0x0000001034357819 */ /* 0x000fc600000006ff */
[----:B------:R-:W-:Y:S02]  /*21c0*/  @P0 IMAD.U32 R131, R54, 0x10000, RZ ;  /* 0x0001000036830824 */ /* 0x000fe400078e00ff */
[----:B------:R-:W-:-:S04]  /*21d0*/  FADD.FTZ R130, R53, R130 ;  /* 0x0000008235827221 */ /* 0x000fc80000010000 */
[----:B------:R-:W-:-:S07]  /*21e0*/  @P0 FADD.FTZ R130, R131, R130 ;  /* 0x0000008283820221 */ /* 0x000fce0000010000 */
.L_x_446:
[----:B------:R-:W-:-:S04]  /*21f0*/  F2FP.BF16.F32.PACK_AB R52, RZ, R130 ;  /* 0x00000082ff34723e */ /* 0x000fc800000010ff */
[----:B------:R-:W-:-:S07]  /*2200*/  PRMT R50, R50, 0x5410, R52 ;  /* 0x0000541032327816 */ /* 0x000fce0000000034 */
.L_x_447:
        /* <DEDUP_REMOVED lines=8> */
.L_x_449:
[----:B-----5:R-:W-:-:S04]  /*2290*/  IMAD.U32 R52, R43, 0x10000, RZ ;  /* 0x000100002b347824 */ /* 0x020fc800078e00ff */
[----:B------:R-:W-:Y:S01]  /*22a0*/  FADD.FTZ R131, R52, R131 ;  /* 0x0000008334837221 */ /* 0x000fe20000010000 */
[----:B------:R-:W-:Y:S06]  /*22b0*/  BRA `(.L_x_450) ;  /* 0x0000000000107947 */ /* 0x000fec0003800000 */
.L_x_448:
[----:B-----5:R-:W-:Y:S01]  /*22c0*/  SHF.L.U32 R52, R47, 0x10, RZ ;  /* 0x000000102f347819 */ /* 0x020fe200000006ff */
[----:B------:R-:W-:-:S04]  /*22d0*/  @P0 IMAD.U32 R54, R43, 0x10000, RZ ;  /* 0x000100002b360824 */ /* 0x000fc800078e00ff */
[----:B------:R-:W-:-:S04]  /*22e0*/  FADD.FTZ R131, R52, R131 ;  /* 0x0000008334837221 */ /* 0x000fc80000010000 */
[----:B------:R-:W-:-:S07]  /*22f0*/  @P0 FADD.FTZ R131, R54, R131 ;  /* 0x0000008336830221 */ /* 0x000fce0000010000 */
.L_x_450:
[----:B------:R-:W-:-:S04]  /*2300*/  F2FP.BF16.F32.PACK_AB R52, RZ, R131 ;  /* 0x00000083ff34723e */ /* 0x000fc800000010ff */
[----:B------:R-:W-:-:S07]  /*2310*/  PRMT R51, R52, 0x7610, R51 ;  /* 0x0000761034337816 */ /* 0x000fce0000000033 */
.L_x_451:
[----:B------:R-:W-:Y:S01]  /*2320*/  SHF.L.U32 R139, R55, 0x10, RZ ;  /* 0x00000010378b7819 */ /* 0x000fe200000006ff */
[----:B------:R-:W-:Y:S06]  /*2330*/  @P1 BRA `(.L_x_452) ;  /* 0x0000000000241947 */ /* 0x000fec0003800000 */
[----:B------:R-:W-:-:S04]  /*2340*/  ISETP.NE.U32.AND P0, PT, RZ, UR14, PT ;  /* 0x0000000eff007c0c */ /* 0x000fc8000bf05070 */
[----:B------:R-:W-:-:S13]  /*2350*/  ISETP.NE.AND.EX P0, PT, RZ, UR15, PT, P0 ;  /* 0x0000000fff007c0c */ /* 0x000fda000bf05300 */
[----:B------:R-:W-:Y:S05]  /*2360*/  @P0 BRA `(.L_x_453) ;  /* 0x0000000000080947 */ /* 0x000fea0003800000 */
[----:B------:R-:W-:Y:S05]  /*2370*/  @P3 BRA `(.L_x_454) ;  /* 0x00000000002c3947 */ /* 0x000fea0003800000 */
[----:B------:R-:W-:Y:S05]  /*2380*/  BRA `(.L_x_455) ;  /* 0x0000000000307947 */ /* 0x000fea0003800000 */
.L_x_453:
[----:B-----5:R-:W-:-:S05]  /*2390*/  PRMT R52, R43, 0x7632, R52 ;  /* 0x000076322b347816 */ /* 0x020fca0000000034 */
[----:B------:R-:W-:-:S04]  /*23a0*/  IMAD.U32 R52, R52, 0x10000, RZ ;  /* 0x0001000034347824 */ /* 0x000fc800078e00ff */
[----:B------:R-:W-:Y:S01]  /*23b0*/  FADD.FTZ R139, R52, R139 ;  /* 0x0000008b348b7221 */ /* 0x000fe20000010000 */
[----:B------:R-:W-:Y:S06]  /*23c0*/  BRA `(.L_x_454) ;  /* 0x0000000000187947 */ /* 0x000fec0003800000 */
.L_x_452:
[----:B-----5:R-:W-:Y:S02]  /*23d0*/  PRMT R52, R47, 0x7632, R52 ;  /* 0x000076322f347816 */ /* 0x020fe40000000034 */
[----:B------:R-:W-:Y:S02]  /*23e0*/  @P0 PRMT R53, R43, 0x7632, R53 ;  /* 0x000076322b350816 */ /* 0x000fe40000000035 */
[----:B------:R-:W-:-:S03]  /*23f0*/  SHF.L.U32 R52, R52, 0x10, RZ ;  /* 0x0000001034347819 */ /* 0x000fc600000006ff */
[----:B------:R-:W-:Y:S02]  /*2400*/  @P0 IMAD.U32 R54, R53, 0x10000, RZ ;  /* 0x0001000035360824 */ /* 0x000fe400078e00ff */
[----:B------:R-:W-:-:S04]  /*2410*/  FADD.FTZ R139, R52, R139 ;  /* 0x0000008b348b7221 */ /* 0x000fc80000010000 */
[----:B------:R-:W-:-:S07]  /*2420*/  @P0 FADD.FTZ R139, R54, R139 ;  /* 0x0000008b368b0221 */ /* 0x000fce0000010000 */
.L_x_454:
[----:B------:R-:W-:-:S04]  /*2430*/  F2FP.BF16.F32.PACK_AB R52, RZ, R139 ;  /* 0x0000008bff34723e */ /* 0x000fc800000010ff */
[----:B------:R-:W-:-:S07]  /*2440*/  PRMT R51, R51, 0x5410, R52 ;  /* 0x0000541033337816 */ /* 0x000fce0000000034 */
.L_x_455:
[----:B------:R-:W0:Y:S02]  /*2450*/  @P3 LDC.64 R52, c[0x0][0x238] ;  /* 0x00008e00ff343b82 */ /* 0x000e240000000a00 */
[----:B0-----:R-:W-:-:S04]  /*2460*/  @P3 LEA R52, P0, R145, R52, 0x4 ;  /* 0x0000003491343211 */ /* 0x001fc800078020ff */
[C---:B------:R-:W-:Y:S02]  /*2470*/  @P3 LEA.HI.X R53, R145.reuse, R53, RZ, 0x4, P0 ;  /* 0x0000003591353211 */ /* 0x040fe400000f24ff */
[----:B------:R-:W-:-:S03]  /*2480*/  IADD3 R145, R145, 0x80, RZ ;  /* 0x0000008091917810 */ /* 0x000fc60007ffe0ff */
[----:B------:R1:W-:Y:S04]  /*2490*/  @P3 STG.E.128 desc[UR4][R52.64], R48 ;  /* 0x0000003034003986 */ /* 0x0003e8000c101d04 */
.L_x_423:
[----:B------:R-:W-:Y:S05]  /*24a0*/  BSYNC B0 ;  /* 0x0000000000007941 */ /* 0x000fea0003800000 */
.L_x_422:
        /* <DEDUP_REMOVED lines=26> */
.L_x_459:
[----:B-----5:R-:W-:-:S05]  /*2650*/  SHF.L.U32 R52, R40, 0x10, RZ ;  /* 0x0000001028347819 */ /* 0x020fca00000006ff */
[----:B------:R-:W-:Y:S01]  /*2660*/  FADD.FTZ R105, R52, R105 ;  /* 0x0000006934697221 */ /* 0x000fe20000010000 */
[----:B------:R-:W-:Y:S06]  /*2670*/  BRA `(.L_x_460) ;  /* 0x0000000000107947 */ /* 0x000fec0003800000 */
.L_x_458:
[----:B-----5:R-:W-:Y:S01]  /*2680*/  IMAD.U32 R52, R44, 0x10000, RZ ;  /* 0x000100002c347824 */ /* 0x020fe200078e00ff */
[----:B------:R-:W-:-:S03]  /*2690*/  @P0 SHF.L.U32 R122, R40, 0x10, RZ ;  /* 0x00000010287a0819 */ /* 0x000fc600000006ff */
[----:B------:R-:W-:-:S04]  /*26a0*/  FADD.FTZ R105, R52, R105 ;  /* 0x0000006934697221 */ /* 0x000fc80000010000 */
[----:B------:R-:W-:-:S07]  /*26b0*/  @P0 FADD.FTZ R105, R122, R105 ;  /* 0x000000697a690221 */ /* 0x000fce0000010000 */
.L_x_460:
[----:B------:R-:W-:-:S04]  /*26c0*/  F2FP.BF16.F32.PACK_AB R52, RZ, R105 ;  /* 0x00000069ff34723e */ /* 0x000fc800000010ff */
[----:B------:R-:W-:-:S07]  /*26d0*/  PRMT R48, R52, 0x7610, R48 ;  /* 0x0000761034307816 */ /* 0x000fce0000000030 */
.L_x_461:
[----:B------:R-:W-:Y:S01]  /*26e0*/  IMAD.U32 R112, R112, 0x10000, RZ ;  /* 0x0001000070707824 */ /* 0x000fe200078e00ff */
[----:B------:R-:W-:Y:S06]  /*26f0*/  @P1 BRA `(.L_x_462) ;  /* 0x0000000000241947 */ /* 0x000fec0003800000 */
[----:B------:R-:W-:-:S04]  /*2700*/  ISETP.NE.U32.AND P2, PT, RZ, UR14, PT ;  /* 0x0000000eff007c0c */ /* 0x000fc8000bf45070 */
[----:B------:R-:W-:-:S13]  /*2710*/  ISETP.NE.AND.EX P2, PT, RZ, UR15, PT, P2 ;  /* 0x0000000fff007c0c */ /* 0x000fda000bf45320 */
[----:B------:R-:W-:Y:S05]  /*2720*/  @P2 BRA `(.L_x_463) ;  /* 0x0000000000082947 */ /* 0x000fea0003800000 */
[----:B------:R-:W-:Y:S05]  /*2730*/  @P3 BRA `(.L_x_464) ;  /* 0x00000000002c3947 */ /* 0x000fea0003800000 */
[----:B------:R-:W-:Y:S05]  /*2740*/  BRA `(.L_x_465) ;  /* 0x0000000000307947 */ /* 0x000fea0003800000 */
.L_x_463:
[----:B-----5:R-:W-:-:S04]  /*2750*/  PRMT R52, R40, 0x7632, R52 ;  /* 0x0000763228347816 */ /* 0x020fc80000000034 */
[----:B------:R-:W-:-:S05]  /*2760*/  SHF.L.U32 R111, R52, 0x10, RZ ;  /* 0x00000010346f7819 */ /* 0x000fca00000006ff */
[----:B------:R-:W-:Y:S01]  /*2770*/  FADD.FTZ R112, R111, R112 ;  /* 0x000000706f707221 */ /* 0x000fe20000010000 */
[----:B------:R-:W-:Y:S06]  /*2780*/  BRA `(.L_x_464) ;  /* 0x0000000000187947 */ /* 0x000fec0003800000 */
.L_x_462:
[----:B-----5:R-:W-:Y:S02]  /*2790*/  PRMT R52, R44, 0x7632, R52 ;  /* 0x000076322c347816 */ /* 0x020fe40000000034 */
[----:B------:R-:W-:-:S03]  /*27a0*/  @P0 PRMT R122, R40, 0x7632, R122 ;  /* 0x00007632287a0816 */ /* 0x000fc6000000007a */
[----:B------:R-:W-:Y:S01]  /*27b0*/  IMAD.U32 R111, R52, 0x10000, RZ ;  /* 0x00010000346f7824 */ /* 0x000fe200078e00ff */
[----:B------:R-:W-:-:S03]  /*27c0*/  @P0 SHF.L.U32 R123, R122, 0x10, RZ ;  /* 0x000000107a7b0819 */ /* 0x000fc600000006ff */
[----:B------:R-:W-:-:S04]  /*27d0*/  FADD.FTZ R112, R111, R112 ;  /* 0x000000706f707221 */ /* 0x000fc80000010000 */
[----:B------:R-:W-:-:S07]  /*27e0*/  @P0 FADD.FTZ R112, R123, R112 ;  /* 0x000000707b700221 */ /* 0x000fce0000010000 */
.L_x_464:
[----:B------:R-:W-:-:S04]  /*27f0*/  F2FP.BF16.F32.PACK_AB R52, RZ, R112 ;  /* 0x00000070ff34723e */ /* 0x000fc800000010ff */
[----:B------:R-:W-:-:S07]  /*2800*/  PRMT R48, R48, 0x5410, R52 ;  /* 0x0000541030307816 */ /* 0x000fce0000000034 */
.L_x_465:
        /* <DEDUP_REMOVED lines=8> */
.L_x_467:
[----:B-----5:R-:W-:-:S05]  /*2890*/  SHF.L.U32 R52, R41, 0x10, RZ ;  /* 0x0000001029347819 */ /* 0x020fca00000006ff */
[----:B------:R-:W-:Y:S01]  /*28a0*/  FADD.FTZ R111, R52, R111 ;  /* 0x0000006f346f7221 */ /* 0x000fe20000010000 */
[----:B------:R-:W-:Y:S06]  /*28b0*/  BRA `(.L_x_468) ;  /* 0x0000000000107947 */ /* 0x000fec0003800000 */
.L_x_466:
[----:B-----5:R-:W-:Y:S01]  /*28c0*/  IMAD.U32 R52, R45, 0x10000, RZ ;  /* 0x000100002d347824 */ /* 0x020fe200078e00ff */
[----:B------:R-:W-:-:S03]  /*28d0*/  @P0 SHF.L.U32 R122, R41, 0x10, RZ ;  /* 0x00000010297a0819 */ /* 0x000fc600000006ff */
[----:B------:R-:W-:-:S04]  /*28e0*/  FADD.FTZ R111, R52, R111 ;  /* 0x0000006f346f7221 */ /* 0x000fc80000010000 */
[----:B------:R-:W-:-:S07]  /*28f0*/  @P0 FADD.FTZ R111, R122, R111 ;  /* 0x0000006f7a6f0221 */ /* 0x000fce0000010000 */
.L_x_468:
[----:B------:R-:W-:-:S04]  /*2900*/  F2FP.BF16.F32.PACK_AB R52, RZ, R111 ;  /* 0x0000006fff34723e */ /* 0x000fc800000010ff */
[----:B------:R-:W-:-:S07]  /*2910*/  PRMT R49, R52, 0x7610, R49 ;  /* 0x0000761034317816 */ /* 0x000fce0000000031 */
.L_x_469:
[----:B------:R-:W-:Y:S01]  /*2920*/  IMAD.U32 R122, R53, 0x10000, RZ ;  /* 0x00010000357a7824 */ /* 0x000fe200078e00ff */
[----:B------:R-:W-:Y:S06]  /*2930*/  @P1 BRA `(.L_x_470) ;  /* 0x0000000000241947 */ /* 0x000fec0003800000 */
[----:B------:R-:W-:-:S04]  /*2940*/  ISETP.NE.U32.AND P2, PT, RZ, UR14, PT ;  /* 0x0000000eff007c0c */ /* 0x000fc8000bf45070 */
[----:B------:R-:W-:-:S13]  /*2950*/  ISETP.NE.AND.EX P2, PT, RZ, UR15, PT, P2 ;  /* 0x0000000fff007c0c */ /* 0x000fda000bf45320 */
[----:B------:R-:W-:Y:S05]  /*2960*/  @P2 BRA `(.L_x_471) ;  /* 0x0000000000082947 */ /* 0x000fea0003800000 */
[----:B------:R-:W-:Y:S05]  /*2970*/  @P3 BRA `(.L_x_472) ;  /* 0x00000000002c3947 */ /* 0x000fea0003800000 */
[----:B------:R-:W-:Y:S05]  /*2980*/  BRA `(.L_x_473) ;  /* 0x0000000000307947 */ /* 0x000fea0003800000 */
.L_x_471:
[----:B-----5:R-:W-:-:S04]  /*2990*/  PRMT R52, R41, 0x7632, R52 ;  /* 0x0000763229347816 */ /* 0x020fc80000000034 */
[----:B------:R-:W-:-:S05]  /*29a0*/  SHF.L.U32 R53, R52, 0x10, RZ ;  /* 0x0000001034357819 */ /* 0x000fca00000006ff */
[----:B------:R-:W-:Y:S01]  /*29b0*/  FADD.FTZ R122, R53, R122 ;  /* 0x0000007a357a7221 */ /* 0x000fe20000010000 */
[----:B------:R-:W-:Y:S06]  /*29c0*/  BRA `(.L_x_472) ;  /* 0x0000000000187947 */ /* 0x000fec0003800000 */
.L_x_470:
[----:B-----5:R-:W-:Y:S02]  /*29d0*/  PRMT R52, R45, 0x7632, R52 ;  /* 0x000076322d347816 */ /* 0x020fe40000000034 */
[----:B------:R-:W-:-:S03]  /*29e0*/  @P0 PRMT R123, R41, 0x7632, R123 ;  /* 0x00007632297b0816 */ /* 0x000fc6000000007b */
[----:B------:R-:W-:Y:S01]  /*29f0*/  IMAD.U32 R53, R52, 0x10000, RZ ;  /* 0x0001000034357824 */ /* 0x000fe200078e00ff */
[----:B------:R-:W-:-:S03]  /*2a00*/  @P0 SHF.L.U32 R123, R123, 0x10, RZ ;  /* 0x000000107b7b0819 */ /* 0x000fc600000006ff */
[----:B------:R-:W-:-:S04]  /*2a10*/  FADD.FTZ R122, R53, R122 ;  /* 0x0000007a357a7221 */ /* 0x000fc80000010000 */
[----:B------:R-:W-:-:S07]  /*2a20*/  @P0 FADD.FTZ R122, R123, R122 ;  /* 0x0000007a7b7a0221 */ /* 0x000fce0000010000 */
.L_x_472:
[----:B------:R-:W-:-:S04]  /*2a30*/  F2FP.BF16.F32.PACK_AB R52, RZ, R122 ;  /* 0x0000007aff34723e */ /* 0x000fc800000010ff */
[----:B------:R-:W-:-:S07]  /*2a40*/  PRMT R49, R49, 0x5410, R52 ;  /* 0x0000541031317816 */ /* 0x000fce0000000034 */
.L_x_473:
        /* <DEDUP_REMOVED lines=8> */
.L_x_475:
[----:B-----5:R-:W-:-:S05]  /*2ad0*/  SHF.L.U32 R52, R42, 0x10, RZ ;  /* 0x000000102a347819 */ /* 0x020fca00000006ff */
[----:B------:R-:W-:Y:S01]  /*2ae0*/  FADD.FTZ R123, R52, R123 ;  /* 0x0000007b347b7221 */ /* 0x000fe20000010000 */
[----:B------:R-:W-:Y:S06]  /*2af0*/  BRA `(.L_x_476) ;  /* 0x0000000000107947 */ /* 0x000fec0003800000 */
.L_x_474:
[----:B-----5:R-:W-:Y:S01]  /*2b00*/  IMAD.U32 R52, R46, 0x10000, RZ ;  /* 0x000100002e347824 */ /* 0x020fe200078e00ff */
[----:B------:R-:W-:-:S03]  /*2b10*/  @P0 SHF.L.U32 R132, R42, 0x10, RZ ;  /* 0x000000102a840819 */ /* 0x000fc600000006ff */
[----:B------:R-:W-:-:S04]  /*2b20*/  FADD.FTZ R123, R52, R123 ;  /* 0x0000007b347b7221 */ /* 0x000fc80000010000 */
[----:B------:R-:W-:-:S07]  /*2b30*/  @P0 FADD.FTZ R123, R132, R123 ;  /* 0x0000007b847b0221 */ /* 0x000fce0000010000 */
.L_x_476:
[----:B------:R-:W-:-:S04]  /*2b40*/  F2FP.BF16.F32.PACK_AB R52, RZ, R123 ;  /* 0x0000007bff34723e */ /* 0x000fc800000010ff */
[----:B------:R-:W-:-:S07]  /*2b50*/  PRMT R50, R52, 0x7610, R50 ;  /* 0x0000761034327816 */ /* 0x000fce0000000032 */
.L_x_477:
[----:B------:R-:W-:Y:S01]  /*2b60*/  IMAD.U32 R132, R54, 0x10000, RZ ;  /* 0x0001000036847824 */ /* 0x000fe200078e00ff */
[----:B------:R-:W-:Y:S06]  /*2b70*/  @P1 BRA `(.L_x_478) ;  /* 0x0000000000241947 */ /* 0x000fec0003800000 */
[----:B------:R-:W-:-:S04]  /*2b80*/  ISETP.NE.U32.AND P2, PT, RZ, UR14, PT ;  /* 0x0000000eff007c0c */ /* 0x000fc8000bf45070 */
[----:B------:R-:W-:-:S13]  /*2b90*/  ISETP.NE.AND.EX P2, PT, RZ, UR15, PT, P2 ;  /* 0x0000000fff007c0c */ /* 0x000fda000bf45320 */
[----:B------:R-:W-:Y:S05]  /*2ba0*/  @P2 BRA `(.L_x_479) ;  /* 0x0000000000082947 */ /* 0x000fea0003800000 */
[----:B------:R-:W-:Y:S05]  /*2bb0*/  @P3 BRA `(.L_x_480) ;  /* 0x00000000002c3947 */ /* 0x000fea0003800000 */
[----:B------:R-:W-:Y:S05]  /*2bc0*/  BRA `(.L_x_481) ;  /* 0x0000000000307947 */ /* 0x000fea0003800000 */
.L_x_479:
[----:B-----5:R-:W-:-:S04]  /*2bd0*/  PRMT R52, R42, 0x7632, R52 ;  /* 0x000076322a347816 */ /* 0x020fc80000000034 */
[----:B------:R-:W-:-:S05]  /*2be0*/  SHF.L.U32 R53, R52, 0x10, RZ ;  /* 0x0000001034357819 */ /* 0x000fca00000006ff */
[----:B------:R-:W-:Y:S01]  /*2bf0*/  FADD.FTZ R132, R53, R132 ;  /* 0x0000008435847221 */ /* 0x000fe20000010000 */
[----:B------:R-:W-:Y:S06]  /*2c00*/  BRA `(.L_x_480) ;  /* 0x0000000000187947 */ /* 0x000fec0003800000 */
.L_x_478:
[----:B-----5:R-:W-:Y:S02]  /*2c10*/  PRMT R52, R46, 0x7632, R52 ;  /* 0x000076322e347816 */ /* 0x020fe40000000034 */
[----:B------:R-:W-:-:S03]  /*2c20*/  @P0 PRMT R54, R42, 0x7632, R54 ;  /* 0x000076322a360816 */ /* 0x000fc60000000036 */
[----:B------:R-:W-:Y:S01]  /*2c30*/  IMAD.U32 R53, R52, 0x10000, RZ ;  /* 0x0001000034357824 */ /* 0x000fe200078e00ff */
[----:B------:R-:W-:-:S03]  /*2c40*/  @P0 SHF.L.U32 R133, R54, 0x10, RZ ;  /* 0x0000001036850819 */ /* 0x000fc600000006ff */
[----:B------:R-:W-:-:S04]  /*2c50*/  FADD.FTZ R132, R53, R132 ;  /* 0x0000008435847221 */ /* 0x000fc80000010000 */
[----:B------:R-:W-:-:S07]  /*2c60*/  @P0 FADD.FTZ R132, R133, R132 ;  /* 0x0000008485840221 */ /* 0x000fce0000010000 */
.L_x_480:
[----:B------:R-:W-:-:S04]  /*2c70*/  F2FP.BF16.F32.PACK_AB R52, RZ, R132 ;  /* 0x00000084ff34723e */ /* 0x000fc800000010ff */
[----:B------:R-:W-:-:S07]  /*2c80*/  PRMT R50, R50, 0x5410, R52 ;  /* 0x0000541032327816 */ /* 0x000fce0000000034 */
.L_x_481:
        /* <DEDUP_REMOVED lines=8> */
.L_x_483:
[----:B-----5:R-:W-:-:S05]  /*2d10*/  SHF.L.U32 R52, R43, 0x10, RZ ;  /* 0x000000102b347819 */ /* 0x020fca00000006ff */
[----:B------:R-:W-:Y:S01]  /*2d20*/  FADD.FTZ R133, R52, R133 ;  /* 0x0000008534857221 */ /* 0x000fe20000010000 */
[----:B------:R-:W-:Y:S06]  /*2d30*/  BRA `(.L_x_484) ;  /* 0x0000000000107947 */ /* 0x000fec0003800000 */
.L_x_482:
[----:B-----5:R-:W-:Y:S01]  /*2d40*/  IMAD.U32 R52, R47, 0x10000, RZ ;  /* 0x000100002f347824 */ /* 0x020fe200078e00ff */
[----:B------:R-:W-:-:S03]  /*2d50*/  @P0 SHF.L.U32 R54, R43, 0x10, RZ ;  /* 0x000000102b360819 */ /* 0x000fc600000006ff */
[----:B------:R-:W-:-:S04]  /*2d60*/  FADD.FTZ R133, R52, R133 ;  /* 0x0000008534857221 */ /* 0x000fc80000010000 */
[----:B------:R-:W-:-:S07]  /*2d70*/  @P0 FADD.FTZ R133, R54, R133 ;  /* 0x0000008536850221 */ /* 0x000fce0000010000 */
.L_x_484:
[----:B------:R-:W-:-:S04]  /*2d80*/  F2FP.BF16.F32.PACK_AB R52, RZ, R133 ;  /* 0x00000085ff34723e */ /* 0x000fc800000010ff */
[----:B------:R-:W-:-:S07]  /*2d90*/  PRMT R51, R52, 0x7610, R51 ;  /* 0x0000761034337816 */ /* 0x000fce0000000033 */
.L_x_485:
[----:B------:R-:W-:Y:S01]  /*2da0*/  IMAD.U32 R140, R55, 0x10000, RZ ;  /* 0x00010000378c7824 */ /* 0x000fe200078e00ff */
[----:B------:R-:W-:Y:S06]  /*2db0*/  @P1 BRA `(.L_x_486) ;  /* 0x0000000000241947 */ /* 0x000fec0003800000 */
[----:B------:R-:W-:-:S04]  /*2dc0*/  ISETP.NE.U32.AND P0, PT, RZ, UR14, PT ;  /* 0x0000000eff007c0c */ /* 0x000fc8000bf05070 */
[----:B------:R-:W-:-:S13]  /*2dd0*/  ISETP.NE.AND.EX P0, PT, RZ, UR15, PT, P0 ;  /* 0x0000000fff007c0c */ /* 0x000fda000bf05300 */
[----:B------:R-:W-:Y:S05]  /*2de0*/  @P0 BRA `(.L_x_487) ;  /* 0x0000000000080947 */ /* 0x000fea0003800000 */
[----:B------:R-:W-:Y:S05]  /*2df0*/  @P3 BRA `(.L_x_488) ;  /* 0x00000000002c3947 */ /* 0x000fea0003800000 */
[----:B------:R-:W-:Y:S05]  /*2e00*/  BRA `(.L_x_489) ;  /* 0x0000000000307947 */ /* 0x000fea0003800000 */
.L_x_487:
[----:B-----5:R-:W-:-:S04]  /*2e10*/  PRMT R52, R43, 0x7632, R52 ;  /* 0x000076322b347816 */ /* 0x020fc80000000034 */
[----:B------:R-:W-:-:S05]  /*2e20*/  SHF.L.U32 R53, R52, 0x10, RZ ;  /* 0x0000001034357819 */ /* 0x000fca00000006ff */
[----:B------:R-:W-:Y:S01]  /*2e30*/  FADD.FTZ R140, R53, R140 ;  /* 0x0000008c358c7221 */ /* 0x000fe20000010000 */
[----:B------:R-:W-:Y:S06]  /*2e40*/  BRA `(.L_x_488) ;  /* 0x0000000000187947 */ /* 0x000fec0003800000 */
.L_x_486:
[----:B-----5:R-:W-:Y:S02]  /*2e50*/  PRMT R52, R47, 0x7632, R52 ;  /* 0x000076322f347816 */ /* 0x020fe40000000034 */
[----:B------:R-:W-:-:S03]  /*2e60*/  @P0 PRMT R54, R43, 0x7632, R54 ;  /* 0x000076322b360816 */ /* 0x000fc60000000036 */
[----:B------:R-:W-:Y:S01]  /*2e70*/  IMAD.U32 R53, R52, 0x10000, RZ ;  /* 0x0001000034357824 */ /* 0x000fe200078e00ff */
[----:B------:R-:W-:-:S03]  /*2e80*/  @P0 SHF.L.U32 R55, R54, 0x10, RZ ;  /* 0x0000001036370819 */ /* 0x000fc600000006ff */
[----:B------:R-:W-:-:S04]  /*2e90*/  FADD.FTZ R140, R53, R140 ;  /* 0x0000008c358c7221 */ /* 0x000fc80000010000 */
[----:B------:R-:W-:-:S07]  /*2ea0*/  @P0 FADD.FTZ R140, R55, R140 ;  /* 0x0000008c378c0221 */ /* 0x000fce0000010000 */
.L_x_488:
[----:B------:R-:W-:-:S04]  /*2eb0*/  F2FP.BF16.F32.PACK_AB R52, RZ, R140 ;  /* 0x0000008cff34723e */ /* 0x000fc800000010ff */
[----:B------:R-:W-:-:S07]  /*2ec0*/  PRMT R51, R51, 0x5410, R52 ;  /* 0x0000541033337816 */ /* 0x000fce0000000034 */
.L_x_489:
[----:B------:R-:W0:Y:S02]  /*2ed0*/  @P3 LDC.64 R52, c[0x0][0x238] ;  /* 0x00008e00ff343b82 */ /* 0x000e240000000a00 */
[----:B0-----:R-:W-:-:S04]  /*2ee0*/  @P3 LEA R52, P0, R145, R52, 0x4 ;  /* 0x0000003491343211 */ /* 0x001fc800078020ff */
[C---:B------:R-:W-:Y:S01]  /*2ef0*/  @P3 LEA.HI.X R53, R145.reuse, R53, RZ, 0x4, P0 ;  /* 0x0000003591353211 */ /* 0x040fe200000f24ff */
[----:B------:R-:W-:-:S04]  /*2f00*/  VIADD R145, R145, 0x80 ;  /* 0x0000008091917836 */ /* 0x000fc80000000000 */
[----:B------:R2:W-:Y:S04]  /*2f10*/  @P3 STG.E.128 desc[UR4][R52.64], R48 ;  /* 0x0000003034003986 */ /* 0x0005e8000c101d04 */
.L_x_457:
[----:B------:R-:W-:Y:S05]  /*2f20*/  BSYNC B0 ;  /* 0x0000000000007941 */ /* 0x000fea0003800000 */
.L_x_456:
        /* <DEDUP_REMOVED lines=26> */
.L_x_493:
[----:B-----5:R-:W-:-:S04]  /*30d0*/  IMAD.U32 R109, R40, 0x10000, RZ ;  /* 0x00010000286d7824 */ /* 0x020fc800078e00ff */
[----:B------:R-:W-:Y:S01]  /*30e0*/  FADD.FTZ R106, R109, R106 ;  /* 0x0000006a6d6a7221 */ /* 0x000fe20000010000 */
[----:B------:R-:W-:Y:S06]  /*30f0*/  BRA `(.L_x_494) ;  /* 0x0000000000107947 */ /* 0x000fec0003800000 */
.L_x_492:
[----:B-----5:R-:W-:Y:S01]  /*3100*/  SHF.L.U32 R109, R44, 0x10, RZ ;  /* 0x000000102c6d7819 */ /* 0x020fe200000006ff */
[----:B------:R-:W-:-:S04]  /*3110*/  @P0 IMAD.U32 R125, R40, 0x10000, RZ ;  /* 0x00010000287d0824 */ /* 0x000fc800078e00ff */
[----:B------:R-:W-:-:S04]  /*3120*/  FADD.FTZ R106, R109, R106 ;  /* 0x0000006a6d6a7221 */ /* 0x000fc80000010000 */
[----:B------:R-:W-:-:S07]  /*3130*/  @P0 FADD.FTZ R106, R125, R106 ;  /* 0x0000006a7d6a0221 */ /* 0x000fce0000010000 */
.L_x_494:
[----:B------:R-:W-:-:S04]  /*3140*/  F2FP.BF16.F32.PACK_AB R52, RZ, R106 ;  /* 0x0000006aff34723e */ /* 0x000fc800000010ff */
[----:B------:R-:W-:-:S07]  /*3150*/  PRMT R48, R52, 0x7610, R48 ;  /* 0x0000761034307816 */ /* 0x000fce0000000030 */
.L_x_495:
[----:B------:R-:W-:Y:S01]  /*3160*/  SHF.L.U32 R110, R110, 0x10, RZ ;  /* 0x000000106e6e7819 */ /* 0x000fe200000006ff */
[----:B------:R-:W-:Y:S06]  /*3170*/  @P1 BRA `(.L_x_496) ;  /* 0x0000000000241947 */ /* 0x000fec0003800000 */
[----:B------:R-:W-:-:S04]  /*3180*/  ISETP.NE.U32.AND P2, PT, RZ, UR14, PT ;  /* 0x0000000eff007c0c */ /* 0x000fc8000bf45070 */
[----:B------:R-:W-:-:S13]  /*3190*/  ISETP.NE.AND.EX P2, PT, RZ, UR15, PT, P2 ;  /* 0x0000000fff007c0c */ /* 0x000fda000bf45320 */
[----:B------:R-:W-:Y:S05]  /*31a0*/  @P2 BRA `(.L_x_497) ;  /* 0x0000000000082947 */ /* 0x000fea0003800000 */
[----:B------:R-:W-:Y:S05]  /*31b0*/  @P3 BRA `(.L_x_498) ;  /* 0x00000000002c3947 */ /* 0x000fea0003800000 */
[----:B------:R-:W-:Y:S05]  /*31c0*/  BRA `(.L_x_499) ;  /* 0x0000000000307947 */ /* 0x000fea0003800000 */
.L_x_497:
[----:B-----5:R-:W-:-:S05]  /*31d0*/  PRMT R52, R40, 0x7632, R52 ;  /* 0x0000763228347816 */ /* 0x020fca0000000034 */
[----:B------:R-:W-:-:S04]  /*31e0*/  IMAD.U32 R109, R52, 0x10000, RZ ;  /* 0x00010000346d7824 */ /* 0x000fc800078e00ff */
[----:B------:R-:W-:Y:S01]  /*31f0*/  FADD.FTZ R110, R109, R110 ;  /* 0x0000006e6d6e7221 */ /* 0x000fe20000010000 */
[----:B------:R-:W-:Y:S06]  /*3200*/  BRA `(.L_x_498) ;  /* 0x0000000000187947 */ /* 0x000fec0003800000 */
.L_x_496:
[----:B-----5:R-:W-:Y:S02]  /*3210*/  PRMT R52, R44, 0x7632, R52 ;  /* 0x000076322c347816 */ /* 0x020fe40000000034 */
[----:B------:R-:W-:Y:S02]  /*3220*/  @P0 PRMT R124, R40, 0x7632, R124 ;  /* 0x00007632287c0816 */ /* 0x000fe4000000007c */
[----:B------:R-:W-:-:S03]  /*3230*/  SHF.L.U32 R109, R52, 0x10, RZ ;  /* 0x00000010346d7819 */ /* 0x000fc600000006ff */
[----:B------:R-:W-:Y:S02]  /*3240*/  @P0 IMAD.U32 R125, R124, 0x10000, RZ ;  /* 0x000100007c7d0824 */ /* 0x000fe400078e00ff */
[----:B------:R-:W-:-:S04]  /*3250*/  FADD.FTZ R110, R109, R110 ;  /* 0x0000006e6d6e7221 */ /* 0x000fc80000010000 */
[----:B------:R-:W-:-:S07]  /*3260*/  @P0 FADD.FTZ R110, R125, R110 ;  /* 0x0000006e7d6e0221 */ /* 0x000fce0000010000 */
.L_x_498:
[----:B------:R-:W-:-:S04]  /*3270*/  F2FP.BF16.F32.PACK_AB R52, RZ, R110 ;  /* 0x0000006eff34723e */ /* 0x000fc800000010ff */
[----:B------:R-:W-:-:S07]  /*3280*/  PRMT R48, R48, 0x5410, R52 ;  /* 0x0000541030307816 */ /* 0x000fce0000000034 */
.L_x_499:
        /* <DEDUP_REMOVED lines=8> */
.L_x_501:
[----:B-----5:R-:W-:-:S04]  /*3310*/  IMAD.U32 R52, R41, 0x10000, RZ ;  /* 0x0001000029347824 */ /* 0x020fc800078e00ff */
[----:B------:R-:W-:Y:S01]  /*3320*/  FADD.FTZ R109, R52, R109 ;  /* 0x0000006d346d7221 */ /* 0x000fe20000010000 */
[----:B------:R-:W-:Y:S06]  /*3330*/  BRA `(.L_x_502) ;  /* 0x0000000000107947 */ /* 0x000fec0003800000 */
.L_x_500:
[----:B-----5:R-:W-:Y:S01]  /*3340*/  SHF.L.U32 R52, R45, 0x10, RZ ;  /* 0x000000102d347819 */ /* 0x020fe200000006ff */
[----:B------:R-:W-:-:S04]  /*3350*/  @P0 IMAD.U32 R124, R41, 0x10000, RZ ;  /* 0x00010000297c0824 */ /* 0x000fc800078e00ff */
[----:B------:R-:W-:-:S04]  /*3360*/  FADD.FTZ R109, R52, R109 ;  /* 0x0000006d346d7221 */ /* 0x000fc80000010000 */
[----:B------:R-:W-:-:S07]  /*3370*/  @P0 FADD.FTZ R109, R124, R109 ;  /* 0x0000006d7c6d0221 */ /* 0x000fce0000010000 */
.L_x_502:
[----:B------:R-:W-:-:S04]  /*3380*/  F2FP.BF16.F32.PACK_AB R52, RZ, R109 ;  /* 0x0000006dff34723e */ /* 0x000fc800000010ff */
[----:B------:R-:W-:-:S07]  /*3390*/  PRMT R49, R52, 0x7610, R49 ;  /* 0x0000761034317816 */ /* 0x000fce0000000031 */
.L_x_503:
[----:B------:R-:W-:Y:S01]  /*33a0*/  SHF.L.U32 R124, R53, 0x10, RZ ;  /* 0x00000010357c7819 */ /* 0x000fe200000006ff */
[----:B------:R-:W-:Y:S06]  /*33b0*/  @P1 BRA `(.L_x_504) ;  /* 0x0000000000241947 */ /* 0x000fec0003800000 */
[----:B------:R-:W-:-:S04]  /*33c0*/  ISETP.NE.U32.AND P2, PT, RZ, UR14, PT ;  /* 0x0000000eff007c0c */ /* 0x000fc8000bf45070 */
[----:B------:R-:W-:-:S13]  /*33d0*/  ISETP.NE.AND.EX P2, PT, RZ, UR15, PT, P2 ;  /* 0x0000000fff007c0c */ /* 0x000fda000bf45320 */
[----:B------:R-:W-:Y:S05]  /*33e0*/  @P2 BRA `(.L_x_505) ;  /* 0x0000000000082947 */ /* 0x000fea0003800000 */
[----:B------:R-:W-:Y:S05]  /*33f0*/  @P3 BRA `(.L_x_506) ;  /* 0x00000000002c3947 */ /* 0x000fea0003800000 */
[----:B------:R-:W-:Y:S05]  /*3400*/  BRA `(.L_x_507) ;  /* 0x0000000000307947 */ /* 0x000fea0003800000 */
.L_x_505:
[----:B-----5:R-:W-:-:S04]  /*3410*/  PRMT R52, R41, 0x7632, R52 ;  /* 0x0000763229347816 */ /* 0x020fc80000000034 */
[----:B------:R-:W-:-:S05]  /*3420*/  SHF.L.U32 R53, R52, 0x10, RZ ;  /* 0x0000001034357819 */ /* 0x000fca00000006ff */
[----:B------:R-:W-:Y:S01]  /*3430*/  FADD.FTZ R124, R53, R124 ;  /* 0x0000007c357c7221 */ /* 0x000fe20000010000 */
[----:B------:R-:W-:Y:S06]  /*3440*/  BRA `(.L_x_506) ;  /* 0x0000000000187947 */ /* 0x000fec0003800000 */
.L_x_504:
[----:B-----5:R-:W-:Y:S02]  /*3450*/  PRMT R52, R45, 0x7632, R52 ;  /* 0x000076322d347816 */ /* 0x020fe40000000034 */
[----:B------:R-:W-:-:S03]  /*3460*/  @P0 PRMT R125, R41, 0x7632, R125 ;  /* 0x00007632297d0816 */ /* 0x000fc6000000007d */
[----:B------:R-:W-:Y:S01]  /*3470*/  IMAD.U32 R53, R52, 0x10000, RZ ;  /* 0x0001000034357824 */ /* 0x000fe200078e00ff */
[----:B------:R-:W-:-:S03]  /*3480*/  @P0 SHF.L.U32 R125, R125, 0x10, RZ ;  /* 0x000000107d7d0819 */ /* 0x000fc600000006ff */
[----:B------:R-:W-:-:S04]  /*3490*/  FADD.FTZ R124, R53, R124 ;  /* 0x0000007c357c7221 */ /* 0x000fc80000010000 */
[----:B------:R-:W-:-:S07]  /*34a0*/  @P0 FADD.FTZ R124, R125, R124 ;  /* 0x0000007c7d7c0221 */ /* 0x000fce0000010000 */
.L_x_506:
[----:B------:R-:W-:-:S04]  /*34b0*/  F2FP.BF16.F32.PACK_AB R52, RZ, R124 ;  /* 0x0000007cff34723e */ /* 0x000fc800000010ff */
[----:B------:R-:W-:-:S07]  /*34c0*/  PRMT R49, R49, 0x5410, R52 ;  /* 0x0000541031317816 */ /* 0x000fce0000000034 */
.L_x_507:
        /* <DEDUP_REMOVED lines=8> */
.L_x_509:
[----:B-----5:R-:W-:-:S04]  /*3550*/  IMAD.U32 R52, R42, 0x10000, RZ ;  /* 0x000100002a347824 */ /* 0x020fc800078e00ff */
[----:B------:R-:W-:Y:S01]  /*3560*/  FADD.FTZ R125, R52, R125 ;  /* 0x0000007d347d7221 */ /* 0x000fe20000010000 */
[----:B------:R-:W-:Y:S06]  /*3570*/  BRA `(.L_x_510) ;  /* 0x0000000000107947 */ /* 0x000fec0003800000 */
.L_x_508:
[----:B-----5:R-:W-:Y:S02]  /*3580*/  SHF.L.U32 R52, R46, 0x10, RZ ;  /* 0x000000102e347819 */ /* 0x020fe400000006ff */
[----:B------:R-:W-:-:S03]  /*3590*/  @P0 SHF.L.U32 R134, R42, 0x10, RZ ;  /* 0x000000102a860819 */ /* 0x000fc600000006ff */
[----:B------:R-:W-:-:S04]  /*35a0*/  FADD.FTZ R125, R52, R125 ;  /* 0x0000007d347d7221 */ /* 0x000fc80000010000 */
[----:B------:R-:W-:-:S07]  /*35b0*/  @P0 FADD.FTZ R125, R134, R125 ;  /* 0x0000007d867d0221 */ /* 0x000fce0000010000 */
.L_x_510:
[----:B------:R-:W-:-:S04]  /*35c0*/  F2FP.BF16.F32.PACK_AB R52, RZ, R125 ;  /* 0x0000007dff34723e */ /* 0x000fc800000010ff */
[----:B------:R-:W-:-:S07]  /*35d0*/  PRMT R50, R52, 0x7610, R50 ;  /* 0x0000761034327816 */ /* 0x000fce0000000032 */
.L_x_511:
[----:B------:R-:W-:Y:S01]  /*35e0*/  IMAD.U32 R134, R54, 0x10000, RZ ;  /* 0x0001000036867824 */ /* 0x000fe200078e00ff */
[----:B------:R-:W-:Y:S06]  /*35f0*/  @P1 BRA `(.L_x_512) ;  /* 0x0000000000241947 */ /* 0x000fec0003800000 */
[----:B------:R-:W-:-:S04]  /*3600*/  ISETP.NE.U32.AND P2, PT, RZ, UR14, PT ;  /* 0x0000000eff007c0c */ /* 0x000fc8000bf45070 */
[----:B------:R-:W-:-:S13]  /*3610*/  ISETP.NE.AND.EX P2, PT, RZ, UR15, PT, P2 ;  /* 0x0000000fff007c0c */ /* 0x000fda000bf45320 */
[----:B------:R-:W-:Y:S05]  /*3620*/  @P2 BRA `(.L_x_513) ;  /* 0x0000000000082947 */ /* 0x000fea0003800000 */
[----:B------:R-:W-:Y:S05]  /*3630*/  @P3 BRA `(.L_x_514) ;  /* 0x00000000002c3947 */ /* 0x000fea0003800000 */
[----:B------:R-:W-:Y:S05]  /*3640*/  BRA `(.L_x_515) ;  /* 0x0000000000307947 */ /* 0x000fea0003800000 */
.L_x_513:
[----:B-----5:R-:W-:-:S04]  /*3650*/  PRMT R52, R42, 0x7632, R52 ;  /* 0x000076322a347816 */ /* 0x020fc80000000034 */
[----:B------:R-:W-:-:S05]  /*3660*/  SHF.L.U32 R53, R52, 0x10, RZ ;  /* 0x0000001034357819 */ /* 0x000fca00000006ff */
[----:B------:R-:W-:Y:S01]  /*3670*/  FADD.FTZ R134, R53, R134 ;  /* 0x0000008635867221 */ /* 0x000fe20000010000 */
[----:B------:R-:W-:Y:S06]  /*3680*/  BRA `(.L_x_514) ;  /* 0x0000000000187947 */ /* 0x000fec0003800000 */
.L_x_512:
[----:B-----5:R-:W-:Y:S02]  /*3690*/  PRMT R52, R46, 0x7632, R52 ;  /* 0x000076322e347816 */ /* 0x020fe40000000034 */
[----:B------:R-:W-:Y:S02]  /*36a0*/  @P0 PRMT R54, R42, 0x7632, R54 ;  /* 0x000076322a360816 */ /* 0x000fe40000000036 */
[----:B------:R-:W-:-:S03]  /*36b0*/  SHF.L.U32 R53, R52, 0x10, RZ ;  /* 0x0000001034357819 */ /* 0x000fc600000006ff */
[----:B------:R-:W-:Y:S02]  /*36c0*/  @P0 IMAD.U32 R135, R54, 0x10000, RZ ;  /* 0x0001000036870824 */ /* 0x000fe400078e00ff */
[----:B------:R-:W-:-:S04]  /*36d0*/  FADD.FTZ R134, R53, R134 ;  /* 0x0000008635867221 */ /* 0x000fc80000010000 */
[----:B------:R-:W-:-:S07]  /*36e0*/  @P0 FADD.FTZ R134, R135, R134 ;  /* 0x0000008687860221 */ /* 0x000fce0000010000 */
.L_x_514:
[----:B------:R-:W-:-:S04]  /*36f0*/  F2FP.BF16.F32.PACK_AB R52, RZ, R134 ;  /* 0x00000086ff34723e */ /* 0x000fc800000010ff */
[----:B------:R-:W-:-:S07]  /*3700*/  PRMT R50, R50, 0x5410, R52 ;  /* 0x0000541032327816 */ /* 0x000fce0000000034 */
.L_x_515:
        /* <DEDUP_REMOVED lines=8> */
.L_x_517:
[----:B-----5:R-:W-:-:S05]  /*3790*/  SHF.L.U32 R52, R43, 0x10, RZ ;  /* 0x000000102b347819 */ /* 0x020fca00000006ff */
[----:B------:R-:W-:Y:S01]  /*37a0*/  FADD.FTZ R135, R52, R135 ;  /* 0x0000008734877221 */ /* 0x000fe20000010000 */
[----:B------:R-:W-:Y:S06]  /*37b0*/  BRA `(.L_x_518) ;  /* 0x0000000000107947 */ /* 0x000fec0003800000 */
.L_x_516:
[----:B-----5:R-:W-:Y:S01]  /*37c0*/  IMAD.U32 R52, R47, 0x10000, RZ ;  /* 0x000100002f347824 */ /* 0x020fe200078e00ff */
[----:B------:R-:W-:-:S03]  /*37d0*/  @P0 SHF.L.U32 R54, R43, 0x10, RZ ;  /* 0x000000102b360819 */ /* 0x000fc600000006ff */
[----:B------:R-:W-:-:S04]  /*37e0*/  FADD.FTZ R135, R52, R135 ;  /* 0x0000008734877221 */ /* 0x000fc80000010000 */
[----:B------:R-:W-:-:S07]  /*37f0*/  @P0 FADD.FTZ R135, R54, R135 ;  /* 0x0000008736870221 */ /* 0x000fce0000010000 */
.L_x_518:
[----:B------:R-:W-:-:S04]  /*3800*/  F2FP.BF16.F32.PACK_AB R52, RZ, R135 ;  /* 0x00000087ff34723e */ /* 0x000fc800000010ff */
[----:B------:R-:W-:-:S07]  /*3810*/  PRMT R51, R52, 0x7610, R51 ;  /* 0x0000761034337816 */ /* 0x000fce0000000033 */
.L_x_519:
[----:B------:R-:W-:Y:S01]  /*3820*/  SHF.L.U32 R141, R55, 0x10, RZ ;  /* 0x00000010378d7819 */ /* 0x000fe200000006ff */
[----:B------:R-:W-:Y:S06]  /*3830*/  @P1 BRA `(.L_x_520) ;  /* 0x0000000000241947 */ /* 0x000fec0003800000 */
[----:B------:R-:W-:-:S04]  /*3840*/  ISETP.NE.U32.AND P0, PT, RZ, UR14, PT ;  /* 0x0000000eff007c0c */ /* 0x000fc8000bf05070 */
[----:B------:R-:W-:-:S13]  /*3850*/  ISETP.NE.AND.EX P0, PT, RZ, UR15, PT, P0 ;  /* 0x0000000fff007c0c */ /* 0x000fda000bf05300 */
[----:B------:R-:W-:Y:S05]  /*3860*/  @P0 BRA `(.L_x_521) ;  /* 0x0000000000080947 */ /* 0x000fea0003800000 */
[----:B------:R-:W-:Y:S05]  /*3870*/  @P3 BRA `(.L_x_522) ;  /* 0x00000000002c3947 */ /* 0x000fea0003800000 */
[----:B------:R-:W-:Y:S05]  /*3880*/  BRA `(.L_x_523) ;  /* 0x0000000000307947 */ /* 0x000fea0003800000 */
.L_x_521:
[----:B-----5:R-:W-:-:S05]  /*3890*/  PRMT R52, R43, 0x7632, R52 ;  /* 0x000076322b347816 */ /* 0x020fca0000000034 */
[----:B------:R-:W-:-:S04]  /*38a0*/  IMAD.U32 R52, R52, 0x10000, RZ ;  /* 0x0001000034347824 */ /* 0x000fc800078e00ff */
[----:B------:R-:W-:Y:S01]  /*38b0*/  FADD.FTZ R141, R52, R141 ;  /* 0x0000008d348d7221 */ /* 0x000fe20000010000 */
[----:B------:R-:W-:Y:S06]  /*38c0*/  BRA `(.L_x_522) ;  /* 0x0000000000187947 */ /* 0x000fec0003800000 */
.L_x_520:
[----:B-----5:R-:W-:Y:S02]  /*38d0*/  PRMT R52, R47, 0x7632, R52 ;  /* 0x000076322f347816 */ /* 0x020fe40000000034 */
[----:B------:R-:W-:Y:S02]  /*38e0*/  @P0 PRMT R53, R43, 0x7632, R53 ;  /* 0x000076322b350816 */ /* 0x000fe40000000035 */
[----:B------:R-:W-:Y:S02]  /*38f0*/  SHF.L.U32 R52, R52, 0x10, RZ ;  /* 0x0000001034347819 */ /* 0x000fe400000006ff */
[----:B------:R-:W-:-:S03]  /*3900*/  @P0 SHF.L.U32 R54, R53, 0x10, RZ ;  /* 0x0000001035360819 */ /* 0x000fc600000006ff */
[----:B------:R-:W-:-:S04]  /*3910*/  FADD.FTZ R141, R52, R141 ;  /* 0x0000008d348d7221 */ /* 0x000fc80000010000 */
[----:B------:R-:W-:-:S07]  /*3920*/  @P0 FADD.FTZ R141, R54, R141 ;  /* 0x0000008d368d0221 */ /* 0x000fce0000010000 */
.L_x_522:
[----:B------:R-:W-:-:S04]  /*3930*/  F2FP.BF16.F32.PACK_AB R52, RZ, R141 ;  /* 0x0000008dff34723e */ /* 0x000fc800000010ff */
[----:B------:R-:W-:-:S07]  /*3940*/  PRMT R51, R51, 0x5410, R52 ;  /* 0x0000541033337816 */ /* 0x000fce0000000034 */
.L_x_523:
[----:B------:R-:W0:Y:S02]  /*3950*/  @P3 LDC.64 R52, c[0x0][0x238] ;  /* 0x00008e00ff343b82 */ /* 0x000e240000000a00 */
[----:B0-----:R-:W-:-:S04]  /*3960*/  @P3 LEA R52, P0, R145, R52, 0x4 ;  /* 0x0000003491343211 */ /* 0x001fc800078020ff */
[C---:B------:R-:W-:Y:S01]  /*3970*/  @P3 LEA.HI.X R53, R145.reuse, R53, RZ, 0x4, P0 ;  /* 0x0000003591353211 */ /* 0x040fe200000f24ff */
[----:B------:R-:W-:-:S04]  /*3980*/  VIADD R145, R145, 0x80 ;  /* 0x0000008091917836 */ /* 0x000fc80000000000 */
[----:B------:R3:W-:Y:S04]  /*3990*/  @P3 STG.E.128 desc[UR4][R52.64], R48 ;  /* 0x0000003034003986 */ /* 0x0007e8000c101d04 */
.L_x_491:
[----:B------:R-:W-:Y:S05]  /*39a0*/  BSYNC B0 ;  /* 0x0000000000007941 */ /* 0x000fea0003800000 */
.L_x_490:
        /* <DEDUP_REMOVED lines=26> */
.L_x_527:
[----:B-----5:R-:W-:-:S05]  /*3b50*/  SHF.L.U32 R52, R40, 0x10, RZ ;  /* 0x0000001028347819 */ /* 0x020fca00000006ff */
[----:B------:R-:W-:Y:S01]  /*3b60*/  FADD.FTZ R107, R52, R107 ;  /* 0x0000006b346b7221 */ /* 0x000fe20000010000 */
[----:B------:R-:W-:Y:S06]  /*3b70*/  BRA `(.L_x_528) ;  /* 0x0000000000107947 */ /* 0x000fec0003800000 */
.L_x_526:
[----:B-----5:R-:W-:Y:S01]  /*3b80*/  IMAD.U32 R52, R44, 0x10000, RZ ;  /* 0x000100002c347824 */ /* 0x020fe200078e00ff */
[----:B------:R-:W-:-:S03]  /*3b90*/  @P0 SHF.L.U32 R126, R40, 0x10, RZ ;  /* 0x00000010287e0819 */ /* 0x000fc600000006ff */
[----:B------:R-:W-:-:S04]  /*3ba0*/  FADD.FTZ R107, R52, R107 ;  /* 0x0000006b346b7221 */ /* 0x000fc80000010000 */
[----:B------:R-:W-:-:S07]  /*3bb0*/  @P0 FADD.FTZ R107, R126, R107 ;  /* 0x0000006b7e6b0221 */ /* 0x000fce0000010000 */
.L_x_528:
[----:B------:R-:W-:-:S04]  /*3bc0*/  F2FP.BF16.F32.PACK_AB R52, RZ, R107 ;  /* 0x0000006bff34723e */ /* 0x000fc800000010ff */
[----:B------:R-:W-:-:S07]  /*3bd0*/  PRMT R48, R52, 0x7610, R48 ;  /* 0x0000761034307816 */ /* 0x000fce0000000030 */
.L_x_529:
[----:B------:R-:W-:Y:S01]  /*3be0*/  SHF.L.U32 R108, R108, 0x10, RZ ;  /* 0x000000106c6c7819 */ /* 0x000fe200000006ff */
[----:B------:R-:W-:Y:S06]  /*3bf0*/  @P1 BRA `(.L_x_530) ;  /* 0x0000000000241947 */ /* 0x000fec0003800000 */
[----:B------:R-:W-:-:S04]  /*3c00*/  ISETP.NE.U32.AND P2, PT, RZ, UR14, PT ;  /* 0x0000000eff007c0c */ /* 0x000fc8000bf45070 */
[----:B------:R-:W-:-:S13]  /*3c10*/  ISETP.NE.AND.EX P2, PT, RZ, UR15, PT, P2 ;  /* 0x0000000fff007c0c */ /* 0x000fda000bf45320 */
[----:B------:R-:W-:Y:S05]  /*3c20*/  @P2 BRA `(.L_x_531) ;  /* 0x0000000000082947 */ /* 0x000fea0003800000 */
[----:B------:R-:W-:Y:S05]  /*3c30*/  @P3 BRA `(.L_x_532) ;  /* 0x00000000002c3947 */ /* 0x000fea0003800000 */
[----:B------:R-:W-:Y:S05]  /*3c40*/  BRA `(.L_x_533) ;  /* 0x0000000000307947 */ /* 0x000fea0003800000 */
.L_x_531:
[----:B-----5:R-:W-:-:S05]  /*3c50*/  PRMT R52, R40, 0x7632, R52 ;  /* 0x0000763228347816 */ /* 0x020fca0000000034 */
[----:B------:R-:W-:-:S04]  /*3c60*/  IMAD.U32 R117, R52, 0x10000, RZ ;  /* 0x0001000034757824 */ /* 0x000fc800078e00ff */
[----:B------:R-:W-:Y:S01]  /*3c70*/  FADD.FTZ R108, R117, R108 ;  /* 0x0000006c756c7221 */ /* 0x000fe20000010000 */
[----:B------:R-:W-:Y:S06]  /*3c80*/  BRA `(.L_x_532) ;  /* 0x0000000000187947 */ /* 0x000fec0003800000 */
.L_x_530:
[----:B-----5:R-:W-:Y:S02]  /*3c90*/  PRMT R52, R44, 0x7632, R52 ;  /* 0x000076322c347816 */ /* 0x020fe40000000034 */
[----:B------:R-:W-:Y:S02]  /*3ca0*/  @P0 PRMT R126, R40, 0x7632, R126 ;  /* 0x00007632287e0816 */ /* 0x000fe4000000007e */
[----:B------:R-:W-:Y:S02]  /*3cb0*/  SHF.L.U32 R117, R52, 0x10, RZ ;  /* 0x0000001034757819 */ /* 0x000fe400000006ff */
[----:B------:R-:W-:-:S03]  /*3cc0*/  @P0 SHF.L.U32 R127, R126, 0x10, RZ ;  /* 0x000000107e7f0819 */ /* 0x000fc600000006ff */
[----:B------:R-:W-:-:S04]  /*3cd0*/  FADD.FTZ R108, R117, R108 ;  /* 0x0000006c756c7221 */ /* 0x000fc80000010000 */
[----:B------:R-:W-:-:S07]  /*3ce0*/  @P0 FADD.FTZ R108, R127, R108 ;  /* 0x0000006c7f6c0221 */ /* 0x000fce0000010000 */
.L_x_532:
[----:B------:R-:W-:-:S04]  /*3cf0*/  F2FP.BF16.F32.PACK_AB R52, RZ, R108 ;  /* 0x0000006cff34723e */ /* 0x000fc800000010ff */
[----:B------:R-:W-:-:S07]  /*3d00*/  PRMT R48, R48, 0x5410, R52 ;  /* 0x0000541030307816 */ /* 0x000fce0000000034 */
.L_x_533:
        /* <DEDUP_REMOVED lines=8> */
.L_x_535:
[----:B-----5:R-:W-:-:S05]  /*3d90*/  SHF.L.U32 R52, R41, 0x10, RZ ;  /* 0x0000001029347819 */ /* 0x020fca00000006ff */
[----:B------:R-:W-:Y:S01]  /*3da0*/  FADD.FTZ R117, R52, R117 ;  /* 0x0000007534757221 */ /* 0x000fe20000010000 */
[----:B------:R-:W-:Y:S06]  /*3db0*/  BRA `(.L_x_536) ;  /* 0x0000000000107947 */ /* 0x000fec0003800000 */
.L_x_534:
[----:B-----5:R-:W-:Y:S01]  /*3dc0*/  SHF.L.U32 R52, R45, 0x10, RZ ;  /* 0x000000102d347819 */ /* 0x020fe200000006ff */
[----:B------:R-:W-:-:S04]  /*3dd0*/  @P0 IMAD.U32 R126, R41, 0x10000, RZ ;  /* 0x00010000297e0824 */ /* 0x000fc800078e00ff */
[----:B------:R-:W-:-:S04]  /*3de0*/  FADD.FTZ R117, R52, R117 ;  /* 0x0000007534757221 */ /* 0x000fc80000010000 */
[----:B------:R-:W-:-:S07]  /*3df0*/  @P0 FADD.FTZ R117, R126, R117 ;  /* 0x000000757e750221 */ /* 0x000fce0000010000 */
.L_x_536:
[----:B------:R-:W-:-:S04]  /*3e00*/  F2FP.BF16.F32.PACK_AB R52, RZ, R117 ;  /* 0x00000075ff34723e */ /* 0x000fc800000010ff */
[----:B------:R-:W-:-:S07]  /*3e10*/  PRMT R49, R52, 0x7610, R49 ;  /* 0x0000761034317816 */ /* 0x000fce0000000031 */
.L_x_537:
[----:B------:R-:W-:Y:S01]  /*3e20*/  SHF.L.U32 R126, R53, 0x10, RZ ;  /* 0x00000010357e7819 */ /* 0x000fe200000006ff */
[----:B------:R-:W-:Y:S06]  /*3e30*/  @P1 BRA `(.L_x_538) ;  /* 0x0000000000241947 */ /* 0x000fec0003800000 */
[----:B------:R-:W-:-:S04]  /*3e40*/  ISETP.NE.U32.AND P2, PT, RZ, UR14, PT ;  /* 0x0000000eff007c0c */ /* 0x000fc8000bf45070 */
[----:B------:R-:W-:-:S13]  /*3e50*/  ISETP.NE.AND.EX P2, PT, RZ, UR15, PT, P2 ;  /* 0x0000000fff007c0c */ /* 0x000fda000bf45320 */
[----:B------:R-:W-:Y:S05]  /*3e60*/  @P2 BRA `(.L_x_539) ;  /* 0x0000000000082947 */ /* 0x000fea0003800000 */
[----:B------:R-:W-:Y:S05]  /*3e70*/  @P3 BRA `(.L_x_540) ;  /* 0x00000000002c3947 */ /* 0x000fea0003800000 */
[----:B------:R-:W-:Y:S05]  /*3e80*/  BRA `(.L_x_541) ;  /* 0x0000000000307947 */ /* 0x000fea0003800000 */
.L_x_539:
[----:B-----5:R-:W-:-:S04]  /*3e90*/  PRMT R52, R41, 0x7632, R52 ;  /* 0x0000763229347816 */ /* 0x020fc80000000034 */
[----:B------:R-:W-:-:S05]  /*3ea0*/  SHF.L.U32 R53, R52, 0x10, RZ ;  /* 0x0000001034357819 */ /* 0x000fca00000006ff */
[----:B------:R-:W-:Y:S01]  /*3eb0*/  FADD.FTZ R126, R53, R126 ;  /* 0x0000007e357e7221 */ /* 0x000fe20000010000 */
[----:B------:R-:W-:Y:S06]  /*3ec0*/  BRA `(.L_x_540) ;  /* 0x0000000000187947 */ /* 0x000fec0003800000 */
.L_x_538:
[----:B-----5:R-:W-:Y:S02]  /*3ed0*/  PRMT R52, R45, 0x7632, R52 ;  /* 0x000076322d347816 */ /* 0x020fe40000000034 */
[----:B------:R-:W-:-:S03]  /*3ee0*/  @P0 PRMT R127, R41, 0x7632, R127 ;  /* 0x00007632297f0816 */ /* 0x000fc6000000007f */
[----:B------:R-:W-:Y:S01]  /*3ef0*/  IMAD.U32 R53, R52, 0x10000, RZ ;  /* 0x0001000034357824 */ /* 0x000fe200078e00ff */
[----:B------:R-:W-:-:S03]  /*3f00*/  @P0 SHF.L.U32 R127, R127, 0x10, RZ ;  /* 0x000000107f7f0819 */ /* 0x000fc600000006ff */
[----:B------:R-:W-:-:S04]  /*3f10*/  FADD.FTZ R126, R53, R126 ;  /* 0x0000007e357e7221 */ /* 0x000fc80000010000 */
[----:B------:R-:W-:-:S07]  /*3f20*/  @P0 FADD.FTZ R126, R127, R126 ;  /* 0x0000007e7f7e0221 */ /* 0x000fce0000010000 */
.L_x_540:
[----:B------:R-:W-:-:S04]  /*3f30*/  F2FP.BF16.F32.PACK_AB R52, RZ, R126 ;  /* 0x0000007eff34723e */ /* 0x000fc800000010ff */
[----:B------:R-:W-:-:S07]  /*3f40*/  PRMT R49, R49, 0x5410, R52 ;  /* 0x0000541031317816 */ /* 0x000fce0000000034 */
.L_x_541:
        /* <DEDUP_REMOVED lines=8> */
.L_x_543:
[----:B-----5:R-:W-:-:S04]  /*3fd0*/  IMAD.U32 R52, R42, 0x10000, RZ ;  /* 0x000100002a347824 */ /* 0x020fc800078e00ff */
[----:B------:R-:W-:Y:S01]  /*3fe0*/  FADD.FTZ R127, R52, R127 ;  /* 0x0000007f347f7221 */ /* 0x000fe20000010000 */
[----:B------:R-:W-:Y:S06]  /*3ff0*/  BRA `(.L_x_544) ;  /* 0x0000000000107947 */ /* 0x000fec0003800000 */
.L_x_542:
[----:B-----5:R-:W-:Y:S02]  /*4000*/  SHF.L.U32 R52, R46, 0x10, RZ ;  /* 0x000000102e347819 */ /* 0x020fe400000006ff */
[----:B------:R-:W-:-:S03]  /*4010*/  @P0 SHF.L.U32 R136, R42, 0x10, RZ ;  /* 0x000000102a880819 */ /* 0x000fc600000006ff */
[----:B------:R-:W-:-:S04]  /*4020*/  FADD.FTZ R127, R52, R127 ;  /* 0x0000007f347f7221 */ /* 0x000fc80000010000 */
[----:B------:R-:W-:-:S07]  /*4030*/  @P0 FADD.FTZ R127, R136, R127 ;  /* 0x0000007f887f0221 */ /* 0x000fce0000010000 */
.L_x_544:
[----:B------:R-:W-:-:S04]  /*4040*/  F2FP.BF16.F32.PACK_AB R52, RZ, R127 ;  /* 0x0000007fff34723e */ /* 0x000fc800000010ff */
[----:B------:R-:W-:-:S07]  /*4050*/  PRMT R50, R52, 0x7610, R50 ;  /* 0x0000761034327816 */ /* 0x000fce0000000032 */
.L_x_545:
[----:B------:R-:W-:Y:S01]  /*4060*/  IMAD.U32 R136, R54, 0x10000, RZ ;  /* 0x0001000036887824 */ /* 0x000fe200078e00ff */
[----:B------:R-:W-:Y:S06]  /*4070*/  @P1 BRA `(.L_x_546) ;  /* 0x0000000000241947 */ /* 0x000fec0003800000 */
[----:B------:R-:W-:-:S04]  /*4080*/  ISETP.NE.U32.AND P2, PT, RZ, UR14, PT ;  /* 0x0000000eff007c0c */ /* 0x000fc8000bf45070 */
[----:B------:R-:W-:-:S13]  /*4090*/  ISETP.NE.AND.EX P2, PT, RZ, UR15, PT, P2 ;  /* 0x0000000fff007c0c */ /* 0x000fda000bf45320 */
[----:B------:R-:W-:Y:S05]  /*40a0*/  @P2 BRA `(.L_x_547) ;  /* 0x0000000000082947 */ /* 0x000fea0003800000 */
[----:B------:R-:W-:Y:S05]  /*40b0*/  @P3 BRA `(.L_x_548) ;  /* 0x00000000002c3947 */ /* 0x000fea0003800000 */
[----:B------:R-:W-:Y:S05]  /*40c0*/  BRA `(.L_x_549) ;  /* 0x0000000000307947 */ /* 0x000fea0003800000 */
.L_x_547:
[----:B-----5:R-:W-:-:S04]  /*40d0*/  PRMT R52, R42, 0x7632, R52 ;  /* 0x000076322a347816 */ /* 0x020fc80000000034 */
[----:B------:R-:W-:-:S05]  /*40e0*/  SHF.L.U32 R53, R52, 0x10, RZ ;  /* 0x0000001034357819 */ /* 0x000fca00000006ff */
[----:B------:R-:W-:Y:S01]  /*40f0*/  FADD.FTZ R136, R53, R136 ;  /* 0x0000008835887221 */ /* 0x000fe20000010000 */
[----:B------:R-:W-:Y:S06]  /*4100*/  BRA `(.L_x_548) ;  /* 0x0000000000187947 */ /* 0x000fec0003800000 */
.L_x_546:
[----:B-----5:R-:W-:Y:S02]  /*4110*/  PRMT R52, R46, 0x7632, R52 ;  /* 0x000076322e347816 */ /* 0x020fe40000000034 */
[----:B------:R-:W-:Y:S02]  /*4120*/  @P0 PRMT R54, R42, 0x7632, R54 ;  /* 0x000076322a360816 */ /* 0x000fe40000000036 */
[----:B------:R-:W-:-:S03]  /*4130*/  SHF.L.U32 R53, R52, 0x10, RZ ;  /* 0x0000001034357819 */ /* 0x000fc600000006ff */
[----:B------:R-:W-:Y:S02]  /*4140*/  @P0 IMAD.U32 R137, R54, 0x10000, RZ ;  /* 0x0001000036890824 */ /* 0x000fe400078e00ff */
[----:B------:R-:W-:-:S04]  /*4150*/  FADD.FTZ R136, R53, R136 ;  /* 0x0000008835887221 */ /* 0x000fc80000010000 */
[----:B------:R-:W-:-:S07]  /*4160*/  @P0 FADD.FTZ R136, R137, R136 ;  /* 0x0000008889880221 */ /* 0x000fce0000010000 */
.L_x_548:
[----:B------:R-:W-:-:S04]  /*4170*/  F2FP.BF16.F32.PACK_AB R52, RZ, R136 ;  /* 0x00000088ff34723e */ /* 0x000fc800000010ff */
[----:B------:R-:W-:-:S07]  /*4180*/  PRMT R50, R50, 0x5410, R52 ;  /* 0x0000541032327816 */ /* 0x000fce0000000034 */
.L_x_549:
        /* <DEDUP_REMOVED lines=8> */
.L_x_551:
[----:B-----5:R-:W-:-:S05]  /*4210*/  SHF.L.U32 R52, R43, 0x10, RZ ;  /* 0x000000102b347819 */ /* 0x020fca00000006ff */
[----:B------:R-:W-:Y:S01]  /*4220*/  FADD.FTZ R137, R52, R137 ;  /* 0x0000008934897221 */ /* 0x000fe20000010000 */
[----:B------:R-:W-:Y:S06]  /*4230*/  BRA `(.L_x_552) ;  /* 0x0000000000107947 */ /* 0x000fec0003800000 */
.L_x_550:
[----:B-----5:R-:W-:Y:S01]  /*4240*/  IMAD.U32 R52, R47, 0x10000, RZ ;  /* 0x000100002f347824 */ /* 0x020fe200078e00ff */
[----:B------:R-:W-:-:S03]  /*4250*/  @P0 SHF.L.U32 R54, R43, 0x10, RZ ;  /* 0x000000102b360819 */ /* 0x000fc600000006ff */
[----:B------:R-:W-:-:S04]  /*4260*/  FADD.FTZ R137, R52, R137 ;  /* 0x0000008934897221 */ /* 0x000fc80000010000 */
[----:B------:R-:W-:-:S07]  /*4270*/  @P0 FADD.FTZ R137, R54, R137 ;  /* 0x0000008936890221 */ /* 0x000fce0000010000 */
.L_x_552:
[----:B------:R-:W-:-:S04]  /*4280*/  F2FP.BF16.F32.PACK_AB R52, RZ, R137 ;  /* 0x00000089ff34723e */ /* 0x000fc800000010ff */
[----:B------:R-:W-:-:S07]  /*4290*/  PRMT R51, R52, 0x7610, R51 ;  /* 0x0000761034337816 */ /* 0x000fce0000000033 */
.L_x_553:
[----:B------:R-:W-:Y:S01]  /*42a0*/  SHF.L.U32 R142, R55, 0x10, RZ ;  /* 0x00000010378e7819 */ /* 0x000fe200000006ff */
[----:B------:R-:W-:Y:S06]  /*42b0*/  @P1 BRA `(.L_x_554) ;  /* 0x0000000000241947 */ /* 0x000fec0003800000 */
[----:B------:R-:W-:-:S04]  /*42c0*/  ISETP.NE.U32.AND P0, PT, RZ, UR14, PT ;  /* 0x0000000eff007c0c */ /* 0x000fc8000bf05070 */
[----:B------:R-:W-:-:S13]  /*42d0*/  ISETP.NE.AND.EX P0, PT, RZ, UR15, PT, P0 ;  /* 0x0000000fff007c0c */ /* 0x000fda000bf05300 */
[----:B------:R-:W-:Y:S05]  /*42e0*/  @P0 BRA `(.L_x_555) ;  /* 0x0000000000080947 */ /* 0x000fea0003800000 */
[----:B------:R-:W-:Y:S05]  /*42f0*/  @P3 BRA `(.L_x_556) ;  /* 0x00000000002c3947 */ /* 0x000fea0003800000 */
[----:B------:R-:W-:Y:S05]  /*4300*/  BRA `(.L_x_557) ;  /* 0x0000000000307947 */ /* 0x000fea0003800000 */
.L_x_555:
[----:B-----5:R-:W-:-:S05]  /*4310*/  PRMT R52, R43, 0x7632, R52 ;  /* 0x000076322b347816 */ /* 0x020fca0000000034 */
[----:B------:R-:W-:-:S04]  /*4320*/  IMAD.U32 R53, R52, 0x10000, RZ ;  /* 0x0001000034357824 */ /* 0x000fc800078e00ff */
[----:B------:R-:W-:Y:S01]  /*4330*/  FADD.FTZ R142, R53, R142 ;  /* 0x0000008e358e7221 */ /* 0x000fe20000010000 */
[----:B------:R-:W-:Y:S06]  /*4340*/  BRA `(.L_x_556) ;  /* 0x0000000000187947 */ /* 0x000fec0003800000 */
.L_x_554:
[----:B-----5:R-:W-:Y:S02]  /*4350*/  PRMT R52, R47, 0x7632, R52 ;  /* 0x000076322f347816 */ /* 0x020fe40000000034 */
[----:B------:R-:W-:Y:S02]  /*4360*/  @P0 PRMT R54, R43, 0x7632, R54 ;  /* 0x000076322b360816 */ /* 0x000fe40000000036 */
[----:B------:R-:W-:Y:S02]  /*4370*/  SHF.L.U32 R53, R52, 0x10, RZ ;  /* 0x0000001034357819 */ /* 0x000fe400000006ff */
[----:B------:R-:W-:-:S03]  /*4380*/  @P0 SHF.L.U32 R55, R54, 0x10, RZ ;  /* 0x0000001036370819 */ /* 0x000fc600000006ff */
[----:B------:R-:W-:-:S04]  /*4390*/  FADD.FTZ R142, R53, R142 ;  /* 0x0000008e358e7221 */ /* 0x000fc80000010000 */
[----:B------:R-:W-:-:S07]  /*43a0*/  @P0 FADD.FTZ R142, R55, R142 ;  /* 0x0000008e378e0221 */ /* 0x000fce0000010000 */
.L_x_556:
[----:B------:R-:W-:-:S04]  /*43b0*/  F2FP.BF16.F32.PACK_AB R52, RZ, R142 ;  /* 0x0000008eff34723e */ /* 0x000fc800000010ff */
[----:B------:R-:W-:-:S07]  /*43c0*/  PRMT R51, R51, 0x5410, R52 ;  /* 0x0000541033337816 */ /* 0x000fce0000000034 */
.L_x_557:
[----:B------:R-:W0:Y:S02]  /*43d0*/  @P3 LDC.64 R52, c[0x0][0x238] ;  /* 0x00008e00ff343b82 */ /* 0x000e240000000a00 */
[----:B0-----:R-:W-:-:S04]  /*43e0*/  @P3 LEA R52, P0, R145, R52, 0x4 ;  /* 0x0000003491343211 */ /* 0x001fc800078020ff */
[----:B------:R-:W-:-:S05]  /*43f0*/  @P3 LEA.HI.X R53, R145, R53, RZ, 0x4, P0 ;  /* 0x0000003591353211 */ /* 0x000fca00000f24ff */
[----:B------:R4:W-:Y:S04]  /*4400*/  @P3 STG.E.128 desc[UR4][R52.64], R48 ;  /* 0x0000003034003986 */ /* 0x0009e8000c101d04 */
.L_x_525:
[----:B------:R-:W-:Y:S05]  /*4410*/  BSYNC B0 ;  /* 0x0000000000007941 */ /* 0x000fea0003800000 */
.L_x_524:
        /* <DEDUP_REMOVED lines=8> */
[----:B------:R-:W-:Y:S02]  /*44a0*/  LOP3.LUT P6, RZ, R39, 0x1f, RZ, 0xc0, !PT ;  /* 0x0000001f27ff7812 */ /* 0x000fe400078cc0ff */
[----:B------:R-:W-:Y:S01]  /*44b0*/  P2R R144, PR, RZ, 0x20 ;  /* 0x00000020ff907803 */ /* 0x000fe20000000000 */
[----:B------:R-:W-:-:S04]  /*44c0*/  FADD.FTZ R52, R118, R53 ;  /* 0x0000003576347221 */ /* 0x000fc80000010000 */
[----:B------:R-:W-:-:S04]  /*44d0*/  FADD.FTZ R53, R119, R52 ;  /* 0x0000003477357221 */ /* 0x000fc80000010000 */
[----:B------:R-:W-:-:S04]  /*44e0*/  FADD.FTZ R52, R128, R53 ;  /* 0x0000003580347221 */ /* 0x000fc80000010000 */
[----:B------:R-:W-:-:S04]  /*44f0*/  FADD.FTZ R53, R129, R52 ;  /* 0x0000003481357221 */ /* 0x000fc80000010000 */
[----:B------:R-:W-:-:S05]  /*4500*/  FADD.FTZ R53, R138, R53 ;  /* 0x000000358a357221 */ /* 0x000fca0000010000 */
        /* <DEDUP_REMOVED lines=28> */
[----:B------:R-:W-:Y:S01]  /*46d0*/  FADD.FTZ R52, R126, R55 ;  /* 0x000000377e347221 */ /* 0x000fe20000010000 */
[----:B------:R-:W-:-:S03]  /*46e0*/  SHF.R.U32.HI R55, RZ, 0x5, R39 ;  /* 0x00000005ff377819 */ /* 0x000fc60000011627 */
[----:B------:R-:W-:Y:S01]  /*46f0*/  FADD.FTZ R145, R127, R52 ;  /* 0x000000347f917221 */ /* 0x000fe20000010000 */
[----:B------:R-:W-:-:S03]  /*4700*/  LOP3.LUT R54, R55, 0x7fffffc, RZ, 0xc0, !PT ;  /* 0x07fffffc37367812 */ /* 0x000fc600078ec0ff */
[----:B------:R-:W-:Y:S02]  /*4710*/  FADD.FTZ R52, R136, R145 ;  /* 0x0000009188347221 */ /* 0x000fe40000010000 */
[----:B------:R-:W-:Y:S01]  /*4720*/  @!P5 VIADD R54, R54, 0x4 ;  /* 0x000000043636d836 */ /* 0x000fe20000000000 */
[----:B------:R-:W-:Y:S01]  /*4730*/  ISETP.GT.U32.AND P5, PT, R38, 0x27f, PT ;  /* 0x0000027f2600780c */ /* 0x000fe20003fa4070 */
[----:B------:R-:W-:Y:S01]  /*4740*/  FADD.FTZ R145, R137, R52 ;  /* 0x0000003489917221 */ /* 0x000fe20000010000 */
[----:B------:R-:W-:-:S11]  /*4750*/  P2R R52, PR, RZ, 0x40 ;  /* 0x00000040ff347803 */ /* 0x000fd60000000000 */
        /* <DEDUP_REMOVED lines=19> */
[--C-:B------:R-:W-:Y:S01]  /*4890*/  FADD.FTZ R145, R114, -R52.reuse ;  /* 0x8000003472917221 */ /* 0x100fe20000010000 */
[--C-:B------:R-:W-:Y:S01]  /*48a0*/  FADD.FTZ R147, R113, -R52.reuse ;  /* 0x8000003471937221 */ /* 0x100fe20000010000 */
[----:B------:R-:W-:Y:S01]  /*48b0*/  FFMA.FTZ R53, R150, R150, R53 ;  /* 0x0000009696357223 */ /* 0x000fe20000010035 */
[----:B------:R-:W-:-:S03]  /*48c0*/  FADD.FTZ R150, R119, -R52 ;  /* 0x8000003477967221 */ /* 0x000fc60000010000 */
[----:B------:R-:W-:-:S04]  /*48d0*/  FFMA.FTZ R53, R152, R152, R53 ;  /* 0x0000009898357223 */ /* 0x000fc80000010035 */
[----:B------:R-:W-:Y:S01]  /*48e0*/  FFMA.FTZ R53, R146, R146, R53 ;  /* 0x0000009292357223 */ /* 0x000fe20000010035 */
[----:B------:R-:W-:-:S03]  /*48f0*/  FADD.FTZ R146, R128, -R52 ;  /* 0x8000003480927221 */ /* 0x000fc60000010000 */
[----:B------:R-:W-:-:S04]  /*4900*/  FFMA.FTZ R53, R150, R150, R53 ;  /* 0x0000009696357223 */ /* 0x000fc80000010035 */
[----:B------:R-:W-:Y:S01]  /*4910*/  FFMA.FTZ R53, R146, R146, R53 ;  /* 0x0000009292357223 */ /* 0x000fe20000010035 */
[----:B------:R-:W-:-:S03]  /*4920*/  FADD.FTZ R146, R138, -R52 ;  /* 0x800000348a927221 */ /* 0x000fc60000010000 */
[----:B------:R-:W-:-:S04]  /*4930*/  FFMA.FTZ R53, R148, R148, R53 ;  /* 0x0000009494357223 */ /* 0x000fc80000010035 */
[----:B------:R-:W-:Y:S01]  /*4940*/  FFMA.FTZ R53, R146, R146, R53 ;  /* 0x0000009292357223 */ /* 0x000fe20000010035 */
[----:B------:R-:W-:-:S04]  /*4950*/  FADD.FTZ R146, R104, -R52 ;  /* 0x8000003468927221 */ /* 0x000fc80000010000 */
        /* <DEDUP_REMOVED lines=71> */
.L_x_580:
[----:B------:R-:W-:Y:S01]  /*4dd0*/  LOP3.LUT P0, RZ, R39, 0x1f, RZ, 0xc0, !PT ;  /* 0x0000001f27ff7812 */ /* 0x000fe2000780c0ff */
[----:B------:R-:W-:Y:S05]  /*4de0*/  WARPSYNC.ALL ;  /* 0x0000000000007948 */ /* 0x000fea0003800000 */
[----:B------:R-:W-:-:S07]  /*4df0*/  LOP3.LUT R55, R55, 0x3, RZ, 0xc0, !PT ;  /* 0x0000000337377812 */ /* 0x000fce00078ec0ff */
[----:B------:R-:W2:Y:S01]  /*4e00*/  @!P0 S2R R146, SR_CgaCtaId ;  /* 0x0000000000928919 */ /* 0x000ea20000008800 */
[----:B------:R-:W-:Y:S02]  /*4e10*/  @!P0 MOV R53, 0x400 ;  /* 0x0000040000358802 */ /* 0x000fe40000000f00 */
[----:B------:R-:W-:Y:S02]  /*4e20*/  @!P0 IADD3 R145, R54, R55, RZ ;  /* 0x0000003736918210 */ /* 0x000fe40007ffe0ff */
[----:B--2---:R-:W-:Y:S01]  /*4e30*/  @!P0 LEA R146, R146, R53, 0x18 ;  /* 0x0000003592928211 */ /* 0x004fe200078ec0ff */
[----:B-1----:R-:W-:Y:S01]  /*4e40*/  FADD.FTZ R53, R147, R150 ;  /* 0x0000009693357221 */ /* 0x002fe20000010000 */
[----:B0-----:R-:W-:Y:S02]  /*4e50*/  LOP3.LUT R147, R39, 0x1f, RZ, 0xc0, !PT ;  /* 0x0000001f27937812 */ /* 0x001fe400078ec0ff */
[----:B------:R-:W-:-:S05]  /*4e60*/  @!P0 LEA R145, R145, R146, 0x3 ;  /* 0x0000009291918211 */ /* 0x000fca00078e18ff */
[----:B------:R0:W-:Y:S01]  /*4e70*/  @!P0 STS.64 [R145], R52 ;  /* 0x0000003491008388 */ /* 0x0001e20000000a00 */
[----:B------:R-:W-:-:S13]  /*4e80*/  ISETP.GT.U32.AND P0, PT, R147, 0x3, PT ;  /* 0x000000039300780c */ /* 0x000fda0003f04070 */
[----:B0-----:R-:W0:Y:S01]  /*4e90*/  @!P0 S2R R53, SR_CgaCtaId ;  /* 0x0000000000358919 */ /* 0x001e220000008800 */
[----:B------:R-:W-:Y:S01]  /*4ea0*/  @!P0 MOV R52, 0x400 ;  /* 0x0000040000348802 */ /* 0x000fe20000000f00 */
[----:B------:R-:W-:Y:S01]  /*4eb0*/  @!P0 IMAD.IADD R54, R54, 0x1, R147 ;  /* 0x0000000136368824 */ /* 0x000fe200078e0293 */
[----:B------:R-:W-:Y:S01]  /*4ec0*/  BSSY B0, `(.L_x_559) ;  /* 0x000005c000007945 */ /* 0x000fe20003800000 */
[----:B------:R-:W-:Y:S01]  /*4ed0*/  BAR.SYNC.DEFER_BLOCKING 0x0 ;  /* 0x0000000000007b1d */ /* 0x000fe20000010000 */
[----:B0-----:R-:W-:Y:S02]  /*4ee0*/  @!P0 LEA R145, R53, R52, 0x18 ;  /* 0x0000003435918211 */ /* 0x001fe400078ec0ff */
[----:B------:R-:W-:Y:S02]  /*4ef0*/  CS2R R52, SRZ ;  /* 0x0000000000347805 */ /* 0x000fe4000001ff00 */
[----:B------:R-:W-:Y:S01]  /*4f00*/  @!P0 LEA R146, R54, R145, 0x3 ;  /* 0x0000009136928211 */ /* 0x000fe200078e18ff */
[----:B------:R-:W-:-:S04]  /*4f10*/  HFMA2.MMA R145, -RZ, RZ, 0, 0 ;  /* 0x00000000ff917435 */ /* 0x000fc800000001ff */
[----:B------:R-:W-:Y:S02]  /*4f20*/  @!P0 LDS.64 R52, [R146] ;  /* 0x0000000092348984 */ /* 0x000fe40000000a00 */
[----:B------:R-:W-:Y:S01]  /*4f30*/  @!P0 IMAD.MOV.U32 R145, RZ, RZ, R60 ;  /* 0x000000ffff918224 */ /* 0x000fe200078e003c */
[----:B------:R-:W-:-:S04]  /*4f40*/  PLOP3.LUT P0, PT, PT, PT, UP0, 0x40, 0x0 ;  /* 0x000000000000781c */ /* 0x000fc80003f0e808 */
[----:B------:R-:W0:Y:S01]  /*4f50*/  SHFL.DOWN PT, R150, R145, 0x2, 0x1f ;  /* 0x08401f0091967f89 */ /* 0x000e2200000e0000 */
[-C--:B------:R-:W-:Y:S02]  /*4f60*/  I2FP.F32.S32 R155, R145.reuse ;  /* 0x00000091009b7245 */ /* 0x080fe40000201400 */
[----:B0-----:R-:W-:Y:S02]  /*4f70*/  IADD3 R147, R150, R145, RZ ;  /* 0x0000009196937210 */ /* 0x001fe40007ffe0ff */
[----:B------:R-:W-:Y:S02]  /*4f80*/  I2FP.F32.S32 R151, R150 ;  /* 0x0000009600977245 */ /* 0x000fe40000201400 */
[----:B------:R-:W-:Y:S01]  /*4f90*/  I2FP.F32.S32 R54, R147 ;  /* 0x0000009300367245 */ /* 0x000fe20000201400 */
[----:B------:R-:W0:Y:S03]  /*4fa0*/  SHFL.DOWN PT, R154, R147, 0x1, 0x1f ;  /* 0x08201f00939a7f89 */ /* 0x000e2600000e0000 */
[----:B------:R-:W1:Y:S01]  /*4fb0*/  MUFU.RCP R148, R54 ;  /* 0x0000003600947308 */ /* 0x000e620000001000 */
[----:B------:R-:W2:Y:S04]  /*4fc0*/  SHFL.DOWN PT, R153, R52, 0x2, 0x1f ;  /* 0x08401f0034997f89 */ /* 0x000ea800000e0000 */
[----:B------:R-:W3:Y:S01]  /*4fd0*/  SHFL.DOWN PT, R156, R53, 0x2, 0x1f ;  /* 0x08401f00359c7f89 */ /* 0x000ee200000e0000 */
[----:B0-----:R-:W-:-:S02]  /*4fe0*/  IADD3 R145, R147, R154, RZ ;  /* 0x0000009a93917210 */ /* 0x001fc40007ffe0ff */
[----:B------:R-:W-:Y:S01]  /*4ff0*/  I2FP.F32.S32 R154, R154 ;  /* 0x0000009a009a7245 */ /* 0x000fe20000201400 */
[----:B--2---:R-:W-:Y:S01]  /*5000*/  FMUL.FTZ R146, R153, R151 ;  /* 0x0000009799927220 */ /* 0x004fe20000410000 */
[----:B------:R-:W-:-:S03]  /*5010*/  I2FP.F32.S32 R152, R145 ;  /* 0x0000009100987245 */ /* 0x000fc60000201400 */
[----:B------:R-:W-:Y:S01]  /*5020*/  FFMA.FTZ R149, R155, R52, R146 ;  /* 0x000000349b957223 */ /* 0x000fe20000010092 */
[----:B------:R-:W-:Y:S02]  /*5030*/  FADD.FTZ R52, -R153, R52 ;  /* 0x0000003499347221 */ /* 0x000fe40000010100 */
[----:B------:R-:W0:Y:S01]  /*5040*/  MUFU.RCP R152, R152 ;  /* 0x0000009800987308 */ /* 0x000e220000001000 */
[----:B-1----:R-:W-:Y:S01]  /*5050*/  FMUL.FTZ R150, R148, R149 ;  /* 0x0000009594967220 */ /* 0x002fe20000410000 */
[----:B------:R-:W-:-:S04]  /*5060*/  FMUL.FTZ R52, R52, R52 ;  /* 0x0000003434347220 */ /* 0x000fc80000410000 */
[----:B------:R-:W1:Y:S01]  /*5070*/  SHFL.DOWN PT, R149, R150, 0x1, 0x1f ;  /* 0x08201f0096957f89 */ /* 0x000e6200000e0000 */
[----:B------:R-:W-:-:S04]  /*5080*/  FMUL.FTZ R52, R52, R155 ;  /* 0x0000009b34347220 */ /* 0x000fc80000410000 */
[----:B------:R-:W-:Y:S01]  /*5090*/  FMUL.FTZ R52, R52, R151 ;  /* 0x0000009734347220 */ /* 0x000fe20000410000 */
[----:B---3--:R-:W-:-:S04]  /*50a0*/  FADD.FTZ R151, R156, R53 ;  /* 0x000000359c977221 */ /* 0x008fc80000010000 */
[----:B------:R-:W-:-:S05]  /*50b0*/  FFMA.FTZ R52, R148, R52, R151 ;  /* 0x0000003494347223 */ /* 0x000fca0000010097 */
[----:B------:R-:W2:Y:S01]  /*50c0*/  SHFL.DOWN PT, R151, R52, 0x1, 0x1f ;  /* 0x08201f0034977f89 */ /* 0x000ea200000e0000 */
[----:B-1----:R-:W-:Y:S01]  /*50d0*/  FMUL.FTZ R145, R149, R154 ;  /* 0x0000009a95917220 */ /* 0x002fe20000410000 */
[----:B------:R-:W-:-:S03]  /*50e0*/  FADD.FTZ R149, R150, -R149 ;  /* 0x8000009596957221 */ /* 0x000fc60000010000 */
[----:B------:R-:W-:Y:S01]  /*50f0*/  FFMA.FTZ R145, R54, R150, R145 ;  /* 0x0000009636917223 */ /* 0x000fe20000010091 */
[----:B------:R-:W-:-:S03]  /*5100*/  FMUL.FTZ R149, R149, R149 ;  /* 0x0000009595957220 */ /* 0x000fc60000410000 */
[----:B0-----:R-:W-:Y:S01]  /*5110*/  FMUL.FTZ R147, R152, R145 ;  /* 0x0000009198937220 */ /* 0x001fe20000410000 */
        /* <DEDUP_REMOVED lines=24> */
[----:B------:R-:W0:Y:S01]  /*52a0*/  LDC.64 R146, c[0x0][0x2b8] ;  /* 0x0000ae00ff927b82 */ /* 0x000e220000000a00 */
[--C-:B------:R-:W-:Y:S01]  /*52b0*/  FADD.FTZ R151, R128, -R145.reuse ;  /* 0x8000009180977221 */ /* 0x100fe20000010000 */
[C---:B------:R-:W-:Y:S01]  /*52c0*/  FMUL.FTZ R53, R148.reuse, R53 ;  /* 0x0000003594357220 */ /* 0x040fe20000410000 */
[----:B------:R-:W-:Y:S01]  /*52d0*/  FMUL.FTZ R54, R148, R55 ;  /* 0x0000003794367220 */ /* 0x000fe20000410000 */
[--C-:B------:R-:W-:Y:S01]  /*52e0*/  FADD.FTZ R55, R115, -R145.reuse ;  /* 0x8000009173377221 */ /* 0x100fe20000010000 */
[----:B------:R-:W-:Y:S01]  /*52f0*/  FADD.FTZ R153, R129, -R145 ;  /* 0x8000009181997221 */ /* 0x000fe20000010000 */
[----:B------:R-:W-:Y:S01]  /*5300*/  FFMA.FTZ R52, R36, R53, R20 ;  /* 0x0000003524347223 */ /* 0x000fe20000010014 */
[----:B------:R-:W-:Y:S01]  /*5310*/  FFMA.FTZ R53, R101, R54, R85 ;  /* 0x0000003665357223 */ /* 0x000fe20000010055 */
[C---:B------:R-:W-:Y:S01]  /*5320*/  FMUL.FTZ R54, R148.reuse, R55 ;  /* 0x0000003794367220 */ /* 0x040fe20000410000 */
[--C-:B------:R-:W-:Y:S01]  /*5330*/  FADD.FTZ R149, R119, -R145.reuse ;  /* 0x8000009177957221 */ /* 0x100fe20000010000 */
[C---:B------:R-:W-:Y:S01]  /*5340*/  FMUL.FTZ R150, R148.reuse, R151 ;  /* 0x0000009794967220 */ /* 0x040fe20000410000 */
[----:B------:R-:W-:Y:S01]  /*5350*/  FMUL.FTZ R152, R148, R153 ;  /* 0x0000009994987220 */ /* 0x000fe20000410000 */
[----:B------:R-:W-:Y:S01]  /*5360*/  F2FP.BF16.F32.PACK_AB R52, R53, R52 ;  /* 0x000000343534723e */ /* 0x000fe200000010ff */
[----:B------:R-:W-:Y:S01]  /*5370*/  FADD.FTZ R53, R118, -R145 ;  /* 0x8000009176357221 */ /* 0x000fe20000010000 */
[----:B------:R-:W-:Y:S01]  /*5380*/  FMUL.FTZ R149, R148, R149 ;  /* 0x0000009594957220 */ /* 0x000fe20000410000 */
[----:B------:R-:W-:-:S02]  /*5390*/  FFMA.FTZ R150, R99, R150, R83 ;  /* 0x0000009663967223 */ /* 0x000fc40000010053 */
[----:B------:R-:W-:Y:S01]  /*53a0*/  FMUL.FTZ R55, R148, R53 ;  /* 0x0000003594377220 */ /* 0x000fe20000410000 */
[----:B------:R-:W-:Y:S01]  /*53b0*/  FADD.FTZ R53, R138, -R145 ;  /* 0x800000918a357221 */ /* 0x000fe20000010000 */
[----:B------:R-:W-:-:S03]  /*53c0*/  FFMA.FTZ R149, R34, R149, R18 ;  /* 0x0000009522957223 */ /* 0x000fc60000010012 */
[----:B------:R-:W-:Y:S01]  /*53d0*/  FMUL.FTZ R151, R148, R53 ;  /* 0x0000003594977220 */ /* 0x000fe20000410000 */
[----:B------:R-:W-:Y:S01]  /*53e0*/  FFMA.FTZ R53, R35, R54, R19 ;  /* 0x0000003623357223 */ /* 0x000fe20000010013 */
[----:B------:R-:W-:Y:S01]  /*53f0*/  FFMA.FTZ R54, R100, R55, R84 ;  /* 0x0000003764367223 */ /* 0x000fe20000010054 */
[----:B------:R-:W-:Y:S01]  /*5400*/  FFMA.FTZ R55, R33, R152, R17 ;  /* 0x0000009821377223 */ /* 0x000fe20000010011 */
[----:B------:R-:W-:Y:S01]  /*5410*/  FFMA.FTZ R152, R98, R151, R82 ;  /* 0x0000009762987223 */ /* 0x000fe20000010052 */
[C---:B0-----:R-:W-:Y:S02]  /*5420*/  IMAD.WIDE.U32 R146, R143.reuse, 0x10, R146 ;  /* 0x000000108f927825 */ /* 0x041fe400078e0092 */
[----:B------:R-:W-:Y:S02]  /*5430*/  F2FP.BF16.F32.PACK_AB R53, R54, R53 ;  /* 0x000000353635723e */ /* 0x000fe400000010ff */
[----:B------:R-:W-:Y:S01]  /*5440*/  F2FP.BF16.F32.PACK_AB R54, R150, R149 ;  /* 0x000000959636723e */ /* 0x000fe200000010ff */
[----:B------:R-:W-:Y:S01]  /*5450*/  VIADD R143, R143, 0x80 ;  /* 0x000000808f8f7836 */ /* 0x000fe20000000000 */
[----:B------:R-:W-:-:S05]  /*5460*/  F2FP.BF16.F32.PACK_AB R55, R152, R55 ;  /* 0x000000379837723e */ /* 0x000fca00000010ff */
[----:B------:R0:W-:Y:S02]  /*5470*/  STG.E.128 desc[UR4][R146.64], R52 ;  /* 0x0000003492007986 */ /* 0x0001e4000c101d04 */
.L_x_560:
[----:B------:R-:W-:Y:S05]  /*5480*/  BSYNC B0 ;  /* 0x0000000000007941 */ /* 0x000fea0003800000 */
.L_x_559:
[----:B------:R-:W-:Y:S01]  /*5490*/  ISETP.GE.U32.AND P0, PT, R38, 0x100, PT ;  /* 0x000001002600780c */ /* 0x000fe20003f06070 */
[----:B------:R-:W-:-:S12]  /*54a0*/  BSSY B0, `(.L_x_561) ;  /* 0x0000022000007945 */ /* 0x000fd80003800000 */
[----:B------:R-:W-:Y:S05]  /*54b0*/  @!P0 BRA `(.L_x_562) ;  /* 0x0000000000808947 */ /* 0x000fea0003800000 */
[--C-:B01----:R-:W-:Y:S01]  /*54c0*/  FADD.FTZ R53, R104, -R145.reuse ;  /* 0x8000009168357221 */ /* 0x103fe20000010000 */
        /* <DEDUP_REMOVED lines=25> */
[C---:B0-----:R-:W-:Y:S01]  /*5660*/  IMAD.WIDE.U32 R146, R143.reuse, 0x10, R146 ;  /* 0x000000108f927825 */ /* 0x041fe200078e0092 */
[----:B------:R-:W-:Y:S02]  /*5670*/  IADD3 R143, R143, 0x80, RZ ;  /* 0x000000808f8f7810 */ /* 0x000fe40007ffe0ff */
[----:B------:R-:W-:Y:S02]  /*5680*/  F2FP.BF16.F32.PACK_AB R53, R54, R53 ;  /* 0x000000353635723e */ /* 0x000fe400000010ff */
[----:B------:R-:W-:-:S02]  /*5690*/  F2FP.BF16.F32.PACK_AB R54, R150, R149 ;  /* 0x000000959636723e */ /* 0x000fc400000010ff */
[----:B------:R-:W-:-:S05]  /*56a0*/  F2FP.BF16.F32.PACK_AB R55, R152, R55 ;  /* 0x000000379837723e */ /* 0x000fca00000010ff */
[----:B------:R2:W-:Y:S02]  /*56b0*/  STG.E.128 desc[UR4][R146.64], R52 ;  /* 0x0000003492007986 */ /* 0x0005e4000c101d04 */
.L_x_562:
[----:B------:R-:W-:Y:S05]  /*56c0*/  BSYNC B0 ;  /* 0x0000000000007941 */ /* 0x000fea0003800000 */
.L_x_561:
[----:B------:R-:W-:Y:S01]  /*56d0*/  ISETP.GE.U32.AND P0, PT, R38, 0x180, PT ;  /* 0x000001802600780c */ /* 0x000fe20003f06070 */
[----:B------:R-:W-:-:S12]  /*56e0*/  BSSY B0, `(.L_x_563) ;  /* 0x0000022000007945 */ /* 0x000fd80003800000 */
[----:B------:R-:W-:Y:S05]  /*56f0*/  @!P0 BRA `(.L_x_564) ;  /* 0x0000000000808947 */ /* 0x000fea0003800000 */
[--C-:B012---:R-:W-:Y:S01]  /*5700*/  FADD.FTZ R53, R105, -R145.reuse ;  /* 0x8000009169357221 */ /* 0x107fe20000010000 */
        /* <DEDUP_REMOVED lines=31> */
.L_x_564:
[----:B------:R-:W-:Y:S05]  /*5900*/  BSYNC B0 ;  /* 0x0000000000007941 */ /* 0x000fea0003800000 */
.L_x_563:
[----:B------:R-:W-:Y:S01]  /*5910*/  ISETP.GE.U32.AND P0, PT, R38, 0x200, PT ;  /* 0x000002002600780c */ /* 0x000fe20003f06070 */
[----:B------:R-:W-:-:S12]  /*5920*/  BSSY B0, `(.L_x_565) ;  /* 0x0000022000007945 */ /* 0x000fd80003800000 */
[----:B------:R-:W-:Y:S05]  /*5930*/  @!P0 BRA `(.L_x_566) ;  /* 0x0000000000808947 */ /* 0x000fea0003800000 */
[--C-:B0123--:R-:W-:Y:S01]  /*5940*/  FADD.FTZ R53, R106, -R145.reuse ;  /* 0x800000916a357221 */ /* 0x10ffe20000010000 */
        /* <DEDUP_REMOVED lines=31> */
.L_x_566:
[----:B------:R-:W-:Y:S05]  /*5b40*/  BSYNC B0 ;  /* 0x0000000000007941 */ /* 0x000fea0003800000 */
.L_x_565:
[----:B------:R-:W-:Y:S01]  /*5b50*/  ISETP.GE.U32.AND P0, PT, R38, 0x280, PT ;  /* 0x000002802600780c */ /* 0x000fe20003f06070 */
[----:B------:R-:W-:-:S12]  /*5b60*/  BSSY B0, `(.L_x_567) ;  /* 0x0000021000007945 */ /* 0x000fd80003800000 */
[----:B------:R-:W-:Y:S05]  /*5b70*/  @!P0 BRA `(.L_x_568) ;  /* 0x00000000007c8947 */ /* 0x000fea0003800000 */
[----:B01234-:R-:W0:Y:S01]  /*5b80*/  LDC.64 R52, c[0x0][0x2b8] ;  /* 0x0000ae00ff347b82 */ /* 0x01fe220000000a00 */
[--C-:B------:R-:W-:Y:S01]  /*5b90*/  FADD.FTZ R55, R107, -R145.reuse ;  /* 0x800000916b377221 */ /* 0x100fe20000010000 */
        /* <DEDUP_REMOVED lines=15> */
[----:B------:R-:W-:Y:S01]  /*5c90*/  FFMA.FTZ R145, R4, R55, R56 ;  /* 0x0000003704917223 */ /* 0x000fe20000010038 */
[----:B------:R-:W-:Y:S01]  /*5ca0*/  FFMA.FTZ R149, R3, R54, R57 ;  /* 0x0000003603957223 */ /* 0x000fe20000010039 */
[----:B------:R-:W-:Y:S01]  /*5cb0*/  FFMA.FTZ R54, R2, R153, R58 ;  /* 0x0000009902367223 */ /* 0x000fe2000001003a */
[----:B------:R-:W-:Y:S01]  /*5cc0*/  FFMA.FTZ R152, R62, R148, R61 ;  /* 0x000000943e987223 */ /* 0x000fe2000001003d */
[----:B------:R-:W-:Y:S01]  /*5cd0*/  FFMA.FTZ R55, R0, R157, R103 ;  /* 0x0000009d00377223 */ /* 0x000fe20000010067 */
[----:B------:R-:W-:Y:S01]  /*5ce0*/  FFMA.FTZ R155, R64, R155, R63 ;  /* 0x0000009b409b7223 */ /* 0x000fe2000001003f */
[----:B------:R-:W-:Y:S01]  /*5cf0*/  FFMA.FTZ R150, R66, R151, R65 ;  /* 0x0000009742967223 */ /* 0x000fe20000010041 */
[----:B------:R-:W-:Y:S01]  /*5d00*/  FFMA.FTZ R148, R68, R147, R67 ;  /* 0x0000009344947223 */ /* 0x000fe20000010043 */
[----:B0-----:R-:W-:Y:S01]  /*5d10*/  IMAD.WIDE.U32 R146, R143, 0x10, R52 ;  /* 0x000000108f927825 */ /* 0x001fe200078e0034 */
[----:B------:R-:W-:-:S02]  /*5d20*/  F2FP.BF16.F32.PACK_AB R55, R152, R55 ;  /* 0x000000379837723e */ /* 0x000fc400000010ff */
[----:B------:R-:W-:Y:S02]  /*5d30*/  F2FP.BF16.F32.PACK_AB R54, R155, R54 ;  /* 0x000000369b36723e */ /* 0x000fe400000010ff */
[----:B------:R-:W-:Y:S02]  /*5d40*/  F2FP.BF16.F32.PACK_AB R53, R150, R149 ;  /* 0x000000959635723e */ /* 0x000fe400000010ff */
[----:B------:R-:W-:-:S05]  /*5d50*/  F2FP.BF16.F32.PACK_AB R52, R148, R145 ;  /* 0x000000919434723e */ /* 0x000fca00000010ff */
[----:B------:R0:W-:Y:S02]  /*5d60*/  STG.E.128 desc[UR4][R146.64], R52 ;  /* 0x0000003492007986 */ /* 0x0001e4000c101d04 */
.L_x_568:
[----:B------:R-:W-:Y:S05]  /*5d70*/  BSYNC B0 ;  /* 0x0000000000007941 */ /* 0x000fea0003800000 */
.L_x_567:
[----:B------:R-:W-:Y:S02]  /*5d80*/  ISETP.NE.AND P0, PT, R144, RZ, PT ;  /* 0x000000ff9000720c */ /* 0x000fe40003f05270 */
[----:B------:R-:W-:Y:S02]  /*5d90*/  IADD3 R102, R102, UR8, RZ ;  /* 0x0000000866667c10 */ /* 0x000fe4000fffe0ff */
[----:B------:R-:W-:Y:S02]  /*5da0*/  SEL R144, RZ, 0x1, P0 ;  /* 0x00000001ff907807 */ /* 0x000fe40000000000 */
[----:B------:R-:W-:-:S13]  /*5db0*/  ISETP.GE.AND P0, PT, R102, UR9, PT ;  /* 0x0000000966007c0c */ /* 0x000fda000bf06270 */
[----:B------:R-:W-:Y:S05]  /*5dc0*/  @!P0 BRA `(.L_x_569) ;  /* 0xffffffb000688947 */ /* 0x000fea000383ffff */
[----:B------:R-:W-:Y:S05]  /*5dd0*/  EXIT ;  /* 0x000000000000794d */ /* 0x000fea0003800000 */
.L_x_558:
[----:B------:R-:W-:Y:S01]  /*5de0*/  HFMA2.MMA R154, -RZ, RZ, 0, 1.847743988037109375e-06 ;  /* 0x0000001fff9a7435 */ /* 0x000fe200000001ff */
[----:B------:R-:W-:Y:S01]  /*5df0*/  MOV R152, R53 ;  /* 0x0000003500987202 */ /* 0x000fe20000000f00 */
[----:B------:R-:W-:Y:S01]  /*5e00*/  IMAD.MOV.U32 R153, RZ, RZ, 0x1 ;  /* 0x00000001ff997424 */ /* 0x000fe200078e00ff */
[----:B------:R-:W-:-:S08]  /*5e10*/  MOV R151, 0xffffffff ;  /* 0xffffffff00977802 */ /* 0x000fd00000000f00 */
[----:B-----5:R-:W-:Y:S05]  /*5e20*/  WARPSYNC.COLLECTIVE R151, `(.L_x_570) ;  /* 0x0000000097087348 */ /* 0x020fea0003c00000 */
[----:B------:R0:W1:Y:S02]  /*5e30*/  SHFL.BFLY P6, R149, R152, R153, R154 ;  /* 0x0c00009998957389 */ /* 0x00006400000c009a */
[----:B01---5:R-:W-:Y:S01]  /*5e40*/  ENDCOLLECTIVE ;  /* 0x000000000000791b */ /* 0x023fe20003800000 */
.L_x_570:
[----:B------:R-:W-:Y:S01]  /*5e50*/  HFMA2.MMA R153, -RZ, RZ, 0, 1.1920928955078125e-07 ;  /* 0x00000002ff997435 */ /* 0x000fe200000001ff */
[----:B------:R-:W-:-:S04]  /*5e60*/  IMAD.MOV.U32 R52, RZ, RZ, R149 ;  /* 0x000000ffff347224 */ /* 0x000fc800078e0095 */
[----:B------:R-:W-:-:S05]  /*5e70*/  FADD.FTZ R145, R53, R52 ;  /* 0x0000003435917221 */ /* 0x000fca0000010000 */
[----:B------:R-:W-:-:S07]  /*5e80*/  MOV R152, R145 ;  /* 0x0000009100987202 */ /* 0x000fce0000000f00 */
[----:B------:R-:W-:Y:S05]  /*5e90*/  WARPSYNC.COLLECTIVE R151, `(.L_x_571) ;  /* 0x0000000097087348 */ /* 0x000fea0003c00000 */
[----:B------:R0:W1:Y:S02]  /*5ea0*/  SHFL.BFLY P6, R149, R152, R153, R154 ;  /* 0x0c00009998957389 */ /* 0x00006400000c009a */
[----:B01----:R-:W-:Y:S01]  /*5eb0*/  ENDCOLLECTIVE ;  /* 0x000000000000791b */ /* 0x003fe20003800000 */
.L_x_571:
[----:B------:R-:W-:Y:S01]  /*5ec0*/  HFMA2.MMA R153, -RZ, RZ, 0, 2.384185791015625e-07 ;  /* 0x00000004ff997435 */ /* 0x000fe200000001ff */
[----:B------:R-:W-:-:S04]  /*5ed0*/  IMAD.MOV.U32 R52, RZ, RZ, R149 ;  /* 0x000000ffff347224 */ /* 0x000fc800078e0095 */
[----:B------:R-:W-:-:S05]  /*5ee0*/  FADD.FTZ R146, R145, R52 ;  /* 0x0000003491927221 */ /* 0x000fca0000010000 */
[----:B------:R-:W-:-:S07]  /*5ef0*/  MOV R152, R146 ;  /* 0x0000009200987202 */ /* 0x000fce0000000f00 */
[----:B------:R-:W-:Y:S05]  /*5f00*/  WARPSYNC.COLLECTIVE R151, `(.L_x_572) ;  /* 0x0000000097087348 */ /* 0x000fea0003c00000 */
[----:B------:R0:W1:Y:S02]  /*5f10*/  SHFL.BFLY P6, R149, R152, R153, R154 ;  /* 0x0c00009998957389 */ /* 0x00006400000c009a */
[----:B01----:R-:W-:Y:S01]  /*5f20*/  ENDCOLLECTIVE ;  /* 0x000000000000791b */ /* 0x003fe20003800000 */
.L_x_572:
[----:B------:R-:W-:Y:S01]  /*5f30*/  HFMA2.MMA R153, -RZ, RZ, 0, 4.76837158203125e-07 ;  /* 0x00000008ff997435 */ /* 0x000fe200000001ff */
[----:B------:R-:W-:-:S04]  /*5f40*/  IMAD.MOV.U32 R147, RZ, RZ, R149 ;  /* 0x000000ffff937224 */ /* 0x000fc800078e0095 */
[----:B------:R-:W-:-:S05]  /*5f50*/  FADD.FTZ R147, R146, R147 ;  /* 0x0000009392937221 */ /* 0x000fca0000010000 */
[----:B------:R-:W-:-:S07]  /*5f60*/  MOV R152, R147 ;  /* 0x0000009300987202 */ /* 0x000fce0000000f00 */
[----:B------:R-:W-:Y:S05]  /*5f70*/  WARPSYNC.COLLECTIVE R151, `(.L_x_573) ;  /* 0x0000000097087348 */ /* 0x000fea0003c00000 */
[----:B------:R0:W1:Y:S02]  /*5f80*/  SHFL.BFLY P6, R149, R152, R153, R154 ;  /* 0x0c00009998957389 */ /* 0x00006400000c009a */
[----:B01----:R-:W-:Y:S01]  /*5f90*/  ENDCOLLECTIVE ;  /* 0x000000000000791b */ /* 0x003fe20003800000 */
.L_x_573:
[----:B------:R-:W-:Y:S01]  /*5fa0*/  HFMA2.MMA R153, -RZ, RZ, 0, 9.5367431640625e-07 ;  /* 0x00000010ff997435 */ /* 0x000fe200000001ff */
[----:B------:R-:W-:-:S04]  /*5fb0*/  IMAD.MOV.U32 R52, RZ, RZ, R149 ;  /* 0x000000ffff347224 */ /* 0x000fc800078e0095 */
[----:B------:R-:W-:-:S05]  /*5fc0*/  FADD.FTZ R148, R147, R52 ;  /* 0x0000003493947221 */ /* 0x000fca0000010000 */
[----:B------:R-:W-:-:S07]  /*5fd0*/  MOV R152, R148 ;  /* 0x0000009400987202 */ /* 0x000fce0000000f00 */
[----:B------:R-:W-:Y:S05]  /*5fe0*/  WARPSYNC.COLLECTIVE R151, `(.L_x_574) ;  /* 0x0000000097087348 */ /* 0x000fea0003c00000 */
[----:B------:R0:W1:Y:S02]  /*5ff0*/  SHFL.BFLY P6, R149, R152, R153, R154 ;  /* 0x0c00009998957389 */ /* 0x00006400000c009a */
[----:B01----:R-:W-:Y:S01]  /*6000*/  ENDCOLLECTIVE ;  /* 0x000000000000791b */ /* 0x003fe20003800000 */
.L_x_574:
[----:B------:R-:W-:Y:S01]  /*6010*/  MOV R153, 0x1 ;  /* 0x0000000100997802 */ /* 0x000fe20000000f00 */
        /* <DEDUP_REMOVED lines=87> */
.L_x_575:
[----:B------:R-:W-:Y:S01]  /*6590*/  HFMA2.MMA R153, -RZ, RZ, 0, 1.1920928955078125e-07 ;  /* 0x00000002ff997435 */ /* 0x000fe200000001ff */
[----:B------:R-:W-:-:S05]  /*65a0*/  MOV R146, R149 ;  /* 0x0000009500927202 */ /* 0x000fca0000000f00 */
[----:B------:R-:W-:-:S04]  /*65b0*/  FADD.FTZ R146, R53, R146 ;  /* 0x0000009235927221 */ /* 0x000fc80000010000 */
[----:B------:R-:W-:-:S07]  /*65c0*/  IMAD.MOV.U32 R152, RZ, RZ, R146 ;  /* 0x000000ffff987224 */ /* 0x000fce00078e0092 */
[----:B------:R-:W-:Y:S05]  /*65d0*/  WARPSYNC.COLLECTIVE R151, `(.L_x_576) ;  /* 0x0000000097087348 */ /* 0x000fea0003c00000 */
[----:B------:R0:W1:Y:S02]  /*65e0*/  SHFL.BFLY P6, R149, R152, R153, R154 ;  /* 0x0c00009998957389 */ /* 0x00006400000c009a */
[----:B01----:R-:W-:Y:S01]  /*65f0*/  ENDCOLLECTIVE ;  /* 0x000000000000791b */ /* 0x003fe20003800000 */
.L_x_576:
[----:B------:R-:W-:Y:S01]  /*6600*/  HFMA2.MMA R153, -RZ, RZ, 0, 2.384185791015625e-07 ;  /* 0x00000004ff997435 */ /* 0x000fe200000001ff */
[----:B------:R-:W-:-:S05]  /*6610*/  MOV R145, R149 ;  /* 0x0000009500917202 */ /* 0x000fca0000000f00 */
[----:B------:R-:W-:-:S04]  /*6620*/  FADD.FTZ R145, R146, R145 ;  /* 0x0000009192917221 */ /* 0x000fc80000010000 */
[----:B------:R-:W-:-:S07]  /*6630*/  IMAD.MOV.U32 R152, RZ, RZ, R145 ;  /* 0x000000ffff987224 */ /* 0x000fce00078e0091 */
[----:B------:R-:W-:Y:S05]  /*6640*/  WARPSYNC.COLLECTIVE R151, `(.L_x_577) ;  /* 0x0000000097087348 */ /* 0x000fea0003c00000 */
[----:B------:R0:W1:Y:S02]  /*6650*/  SHFL.BFLY P6, R149, R152, R153, R154 ;  /* 0x0c00009998957389 */ /* 0x00006400000c009a */
[----:B01----:R-:W-:Y:S01]  /*6660*/  ENDCOLLECTIVE ;  /* 0x000000000000791b */ /* 0x003fe20003800000 */
.L_x_577:
[----:B------:R-:W-:Y:S01]  /*6670*/  HFMA2.MMA R153, -RZ, RZ, 0, 4.76837158203125e-07 ;  /* 0x00000008ff997435 */ /* 0x000fe200000001ff */
[----:B------:R-:W-:-:S05]  /*6680*/  MOV R148, R149 ;  /* 0x0000009500947202 */ /* 0x000fca0000000f00 */
[----:B------:R-:W-:-:S04]  /*6690*/  FADD.FTZ R148, R145, R148 ;  /* 0x0000009491947221 */ /* 0x000fc80000010000 */
[----:B------:R-:W-:-:S07]  /*66a0*/  IMAD.MOV.U32 R152, RZ, RZ, R148 ;  /* 0x000000ffff987224 */ /* 0x000fce00078e0094 */
[----:B------:R-:W-:Y:S05]  /*66b0*/  WARPSYNC.COLLECTIVE R151, `(.L_x_578) ;  /* 0x0000000097087348 */ /* 0x000fea0003c00000 */
[----:B------:R0:W1:Y:S02]  /*66c0*/  SHFL.BFLY P6, R149, R152, R153, R154 ;  /* 0x0c00009998957389 */ /* 0x00006400000c009a */
[----:B01----:R-:W-:Y:S01]  /*66d0*/  ENDCOLLECTIVE ;  /* 0x000000000000791b */ /* 0x003fe20003800000 */
.L_x_578:
[----:B------:R-:W-:Y:S01]  /*66e0*/  HFMA2.MMA R153, -RZ, RZ, 0, 9.5367431640625e-07 ;  /* 0x00000010ff997435 */ /* 0x000fe200000001ff */
[----:B------:R-:W-:-:S05]  /*66f0*/  MOV R147, R149 ;  /* 0x0000009500937202 */ /* 0x000fca0000000f00 */
[----:B------:R-:W-:-:S04]  /*6700*/  FADD.FTZ R147, R148, R147 ;  /* 0x0000009394937221 */ /* 0x000fc80000010000 */
[----:B------:R-:W-:-:S07]  /*6710*/  IMAD.MOV.U32 R152, RZ, RZ, R147 ;  /* 0x000000ffff987224 */ /* 0x000fce00078e0093 */
[----:B------:R-:W-:Y:S05]  /*6720*/  WARPSYNC.COLLECTIVE R151, `(.L_x_579) ;  /* 0x0000000097087348 */ /* 0x000fea0003c00000 */
[----:B------:R0:W1:Y:S02]  /*6730*/  SHFL.BFLY P6, R149, R152, R153, R154 ;  /* 0x0c00009998957389 */ /* 0x00006400000c009a */
[----:B01----:R-:W-:Y:S01]  /*6740*/  ENDCOLLECTIVE ;  /* 0x000000000000791b */ /* 0x003fe20003800000 */
.L_x_579:
[----:B------:R-:W-:Y:S01]  /*6750*/  MOV R150, R149 ;  /* 0x0000009500967202 */ /* 0x000fe20000000f00 */
[----:B------:R-:W-:Y:S06]  /*6760*/  BRA `(.L_x_580) ;  /* 0xffffffe400987947 */ /* 0x000fec000383ffff */
.L_x_581:
        /* <DEDUP_REMOVED lines=9> */
.L_x_33502:


//--------------------- .text._ZN10layer_norm31ln_parallel_residual_fwd_kernelINS_13Kernel_traitsI13__nv_bfloat16S2_S2_S2_fjLj5120ELj1ELj1ELj4ELj16ENS_18Kernel_traits_baseILj5120ES2_S2_S2_S2_fjLj128EEEEELb0ELb1ELb1EEEvNS_9FwdParamsE --------------------------
	.section	.text._ZN10layer_norm31ln_parallel_residual_fwd_kernelINS_13Kernel_traitsI13__nv_bfloat16S2_S2_S2_fjLj5120ELj1ELj1ELj4ELj16ENS_18Kernel_traits_baseILj5120ES2_S2_S2_S2_fjLj128EEEEELb0ELb1ELb1EEEvNS_9FwdParamsE,"ax",@progbits
	.align	128
        .global         _ZN10layer_norm31ln_parallel_residual_fwd_kernelINS_13Kernel_traitsI13__nv_bfloat16S2_S2_S2_fjLj5120ELj1ELj1ELj4ELj16ENS_18Kernel_traits_baseILj5120ES2_S2_S2_S2_fjLj128EEEEELb0ELb1ELb1EEEvNS_9FwdParamsE
        .type           _ZN10layer_norm31ln_parallel_residual_fwd_kernelINS_13Kernel_traitsI13__nv_bfloat16S2_S2_S2_fjLj5120ELj1ELj1ELj4ELj16ENS_18Kernel_traits_baseILj5120ES2_S2_S2_S2_fjLj128EEEEELb0ELb1ELb1EEEvNS_9FwdParamsE,@function
        .size           _ZN10layer_norm31ln_parallel_residual_fwd_kernelINS_13Kernel_traitsI13__nv_bfloat16S2_S2_S2_fjLj5120ELj1ELj1ELj4ELj16ENS_18Kernel_traits_baseILj5120ES2_S2_S2_S2_fjLj128EEEEELb0ELb1ELb1EEEvNS_9FwdParamsE,(.L_x_33503 - _ZN10layer_norm31ln_parallel_residual_fwd_kernelINS_13Kernel_traitsI13__nv_bfloat16S2_S2_S2_fjLj5120ELj1ELj1ELj4ELj16ENS_18Kernel_traits_baseILj5120ES2_S2_S2_S2_fjLj128EEEEELb0ELb1ELb1EEEvNS_9FwdParamsE)
        .other          _ZN10layer_norm31ln_parallel_residual_fwd_kernelINS_13Kernel_traitsI13__nv_bfloat16S2_S2_S2_fjLj5120ELj1ELj1ELj4ELj16ENS_18Kernel_traits_baseILj5120ES2_S2_S2_S2_fjLj128EEEEELb0ELb1ELb1EEEvNS_9FwdParamsE,@"STO_CUDA_ENTRY STV_DEFAULT"
_ZN10layer_norm31ln_parallel_residual_fwd_kernelINS_13Kernel_traitsI13__nv_bfloat16S2_S2_S2_fjLj5120ELj1ELj1ELj4ELj16ENS_18Kernel_traits_baseILj5120ES2_S2_S2_S2_fjLj128EEEEELb0ELb1ELb1EEEvNS_9FwdParamsE:
.text._ZN10layer_norm31ln_parallel_residual_fwd_kernelINS_13Kernel_traitsI13__nv_bfloat16S2_S2_S2_fjLj5120ELj1ELj1ELj4ELj16ENS_18Kernel_traits_baseILj5120ES2_S2_S2_S2_fjLj128EEEEELb0ELb1ELb1EEEvNS_9FwdParamsE:
[----:B------:R-:W-:Y:S01]  /*0000*/  LDC R1, c[0x0][0x28] ;  /* 0x00000a00ff017b82 */ /* 0x000fe20000000800 */
[----:B------:R-:W0:Y:S01]  /*0010*/  S2R R60, SR_TID.X ;  /* 0x00000000003c7919 */ /* 0x000e220000002100 */
[----:B------:R-:W-:-:S06]  /*0020*/  ULDC.64 UR4, c[0x0][0x2c8] ;  /* 0x0000b20000047ab9 */ /* 0x000fcc0000000a00 */
[----:B------:R-:W1:Y:S01]  /*0030*/  S2UR UR6, SR_CTAID.X ;  /* 0x00000000000679c3 */ /* 0x000e620000002500 */
[----:B------:R-:W-:Y:S01]  /*0040*/  ISETP.NE.U32.AND P1, PT, RZ, UR4, PT ;  /* 0x00000004ff007c0c */ /* 0x000fe2000bf25070 */
[----:B------:R-:W-:-:S03]  /*0050*/  ULDC.64 UR8, c[0x0][0x260] ;  /* 0x0000980000087ab9 */ /* 0x000fc60000000a00 */
[----:B------:R-:W-:-:S03]  /*0060*/  ISETP.NE.AND.EX P1, PT, RZ, UR5, PT, P1 ;  /* 0x00000005ff007c0c */ /* 0x000fc6000bf25310 */
[----:B------:R-:W2:Y:S01]  /*0070*/  LDC.64 R52, c[0x0][0x228] ;  /* 0x00008a00ff347b82 */ /* 0x000ea20000000a00 */
[----:B0-----:R-:W-:-:S04]  /*0080*/  SHF.L.U32 R0, R60, 0x4, RZ ;  /* 0x000000043c007819 */ /* 0x001fc800000006ff */
[----:B------:R-:W-:-:S04]  /*0090*/  LOP3.LUT R0, R0, 0x7f0, RZ, 0xc0, !PT ;  /* 0x000007f000007812 */ /* 0x000fc800078ec0ff */
[----:B------:R-:W-:-:S05]  /*00a0*/  IADD3 R4, P0, R0, UR4, RZ ;  /* 0x0000000400047c10 */ /* 0x000fca000ff1e0ff */
[----:B------:R-:W-:Y:S01]  /*00b0*/  IMAD.X R5, RZ, RZ, UR5, P0 ;  /* 0x00000005ff057e24 */ /* 0x000fe200080e06ff */
[----:B------:R-:W-:-:S04]  /*00c0*/  ULDC.64 UR4, c[0x0][0x208] ;  /* 0x0000820000047ab9 */ /* 0x000fc80000000a00 */
[----:B------:R0:W5:Y:S04]  /*00d0*/  @P1 LDG.E.128 R20, desc[UR4][R4.64] ;  /* 0x0000000404141981 */ /* 0x000168000c1e1d00 */
[----:B------:R0:W5:Y:S04]  /*00e0*/  @P1 LDG.E.128 R24, desc[UR4][R4.64+0x800] ;  /* 0x0008000404181981 */ /* 0x000168000c1e1d00 */
[----:B------:R0:W5:Y:S04]  /*00f0*/  @P1 LDG.E.128 R48, desc[UR4][R4.64+0x1000] ;  /* 0x0010000404301981 */ /* 0x000168000c1e1d00 */
[----:B------:R0:W5:Y:S01]  /*0100*/  @P1 LDG.E.128 R16, desc[UR4][R4.64+0x1800] ;  /* 0x0018000404101981 */ /* 0x000162000c1e1d00 */
[----:B------:R-:W-:-:S02]  /*0110*/  SHF.R.U32.HI R67, RZ, 0x7, R60 ;  /* 0x00000007ff437819 */ /* 0x000fc4000001163c */
[----:B------:R-:W-:Y:S01]  /*0120*/  IADD3 R2, P0, R0, UR8, RZ ;  /* 0x0000000800027c10 */ /* 0x000fe2000ff1e0ff */
[----:B------:R0:W5:Y:S01]  /*0130*/  @P1 LDG.E.128 R12, desc[UR4][R4.64+0x2000] ;  /* 0x00200004040c1981 */ /* 0x000162000c1e1d00 */
[----:B-1----:R-:W-:Y:S01]  /*0140*/  IADD3 R66, R67, UR6, RZ ;  /* 0x0000000643427c10 */ /* 0x002fe2000fffe0ff */
[----:B------:R-:W-:Y:S02]  /*0150*/  ULDC UR6, c[0x0][0x214] ;  /* 0x0000850000067ab9 */ /* 0x000fe40000000800 */
[----:B------:R-:W-:Y:S01]  /*0160*/  IMAD.X R3, RZ, RZ, UR9, P0 ;  /* 0x00000009ff037e24 */ /* 0x000fe200080e06ff */
[----:B------:R-:W-:Y:S01]  /*0170*/  ISETP.GE.AND P2, PT, R66, UR6, PT ;  /* 0x0000000642007c0c */ /* 0x000fe2000bf46270 */
[----:B------:R-:W-:Y:S02]  /*0180*/  ULDC.64 UR6, c[0x0][0x230] ;  /* 0x00008c0000067ab9 */ /* 0x000fe40000000a00 */
[----:B--2---:R-:W-:-:S04]  /*0190*/  LOP3.LUT P0, RZ, R52, UR6, RZ, 0xfc, !PT ;  /* 0x0000000634ff7c12 */ /* 0x004fc8000f80fcff */
[----:B------:R-:W-:-:S06]  /*01a0*/  LOP3.LUT P0, RZ, R53, UR7, RZ, 0xfc, P0 ;  /* 0x0000000735ff7c12 */ /* 0x000fcc000800fcff */
[----:B0-----:R-:W-:Y:S07]  /*01b0*/  @P2 EXIT ;  /* 0x000000000000294d */ /* 0x001fee0003800000 */
[----:B------:R-:W2:Y:S04]  /*01c0*/  LDG.E.128 R8, desc[UR4][R2.64+0x2000] ;  /* 0x0020000402087981 */ /* 0x000ea8000c1e1d00 */
[----:B------:R-:W3:Y:S04]  /*01d0*/  LDG.E.128 R4, desc[UR4][R2.64+0x1800] ;  /* 0x0018000402047981 */ /* 0x000ee8000c1e1d00 */
[----:B------:R-:W4:Y:S04]  /*01e0*/  LDG.E.128 R44, desc[UR4][R2.64] ;  /* 0x00000004022c7981 */ /* 0x000f28000c1e1d00 */
[----:B------:R-:W4:Y:S04]  /*01f0*/  LDG.E.128 R40, desc[UR4][R2.64+0x800] ;  /* 0x0008000402287981 */ /* 0x000f28000c1e1d00 */
[----:B------:R0:W4:Y:S01]  /*0200*/  LDG.E.128 R36, desc[UR4][R2.64+0x1000] ;  /* 0x0010000402247981 */ /* 0x000122000c1e1d00 */
        /* <DEDUP_REMOVED lines=10> */
[C---:B------:R-:W-:Y:S01]  /*02b0*/  PRMT R71, R21.reuse, 0x7632, R71 ;  /* 0x0000763215477816 */ /* 0x040fe20000000047 */
[----:B------:R-:W-:Y:S01]  /*02c0*/  IMAD.U32 R34, R21, 0x10000, RZ ;  /* 0x0001000015227824 */ /* 0x000fe200078e00ff */
[----:B------:R-:W-:Y:S01]  /*02d0*/  PRMT R72, R22, 0x7632, R72 ;  /* 0x0000763216487816 */ /* 0x000fe20000000048 */
[----:B------:R-:W-:Y:S01]  /*02e0*/  IMAD.U32 R33, R24, 0x10000, RZ ;  /* 0x0001000018217824 */ /* 0x000fe200078e00ff */
[C---:B------:R-:W-:Y:S01]  /*02f0*/  PRMT R73, R23.reuse, 0x7632, R73 ;  /* 0x0000763217497816 */ /* 0x040fe20000000049 */
[----:B------:R-:W-:Y:S01]  /*0300*/  ULDC.U8 UR6, c[0x0][0x2a0] ;  /* 0x0000a80000067ab9 */ /* 0x000fe20000000000 */
[----:B------:R-:W-:Y:S01]  /*0310*/  SHF.L.U32 R32, R23, 0x10, RZ ;  /* 0x0000001017207819 */ /* 0x000fe200000006ff */
[----:B------:R-:W-:Y:S01]  /*0320*/  IMAD.U32 R23, R17, 0x10000, RZ ;  /* 0x0001000011177824 */ /* 0x000fe200078e00ff */
[----:B------:R-:W-:Y:S01]  /*0330*/  PRMT R75, R25, 0x7632, R75 ;  /* 0x00007632194b7816 */ /* 0x000fe2000000004b */
[----:B------:R-:W-:Y:S01]  /*0340*/  IMAD.U32 R29, R27, 0x10000, RZ ;  /* 0x000100001b1d7824 */ /* 0x000fe200078e00ff */
[----:B------:R-:W-:Y:S01]  /*0350*/  PRMT R78, R48, 0x7632, R78 ;  /* 0x00007632304e7816 */ /* 0x000fe2000000004e */
[----:B------:R-:W-:Y:S01]  /*0360*/  IMAD.MOV.U32 R110, RZ, RZ, 0x1 ;  /* 0x00000001ff6e7424 */ /* 0x000fe200078e00ff */
        /* <DEDUP_REMOVED lines=10> */
[----:B------:R-:W-:Y:S01]  /*0410*/  SHF.L.U32 R61, R20, 0x10, RZ ;  /* 0x00000010143d7819 */ /* 0x000fe200000006ff */
[----:B------:R-:W-:Y:S01]  /*0420*/  IMAD.U32 R87, R87, 0x10000, RZ ;  /* 0x0001000057577824 */ /* 0x000fe200078e00ff */
[----:B------:R-:W-:Y:S01]  /*0430*/  SHF.L.U32 R35, R22, 0x10, RZ ;  /* 0x0000001016237819 */ /* 0x000fe200000006ff */
[----:B------:R-:W-:Y:S01]  /*0440*/  ULDC UR7, c[0x0][0x218] ;  /* 0x0000860000077ab9 */ /* 0x000fe20000000800 */
[----:B------:R-:W-:Y:S01]  /*0450*/  PRMT R74, R24, 0x7632, R74 ;  /* 0x00007632184a7816 */ /* 0x000fe2000000004a */
[----:B------:R-:W-:Y:S01]  /*0460*/  ULDC UR8, c[0x0][0x290] ;  /* 0x0000a40000087ab9 */ /* 0x000fe20000000800 */
[----:B------:R-:W-:Y:S01]  /*0470*/  PRMT R76, R26, 0x7632, R76 ;  /* 0x000076321a4c7816 */ /* 0x000fe2000000004c */
[----:B------:R-:W-:Y:S01]  /*0480*/  ULDC.64 UR16, c[0x0][0x230] ;  /* 0x00008c0000107ab9 */ /* 0x000fe20000000a00 */
[----:B------:R-:W-:Y:S01]  /*0490*/  PRMT R77, R27, 0x7632, R77 ;  /* 0x000076321b4d7816 */ /* 0x000fe2000000004d */
[----:B------:R-:W-:Y:S01]  /*04a0*/  ULDC.64 UR14, c[0x0][0x228] ;  /* 0x00008a00000e7ab9 */ /* 0x000fe20000000a00 */
[----:B------:R-:W-:Y:S01]  /*04b0*/  PRMT R79, R49, 0x7632, R79 ;  /* 0x00007632314f7816 */ /* 0x000fe2000000004f */
[----:B------:R-:W-:Y:S01]  /*04c0*/  ULDC.64 UR10, c[0x0][0x2b8] ;  /* 0x0000ae00000a7ab9 */ /* 0x000fe20000000a00 */
[----:B------:R-:W-:Y:S01]  /*04d0*/  PRMT R80, R50, 0x7632, R80 ;  /* 0x0000763232507816 */ /* 0x000fe20000000050 */
[----:B------:R-:W-:Y:S01]  /*04e0*/  ULDC.64 UR12, c[0x0][0x210] ;  /* 0x00008400000c7ab9 */ /* 0x000fe20000000a00 */
[----:B------:R-:W-:-:S02]  /*04f0*/  PRMT R82, R16, 0x7632, R82 ;  /* 0x0000763210527816 */ /* 0x000fc40000000052 */
[----:B------:R-:W-:Y:S02]  /*0500*/  PRMT R83, R17, 0x7632, R83 ;  /* 0x0000763211537816 */ /* 0x000fe40000000053 */
[----:B------:R-:W-:Y:S01]  /*0510*/  SHF.L.U32 R21, R18, 0x10, RZ ;  /* 0x0000001012157819 */ /* 0x000fe200000006ff */
[----:B------:R-:W-:Y:S01]  /*0520*/  IMAD.U32 R18, R15, 0x10000, RZ ;  /* 0x000100000f127824 */ /* 0x000fe200078e00ff */
[----:B------:R-:W-:Y:S02]  /*0530*/  PRMT R85, R19, 0x7632, R85 ;  /* 0x0000763213557816 */ /* 0x000fe40000000055 */
[----:B------:R-:W-:Y:S02]  /*0540*/  PRMT R86, R12, 0x7632, R86 ;  /* 0x000076320c567816 */ /* 0x000fe40000000056 */
[----:B------:R-:W-:Y:S02]  /*0550*/  PRMT R88, R14, 0x7632, R88 ;  /* 0x000076320e587816 */ /* 0x000fe40000000058 */
[----:B------:R-:W-:-:S02]  /*0560*/  PRMT R89, R15, 0x7632, R89 ;  /* 0x000076320f597816 */ /* 0x000fc40000000059 */
[----:B------:R-:W-:Y:S02]  /*0570*/  SHF.R.U32.HI R91, RZ, 0x5, R60 ;  /* 0x00000005ff5b7819 */ /* 0x000fe4000001163c */
[----:B------:R-:W-:Y:S01]  /*0580*/  SHF.L.U32 R22, R19, 0x10, RZ ;  /* 0x0000001013167819 */ /* 0x000fe200000006ff */
[----:B------:R-:W-:Y:S01]  /*0590*/  IMAD.U32 R19, R12, 0x10000, RZ ;  /* 0x000100000c137824 */ /* 0x000fe200078e00ff */
[----:B------:R-:W-:Y:S02]  /*05a0*/  SHF.L.U32 R20, R13, 0x10, RZ ;  /* 0x000000100d147819 */ /* 0x000fe400000006ff */
[----:B------:R-:W-:Y:S02]  /*05b0*/  SHF.L.U32 R17, R14, 0x10, RZ ;  /* 0x000000100e117819 */ /* 0x000fe400000006ff */
[----:B------:R-:W-:Y:S02]  /*05c0*/  SHF.L.U32 R24, R16, 0x10, RZ ;  /* 0x0000001010187819 */ /* 0x000fe400000006ff */
[----:B------:R-:W-:-:S02]  /*05d0*/  SHF.L.U32 R30, R25, 0x10, RZ ;  /* 0x00000010191e7819 */ /* 0x000fc400000006ff */
[----:B------:R-:W-:Y:S01]  /*05e0*/  SHF.L.U32 R31, R26, 0x10, RZ ;  /* 0x000000101a1f7819 */ /* 0x000fe200000006ff */
[----:B------:R-:W-:Y:S01]  /*05f0*/  IMAD.U32 R26, R50, 0x10000, RZ ;  /* 0x00010000321a7824 */ /* 0x000fe200078e00ff */
[----:B------:R-:W-:Y:S02]  /*0600*/  SHF.L.U32 R28, R48, 0x10, RZ ;  /* 0x00000010301c7819 */ /* 0x000fe400000006ff */
[----:B------:R-:W-:Y:S02]  /*0610*/  SHF.L.U32 R27, R49, 0x10, RZ ;  /* 0x00000010311b7819 */ /* 0x000fe400000006ff */
[----:B------:R-:W-:Y:S02]  /*0620*/  SHF.L.U32 R25, R51, 0x10, RZ ;  /* 0x0000001033197819 */ /* 0x000fe400000006ff */
[----:B------:R-:W-:Y:S02]  /*0630*/  ISETP.NE.AND.EX P1, PT, R53, RZ, PT, P2 ;  /* 0x000000ff3500720c */ /* 0x000fe40003f25320 */
[----:B------:R-:W-:-:S02]  /*0640*/  LEA R67, R67, 0x4, 0x2 ;  /* 0x0000000443437811 */ /* 0x000fc400078e10ff */
[C---:B------:R-:W-:Y:S02]  /*0650*/  LOP3.LUT R68, R60.reuse, 0x1f, RZ, 0xc0, !PT ;  /* 0x0000001f3c447812 */ /* 0x040fe400078ec0ff */
[----:B------:R-:W-:Y:S02]  /*0660*/  LOP3.LUT R69, R60, 0x7f, RZ, 0xc0, !PT ;  /* 0x0000007f3c457812 */ /* 0x000fe400078ec0ff */
[----:B------:R-:W-:Y:S02]  /*0670*/  ISETP.NE.AND P5, PT, RZ, UR6, PT ;  /* 0x00000006ff007c0c */ /* 0x000fe4000bfa5270 */
        /* <DEDUP_REMOVED lines=14> */
[----:B------:R-:W-:-:S02]  /*0760*/  LOP3.LUT R91, R91, 0x3, RZ, 0xc0, !PT ;  /* 0x000000035b5b7812 */ /* 0x000fc400078ec0ff */
[----:B--2---:R-:W-:Y:S01]  /*0770*/  PRMT R93, R8, 0x7632, R93 ;  /* 0x00007632085d7816 */ /* 0x004fe2000000005d */
[----:B------:R-:W-:Y:S01]  /*0780*/  IMAD.U32 R14, R10, 0x10000, RZ ;  /* 0x000100000a0e7824 */ /* 0x000fe200078e00ff */
[----:B------:R-:W-:Y:S02]  /*0790*/  PRMT R92, R11, 0x7632, R92 ;  /* 0x000076320b5c7816 */ /* 0x000fe4000000005c */
[----:B---3--:R-:W-:Y:S01]  /*07a0*/  PRMT R94, R5, 0x7632, R94 ;  /* 0x00007632055e7816 */ /* 0x008fe2000000005e */
[----:B------:R-:W-:Y:S01]  /*07b0*/  IMAD.U32 R93, R93, 0x10000, RZ ;  /* 0x000100005d5d7824 */ /* 0x000fe200078e00ff */
[----:B------:R-:W-:Y:S01]  /*07c0*/  PRMT R90, R9, 0x7632, R90 ;  /* 0x00007632095a7816 */ /* 0x000fe2000000005a */
[----:B------:R-:W-:Y:S01]  /*07d0*/  IMAD.U32 R92, R92, 0x10000, RZ ;  /* 0x000100005c5c7824 */ /* 0x000fe200078e00ff */
[----:B----4-:R-:W-:Y:S01]  /*07e0*/  PRMT R98, R45, 0x7632, R98 ;  /* 0x000076322d627816 */ /* 0x010fe20000000062 */
[----:B------:R-:W-:Y:S01]  /*07f0*/  IMAD.U32 R94, R94, 0x10000, RZ ;  /* 0x000100005e5e7824 */ /* 0x000fe200078e00ff */
[----:B------:R-:W-:-:S02]  /*0800*/  PRMT R95, R10, 0x7632, R95 ;  /* 0x000076320a5f7816 */ /* 0x000fc4000000005f */
[----:B------:R-:W-:Y:S01]  /*0810*/  PRMT R105, R40, 0x7632, R105 ;  /* 0x0000763228697816 */ /* 0x000fe20000000069 */
[----:B0-----:R-:W-:Y:S01]  /*0820*/  IMAD.U32 R2, R42, 0x10000, RZ ;  /* 0x000100002a027824 */ /* 0x001fe200078e00ff */
        /* <DEDUP_REMOVED lines=10> */
[----:B------:R-:W-:-:S02]  /*08d0*/  PRMT R101, R44, 0x7632, R101 ;  /* 0x000076322c657816 */ /* 0x000fc40000000065 */
[----:B------:R-:W-:Y:S02]  /*08e0*/  PRMT R103, R46, 0x7632, R103 ;  /* 0x000076322e677816 */ /* 0x000fe40000000067 */
[----:B------:R-:W-:Y:S02]  /*08f0*/  PRMT R100, R47, 0x7632, R100 ;  /* 0x000076322f647816 */ /* 0x000fe40000000064 */
[----:B------:R-:W-:Y:S02]  /*0900*/  PRMT R102, R41, 0x7632, R102 ;  /* 0x0000763229667816 */ /* 0x000fe40000000066 */
[----:B------:R-:W-:Y:S02]  /*0910*/  PRMT R107, R42, 0x7632, R107 ;  /* 0x000076322a6b7816 */ /* 0x000fe4000000006b */
[----:B------:R-:W-:Y:S02]  /*0920*/  PRMT R109, R36, 0x7632, R109 ;  /* 0x00007632246d7816 */ /* 0x000fe4000000006d */
[----:B------:R-:W-:-:S02]  /*0930*/  PRMT R106, R37, 0x7632, R106 ;  /* 0x00007632256a7816 */ /* 0x000fc4000000006a */
[----:B------:R-:W-:Y:S02]  /*0940*/  PRMT R108, R39, 0x7632, R108 ;  /* 0x00007632276c7816 */ /* 0x000fe4000000006c */
[----:B------:R-:W-:Y:S02]  /*0950*/  SHF.L.U32 R15, R9, 0x10, RZ ;  /* 0x00000010090f7819 */ /* 0x000fe400000006ff */
[----:B------:R-:W-:Y:S01]  /*0960*/  SHF.L.U32 R13, R11, 0x10, RZ ;  /* 0x000000100b0d7819 */ /* 0x000fe200000006ff */
[----:B------:R-:W-:Y:S01]  /*0970*/  IMAD.U32 R11, R4, 0x10000, RZ ;  /* 0x00010000040b7824 */ /* 0x000fe200078e00ff */
[----:B------:R-:W-:Y:S01]  /*0980*/  SHF.L.U32 R16, R8, 0x10, RZ ;  /* 0x0000001008107819 */ /* 0x000fe200000006ff */
[----:B------:R-:W-:Y:S01]  /*0990*/  IMAD.U32 R8, R44, 0x10000, RZ ;  /* 0x000100002c087824 */ /* 0x000fe200078e00ff */
[----:B------:R-:W-:Y:S02]  /*09a0*/  SHF.L.U32 R12, R6, 0x10, RZ ;  /* 0x00000010060c7819 */ /* 0x000fe400000006ff */
[----:B------:R-:W-:Y:S01]  /*09b0*/  SHF.L.U32 R10, R5, 0x10, RZ ;  /* 0x00000010050a7819 */ /* 0x000fe200000006ff */
[----:B------:R-:W-:Y:S01]  /*09c0*/  IMAD.U32 R5, R47, 0x10000, RZ ;  /* 0x000100002f057824 */ /* 0x000fe200078e00ff */
        /* <DEDUP_REMOVED lines=21> */
[----:B------:R-:W-:-:S07]  /*0b20*/  SHF.L.U32 R108, R108, 0x10, RZ ;  /* 0x000000106c6c7819 */ /* 0x000fce00000006ff */
.L_x_743:
[----:B0-----:R-:W0:Y:S01]  /*0b30*/  LDC.64 R52, c[0x0][0x220] ;  /* 0x00008800ff347b82 */ /* 0x001e220000000a00 */
[----:B------:R-:W-:Y:S01]  /*0b40*/  IMAD R48, R66, UR7, RZ ;  /* 0x0000000742307c24 */ /* 0x000fe2000f8e02ff */
[----:B------:R-:W-:-:S04]  /*0b50*/  ISETP.NE.U32.AND P2, PT, RZ, UR16, PT ;  /* 0x00000010ff007c0c */ /* 0x000fc8000bf45070 */
[----:B------:R-:W-:Y:S02]  /*0b60*/  SHF.R.S32.HI R49, RZ, 0x1f, R48 ;  /* 0x0000001fff317819 */ /* 0x000fe40000011430 */
[----:B------:R-:W-:Y:S02]  /*0b70*/  ISETP.NE.AND.EX P2, PT, RZ, UR17, PT, P2 ;  /* 0x00000011ff007c0c */ /* 0x000fe4000bf45320 */
[----:B------:R-:W-:-:S04]  /*0b80*/  LEA.HI R48, R49, R48, RZ, 0x3 ;  /* 0x0000003031307211 */ /* 0x000fc800078f18ff */
[----:B------:R-:W-:-:S04]  /*0b90*/  LEA.HI.SX32 R113, R48, R69, 0x1d ;  /* 0x0000004530717211 */ /* 0x000fc800078feaff */
[----:B------:R-:W-:-:S03]  /*0ba0*/  @P1 LEA R56, P3, R113, UR14, 0x4 ;  /* 0x0000000e71381c11 */ /* 0x000fc6000f8620ff */
[C---:B------:R-:W-:Y:S02]  /*0bb0*/  @P2 LEA R54, P4, R113.reuse, UR16, 0x4 ;  /* 0x0000001071362c11 */ /* 0x040fe4000f8820ff */
[C---:B------:R-:W-:Y:S01]  /*0bc0*/  @P1 LEA.HI.X R57, R113.reuse, UR15, RZ, 0x4, P3 ;  /* 0x0000000f71391c11 */ /* 0x040fe200098f24ff */
[C---:B0-----:R-:W-:Y:S01]  /*0bd0*/  IMAD.WIDE.U32 R48, R113.reuse, 0x10, R52 ;  /* 0x0000001071307825 */ /* 0x041fe200078e0034 */
[----:B------:R-:W-:-:S03]  /*0be0*/  @P2 LEA.HI.X R55, R113, UR17, RZ, 0x4, P4 ;  /* 0x0000001171372c11 */ /* 0x000fc6000a0f24ff */
[----:B-----5:R0:W5:Y:S04]  /*0bf0*/  @P1 LDG.E.128 R36, desc[UR4][R56.64] ;  /* 0x0000000438241981 */ /* 0x020168000c1e1d00 */
[----:B------:R-:W2:Y:S04]  /*0c00*/  LDG.E.128 R48, desc[UR4][R48.64] ;  /* 0x0000000430307981 */ /* 0x000ea8000c1e1d00 */
[----:B------:R0:W5:Y:S01]  /*0c10*/  @P2 LDG.E.128 R40, desc[UR4][R54.64] ;  /* 0x0000000436282981 */ /* 0x000162000c1e1d00 */
[----:B------:R-:W-:-:S04]  /*0c20*/  ISETP.NE.U32.AND P3, PT, RZ, UR14, PT ;  /* 0x0000000eff007c0c */ /* 0x000fc8000bf65070 */
[----:B------:R-:W-:Y:S02]  /*0c30*/  ISETP.NE.AND.EX P3, PT, RZ, UR15, PT, P3 ;  /* 0x0000000fff007c0c */ /* 0x000fe4000bf65330 */
[C---:B--2---:R-:W-:Y:S02]  /*0c40*/  SHF.L.U32 R121, R48.reuse, 0x10, RZ ;  /* 0x0000001030797819 */ /* 0x044fe400000006ff */
[----:B------:R-:W-:-:S09]  /*0c50*/  PRMT R125, R48, 0x7632, R125 ;  /* 0x00007632307d7816 */ /* 0x000fd2000000007d */
[----:B0-----:R-:W-:Y:S05]  /*0c60*/  @P3 BRA `(.L_x_582) ;  /* 0x0000000000203947 */ /* 0x001fea0003800000 */
[----:B------:R-:W-:-:S04]  /*0c70*/  ISETP.NE.U32.AND P4, PT, RZ, UR16, PT ;  /* 0x00000010ff007c0c */ /* 0x000fc8000bf85070 */
[----:B------:R-:W-:-:S13]  /*0c80*/  ISETP.NE.AND.EX P4, PT, RZ, UR17, PT, P4 ;  /* 0x00000011ff007c0c */ /* 0x000fda000bf85340 */
[----:B------:R-:W-:Y:S05]  /*0c90*/  @P4 BRA `(.L_x_583) ;  /* 0x0000000000084947 */ /* 0x000fea0003800000 */
[----:B------:R-:W-:Y:S05]  /*0ca0*/  @P0 BRA `(.L_x_584) ;  /* 0x0000000000200947 */ /* 0x000fea0003800000 */
[----:B------:R-:W-:Y:S05]  /*0cb0*/  BRA `(.L_x_585) ;  /* 0x0000000000247947 */ /* 0x000fea0003800000 */
.L_x_583:
[----:B-----5:R-:W-:-:S04]  /*0cc0*/  IMAD.U32 R48, R40, 0x10000, RZ ;  /* 0x0001000028307824 */ /* 0x020fc800078e00ff */
[----:B------:R-:W-:Y:S01]  /*0cd0*/  FADD.FTZ R121, R121, R48 ;  /* 0x0000003079797221 */ /* 0x000fe20000010000 */
[----:B------:R-:W-:Y:S06]  /*0ce0*/  BRA `(.L_x_584) ;  /* 0x0000000000107947 */ /* 0x000fec0003800000 */
.L_x_582:
[----:B-----5:R-:W-:Y:S02]  /*0cf0*/  SHF.L.U32 R48, R36, 0x10, RZ ;  /* 0x0000001024307819 */ /* 0x020fe400000006ff */
[----:B------:R-:W-:-:S03]  /*0d00*/  @P2 SHF.L.U32 R54, R40, 0x10, RZ ;  /* 0x0000001028362819 */ /* 0x000fc600000006ff */
[----:B------:R-:W-:-:S04]  /*0d10*/  FADD.FTZ R121, R121, R48 ;  /* 0x0000003079797221 */ /* 0x000fc80000010000 */
[----:B------:R-:W-:-:S07]  /*0d20*/  @P2 FADD.FTZ R121, R121, R54 ;  /* 0x0000003679792221 */ /* 0x000fce0000010000 */
.L_x_584:
[----:B------:R-:W-:-:S04]  /*0d30*/  F2FP.BF16.F32.PACK_AB R48, RZ, R121 ;  /* 0x00000079ff30723e */ /* 0x000fc800000010ff */
[----:B------:R-:W-:-:S07]  /*0d40*/  PRMT R44, R48, 0x7610, R44 ;  /* 0x00007610302c7816 */ /* 0x000fce000000002c */
.L_x_585:
[----:B------:R-:W-:Y:S01]  /*0d50*/  IMAD.U32 R125, R125, 0x10000, RZ ;  /* 0x000100007d7d7824 */ /* 0x000fe200078e00ff */
[----:B------:R-:W-:Y:S06]  /*0d60*/  @P3 BRA `(.L_x_586) ;  /* 0x0000000000243947 */ /* 0x000fec0003800000 */
[----:B------:R-:W-:-:S04]  /*0d70*/  ISETP.NE.U32.AND P4, PT, RZ, UR16, PT ;  /* 0x00000010ff007c0c */ /* 0x000fc8000bf85070 */
[----:B------:R-:W-:-:S13]  /*0d80*/  ISETP.NE.AND.EX P4, PT, RZ, UR17, PT, P4 ;  /* 0x00000011ff007c0c */ /* 0x000fda000bf85340 */
[----:B------:R-:W-:Y:S05]  /*0d90*/  @P4 BRA `(.L_x_587) ;  /* 0x0000000000084947 */ /* 0x000fea0003800000 */
[----:B------:R-:W-:Y:S05]  /*0da0*/  @P0 BRA `(.L_x_588) ;  /* 0x00000000002c0947 */ /* 0x000fea0003800000 */
[----:B------:R-:W-:Y:S05]  /*0db0*/  BRA `(.L_x_589) ;  /* 0x0000000000307947 */ /* 0x000fea0003800000 */
.L_x_587:
[----:B-----5:R-:W-:-:S04]  /*0dc0*/  PRMT R48, R40, 0x7632, R48 ;  /* 0x0000763228307816 */ /* 0x020fc80000000030 */
[----:B------:R-:W-:-:S05]  /*0dd0*/  SHF.L.U32 R48, R48, 0x10, RZ ;  /* 0x0000001030307819 */ /* 0x000fca00000006ff */
[----:B------:R-:W-:Y:S01]  /*0de0*/  FADD.FTZ R125, R125, R48 ;  /* 0x000000307d7d7221 */ /* 0x000fe20000010000 */
[----:B------:R-:W-:Y:S06]  /*0df0*/  BRA `(.L_x_588) ;  /* 0x0000000000187947 */ /* 0x000fec0003800000 */
.L_x_586:
[----:B-----5:R-:W-:Y:S02]  /*0e00*/  PRMT R48, R36, 0x7632, R48 ;  /* 0x0000763224307816 */ /* 0x020fe40000000030 */
[----:B------:R-:W-:Y:S02]  /*0e10*/  @P2 PRMT R54, R40, 0x7632, R54 ;  /* 0x0000763228362816 */ /* 0x000fe40000000036 */
[----:B------:R-:W-:-:S03]  /*0e20*/  SHF.L.U32 R48, R48, 0x10, RZ ;  /* 0x0000001030307819 */ /* 0x000fc600000006ff */
[----:B------:R-:W-:Y:S02]  /*0e30*/  @P2 IMAD.U32 R54, R54, 0x10000, RZ ;  /* 0x0001000036362824 */ /* 0x000fe400078e00ff */
[----:B------:R-:W-:-:S04]  /*0e40*/  FADD.FTZ R125, R125, R48 ;  /* 0x000000307d7d7221 */ /* 0x000fc80000010000 */
[----:B------:R-:W-:-:S07]  /*0e50*/  @P2 FADD.FTZ R125, R125, R54 ;  /* 0x000000367d7d2221 */ /* 0x000fce0000010000 */
.L_x_588:
[----:B------:R-:W-:-:S04]  /*0e60*/  F2FP.BF16.F32.PACK_AB R48, RZ, R125 ;  /* 0x0000007dff30723e */ /* 0x000fc800000010ff */
[----:B------:R-:W-:-:S07]  /*0e70*/  PRMT R44, R44, 0x5410, R48 ;  /* 0x000054102c2c7816 */ /* 0x000fce0000000030 */
.L_x_589:
        /* <DEDUP_REMOVED lines=8> */
.L_x_591:
[----:B-----5:R-:W-:-:S05]  /*0f00*/  SHF.L.U32 R48, R41, 0x10, RZ ;  /* 0x0000001029307819 */ /* 0x020fca00000006ff */
[----:B------:R-:W-:Y:S01]  /*0f10*/  FADD.FTZ R123, R123, R48 ;  /* 0x000000307b7b7221 */ /* 0x000fe20000010000 */
[----:B------:R-:W-:Y:S06]  /*0f20*/  BRA `(.L_x_592) ;  /* 0x0000000000107947 */ /* 0x000fec0003800000 */
.L_x_590:
[----:B-----5:R-:W-:Y:S01]  /*0f30*/  IMAD.U32 R48, R37, 0x10000, RZ ;  /* 0x0001000025307824 */ /* 0x020fe200078e00ff */
[----:B------:R-:W-:-:S03]  /*0f40*/  @P2 SHF.L.U32 R54, R41, 0x10, RZ ;  /* 0x0000001029362819 */ /* 0x000fc600000006ff */
[----:B------:R-:W-:-:S04]  /*0f50*/  FADD.FTZ R123, R123, R48 ;  /* 0x000000307b7b7221 */ /* 0x000fc80000010000 */
[----:B------:R-:W-:-:S07]  /*0f60*/  @P2 FADD.FTZ R123, R123, R54 ;  /* 0x000000367b7b2221 */ /* 0x000fce0000010000 */
.L_x_592:
[----:B------:R-:W-:-:S04]  /*0f70*/  F2FP.BF16.F32.PACK_AB R48, RZ, R123 ;  /* 0x0000007bff30723e */ /* 0x000fc800000010ff */
[----:B------:R-:W-:-:S07]  /*0f80*/  PRMT R45, R48, 0x7610, R45 ;  /* 0x00007610302d7816 */ /* 0x000fce000000002d */
.L_x_593:
[----:B------:R-:W-:Y:S01]  /*0f90*/  SHF.L.U32 R129, R49, 0x10, RZ ;  /* 0x0000001031817819 */ /* 0x000fe200000006ff */
[----:B------:R-:W-:Y:S06]  /*0fa0*/  @P3 BRA `(.L_x_594) ;  /* 0x0000000000243947 */ /* 0x000fec0003800000 */
[----:B------:R-:W-:-:S04]  /*0fb0*/  ISETP.NE.U32.AND P4, PT, RZ, UR16, PT ;  /* 0x00000010ff007c0c */ /* 0x000fc8000bf85070 */
[----:B------:R-:W-:-:S13]  /*0fc0*/  ISETP.NE.AND.EX P4, PT, RZ, UR17, PT, P4 ;  /* 0x00000011ff007c0c */ /* 0x000fda000bf85340 */
[----:B------:R-:W-:Y:S05]  /*0fd0*/  @P4 BRA `(.L_x_595) ;  /* 0x0000000000084947 */ /* 0x000fea0003800000 */
[----:B------:R-:W-:Y:S05]  /*0fe0*/  @P0 BRA `(.L_x_596) ;  /* 0x00000000002c0947 */ /* 0x000fea0003800000 */
[----:B------:R-:W-:Y:S05]  /*0ff0*/  BRA `(.L_x_597) ;  /* 0x0000000000307947 */ /* 0x000fea0003800000 */
.L_x_595:
[----:B-----5:R-:W-:-:S05]  /*1000*/  PRMT R48, R41, 0x7632, R48 ;  /* 0x0000763229307816 */ /* 0x020fca0000000030 */
[----:B------:R-:W-:-:S04]  /*1010*/  IMAD.U32 R48, R48, 0x10000, RZ ;  /* 0x0001000030307824 */ /* 0x000fc800078e00ff */
[----:B------:R-:W-:Y:S01]  /*1020*/  FADD.FTZ R129, R129, R48 ;  /* 0x0000003081817221 */ /* 0x000fe20000010000 */
[----:B------:R-:W-:Y:S06]  /*1030*/  BRA `(.L_x_596) ;  /* 0x0000000000187947 */ /* 0x000fec0003800000 */
.L_x_594:
[----:B-----5:R-:W-:Y:S02]  /*1040*/  PRMT R48, R37, 0x7632, R48 ;  /* 0x0000763225307816 */ /* 0x020fe40000000030 */
[----:B------:R-:W-:Y:S02]  /*1050*/  @P2 PRMT R49, R41, 0x7632, R49 ;  /* 0x0000763229312816 */ /* 0x000fe40000000031 */
[----:B------:R-:W-:Y:S02]  /*1060*/  SHF.L.U32 R48, R48, 0x10, RZ ;  /* 0x0000001030307819 */ /* 0x000fe400000006ff */
[----:B------:R-:W-:-:S03]  /*1070*/  @P2 SHF.L.U32 R54, R49, 0x10, RZ ;  /* 0x0000001031362819 */ /* 0x000fc600000006ff */
[----:B------:R-:W-:-:S04]  /*1080*/  FADD.FTZ R129, R129, R48 ;  /* 0x0000003081817221 */ /* 0x000fc80000010000 */
[----:B------:R-:W-:-:S07]  /*1090*/  @P2 FADD.FTZ R129, R129, R54 ;  /* 0x0000003681812221 */ /* 0x000fce0000010000 */
.L_x_596:
[----:B------:R-:W-:-:S04]  /*10a0*/  F2FP.BF16.F32.PACK_AB R48, RZ, R129 ;  /* 0x00000081ff30723e */ /* 0x000fc800000010ff */
[----:B------:R-:W-:-:S07]  /*10b0*/  PRMT R45, R45, 0x5410, R48 ;  /* 0x000054102d2d7816 */ /* 0x000fce0000000030 */
.L_x_597:
        /* <DEDUP_REMOVED lines=8> */
.L_x_599:
[----:B-----5:R-:W-:-:S05]  /*1140*/  SHF.L.U32 R48, R42, 0x10, RZ ;  /* 0x000000102a307819 */ /* 0x020fca00000006ff */
[----:B------:R-:W-:Y:S01]  /*1150*/  FADD.FTZ R127, R127, R48 ;  /* 0x000000307f7f7221 */ /* 0x000fe20000010000 */
[----:B------:R-:W-:Y:S06]  /*1160*/  BRA `(.L_x_600) ;  /* 0x0000000000107947 */ /* 0x000fec0003800000 */
.L_x_598:
[----:B-----5:R-:W-:Y:S01]  /*1170*/  SHF.L.U32 R48, R38, 0x10, RZ ;  /* 0x0000001026307819 */ /* 0x020fe200000006ff */
[----:B------:R-:W-:-:S04]  /*1180*/  @P2 IMAD.U32 R54, R42, 0x10000, RZ ;  /* 0x000100002a362824 */ /* 0x000fc800078e00ff */
[----:B------:R-:W-:-:S04]  /*1190*/  FADD.FTZ R127, R127, R48 ;  /* 0x000000307f7f7221 */ /* 0x000fc80000010000 */
[----:B------:R-:W-:-:S07]  /*11a0*/  @P2 FADD.FTZ R127, R127, R54 ;  /* 0x000000367f7f2221 */ /* 0x000fce0000010000 */
.L_x_600:
[----:B------:R-:W-:-:S04]  /*11b0*/  F2FP.BF16.F32.PACK_AB R48, RZ, R127 ;  /* 0x0000007fff30723e */ /* 0x000fc800000010ff */
[----:B------:R-:W-:-:S07]  /*11c0*/  PRMT R46, R48, 0x7610, R46 ;  /* 0x00007610302e7816 */ /* 0x000fce000000002e */
.L_x_601:
[----:B------:R-:W-:Y:S01]  /*11d0*/  SHF.L.U32 R133, R50, 0x10, RZ ;  /* 0x0000001032857819 */ /* 0x000fe200000006ff */
[----:B------:R-:W-:Y:S06]  /*11e0*/  @P3 BRA `(.L_x_602) ;  /* 0x0000000000243947 */ /* 0x000fec0003800000 */
[----:B------:R-:W-:-:S04]  /*11f0*/  ISETP.NE.U32.AND P4, PT, RZ, UR16, PT ;  /* 0x00000010ff007c0c */ /* 0x000fc8000bf85070 */
[----:B------:R-:W-:-:S13]  /*1200*/  ISETP.NE.AND.EX P4, PT, RZ, UR17, PT, P4 ;  /* 0x00000011ff007c0c */ /* 0x000fda000bf85340 */
[----:B------:R-:W-:Y:S05]  /*1210*/  @P4 BRA `(.L_x_603) ;  /* 0x0000000000084947 */ /* 0x000fea0003800000 */
[----:B------:R-:W-:Y:S05]  /*1220*/  @P0 BRA `(.L_x_604) ;  /* 0x00000000002c0947 */ /* 0x000fea0003800000 */
[----:B------:R-:W-:Y:S05]  /*1230*/  BRA `(.L_x_605) ;  /* 0x0000000000307947 */ /* 0x000fea0003800000 */
.L_x_603:
[----:B-----5:R-:W-:-:S04]  /*1240*/  PRMT R48, R42, 0x7632, R48 ;  /* 0x000076322a307816 */ /* 0x020fc80000000030 */
[----:B------:R-:W-:-:S05]  /*1250*/  SHF.L.U32 R48, R48, 0x10, RZ ;  /* 0x0000001030307819 */ /* 0x000fca00000006ff */
[----:B------:R-:W-:Y:S01]  /*1260*/  FADD.FTZ R133, R133, R48 ;  /* 0x0000003085857221 */ /* 0x000fe20000010000 */
[----:B------:R-:W-:Y:S06]  /*1270*/  BRA `(.L_x_604) ;  /* 0x0000000000187947 */ /* 0x000fec0003800000 */
.L_x_602:
[----:B-----5:R-:W-:Y:S02]  /*1280*/  PRMT R48, R38, 0x7632, R48 ;  /* 0x0000763226307816 */ /* 0x020fe40000000030 */
[----:B------:R-:W-:-:S03]  /*1290*/  @P2 PRMT R49, R42, 0x7632, R49 ;  /* 0x000076322a312816 */ /* 0x000fc60000000031 */
[----:B------:R-:W-:Y:S01]  /*12a0*/  IMAD.U32 R48, R48, 0x10000, RZ ;  /* 0x0001000030307824 */ /* 0x000fe200078e00ff */
[----:B------:R-:W-:-:S03]  /*12b0*/  @P2 SHF.L.U32 R50, R49, 0x10, RZ ;  /* 0x0000001031322819 */ /* 0x000fc600000006ff */
[----:B------:R-:W-:-:S04]  /*12c0*/  FADD.FTZ R133, R133, R48 ;  /* 0x0000003085857221 */ /* 0x000fc80000010000 */
[----:B------:R-:W-:-:S07]  /*12d0*/  @P2 FADD.FTZ R133, R133, R50 ;  /* 0x0000003285852221 */ /* 0x000fce0000010000 */
.L_x_604:
[----:B------:R-:W-:-:S04]  /*12e0*/  F2FP.BF16.F32.PACK_AB R48, RZ, R133 ;  /* 0x00000085ff30723e */ /* 0x000fc800000010ff */
[----:B------:R-:W-:-:S07]  /*12f0*/  PRMT R46, R46, 0x5410, R48 ;  /* 0x000054102e2e7816 */ /* 0x000fce0000000030 */
.L_x_605:
        /* <DEDUP_REMOVED lines=8> */
.L_x_607:
[----:B-----5:R-:W-:-:S04]  /*1380*/  IMAD.U32 R48, R43, 0x10000, RZ ;  /* 0x000100002b307824 */ /* 0x020fc800078e00ff */
[----:B------:R-:W-:Y:S01]  /*1390*/  FADD.FTZ R131, R131, R48 ;  /* 0x0000003083837221 */ /* 0x000fe20000010000 */
[----:B------:R-:W-:Y:S06]  /*13a0*/  BRA `(.L_x_608) ;  /* 0x0000000000107947 */ /* 0x000fec0003800000 */
.L_x_606:
[----:B-----5:R-:W-:Y:S02]  /*13b0*/  SHF.L.U32 R48, R39, 0x10, RZ ;  /* 0x0000001027307819 */ /* 0x020fe400000006ff */
[----:B------:R-:W-:-:S03]  /*13c0*/  @P2 SHF.L.U32 R50, R43, 0x10, RZ ;  /* 0x000000102b322819 */ /* 0x000fc600000006ff */
[----:B------:R-:W-:-:S04]  /*13d0*/  FADD.FTZ R131, R131, R48 ;  /* 0x0000003083837221 */ /* 0x000fc80000010000 */
[----:B------:R-:W-:-:S07]  /*13e0*/  @P2 FADD.FTZ R131, R131, R50 ;  /* 0x0000003283832221 */ /* 0x000fce0000010000 */
.L_x_608:
[----:B------:R-:W-:-:S04]  /*13f0*/  F2FP.BF16.F32.PACK_AB R48, RZ, R131 ;  /* 0x00000083ff30723e */ /* 0x000fc800000010ff */
[----:B------:R-:W-:-:S07]  /*1400*/  PRMT R47, R48, 0x7610, R47 ;  /* 0x00007610302f7816 */ /* 0x000fce000000002f */
.L_x_609:
[----:B------:R-:W-:Y:S01]  /*1410*/  IMAD.U32 R135, R51, 0x10000, RZ ;  /* 0x0001000033877824 */ /* 0x000fe200078e00ff */
[----:B------:R-:W-:Y:S06]  /*1420*/  @P3 BRA `(.L_x_610) ;  /* 0x0000000000243947 */ /* 0x000fec0003800000 */
[----:B------:R-:W-:-:S04]  /*1430*/  ISETP.NE.U32.AND P4, PT, RZ, UR16, PT ;  /* 0x00000010ff007c0c */ /* 0x000fc8000bf85070 */
[----:B------:R-:W-:-:S13]  /*1440*/  ISETP.NE.AND.EX P4, PT, RZ, UR17, PT, P4 ;  /* 0x00000011ff007c0c */ /* 0x000fda000bf85340 */
[----:B------:R-:W-:Y:S05]  /*1450*/  @P4 BRA `(.L_x_611) ;  /* 0x0000000000084947 */ /* 0x000fea0003800000 */
[----:B------:R-:W-:Y:S05]  /*1460*/  @P0 BRA `(.L_x_612) ;  /* 0x00000000002c0947 */ /* 0x000fea0003800000 */
[----:B------:R-:W-:Y:S05]  /*1470*/  BRA `(.L_x_613) ;  /* 0x0000000000307947 */ /* 0x000fea0003800000 */
.L_x_611:
[----:B-----5:R-:W-:-:S04]  /*1480*/  PRMT R48, R43, 0x7632, R48 ;  /* 0x000076322b307816 */ /* 0x020fc80000000030 */
[----:B------:R-:W-:-:S05]  /*1490*/  SHF.L.U32 R48, R48, 0x10, RZ ;  /* 0x0000001030307819 */ /* 0x000fca00000006ff */
[----:B------:R-:W-:Y:S01]  /*14a0*/  FADD.FTZ R135, R135, R48 ;  /* 0x0000003087877221 */ /* 0x000fe20000010000 */
[----:B------:R-:W-:Y:S06]  /*14b0*/  BRA `(.L_x_612) ;  /* 0x0000000000187947 */ /* 0x000fec0003800000 */
.L_x_610:
[----:B-----5:R-:W-:Y:S02]  /*14c0*/  PRMT R48, R39, 0x7632, R48 ;  /* 0x0000763227307816 */ /* 0x020fe40000000030 */
[----:B------:R-:W-:Y:S02]  /*14d0*/  @P2 PRMT R49, R43, 0x7632, R49 ;  /* 0x000076322b312816 */ /* 0x000fe40000000031 */
[----:B------:R-:W-:-:S03]  /*14e0*/  SHF.L.U32 R48, R48, 0x10, RZ ;  /* 0x0000001030307819 */ /* 0x000fc600000006ff */
[----:B------:R-:W-:Y:S02]  /*14f0*/  @P2 IMAD.U32 R50, R49, 0x10000, RZ ;  /* 0x0001000031322824 */ /* 0x000fe400078e00ff */
[----:B------:R-:W-:-:S04]  /*1500*/  FADD.FTZ R135, R135, R48 ;  /* 0x0000003087877221 */ /* 0x000fc80000010000 */
[----:B------:R-:W-:-:S07]  /*1510*/  @P2 FADD.FTZ R135, R135, R50 ;  /* 0x0000003287872221 */ /* 0x000fce0000010000 */
.L_x_612:
[----:B------:R-:W-:-:S04]  /*1520*/  F2FP.BF16.F32.PACK_AB R48, RZ, R135 ;  /* 0x00000087ff30723e */ /* 0x000fc800000010ff */
[----:B------:R-:W-:-:S07]  /*1530*/  PRMT R47, R47, 0x5410, R48 ;  /* 0x000054102f2f7816 */ /* 0x000fce0000000030 */
.L_x_613:
[----:B------:R-:W0:Y:S01]  /*1540*/  @P0 LDC.64 R48, c[0x0][0x238] ;  /* 0x00008e00ff300b82 */ /* 0x000e220000000a00 */
[----:B------:R-:W-:-:S04]  /*1550*/  IADD3 R117, R113, 0x80, RZ ;  /* 0x0000008071757810 */ /* 0x000fc80007ffe0ff */
[----:B------:R-:W-:-:S04]  /*1560*/  @P2 LEA R54, P6, R117, UR16, 0x4 ;  /* 0x0000001075362c11 */ /* 0x000fc8000f8c20ff */
[----:B------:R-:W-:Y:S02]  /*1570*/  @P2 LEA.HI.X R55, R117, UR17, RZ, 0x4, P6 ;  /* 0x0000001175372c11 */ /* 0x000fe4000b0f24ff */
[----:B0-----:R-:W-:-:S04]  /*1580*/  @P0 LEA R58, P4, R113, R48, 0x4 ;  /* 0x00000030713a0211 */ /* 0x001fc800078820ff */
[----:B------:R-:W-:Y:S01]  /*1590*/  @P0 LEA.HI.X R59, R113, R49, RZ, 0x4, P4 ;  /* 0x00000031713b0211 */ /* 0x000fe200020f24ff */
[C---:B------:R-:W-:Y:S01]  /*15a0*/  IMAD.WIDE.U32 R48, R117.reuse, 0x10, R52 ;  /* 0x0000001075307825 */ /* 0x040fe200078e0034 */
[----:B------:R-:W-:-:S03]  /*15b0*/  @P1 LEA R56, P4, R117, UR14, 0x4 ;  /* 0x0000000e75381c11 */ /* 0x000fc6000f8820ff */
[----:B------:R0:W-:Y:S01]  /*15c0*/  @P0 STG.E.128 desc[UR4][R58.64], R44 ;  /* 0x0000002c3a000986 */ /* 0x0001e2000c101d04 */
[----:B------:R-:W-:-:S03]  /*15d0*/  @P1 LEA.HI.X R57, R117, UR15, RZ, 0x4, P4 ;  /* 0x0000000f75391c11 */ /* 0x000fc6000a0f24ff */
[----:B------:R-:W2:Y:S04]  /*15e0*/  LDG.E.128 R48, desc[UR4][R48.64] ;  /* 0x0000000430307981 */ /* 0x000ea8000c1e1d00 */
[----:B-----5:R0:W5:Y:S04]  /*15f0*/  @P1 LDG.E.128 R36, desc[UR4][R56.64] ;  /* 0x0000000438241981 */ /* 0x020168000c1e1d00 */
[----:B------:R0:W5:Y:S01]  /*1600*/  @P2 LDG.E.128 R40, desc[UR4][R54.64] ;  /* 0x0000000436282981 */ /* 0x000162000c1e1d00 */
[C---:B--2---:R-:W-:Y:S02]  /*1610*/  SHF.L.U32 R137, R48.reuse, 0x10, RZ ;  /* 0x0000001030897819 */ /* 0x044fe400000006ff */
[----:B------:R-:W-:Y:S01]  /*1620*/  PRMT R141, R48, 0x7632, R141 ;  /* 0x00007632308d7816 */ /* 0x000fe2000000008d */
[----:B0-----:R-:W-:Y:S06]  /*1630*/  @P3 BRA `(.L_x_614) ;  /* 0x0000000000203947 */ /* 0x001fec0003800000 */
[----:B------:R-:W-:-:S04]  /*1640*/  ISETP.NE.U32.AND P4, PT, RZ, UR16, PT ;  /* 0x00000010ff007c0c */ /* 0x000fc8000bf85070 */
[----:B------:R-:W-:-:S13]  /*1650*/  ISETP.NE.AND.EX P4, PT, RZ, UR17, PT, P4 ;  /* 0x00000011ff007c0c */ /* 0x000fda000bf85340 */
[----:B------:R-:W-:Y:S05]  /*1660*/  @P4 BRA `(.L_x_615) ;  /* 0x0000000000084947 */ /* 0x000fea0003800000 */
[----:B------:R-:W-:Y:S05]  /*1670*/  @P0 BRA `(.L_x_616) ;  /* 0x0000000000200947 */ /* 0x000fea0003800000 */
[----:B------:R-:W-:Y:S05]  /*1680*/  BRA `(.L_x_617) ;  /* 0x0000000000247947 */ /* 0x000fea0003800000 */
.L_x_615:
[----:B-----5:R-:W-:-:S04]  /*1690*/  IMAD.U32 R48, R40, 0x10000, RZ ;  /* 0x0001000028307824 */ /* 0x020fc800078e00ff */
[----:B------:R-:W-:Y:S01]  /*16a0*/  FADD.FTZ R137, R48, R137 ;  /* 0x0000008930897221 */ /* 0x000fe20000010000 */
[----:B------:R-:W-:Y:S06]  /*16b0*/  BRA `(.L_x_616) ;  /* 0x0000000000107947 */ /* 0x000fec0003800000 */
.L_x_614:
[----:B-----5:R-:W-:Y:S02]  /*16c0*/  SHF.L.U32 R48, R36, 0x10, RZ ;  /* 0x0000001024307819 */ /* 0x020fe400000006ff */
[----:B------:R-:W-:-:S03]  /*16d0*/  @P2 SHF.L.U32 R54, R40, 0x10, RZ ;  /* 0x0000001028362819 */ /* 0x000fc600000006ff */
[----:B------:R-:W-:-:S04]  /*16e0*/  FADD.FTZ R137, R48, R137 ;  /* 0x0000008930897221 */ /* 0x000fc80000010000 */
[----:B------:R-:W-:-:S07]  /*16f0*/  @P2 FADD.FTZ R137, R54, R137 ;  /* 0x0000008936892221 */ /* 0x000fce0000010000 */
.L_x_616:
[----:B------:R-:W-:-:S04]  /*1700*/  F2FP.BF16.F32.PACK_AB R48, RZ, R137 ;  /* 0x00000089ff30723e */ /* 0x000fc800000010ff */
[----:B------:R-:W-:-:S07]  /*1710*/  PRMT R44, R48, 0x7610, R44 ;  /* 0x00007610302c7816 */ /* 0x000fce000000002c */
.L_x_617:
[----:B------:R-:W-:Y:S01]  /*1720*/  IMAD.U32 R141, R141, 0x10000, RZ ;  /* 0x000100008d8d7824 */ /* 0x000fe200078e00ff */
[----:B------:R-:W-:Y:S06]  /*1730*/  @P3 BRA `(.L_x_618) ;  /* 0x0000000000243947 */ /* 0x000fec0003800000 */
[----:B------:R-:W-:-:S04]  /*1740*/  ISETP.NE.U32.AND P4, PT, RZ, UR16, PT ;  /* 0x00000010ff007c0c */ /* 0x000fc8000bf85070 */
[----:B------:R-:W-:-:S13]  /*1750*/  ISETP.NE.AND.EX P4, PT, RZ, UR17, PT, P4 ;  /* 0x00000011ff007c0c */ /* 0x000fda000bf85340 */
[----:B------:R-:W-:Y:S05]  /*1760*/  @P4 BRA `(.L_x_619) ;  /* 0x0000000000084947 */ /* 0x000fea0003800000 */
[----:B------:R-:W-:Y:S05]  /*1770*/  @P0 BRA `(.L_x_620) ;  /* 0x00000000002c0947 */ /* 0x000fea0003800000 */
[----:B------:R-:W-:Y:S05]  /*1780*/  BRA `(.L_x_621) ;  /* 0x0000000000307947 */ /* 0x000fea0003800000 */
.L_x_619:
[----:B-----5:R-:W-:-:S04]  /*1790*/  PRMT R48, R40, 0x7632, R48 ;  /* 0x0000763228307816 */ /* 0x020fc80000000030 */
[----:B------:R-:W-:-:S05]  /*17a0*/  SHF.L.U32 R48, R48, 0x10, RZ ;  /* 0x0000001030307819 */ /* 0x000fca00000006ff */
[----:B------:R-:W-:Y:S01]  /*17b0*/  FADD.FTZ R141, R141, R48 ;  /* 0x000000308d8d7221 */ /* 0x000fe20000010000 */
[----:B------:R-:W-:Y:S06]  /*17c0*/  BRA `(.L_x_620) ;  /* 0x0000000000187947 */ /* 0x000fec0003800000 */
.L_x_618:
[----:B-----5:R-:W-:Y:S02]  /*17d0*/  PRMT R48, R36, 0x7632, R48 ;  /* 0x0000763224307816 */ /* 0x020fe40000000030 */
[----:B------:R-:W-:Y:S02]  /*17e0*/  @P2 PRMT R54, R40, 0x7632, R54 ;  /* 0x0000763228362816 */ /* 0x000fe40000000036 */
[----:B------:R-:W-:-:S03]  /*17f0*/  SHF.L.U32 R48, R48, 0x10, RZ ;  /* 0x0000001030307819 */ /* 0x000fc600000006ff */
[----:B------:R-:W-:Y:S02]  /*1800*/  @P2 IMAD.U32 R54, R54, 0x10000, RZ ;  /* 0x0001000036362824 */ /* 0x000fe400078e00ff */
[----:B------:R-:W-:-:S04]  /*1810*/  FADD.FTZ R141, R141, R48 ;  /* 0x000000308d8d7221 */ /* 0x000fc80000010000 */
[----:B------:R-:W-:-:S07]  /*1820*/  @P2 FADD.FTZ R141, R141, R54 ;  /* 0x000000368d8d2221 */ /* 0x000fce0000010000 */
.L_x_620:
[----:B------:R-:W-:-:S04]  /*1830*/  F2FP.BF16.F32.PACK_AB R48, RZ, R141 ;  /* 0x0000008dff30723e */ /* 0x000fc800000010ff */
[----:B------:R-:W-:-:S07]  /*1840*/  PRMT R44, R44, 0x5410, R48 ;  /* 0x000054102c2c7816 */ /* 0x000fce0000000030 */
.L_x_621:
        /* <DEDUP_REMOVED lines=8> */
.L_x_623:
[----:B-----5:R-:W-:-:S05]  /*18d0*/  SHF.L.U32 R48, R41, 0x10, RZ ;  /* 0x0000001029307819 */ /* 0x020fca00000006ff */
[----:B------:R-:W-:Y:S01]  /*18e0*/  FADD.FTZ R139, R48, R139 ;  /* 0x0000008b308b7221 */ /* 0x000fe20000010000 */
[----:B------:R-:W-:Y:S06]  /*18f0*/  BRA `(.L_x_624) ;  /* 0x0000000000107947 */ /* 0x000fec0003800000 */
.L_x_622:
[----:B-----5:R-:W-:Y:S01]  /*1900*/  IMAD.U32 R48, R37, 0x10000, RZ ;  /* 0x0001000025307824 */ /* 0x020fe200078e00ff */
[----:B------:R-:W-:-:S03]  /*1910*/  @P2 SHF.L.U32 R54, R41, 0x10, RZ ;  /* 0x0000001029362819 */ /* 0x000fc600000006ff */
[----:B------:R-:W-:-:S04]  /*1920*/  FADD.FTZ R139, R48, R139 ;  /* 0x0000008b308b7221 */ /* 0x000fc80000010000 */
[----:B------:R-:W-:-:S07]  /*1930*/  @P2 FADD.FTZ R139, R54, R139 ;  /* 0x0000008b368b2221 */ /* 0x000fce0000010000 */
.L_x_624:
[----:B------:R-:W-:-:S04]  /*1940*/  F2FP.BF16.F32.PACK_AB R48, RZ, R139 ;  /* 0x0000008bff30723e */ /* 0x000fc800000010ff */
[----:B------:R-:W-:-:S07]  /*1950*/  PRMT R45, R48, 0x7610, R45 ;  /* 0x00007610302d7816 */ /* 0x000fce000000002d */
.L_x_625:
[----:B------:R-:W-:Y:S01]  /*1960*/  SHF.L.U32 R145, R49, 0x10, RZ ;  /* 0x0000001031917819 */ /* 0x000fe200000006ff */
[----:B------:R-:W-:Y:S06]  /*1970*/  @P3 BRA `(.L_x_626) ;  /* 0x0000000000243947 */ /* 0x000fec0003800000 */
[----:B------:R-:W-:-:S04]  /*1980*/  ISETP.NE.U32.AND P4, PT, RZ, UR16, PT ;  /* 0x00000010ff007c0c */ /* 0x000fc8000bf85070 */
[----:B------:R-:W-:-:S13]  /*1990*/  ISETP.NE.AND.EX P4, PT, RZ, UR17, PT, P4 ;  /* 0x00000011ff007c0c */ /* 0x000fda000bf85340 */
[----:B------:R-:W-:Y:S05]  /*19a0*/  @P4 BRA `(.L_x_627) ;  /* 0x0000000000084947 */ /* 0x000fea0003800000 */
[----:B------:R-:W-:Y:S05]  /*19b0*/  @P0 BRA `(.L_x_628) ;  /* 0x00000000002c0947 */ /* 0x000fea0003800000 */
[----:B------:R-:W-:Y:S05]  /*19c0*/  BRA `(.L_x_629) ;  /* 0x0000000000307947 */ /* 0x000fea0003800000 */
.L_x_627:
[----:B-----5:R-:W-:-:S05]  /*19d0*/  PRMT R48, R41, 0x7632, R48 ;  /* 0x0000763229307816 */ /* 0x020fca0000000030 */
[----:B------:R-:W-:-:S04]  /*19e0*/  IMAD.U32 R48, R48, 0x10000, RZ ;  /* 0x0001000030307824 */ /* 0x000fc800078e00ff */
[----:B------:R-:W-:Y:S01]  /*19f0*/  FADD.FTZ R145, R145, R48 ;  /* 0x0000003091917221 */ /* 0x000fe20000010000 */
[----:B------:R-:W-:Y:S06]  /*1a00*/  BRA `(.L_x_628) ;  /* 0x0000000000187947 */ /* 0x000fec0003800000 */
.L_x_626:
[----:B-----5:R-:W-:Y:S02]  /*1a10*/  PRMT R48, R37, 0x7632, R48 ;  /* 0x0000763225307816 */ /* 0x020fe40000000030 */
[----:B------:R-:W-:Y:S02]  /*1a20*/  @P2 PRMT R49, R41, 0x7632, R49 ;  /* 0x0000763229312816 */ /* 0x000fe40000000031 */
[----:B------:R-:W-:Y:S02]  /*1a30*/  SHF.L.U32 R48, R48, 0x10, RZ ;  /* 0x0000001030307819 */ /* 0x000fe400000006ff */
[----:B------:R-:W-:-:S03]  /*1a40*/  @P2 SHF.L.U32 R54, R49, 0x10, RZ ;  /* 0x0000001031362819 */ /* 0x000fc600000006ff */
[----:B------:R-:W-:-:S04]  /*1a50*/  FADD.FTZ R145, R145, R48 ;  /* 0x0000003091917221 */ /* 0x000fc80000010000 */
[----:B------:R-:W-:-:S07]  /*1a60*/  @P2 FADD.FTZ R145, R145, R54 ;  /* 0x0000003691912221 */ /* 0x000fce0000010000 */
.L_x_628:
[----:B------:R-:W-:-:S04]  /*1a70*/  F2FP.BF16.F32.PACK_AB R48, RZ, R145 ;  /* 0x00000091ff30723e */ /* 0x000fc800000010ff */
[----:B------:R-:W-:-:S07]  /*1a80*/  PRMT R45, R45, 0x5410, R48 ;  /* 0x000054102d2d7816 */ /* 0x000fce0000000030 */
.L_x_629:
        /* <DEDUP_REMOVED lines=8> */
.L_x_631:
[----:B-----5:R-:W-:-:S05]  /*1b10*/  SHF.L.U32 R48, R42, 0x10, RZ ;  /* 0x000000102a307819 */ /* 0x020fca00000006ff */
[----:B------:R-:W-:Y:S01]  /*1b20*/  FADD.FTZ R143, R48, R143 ;  /* 0x0000008f308f7221 */ /* 0x000fe20000010000 */
[----:B------:R-:W-:Y:S06]  /*1b30*/  BRA `(.L_x_632) ;  /* 0x0000000000107947 */ /* 0x000fec0003800000 */
.L_x_630:
[----:B-----5:R-:W-:Y:S01]  /*1b40*/  SHF.L.U32 R48, R38, 0x10, RZ ;  /* 0x0000001026307819 */ /* 0x020fe200000006ff */
[----:B------:R-:W-:-:S04]  /*1b50*/  @P2 IMAD.U32 R54, R42, 0x10000, RZ ;  /* 0x000100002a362824 */ /* 0x000fc800078e00ff */
[----:B------:R-:W-:-:S04]  /*1b60*/  FADD.FTZ R143, R48, R143 ;  /* 0x0000008f308f7221 */ /* 0x000fc80000010000 */
[----:B------:R-:W-:-:S07]  /*1b70*/  @P2 FADD.FTZ R143, R54, R143 ;  /* 0x0000008f368f2221 */ /* 0x000fce0000010000 */
.L_x_632:
[----:B------:R-:W-:-:S04]  /*1b80*/  F2FP.BF16.F32.PACK_AB R48, RZ, R143 ;  /* 0x0000008fff30723e */ /* 0x000fc800000010ff */
[----:B------:R-:W-:-:S07]  /*1b90*/  PRMT R46, R48, 0x7610, R46 ;  /* 0x00007610302e7816 */ /* 0x000fce000000002e */
.L_x_633:
[----:B------:R-:W-:Y:S01]  /*1ba0*/  SHF.L.U32 R149, R50, 0x10, RZ ;  /* 0x0000001032957819 */ /* 0x000fe200000006ff */
[----:B------:R-:W-:Y:S06]  /*1bb0*/  @P3 BRA `(.L_x_634) ;  /* 0x0000000000243947 */ /* 0x000fec0003800000 */
[----:B------:R-:W-:-:S04]  /*1bc0*/  ISETP.NE.U32.AND P4, PT, RZ, UR16, PT ;  /* 0x00000010ff007c0c */ /* 0x000fc8000bf85070 */
[----:B------:R-:W-:-:S13]  /*1bd0*/  ISETP.NE.AND.EX P4, PT, RZ, UR17, PT, P4 ;  /* 0x00000011ff007c0c */ /* 0x000fda000bf85340 */
[----:B------:R-:W-:Y:S05]  /*1be0*/  @P4 BRA `(.L_x_635) ;  /* 0x0000000000084947 */ /* 0x000fea0003800000 */
[----:B------:R-:W-:Y:S05]  /*1bf0*/  @P0 BRA `(.L_x_636) ;  /* 0x00000000002c0947 */ /* 0x000fea0003800000 */
[----:B------:R-:W-:Y:S05]  /*1c00*/  BRA `(.L_x_637) ;  /* 0x0000000000307947 */ /* 0x000fea0003800000 */
.L_x_635:
[----:B-----5:R-:W-:-:S04]  /*1c10*/  PRMT R48, R42, 0x7632, R48 ;  /* 0x000076322a307816 */ /* 0x020fc80000000030 */
[----:B------:R-:W-:-:S05]  /*1c20*/  SHF.L.U32 R48, R48, 0x10, RZ ;  /* 0x0000001030307819 */ /* 0x000fca00000006ff */
[----:B------:R-:W-:Y:S01]  /*1c30*/  FADD.FTZ R149, R149, R48 ;  /* 0x0000003095957221 */ /* 0x000fe20000010000 */
[----:B------:R-:W-:Y:S06]  /*1c40*/  BRA `(.L_x_636) ;  /* 0x0000000000187947 */ /* 0x000fec0003800000 */
.L_x_634:
[----:B-----5:R-:W-:Y:S02]  /*1c50*/  PRMT R48, R38, 0x7632, R48 ;  /* 0x0000763226307816 */ /* 0x020fe40000000030 */
[----:B------:R-:W-:-:S03]  /*1c60*/  @P2 PRMT R49, R42, 0x7632, R49 ;  /* 0x000076322a312816 */ /* 0x000fc60000000031 */
[----:B------:R-:W-:Y:S01]  /*1c70*/  IMAD.U32 R48, R48, 0x10000, RZ ;  /* 0x0001000030307824 */ /* 0x000fe200078e00ff */
[----:B------:R-:W-:-:S03]  /*1c80*/  @P2 SHF.L.U32 R50, R49, 0x10, RZ ;  /* 0x0000001031322819 */ /* 0x000fc600000006ff */
[----:B------:R-:W-:-:S04]  /*1c90*/  FADD.FTZ R149, R149, R48 ;  /* 0x0000003095957221 */ /* 0x000fc80000010000 */
[----:B------:R-:W-:-:S07]  /*1ca0*/  @P2 FADD.FTZ R149, R149, R50 ;  /* 0x0000003295952221 */ /* 0x000fce0000010000 */
.L_x_636:
[----:B------:R-:W-:-:S04]  /*1cb0*/  F2FP.BF16.F32.PACK_AB R48, RZ, R149 ;  /* 0x00000095ff30723e */ /* 0x000fc800000010ff */
[----:B------:R-:W-:-:S07]  /*1cc0*/  PRMT R46, R46, 0x5410, R48 ;  /* 0x000054102e2e7816 */ /* 0x000fce0000000030 */
.L_x_637:
        /* <DEDUP_REMOVED lines=8> */
.L_x_639:
[----:B-----5:R-:W-:-:S04]  /*1d50*/  IMAD.U32 R48, R43, 0x10000, RZ ;  /* 0x000100002b307824 */ /* 0x020fc800078e00ff */
[----:B------:R-:W-:Y:S01]  /*1d60*/  FADD.FTZ R147, R48, R147 ;  /* 0x0000009330937221 */ /* 0x000fe20000010000 */
[----:B------:R-:W-:Y:S06]  /*1d70*/  BRA `(.L_x_640) ;  /* 0x0000000000107947 */ /* 0x000fec0003800000 */
.L_x_638:
[----:B-----5:R-:W-:Y:S02]  /*1d80*/  SHF.L.U32 R48, R39, 0x10, RZ ;  /* 0x0000001027307819 */ /* 0x020fe400000006ff */
[----:B------:R-:W-:-:S03]  /*1d90*/  @P2 SHF.L.U32 R50, R43, 0x10, RZ ;  /* 0x000000102b322819 */ /* 0x000fc600000006ff */
[----:B------:R-:W-:-:S04]  /*1da0*/  FADD.FTZ R147, R48, R147 ;  /* 0x0000009330937221 */ /* 0x000fc80000010000 */
[----:B------:R-:W-:-:S07]  /*1db0*/  @P2 FADD.FTZ R147, R50, R147 ;  /* 0x0000009332932221 */ /* 0x000fce0000010000 */
.L_x_640:
[----:B------:R-:W-:-:S04]  /*1dc0*/  F2FP.BF16.F32.PACK_AB R48, RZ, R147 ;  /* 0x00000093ff30723e */ /* 0x000fc800000010ff */
[----:B------:R-:W-:-:S07]  /*1dd0*/  PRMT R47, R48, 0x7610, R47 ;  /* 0x00007610302f7816 */ /* 0x000fce000000002f */
.L_x_641:
[----:B------:R-:W-:Y:S01]  /*1de0*/  IMAD.U32 R151, R51, 0x10000, RZ ;  /* 0x0001000033977824 */ /* 0x000fe200078e00ff */
[----:B------:R-:W-:Y:S06]  /*1df0*/  @P3 BRA `(.L_x_642) ;  /* 0x0000000000243947 */ /* 0x000fec0003800000 */
[----:B------:R-:W-:-:S04]  /*1e00*/  ISETP.NE.U32.AND P4, PT, RZ, UR16, PT ;  /* 0x00000010ff007c0c */ /* 0x000fc8000bf85070 */
[----:B------:R-:W-:-:S13]  /*1e10*/  ISETP.NE.AND.EX P4, PT, RZ, UR17, PT, P4 ;  /* 0x00000011ff007c0c */ /* 0x000fda000bf85340 */
[----:B------:R-:W-:Y:S05]  /*1e20*/  @P4 BRA `(.L_x_643) ;  /* 0x0000000000084947 */ /* 0x000fea0003800000 */
[----:B------:R-:W-:Y:S05]  /*1e30*/  @P0 BRA `(.L_x_644) ;  /* 0x00000000002c0947 */ /* 0x000fea0003800000 */
[----:B------:R-:W-:Y:S05]  /*1e40*/  BRA `(.L_x_645) ;  /* 0x0000000000307947 */ /* 0x000fea0003800000 */
.L_x_643:
[----:B-----5:R-:W-:-:S04]  /*1e50*/  PRMT R48, R43, 0x7632, R48 ;  /* 0x000076322b307816 */ /* 0x020fc80000000030 */
[----:B------:R-:W-:-:S05]  /*1e60*/  SHF.L.U32 R48, R48, 0x10, RZ ;  /* 0x0000001030307819 */ /* 0x000fca00000006ff */
[----:B------:R-:W-:Y:S01]  /*1e70*/  FADD.FTZ R151, R151, R48 ;  /* 0x0000003097977221 */ /* 0x000fe20000010000 */
[----:B------:R-:W-:Y:S06]  /*1e80*/  BRA `(.L_x_644) ;  /* 0x0000000000187947 */ /* 0x000fec0003800000 */
.L_x_642:
[----:B-----5:R-:W-:Y:S02]  /*1e90*/  PRMT R48, R39, 0x7632, R48 ;  /* 0x0000763227307816 */ /* 0x020fe40000000030 */
[----:B------:R-:W-:Y:S02]  /*1ea0*/  @P2 PRMT R49, R43, 0x7632, R49 ;  /* 0x000076322b312816 */ /* 0x000fe40000000031 */
[----:B------:R-:W-:-:S03]  /*1eb0*/  SHF.L.U32 R48, R48, 0x10, RZ ;  /* 0x0000001030307819 */ /* 0x000fc600000006ff */
[----:B------:R-:W-:Y:S02]  /*1ec0*/  @P2 IMAD.U32 R50, R49, 0x10000, RZ ;  /* 0x0001000031322824 */ /* 0x000fe400078e00ff */
[----:B------:R-:W-:-:S04]  /*1ed0*/  FADD.FTZ R151, R151, R48 ;  /* 0x0000003097977221 */ /* 0x000fc80000010000 */
[----:B------:R-:W-:-:S07]  /*1ee0*/  @P2 FADD.FTZ R151, R151, R50 ;  /* 0x0000003297972221 */ /* 0x000fce0000010000 */
.L_x_644:
[----:B------:R-:W-:-:S04]  /*1ef0*/  F2FP.BF16.F32.PACK_AB R48, RZ, R151 ;  /* 0x00000097ff30723e */ /* 0x000fc800000010ff */
[----:B------:R-:W-:-:S07]  /*1f00*/  PRMT R47, R47, 0x5410, R48 ;  /* 0x000054102f2f7816 */ /* 0x000fce0000000030 */
.L_x_645:
        /* <DEDUP_REMOVED lines=21> */
.L_x_647:
[----:B-----5:R-:W-:-:S04]  /*2060*/  IMAD.U32 R48, R40, 0x10000, RZ ;  /* 0x0001000028307824 */ /* 0x020fc800078e00ff */
[----:B------:R-:W-:Y:S01]  /*2070*/  FADD.FTZ R155, R48, R155 ;  /* 0x0000009b309b7221 */ /* 0x000fe20000010000 */
[----:B------:R-:W-:Y:S06]  /*2080*/  BRA `(.L_x_648) ;  /* 0x0000000000107947 */ /* 0x000fec0003800000 */
.L_x_646:
[----:B-----5:R-:W-:Y:S02]  /*2090*/  SHF.L.U32 R48, R36, 0x10, RZ ;  /* 0x0000001024307819 */ /* 0x020fe400000006ff */
[----:B------:R-:W-:-:S03]  /*20a0*/  @P2 SHF.L.U32 R54, R40, 0x10, RZ ;  /* 0x0000001028362819 */ /* 0x000fc600000006ff */
[----:B------:R-:W-:-:S04]  /*20b0*/  FADD.FTZ R155, R48, R155 ;  /* 0x0000009b309b7221 */ /* 0x000fc80000010000 */
[----:B------:R-:W-:-:S07]  /*20c0*/  @P2 FADD.FTZ R155, R54, R155 ;  /* 0x0000009b369b2221 */ /* 0x000fce0000010000 */
.L_x_648:
[----:B------:R-:W-:-:S04]  /*20d0*/  F2FP.BF16.F32.PACK_AB R48, RZ, R155 ;  /* 0x0000009bff30723e */ /* 0x000fc800000010ff */
[----:B------:R-:W-:-:S07]  /*20e0*/  PRMT R44, R48, 0x7610, R44 ;  /* 0x00007610302c7816 */ /* 0x000fce000000002c */
.L_x_649:
[----:B------:R-:W-:Y:S01]  /*20f0*/  IMAD.U32 R159, R159, 0x10000, RZ ;  /* 0x000100009f9f7824 */ /* 0x000fe200078e00ff */
[----:B------:R-:W-:Y:S06]  /*2100*/  @P3 BRA `(.L_x_650) ;  /* 0x0000000000243947 */ /* 0x000fec0003800000 */
[----:B------:R-:W-:-:S04]  /*2110*/  ISETP.NE.U32.AND P4, PT, RZ, UR16, PT ;  /* 0x00000010ff007c0c */ /* 0x000fc8000bf85070 */
[----:B------:R-:W-:-:S13]  /*2120*/  ISETP.NE.AND.EX P4, PT, RZ, UR17, PT, P4 ;  /* 0x00000011ff007c0c */ /* 0x000fda000bf85340 */
[----:B------:R-:W-:Y:S05]  /*2130*/  @P4 BRA `(.L_x_651) ;  /* 0x0000000000084947 */ /* 0x000fea0003800000 */
[----:B------:R-:W-:Y:S05]  /*2140*/  @P0 BRA `(.L_x_652) ;  /* 0x00000000002c0947 */ /* 0x000fea0003800000 */
[----:B------:R-:W-:Y:S05]  /*2150*/  BRA `(.L_x_653) ;  /* 0x0000000000307947 */ /* 0x000fea0003800000 */
.L_x_651:
[----:B-----5:R-:W-:-:S04]  /*2160*/  PRMT R48, R40, 0x7632, R48 ;  /* 0x0000763228307816 */ /* 0x020fc80000000030 */
[----:B------:R-:W-:-:S05]  /*2170*/  SHF.L.U32 R48, R48, 0x10, RZ ;  /* 0x0000001030307819 */ /* 0x000fca00000006ff */
[----:B------:R-:W-:Y:S01]  /*2180*/  FADD.FTZ R159, R159, R48 ;  /* 0x000000309f9f7221 */ /* 0x000fe20000010000 */
[----:B------:R-:W-:Y:S06]  /*2190*/  BRA `(.L_x_652) ;  /* 0x0000000000187947 */ /* 0x000fec0003800000 */
.L_x_650:
[----:B-----5:R-:W-:Y:S02]  /*21a0*/  PRMT R48, R36, 0x7632, R48 ;  /* 0x0000763224307816 */ /* 0x020fe40000000030 */
[----:B------:R-:W-:Y:S02]  /*21b0*/  @P2 PRMT R54, R40, 0x7632, R54 ;  /* 0x0000763228362816 */ /* 0x000fe40000000036 */
[----:B------:R-:W-:-:S03]  /*21c0*/  SHF.L.U32 R48, R48, 0x10, RZ ;  /* 0x0000001030307819 */ /* 0x000fc600000006ff */
[----:B------:R-:W-:Y:S02]  /*21d0*/  @P2 IMAD.U32 R54, R54, 0x10000, RZ ;  /* 0x0001000036362824 */ /* 0x000fe400078e00ff */
[----:B------:R-:W-:-:S04]  /*21e0*/  FADD.FTZ R159, R159, R48 ;  /* 0x000000309f9f7221 */ /* 0x000fc80000010000 */
[----:B------:R-:W-:-:S07]  /*21f0*/  @P2 FADD.FTZ R159, R159, R54 ;  /* 0x000000369f9f2221 */ /* 0x000fce0000010000 */
.L_x_652:
[----:B------:R-:W-:-:S04]  /*2200*/  F2FP.BF16.F32.PACK_AB R48, RZ, R159 ;  /* 0x0000009fff30723e */ /* 0x000fc800000010ff */
[----:B------:R-:W-:-:S07]  /*2210*/  PRMT R44, R44, 0x5410, R48 ;  /* 0x000054102c2c7816 */ /* 0x000fce0000000030 */
.L_x_653:
        /* <DEDUP_REMOVED lines=8> */
.L_x_655:
[----:B-----5:R-:W-:-:S05]  /*22a0*/  SHF.L.U32 R48, R41, 0x10, RZ ;  /* 0x0000001029307819 */ /* 0x020fca00000006ff */
[----:B------:R-:W-:Y:S01]  /*22b0*/  FADD.FTZ R157, R48, R157 ;  /* 0x0000009d309d7221 */ /* 0x000fe20000010000 */
[----:B------:R-:W-:Y:S06]  /*22c0*/  BRA `(.L_x_656) ;  /* 0x0000000000107947 */ /* 0x000fec0003800000 */
.L_x_654:
[----:B-----5:R-:W-:Y:S01]  /*22d0*/  IMAD.U32 R48, R37, 0x10000, RZ ;  /* 0x0001000025307824 */ /* 0x020fe200078e00ff */
[----:B------:R-:W-:-:S03]  /*22e0*/  @P2 SHF.L.U32 R54, R41, 0x10, RZ ;  /* 0x0000001029362819 */ /* 0x000fc600000006ff */
[----:B------:R-:W-:-:S04]  /*22f0*/  FADD.FTZ R157, R48, R157 ;  /* 0x0000009d309d7221 */ /* 0x000fc80000010000 */
[----:B------:R-:W-:-:S07]  /*2300*/  @P2 FADD.FTZ R157, R54, R157 ;  /* 0x0000009d369d2221 */ /* 0x000fce0000010000 */
.L_x_656:
[----:B------:R-:W-:-:S04]  /*2310*/  F2FP.BF16.F32.PACK_AB R48, RZ, R157 ;  /* 0x0000009dff30723e */ /* 0x000fc800000010ff */
[----:B------:R-:W-:-:S07]  /*2320*/  PRMT R45, R48, 0x7610, R45 ;  /* 0x00007610302d7816 */ /* 0x000fce000000002d */
.L_x_657:
[----:B------:R-:W-:Y:S01]  /*2330*/  SHF.L.U32 R163, R49, 0x10, RZ ;  /* 0x0000001031a37819 */ /* 0x000fe200000006ff */
[----:B------:R-:W-:Y:S06]  /*2340*/  @P3 BRA `(.L_x_658) ;  /* 0x0000000000243947 */ /* 0x000fec0003800000 */
[----:B------:R-:W-:-:S04]  /*2350*/  ISETP.NE.U32.AND P4, PT, RZ, UR16, PT ;  /* 0x00000010ff007c0c */ /* 0x000fc8000bf85070 */
[----:B------:R-:W-:-:S13]  /*2360*/  ISETP.NE.AND.EX P4, PT, RZ, UR17, PT, P4 ;  /* 0x00000011ff007c0c */ /* 0x000fda000bf85340 */
[----:B------:R-:W-:Y:S05]  /*2370*/  @P4 BRA `(.L_x_659) ;  /* 0x0000000000084947 */ /* 0x000fea0003800000 */
[----:B------:R-:W-:Y:S05]  /*2380*/  @P0 BRA `(.L_x_660) ;  /* 0x00000000002c0947 */ /* 0x000fea0003800000 */
[----:B------:R-:W-:Y:S05]  /*2390*/  BRA `(.L_x_661) ;  /* 0x0000000000307947 */ /* 0x000fea0003800000 */
.L_x_659:
[----:B-----5:R-:W-:-:S05]  /*23a0*/  PRMT R48, R41, 0x7632, R48 ;  /* 0x0000763229307816 */ /* 0x020fca0000000030 */
[----:B------:R-:W-:-:S04]  /*23b0*/  IMAD.U32 R48, R48, 0x10000, RZ ;  /* 0x0001000030307824 */ /* 0x000fc800078e00ff */
[----:B------:R-:W-:Y:S01]  /*23c0*/  FADD.FTZ R163, R163, R48 ;  /* 0x00000030a3a37221 */ /* 0x000fe20000010000 */
[----:B------:R-:W-:Y:S06]  /*23d0*/  BRA `(.L_x_660) ;  /* 0x0000000000187947 */ /* 0x000fec0003800000 */
.L_x_658:
[----:B-----5:R-:W-:Y:S02]  /*23e0*/  PRMT R48, R37, 0x7632, R48 ;  /* 0x0000763225307816 */ /* 0x020fe40000000030 */
[----:B------:R-:W-:Y:S02]  /*23f0*/  @P2 PRMT R49, R41, 0x7632, R49 ;  /* 0x0000763229312816 */ /* 0x000fe40000000031 */
[----:B------:R-:W-:Y:S02]  /*2400*/  SHF.L.U32 R48, R48, 0x10, RZ ;  /* 0x0000001030307819 */ /* 0x000fe400000006ff */
[----:B------:R-:W-:-:S03]  /*2410*/  @P2 SHF.L.U32 R54, R49, 0x10, RZ ;  /* 0x0000001031362819 */ /* 0x000fc600000006ff */
[----:B------:R-:W-:-:S04]  /*2420*/  FADD.FTZ R163, R163, R48 ;  /* 0x00000030a3a37221 */ /* 0x000fc80000010000 */
[----:B------:R-:W-:-:S07]  /*2430*/  @P2 FADD.FTZ R163, R163, R54 ;  /* 0x00000036a3a32221 */ /* 0x000fce0000010000 */
.L_x_660:
[----:B------:R-:W-:-:S04]  /*2440*/  F2FP.BF16.F32.PACK_AB R48, RZ, R163 ;  /* 0x000000a3ff30723e */ /* 0x000fc800000010ff */
[----:B------:R-:W-:-:S07]  /*2450*/  PRMT R45, R45, 0x5410, R48 ;  /* 0x000054102d2d7816 */ /* 0x000fce0000000030 */
.L_x_661:
        /* <DEDUP_REMOVED lines=8> */
.L_x_663:
[----:B-----5:R-:W-:-:S05]  /*24e0*/  SHF.L.U32 R48, R42, 0x10, RZ ;  /* 0x000000102a307819 */ /* 0x020fca00000006ff */
[----:B------:R-:W-:Y:S01]  /*24f0*/  FADD.FTZ R161, R48, R161 ;  /* 0x000000a130a17221 */ /* 0x000fe20000010000 */
[----:B------:R-:W-:Y:S06]  /*2500*/  BRA `(.L_x_664) ;  /* 0x0000000000107947 */ /* 0x000fec0003800000 */
.L_x_662:
[----:B-----5:R-:W-:Y:S01]  /*2510*/  SHF.L.U32 R48, R38, 0x10, RZ ;  /* 0x0000001026307819 */ /* 0x020fe200000006ff */
[----:B------:R-:W-:-:S04]  /*2520*/  @P2 IMAD.U32 R54, R42, 0x10000, RZ ;  /* 0x000100002a362824 */ /* 0x000fc800078e00ff */
[----:B------:R-:W-:-:S04]  /*2530*/  FADD.FTZ R161, R48, R161 ;  /* 0x000000a130a17221 */ /* 0x000fc80000010000 */
[----:B------:R-:W-:-:S07]  /*2540*/  @P2 FADD.FTZ R161, R54, R161 ;  /* 0x000000a136a12221 */ /* 0x000fce0000010000 */
.L_x_664:
[----:B------:R-:W-:-:S04]  /*2550*/  F2FP.BF16.F32.PACK_AB R48, RZ, R161 ;  /* 0x000000a1ff30723e */ /* 0x000fc800000010ff */
[----:B------:R-:W-:-:S07]  /*2560*/  PRMT R46, R48, 0x7610, R46 ;  /* 0x00007610302e7816 */ /* 0x000fce000000002e */
.L_x_665:
[----:B------:R-:W-:Y:S01]  /*2570*/  SHF.L.U32 R165, R50, 0x10, RZ ;  /* 0x0000001032a57819 */ /* 0x000fe200000006ff */
[----:B------:R-:W-:Y:S06]  /*2580*/  @P3 BRA `(.L_x_666) ;  /* 0x0000000000243947 */ /* 0x000fec0003800000 */
[----:B------:R-:W-:-:S04]  /*2590*/  ISETP.NE.U32.AND P4, PT, RZ, UR16, PT ;  /* 0x00000010ff007c0c */ /* 0x000fc8000bf85070 */
[----:B------:R-:W-:-:S13]  /*25a0*/  ISETP.NE.AND.EX P4, PT, RZ, UR17, PT, P4 ;  /* 0x00000011ff007c0c */ /* 0x000fda000bf85340 */
[----:B------:R-:W-:Y:S05]  /*25b0*/  @P4 BRA `(.L_x_667) ;  /* 0x0000000000084947 */ /* 0x000fea0003800000 */
[----:B------:R-:W-:Y:S05]  /*25c0*/  @P0 BRA `(.L_x_668) ;  /* 0x00000000002c0947 */ /* 0x000fea0003800000 */
[----:B------:R-:W-:Y:S05]  /*25d0*/  BRA `(.L_x_669) ;  /* 0x0000000000307947 */ /* 0x000fea0003800000 */
.L_x_667:
[----:B-----5:R-:W-:-:S04]  /*25e0*/  PRMT R48, R42, 0x7632, R48 ;  /* 0x000076322a307816 */ /* 0x020fc80000000030 */
[----:B------:R-:W-:-:S05]  /*25f0*/  SHF.L.U32 R48, R48, 0x10, RZ ;  /* 0x0000001030307819 */ /* 0x000fca00000006ff */
[----:B------:R-:W-:Y:S01]  /*2600*/  FADD.FTZ R165, R165, R48 ;  /* 0x00000030a5a57221 */ /* 0x000fe20000010000 */
[----:B------:R-:W-:Y:S06]  /*2610*/  BRA `(.L_x_668) ;  /* 0x0000000000187947 */ /* 0x000fec0003800000 */
.L_x_666:
[----:B-----5:R-:W-:Y:S02]  /*2620*/  PRMT R48, R38, 0x7632, R48 ;  /* 0x0000763226307816 */ /* 0x020fe40000000030 */
[----:B------:R-:W-:-:S03]  /*2630*/  @P2 PRMT R49, R42, 0x7632, R49 ;  /* 0x000076322a312816 */ /* 0x000fc60000000031 */
[----:B------:R-:W-:Y:S01]  /*2640*/  IMAD.U32 R48, R48, 0x10000, RZ ;  /* 0x0001000030307824 */ /* 0x000fe200078e00ff */
[----:B------:R-:W-:-:S03]  /*2650*/  @P2 SHF.L.U32 R50, R49, 0x10, RZ ;  /* 0x0000001031322819 */ /* 0x000fc600000006ff */
[----:B------:R-:W-:-:S04]  /*2660*/  FADD.FTZ R165, R165, R48 ;  /* 0x00000030a5a57221 */ /* 0x000fc80000010000 */
[----:B------:R-:W-:-:S07]  /*2670*/  @P2 FADD.FTZ R165, R165, R50 ;  /* 0x00000032a5a52221 */ /* 0x000fce0000010000 */
.L_x_668:
[----:B------:R-:W-:-:S04]  /*2680*/  F2FP.BF16.F32.PACK_AB R48, RZ, R165 ;  /* 0x000000a5ff30723e */ /* 0x000fc800000010ff */
[----:B------:R-:W-:-:S07]  /*2690*/  PRMT R46, R46, 0x5410, R48 ;  /* 0x000054102e2e7816 */ /* 0x000fce0000000030 */
.L_x_669:
        /* <DEDUP_REMOVED lines=8> */
.L_x_671:
[----:B-----5:R-:W-:-:S04]  /*2720*/  IMAD.U32 R49, R43, 0x10000, RZ ;  /* 0x000100002b317824 */ /* 0x020fc800078e00ff */
[----:B------:R-:W-:Y:S01]  /*2730*/  FADD.FTZ R112, R49, R112 ;  /* 0x0000007031707221 */ /* 0x000fe20000010000 */
[----:B------:R-:W-:Y:S06]  /*2740*/  BRA `(.L_x_672) ;  /* 0x0000000000107947 */ /* 0x000fec0003800000 */
.L_x_670:
[----:B-----5:R-:W-:Y:S02]  /*2750*/  SHF.L.U32 R49, R39, 0x10, RZ ;  /* 0x0000001027317819 */ /* 0x020fe400000006ff */
[----:B------:R-:W-:-:S03]  /*2760*/  @P2 SHF.L.U32 R55, R43, 0x10, RZ ;  /* 0x000000102b372819 */ /* 0x000fc600000006ff */
[----:B------:R-:W-:-:S04]  /*2770*/  FADD.FTZ R112, R49, R112 ;  /* 0x0000007031707221 */ /* 0x000fc80000010000 */
[----:B------:R-:W-:-:S07]  /*2780*/  @P2 FADD.FTZ R112, R55, R112 ;  /* 0x0000007037702221 */ /* 0x000fce0000010000 */
.L_x_672:
[----:B------:R-:W-:-:S04]  /*2790*/  F2FP.BF16.F32.PACK_AB R48, RZ, R112 ;  /* 0x00000070ff30723e */ /* 0x000fc800000010ff */
[----:B------:R-:W-:-:S07]  /*27a0*/  PRMT R47, R48, 0x7610, R47 ;  /* 0x00007610302f7816 */ /* 0x000fce000000002f */
.L_x_673:
[----:B------:R-:W-:Y:S01]  /*27b0*/  IMAD.U32 R114, R51, 0x10000, RZ ;  /* 0x0001000033727824 */ /* 0x000fe200078e00ff */
[----:B------:R-:W-:Y:S06]  /*27c0*/  @P3 BRA `(.L_x_674) ;  /* 0x0000000000243947 */ /* 0x000fec0003800000 */
[----:B------:R-:W-:-:S04]  /*27d0*/  ISETP.NE.U32.AND P4, PT, RZ, UR16, PT ;  /* 0x00000010ff007c0c */ /* 0x000fc8000bf85070 */
[----:B------:R-:W-:-:S13]  /*27e0*/  ISETP.NE.AND.EX P4, PT, RZ, UR17, PT, P4 ;  /* 0x00000011ff007c0c */ /* 0x000fda000bf85340 */
[----:B------:R-:W-:Y:S05]  /*27f0*/  @P4 BRA `(.L_x_675) ;  /* 0x0000000000084947 */ /* 0x000fea0003800000 */
[----:B------:R-:W-:Y:S05]  /*2800*/  @P0 BRA `(.L_x_676) ;  /* 0x00000000002c0947 */ /* 0x000fea0003800000 */
[----:B------:R-:W-:Y:S05]  /*2810*/  BRA `(.L_x_677) ;  /* 0x0000000000307947 */ /* 0x000fea0003800000 */
.L_x_675:
[----:B-----5:R-:W-:-:S04]  /*2820*/  PRMT R48, R43, 0x7632, R48 ;  /* 0x000076322b307816 */ /* 0x020fc80000000030 */
[----:B------:R-:W-:-:S05]  /*2830*/  SHF.L.U32 R49, R48, 0x10, RZ ;  /* 0x0000001030317819 */ /* 0x000fca00000006ff */
[----:B------:R-:W-:Y:S01]  /*2840*/  FADD.FTZ R114, R114, R49 ;  /* 0x0000003172727221 */ /* 0x000fe20000010000 */
[----:B------:R-:W-:Y:S06]  /*2850*/  BRA `(.L_x_676) ;  /* 0x0000000000187947 */ /* 0x000fec0003800000 */
.L_x_674:
[----:B-----5:R-:W-:Y:S02]  /*2860*/  PRMT R48, R39, 0x7632, R48 ;  /* 0x0000763227307816 */ /* 0x020fe40000000030 */
[----:B------:R-:W-:Y:S02]  /*2870*/  @P2 PRMT R50, R43, 0x7632, R50 ;  /* 0x000076322b322816 */ /* 0x000fe40000000032 */
[----:B------:R-:W-:-:S03]  /*2880*/  SHF.L.U32 R49, R48, 0x10, RZ ;  /* 0x0000001030317819 */ /* 0x000fc600000006ff */
[----:B------:R-:W-:Y:S02]  /*2890*/  @P2 IMAD.U32 R51, R50, 0x10000, RZ ;  /* 0x0001000032332824 */ /* 0x000fe400078e00ff */
[----:B------:R-:W-:-:S04]  /*28a0*/  FADD.FTZ R114, R114, R49 ;  /* 0x0000003172727221 */ /* 0x000fc80000010000 */
[----:B------:R-:W-:-:S07]  /*28b0*/  @P2 FADD.FTZ R114, R114, R51 ;  /* 0x0000003372722221 */ /* 0x000fce0000010000 */
.L_x_676:
[----:B------:R-:W-:-:S04]  /*28c0*/  F2FP.BF16.F32.PACK_AB R48, RZ, R114 ;  /* 0x00000072ff30723e */ /* 0x000fc800000010ff */
[----:B------:R-:W-:-:S07]  /*28d0*/  PRMT R47, R47, 0x5410, R48 ;  /* 0x000054102f2f7816 */ /* 0x000fce0000000030 */
.L_x_677:
        /* <DEDUP_REMOVED lines=21> */
.L_x_679:
[----:B-----5:R-:W-:-:S04]  /*2a30*/  IMAD.U32 R55, R40, 0x10000, RZ ;  /* 0x0001000028377824 */ /* 0x020fc800078e00ff */
[----:B------:R-:W-:Y:S01]  /*2a40*/  FADD.FTZ R116, R55, R116 ;  /* 0x0000007437747221 */ /* 0x000fe20000010000 */
[----:B------:R-:W-:Y:S06]  /*2a50*/  BRA `(.L_x_680) ;  /* 0x0000000000107947 */ /* 0x000fec0003800000 */
.L_x_678:
[----:B-----5:R-:W-:Y:S02]  /*2a60*/  SHF.L.U32 R55, R36, 0x10, RZ ;  /* 0x0000001024377819 */ /* 0x020fe400000006ff */
[----:B------:R-:W-:-:S03]  /*2a70*/  @P2 SHF.L.U32 R57, R40, 0x10, RZ ;  /* 0x0000001028392819 */ /* 0x000fc600000006ff */
[----:B------:R-:W-:-:S04]  /*2a80*/  FADD.FTZ R116, R55, R116 ;  /* 0x0000007437747221 */ /* 0x000fc80000010000 */
[----:B------:R-:W-:-:S07]  /*2a90*/  @P2 FADD.FTZ R116, R57, R116 ;  /* 0x0000007439742221 */ /* 0x000fce0000010000 */
.L_x_680:
[----:B------:R-:W-:-:S04]  /*2aa0*/  F2FP.BF16.F32.PACK_AB R48, RZ, R116 ;  /* 0x00000074ff30723e */ /* 0x000fc800000010ff */
[----:B------:R-:W-:-:S07]  /*2ab0*/  PRMT R44, R48, 0x7610, R44 ;  /* 0x00007610302c7816 */ /* 0x000fce000000002c */
.L_x_681:
[----:B------:R-:W-:Y:S01]  /*2ac0*/  IMAD.U32 R58, R118, 0x10000, RZ ;  /* 0x00010000763a7824 */ /* 0x000fe200078e00ff */
[----:B------:R-:W-:Y:S06]  /*2ad0*/  @P3 BRA `(.L_x_682) ;  /* 0x0000000000243947 */ /* 0x000fec0003800000 */
[----:B------:R-:W-:-:S04]  /*2ae0*/  ISETP.NE.U32.AND P4, PT, RZ, UR16, PT ;  /* 0x00000010ff007c0c */ /* 0x000fc8000bf85070 */
[----:B------:R-:W-:-:S13]  /*2af0*/  ISETP.NE.AND.EX P4, PT, RZ, UR17, PT, P4 ;  /* 0x00000011ff007c0c */ /* 0x000fda000bf85340 */
[----:B------:R-:W-:Y:S05]  /*2b00*/  @P4 BRA `(.L_x_683) ;  /* 0x0000000000084947 */ /* 0x000fea0003800000 */
[----:B------:R-:W-:Y:S05]  /*2b10*/  @P0 BRA `(.L_x_684) ;  /* 0x00000000002c0947 */ /* 0x000fea0003800000 */
[----:B------:R-:W-:Y:S05]  /*2b20*/  BRA `(.L_x_685) ;  /* 0x0000000000307947 */ /* 0x000fea0003800000 */
.L_x_683:
[----:B-----5:R-:W-:-:S04]  /*2b30*/  PRMT R48, R40, 0x7632, R48 ;  /* 0x0000763228307816 */ /* 0x020fc80000000030 */
[----:B------:R-:W-:-:S05]  /*2b40*/  SHF.L.U32 R55, R48, 0x10, RZ ;  /* 0x0000001030377819 */ /* 0x000fca00000006ff */
[----:B------:R-:W-:Y:S01]  /*2b50*/  FADD.FTZ R58, R58, R55 ;  /* 0x000000373a3a7221 */ /* 0x000fe20000010000 */
[----:B------:R-:W-:Y:S06]  /*2b60*/  BRA `(.L_x_684) ;  /* 0x0000000000187947 */ /* 0x000fec0003800000 */
.L_x_682:
[----:B-----5:R-:W-:Y:S02]  /*2b70*/  PRMT R48, R36, 0x7632, R48 ;  /* 0x0000763224307816 */ /* 0x020fe40000000030 */
[----:B------:R-:W-:Y:S02]  /*2b80*/  @P2 PRMT R54, R40, 0x7632, R54 ;  /* 0x0000763228362816 */ /* 0x000fe40000000036 */
[----:B------:R-:W-:-:S03]  /*2b90*/  SHF.L.U32 R55, R48, 0x10, RZ ;  /* 0x0000001030377819 */ /* 0x000fc600000006ff */
[----:B------:R-:W-:Y:S02]  /*2ba0*/  @P2 IMAD.U32 R57, R54, 0x10000, RZ ;  /* 0x0001000036392824 */ /* 0x000fe400078e00ff */
[----:B------:R-:W-:-:S04]  /*2bb0*/  FADD.FTZ R58, R58, R55 ;  /* 0x000000373a3a7221 */ /* 0x000fc80000010000 */
[----:B------:R-:W-:-:S07]  /*2bc0*/  @P2 FADD.FTZ R58, R58, R57 ;  /* 0x000000393a3a2221 */ /* 0x000fce0000010000 */
.L_x_684:
[----:B------:R-:W-:-:S04]  /*2bd0*/  F2FP.BF16.F32.PACK_AB R48, RZ, R58 ;  /* 0x0000003aff30723e */ /* 0x000fc800000010ff */
[----:B------:R-:W-:-:S07]  /*2be0*/  PRMT R44, R44, 0x5410, R48 ;  /* 0x000054102c2c7816 */ /* 0x000fce0000000030 */
.L_x_685:
        /* <DEDUP_REMOVED lines=8> */
.L_x_687:
[----:B-----5:R-:W-:-:S05]  /*2c70*/  SHF.L.U32 R48, R41, 0x10, RZ ;  /* 0x0000001029307819 */ /* 0x020fca00000006ff */
[----:B------:R-:W-:Y:S01]  /*2c80*/  FADD.FTZ R59, R48, R59 ;  /* 0x0000003b303b7221 */ /* 0x000fe20000010000 */
[----:B------:R-:W-:Y:S06]  /*2c90*/  BRA `(.L_x_688) ;  /* 0x0000000000107947 */ /* 0x000fec0003800000 */
.L_x_686:
[----:B-----5:R-:W-:Y:S01]  /*2ca0*/  IMAD.U32 R48, R37, 0x10000, RZ ;  /* 0x0001000025307824 */ /* 0x020fe200078e00ff */
[----:B------:R-:W-:-:S03]  /*2cb0*/  @P2 SHF.L.U32 R54, R41, 0x10, RZ ;  /* 0x0000001029362819 */ /* 0x000fc600000006ff */
[----:B------:R-:W-:-:S04]  /*2cc0*/  FADD.FTZ R59, R48, R59 ;  /* 0x0000003b303b7221 */ /* 0x000fc80000010000 */
[----:B------:R-:W-:-:S07]  /*2cd0*/  @P2 FADD.FTZ R59, R54, R59 ;  /* 0x0000003b363b2221 */ /* 0x000fce0000010000 */
.L_x_688:
[----:B------:R-:W-:-:S04]  /*2ce0*/  F2FP.BF16.F32.PACK_AB R48, RZ, R59 ;  /* 0x0000003bff30723e */ /* 0x000fc800000010ff */
[----:B------:R-:W-:-:S07]  /*2cf0*/  PRMT R45, R48, 0x7610, R45 ;  /* 0x00007610302d7816 */ /* 0x000fce000000002d */
.L_x_689:
[----:B------:R-:W-:Y:S01]  /*2d00*/  SHF.L.U32 R120, R49, 0x10, RZ ;  /* 0x0000001031787819 */ /* 0x000fe200000006ff */
[----:B------:R-:W-:Y:S06]  /*2d10*/  @P3 BRA `(.L_x_690) ;  /* 0x0000000000243947 */ /* 0x000fec0003800000 */
[----:B------:R-:W-:-:S04]  /*2d20*/  ISETP.NE.U32.AND P4, PT, RZ, UR16, PT ;  /* 0x00000010ff007c0c */ /* 0x000fc8000bf85070 */
[----:B------:R-:W-:-:S13]  /*2d30*/  ISETP.NE.AND.EX P4, PT, RZ, UR17, PT, P4 ;  /* 0x00000011ff007c0c */ /* 0x000fda000bf85340 */
[----:B------:R-:W-:Y:S05]  /*2d40*/  @P4 BRA `(.L_x_691) ;  /* 0x0000000000084947 */ /* 0x000fea0003800000 */
[----:B------:R-:W-:Y:S05]  /*2d50*/  @P0 BRA `(.L_x_692) ;  /* 0x00000000002c0947 */ /* 0x000fea0003800000 */
[----:B------:R-:W-:Y:S05]  /*2d60*/  BRA `(.L_x_693) ;  /* 0x0000000000307947 */ /* 0x000fea0003800000 */
.L_x_691:
[----:B-----5:R-:W-:-:S05]  /*2d70*/  PRMT R48, R41, 0x7632, R48 ;  /* 0x0000763229307816 */ /* 0x020fca0000000030 */
[----:B------:R-:W-:-:S04]  /*2d80*/  IMAD.U32 R49, R48, 0x10000, RZ ;  /* 0x0001000030317824 */ /* 0x000fc800078e00ff */
[----:B------:R-:W-:Y:S01]  /*2d90*/  FADD.FTZ R120, R120, R49 ;  /* 0x0000003178787221 */ /* 0x000fe20000010000 */
[----:B------:R-:W-:Y:S06]  /*2da0*/  BRA `(.L_x_692) ;  /* 0x0000000000187947 */ /* 0x000fec0003800000 */
.L_x_690:
[----:B-----5:R-:W-:Y:S02]  /*2db0*/  PRMT R48, R37, 0x7632, R48 ;  /* 0x0000763225307816 */ /* 0x020fe40000000030 */
[----:B------:R-:W-:Y:S02]  /*2dc0*/  @P2 PRMT R54, R41, 0x7632, R54 ;  /* 0x0000763229362816 */ /* 0x000fe40000000036 */
[----:B------:R-:W-:Y:S02]  /*2dd0*/  SHF.L.U32 R49, R48, 0x10, RZ ;  /* 0x0000001030317819 */ /* 0x000fe400000006ff */
[----:B------:R-:W-:-:S03]  /*2de0*/  @P2 SHF.L.U32 R55, R54, 0x10, RZ ;  /* 0x0000001036372819 */ /* 0x000fc600000006ff */
[----:B------:R-:W-:-:S04]  /*2df0*/  FADD.FTZ R120, R120, R49 ;  /* 0x0000003178787221 */ /* 0x000fc80000010000 */
[----:B------:R-:W-:-:S07]  /*2e00*/  @P2 FADD.FTZ R120, R120, R55 ;  /* 0x0000003778782221 */ /* 0x000fce0000010000 */
.L_x_692:
[----:B------:R-:W-:-:S04]  /*2e10*/  F2FP.BF16.F32.PACK_AB R48, RZ, R120 ;  /* 0x00000078ff30723e */ /* 0x000fc800000010ff */
[----:B------:R-:W-:-:S07]  /*2e20*/  PRMT R45, R45, 0x5410, R48 ;  /* 0x000054102d2d7816 */ /* 0x000fce0000000030 */
.L_x_693:
        /* <DEDUP_REMOVED lines=8> */
.L_x_695:
[----:B-----5:R-:W-:-:S05]  /*2eb0*/  SHF.L.U32 R49, R42, 0x10, RZ ;  /* 0x000000102a317819 */ /* 0x020fca00000006ff */
[----:B------:R-:W-:Y:S01]  /*2ec0*/  FADD.FTZ R118, R49, R118 ;  /* 0x0000007631767221 */ /* 0x000fe20000010000 */
[----:B------:R-:W-:Y:S06]  /*2ed0*/  BRA `(.L_x_696) ;  /* 0x0000000000107947 */ /* 0x000fec0003800000 */
.L_x_694:
[----:B-----5:R-:W-:Y:S01]  /*2ee0*/  SHF.L.U32 R49, R38, 0x10, RZ ;  /* 0x0000001026317819 */ /* 0x020fe200000006ff */
[----:B------:R-:W-:-:S04]  /*2ef0*/  @P2 IMAD.U32 R55, R42, 0x10000, RZ ;  /* 0x000100002a372824 */ /* 0x000fc800078e00ff */
[----:B------:R-:W-:-:S04]  /*2f00*/  FADD.FTZ R118, R49, R118 ;  /* 0x0000007631767221 */ /* 0x000fc80000010000 */
[----:B------:R-:W-:-:S07]  /*2f10*/  @P2 FADD.FTZ R118, R55, R118 ;  /* 0x0000007637762221 */ /* 0x000fce0000010000 */
.L_x_696:
[----:B------:R-:W-:-:S04]  /*2f20*/  F2FP.BF16.F32.PACK_AB R48, RZ, R118 ;  /* 0x00000076ff30723e */ /* 0x000fc800000010ff */
[----:B------:R-:W-:-:S07]  /*2f30*/  PRMT R46, R48, 0x7610, R46 ;  /* 0x00007610302e7816 */ /* 0x000fce000000002e */
.L_x_697:
[----:B------:R-:W-:Y:S01]  /*2f40*/  SHF.L.U32 R124, R50, 0x10, RZ ;  /* 0x00000010327c7819 */ /* 0x000fe200000006ff */
[----:B------:R-:W-:Y:S06]  /*2f50*/  @P3 BRA `(.L_x_698) ;  /* 0x0000000000243947 */ /* 0x000fec0003800000 */
[----:B------:R-:W-:-:S04]  /*2f60*/  ISETP.NE.U32.AND P4, PT, RZ, UR16, PT ;  /* 0x00000010ff007c0c */ /* 0x000fc8000bf85070 */
[----:B------:R-:W-:-:S13]  /*2f70*/  ISETP.NE.AND.EX P4, PT, RZ, UR17, PT, P4 ;  /* 0x00000011ff007c0c */ /* 0x000fda000bf85340 */
[----:B------:R-:W-:Y:S05]  /*2f80*/  @P4 BRA `(.L_x_699) ;  /* 0x0000000000084947 */ /* 0x000fea0003800000 */
[----:B------:R-:W-:Y:S05]  /*2f90*/  @P0 BRA `(.L_x_700) ;  /* 0x00000000002c0947 */ /* 0x000fea0003800000 */
[----:B------:R-:W-:Y:S05]  /*2fa0*/  BRA `(.L_x_701) ;  /* 0x0000000000307947 */ /* 0x000fea0003800000 */
.L_x_699:
[----:B-----5:R-:W-:-:S04]  /*2fb0*/  PRMT R48, R42, 0x7632, R48 ;  /* 0x000076322a307816 */ /* 0x020fc80000000030 */
[----:B------:R-:W-:-:S05]  /*2fc0*/  SHF.L.U32 R49, R48, 0x10, RZ ;  /* 0x0000001030317819 */ /* 0x000fca00000006ff */
[----:B------:R-:W-:Y:S01]  /*2fd0*/  FADD.FTZ R124, R124, R49 ;  /* 0x000000317c7c7221 */ /* 0x000fe20000010000 */
[----:B------:R-:W-:Y:S06]  /*2fe0*/  BRA `(.L_x_700) ;  /* 0x0000000000187947 */ /* 0x000fec0003800000 */
.L_x_698:
[----:B-----5:R-:W-:Y:S02]  /*2ff0*/  PRMT R48, R38, 0x7632, R48 ;  /* 0x0000763226307816 */ /* 0x020fe40000000030 */
[----:B------:R-:W-:-:S03]  /*3000*/  @P2 PRMT R50, R42, 0x7632, R50 ;  /* 0x000076322a322816 */ /* 0x000fc60000000032 */
[----:B------:R-:W-:Y:S01]  /*3010*/  IMAD.U32 R49, R48, 0x10000, RZ ;  /* 0x0001000030317824 */ /* 0x000fe200078e00ff */
[----:B------:R-:W-:-:S03]  /*3020*/  @P2 SHF.L.U32 R55, R50, 0x10, RZ ;  /* 0x0000001032372819 */ /* 0x000fc600000006ff */
[----:B------:R-:W-:-:S04]  /*3030*/  FADD.FTZ R124, R124, R49 ;  /* 0x000000317c7c7221 */ /* 0x000fc80000010000 */
[----:B------:R-:W-:-:S07]  /*3040*/  @P2 FADD.FTZ R124, R124, R55 ;  /* 0x000000377c7c2221 */ /* 0x000fce0000010000 */
.L_x_700:
[----:B------:R-:W-:-:S04]  /*3050*/  F2FP.BF16.F32.PACK_AB R48, RZ, R124 ;  /* 0x0000007cff30723e */ /* 0x000fc800000010ff */
[----:B------:R-:W-:-:S07]  /*3060*/  PRMT R46, R46, 0x5410, R48 ;  /* 0x000054102e2e7816 */ /* 0x000fce0000000030 */
.L_x_701:
        /* <DEDUP_REMOVED lines=8> */
.L_x_703:
[----:B-----5:R-:W-:-:S04]  /*30f0*/  IMAD.U32 R49, R43, 0x10000, RZ ;  /* 0x000100002b317824 */ /* 0x020fc800078e00ff */
[----:B------:R-:W-:Y:S01]  /*3100*/  FADD.FTZ R122, R49, R122 ;  /* 0x0000007a317a7221 */ /* 0x000fe20000010000 */
[----:B------:R-:W-:Y:S06]  /*3110*/  BRA `(.L_x_704) ;  /* 0x0000000000107947 */ /* 0x000fec0003800000 */
.L_x_702:
[----:B-----5:R-:W-:Y:S02]  /*3120*/  SHF.L.U32 R49, R39, 0x10, RZ ;  /* 0x0000001027317819 */ /* 0x020fe400000006ff */
[----:B------:R-:W-:-:S03]  /*3130*/  @P2 SHF.L.U32 R55, R43, 0x10, RZ ;  /* 0x000000102b372819 */ /* 0x000fc600000006ff */
[----:B------:R-:W-:-:S04]  /*3140*/  FADD.FTZ R122, R49, R122 ;  /* 0x0000007a317a7221 */ /* 0x000fc80000010000 */
[----:B------:R-:W-:-:S07]  /*3150*/  @P2 FADD.FTZ R122, R55, R122 ;  /* 0x0000007a377a2221 */ /* 0x000fce0000010000 */
.L_x_704:
[----:B------:R-:W-:-:S04]  /*3160*/  F2FP.BF16.F32.PACK_AB R48, RZ, R122 ;  /* 0x0000007aff30723e */ /* 0x000fc800000010ff */
[----:B------:R-:W-:-:S07]  /*3170*/  PRMT R47, R48, 0x7610, R47 ;  /* 0x00007610302f7816 */ /* 0x000fce000000002f */
.L_x_705:
[----:B------:R-:W-:Y:S01]  /*3180*/  IMAD.U32 R126, R51, 0x10000, RZ ;  /* 0x00010000337e7824 */ /* 0x000fe200078e00ff */
[----:B------:R-:W-:Y:S06]  /*3190*/  @P3 BRA `(.L_x_706) ;  /* 0x0000000000243947 */ /* 0x000fec0003800000 */
[----:B------:R-:W-:-:S04]  /*31a0*/  ISETP.NE.U32.AND P4, PT, RZ, UR16, PT ;  /* 0x00000010ff007c0c */ /* 0x000fc8000bf85070 */
[----:B------:R-:W-:-:S13]  /*31b0*/  ISETP.NE.AND.EX P4, PT, RZ, UR17, PT, P4 ;  /* 0x00000011ff007c0c */ /* 0x000fda000bf85340 */
[----:B------:R-:W-:Y:S05]  /*31c0*/  @P4 BRA `(.L_x_707) ;  /* 0x0000000000084947 */ /* 0x000fea0003800000 */
[----:B------:R-:W-:Y:S05]  /*31d0*/  @P0 BRA `(.L_x_708) ;  /* 0x00000000002c0947 */ /* 0x000fea0003800000 */
[----:B------:R-:W-:Y:S05]  /*31e0*/  BRA `(.L_x_709) ;  /* 0x0000000000307947 */ /* 0x000fea0003800000 */
.L_x_707:
[----:B-----5:R-:W-:-:S04]  /*31f0*/  PRMT R48, R43, 0x7632, R48 ;  /* 0x000076322b307816 */ /* 0x020fc80000000030 */
[----:B------:R-:W-:-:S05]  /*3200*/  SHF.L.U32 R49, R48, 0x10, RZ ;  /* 0x0000001030317819 */ /* 0x000fca00000006ff */
[----:B------:R-:W-:Y:S01]  /*3210*/  FADD.FTZ R126, R126, R49 ;  /* 0x000000317e7e7221 */ /* 0x000fe20000010000 */
[----:B------:R-:W-:Y:S06]  /*3220*/  BRA `(.L_x_708) ;  /* 0x0000000000187947 */ /* 0x000fec0003800000 */
.L_x_706:
[----:B-----5:R-:W-:Y:S02]  /*3230*/  PRMT R48, R39, 0x7632, R48 ;  /* 0x0000763227307816 */ /* 0x020fe40000000030 */
[----:B------:R-:W-:Y:S02]  /*3240*/  @P2 PRMT R50, R43, 0x7632, R50 ;  /* 0x000076322b322816 */ /* 0x000fe40000000032 */
[----:B------:R-:W-:-:S03]  /*3250*/  SHF.L.U32 R49, R48, 0x10, RZ ;  /* 0x0000001030317819 */ /* 0x000fc600000006ff */
[----:B------:R-:W-:Y:S02]  /*3260*/  @P2 IMAD.U32 R51, R50, 0x10000, RZ ;  /* 0x0001000032332824 */ /* 0x000fe400078e00ff */
[----:B------:R-:W-:-:S04]  /*3270*/  FADD.FTZ R126, R126, R49 ;  /* 0x000000317e7e7221 */ /* 0x000fc80000010000 */
[----:B------:R-:W-:-:S07]  /*3280*/  @P2 FADD.FTZ R126, R126, R51 ;  /* 0x000000337e7e2221 */ /* 0x000fce0000010000 */
.L_x_708:
[----:B------:R-:W-:-:S04]  /*3290*/  F2FP.BF16.F32.PACK_AB R48, RZ, R126 ;  /* 0x0000007eff30723e */ /* 0x000fc800000010ff */
[----:B------:R-:W-:-:S07]  /*32a0*/  PRMT R47, R47, 0x5410, R48 ;  /* 0x000054102f2f7816 */ /* 0x000fce0000000030 */
.L_x_709:
[----:B------:R-:W0:Y:S01]  /*32b0*/  @P0 LDC.64 R56, c[0x0][0x238] ;  /* 0x00008e00ff380b82 */ /* 0x000e220000000a00 */
[----:B------:R-:W-:-:S04]  /*32c0*/  IADD3 R153, R113, 0x200, RZ ;  /* 0x0000020071997810 */ /* 0x000fc80007ffe0ff */
[C---:B------:R-:W-:Y:S01]  /*32d0*/  @P2 LEA R54, P6, R153.reuse, UR16, 0x4 ;  /* 0x0000001099362c11 */ /* 0x040fe2000f8c20ff */
[----:B------:R-:W-:-:S03]  /*32e0*/  IMAD.WIDE.U32 R48, R153, 0x10, R52 ;  /* 0x0000001099307825 */ /* 0x000fc600078e0034 */
[----:B------:R-:W-:Y:S02]  /*32f0*/  @P2 LEA.HI.X R55, R153, UR17, RZ, 0x4, P6 ;  /* 0x0000001199372c11 */ /* 0x000fe4000b0f24ff */
[----:B0-----:R-:W-:-:S04]  /*3300*/  @P0 LEA R56, P4, R119, R56, 0x4 ;  /* 0x0000003877380211 */ /* 0x001fc800078820ff */
[----:B------:R-:W-:Y:S02]  /*3310*/  @P0 LEA.HI.X R57, R119, R57, RZ, 0x4, P4 ;  /* 0x0000003977390211 */ /* 0x000fe400020f24ff */
        /* <DEDUP_REMOVED lines=14> */
.L_x_711:
[----:B-----5:R-:W-:-:S04]  /*3400*/  IMAD.U32 R53, R40, 0x10000, RZ ;  /* 0x0001000028357824 */ /* 0x020fc800078e00ff */
[----:B------:R-:W-:Y:S01]  /*3410*/  FADD.FTZ R128, R53, R128 ;  /* 0x0000008035807221 */ /* 0x000fe20000010000 */
[----:B------:R-:W-:Y:S06]  /*3420*/  BRA `(.L_x_712) ;  /* 0x0000000000107947 */ /* 0x000fec0003800000 */
.L_x_710:
[----:B-----5:R-:W-:Y:S02]  /*3430*/  SHF.L.U32 R53, R36, 0x10, RZ ;  /* 0x0000001024357819 */ /* 0x020fe400000006ff */
[----:B------:R-:W-:-:S03]  /*3440*/  @P2 SHF.L.U32 R55, R40, 0x10, RZ ;  /* 0x0000001028372819 */ /* 0x000fc600000006ff */
[----:B------:R-:W-:-:S04]  /*3450*/  FADD.FTZ R128, R53, R128 ;  /* 0x0000008035807221 */ /* 0x000fc80000010000 */
[----:B------:R-:W-:-:S07]  /*3460*/  @P2 FADD.FTZ R128, R55, R128 ;  /* 0x0000008037802221 */ /* 0x000fce0000010000 */
.L_x_712:
[----:B------:R-:W-:-:S04]  /*3470*/  F2FP.BF16.F32.PACK_AB R48, RZ, R128 ;  /* 0x00000080ff30723e */ /* 0x000fc800000010ff */
[----:B------:R-:W-:-:S07]  /*3480*/  PRMT R44, R48, 0x7610, R44 ;  /* 0x00007610302c7816 */ /* 0x000fce000000002c */
.L_x_713:
[----:B------:R-:W-:Y:S01]  /*3490*/  IMAD.U32 R55, R130, 0x10000, RZ ;  /* 0x0001000082377824 */ /* 0x000fe200078e00ff */
[----:B------:R-:W-:Y:S06]  /*34a0*/  @P3 BRA `(.L_x_714) ;  /* 0x0000000000243947 */ /* 0x000fec0003800000 */
[----:B------:R-:W-:-:S04]  /*34b0*/  ISETP.NE.U32.AND P4, PT, RZ, UR16, PT ;  /* 0x00000010ff007c0c */ /* 0x000fc8000bf85070 */
[----:B------:R-:W-:-:S13]  /*34c0*/  ISETP.NE.AND.EX P4, PT, RZ, UR17, PT, P4 ;  /* 0x00000011ff007c0c */ /* 0x000fda000bf85340 */
[----:B------:R-:W-:Y:S05]  /*34d0*/  @P4 BRA `(.L_x_715) ;  /* 0x0000000000084947 */ /* 0x000fea0003800000 */
[----:B------:R-:W-:Y:S05]  /*34e0*/  @P0 BRA `(.L_x_716) ;  /* 0x00000000002c0947 */ /* 0x000fea0003800000 */
[----:B------:R-:W-:Y:S05]  /*34f0*/  BRA `(.L_x_717) ;  /* 0x0000000000307947 */ /* 0x000fea0003800000 */
.L_x_715:
[----:B-----5:R-:W-:-:S04]  /*3500*/  PRMT R48, R40, 0x7632, R48 ;  /* 0x0000763228307816 */ /* 0x020fc80000000030 */
[----:B------:R-:W-:-:S05]  /*3510*/  SHF.L.U32 R48, R48, 0x10, RZ ;  /* 0x0000001030307819 */ /* 0x000fca00000006ff */
[----:B------:R-:W-:Y:S01]  /*3520*/  FADD.FTZ R55, R55, R48 ;  /* 0x0000003037377221 */ /* 0x000fe20000010000 */
[----:B------:R-:W-:Y:S06]  /*3530*/  BRA `(.L_x_716) ;  /* 0x0000000000187947 */ /* 0x000fec0003800000 */
.L_x_714:
[----:B-----5:R-:W-:Y:S02]  /*3540*/  PRMT R48, R36, 0x7632, R48 ;  /* 0x0000763224307816 */ /* 0x020fe40000000030 */
[----:B------:R-:W-:Y:S02]  /*3550*/  @P2 PRMT R52, R40, 0x7632, R52 ;  /* 0x0000763228342816 */ /* 0x000fe40000000034 */
[----:B------:R-:W-:-:S03]  /*3560*/  SHF.L.U32 R48, R48, 0x10, RZ ;  /* 0x0000001030307819 */ /* 0x000fc600000006ff */
[----:B------:R-:W-:Y:S02]  /*3570*/  @P2 IMAD.U32 R52, R52, 0x10000, RZ ;  /* 0x0001000034342824 */ /* 0x000fe400078e00ff */
[----:B------:R-:W-:-:S04]  /*3580*/  FADD.FTZ R55, R55, R48 ;  /* 0x0000003037377221 */ /* 0x000fc80000010000 */
[----:B------:R-:W-:-:S07]  /*3590*/  @P2 FADD.FTZ R55, R55, R52 ;  /* 0x0000003437372221 */ /* 0x000fce0000010000 */
.L_x_716:
[----:B------:R-:W-:-:S04]  /*35a0*/  F2FP.BF16.F32.PACK_AB R48, RZ, R55 ;  /* 0x00000037ff30723e */ /* 0x000fc800000010ff */
[----:B------:R-:W-:-:S07]  /*35b0*/  PRMT R44, R44, 0x5410, R48 ;  /* 0x000054102c2c7816 */ /* 0x000fce0000000030 */
.L_x_717:
        /* <DEDUP_REMOVED lines=8> */
.L_x_719:
[----:B-----5:R-:W-:-:S05]  /*3640*/  SHF.L.U32 R48, R41, 0x10, RZ ;  /* 0x0000001029307819 */ /* 0x020fca00000006ff */
[----:B------:R-:W-:Y:S01]  /*3650*/  FADD.FTZ R53, R48, R53 ;  /* 0x0000003530357221 */ /* 0x000fe20000010000 */
[----:B------:R-:W-:Y:S06]  /*3660*/  BRA `(.L_x_720) ;  /* 0x0000000000107947 */ /* 0x000fec0003800000 */
.L_x_718:
[----:B-----5:R-:W-:Y:S01]  /*3670*/  IMAD.U32 R48, R37, 0x10000, RZ ;  /* 0x0001000025307824 */ /* 0x020fe200078e00ff */
[----:B------:R-:W-:-:S03]  /*3680*/  @P2 SHF.L.U32 R52, R41, 0x10, RZ ;  /* 0x0000001029342819 */ /* 0x000fc600000006ff */
[----:B------:R-:W-:-:S04]  /*3690*/  FADD.FTZ R53, R48, R53 ;  /* 0x0000003530357221 */ /* 0x000fc80000010000 */
[----:B------:R-:W-:-:S07]  /*36a0*/  @P2 FADD.FTZ R53, R52, R53 ;  /* 0x0000003534352221 */ /* 0x000fce0000010000 */
.L_x_720:
[----:B------:R-:W-:-:S04]  /*36b0*/  F2FP.BF16.F32.PACK_AB R48, RZ, R53 ;  /* 0x00000035ff30723e */ /* 0x000fc800000010ff */
[----:B------:R-:W-:-:S07]  /*36c0*/  PRMT R45, R48, 0x7610, R45 ;  /* 0x00007610302d7816 */ /* 0x000fce000000002d */
.L_x_721:
[----:B------:R-:W-:Y:S01]  /*36d0*/  SHF.L.U32 R52, R49, 0x10, RZ ;  /* 0x0000001031347819 */ /* 0x000fe200000006ff */
[----:B------:R-:W-:Y:S06]  /*36e0*/  @P3 BRA `(.L_x_722) ;  /* 0x0000000000243947 */ /* 0x000fec0003800000 */
[----:B------:R-:W-:-:S04]  /*36f0*/  ISETP.NE.U32.AND P4, PT, RZ, UR16, PT ;  /* 0x00000010ff007c0c */ /* 0x000fc8000bf85070 */
[----:B------:R-:W-:-:S13]  /*3700*/  ISETP.NE.AND.EX P4, PT, RZ, UR17, PT, P4 ;  /* 0x00000011ff007c0c */ /* 0x000fda000bf85340 */
[----:B------:R-:W-:Y:S05]  /*3710*/  @P4 BRA `(.L_x_723) ;  /* 0x0000000000084947 */ /* 0x000fea0003800000 */
[----:B------:R-:W-:Y:S05]  /*3720*/  @P0 BRA `(.L_x_724) ;  /* 0x00000000002c0947 */ /* 0x000fea0003800000 */
[----:B------:R-:W-:Y:S05]  /*3730*/  BRA `(.L_x_725) ;  /* 0x0000000000307947 */ /* 0x000fea0003800000 */
.L_x_723:
[----:B-----5:R-:W-:-:S05]  /*3740*/  PRMT R48, R41, 0x7632, R48 ;  /* 0x0000763229307816 */ /* 0x020fca0000000030 */
[----:B------:R-:W-:-:S04]  /*3750*/  IMAD.U32 R49, R48, 0x10000, RZ ;  /* 0x0001000030317824 */ /* 0x000fc800078e00ff */
[----:B------:R-:W-:Y:S01]  /*3760*/  FADD.FTZ R52, R52, R49 ;  /* 0x0000003134347221 */ /* 0x000fe20000010000 */
[----:B------:R-:W-:Y:S06]  /*3770*/  BRA `(.L_x_724) ;  /* 0x0000000000187947 */ /* 0x000fec0003800000 */
.L_x_722:
[----:B-----5:R-:W-:Y:S02]  /*3780*/  PRMT R48, R37, 0x7632, R48 ;  /* 0x0000763225307816 */ /* 0x020fe40000000030 */
[----:B------:R-:W-:Y:S02]  /*3790*/  @P2 PRMT R54, R41, 0x7632, R54 ;  /* 0x0000763229362816 */ /* 0x000fe40000000036 */
[----:B------:R-:W-:Y:S02]  /*37a0*/  SHF.L.U32 R49, R48, 0x10, RZ ;  /* 0x0000001030317819 */ /* 0x000fe400000006ff */
[----:B------:R-:W-:-:S03]  /*37b0*/  @P2 SHF.L.U32 R57, R54, 0x10, RZ ;  /* 0x0000001036392819 */ /* 0x000fc600000006ff */
[----:B------:R-:W-:-:S04]  /*37c0*/  FADD.FTZ R52, R52, R49 ;  /* 0x0000003134347221 */ /* 0x000fc80000010000 */
[----:B------:R-:W-:-:S07]  /*37d0*/  @P2 FADD.FTZ R52, R52, R57 ;  /* 0x0000003934342221 */ /* 0x000fce0000010000 */
.L_x_724:
[----:B------:R-:W-:-:S04]  /*37e0*/  F2FP.BF16.F32.PACK_AB R48, RZ, R52 ;  /* 0x00000034ff30723e */ /* 0x000fc800000010ff */
[----:B------:R-:W-:-:S07]  /*37f0*/  PRMT R45, R45, 0x5410, R48 ;  /* 0x000054102d2d7816 */ /* 0x000fce0000000030 */
.L_x_725:
        /* <DEDUP_REMOVED lines=8> */
.L_x_727:
[----:B-----5:R-:W-:-:S05]  /*3880*/  SHF.L.U32 R48, R42, 0x10, RZ ;  /* 0x000000102a307819 */ /* 0x020fca00000006ff */
[----:B------:R-:W-:Y:S01]  /*3890*/  FADD.FTZ R57, R48, R57 ;  /* 0x0000003930397221 */ /* 0x000fe20000010000 */
[----:B------:R-:W-:Y:S06]  /*38a0*/  BRA `(.L_x_728) ;  /* 0x0000000000107947 */ /* 0x000fec0003800000 */
.L_x_726:
[----:B-----5:R-:W-:Y:S01]  /*38b0*/  SHF.L.U32 R48, R38, 0x10, RZ ;  /* 0x0000001026307819 */ /* 0x020fe200000006ff */
[----:B------:R-:W-:-:S04]  /*38c0*/  @P2 IMAD.U32 R54, R42, 0x10000, RZ ;  /* 0x000100002a362824 */ /* 0x000fc800078e00ff */
[----:B------:R-:W-:-:S04]  /*38d0*/  FADD.FTZ R57, R48, R57 ;  /* 0x0000003930397221 */ /* 0x000fc80000010000 */
[----:B------:R-:W-:-:S07]  /*38e0*/  @P2 FADD.FTZ R57, R54, R57 ;  /* 0x0000003936392221 */ /* 0x000fce0000010000 */
.L_x_728:
[----:B------:R-:W-:-:S04]  /*38f0*/  F2FP.BF16.F32.PACK_AB R48, RZ, R57 ;  /* 0x00000039ff30723e */ /* 0x000fc800000010ff */
[----:B------:R-:W-:-:S07]  /*3900*/  PRMT R46, R48, 0x7610, R46 ;  /* 0x00007610302e7816 */ /* 0x000fce000000002e */
.L_x_729:
[----:B------:R-:W-:Y:S01]  /*3910*/  SHF.L.U32 R56, R50, 0x10, RZ ;  /* 0x0000001032387819 */ /* 0x000fe200000006ff */
[----:B------:R-:W-:Y:S06]  /*3920*/  @P3 BRA `(.L_x_730) ;  /* 0x0000000000243947 */ /* 0x000fec0003800000 */
[----:B------:R-:W-:-:S04]  /*3930*/  ISETP.NE.U32.AND P4, PT, RZ, UR16, PT ;  /* 0x00000010ff007c0c */ /* 0x000fc8000bf85070 */
[----:B------:R-:W-:-:S13]  /*3940*/  ISETP.NE.AND.EX P4, PT, RZ, UR17, PT, P4 ;  /* 0x00000011ff007c0c */ /* 0x000fda000bf85340 */
[----:B------:R-:W-:Y:S05]  /*3950*/  @P4 BRA `(.L_x_731) ;  /* 0x0000000000084947 */ /* 0x000fea0003800000 */
[----:B------:R-:W-:Y:S05]  /*3960*/  @P0 BRA `(.L_x_732) ;  /* 0x00000000002c0947 */ /* 0x000fea0003800000 */
[----:B------:R-:W-:Y:S05]  /*3970*/  BRA `(.L_x_733) ;  /* 0x0000000000307947 */ /* 0x000fea0003800000 */
.L_x_731:
[----:B-----5:R-:W-:-:S04]  /*3980*/  PRMT R48, R42, 0x7632, R48 ;  /* 0x000076322a307816 */ /* 0x020fc80000000030 */
[----:B------:R-:W-:-:S05]  /*3990*/  SHF.L.U32 R49, R48, 0x10, RZ ;  /* 0x0000001030317819 */ /* 0x000fca00000006ff */
[----:B------:R-:W-:Y:S01]  /*39a0*/  FADD.FTZ R56, R56, R49 ;  /* 0x0000003138387221 */ /* 0x000fe20000010000 */
[----:B------:R-:W-:Y:S06]  /*39b0*/  BRA `(.L_x_732) ;  /* 0x0000000000187947 */ /* 0x000fec0003800000 */
.L_x_730:
[----:B-----5:R-:W-:Y:S02]  /*39c0*/  PRMT R48, R38, 0x7632, R48 ;  /* 0x0000763226307816 */ /* 0x020fe40000000030 */
[----:B------:R-:W-:-:S03]  /*39d0*/  @P2 PRMT R50, R42, 0x7632, R50 ;  /* 0x000076322a322816 */ /* 0x000fc60000000032 */
[----:B------:R-:W-:Y:S01]  /*39e0*/  IMAD.U32 R49, R48, 0x10000, RZ ;  /* 0x0001000030317824 */ /* 0x000fe200078e00ff */
[----:B------:R-:W-:-:S03]  /*39f0*/  @P2 SHF.L.U32 R50, R50, 0x10, RZ ;  /* 0x0000001032322819 */ /* 0x000fc600000006ff */
[----:B------:R-:W-:-:S04]  /*3a00*/  FADD.FTZ R56, R56, R49 ;  /* 0x0000003138387221 */ /* 0x000fc80000010000 */
[----:B------:R-:W-:-:S07]  /*3a10*/  @P2 FADD.FTZ R56, R56, R50 ;  /* 0x0000003238382221 */ /* 0x000fce0000010000 */
.L_x_732:
[----:B------:R-:W-:-:S04]  /*3a20*/  F2FP.BF16.F32.PACK_AB R48, RZ, R56 ;  /* 0x00000038ff30723e */ /* 0x000fc800000010ff */
[----:B------:R-:W-:-:S07]  /*3a30*/  PRMT R46, R46, 0x5410, R48 ;  /* 0x000054102e2e7816 */ /* 0x000fce0000000030 */
.L_x_733:
        /* <DEDUP_REMOVED lines=8> */
.L_x_735:
[----:B-----5:R-:W-:-:S04]  /*3ac0*/  IMAD.U32 R49, R43, 0x10000, RZ ;  /* 0x000100002b317824 */ /* 0x020fc800078e00ff */
[----:B------:R-:W-:Y:S01]  /*3ad0*/  FADD.FTZ R54, R49, R54 ;  /* 0x0000003631367221 */ /* 0x000fe20000010000 */
[----:B------:R-:W-:Y:S06]  /*3ae0*/  BRA `(.L_x_736) ;  /* 0x0000000000107947 */ /* 0x000fec0003800000 */
.L_x_734:
[----:B-----5:R-:W-:Y:S02]  /*3af0*/  SHF.L.U32 R49, R39, 0x10, RZ ;  /* 0x0000001027317819 */ /* 0x020fe400000006ff */
[----:B------:R-:W-:-:S03]  /*3b00*/  @P2 SHF.L.U32 R48, R43, 0x10, RZ ;  /* 0x000000102b302819 */ /* 0x000fc600000006ff */
[----:B------:R-:W-:-:S04]  /*3b10*/  FADD.FTZ R54, R49, R54 ;  /* 0x0000003631367221 */ /* 0x000fc80000010000 */
[----:B------:R-:W-:-:S07]  /*3b20*/  @P2 FADD.FTZ R54, R48, R54 ;  /* 0x0000003630362221 */ /* 0x000fce0000010000 */
.L_x_736:
[----:B------:R-:W-:-:S04]  /*3b30*/  F2FP.BF16.F32.PACK_AB R48, RZ, R54 ;  /* 0x00000036ff30723e */ /* 0x000fc800000010ff */
[----:B------:R-:W-:-:S07]  /*3b40*/  PRMT R47, R48, 0x7610, R47 ;  /* 0x00007610302f7816 */ /* 0x000fce000000002f */
.L_x_737:
[----:B------:R-:W-:Y:S01]  /*3b50*/  IMAD.U32 R130, R51, 0x10000, RZ ;  /* 0x0001000033827824 */ /* 0x000fe200078e00ff */
[----:B------:R-:W-:Y:S06]  /*3b60*/  @P3 BRA `(.L_x_738) ;  /* 0x0000000000243947 */ /* 0x000fec0003800000 */
[----:B------:R-:W-:-:S04]  /*3b70*/  ISETP.NE.U32.AND P2, PT, RZ, UR16, PT ;  /* 0x00000010ff007c0c */ /* 0x000fc8000bf45070 */
[----:B------:R-:W-:-:S13]  /*3b80*/  ISETP.NE.AND.EX P2, PT, RZ, UR17, PT, P2 ;  /* 0x00000011ff007c0c */ /* 0x000fda000bf45320 */
[----:B------:R-:W-:Y:S05]  /*3b90*/  @P2 BRA `(.L_x_739) ;  /* 0x0000000000082947 */ /* 0x000fea0003800000 */
[----:B------:R-:W-:Y:S05]  /*3ba0*/  @P0 BRA `(.L_x_740) ;  /* 0x00000000002c0947 */ /* 0x000fea0003800000 */
[----:B------:R-:W-:Y:S05]  /*3bb0*/  BRA `(.L_x_741) ;  /* 0x0000000000307947 */ /* 0x000fea0003800000 */
.L_x_739:
[----:B-----5:R-:W-:-:S04]  /*3bc0*/  PRMT R48, R43, 0x7632, R48 ;  /* 0x000076322b307816 */ /* 0x020fc80000000030 */
[----:B------:R-:W-:-:S05]  /*3bd0*/  SHF.L.U32 R49, R48, 0x10, RZ ;  /* 0x0000001030317819 */ /* 0x000fca00000006ff */
[----:B------:R-:W-:Y:S01]  /*3be0*/  FADD.FTZ R130, R130, R49 ;  /* 0x0000003182827221 */ /* 0x000fe20000010000 */
[----:B------:R-:W-:Y:S06]  /*3bf0*/  BRA `(.L_x_740) ;  /* 0x0000000000187947 */ /* 0x000fec0003800000 */
.L_x_738:
[----:B-----5:R-:W-:Y:S02]  /*3c00*/  PRMT R48, R39, 0x7632, R48 ;  /* 0x0000763227307816 */ /* 0x020fe40000000030 */
[----:B------:R-:W-:Y:S02]  /*3c10*/  @P2 PRMT R50, R43, 0x7632, R50 ;  /* 0x000076322b322816 */ /* 0x000fe40000000032 */
[----:B------:R-:W-:-:S03]  /*3c20*/  SHF.L.U32 R49, R48, 0x10, RZ ;  /* 0x0000001030317819 */ /* 0x000fc600000006ff */
[----:B------:R-:W-:Y:S02]  /*3c30*/  @P2 IMAD.U32 R51, R50, 0x10000, RZ ;  /* 0x0001000032332824 */ /* 0x000fe400078e00ff */
[----:B------:R-:W-:-:S04]  /*3c40*/  FADD.FTZ R130, R130, R49 ;  /* 0x0000003182827221 */ /* 0x000fc80000010000 */
[----:B------:R-:W-:-:S07]  /*3c50*/  @P2 FADD.FTZ R130, R130, R51 ;  /* 0x0000003382822221 */ /* 0x000fce0000010000 */
.L_x_740:
[----:B------:R-:W-:-:S04]  /*3c60*/  F2FP.BF16.F32.PACK_AB R48, RZ, R130 ;  /* 0x00000082ff30723e */ /* 0x000fc800000010ff */
[----:B------:R-:W-:-:S07]  /*3c70*/  PRMT R47, R47, 0x5410, R48 ;  /* 0x000054102f2f7816 */ /* 0x000fce0000000030 */
.L_x_741:
[----:B------:R-:W-:Y:S01]  /*3c80*/  FADD.FTZ R48, RZ, R121 ;  /* 0x00000079ff307221 */ /* 0x000fe20000010000 */
[----:B------:R-:W0:Y:S01]  /*3c90*/  S2R R132, SR_TID.X ;  /* 0x0000000000847919 */ /* 0x000e220000002100 */
[----:B------:R-:W-:Y:S01]  /*3ca0*/  UMOV UR6, 0xffffffff ;  /* 0xffffffff00067882 */ /* 0x000fe20000000000 */
[----:B------:R-:W-:Y:S01]  /*3cb0*/  ISETP.NE.AND P3, PT, R68, RZ, PT ;  /* 0x000000ff4400720c */ /* 0x000fe20003f65270 */
        /* <DEDUP_REMOVED lines=26> */
[----:B------:R-:W1:Y:S02]  /*3e60*/  @P0 LDC.64 R48, c[0x0][0x238] ;  /* 0x00008e00ff300b82 */ /* 0x000e640000000a00 */
[----:B------:R-:W-:-:S04]  /*3e70*/  FADD.FTZ R51, R51, R120 ;  /* 0x0000007833337221 */ /* 0x000fc80000010000 */
[----:B------:R-:W-:-:S04]  /*3e80*/  FADD.FTZ R51, R51, R118 ;  /* 0x0000007633337221 */ /* 0x000fc80000010000 */
[----:B------:R-:W-:-:S04]  /*3e90*/  FADD.FTZ R51, R51, R124 ;  /* 0x0000007c33337221 */ /* 0x000fc80000010000 */
[----:B------:R-:W-:-:S04]  /*3ea0*/  FADD.FTZ R51, R51, R122 ;  /* 0x0000007a33337221 */ /* 0x000fc80000010000 */
[----:B------:R-:W-:-:S04]  /*3eb0*/  FADD.FTZ R51, R51, R126 ;  /* 0x0000007e33337221 */ /* 0x000fc80000010000 */
[----:B------:R-:W-:Y:S01]  /*3ec0*/  FADD.FTZ R50, R51, R128 ;  /* 0x0000008033327221 */ /* 0x000fe20000010000 */
[----:B-1----:R-:W-:-:S03]  /*3ed0*/  @P0 LEA R48, P2, R153, R48, 0x4 ;  /* 0x0000003099300211 */ /* 0x002fc600078420ff */
[----:B------:R-:W-:Y:S01]  /*3ee0*/  FADD.FTZ R50, R50, R55 ;  /* 0x0000003732327221 */ /* 0x000fe20000010000 */
[----:B------:R-:W-:-:S03]  /*3ef0*/  @P0 LEA.HI.X R49, R153, R49, RZ, 0x4, P2 ;  /* 0x0000003199310211 */ /* 0x000fc600010f24ff */
[----:B------:R-:W-:Y:S01]  /*3f00*/  FADD.FTZ R51, R50, R53 ;  /* 0x0000003532337221 */ /* 0x000fe20000010000 */
[----:B------:R-:W-:Y:S01]  /*3f10*/  LOP3.LUT P2, RZ, R110, 0xff, RZ, 0xc0, !PT ;  /* 0x000000ff6eff7812 */ /* 0x000fe2000784c0ff */
[----:B------:R1:W-:Y:S02]  /*3f20*/  @P0 STG.E.128 desc[UR4][R48.64], R44 ;  /* 0x0000002c30000986 */ /* 0x0003e4000c101d04 */
[----:B------:R-:W-:-:S04]  /*3f30*/  FADD.FTZ R50, R51, R52 ;  /* 0x0000003433327221 */ /* 0x000fc80000010000 */
[----:B------:R-:W-:Y:S01]  /*3f40*/  FADD.FTZ R51, R50, R57 ;  /* 0x0000003932337221 */ /* 0x000fe20000010000 */
[----:B0-----:R-:W-:-:S03]  /*3f50*/  SHF.R.U32.HI R50, RZ, 0x5, R132 ;  /* 0x00000005ff327819 */ /* 0x001fc60000011684 */
[----:B------:R-:W-:Y:S01]  /*3f60*/  FADD.FTZ R51, R51, R56 ;  /* 0x0000003833337221 */ /* 0x000fe20000010000 */
[----:B------:R-:W-:-:S03]  /*3f70*/  LOP3.LUT R50, R50, 0x7fffffc, RZ, 0xc0, !PT ;  /* 0x07fffffc32327812 */ /* 0x000fc600078ec0ff */
[----:B------:R-:W-:Y:S01]  /*3f80*/  FADD.FTZ R51, R51, R54 ;  /* 0x0000003633337221 */ /* 0x000fe20000010000 */
[----:B------:R-:W-:-:S03]  /*3f90*/  SEL R50, R67, R50, !P2 ;  /* 0x0000003243327207 */ /* 0x000fc60005000000 */
[----:B------:R-:W-:Y:S01]  /*3fa0*/  FADD.FTZ R51, R51, R130 ;  /* 0x0000008233337221 */ /* 0x000fe20000010000 */
[----:B-1----:R-:W-:Y:S06]  /*3fb0*/  BRA.DIV UR6, `(.L_x_742) ;  /* 0x0000001606207947 */ /* 0x002fec000b800000 */
        /* <DEDUP_REMOVED lines=100> */
.L_x_754:
[----:B------:R-:W2:Y:S01]  /*4600*/  @!P3 S2R R110, SR_CgaCtaId ;  /* 0x00000000006eb919 */ /* 0x000ea20000008800 */
[----:B------:R-:W-:Y:S01]  /*4610*/  ISETP.GT.U32.AND P4, PT, R68, 0x3, PT ;  /* 0x000000034400780c */ /* 0x000fe20003f84070 */
[----:B-1----:R-:W-:Y:S01]  /*4620*/  FADD.FTZ R49, R134, R136 ;  /* 0x0000008886317221 */ /* 0x002fe20000010000 */
[----:B------:R-:W-:Y:S01]  /*4630*/  @!P3 MOV R51, 0x400 ;  /* 0x000004000033b802 */ /* 0x000fe20000000f00 */
[----:B------:R-:W-:Y:S10]  /*4640*/  WARPSYNC.ALL ;  /* 0x0000000000007948 */ /* 0x000ff40003800000 */
[----:B------:R-:W1:Y:S01]  /*4650*/  @!P4 S2R R138, SR_CgaCtaId ;  /* 0x00000000008ac919 */ /* 0x000e620000008800 */
[----:B------:R-:W-:-:S02]  /*4660*/  @!P4 MOV R132, 0x400 ;  /* 0x000004000084c802 */ /* 0x000fc40000000f00 */
[----:B--2---:R-:W-:Y:S02]  /*4670*/  @!P3 LEA R110, R110, R51, 0x18 ;  /* 0x000000336e6eb211 */ /* 0x004fe400078ec0ff */
[----:B------:R-:W-:Y:S01]  /*4680*/  @!P3 IADD3 R51, R91, R50, RZ ;  /* 0x000000325b33b210 */ /* 0x000fe20007ffe0ff */
[----:B------:R-:W-:-:S03]  /*4690*/  @!P4 IMAD.IADD R50, R68, 0x1, R50 ;  /* 0x000000014432c824 */ /* 0x000fc600078e0232 */
[----:B------:R-:W-:-:S05]  /*46a0*/  @!P3 LEA R110, R51, R110, 0x3 ;  /* 0x0000006e336eb211 */ /* 0x000fca00078e18ff */
[----:B------:R-:W-:Y:S01]  /*46b0*/  @!P3 STS.64 [R110], R48 ;  /* 0x000000306e00b388 */ /* 0x000fe20000000a00 */
[----:B------:R-:W-:Y:S01]  /*46c0*/  BAR.SYNC.DEFER_BLOCKING 0x0 ;  /* 0x0000000000007b1d */ /* 0x000fe20000010000 */
[----:B-1----:R-:W-:Y:S02]  /*46d0*/  @!P4 LEA R132, R138, R132, 0x18 ;  /* 0x000000848a84c211 */ /* 0x002fe400078ec0ff */
[----:B------:R-:W-:Y:S02]  /*46e0*/  LOP3.LUT P3, RZ, R91, 0x1f, R60, 0xf8, !PT ;  /* 0x0000001f5bff7812 */ /* 0x000fe4000786f83c */
[----:B0-----:R-:W-:Y:S02]  /*46f0*/  @!P4 LEA R134, R50, R132, 0x3 ;  /* 0x000000843286c211 */ /* 0x001fe400078e18ff */
[----:B------:R-:W-:Y:S01]  /*4700*/  CS2R R50, SRZ ;  /* 0x0000000000327805 */ /* 0x000fe2000001ff00 */
[----:B------:R-:W-:-:S06]  /*4710*/  HFMA2.MMA R132, -RZ, RZ, 0, 0 ;  /* 0x00000000ff847435 */ /* 0x000fcc00000001ff */
[----:B------:R-:W-:-:S05]  /*4720*/  @!P4 IMAD.MOV.U32 R132, RZ, RZ, 0x500 ;  /* 0x00000500ff84c424 */ /* 0x000fca00078e00ff */
[----:B------:R-:W0:Y:S01]  /*4730*/  SHFL.DOWN PT, R136, R132, 0x2, 0x1f ;  /* 0x08401f0084887f89 */ /* 0x000e2200000e0000 */
[----:B------:R-:W-:-:S03]  /*4740*/  I2FP.F32.S32 R140, R132 ;  /* 0x00000084008c7245 */ /* 0x000fc60000201400 */
[----:B------:R-:W1:Y:S01]  /*4750*/  @!P4 LDS.64 R50, [R134] ;  /* 0x000000008632c984 */ /* 0x000e620000000a00 */
[----:B0-----:R-:W-:Y:S02]  /*4760*/  IADD3 R49, R136, R132, RZ ;  /* 0x0000008488317210 */ /* 0x001fe40007ffe0ff */
[----:B------:R-:W-:Y:S02]  /*4770*/  I2FP.F32.S32 R142, R136 ;  /* 0x00000088008e7245 */ /* 0x000fe40000201400 */
[----:B------:R-:W-:Y:S01]  /*4780*/  I2FP.F32.S32 R48, R49 ;  /* 0x0000003100307245 */ /* 0x000fe20000201400 */
[----:B------:R-:W-:Y:S03]  /*4790*/  SHFL.DOWN PT, R132, R49, 0x1, 0x1f ;  /* 0x08201f0031847f89 */ /* 0x000fe600000e0000 */
[----:B------:R-:W0:Y:S01]  /*47a0*/  MUFU.RCP R136, R48 ;  /* 0x0000003000887308 */ /* 0x000e220000001000 */
[----:B-1----:R-:W1:Y:S04]  /*47b0*/  SHFL.DOWN PT, R138, R50, 0x2, 0x1f ;  /* 0x08401f00328a7f89 */ /* 0x002e6800000e0000 */
[----:B------:R-:W2:Y:S01]  /*47c0*/  SHFL.DOWN PT, R110, R51, 0x2, 0x1f ;  /* 0x08401f00336e7f89 */ /* 0x000ea200000e0000 */
[C---:B-1----:R-:W-:Y:S01]  /*47d0*/  FMUL.FTZ R134, R138.reuse, R142 ;  /* 0x0000008e8a867220 */ /* 0x042fe20000410000 */
[----:B------:R-:W-:-:S03]  /*47e0*/  FADD.FTZ R138, -R138, R50 ;  /* 0x000000328a8a7221 */ /* 0x000fc60000010100 */
[----:B------:R-:W-:Y:S01]  /*47f0*/  FFMA.FTZ R134, R140, R50, R134 ;  /* 0x000000328c867223 */ /* 0x000fe20000010086 */
[----:B------:R-:W-:Y:S01]  /*4800*/  FMUL.FTZ R138, R138, R138 ;  /* 0x0000008a8a8a7220 */ /* 0x000fe20000410000 */
[----:B--2---:R-:W-:Y:S02]  /*4810*/  FADD.FTZ R51, R110, R51 ;  /* 0x000000336e337221 */ /* 0x004fe40000010000 */
[----:B0-----:R-:W-:Y:S01]  /*4820*/  FMUL.FTZ R134, R136, R134 ;  /* 0x0000008688867220 */ /* 0x001fe20000410000 */
[----:B------:R-:W-:-:S04]  /*4830*/  FMUL.FTZ R138, R138, R140 ;  /* 0x0000008c8a8a7220 */ /* 0x000fc80000410000 */
[----:B------:R-:W0:Y:S01]  /*4840*/  SHFL.DOWN PT, R50, R134, 0x1, 0x1f ;  /* 0x08201f0086327f89 */ /* 0x000e2200000e0000 */
[----:B------:R-:W-:-:S04]  /*4850*/  FMUL.FTZ R138, R138, R142 ;  /* 0x0000008e8a8a7220 */ /* 0x000fc80000410000 */
[----:B------:R-:W-:Y:S01]  /*4860*/  FFMA.FTZ R51, R136, R138, R51 ;  /* 0x0000008a88337223 */ /* 0x000fe20000010033 */
[-C--:B------:R-:W-:Y:S02]  /*4870*/  IADD3 R136, R49, R132.reuse, RZ ;  /* 0x0000008431887210 */ /* 0x080fe40007ffe0ff */
[----:B------:R-:W-:Y:S02]  /*4880*/  I2FP.F32.S32 R132, R132 ;  /* 0x0000008400847245 */ /* 0x000fe40000201400 */
[----:B------:R-:W-:Y:S01]  /*4890*/  I2FP.F32.S32 R136, R136 ;  /* 0x0000008800887245 */ /* 0x000fe20000201400 */
[----:B------:R-:W1:Y:S05]  /*48a0*/  SHFL.DOWN PT, R110, R51, 0x1, 0x1f ;  /* 0x08201f00336e7f89 */ /* 0x000e6a00000e0000 */
[----:B------:R-:W2:Y:S01]  /*48b0*/  MUFU.RCP R136, R136 ;  /* 0x0000008800887308 */ /* 0x000ea20000001000 */
[----:B0-----:R-:W-:Y:S01]  /*48c0*/  FMUL.FTZ R49, R50, R132 ;  /* 0x0000008432317220 */ /* 0x001fe20000410000 */
[----:B------:R-:W-:-:S03]  /*48d0*/  FADD.FTZ R50, R134, -R50 ;  /* 0x8000003286327221 */ /* 0x000fc60000010000 */
[----:B------:R-:W-:Y:S01]  /*48e0*/  FFMA.FTZ R138, R48, R134, R49 ;  /* 0x00000086308a7223 */ /* 0x000fe20000010031 */
[----:B------:R-:W-:-:S04]  /*48f0*/  FMUL.FTZ R49, R50, R50 ;  /* 0x0000003232317220 */ /* 0x000fc80000410000 */
[----:B------:R-:W-:Y:S01]  /*4900*/  FMUL.FTZ R49, R48, R49 ;  /* 0x0000003130317220 */ /* 0x000fe20000410000 */
[----:B--2---:R-:W-:Y:S01]  /*4910*/  FMUL.FTZ R50, R136, R138 ;  /* 0x0000008a88327220 */ /* 0x004fe20000410000 */
[----:B-1----:R-:W-:Y:S02]  /*4920*/  FADD.FTZ R51, R51, R110 ;  /* 0x0000006e33337221 */ /* 0x002fe40000010000 */
[----:B------:R-:W-:-:S03]  /*4930*/  FMUL.FTZ R49, R49, R132 ;  /* 0x0000008431317220 */ /* 0x000fc60000410000 */
[----:B------:R-:W0:Y:S01]  /*4940*/  SHFL.IDX PT, R50, R50, RZ, 0x1f ;  /* 0x00001fff32327589 */ /* 0x000e2200000e0000 */
[----:B------:R-:W-:Y:S02]  /*4950*/  FFMA.FTZ R51, R136, R49, R51 ;  /* 0x0000003188337223 */ /* 0x000fe40000010033 */
[----:B------:R-:W1:Y:S04]  /*4960*/  LDC R136, c[0x0][0x2d8] ;  /* 0x0000b600ff887b82 */ /* 0x000e680000000800 */
[----:B------:R-:W1:Y:S04]  /*4970*/  SHFL.IDX PT, R51, R51, RZ, 0x1f ;  /* 0x00001fff33337589 */ /* 0x000e6800000e0000 */
[----:B------:R-:W2:Y:S01]  /*4980*/  @!P3 LDC.64 R48, c[0x0][0x250] ;  /* 0x00009400ff30bb82 */ /* 0x000ea20000000a00 */
[C---:B0-----:R-:W-:Y:S01]  /*4990*/  FMUL.FTZ R132, R50.reuse, R50 ;  /* 0x0000003232847220 */ /* 0x041fe20000410000 */
[----:B------:R-:W-:-:S04]  /*49a0*/  FSEL R110, R50, RZ, !P5 ;  /* 0x000000ff326e7208 */ /* 0x000fc80006800000 */
[----:B------:R-:W-:Y:S01]  /*49b0*/  FSEL R134, R132, RZ, P5 ;  /* 0x000000ff84867208 */ /* 0x000fe20002800000 */
[C---:B------:R-:W-:Y:S01]  /*49c0*/  FADD.FTZ R127, -R110.reuse, R127 ;  /* 0x0000007f6e7f7221 */ /* 0x040fe20000010100 */
[----:B-1----:R-:W-:Y:S01]  /*49d0*/  FFMA.FTZ R132, R51, UR8, R136 ;  /* 0x0000000833847c23 */ /* 0x002fe20008010088 */
[C---:B------:R-:W-:Y:S01]  /*49e0*/  FADD.FTZ R144, -R110.reuse, R56 ;  /* 0x000000386e907221 */ /* 0x040fe20000010100 */
[C---:B------:R-:W-:Y:S01]  /*49f0*/  FADD.FTZ R51, -R110.reuse, R131 ;  /* 0x000000836e337221 */ /* 0x040fe20000010100 */
[----:B------:R-:W-:Y:S01]  /*4a00*/  FADD.FTZ R135, -R110, R135 ;  /* 0x000000876e877221 */ /* 0x000fe20000010100 */
[----:B------:R-:W-:Y:S01]  /*4a10*/  FADD.FTZ R132, R132, R134 ;  /* 0x0000008684847221 */ /* 0x000fe20000010000 */
[----:B--2---:R-:W-:-:S04]  /*4a20*/  @!P3 IMAD.WIDE R48, R66, 0x4, R48 ;  /* 0x000000044230b825 */ /* 0x004fc800078e0230 */
[C---:B------:R-:W-:Y:S01]  /*4a30*/  FADD.FTZ R134, -R110.reuse, R147 ;  /* 0x000000936e867221 */ /* 0x040fe20000010100 */
[C---:B------:R-:W-:Y:S01]  /*4a40*/  FADD.FTZ R142, -R110.reuse, R57 ;  /* 0x000000396e8e7221 */ /* 0x040fe20000010100 */
[C---:B------:R-:W-:Y:S01]  /*4a50*/  FADD.FTZ R147, -R110.reuse, R114 ;  /* 0x000000726e937221 */ /* 0x040fe20000010100 */
[C---:B------:R-:W-:Y:S01]  /*4a60*/  FADD.FTZ R114, -R110.reuse, R58 ;  /* 0x0000003a6e727221 */ /* 0x040fe20000010100 */
[----:B------:R-:W0:Y:S01]  /*4a70*/  MUFU.RSQ R132, R132 ;  /* 0x0000008400847308 */ /* 0x000e220000001400 */
[----:B------:R1:W-:Y:S01]  /*4a80*/  @!P3 STG.E desc[UR4][R48.64], R50 ;  /* 0x000000323000b986 */ /* 0x0003e2000c101904 */
        /* <DEDUP_REMOVED lines=15> */
[C---:B0-----:R-:W-:Y:S01]  /*4b80*/  FMUL.FTZ R56, R132.reuse, R127 ;  /* 0x0000007f84387220 */ /* 0x041fe20000410000 */
[C---:B------:R-:W-:Y:S01]  /*4b90*/  FMUL.FTZ R51, R132.reuse, R51 ;  /* 0x0000003384337220 */ /* 0x040fe20000410000 */
[----:B------:R-:W-:Y:S01]  /*4ba0*/  FMUL.FTZ R58, R132, R135 ;  /* 0x00000087843a7220 */ /* 0x000fe20000410000 */
[----:B------:R-:W-:Y:S01]  /*4bb0*/  FADD.FTZ R135, -R110, R52 ;  /* 0x000000346e877221 */ /* 0x000fe20000010100 */
[----:B-1----:R-:W-:Y:S01]  /*4bc0*/  FFMA.FTZ R50, R56, R6, R35 ;  /* 0x0000000638327223 */ /* 0x002fe20000010023 */
[----:B------:R-:W-:Y:S01]  /*4bd0*/  FFMA.FTZ R51, R51, R5, R32 ;  /* 0x0000000533337223 */ /* 0x000fe20000010020 */
[----:B------:R-:W0:Y:S01]  /*4be0*/  @!P3 LDC.64 R56, c[0x0][0x258] ;  /* 0x00009600ff38bb82 */ /* 0x000e220000000a00 */
[----:B------:R-:W-:Y:S01]  /*4bf0*/  FFMA.FTZ R58, R58, R100, R73 ;  /* 0x000000643a3a7223 */ /* 0x000fe20000010049 */
[C---:B------:R-:W-:Y:S01]  /*4c00*/  FMUL.FTZ R123, R132.reuse, R123 ;  /* 0x0000007b847b7220 */ /* 0x040fe20000410000 */
[C---:B------:R-:W-:Y:S01]  /*4c10*/  FMUL.FTZ R54, R132.reuse, R129 ;  /* 0x0000008184367220 */ /* 0x040fe20000410000 */
[C---:B------:R-:W-:Y:S01]  /*4c20*/  FMUL.FTZ R52, R132.reuse, R121 ;  /* 0x0000007984347220 */ /* 0x040fe20000410000 */
[----:B------:R-:W-:Y:S01]  /*4c30*/  FMUL.FTZ R125, R132, R125 ;  /* 0x0000007d847d7220 */ /* 0x000fe20000410000 */
[----:B------:R-:W-:Y:S01]  /*4c40*/  FFMA.FTZ R49, R123, R7, R34 ;  /* 0x000000077b317223 */ /* 0x000fe20000010022 */
[----:B------:R-:W-:Y:S01]  /*4c50*/  FFMA.FTZ R54, R54, R98, R71 ;  /* 0x0000006236367223 */ /* 0x000fe20000010047 */
[----:B------:R-:W-:Y:S01]  /*4c60*/  F2FP.BF16.F32.PACK_AB R51, R58, R51 ;  /* 0x000000333a33723e */ /* 0x000fe200000010ff */
[----:B------:R-:W-:Y:S01]  /*4c70*/  FFMA.FTZ R52, R52, R8, R61 ;  /* 0x0000000834347223 */ /* 0x000fe2000001003d */
[----:B------:R-:W-:Y:S01]  /*4c80*/  FFMA.FTZ R125, R125, R101, R70 ;  /* 0x000000657d7d7223 */ /* 0x000fe20000010046 */
[C---:B------:R-:W-:Y:S01]  /*4c90*/  FMUL.FTZ R58, R132.reuse, R143 ;  /* 0x0000008f843a7220 */ /* 0x040fe20000410000 */
[----:B------:R-:W-:Y:S01]  /*4ca0*/  FMUL.FTZ R149, R132, R149 ;  /* 0x0000009584957220 */ /* 0x000fe20000410000 */
[----:B------:R-:W-:Y:S01]  /*4cb0*/  F2FP.BF16.F32.PACK_AB R49, R54, R49 ;  /* 0x000000313631723e */ /* 0x000fe200000010ff */
[C---:B------:R-:W-:Y:S01]  /*4cc0*/  FMUL.FTZ R133, R132.reuse, R133 ;  /* 0x0000008584857220 */ /* 0x040fe20000410000 */
[----:B------:R-:W-:Y:S01]  /*4cd0*/  F2FP.BF16.F32.PACK_AB R48, R125, R52 ;  /* 0x000000347d30723e */ /* 0x000fe200000010ff */
[----:B------:R-:W-:Y:S01]  /*4ce0*/  FMUL.FTZ R54, R132, R145 ;  /* 0x0000009184367220 */ /* 0x000fe20000410000 */
[----:B------:R-:W-:Y:S01]  /*4cf0*/  FFMA.FTZ R58, R58, R2, R31 ;  /* 0x000000023a3a7223 */ /* 0x000fe2000001001f */
[----:B------:R-:W-:Y:S01]  /*4d00*/  FFMA.FTZ R149, R149, R107, R76 ;  /* 0x0000006b95957223 */ /* 0x000fe2000001004c */
[C---:B------:R-:W-:Y:S01]  /*4d10*/  FMUL.FTZ R134, R132.reuse, R134 ;  /* 0x0000008684867220 */ /* 0x040fe20000410000 */
[C---:B------:R-:W-:Y:S01]  /*4d20*/  FMUL.FTZ R136, R132.reuse, R136 ;  /* 0x0000008884887220 */ /* 0x040fe20000410000 */
[C---:B------:R-:W-:Y:S01]  /*4d30*/  FMUL.FTZ R52, R132.reuse, R137 ;  /* 0x0000008984347220 */ /* 0x040fe20000410000 */
[C---:B------:R-:W-:Y:S01]  /*4d40*/  FMUL.FTZ R141, R132.reuse, R141 ;  /* 0x0000008d848d7220 */ /* 0x040fe20000410000 */
[----:B------:R-:W-:Y:S01]  /*4d50*/  FMUL.FTZ R139, R132, R139 ;  /* 0x0000008b848b7220 */ /* 0x000fe20000410000 */
        /* <DEDUP_REMOVED lines=16> */
[----:B------:R-:W-:Y:S01]  /*4e60*/  FFMA.FTZ R133, R133, R103, R72 ;  /* 0x0000006785857223 */ /* 0x000fe20000010048 */
[----:B------:R-:W-:Y:S01]  /*4e70*/  FFMA.FTZ R130, R54, R102, R75 ;  /* 0x0000006636827223 */ /* 0x000fe2000001004b */
[----:B------:R-:W-:Y:S01]  /*4e80*/  FFMA.FTZ R55, R134, R0, R29 ;  /* 0x0000000086377223 */ /* 0x000fe2000001001d */
[----:B------:R-:W-:Y:S01]  /*4e90*/  FFMA.FTZ R136, R136, R104, R77 ;  /* 0x0000006888887223 */ /* 0x000fe2000001004d */
[----:B------:R-:W-:Y:S01]  /*4ea0*/  FFMA.FTZ R52, R52, R4, R33 ;  /* 0x0000000434347223 */ /* 0x000fe20000010021 */
[----:B------:R-:W-:Y:S01]  /*4eb0*/  FFMA.FTZ R53, R139, R3, R30 ;  /* 0x000000038b357223 */ /* 0x000fe2000001001e */
[----:B------:R-:W-:Y:S01]  /*4ec0*/  FFMA.FTZ R141, R141, R105, R74 ;  /* 0x000000698d8d7223 */ /* 0x000fe2000001004a */
[----:B------:R-:W-:Y:S01]  /*4ed0*/  F2FP.BF16.F32.PACK_AB R54, R149, R58 ;  /* 0x0000003a9536723e */ /* 0x000fe200000010ff */
[----:B0-----:R-:W-:Y:S01]  /*4ee0*/  @!P3 IMAD.WIDE R56, R66, 0x4, R56 ;  /* 0x000000044238b825 */ /* 0x001fe200078e0238 */
[----:B------:R-:W-:-:S03]  /*4ef0*/  LEA R112, P4, R113, UR10, 0x4 ;  /* 0x0000000a71707c11 */ /* 0x000fc6000f8820ff */
[C---:B------:R-:W-:Y:S01]  /*4f00*/  FMUL.FTZ R142, R132.reuse, R142 ;  /* 0x0000008e848e7220 */ /* 0x040fe20000410000 */
[----:B------:R-:W-:Y:S01]  /*4f10*/  LEA R58, P6, R117, UR10, 0x4 ;  /* 0x0000000a753a7c11 */ /* 0x000fe2000f8c20ff */
[C---:B------:R-:W-:Y:S01]  /*4f20*/  FMUL.FTZ R144, R132.reuse, R144 ;  /* 0x0000009084907220 */ /* 0x040fe20000410000 */
[----:B------:R-:W-:Y:S01]  /*4f30*/  F2FP.BF16.F32.PACK_AB R50, R133, R50 ;  /* 0x000000328532723e */ /* 0x000fe200000010ff */
[C---:B------:R-:W-:Y:S01]  /*4f40*/  FMUL.FTZ R155, R132.reuse, R155 ;  /* 0x0000009b849b7220 */ /* 0x040fe20000410000 */
[----:B------:R-:W-:Y:S01]  /*4f50*/  LEA.HI.X R113, R113, UR11, RZ, 0x4, P4 ;  /* 0x0000000b71717c11 */ /* 0x000fe2000a0f24ff */
[----:B------:R-:W-:Y:S01]  /*4f60*/  FMUL.FTZ R159, R132, R159 ;  /* 0x0000009f849f7220 */ /* 0x000fe20000410000 */
[----:B------:R-:W-:Y:S01]  /*4f70*/  F2FP.BF16.F32.PACK_AB R55, R136, R55 ;  /* 0x000000378837723e */ /* 0x000fe200000010ff */
[----:B------:R-:W-:Y:S01]  /*4f80*/  FMUL.FTZ R161, R132, R161 ;  /* 0x000000a184a17220 */ /* 0x000fe20000410000 */
[----:B------:R-:W-:Y:S01]  /*4f90*/  F2FP.BF16.F32.PACK_AB R53, R130, R53 ;  /* 0x000000358235723e */ /* 0x000fe200000010ff */
[C---:B------:R-:W-:Y:S01]  /*4fa0*/  FMUL.FTZ R165, R132.reuse, R165 ;  /* 0x000000a584a57220 */ /* 0x040fe20000410000 */
[----:B------:R-:W-:Y:S01]  /*4fb0*/  F2FP.BF16.F32.PACK_AB R52, R141, R52 ;  /* 0x000000348d34723e */ /* 0x000fe200000010ff */
[C---:B------:R-:W-:Y:S01]  /*4fc0*/  FMUL.FTZ R118, R132.reuse, R118 ;  /* 0x0000007684767220 */ /* 0x040fe20000410000 */
[----:B------:R-:W-:Y:S01]  /*4fd0*/  LEA.HI.X R59, R117, UR11, RZ, 0x4, P6 ;  /* 0x0000000b753b7c11 */ /* 0x000fe2000b0f24ff */
[C---:B------:R-:W-:Y:S01]  /*4fe0*/  FMUL.FTZ R124, R132.reuse, R124 ;  /* 0x0000007c847c7220 */ /* 0x040fe20000410000 */
[----:B------:R0:W-:Y:S01]  /*4ff0*/  @!P3 STG.E desc[UR4][R56.64], R132 ;  /* 0x000000843800b986 */ /* 0x0001e2000c101904 */
[C---:B------:R-:W-:Y:S01]  /*5000*/  FMUL.FTZ R125, R132.reuse, R122 ;  /* 0x0000007a847d7220 */ /* 0x040fe20000410000 */
[C---:B------:R-:W-:Y:S01]  /*5010*/  FMUL.FTZ R151, R132.reuse, R151 ;  /* 0x0000009784977220 */ /* 0x040fe20000410000 */
[C---:B------:R-:W-:Y:S01]  /*5020*/  FMUL.FTZ R117, R132.reuse, R114 ;  /* 0x0000007284757220 */ /* 0x040fe20000410000 */
[----:B------:R1:W-:Y:S01]  /*5030*/  STG.E.128 desc[UR4][R112.64], R48 ;  /* 0x0000003070007986 */ /* 0x0003e2000c101d04 */
[C---:B------:R-:W-:Y:S01]  /*5040*/  FMUL.FTZ R122, R132.reuse, R110 ;  /* 0x0000006e847a7220 */ /* 0x040fe20000410000 */
[C---:B------:R-:W-:Y:S01]  /*5050*/  FMUL.FTZ R134, R132.reuse, R157 ;  /* 0x0000009d84867220 */ /* 0x040fe20000410000 */
[C---:B------:R-:W-:Y:S01]  /*5060*/  FMUL.FTZ R130, R132.reuse, R163 ;  /* 0x000000a384827220 */ /* 0x040fe20000410000 */
[----:B------:R2:W-:Y:S01]  /*5070*/  STG.E.128 desc[UR4][R58.64], R52 ;  /* 0x000000343a007986 */ /* 0x0005e2000c101d04 */
[C---:B------:R-:W-:Y:S01]  /*5080*/  FMUL.FTZ R136, R132.reuse, R131 ;  /* 0x0000008384887220 */ /* 0x040fe20000410000 */
[C---:B------:R-:W-:Y:S01]  /*5090*/  FMUL.FTZ R148, R132.reuse, R147 ;  /* 0x0000009384947220 */ /* 0x040fe20000410000 */
[C---:B------:R-:W-:Y:S01]  /*50a0*/  FMUL.FTZ R116, R132.reuse, R116 ;  /* 0x0000007484747220 */ /* 0x040fe20000410000 */
[----:B------:R-:W-:Y:S01]  /*50b0*/  FFMA.FTZ R155, R155, R63, R28 ;  /* 0x0000003f9b9b7223 */ /* 0x000fe2000001001c */
[----:B------:R-:W-:Y:S01]  /*50c0*/  FFMA.FTZ R110, R159, R109, R78 ;  /* 0x0000006d9f6e7223 */ /* 0x000fe2000001004e */
[----:B------:R-:W-:Y:S01]  /*50d0*/  FFMA.FTZ R161, R161, R65, R26 ;  /* 0x00000041a1a17223 */ /* 0x000fe2000001001a */
[----:B------:R-:W-:Y:S01]  /*50e0*/  FFMA.FTZ R114, R165, R111, R80 ;  /* 0x0000006fa5727223 */ /* 0x000fe20000010050 */
[----:B0-----:R-:W-:Y:S01]  /*50f0*/  FFMA.FTZ R57, R97, R124, R84 ;  /* 0x0000007c61397223 */ /* 0x001fe20000010054 */
[C---:B------:R-:W-:Y:S01]  /*5100*/  FMUL.FTZ R120, R132.reuse, R120 ;  /* 0x0000007884787220 */ /* 0x040fe20000410000 */
[C---:B------:R-:W-:Y:S01]  /*5110*/  FMUL.FTZ R126, R132.reuse, R126 ;  /* 0x0000007e847e7220 */ /* 0x040fe20000410000 */
[C---:B------:R-:W-:Y:S01]  /*5120*/  FMUL.FTZ R128, R132.reuse, R128 ;  /* 0x0000008084807220 */ /* 0x040fe20000410000 */
[C---:B------:R-:W-:Y:S01]  /*5130*/  FMUL.FTZ R138, R132.reuse, R138 ;  /* 0x0000008a848a7220 */ /* 0x040fe20000410000 */
[C---:B------:R-:W-:Y:S01]  /*5140*/  FMUL.FTZ R140, R132.reuse, R140 ;  /* 0x0000008c848c7220 */ /* 0x040fe20000410000 */
[----:B-1----:R-:W-:Y:S01]  /*5150*/  FFMA.FTZ R113, R95, R144, R88 ;  /* 0x000000905f717223 */ /* 0x002fe20000010058 */
[C---:B------:R-:W-:Y:S01]  /*5160*/  FMUL.FTZ R135, R132.reuse, R135 ;  /* 0x0000008784877220 */ /* 0x040fe20000410000 */
[----:B------:R-:W-:Y:S01]  /*5170*/  FMUL.FTZ R127, R132, R146 ;  /* 0x00000092847f7220 */ /* 0x000fe20000410000 */
[----:B------:R-:W-:Y:S01]  /*5180*/  FFMA.FTZ R117, R117, R99, R82 ;  /* 0x0000006375757223 */ /* 0x000fe20000010052 */
[----:B--2---:R-:W-:Y:S01]  /*5190*/  FFMA.FTZ R58, R14, R142, R17 ;  /* 0x0000008e0e3a7223 */ /* 0x004fe20000010011 */
        /* <DEDUP_REMOVED lines=8> */
[----:B------:R-:W-:Y:S01]  /*5220*/  FFMA.FTZ R125, R125, R9, R22 ;  /* 0x000000097d7d7223 */ /* 0x000fe20000010016 */
[----:B------:R-:W-:Y:S01]  /*5230*/  FFMA.FTZ R126, R126, R96, R85 ;  /* 0x000000607e7e7223 */ /* 0x000fe20000010055 */
[----:B------:R-:W-:Y:S01]  /*5240*/  F2FP.BF16.F32.PACK_AB R50, R114, R161 ;  /* 0x000000a17232723e */ /* 0x000fe200000010ff */
[----:B------:R-:W-:Y:S01]  /*5250*/  FFMA.FTZ R120, R120, R94, R83 ;  /* 0x0000005e78787223 */ /* 0x000fe20000010053 */
[----:B------:R-:W-:Y:S01]  /*5260*/  F2FP.BF16.F32.PACK_AB R48, R110, R155 ;  /* 0x0000009b6e30723e */ /* 0x000fe200000010ff */
[----:B------:R-:W-:Y:S01]  /*5270*/  FFMA.FTZ R56, R16, R128, R19 ;  /* 0x0000008010387223 */ /* 0x000fe20000010013 */
[----:B------:R-:W-:Y:S01]  /*5280*/  F2FP.BF16.F32.PACK_AB R54, R57, R54 ;  /* 0x000000363936723e */ /* 0x000fe200000010ff */
[----:B------:R-:W-:Y:S01]  /*5290*/  FFMA.FTZ R113, R93, R138, R86 ;  /* 0x0000008a5d717223 */ /* 0x000fe20000010056 */
[----:B------:R-:W-:Y:S01]  /*52a0*/  LEA R116, P3, R115, UR10, 0x4 ;  /* 0x0000000a73747c11 */ /* 0x000fe2000f8620ff */
[----:B------:R-:W-:Y:S01]  /*52b0*/  FFMA.FTZ R59, R127, R13, R18 ;  /* 0x0000000d7f3b7223 */ /* 0x000fe20000010012 */
[----:B------:R-:W-:Y:S01]  /*52c0*/  FFMA.FTZ R122, R122, R92, R89 ;  /* 0x0000005c7a7a7223 */ /* 0x000fe20000010059 */
[----:B------:R-:W-:Y:S01]  /*52d0*/  LEA R114, P4, R119, UR10, 0x4 ;  /* 0x0000000a77727c11 */ /* 0x000fe2000f8820ff */
[----:B------:R-:W-:Y:S01]  /*52e0*/  FFMA.FTZ R57, R15, R140, R20 ;  /* 0x0000008c0f397223 */ /* 0x000fe20000010014 */
[----:B------:R-:W-:Y:S01]  /*52f0*/  FFMA.FTZ R110, R90, R135, R87 ;  /* 0x000000875a6e7223 */ /* 0x000fe20000010057 */
[----:B------:R-:W-:Y:S01]  /*5300*/  LEA R112, P6, R153, UR10, 0x4 ;  /* 0x0000000a99707c11 */ /* 0x000fe2000f8c20ff */
[----:B------:R-:W-:Y:S01]  /*5310*/  VIADD R66, R66, UR12 ;  /* 0x0000000c42427c36 */ /* 0x000fe20008000000 */
[----:B------:R-:W-:-:S02]  /*5320*/  F2FP.BF16.F32.PACK_AB R52, R117, R52 ;  /* 0x000000347534723e */ /* 0x000fc400000010ff */
[----:B------:R-:W-:Y:S02]  /*5330*/  F2FP.BF16.F32.PACK_AB R51, R123, R136 ;  /* 0x000000887b33723e */ /* 0x000fe400000010ff */
[----:B------:R-:W-:Y:S02]  /*5340*/  F2FP.BF16.F32.PACK_AB R49, R121, R134 ;  /* 0x000000867931723e */ /* 0x000fe400000010ff */
[----:B------:R-:W-:Y:S02]  /*5350*/  LEA.HI.X R117, R115, UR11, RZ, 0x4, P3 ;  /* 0x0000000b73757c11 */ /* 0x000fe400098f24ff */
[----:B------:R-:W-:Y:S02]  /*5360*/  F2FP.BF16.F32.PACK_AB R55, R126, R125 ;  /* 0x0000007d7e37723e */ /* 0x000fe400000010ff */
[----:B------:R-:W-:Y:S01]  /*5370*/  F2FP.BF16.F32.PACK_AB R53, R120, R53 ;  /* 0x000000357835723e */ /* 0x000fe200000010ff */
[----:B------:R0:W-:Y:S01]  /*5380*/  STG.E.128 desc[UR4][R116.64], R48 ;  /* 0x0000003074007986 */ /* 0x0001e2000c101d04 */
[----:B------:R-:W-:-:S02]  /*5390*/  LEA.HI.X R115, R119, UR11, RZ, 0x4, P4 ;  /* 0x0000000b77737c11 */ /* 0x000fc4000a0f24ff */
[----:B------:R-:W-:Y:S02]  /*53a0*/  F2FP.BF16.F32.PACK_AB R56, R113, R56 ;  /* 0x000000387138723e */ /* 0x000fe400000010ff */
[----:B------:R-:W-:Y:S01]  /*53b0*/  F2FP.BF16.F32.PACK_AB R59, R122, R59 ;  /* 0x0000003b7a3b723e */ /* 0x000fe200000010ff */
[----:B------:R0:W-:Y:S01]  /*53c0*/  STG.E.128 desc[UR4][R114.64], R52 ;  /* 0x0000003472007986 */ /* 0x0001e2000c101d04 */
[----:B------:R-:W-:Y:S02]  /*53d0*/  F2FP.BF16.F32.PACK_AB R57, R110, R57 ;  /* 0x000000396e39723e */ /* 0x000fe400000010ff */
[----:B------:R-:W-:Y:S02]  /*53e0*/  LEA.HI.X R113, R153, UR11, RZ, 0x4, P6 ;  /* 0x0000000b99717c11 */ /* 0x000fe4000b0f24ff */
[----:B------:R-:W-:Y:S02]  /*53f0*/  ISETP.GE.AND P3, PT, R66, UR13, PT ;  /* 0x0000000d42007c0c */ /* 0x000fe4000bf66270 */
[----:B------:R-:W-:Y:S01]  /*5400*/  SEL R110, RZ, 0x1, P2 ;  /* 0x00000001ff6e7807 */ /* 0x000fe20001000000 */
[----:B------:R0:W-:Y:S10]  /*5410*/  STG.E.128 desc[UR4][R112.64], R56 ;  /* 0x0000003870007986 */ /* 0x0001f4000c101d04 */
[----:B------:R-:W-:Y:S05]  /*5420*/  @!P3 BRA `(.L_x_743) ;  /* 0xffffffb400c0b947 */ /* 0x000fea000383ffff */
[----:B------:R-:W-:Y:S05]  /*5430*/  EXIT ;  /* 0x000000000000794d */ /* 0x000fea0003800000 */
.L_x_742:
[----:B------:R-:W-:Y:S01]  /*5440*/  HFMA2.MMA R144, -RZ, RZ, 0, 5.9604644775390625e-08 ;  /* 0x00000001ff907435 */ /* 0x000fe200000001ff */
[----:B------:R-:W-:Y:S01]  /*5450*/  MOV R142, R51 ;  /* 0x00000033008e7202 */ /* 0x000fe20000000f00 */
[----:B------:R-:W-:Y:S01]  /*5460*/  IMAD.MOV.U32 R146, RZ, RZ, 0x1f ;  /* 0x0000001fff927424 */ /* 0x000fe200078e00ff */
[----:B------:R-:W-:-:S08]  /*5470*/  MOV R138, 0xffffffff ;  /* 0xffffffff008a7802 */ /* 0x000fd00000000f00 */
[----:B-----5:R-:W-:Y:S05]  /*5480*/  WARPSYNC.COLLECTIVE R138, `(.L_x_744) ;  /* 0x000000008a087348 */ /* 0x020fea0003c00000 */
[----:B------:R0:W1:Y:S02]  /*5490*/  SHFL.BFLY P4, R140, R142, R144, R146 ;  /* 0x0c0000908e8c7389 */ /* 0x0000640000080092 */
[----:B01---5:R-:W-:Y:S01]  /*54a0*/  ENDCOLLECTIVE ;  /* 0x000000000000791b */ /* 0x023fe20003800000 */
.L_x_744:
[----:B------:R-:W-:Y:S01]  /*54b0*/  HFMA2.MMA R144, -RZ, RZ, 0, 1.1920928955078125e-07 ;  /* 0x00000002ff907435 */ /* 0x000fe200000001ff */
[----:B------:R-:W-:-:S05]  /*54c0*/  MOV R48, R140 ;  /* 0x0000008c00307202 */ /* 0x000fca0000000f00 */
[----:B------:R-:W-:-:S04]  /*54d0*/  FADD.FTZ R110, R51, R48 ;  /* 0x00000030336e7221 */ /* 0x000fc80000010000 */
[----:B------:R-:W-:-:S07]  /*54e0*/  IMAD.MOV.U32 R142, RZ, RZ, R110 ;  /* 0x000000ffff8e7224 */ /* 0x000fce00078e006e */
[----:B------:R-:W-:Y:S05]  /*54f0*/  WARPSYNC.COLLECTIVE R138, `(.L_x_745) ;  /* 0x000000008a087348 */ /* 0x000fea0003c00000 */
[----:B------:R0:W1:Y:S02]  /*5500*/  SHFL.BFLY P4, R140, R142, R144, R146 ;  /* 0x0c0000908e8c7389 */ /* 0x0000640000080092 */
[----:B01----:R-:W-:Y:S01]  /*5510*/  ENDCOLLECTIVE ;  /* 0x000000000000791b */ /* 0x003fe20003800000 */
.L_x_745:
[----:B------:R-:W-:Y:S01]  /*5520*/  HFMA2.MMA R144, -RZ, RZ, 0, 2.384185791015625e-07 ;  /* 0x00000004ff907435 */ /* 0x000fe200000001ff */
[----:B------:R-:W-:-:S05]  /*5530*/  MOV R49, R140 ;  /* 0x0000008c00317202 */ /* 0x000fca0000000f00 */
[----:B------:R-:W-:-:S04]  /*5540*/  FADD.FTZ R132, R110, R49 ;  /* 0x000000316e847221 */ /* 0x000fc80000010000 */
[----:B------:R-:W-:-:S07]  /*5550*/  IMAD.MOV.U32 R142, RZ, RZ, R132 ;  /* 0x000000ffff8e7224 */ /* 0x000fce00078e0084 */
[----:B------:R-:W-:Y:S05]  /*5560*/  WARPSYNC.COLLECTIVE R138, `(.L_x_746) ;  /* 0x000000008a087348 */ /* 0x000fea0003c00000 */
[----:B------:R0:W1:Y:S02]  /*5570*/  SHFL.BFLY P4, R140, R142, R144, R146 ;  /* 0x0c0000908e8c7389 */ /* 0x0000640000080092 */
[----:B01----:R-:W-:Y:S01]  /*5580*/  ENDCOLLECTIVE ;  /* 0x000000000000791b */ /* 0x003fe20003800000 */
.L_x_746:
[----:B------:R-:W-:Y:S01]  /*5590*/  HFMA2.MMA R144, -RZ, RZ, 0, 4.76837158203125e-07 ;  /* 0x00000008ff907435 */ /* 0x000fe200000001ff */
[----:B------:R-:W-:-:S05]  /*55a0*/  MOV R49, R140 ;  /* 0x0000008c00317202 */ /* 0x000fca0000000f00 */
[----:B------:R-:W-:-:S04]  /*55b0*/  FADD.FTZ R134, R132, R49 ;  /* 0x0000003184867221 */ /* 0x000fc80000010000 */
[----:B------:R-:W-:-:S07]  /*55c0*/  IMAD.MOV.U32 R142, RZ, RZ, R134 ;  /* 0x000000ffff8e7224 */ /* 0x000fce00078e0086 */
[----:B------:R-:W-:Y:S05]  /*55d0*/  WARPSYNC.COLLECTIVE R138, `(.L_x_747) ;  /* 0x000000008a087348 */ /* 0x000fea0003c00000 */
[----:B------:R0:W1:Y:S02]  /*55e0*/  SHFL.BFLY P4, R140, R142, R144, R146 ;  /* 0x0c0000908e8c7389 */ /* 0x0000640000080092 */
[----:B01----:R-:W-:Y:S01]  /*55f0*/  ENDCOLLECTIVE ;  /* 0x000000000000791b */ /* 0x003fe20003800000 */
.L_x_747:
[----:B------:R-:W-:Y:S01]  /*5600*/  HFMA2.MMA R144, -RZ, RZ, 0, 9.5367431640625e-07 ;  /* 0x00000010ff907435 */ /* 0x000fe200000001ff */
[----:B------:R-:W-:-:S05]  /*5610*/  MOV R49, R140 ;  /* 0x0000008c00317202 */ /* 0x000fca0000000f00 */
[----:B------:R-:W-:-:S04]  /*5620*/  FADD.FTZ R136, R134, R49 ;  /* 0x0000003186887221 */ /* 0x000fc80000010000 */
[----:B------:R-:W-:-:S07]  /*5630*/  IMAD.MOV.U32 R142, RZ, RZ, R136 ;  /* 0x000000ffff8e7224 */ /* 0x000fce00078e0088 */
[----:B------:R-:W-:Y:S05]  /*5640*/  WARPSYNC.COLLECTIVE R138, `(.L_x_748) ;  /* 0x000000008a087348 */ /* 0x000fea0003c00000 */
[----:B------:R0:W1:Y:S02]  /*5650*/  SHFL.BFLY P4, R140, R142, R144, R146 ;  /* 0x0c0000908e8c7389 */ /* 0x0000640000080092 */
[----:B01----:R-:W-:Y:S01]  /*5660*/  ENDCOLLECTIVE ;  /* 0x000000000000791b */ /* 0x003fe20003800000 */
.L_x_748:
[----:B------:R-:W-:Y:S01]  /*5670*/  HFMA2.MMA R144, -RZ, RZ, 0, 5.9604644775390625e-08 ;  /* 0x00000001ff907435 */ /* 0x000fe200000001ff */
[----:B------:R-:W-:-:S05]  /*5680*/  MOV R49, R140 ;  /* 0x0000008c00317202 */ /* 0x000fca0000000f00 */
[----:B------:R-:W-:-:S04]  /*5690*/  FADD.FTZ R48, R136, R49 ;  /* 0x0000003188307221 */ /* 0x000fc80000010000 */
[----:B------:R-:W-:-:S04]  /*56a0*/  FMUL.FTZ R48, R48, 0.00078125001164153218269 ;  /* 0x3a4ccccd30307820 */ /* 0x000fc80000410000 */
[C---:B------:R-:W-:Y:S01]  /*56b0*/  FADD.FTZ R49, -R48.reuse, R121 ;  /* 0x0000007930317221 */ /* 0x040fe20000010100 */
[----:B------:R-:W-:-:S03]  /*56c0*/  FADD.FTZ R110, -R48, R125 ;  /* 0x0000007d306e7221 */ /* 0x000fc60000010100 */
[----:B------:R-:W-:-:S04]  /*56d0*/  FFMA.FTZ R49, R49, R49, RZ ;  /* 0x0000003131317223 */ /* 0x000fc800000100ff */
[----:B------:R-:W-:Y:S01]  /*56e0*/  FFMA.FTZ R49, R110, R110, R49 ;  /* 0x0000006e6e317223 */ /* 0x000fe20000010031 */
[----:B------:R-:W-:-:S04]  /*56f0*/  FADD.FTZ R110, -R48, R123 ;  /* 0x0000007b306e7221 */ /* 0x000fc80000010100 */
        /* <DEDUP_REMOVED lines=74> */
[----:B------:R-:W-:-:S04]  /*5ba0*/  FFMA.FTZ R49, R110, R110, R49 ;  /* 0x0000006e6e317223 */ /* 0x000fc80000010031 */
[----:B------:R-:W-:-:S07]  /*5bb0*/  IMAD.MOV.U32 R142, RZ, RZ, R49 ;  /* 0x000000ffff8e7224 */ /* 0x000fce00078e0031 */
[----:B------:R-:W-:Y:S05]  /*5bc0*/  WARPSYNC.COLLECTIVE R138, `(.L_x_749) ;  /* 0x000000008a087348 */ /* 0x000fea0003c00000 */
[----:B------:R0:W1:Y:S02]  /*5bd0*/  SHFL.BFLY P4, R140, R142, R144, R146 ;  /* 0x0c0000908e8c7389 */ /* 0x0000640000080092 */
[----:B01----:R-:W-:Y:S01]  /*5be0*/  ENDCOLLECTIVE ;  /* 0x000000000000791b */ /* 0x003fe20003800000 */
.L_x_749:
[----:B------:R-:W-:Y:S01]  /*5bf0*/  HFMA2.MMA R144, -RZ, RZ, 0, 1.1920928955078125e-07 ;  /* 0x00000002ff907435 */ /* 0x000fe200000001ff */
[----:B------:R-:W-:-:S05]  /*5c00*/  MOV R110, R140 ;  /* 0x0000008c006e7202 */ /* 0x000fca0000000f00 */
[----:B------:R-:W-:-:S04]  /*5c10*/  FADD.FTZ R110, R49, R110 ;  /* 0x0000006e316e7221 */ /* 0x000fc80000010000 */
[----:B------:R-:W-:-:S07]  /*5c20*/  IMAD.MOV.U32 R142, RZ, RZ, R110 ;  /* 0x000000ffff8e7224 */ /* 0x000fce00078e006e */
[----:B------:R-:W-:Y:S05]  /*5c30*/  WARPSYNC.COLLECTIVE R138, `(.L_x_750) ;  /* 0x000000008a087348 */ /* 0x000fea0003c00000 */
[----:B------:R0:W1:Y:S02]  /*5c40*/  SHFL.BFLY P4, R140, R142, R144, R146 ;  /* 0x0c0000908e8c7389 */ /* 0x0000640000080092 */
[----:B01----:R-:W-:Y:S01]  /*5c50*/  ENDCOLLECTIVE ;  /* 0x000000000000791b */ /* 0x003fe20003800000 */
.L_x_750:
[----:B------:R-:W-:Y:S01]  /*5c60*/  HFMA2.MMA R144, -RZ, RZ, 0, 2.384185791015625e-07 ;  /* 0x00000004ff907435 */ /* 0x000fe200000001ff */
[----:B------:R-:W-:-:S05]  /*5c70*/  MOV R51, R140 ;  /* 0x0000008c00337202 */ /* 0x000fca0000000f00 */
[----:B------:R-:W-:-:S04]  /*5c80*/  FADD.FTZ R51, R110, R51 ;  /* 0x000000336e337221 */ /* 0x000fc80000010000 */
[----:B------:R-:W-:-:S07]  /*5c90*/  IMAD.MOV.U32 R142, RZ, RZ, R51 ;  /* 0x000000ffff8e7224 */ /* 0x000fce00078e0033 */
[----:B------:R-:W-:Y:S05]  /*5ca0*/  WARPSYNC.COLLECTIVE R138, `(.L_x_751) ;  /* 0x000000008a087348 */ /* 0x000fea0003c00000 */
[----:B------:R0:W1:Y:S02]  /*5cb0*/  SHFL.BFLY P4, R140, R142, R144, R146 ;  /* 0x0c0000908e8c7389 */ /* 0x0000640000080092 */
[----:B01----:R-:W-:Y:S01]  /*5cc0*/  ENDCOLLECTIVE ;  /* 0x000000000000791b */ /* 0x003fe20003800000 */
.L_x_751:
[----:B------:R-:W-:Y:S01]  /*5cd0*/  HFMA2.MMA R144, -RZ, RZ, 0, 4.76837158203125e-07 ;  /* 0x00000008ff907435 */ /* 0x000fe200000001ff */
[----:B------:R-:W-:-:S05]  /*5ce0*/  MOV R132, R140 ;  /* 0x0000008c00847202 */ /* 0x000fca0000000f00 */
[----:B------:R-:W-:-:S04]  /*5cf0*/  FADD.FTZ R132, R51, R132 ;  /* 0x0000008433847221 */ /* 0x000fc80000010000 */
[----:B------:R-:W-:-:S07]  /*5d00*/  IMAD.MOV.U32 R142, RZ, RZ, R132 ;  /* 0x000000ffff8e7224 */ /* 0x000fce00078e0084 */
[----:B------:R-:W-:Y:S05]  /*5d10*/  WARPSYNC.COLLECTIVE R138, `(.L_x_752) ;  /* 0x000000008a087348 */ /* 0x000fea0003c00000 */
[----:B------:R0:W1:Y:S02]  /*5d20*/  SHFL.BFLY P4, R140, R142, R144, R146 ;  /* 0x0c0000908e8c7389 */ /* 0x0000640000080092 */
[----:B01----:R-:W-:Y:S01]  /*5d30*/  ENDCOLLECTIVE ;  /* 0x000000000000791b */ /* 0x003fe20003800000 */
.L_x_752:
[----:B------:R-:W-:Y:S01]  /*5d40*/  HFMA2.MMA R144, -RZ, RZ, 0, 9.5367431640625e-07 ;  /* 0x00000010ff907435 */ /* 0x000fe200000001ff */
[----:B------:R-:W-:-:S05]  /*5d50*/  MOV R134, R140 ;  /* 0x0000008c00867202 */ /* 0x000fca0000000f00 */
[----:B------:R-:W-:-:S04]  /*5d60*/  FADD.FTZ R134, R132, R134 ;  /* 0x0000008684867221 */ /* 0x000fc80000010000 */
[----:B------:R-:W-:-:S07]  /*5d70*/  IMAD.MOV.U32 R142, RZ, RZ, R134 ;  /* 0x000000ffff8e7224 */ /* 0x000fce00078e0086 */
[----:B------:R-:W-:Y:S05]  /*5d80*/  WARPSYNC.COLLECTIVE R138, `(.L_x_753) ;  /* 0x000000008a087348 */ /* 0x000fea0003c00000 */
[----:B------:R0:W1:Y:S02]  /*5d90*/  SHFL.BFLY P4, R140, R142, R144, R146 ;  /* 0x0c0000908e8c7389 */ /* 0x0000640000080092 */
[----:B01----:R-:W-:Y:S01]  /*5da0*/  ENDCOLLECTIVE ;  /* 0x000000000000791b */ /* 0x003fe20003800000 */
.L_x_753:
[----:B------:R-:W-:Y:S01]  /*5db0*/  MOV R136, R140 ;  /* 0x0000008c00887202 */ /* 0x000fe20000000f00 */
[----:B------:R-:W-:Y:S06]  /*5dc0*/  BRA `(.L_x_754) ;  /* 0xffffffe8000c7947 */ /* 0x000fec000383ffff */
.L_x_755:
        /* <DEDUP_REMOVED lines=11> */
.L_x_33503:


//--------------------- .text._ZN10layer_norm31ln_parallel_residual_fwd_kernelINS_13Kernel_traitsI13__nv_bfloat16S2_S2_S2_fjLj5120ELj1ELj1ELj4ELj16ENS_18Kernel_traits_baseILj5120ES2_S2_S2_S2_fjLj128EEEEELb1ELb0ELb0EEEvNS_9FwdParamsE --------------------------
	.section	.text._ZN10layer_norm31ln_parallel_residual_fwd_kernelINS_13Kernel_traitsI13__nv_bfloat16S2_S2_S2_fjLj5120ELj1ELj1ELj4ELj16ENS_18Kernel_traits_baseILj5120ES2_S2_S2_S2_fjLj128EEEEELb1ELb0ELb0EEEvNS_9FwdParamsE,"ax",@progbits
	.align	128
        .global         _ZN10layer_norm31ln_parallel_residual_fwd_kernelINS_13Kernel_traitsI13__nv_bfloat16S2_S2_S2_fjLj5120ELj1ELj1ELj4ELj16ENS_18Kernel_traits_baseILj5120ES2_S2_S2_S2_fjLj128EEEEELb1ELb0ELb0EEEvNS_9FwdParamsE
        .type           _ZN10layer_norm31ln_parallel_residual_fwd_kernelINS_13Kernel_traitsI13__nv_bfloat16S2_S2_S2_fjLj5120ELj1ELj1ELj4ELj16ENS_18Kernel_traits_baseILj5120ES2_S2_S2_S2_fjLj128EEEEELb1ELb0ELb0EEEvNS_9FwdParamsE,@function
        .size           _ZN10layer_norm31ln_parallel_residual_fwd_kernelINS_13Kernel_traitsI13__nv_bfloat16S2_S2_S2_fjLj5120ELj1ELj1ELj4ELj16ENS_18Kernel_traits_baseILj5120ES2_S2_S2_S2_fjLj128EEEEELb1ELb0ELb0EEEvNS_9FwdParamsE,(.L_x_33504 - _ZN10layer_norm31ln_parallel_residual_fwd_kernelINS_13Kernel_traitsI13__nv_bfloat16S2_S2_S2_fjLj5120ELj1ELj1ELj4ELj16ENS_18Kernel_traits_baseILj5120ES2_S2_S2_S2_fjLj128EEEEELb1ELb0ELb0EEEvNS_9FwdParamsE)
        .other          _ZN10layer_norm31ln_parallel_residual_fwd_kernelINS_13Kernel_traitsI13__nv_bfloat16S2_S2_S2_fjLj5120ELj1ELj1ELj4ELj16ENS_18Kernel_traits_baseILj5120ES2_S2_S2_S2_fjLj128EEEEELb1ELb0ELb0EEEvNS_9FwdParamsE,@"STO_CUDA_ENTRY STV_DEFAULT"
_ZN10layer_norm31ln_parallel_residual_fwd_kernelINS_13Kernel_traitsI13__nv_bfloat16S2_S2_S2_fjLj5120ELj1ELj1ELj4ELj16ENS_18Kernel_traits_baseILj5120ES2_S2_S2_S2_fjLj128EEEEELb1ELb0ELb0EEEvNS_9FwdParamsE:
.text._ZN10layer_norm31ln_parallel_residual_fwd_kernelINS_13Kernel_traitsI13__nv_bfloat16S2_S2_S2_fjLj5120ELj1ELj1ELj4ELj16ENS_18Kernel_traits_baseILj5120ES2_S2_S2_S2_fjLj128EEEEELb1ELb0ELb0EEEvNS_9FwdParamsE:
[----:B------:R-:W-:Y:S08]  /*0000*/  LDC R1, c[0x0][0x28] ;  /* 0x00000a00ff017b82 */ /* 0x000ff00000000800 */
[----:B------:R-:W0:Y:S01]  /*0010*/  LDC R132, c[0x0][0x2e8] ;  /* 0x0000ba00ff847b82 */ /* 0x000e220000000800 */
[----:B------:R-:W-:Y:S01]  /*0020*/  ULDC.U8 UR4, c[0x0][0x2f4] ;  /* 0x0000bd0000047ab9 */ /* 0x000fe20000000000 */
[----:B------:R-:W-:Y:S01]  /*0030*/  ULDC.64 UR6, c[0x0][0x208] ;  /* 0x0000820000067ab9 */ /* 0x000fe20000000a00 */
[----:B------:R-:W-:Y:S01]  /*0040*/  ISETP.NE.AND P0, PT, RZ, UR4, PT ;  /* 0x00000004ff007c0c */ /* 0x000fe2000bf05270 */
[----:B------:R-:W-:-:S02]  /*0050*/  ULDC.64 UR4, c[0x0][0x2e0] ;  /* 0x0000b80000047ab9 */ /* 0x000fc40000000a00 */
[----:B------:R-:W-:Y:S02]  /*0060*/  IMAD.U32 R2, RZ, RZ, UR4 ;  /* 0x00000004ff027e24 */ /* 0x000fe4000f8e00ff */
[----:B------:R-:W1:Y:S01]  /*0070*/  LDC R133, c[0x0][0x2ec] ;  /* 0x0000bb00ff857b82 */ /* 0x000e620000000800 */
[----:B------:R-:W-:-:S07]  /*0080*/  IMAD.U32 R3, RZ, RZ, UR5 ;  /* 0x00000005ff037e24 */ /* 0x000fce000f8e00ff */
[----:B------:R-:W2:Y:S01]  /*0090*/  @P0 LDG.E.64 R2, desc[UR6][R2.64] ;  /* 0x0000000602020981 */ /* 0x000ea2000c1e1b00 */
[----:B------:R-:W3:Y:S01]  /*00a0*/  @P0 LDC R7, c[0x0][0x2f0] ;  /* 0x0000bc00ff070b82 */ /* 0x000ee20000000800 */
[----:B0-----:R-:W-:Y:S01]  /*00b0*/  @P0 IMAD.MOV.U32 R4, RZ, RZ, R132 ;  /* 0x000000ffff040224 */ /* 0x001fe200078e0084 */
[----:B------:R-:W0:Y:S06]  /*00c0*/  S2R R52, SR_TID.X ;  /* 0x0000000000347919 */ /* 0x000e2c0000002100 */
[----:B------:R-:W0:Y:S01]  /*00d0*/  S2UR UR8, SR_CTAID.X ;  /* 0x00000000000879c3 */ /* 0x000e220000002500 */
[----:B-1----:R-:W-:-:S07]  /*00e0*/  @P0 MOV R5, R133 ;  /* 0x0000008500050202 */ /* 0x002fce0000000f00 */
[----:B------:R-:W0:Y:S01]  /*00f0*/  LDC R51, c[0x0][RZ] ;  /* 0x00000000ff337b82 */ /* 0x000e220000000800 */
[----:B------:R-:W3:Y:S07]  /*0100*/  @P0 LDG.E.64 R4, desc[UR6][R4.64] ;  /* 0x0000000604040981 */ /* 0x000eee000c1e1b00 */
[----:B------:R-:W1:Y:S01]  /*0110*/  LDC R0, c[0x0][0x218] ;  /* 0x00008600ff007b82 */ /* 0x000e620000000800 */
[----:B0-----:R-:W-:Y:S01]  /*0120*/  IMAD R51, R51, UR8, R52 ;  /* 0x0000000833337c24 */ /* 0x001fe2000f8e0234 */
[----:B------:R-:W-:-:S05]  /*0130*/  LOP3.LUT R48, R52, 0x7f, RZ, 0xc0, !PT ;  /* 0x0000007f34307812 */ /* 0x000fca00078ec0ff */
[----:B------:R-:W-:Y:S01]  /*0140*/  IMAD.MOV.U32 R43, RZ, RZ, R48 ;  /* 0x000000ffff2b7224 */ /* 0x000fe200078e0030 */
[----:B-1----:R-:W-:-:S04]  /*0150*/  SHF.R.S32.HI R123, RZ, 0x1f, R0 ;  /* 0x0000001fff7b7819 */ /* 0x002fc80000011400 */
[----:B------:R-:W-:Y:S02]  /*0160*/  LEA.HI R123, R123, R0, RZ, 0x3 ;  /* 0x000000007b7b7211 */ /* 0x000fe400078f18ff */
[----:B------:R-:W-:-:S04]  /*0170*/  LOP3.LUT R0, R43, 0x7f, RZ, 0x3c, !PT ;  /* 0x0000007f2b007812 */ /* 0x000fc800078e3cff */
[----:B------:R-:W-:-:S04]  /*0180*/  LEA.HI.SX32 R47, R123, R0, 0x1d ;  /* 0x000000007b2f7211 */ /* 0x000fc800078feaff */
[C---:B------:R-:W-:Y:S02]  /*0190*/  LOP3.LUT P2, RZ, R47.reuse, 0xffffff80, RZ, 0xc0, !PT ;  /* 0xffffff802fff7812 */ /* 0x040fe4000784c0ff */
[----:B------:R-:W-:Y:S02]  /*01a0*/  ISETP.GE.U32.AND P5, PT, R47, 0x100, PT ;  /* 0x000001002f00780c */ /* 0x000fe40003fa6070 */
[----:B------:R-:W-:Y:S02]  /*01b0*/  LOP3.LUT R45, R45, 0xffffffdf, RZ, 0xc0, !PT ;  /* 0xffffffdf2d2d7812 */ /* 0x000fe400078ec0ff */
[----:B------:R-:W-:-:S07]  /*01c0*/  ISETP.GE.U32.AND P4, PT, R47, 0x180, PT ;  /* 0x000001802f00780c */ /* 0x000fce0003f86070 */
[----:B------:R-:W-:-:S04]  /*01d0*/  @P2 LOP3.LUT R45, R45, 0x20, RZ, 0xfc, !PT ;  /* 0x000000202d2d2812 */ /* 0x000fc800078efcff */
[----:B------:R-:W-:-:S04]  /*01e0*/  LOP3.LUT R45, R45, 0xfffffdff, RZ, 0xc0, !PT ;  /* 0xfffffdff2d2d7812 */ /* 0x000fc800078ec0ff */
[----:B------:R-:W-:Y:S02]  /*01f0*/  @P5 LOP3.LUT R45, R45, 0x200, RZ, 0xfc, !PT ;  /* 0x000002002d2d5812 */ /* 0x000fe400078efcff */
[----:B------:R-:W-:Y:S02]  /*0200*/  ISETP.GE.U32.AND P3, PT, R47, 0x200, PT ;  /* 0x000002002f00780c */ /* 0x000fe40003f66070 */
[----:B------:R-:W-:-:S04]  /*0210*/  LOP3.LUT R45, R45, 0xfffffeff, RZ, 0xc0, !PT ;  /* 0xfffffeff2d2d7812 */ /* 0x000fc800078ec0ff */
[----:B------:R-:W-:Y:S01]  /*0220*/  @P4 LOP3.LUT R45, R45, 0x100, RZ, 0xfc, !PT ;  /* 0x000001002d2d4812 */ /* 0x000fe200078efcff */
[----:B------:R-:W-:Y:S01]  /*0230*/  BSSY B0, `(.L_x_756) ;  /* 0x000005e000007945 */ /* 0x000fe20003800000 */
[----:B------:R-:W-:Y:S02]  /*0240*/  LEA.HI R46, R52, UR8, RZ, 0x19 ;  /* 0x00000008342e7c11 */ /* 0x000fe4000f8fc8ff */
[----:B------:R-:W-:-:S04]  /*0250*/  LOP3.LUT R45, R45, 0xffffff7f, RZ, 0xc0, !PT ;  /* 0xffffff7f2d2d7812 */ /* 0x000fc800078ec0ff */
[----:B------:R-:W-:Y:S02]  /*0260*/  @P3 LOP3.LUT R45, R45, 0x80, RZ, 0xfc, !PT ;  /* 0x000000802d2d3812 */ /* 0x000fe400078efcff */
[----:B--2---:R-:W-:Y:S02]  /*0270*/  @P0 R2UR UR4, R2 ;  /* 0x00000000020402ca */ /* 0x004fe400000e0000 */
[----:B------:R-:W-:Y:S02]  /*0280*/  @P0 R2UR UR5, R3 ;  /* 0x00000000030502ca */ /* 0x000fe400000e0000 */
[----:B---3--:R-:W-:-:S05]  /*0290*/  @P0 IADD3 R132, P1, R4, R7, RZ ;  /* 0x0000000704840210 */ /* 0x008fca0007f3e0ff */
[----:B------:R-:W-:-:S05]  /*02a0*/  @P0 IMAD.X R133, RZ, RZ, R5, P1 ;  /* 0x000000ffff850224 */ /* 0x000fca00008e0605 */
[--C-:B------:R-:W-:Y:S01]  /*02b0*/  SHF.R.U64 R50, R132, 0x2, R133.reuse ;  /* 0x0000000284327819 */ /* 0x100fe20000001285 */
[----:B------:R-:W-:Y:S01]  /*02c0*/  IMAD.WIDE.U32 R4, R51, -0x326172a9, RZ ;  /* 0xcd9e8d5733047825 */ /* 0x000fe200078e00ff */
[----:B------:R-:W-:-:S03]  /*02d0*/  SHF.R.U32.HI R49, RZ, 0x2, R133 ;  /* 0x00000002ff317819 */ /* 0x000fc60000011685 */
[----:B------:R-:W-:Y:S01]  /*02e0*/  IMAD.WIDE.U32 R2, R50, -0x2daee0ad, RZ ;  /* 0xd2511f5332027825 */ /* 0x000fe200078e00ff */
[----:B------:R-:W-:Y:S01]  /*02f0*/  LOP3.LUT R6, R5, UR4, R49, 0x96, !PT ;  /* 0x0000000405067c12 */ /* 0x000fe2000f8e9631 */
[----:B------:R-:W-:-:S03]  /*0300*/  UIADD3 UR14, UR5, -0x4498517b, URZ ;  /* 0xbb67ae85050e7890 */ /* 0x000fc6000fffe03f */
[----:B------:R-:W-:Y:S01]  /*0310*/  LOP3.LUT R8, R3, UR5, RZ, 0x3c, !PT ;  /* 0x0000000503087c12 */ /* 0x000fe2000f8e3cff */
[----:B------:R-:W-:Y:S01]  /*0320*/  IMAD.WIDE.U32 R6, R6, -0x2daee0ad, RZ ;  /* 0xd2511f5306067825 */ /* 0x000fe200078e00ff */
[----:B------:R-:W-:-:S03]  /*0330*/  UIADD3 UR15, UR4, -0x61c88647, URZ ;  /* 0x9e3779b9040f7890 */ /* 0x000fc6000fffe03f */
[----:B------:R-:W-:Y:S01]  /*0340*/  IMAD.WIDE.U32 R8, R8, -0x326172a9, RZ ;  /* 0xcd9e8d5708087825 */ /* 0x000fe200078e00ff */
[----:B------:R-:W-:Y:S01]  /*0350*/  LOP3.LUT R5, R7, UR14, R2, 0x96, !PT ;  /* 0x0000000e07057c12 */ /* 0x000fe2000f8e9602 */
[----:B------:R-:W-:-:S03]  /*0360*/  UIADD3 UR16, UR4, 0x3c6ef372, URZ ;  /* 0x3c6ef37204107890 */ /* 0x000fc6000fffe03f */
[----:B------:R-:W-:Y:S01]  /*0370*/  LOP3.LUT R2, R9, UR15, R4, 0x96, !PT ;  /* 0x0000000f09027c12 */ /* 0x000fe2000f8e9604 */
[----:B------:R-:W-:Y:S01]  /*0380*/  IMAD.WIDE.U32 R4, R5, -0x326172a9, RZ ;  /* 0xcd9e8d5705047825 */ /* 0x000fe200078e00ff */
[----:B------:R-:W-:-:S03]  /*0390*/  UIADD3 UR17, UR5, 0x76cf5d0a, URZ ;  /* 0x76cf5d0a05117890 */ /* 0x000fc6000fffe03f */
[----:B------:R-:W-:Y:S01]  /*03a0*/  IMAD.WIDE.U32 R2, R2, -0x2daee0ad, RZ ;  /* 0xd2511f5302027825 */ /* 0x000fe200078e00ff */
[----:B------:R-:W-:Y:S01]  /*03b0*/  LOP3.LUT R7, R5, UR16, R8, 0x96, !PT ;  /* 0x0000001005077c12 */ /* 0x000fe2000f8e9608 */
[----:B------:R-:W-:-:S03]  /*03c0*/  UIADD3 UR18, UR5, 0x32370b8f, URZ ;  /* 0x32370b8f05127890 */ /* 0x000fc6000fffe03f */
[----:B------:R-:W-:Y:S01]  /*03d0*/  LOP3.LUT R8, R3, UR17, R6, 0x96, !PT ;  /* 0x0000001103087c12 */ /* 0x000fe2000f8e9606 */
[----:B------:R-:W-:Y:S01]  /*03e0*/  IMAD.WIDE.U32 R6, R7, -0x2daee0ad, RZ ;  /* 0xd2511f5307067825 */ /* 0x000fe200078e00ff */
[----:B------:R-:W-:-:S03]  /*03f0*/  UIADD3 UR19, UR4, -0x255992d5, URZ ;  /* 0xdaa66d2b04137890 */ /* 0x000fc6000fffe03f */
        /* <DEDUP_REMOVED lines=8> */
[----:B------:R-:W-:-:S03]  /*0480*/  UIADD3 UR22, UR5, -0x56f99767, URZ ;  /* 0xa906689905167890 */ /* 0x000fc6000fffe03f */
[----:B------:R-:W-:Y:S01]  /*0490*/  LOP3.LUT R8, R3, UR21, R6, 0x96, !PT ;  /* 0x0000001503087c12 */ /* 0x000fe2000f8e9606 */
[----:B------:R-:W-:Y:S01]  /*04a0*/  IMAD.WIDE.U32 R6, R7, -0x2daee0ad, RZ ;  /* 0xd2511f5307067825 */ /* 0x000fe200078e00ff */
[----:B------:R-:W-:-:S03]  /*04b0*/  UIADD3 UR23, UR4, 0x1715609d, URZ ;  /* 0x1715609d04177890 */ /* 0x000fc6000fffe03f */
[----:B------:R-:W-:Y:S01]  /*04c0*/  IMAD.WIDE.U32 R8, R8, -0x326172a9, RZ ;  /* 0xcd9e8d5708087825 */ /* 0x000fe200078e00ff */
[----:B------:R-:W-:-:S04]  /*04d0*/  LOP3.LUT R152, R7, UR22, R2, 0x96, !PT ;  /* 0x0000001607987c12 */ /* 0x000fc8000f8e9602 */
[----:B------:R-:W-:Y:S01]  /*04e0*/  LOP3.LUT R2, R9, UR23, R4, 0x96, !PT ;  /* 0x0000001709027c12 */ /* 0x000fe2000f8e9604 */
[----:B------:R-:W-:Y:S01]  /*04f0*/  UIADD3 UR24, UR4, -0x4ab325aa, URZ ;  /* 0xb54cda5604187890 */ /* 0x000fe2000fffe03f */
[----:B------:R-:W-:Y:S01]  /*0500*/  IMAD.WIDE.U32 R152, R152, -0x326172a9, RZ ;  /* 0xcd9e8d5798987825 */ /* 0x000fe200078e00ff */
[----:B------:R-:W-:-:S03]  /*0510*/  UIADD3 UR25, UR5, 0x646e171e, URZ ;  /* 0x646e171e05197890 */ /* 0x000fc6000fffe03f */
[----:B------:R-:W-:Y:S01]  /*0520*/  IMAD.WIDE.U32 R2, R2, -0x2daee0ad, RZ ;  /* 0xd2511f5302027825 */ /* 0x000fe200078e00ff */
[----:B------:R-:W-:-:S04]  /*0530*/  LOP3.LUT R198, R153, UR24, R8, 0x96, !PT ;  /* 0x0000001899c67c12 */ /* 0x000fc8000f8e9608 */
[----:B------:R-:W-:Y:S01]  /*0540*/  LOP3.LUT R196, R3, UR25, R6, 0x96, !PT ;  /* 0x0000001903c47c12 */ /* 0x000fe2000f8e9606 */
[----:B------:R-:W-:Y:S01]  /*0550*/  UIADD3 UR26, UR4, 0x5384540f, URZ ;  /* 0x5384540f041a7890 */ /* 0x000fe2000fffe03f */
[----:B------:R-:W-:Y:S01]  /*0560*/  IMAD.WIDE.U32 R198, R198, -0x2daee0ad, RZ ;  /* 0xd2511f53c6c67825 */ /* 0x000fe200078e00ff */
[----:B------:R-:W-:-:S03]  /*0570*/  UIADD3 UR27, UR5, 0x1fd5c5a3, URZ ;  /* 0x1fd5c5a3051b7890 */ /* 0x000fc6000fffe03f */
[----:B------:R-:W-:Y:S01]  /*0580*/  IMAD.WIDE.U32 R196, R196, -0x326172a9, RZ ;  /* 0xcd9e8d57c4c47825 */ /* 0x000fe200078e00ff */
[----:B------:R-:W-:Y:S02]  /*0590*/  UIADD3 UR28, UR4, -0xe443238, URZ ;  /* 0xf1bbcdc8041c7890 */ /* 0x000fe4000fffe03f */
[----:B------:R-:W-:Y:S02]  /*05a0*/  UIADD3 UR29, UR5, -0x24c28bd8, URZ ;  /* 0xdb3d7428051d7890 */ /* 0x000fe4000fffe03f */
[----:B------:R-:W-:Y:S01]  /*05b0*/  UIADD3 UR30, UR4, -0x700cb87f, URZ ;  /* 0x8ff34781041e7890 */ /* 0x000fe2000fffe03f */
[----:B------:R-:W-:Y:S02]  /*05c0*/  LOP3.LUT R133, R199, UR27, R2, 0x96, !PT ;  /* 0x0000001bc7857c12 */ /* 0x000fe4000f8e9602 */
[----:B------:R-:W-:Y:S01]  /*05d0*/  LOP3.LUT R152, R197, UR26, R152, 0x96, !PT ;  /* 0x0000001ac5987c12 */ /* 0x000fe2000f8e9698 */
[----:B------:R-:W-:Y:S08]  /*05e0*/  @!P2 BRA `(.L_x_757) ;  /* 0x000000000088a947 */ /* 0x000ff00003800000 */
        /* <DEDUP_REMOVED lines=34> */
.L_x_757:
[----:B------:R-:W-:Y:S05]  /*0810*/  BSYNC B0 ;  /* 0x0000000000007941 */ /* 0x000fea0003800000 */
.L_x_756:
        /* <DEDUP_REMOVED lines=36> */
.L_x_759:
[----:B------:R-:W-:Y:S05]  /*0a60*/  BSYNC B0 ;  /* 0x0000000000007941 */ /* 0x000fea0003800000 */
.L_x_758:
        /* <DEDUP_REMOVED lines=36> */
.L_x_761:
[----:B------:R-:W-:Y:S05]  /*0cb0*/  BSYNC B0 ;  /* 0x0000000000007941 */ /* 0x000fea0003800000 */
.L_x_760:
        /* <DEDUP_REMOVED lines=36> */
.L_x_763:
[----:B------:R-:W-:Y:S05]  /*0f00*/  BSYNC B0 ;  /* 0x0000000000007941 */ /* 0x000fea0003800000 */
.L_x_762:
[----:B------:R-:W-:Y:S01]  /*0f10*/  ISETP.GE.U32.AND P0, PT, R47, 0x280, PT ;  /* 0x000002802f00780c */ /* 0x000fe20003f06070 */
[----:B------:R-:W-:Y:S01]  /*0f20*/  IMAD.HI.U32 R3, R133, -0x326172a9, RZ ;  /* 0xcd9e8d5785037827 */ /* 0x000fe200078e00ff */
[----:B------:R-:W-:Y:S01]  /*0f30*/  LOP3.LUT R45, R45, 0xffffffbf, RZ, 0xc0, !PT ;  /* 0xffffffbf2d2d7812 */ /* 0x000fe200078ec0ff */
[----:B------:R-:W-:Y:S01]  /*0f40*/  UIADD3 UR37, UR5, -0x695add53, URZ ;  /* 0x96a522ad05257890 */ /* 0x000fe2000fffe03f */
[----:B------:R-:W-:Y:S01]  /*0f50*/  BSSY B0, `(.L_x_764) ;  /* 0x000001e000007945 */ /* 0x000fe20003800000 */
[----:B------:R-:W-:Y:S01]  /*0f60*/  IMAD.HI.U32 R53, R152, -0x2daee0ad, RZ ;  /* 0xd2511f5398357827 */ /* 0x000fe200078e00ff */
[----:B------:R-:W-:-:S07]  /*0f70*/  LOP3.LUT R196, R3, UR28, R196, 0x96, !PT ;  /* 0x0000001c03c47c12 */ /* 0x000fce000f8e96c4 */
[----:B------:R-:W-:Y:S01]  /*0f80*/  @P0 LOP3.LUT R45, R45, 0x40, RZ, 0xfc, !PT ;  /* 0x000000402d2d0812 */ /* 0x000fe200078efcff */
[----:B------:R-:W-:Y:S06]  /*0f90*/  @!P0 BRA `(.L_x_765) ;  /* 0x0000000000648947 */ /* 0x000fec0003800000 */
[----:B------:R-:W-:Y:S01]  /*0fa0*/  ULDC.64 UR10, c[0x0][0x2d0] ;  /* 0x0000b400000a7ab9 */ /* 0x000fe20000000a00 */
[----:B------:R-:W-:Y:S01]  /*0fb0*/  IMAD.SHL.U32 R40, R43, 0x10, RZ ;  /* 0x000000102b287824 */ /* 0x000fe200078e00ff */
[----:B------:R-:W-:Y:S01]  /*0fc0*/  ISETP.NE.U32.AND P0, PT, RZ, UR10, PT ;  /* 0x0000000aff007c0c */ /* 0x000fe2000bf05070 */
[----:B------:R-:W-:Y:S01]  /*0fd0*/  ULDC.64 UR8, c[0x0][0x268] ;  /* 0x00009a0000087ab9 */ /* 0x000fe20000000a00 */
[----:B------:R-:W-:Y:S01]  /*0fe0*/  SHF.R.U32.HI R0, RZ, 0x1c, R43 ;  /* 0x0000001cff007819 */ /* 0x000fe2000001162b */
[----:B------:R-:W0:Y:S01]  /*0ff0*/  LDC.64 R60, c[0x0][0x260] ;  /* 0x00009800ff3c7b82 */ /* 0x000e220000000a00 */
[----:B------:R-:W-:Y:S02]  /*1000*/  ISETP.NE.AND.EX P0, PT, RZ, UR11, PT, P0 ;  /* 0x0000000bff007c0c */ /* 0x000fe4000bf05300 */
[----:B------:R-:W-:-:S04]  /*1010*/  IADD3 R56, P1, R40, UR8, RZ ;  /* 0x0000000828387c10 */ /* 0x000fc8000ff3e0ff */
[----:B------:R-:W-:Y:S01]  /*1020*/  IADD3.X R57, R0, UR9, RZ, P1, !PT ;  /* 0x0000000900397c10 */ /* 0x000fe20008ffe4ff */
[----:B------:R-:W-:-:S05]  /*1030*/  ULDC.64 UR8, c[0x0][0x2c8] ;  /* 0x0000b20000087ab9 */ /* 0x000fca0000000a00 */
[----:B------:R-:W5:Y:S01]  /*1040*/  LDG.E.128 R56, desc[UR6][R56.64] ;  /* 0x0000000638387981 */ /* 0x000f62000c1e1d00 */
[----:B------:R-:W-:-:S04]  /*1050*/  @P0 IADD3 R40, P1, R40, UR10, RZ ;  /* 0x0000000a28280c10 */ /* 0x000fc8000ff3e0ff */
[----:B------:R-:W-:Y:S02]  /*1060*/  @P0 IADD3.X R41, R0, UR11, RZ, P1, !PT ;  /* 0x0000000b00290c10 */ /* 0x000fe40008ffe4ff */
[----:B------:R-:W-:-:S03]  /*1070*/  ISETP.NE.U32.AND P1, PT, RZ, UR8, PT ;  /* 0x00000008ff007c0c */ /* 0x000fc6000bf25070 */
[----:B------:R1:W5:Y:S01]  /*1080*/  @P0 LDG.E.128 R64, desc[UR6][R40.64] ;  /* 0x0000000628400981 */ /* 0x000362000c1e1d00 */
[----:B------:R-:W-:Y:S01]  /*1090*/  ISETP.NE.AND.EX P1, PT, RZ, UR9, PT, P1 ;  /* 0x00000009ff007c0c */ /* 0x000fe2000bf25310 */
[----:B0-----:R-:W-:-:S06]  /*10a0*/  IMAD.WIDE.U32 R60, R43, 0x10, R60 ;  /* 0x000000102b3c7825 */ /* 0x001fcc00078e003c */
[----:B------:R-:W5:Y:S06]  /*10b0*/  LDG.E.128 R60, desc[UR6][R60.64] ;  /* 0x000000063c3c7981 */ /* 0x000f6c000c1e1d00 */
[----:B------:R-:W-:-:S04]  /*10c0*/  @P1 LEA R2, P2, R43, UR8, 0x4 ;  /* 0x000000082b021c11 */ /* 0x000fc8000f8420ff */
[----:B------:R-:W-:-:S05]  /*10d0*/  @P1 LEA.HI.X R3, R43, UR9, RZ, 0x4, P2 ;  /* 0x000000092b031c11 */ /* 0x000fca00090f24ff */
[----:B------:R1:W5:Y:S01]  /*10e0*/  @P1 LDG.E.128 R68, desc[UR6][R2.64] ;  /* 0x0000000602441981 */ /* 0x000362000c1e1d00 */
[----:B------:R-:W-:Y:S02]  /*10f0*/  @!P0 CS2R R64, SRZ ;  /* 0x0000000000408805 */ /* 0x000fe4000001ff00 */
[----:B------:R-:W-:Y:S02]  /*1100*/  @!P0 CS2R R66, SRZ ;  /* 0x0000000000428805 */ /* 0x000fe4000001ff00 */
[----:B------:R-:W-:Y:S02]  /*1110*/  @!P1 CS2R R68, SRZ ;  /* 0x0000000000449805 */ /* 0x000fe4000001ff00 */
[----:B-1----:R-:W-:-:S07]  /*1120*/  @!P1 CS2R R70, SRZ ;  /* 0x0000000000469805 */ /* 0x002fce000001ff00 */
.L_x_765:
[----:B------:R-:W-:Y:S05]  /*1130*/  BSYNC B0 ;  /* 0x0000000000007941 */ /* 0x000fea0003800000 */
.L_x_764:
[----:B------:R-:W-:Y:S01]  /*1140*/  ULDC UR8, c[0x0][0x214] ;  /* 0x0000850000087ab9 */ /* 0x000fe20000000800 */
[----:B------:R-:W-:Y:S02]  /*1150*/  LOP3.LUT R198, R53, UR29, R198, 0x96, !PT ;  /* 0x0000001d35c67c12 */ /* 0x000fe4000f8e96c6 */
[----:B------:R-:W-:-:S13]  /*1160*/  ISETP.GE.AND P0, PT, R46, UR8, PT ;  /* 0x000000082e007c0c */ /* 0x000fda000bf06270 */
[----:B------:R-:W-:Y:S05]  /*1170*/  @P0 EXIT ;  /* 0x000000000000094d */ /* 0x000fea0003800000 */
[----:B------:R-:W-:Y:S01]  /*1180*/  IMAD.U32 R40, R32, 0x10000, RZ ;  /* 0x0001000020287824 */ /* 0x000fe200078e00ff */
[C---:B-----5:R-:W-:Y:S01]  /*1190*/  PRMT R127, R94.reuse, 0x7632, R127 ;  /* 0x000076325e7f7816 */ /* 0x060fe2000000007f */
[----:B------:R-:W-:Y:S01]  /*11a0*/  IMAD.U32 R2, R94, 0x10000, RZ ;  /* 0x000100005e027824 */ /* 0x000fe200078e00ff */
[C---:B------:R-:W-:Y:S01]  /*11b0*/  PRMT R155, R57.reuse, 0x7632, R155 ;  /* 0x00007632399b7816 */ /* 0x040fe2000000009b */
[----:B------:R-:W-:Y:S01]  /*11c0*/  IMAD.U32 R32, R24, 0x10000, RZ ;  /* 0x0001000018207824 */ /* 0x000fe200078e00ff */
[----:B------:R-:W-:Y:S01]  /*11d0*/  SHF.L.U32 R94, R57, 0x10, RZ ;  /* 0x00000010395e7819 */ /* 0x000fe200000006ff */
[----:B------:R-:W-:Y:S01]  /*11e0*/  IMAD.U32 R24, R16, 0x10000, RZ ;  /* 0x0001000010187824 */ /* 0x000fe200078e00ff */
[----:B------:R-:W-:Y:S01]  /*11f0*/  SHF.R.S32.HI R57, RZ, 0x3, R123 ;  /* 0x00000003ff397819 */ /* 0x000fe2000001147b */
[----:B------:R-:W-:Y:S01]  /*1200*/  IMAD.U32 R16, R8, 0x10000, RZ ;  /* 0x0001000008107824 */ /* 0x000fe200078e00ff */
[C---:B------:R-:W-:Y:S01]  /*1210*/  PRMT R149, R60.reuse, 0x7632, R149 ;  /* 0x000076323c957816 */ /* 0x040fe20000000095 */
[----:B------:R-:W-:Y:S01]  /*1220*/  IMAD.U32 R54, R60, 0x10000, RZ ;  /* 0x000100003c367824 */ /* 0x000fe200078e00ff */
[C---:B------:R-:W-:Y:S01]  /*1230*/  PRMT R179, R96.reuse, 0x7632, R179 ;  /* 0x0000763260b37816 */ /* 0x040fe200000000b3 */
[----:B------:R-:W-:Y:S01]  /*1240*/  IMAD.U32 R8, R96, 0x10000, RZ ;  /* 0x0001000060087824 */ /* 0x000fe200078e00ff */
[C---:B------:R-:W-:Y:S01]  /*1250*/  PRMT R129, R95.reuse, 0x7632, R129 ;  /* 0x000076325f817816 */ /* 0x040fe20000000081 */
[----:B------:R-:W-:Y:S01]  /*1260*/  IMAD.U32 R0, R95, 0x10000, RZ ;  /* 0x000100005f007824 */ /* 0x000fe200078e00ff */
[----:B------:R-:W-:Y:S01]  /*1270*/  PRMT R159, R58, 0x7632, R159 ;  /* 0x000076323a9f7816 */ /* 0x000fe2000000009f */
[----:B------:R-:W-:Y:S01]  /*1280*/  IMAD.SHL.U32 R60, R52, 0x20, RZ ;  /* 0x00000020343c7824 */ /* 0x000fe200078e00ff */
[----:B------:R-:W-:Y:S01]  /*1290*/  PRMT R163, R59, 0x7632, R163 ;  /* 0x000076323ba37816 */ /* 0x000fe200000000a3 */
[----:B------:R-:W-:Y:S01]  /*12a0*/  IMAD.U32 R95, R58, 0x10000, RZ ;  /* 0x000100003a5f7824 */ /* 0x000fe200078e00ff */
[----:B------:R-:W-:Y:S01]  /*12b0*/  LOP3.LUT R58, R57, 0x7f, RZ, 0xc0, !PT ;  /* 0x0000007f393a7812 */ /* 0x000fe200078ec0ff */
[----:B------:R-:W-:Y:S01]  /*12c0*/  IMAD.U32 R96, R59, 0x10000, RZ ;  /* 0x000100003b607824 */ /* 0x000fe200078e00ff */
[----:B------:R-:W-:Y:S01]  /*12d0*/  LOP3.LUT R59, R52, 0x60, RZ, 0xc0, !PT ;  /* 0x00000060343b7812 */ /* 0x000fe200078ec0ff */
[----:B------:R-:W-:Y:S01]  /*12e0*/  IMAD.U32 R42, R38, 0x10000, RZ ;  /* 0x00010000262a7824 */ /* 0x000fe200078e00ff */
[----:B------:R-:W-:Y:S01]  /*12f0*/  PRMT R153, R61, 0x7632, R153 ;  /* 0x000076323d997816 */ /* 0x000fe20000000099 */
[----:B------:R-:W-:Y:S01]  /*1300*/  IMAD.U32 R41, R39, 0x10000, RZ ;  /* 0x0001000027297824 */ /* 0x000fe200078e00ff */
[----:B------:R-:W-:Y:S01]  /*1310*/  SHF.L.U32 R55, R61, 0x10, RZ ;  /* 0x000000103d377819 */ /* 0x000fe200000006ff */
[----:B------:R-:W-:Y:S01]  /*1320*/  IMAD.U32 R38, R34, 0x10000, RZ ;  /* 0x0001000022267824 */ /* 0x000fe200078e00ff */
[----:B------:R-:W-:Y:S01]  /*1330*/  LOP3.LUT R61, R60, 0x3e0, RZ, 0xc0, !PT ;  /* 0x000003e03c3d7812 */ /* 0x000fe200078ec0ff */
[----:B------:R-:W-:Y:S01]  /*1340*/  IMAD.U32 R34, R30, 0x10000, RZ ;  /* 0x000100001e227824 */ /* 0x000fe200078e00ff */
[----:B------:R-:W-:Y:S01]  /*1350*/  VIADDMNMX R59, R58, -R59, RZ, !PT ;  /* 0x8000003b3a3b7246 */ /* 0x000fe200078001ff */
[----:B------:R-:W-:Y:S01]  /*1360*/  IMAD.U32 R30, R26, 0x10000, RZ ;  /* 0x000100001a1e7824 */ /* 0x000fe200078e00ff */
[----:B------:R-:W-:Y:S01]  /*1370*/  SHF.R.U32.HI R57, RZ, 0x2, R57 ;  /* 0x00000002ff397819 */ /* 0x000fe20000011639 */
[----:B------:R-:W-:Y:S01]  /*1380*/  IMAD.U32 R44, R36, 0x10000, RZ ;  /* 0x00010000242c7824 */ /* 0x000fe200078e00ff */
[----:B------:R-:W-:Y:S01]  /*1390*/  VIADDMNMX R61, R58, -R61, RZ, !PT ;  /* 0x8000003d3a3d7246 */ /* 0x000fe200078001ff */
[----:B------:R-:W-:Y:S01]  /*13a0*/  IMAD.U32 R26, R22, 0x10000, RZ ;  /* 0x00010000161a7824 */ /* 0x000fe200078e00ff */
[----:B------:R-:W-:Y:S01]  /*13b0*/  LOP3.LUT R58, R57, 0x3fffffe0, RZ, 0xc0, !PT ;  /* 0x3fffffe0393a7812 */ /* 0x000fe200078ec0ff */
[----:B------:R-:W-:Y:S01]  /*13c0*/  IMAD R152, R152, -0x2daee0ad, RZ ;  /* 0xd2511f5398987824 */ /* 0x000fe200078e02ff */
[----:B------:R-:W-:Y:S01]  /*13d0*/  VIMNMX R59, R59, 0x20, PT ;  /* 0x000000203b3b7848 */ /* 0x000fe20003fe0100 */
[----:B------:R-:W-:Y:S01]  /*13e0*/  IMAD.HI.U32 R193, R196, -0x2daee0ad, RZ ;  /* 0xd2511f53c4c17827 */ /* 0x000fe200078e00ff */
[----:B------:R-:W-:Y:S01]  /*13f0*/  SHF.L.U32 R43, R37, 0x10, RZ ;  /* 0x00000010252b7819 */ /* 0x000fe200000006ff */
[----:B------:R-:W-:Y:S01]  /*1400*/  ULDC.U8 UR31, c[0x0][0x2a0] ;  /* 0x0000a800001f7ab9 */ /* 0x000fe20000000000 */
        /* <DEDUP_REMOVED lines=15> */
[----:B------:R-:W-:Y:S01]  /*1500*/  PRMT R125, R93, 0x7632, R125 ;  /* 0x000076325d7d7816 */ /* 0x000fe2000000007d */
[----:B------:R-:W-:Y:S01]  /*1510*/  IMAD.U32 R21, R19, 0x10000, RZ ;  /* 0x0001000013157824 */ /* 0x000fe200078e00ff */
[----:B------:R-:W-:Y:S01]  /*1520*/  SHF.L.U32 R3, R93, 0x10, RZ ;  /* 0x000000105d037819 */ /* 0x000fe200000006ff */
[----:B------:R-:W-:Y:S01]  /*1530*/  IMAD.U32 R93, R56, 0x10000, RZ ;  /* 0x00010000385d7824 */ /* 0x000fe200078e00ff */
[----:B------:R-:W-:Y:S01]  /*1540*/  SHF.L.U32 R23, R17, 0x10, RZ ;  /* 0x0000001011177819 */ /* 0x000fe200000006ff */
[----:B------:R-:W-:Y:S01]  /*1550*/  IMAD R133, R133, -0x326172a9, RZ ;  /* 0xcd9e8d5785857824 */ /* 0x000fe200078e02ff */
[----:B------:R-:W-:Y:S01]  /*1560*/  PRMT R177, R5, 0x7632, R177 ;  /* 0x0000763205b17816 */ /* 0x000fe200000000b1 */
[----:B------:R-:W-:Y:S01]  /*1570*/  IMAD.HI.U32 R192, R198, -0x326172a9, RZ ;  /* 0xcd9e8d57c6c07827 */ /* 0x000fe200078e00ff */
[----:B------:R-:W-:Y:S01]  /*1580*/  PRMT R169, R7, 0x7632, R169 ;  /* 0x0000763207a97816 */ /* 0x000fe200000000a9 */
[----:B------:R-:W-:Y:S01]  /*1590*/  ULDC UR39, c[0x0][0x218] ;  /* 0x0000860000277ab9 */ /* 0x000fe20000000800 */
[----:B------:R-:W-:Y:S01]  /*15a0*/  PRMT R175, R97, 0x7632, R175 ;  /* 0x0000763261af7816 */ /* 0x000fe200000000af */
[----:B------:R-:W-:Y:S01]  /*15b0*/  IMAD.U32 R28, R20, 0x10000, RZ ;  /* 0x00010000141c7824 */ /* 0x000fe200078e00ff */
[----:B------:R-:W-:Y:S01]  /*15c0*/  PRMT R171, R98, 0x7632, R171 ;  /* 0x0000763262ab7816 */ /* 0x000fe200000000ab */
[----:B------:R-:W-:Y:S01]  /*15d0*/  IMAD.U32 R18, R14, 0x10000, RZ ;  /* 0x000100000e127824 */ /* 0x000fe200078e00ff */
[----:B------:R-:W-:Y:S01]  /*15e0*/  PRMT R167, R99, 0x7632, R167 ;  /* 0x0000763263a77816 */ /* 0x000fe200000000a7 */
[----:B------:R-:W-:Y:S01]  /*15f0*/  IMAD.U32 R17, R15, 0x10000, RZ ;  /* 0x000100000f117824 */ /* 0x000fe200078e00ff */
[----:B------:R-:W-:Y:S01]  /*1600*/  PRMT R124, R88, 0x7632, R124 ;  /* 0x00007632587c7816 */ /* 0x000fe2000000007c */
        /* <DEDUP_REMOVED lines=75> */
[----:B------:R-:W-:Y:S01]  /*1ac0*/  LOP3.LUT R193, R193, UR37, R152, 0x96, !PT ;  /* 0x00000025c1c17c12 */ /* 0x000fe2000f8e9698 */
        /* <DEDUP_REMOVED lines=17> */
[----:B------:R-:W-:Y:S01]  /*1be0*/  LOP3.LUT R195, R132, 0x3, RZ, 0xc0, !PT ;  /* 0x0000000384c37812 */ /* 0x000fe200078ec0ff */
        /* <DEDUP_REMOVED lines=20> */
[----:B------:R-:W-:Y:S01]  /*1d30*/  IMAD R198, R198, -0x326172a9, RZ ;  /* 0xcd9e8d57c6c67824 */ /* 0x000fe200078e02ff */
[----:B------:R-:W-:Y:S01]  /*1d40*/  SHF.L.U32 R165, R165, 0x10, RZ ;  /* 0x00000010a5a57819 */ /* 0x000fe200000006ff */
[----:B------:R-:W-:Y:S01]  /*1d50*/  IMAD R196, R196, -0x2daee0ad, RZ ;  /* 0xd2511f53c4c47824 */ /* 0x000fe200078e02ff */
[----:B------:R-:W-:Y:S01]  /*1d60*/  SHF.L.U32 R127, R127, 0x10, RZ ;  /* 0x000000107f7f7819 */ /* 0x000fe200000006ff */
[----:B------:R-:W-:Y:S01]  /*1d70*/  IMAD.MOV.U32 R240, RZ, RZ, 0x1 ;  /* 0x00000001fff07424 */ /* 0x000fe200078e00ff */
[----:B------:R-:W-:Y:S01]  /*1d80*/  SHF.L.U32 R131, R131, 0x10, RZ ;  /* 0x0000001083837819 */ /* 0x000fe200000006ff */
[----:B------:R-:W-:Y:S01]  /*1d90*/  IMAD.MOV.U32 R194, RZ, RZ, RZ ;  /* 0x000000ffffc27224 */ /* 0x000fe200078e00ff */
        /* <DEDUP_REMOVED lines=16> */
[----:B------:R-:W-:Y:S01]  /*1ea0*/  ULDC UR36, c[0x0][0x290] ;  /* 0x0000a40000247ab9 */ /* 0x000fe20000000800 */
[----:B------:R-:W-:Y:S01]  /*1eb0*/  IMAD.U32 R126, R126, 0x10000, RZ ;  /* 0x000100007e7e7824 */ /* 0x000fe200078e00ff */
[----:B------:R-:W-:Y:S01]  /*1ec0*/  ULDC.64 UR12, c[0x0][0x230] ;  /* 0x00008c00000c7ab9 */ /* 0x000fe20000000a00 */
[----:B------:R-:W-:Y:S01]  /*1ed0*/  IMAD.U32 R128, R128, 0x10000, RZ ;  /* 0x0001000080807824 */ /* 0x000fe200078e00ff */
[----:B------:R-:W-:Y:S01]  /*1ee0*/  ULDC.64 UR10, c[0x0][0x238] ;  /* 0x00008e00000a7ab9 */ /* 0x000fe20000000a00 */
[----:B------:R-:W-:Y:S01]  /*1ef0*/  IMAD.U32 R129, R129, 0x10000, RZ ;  /* 0x0001000081817824 */ /* 0x000fe200078e00ff */
[----:B------:R-:W-:Y:S01]  /*1f00*/  ULDC.64 UR8, c[0x0][0x240] ;  /* 0x0000900000087ab9 */ /* 0x000fe20000000a00 */
[----:B------:R-:W-:Y:S01]  /*1f10*/  IMAD.U32 R130, R130, 0x10000, RZ ;  /* 0x0001000082827824 */ /* 0x000fe200078e00ff */
[----:B------:R-:W-:Y:S01]  /*1f20*/  UISETP.NE.AND UP0, UPT, UR31, URZ, UPT ;  /* 0x0000003f1f00728c */ /* 0x000fe2000bf05270 */
[----:B------:R-:W-:Y:S01]  /*1f30*/  IMAD.U32 R134, R134, 0x10000, RZ ;  /* 0x0001000086867824 */ /* 0x000fe200078e00ff */
[----:B------:R-:W-:Y:S01]  /*1f40*/  ULDC.64 UR32, c[0x0][0x248] ;  /* 0x0000920000207ab9 */ /* 0x000fe20000000a00 */
[----:B------:R-:W-:Y:S01]  /*1f50*/  IMAD.U32 R135, R135, 0x10000, RZ ;  /* 0x0001000087877824 */ /* 0x000fe200078e00ff */
[----:B------:R-:W-:Y:S01]  /*1f60*/  ULDC.64 UR34, c[0x0][0x210] ;  /* 0x0000840000227ab9 */ /* 0x000fe20000000a00 */
[----:B------:R-:W-:-:S02]  /*1f70*/  IMAD.U32 R136, R136, 0x10000, RZ ;  /* 0x0001000088887824 */ /* 0x000fc400078e00ff */
[----:B------:R-:W-:Y:S02]  /*1f80*/  IMAD.U32 R138, R138, 0x10000, RZ ;  /* 0x000100008a8a7824 */ /* 0x000fe400078e00ff */
[----:B------:R-:W-:Y:S02]  /*1f90*/  IMAD.U32 R139, R139, 0x10000, RZ ;  /* 0x000100008b8b7824 */ /* 0x000fe400078e00ff */
[----:B------:R-:W-:Y:S02]  /*1fa0*/  IMAD.U32 R140, R140, 0x10000, RZ ;  /* 0x000100008c8c7824 */ /* 0x000fe400078e00ff */
[----:B------:R-:W-:Y:S02]  /*1fb0*/  IMAD.U32 R142, R142, 0x10000, RZ ;  /* 0x000100008e8e7824 */ /* 0x000fe400078e00ff */
[----:B------:R-:W-:Y:S02]  /*1fc0*/  IMAD.U32 R143, R143, 0x10000, RZ ;  /* 0x000100008f8f7824 */ /* 0x000fe400078e00ff */
        /* <DEDUP_REMOVED lines=15> */
[----:B01----:R-:W-:-:S07]  /*20c0*/  IMAD.SHL.U32 R197, R197, 0x8, RZ ;  /* 0x00000008c5c57824 */ /* 0x003fce00078e00ff */
.L_x_1431:
[----:B01234-:R-:W-:Y:S01]  /*20d0*/  IMAD R64, R46, UR39, RZ ;  /* 0x000000272e407c24 */ /* 0x01ffe2000f8e02ff */
[----:B------:R-:W-:Y:S01]  /*20e0*/  LOP3.LUT P0, RZ, R45, 0x20, RZ, 0xc0, !PT ;  /* 0x000000202dff7812 */ /* 0x000fe2000780c0ff */
[----:B------:R-:W-:Y:S03]  /*20f0*/  BSSY B0, `(.L_x_766) ;  /* 0x00005e2000007945 */ /* 0x000fe60003800000 */
[----:B------:R-:W-:-:S04]  /*2100*/  SHF.R.S32.HI R65, RZ, 0x1f, R64 ;  /* 0x0000001fff417819 */ /* 0x000fc80000011440 */
[----:B------:R-:W-:-:S04]  /*2110*/  LEA.HI R65, R65, R64, RZ, 0x3 ;  /* 0x0000004041417211 */ /* 0x000fc800078f18ff */
[----:B------:R-:W-:-:S05]  /*2120*/  LEA.HI.SX32 R191, R65, R48, 0x1d ;  /* 0x0000003041bf7211 */ /* 0x000fca00078feaff */
[----:B------:R-:W-:Y:S01]  /*2130*/  IMAD.MOV.U32 R241, RZ, RZ, R191 ;  /* 0x000000fffff17224 */ /* 0x000fe200078e00bf */
[----:B------:R-:W-:Y:S06]  /*2140*/  @!P0 BRA `(.L_x_767) ;  /* 0x0000005c00708947 */ /* 0x000fec0003800000 */
[----:B------:R-:W0:Y:S01]  /*2150*/  LDC.64 R132, c[0x0][0x228] ;  /* 0x00008a00ff847b82 */ /* 0x000e220000000a00 */
[----:B------:R-:W-:-:S04]  /*2160*/  ISETP.NE.U32.AND P0, PT, RZ, UR12, PT ;  /* 0x0000000cff007c0c */ /* 0x000fc8000bf05070 */
[----:B------:R-:W-:-:S03]  /*2170*/  ISETP.NE.AND.EX P0, PT, RZ, UR13, PT, P0 ;  /* 0x0000000dff007c0c */ /* 0x000fc6000bf05300 */
[----:B------:R-:W1:Y:S10]  /*2180*/  LDC.64 R64, c[0x0][0x220] ;  /* 0x00008800ff407b82 */ /* 0x000e740000000a00 */
[----:B------:R-:W-:-:S04]  /*2190*/  @P0 LEA R66, P1, R191, UR12, 0x4 ;  /* 0x0000000cbf420c11 */ /* 0x000fc8000f8220ff */
[----:B------:R-:W-:Y:S02]  /*21a0*/  @P0 LEA.HI.X R67, R191, UR13, RZ, 0x4, P1 ;  /* 0x0000000dbf430c11 */ /* 0x000fe400088f24ff */
[----:B0-----:R-:W-:-:S03]  /*21b0*/  ISETP.NE.U32.AND P1, PT, R132, RZ, PT ;  /* 0x000000ff8400720c */ /* 0x001fc60003f25070 */
[----:B------:R0:W5:Y:S01]  /*21c0*/  @P0 LDG.E.128 R60, desc[UR6][R66.64] ;  /* 0x00000006423c0981 */ /* 0x000162000c1e1d00 */
[----:B------:R-:W-:Y:S01]  /*21d0*/  ISETP.NE.AND.EX P1, PT, R133, RZ, PT, P1 ;  /* 0x000000ff8500720c */ /* 0x000fe20003f25310 */
[----:B-1----:R-:W-:-:S06]  /*21e0*/  IMAD.WIDE.U32 R64, R191, 0x10, R64 ;  /* 0x00000010bf407825 */ /* 0x002fcc00078e0040 */
[----:B------:R-:W5:Y:S06]  /*21f0*/  LDG.E.128 R64, desc[UR6][R64.64] ;  /* 0x0000000640407981 */ /* 0x000f6c000c1e1d00 */
[----:B------:R-:W-:-:S04]  /*2200*/  @P1 LEA R200, P2, R191, R132, 0x4 ;  /* 0x00000084bfc81211 */ /* 0x000fc800078420ff */
[----:B------:R-:W-:-:S05]  /*2210*/  @P1 LEA.HI.X R201, R191, R133, RZ, 0x4, P2 ;  /* 0x00000085bfc91211 */ /* 0x000fca00010f24ff */
[----:B------:R0:W5:Y:S01]  /*2220*/  @P1 LDG.E.128 R56, desc[UR6][R200.64] ;  /* 0x00000006c8381981 */ /* 0x000162000c1e1d00 */
[C---:B------:R-:W-:Y:S01]  /*2230*/  ISETP.NE.AND P2, PT, R195.reuse, 0x1, PT ;  /* 0x00000001c300780c */ /* 0x040fe20003f45270 */
[----:B------:R-:W-:Y:S01]  /*2240*/  BSSY B1, `(.L_x_768) ;  /* 0x000000c000017945 */ /* 0x000fe20003800000 */
[----:B------:R-:W-:-:S11]  /*2250*/  VIADD R210, R195, 0x1 ;  /* 0x00000001c3d27836 */ /* 0x000fd60000000000 */
[----:B0-----:R-:W-:Y:S05]  /*2260*/  @!P2 BRA `(.L_x_769) ;  /* 0x000000000020a947 */ /* 0x001fea0003800000 */
[----:B------:R-:W-:Y:S02]  /*2270*/  ISETP.NE.AND P2, PT, R195, 0x2, PT ;  /* 0x00000002c300780c */ /* 0x000fe40003f45270 */
[----:B------:R-:W-:-:S11]  /*2280*/  MOV R230, R193 ;  /* 0x000000c100e67202 */ /* 0x000fd60000000f00 */
[----:B------:R-:W-:Y:S05]  /*2290*/  @!P2 BRA `(.L_x_770) ;  /* 0x000000000018a947 */ /* 0x000fea0003800000 */
[----:B------:R-:W-:Y:S01]  /*22a0*/  ISETP.NE.AND P2, PT, R195, 0x3, PT ;  /* 0x00000003c300780c */ /* 0x000fe20003f45270 */
[----:B------:R-:W-:-:S12]  /*22b0*/  IMAD.MOV.U32 R230, RZ, RZ, R192 ;  /* 0x000000ffffe67224 */ /* 0x000fd800078e00c0 */
[----:B------:R-:W-:Y:S05]  /*22c0*/  @P2 BRA `(.L_x_770) ;  /* 0x00000000000c2947 */ /* 0x000fea0003800000 */
[----:B------:R-:W-:Y:S01]  /*22d0*/  IMAD.MOV.U32 R230, RZ, RZ, R196 ;  /* 0x000000ffffe67224 */ /* 0x000fe200078e00c4 */
[----:B------:R-:W-:Y:S06]  /*22e0*/  BRA `(.L_x_770) ;  /* 0x0000000000047947 */ /* 0x000fec0003800000 */
.L_x_769:
[----:B------:R-:W-:-:S07]  /*22f0*/  IMAD.MOV.U32 R230, RZ, RZ, R198 ;  /* 0x000000ffffe67224 */ /* 0x000fce00078e00c6 */
.L_x_770:
[----:B------:R-:W-:Y:S05]  /*2300*/  BSYNC B1 ;  /* 0x0000000000017941 */ /* 0x000fea0003800000 */
.L_x_768:
[----:B------:R-:W-:Y:S01]  /*2310*/  ISETP.NE.AND P2, PT, R210, 0x4, PT ;  /* 0x00000004d200780c */ /* 0x000fe20003f45270 */
[----:B------:R-:W-:-:S12]  /*2320*/  BSSY B1, `(.L_x_771) ;  /* 0x000003c000017945 */ /* 0x000fd80003800000 */
[----:B------:R-:W-:Y:S05]  /*2330*/  @P2 BRA `(.L_x_772) ;  /* 0x0000000000e82947 */ /* 0x000fea0003800000 */
[----:B------:R-:W-:Y:S01]  /*2340*/  IADD3 R50, R50, 0x1, RZ ;  /* 0x0000000132327810 */ /* 0x000fe20007ffe0ff */
[----:B------:R-:W-:Y:S03]  /*2350*/  BSSY B2, `(.L_x_773) ;  /* 0x000000c000027945 */ /* 0x000fe60003800000 */
[C---:B------:R-:W-:Y:S01]  /*2360*/  ISETP.NE.AND P2, PT, R50.reuse, RZ, PT ;  /* 0x000000ff3200720c */ /* 0x040fe20003f45270 */
[----:B------:R-:W-:-:S12]  /*2370*/  IMAD.HI.U32 R193, R50, -0x2daee0ad, RZ ;  /* 0xd2511f5332c17827 */ /* 0x000fd800078e00ff */
[----:B------:R-:W-:Y:S05]  /*2380*/  @P2 BRA `(.L_x_774) ;  /* 0x0000000000202947 */ /* 0x000fea0003800000 */
[----:B------:R-:W-:-:S05]  /*2390*/  VIADD R49, R49, 0x1 ;  /* 0x0000000131317836 */ /* 0x000fca0000000000 */
[----:B------:R-:W-:-:S13]  /*23a0*/  ISETP.NE.AND P2, PT, R49, RZ, PT ;  /* 0x000000ff3100720c */ /* 0x000fda0003f45270 */
[----:B------:R-:W-:Y:S02]  /*23b0*/  @!P2 VIADD R51, R51, 0x1 ;  /* 0x000000013333a836 */ /* 0x000fe40000000000 */
[----:B------:R-:W-:Y:S02]  /*23c0*/  @!P2 VIADD R192, R194, 0x1 ;  /* 0x00000001c2c0a836 */ /* 0x000fe40000000000 */
[----:B------:R-:W-:Y:S01]  /*23d0*/  @!P2 IMAD.MOV.U32 R49, RZ, RZ, RZ ;  /* 0x000000ffff31a224 */ /* 0x000fe200078e00ff */
[----:B------:R-:W-:-:S13]  /*23e0*/  ISETP.NE.AND P3, PT, R51, RZ, !P2 ;  /* 0x000000ff3300720c */ /* 0x000fda0005765270 */
[----:B------:R-:W-:-:S05]  /*23f0*/  @P3 IADD3 R192, R194, RZ, RZ ;  /* 0x000000ffc2c03210 */ /* 0x000fca0007ffe0ff */
[----:B------:R-:W-:-:S07]  /*2400*/  @!P2 IMAD.MOV.U32 R194, RZ, RZ, R192 ;  /* 0x000000ffffc2a224 */ /* 0x000fce00078e00c0 */
.L_x_774:
[----:B------:R-:W-:Y:S05]  /*2410*/  BSYNC B2 ;  /* 0x0000000000027941 */ /* 0x000fea0003800000 */
.L_x_773:
[----:B------:R-:W-:Y:S01]  /*2420*/  IMAD.HI.U32 R192, R51, -0x326172a9, RZ ;  /* 0xcd9e8d5733c07827 */ /* 0x000fe200078e00ff */
[----:B------:R-:W-:-:S03]  /*2430*/  LOP3.LUT R193, R193, UR5, R194, 0x96, !PT ;  /* 0x00000005c1c17c12 */ /* 0x000fc6000f8e96c2 */
[----:B------:R-:W-:Y:S01]  /*2440*/  IMAD R195, R51, -0x326172a9, RZ ;  /* 0xcd9e8d5733c37824 */ /* 0x000fe200078e02ff */
[----:B------:R-:W-:Y:S01]  /*2450*/  LOP3.LUT R192, R192, UR4, R49, 0x96, !PT ;  /* 0x00000004c0c07c12 */ /* 0x000fe2000f8e9631 */
[----:B------:R-:W-:-:S04]  /*2460*/  IMAD.WIDE.U32 R200, R193, -0x326172a9, RZ ;  /* 0xcd9e8d57c1c87825 */ /* 0x000fc800078e00ff */
[----:B------:R-:W-:Y:S01]  /*2470*/  IMAD R193, R50, -0x2daee0ad, RZ ;  /* 0xd2511f5332c17824 */ /* 0x000fe200078e02ff */
[----:B------:R-:W-:Y:S01]  /*2480*/  LOP3.LUT R195, R201, UR15, R195, 0x96, !PT ;  /* 0x0000000fc9c37c12 */ /* 0x000fe2000f8e96c3 */
[----:B------:R-:W-:-:S04]  /*2490*/  IMAD.WIDE.U32 R220, R192, -0x2daee0ad, RZ ;  /* 0xd2511f53c0dc7825 */ /* 0x000fc800078e00ff */
[----:B------:R-:W-:Y:S01]  /*24a0*/  IMAD.WIDE.U32 R210, R195, -0x2daee0ad, RZ ;  /* 0xd2511f53c3d27825 */ /* 0x000fe200078e00ff */
[----:B------:R-:W-:-:S04]  /*24b0*/  LOP3.LUT R193, R221, UR14, R193, 0x96, !PT ;  /* 0x0000000eddc17c12 */ /* 0x000fc8000f8e96c1 */
[----:B------:R-:W-:Y:S01]  /*24c0*/  LOP3.LUT R201, R211, UR17, R220, 0x96, !PT ;  /* 0x00000011d3c97c12 */ /* 0x000fe2000f8e96dc */
[----:B------:R-:W-:-:S05]  /*24d0*/  IMAD.WIDE.U32 R192, R193, -0x326172a9, RZ ;  /* 0xcd9e8d57c1c07825 */ /* 0x000fca00078e00ff */
[----:B------:R-:W-:Y:S01]  /*24e0*/  LOP3.LUT R220, R193, UR16, R200, 0x96, !PT ;  /* 0x00000010c1dc7c12 */ /* 0x000fe2000f8e96c8 */
[----:B------:R-:W-:-:S04]  /*24f0*/  IMAD.WIDE.U32 R200, R201, -0x326172a9, RZ ;  /* 0xcd9e8d57c9c87825 */ /* 0x000fc800078e00ff */
[----:B------:R-:W-:Y:S01]  /*2500*/  IMAD.WIDE.U32 R220, R220, -0x2daee0ad, RZ ;  /* 0xd2511f53dcdc7825 */ /* 0x000fe200078e00ff */
[----:B------:R-:W-:-:S04]  /*2510*/  LOP3.LUT R211, R201, UR19, R192, 0x96, !PT ;  /* 0x00000013c9d37c12 */ /* 0x000fc8000f8e96c0 */
        /* <DEDUP_REMOVED lines=23> */
[----:B------:R-:W-:-:S03]  /*2690*/  LOP3.LUT R192, R221, UR30, R192, 0x96, !PT ;  /* 0x0000001eddc07c12 */ /* 0x000fc6000f8e96c0 */
[----:B------:R-:W-:Y:S01]  /*26a0*/  IMAD.MOV.U32 R198, RZ, RZ, R220 ;  /* 0x000000ffffc67224 */ /* 0x000fe200078e00dc */
[----:B------:R-:W-:Y:S01]  /*26b0*/  LOP3.LUT R193, R201, UR37, R210, 0x96, !PT ;  /* 0x00000025c9c17c12 */ /* 0x000fe2000f8e96d2 */
[----:B------:R-:W-:Y:S01]  /*26c0*/  IMAD.MOV.U32 R210, RZ, RZ, RZ ;  /* 0x000000ffffd27224 */ /* 0x000fe200078e00ff */
[----:B------:R-:W-:-:S07]  /*26d0*/  MOV R196, R200 ;  /* 0x000000c800c47202 */ /* 0x000fce0000000f00 */
.L_x_772:
[----:B------:R-:W-:Y:S05]  /*26e0*/  BSYNC B1 ;  /* 0x0000000000017941 */ /* 0x000fea0003800000 */
.L_x_771:
[----:B------:R-:W0:Y:S01]  /*26f0*/  LDC R242, c[0x0][0x294] ;  /* 0x0000a500fff27b82 */ /* 0x000e220000000800 */
[----:B------:R-:W-:Y:S01]  /*2700*/  I2FP.F32.U32 R200, R230 ;  /* 0x000000e600c87245 */ /* 0x000fe20000201000 */
[----:B------:R-:W-:Y:S01]  /*2710*/  IMAD.MOV.U32 R243, RZ, RZ, 0x2f800000 ;  /* 0x2f800000fff37424 */ /* 0x000fe200078e00ff */
[----:B------:R-:W-:Y:S01]  /*2720*/  ISETP.NE.U32.AND P2, PT, R132, RZ, PT ;  /* 0x000000ff8400720c */ /* 0x000fe20003f45070 */
[----:B-----5:R-:W-:Y:S01]  /*2730*/  IMAD.U32 R132, R64, 0x10000, RZ ;  /* 0x0001000040847824 */ /* 0x020fe200078e00ff */
[----:B------:R-:W-:Y:S02]  /*2740*/  LOP3.LUT R45, R45, 0xffffffef, RZ, 0xc0, !PT ;  /* 0xffffffef2d2d7812 */ /* 0x000fe400078ec0ff */
[----:B------:R-:W-:Y:S01]  /*2750*/  ISETP.NE.AND.EX P2, PT, R133, RZ, PT, P2 ;  /* 0x000000ff8500720c */ /* 0x000fe20003f45320 */
[----:B------:R-:W1:Y:S01]  /*2760*/  LDC R241, c[0x0][0x298] ;  /* 0x0000a600fff17b82 */ /* 0x000e620000000800 */
[----:B------:R-:W-:Y:S01]  /*2770*/  FFMA.FTZ R133, R200, R243, 1.1641532182693481445e-10 ;  /* 0x2f000000c8857423 */ /* 0x000fe200000100f3 */
[----:B------:R-:W-:-:S04]  /*2780*/  PRMT R64, R64, 0x7632, R64 ;  /* 0x0000763240407816 */ /* 0x000fc80000000040 */
[----:B0-----:R-:W-:Y:S01]  /*2790*/  FSETP.GTU.FTZ.AND P3, PT, R133, R242, PT ;  /* 0x000000f28500720b */ /* 0x001fe20003f7c000 */
[----:B-1----:R-:W-:-:S12]  /*27a0*/  FMUL.FTZ R132, R132, R241 ;  /* 0x000000f184847220 */ /* 0x002fd80000410000 */
[----:B------:R-:W-:Y:S02]  /*27b0*/  @P3 LOP3.LUT R45, R45, 0x10, RZ, 0xfc, !PT ;  /* 0x000000102d2d3812 */ /* 0x000fe400078efcff */
[----:B------:R-:W-:Y:S01]  /*27c0*/  FSEL R200, R132, RZ, !P3 ;  /* 0x000000ff84c87208 */ /* 0x000fe20005800000 */
[----:B------:R-:W-:Y:S06]  /*27d0*/  @P2 BRA `(.L_x_775) ;  /* 0x0000000000182947 */ /* 0x000fec0003800000 */
[----:B------:R-:W-:Y:S01]  /*27e0*/  MOV R132, R210 ;  /* 0x000000d200847202 */ /* 0x000fe20000000f00 */
[----:B------:R-:W-:Y:S06]  /*27f0*/  @!P0 BRA `(.L_x_776) ;  /* 0x0000000400688947 */ /* 0x000fec0003800000 */
[----:B------:R-:W-:Y:S02]  /*2800*/  IMAD.U32 R133, R60, 0x10000, RZ ;  /* 0x000100003c857824 */ /* 0x000fe400078e00ff */
[----:B------:R-:W-:Y:S02]  /*2810*/  IMAD.MOV.U32 R132, RZ, RZ, R210 ;  /* 0x000000ffff847224 */ /* 0x000fe400078e00d2 */
[----:B------:R-:W-:Y:S01]  /*2820*/  FADD.FTZ R200, R133, R200 ;  /* 0x000000c885c87221 */ /* 0x000fe20000010000 */
[----:B------:R-:W-:Y:S06]  /*2830*/  BRA `(.L_x_776) ;  /* 0x0000000400587947 */ /* 0x000fec0003800000 */
.L_x_775:
[C---:B------:R-:W-:Y:S01]  /*2840*/  ISETP.NE.AND P3, PT, R210.reuse, 0x1, PT ;  /* 0x00000001d200780c */ /* 0x040fe20003f65270 */
[----:B------:R-:W-:Y:S01]  /*2850*/  BSSY B1, `(.L_x_777) ;  /* 0x000000c000017945 */ /* 0x000fe20003800000 */
[----:B------:R-:W-:-:S11]  /*2860*/  VIADD R132, R210, 0x1 ;  /* 0x00000001d2847836 */ /* 0x000fd60000000000 */
[----:B------:R-:W-:Y:S05]  /*2870*/  @!P3 BRA `(.L_x_778) ;  /* 0x000000000020b947 */ /* 0x000fea0003800000 */
        /* <DEDUP_REMOVED lines=8> */
.L_x_778:
[----:B------:R-:W-:-:S07]  /*2900*/  IMAD.MOV.U32 R190, RZ, RZ, R198 ;  /* 0x000000ffffbe7224 */ /* 0x000fce00078e00c6 */
.L_x_779:
[----:B------:R-:W-:Y:S05]  /*2910*/  BSYNC B1 ;  /* 0x0000000000017941 */ /* 0x000fea0003800000 */
.L_x_777:
        /* <DEDUP_REMOVED lines=16> */
.L_x_783:
[----:B------:R-:W-:Y:S05]  /*2a20*/  BSYNC B2 ;  /* 0x0000000000027941 */ /* 0x000fea0003800000 */
.L_x_782:
        /* <DEDUP_REMOVED lines=35> */
[----:B------:R-:W-:-:S04]  /*2c60*/  IMAD.WIDE.U32 R192, R193, -0x326172a9, RZ ;  /* 0xcd9e8d57c1c07825 */ /* 0x000fc800078e00ff */
[----:B------:R-:W-:Y:S01]  /*2c70*/  IMAD.WIDE.U32 R220, R220, -0x326172a9, RZ ;  /* 0xcd9e8d57dcdc7825 */ /* 0x000fe200078e00ff */
[----:B------:R-:W-:-:S03]  /*2c80*/  LOP3.LUT R132, R193, UR28, R132, 0x96, !PT ;  /* 0x0000001cc1847c12 */ /* 0x000fc6000f8e9684 */
[----:B------:R-:W-:Y:S01]  /*2c90*/  IMAD.MOV.U32 R198, RZ, RZ, R220 ;  /* 0x000000ffffc67224 */ /* 0x000fe200078e00dc */
[----:B------:R-:W-:Y:S01]  /*2ca0*/  LOP3.LUT R192, R221, UR30, R192, 0x96, !PT ;  /* 0x0000001eddc07c12 */ /* 0x000fe2000f8e96c0 */
[----:B------:R-:W-:-:S03]  /*2cb0*/  IMAD.WIDE.U32 R132, R132, -0x2daee0ad, RZ ;  /* 0xd2511f5384847825 */ /* 0x000fc600078e00ff */
[----:B------:R-:W-:Y:S01]  /*2cc0*/  MOV R196, R132 ;  /* 0x0000008400c47202 */ /* 0x000fe20000000f00 */
[----:B------:R-:W-:Y:S01]  /*2cd0*/  IMAD.MOV.U32 R132, RZ, RZ, RZ ;  /* 0x000000ffff847224 */ /* 0x000fe200078e00ff */
[----:B------:R-:W-:-:S07]  /*2ce0*/  LOP3.LUT R193, R133, UR37, R210, 0x96, !PT ;  /* 0x0000002585c17c12 */ /* 0x000fce000f8e96d2 */
.L_x_781:
[----:B------:R-:W-:Y:S05]  /*2cf0*/  BSYNC B1 ;  /* 0x0000000000017941 */ /* 0x000fea0003800000 */
.L_x_780:
[----:B------:R-:W-:Y:S01]  /*2d00*/  I2FP.F32.U32 R190, R190 ;  /* 0x000000be00be7245 */ /* 0x000fe20000201000 */
[----:B------:R-:W-:-:S04]  /*2d10*/  IMAD.U32 R210, R56, 0x10000, RZ ;  /* 0x0001000038d27824 */ /* 0x000fc800078e00ff */
[----:B------:R-:W-:Y:S01]  /*2d20*/  FFMA.FTZ R133, R190, R243, 1.1641532182693481445e-10 ;  /* 0x2f000000be857423 */ /* 0x000fe200000100f3 */
[----:B------:R-:W-:-:S04]  /*2d30*/  FMUL.FTZ R210, R210, R241 ;  /* 0x000000f1d2d27220 */ /* 0x000fc80000410000 */
[----:B------:R-:W-:-:S04]  /*2d40*/  FSETP.GTU.FTZ.AND P3, PT, R133, R242, PT ;  /* 0x000000f28500720b */ /* 0x000fc80003f7c000 */
[----:B------:R-:W-:Y:S02]  /*2d50*/  FSEL R133, R210, RZ, !P3 ;  /* 0x000000ffd2857208 */ /* 0x000fe40005800000 */
[----:B------:R-:W-:-:S03]  /*2d60*/  SEL R190, RZ, 0x1, P3 ;  /* 0x00000001ffbe7807 */ /* 0x000fc60001800000 */
[----:B------:R-:W-:Y:S01]  /*2d70*/  FADD.FTZ R200, R133, R200 ;  /* 0x000000c885c87221 */ /* 0x000fe20000010000 */
[----:B------:R-:W-:-:S04]  /*2d80*/  @P0 IMAD.U32 R133, R60, 0x10000, RZ ;  /* 0x000100003c850824 */ /* 0x000fc800078e00ff */
[----:B------:R-:W-:-:S07]  /*2d90*/  @P0 FADD.FTZ R200, R133, R200 ;  /* 0x000000c885c80221 */ /* 0x000fce0000010000 */
.L_x_776:
[C---:B------:R-:W-:Y:S01]  /*2da0*/  ISETP.NE.AND P3, PT, R132.reuse, 0x1, PT ;  /* 0x000000018400780c */ /* 0x040fe20003f65270 */
[----:B------:R-:W-:Y:S01]  /*2db0*/  BSSY B1, `(.L_x_784) ;  /* 0x000000c000017945 */ /* 0x000fe20003800000 */
[----:B------:R-:W-:-:S11]  /*2dc0*/  IADD3 R133, R132, 0x1, RZ ;  /* 0x0000000184857810 */ /* 0x000fd60007ffe0ff */
[----:B------:R-:W-:Y:S05]  /*2dd0*/  @!P3 BRA `(.L_x_785) ;  /* 0x000000000020b947 */ /* 0x000fea0003800000 */
[----:B------:R-:W-:Y:S01]  /*2de0*/  ISETP.NE.AND P3, PT, R132, 0x2, PT ;  /* 0x000000028400780c */ /* 0x000fe20003f65270 */
[----:B------:R-:W-:-:S12]  /*2df0*/  IMAD.MOV.U32 R195, RZ, RZ, R193 ;  /* 0x000000ffffc37224 */ /* 0x000fd800078e00c1 */
[----:B------:R-:W-:Y:S05]  /*2e00*/  @!P3 BRA `(.L_x_786) ;  /* 0x000000000018b947 */ /* 0x000fea0003800000 */
[----:B------:R-:W-:Y:S01]  /*2e10*/  ISETP.NE.AND P3, PT, R132, 0x3, PT ;  /* 0x000000038400780c */ /* 0x000fe20003f65270 */
[----:B------:R-:W-:-:S12]  /*2e20*/  IMAD.MOV.U32 R195, RZ, RZ, R192 ;  /* 0x000000ffffc37224 */ /* 0x000fd800078e00c0 */
[----:B------:R-:W-:Y:S05]  /*2e30*/  @P3 BRA `(.L_x_786) ;  /* 0x00000000000c3947 */ /* 0x000fea0003800000 */
[----:B------:R-:W-:Y:S01]  /*2e40*/  IMAD.MOV.U32 R195, RZ, RZ, R196 ;  /* 0x000000ffffc37224 */ /* 0x000fe200078e00c4 */
[----:B------:R-:W-:Y:S06]  /*2e50*/  BRA `(.L_x_786) ;  /* 0x0000000000047947 */ /* 0x000fec0003800000 */
.L_x_785:
[----:B------:R-:W-:-:S07]  /*2e60*/  MOV R195, R198 ;  /* 0x000000c600c37202 */ /* 0x000fce0000000f00 */
.L_x_786:
[----:B------:R-:W-:Y:S05]  /*2e70*/  BSYNC B1 ;  /* 0x0000000000017941 */ /* 0x000fea0003800000 */
.L_x_784:
[----:B------:R-:W-:Y:S01]  /*2e80*/  ISETP.NE.AND P3, PT, R133, 0x4, PT ;  /* 0x000000048500780c */ /* 0x000fe20003f65270 */
[----:B------:R-:W-:-:S12]  /*2e90*/  BSSY B1, `(.L_x_787) ;  /* 0x000003c000017945 */ /* 0x000fd80003800000 */
[----:B------:R-:W-:Y:S05]  /*2ea0*/  @P3 BRA `(.L_x_788) ;  /* 0x0000000000e83947 */ /* 0x000fea0003800000 */
[----:B------:R-:W-:Y:S01]  /*2eb0*/  VIADD R50, R50, 0x1 ;  /* 0x0000000132327836 */ /* 0x000fe20000000000 */
[----:B------:R-:W-:Y:S03]  /*2ec0*/  BSSY B2, `(.L_x_789) ;  /* 0x000000c000027945 */ /* 0x000fe60003800000 */
[C---:B------:R-:W-:Y:S01]  /*2ed0*/  IMAD.HI.U32 R133, R50.reuse, -0x2daee0ad, RZ ;  /* 0xd2511f5332857827 */ /* 0x040fe200078e00ff */
[----:B------:R-:W-:-:S13]  /*2ee0*/  ISETP.NE.AND P3, PT, R50, RZ, PT ;  /* 0x000000ff3200720c */ /* 0x000fda0003f65270 */
[----:B------:R-:W-:Y:S05]  /*2ef0*/  @P3 BRA `(.L_x_790) ;  /* 0x0000000000203947 */ /* 0x000fea0003800000 */
[----:B------:R-:W-:-:S05]  /*2f00*/  VIADD R49, R49, 0x1 ;  /* 0x0000000131317836 */ /* 0x000fca0000000000 */
[----:B------:R-:W-:-:S13]  /*2f10*/  ISETP.NE.AND P3, PT, R49, RZ, PT ;  /* 0x000000ff3100720c */ /* 0x000fda0003f65270 */
[----:B------:R-:W-:Y:S01]  /*2f20*/  @!P3 VIADD R51, R51, 0x1 ;  /* 0x000000013333b836 */ /* 0x000fe20000000000 */
[----:B------:R-:W-:Y:S01]  /*2f30*/  @!P3 IADD3 R132, R194, 0x1, RZ ;  /* 0x00000001c284b810 */ /* 0x000fe20007ffe0ff */
[----:B------:R-:W-:-:S03]  /*2f40*/  @!P3 IMAD.MOV.U32 R49, RZ, RZ, RZ ;  /* 0x000000ffff31b224 */ /* 0x000fc600078e00ff */
[----:B------:R-:W-:-:S13]  /*2f50*/  ISETP.NE.AND P4, PT, R51, RZ, !P3 ;  /* 0x000000ff3300720c */ /* 0x000fda0005f85270 */
[----:B------:R-:W-:-:S04]  /*2f60*/  @P4 IMAD.MOV R132, RZ, RZ, R194 ;  /* 0x000000ffff844224 */ /* 0x000fc800078e02c2 */
[----:B------:R-:W-:-:S07]  /*2f70*/  @!P3 IMAD.MOV.U32 R194, RZ, RZ, R132 ;  /* 0x000000ffffc2b224 */ /* 0x000fce00078e0084 */
.L_x_790:
[----:B------:R-:W-:Y:S05]  /*2f80*/  BSYNC B2 ;  /* 0x0000000000027941 */ /* 0x000fea0003800000 */
.L_x_789:
[----:B------:R-:W-:Y:S01]  /*2f90*/  LOP3.LUT R133, R133, UR5, R194, 0x96, !PT ;  /* 0x0000000585857c12 */ /* 0x000fe2000f8e96c2 */
[----:B------:R-:W-:-:S04]  /*2fa0*/  IMAD.HI.U32 R192, R51, -0x326172a9, RZ ;  /* 0xcd9e8d5733c07827 */ /* 0x000fc800078e00ff */
[----:B------:R-:W-:Y:S01]  /*2fb0*/  IMAD R193, R51, -0x326172a9, RZ ;  /* 0xcd9e8d5733c17824 */ /* 0x000fe200078e02ff */
[----:B------:R-:W-:Y:S01]  /*2fc0*/  LOP3.LUT R192, R192, UR4, R49, 0x96, !PT ;  /* 0x00000004c0c07c12 */ /* 0x000fe2000f8e9631 */
[----:B------:R-:W-:-:S05]  /*2fd0*/  IMAD.WIDE.U32 R132, R133, -0x326172a9, RZ ;  /* 0xcd9e8d5785847825 */ /* 0x000fca00078e00ff */
[----:B------:R-:W-:Y:S01]  /*2fe0*/  LOP3.LUT R210, R133, UR15, R193, 0x96, !PT ;  /* 0x0000000f85d27c12 */ /* 0x000fe2000f8e96c1 */
[----:B------:R-:W-:Y:S02]  /*2ff0*/  IMAD R133, R50, -0x2daee0ad, RZ ;  /* 0xd2511f5332857824 */ /* 0x000fe400078e02ff */
        /* <DEDUP_REMOVED lines=31> */
[----:B------:R-:W-:Y:S02]  /*31f0*/  LOP3.LUT R192, R133, UR30, R192, 0x96, !PT ;  /* 0x0000001e85c07c12 */ /* 0x000fe4000f8e96c0 */
[----:B------:R-:W-:Y:S01]  /*3200*/  MOV R198, R132 ;  /* 0x0000008400c67202 */ /* 0x000fe20000000f00 */
[----:B------:R-:W-:-:S04]  /*3210*/  IMAD.WIDE.U32 R132, R193, -0x2daee0ad, RZ ;  /* 0xd2511f53c1847825 */ /* 0x000fc800078e00ff */
[----:B------:R-:W-:Y:S01]  /*3220*/  IMAD.MOV.U32 R196, RZ, RZ, R132 ;  /* 0x000000ffffc47224 */ /* 0x000fe200078e0084 */
[----:B------:R-:W-:Y:S01]  /*3230*/  LOP3.LUT R193, R133, UR37, R210, 0x96, !PT ;  /* 0x0000002585c17c12 */ /* 0x000fe2000f8e96d2 */
[----:B------:R-:W-:-:S07]  /*3240*/  IMAD.MOV.U32 R133, RZ, RZ, RZ ;  /* 0x000000ffff857224 */ /* 0x000fce00078e00ff */
.L_x_788:
[----:B------:R-:W-:Y:S05]  /*3250*/  BSYNC B1 ;  /* 0x0000000000017941 */ /* 0x000fea0003800000 */
.L_x_787:
[----:B------:R-:W-:Y:S01]  /*3260*/  I2FP.F32.U32 R132, R195 ;  /* 0x000000c300847245 */ /* 0x000fe20000201000 */
[----:B------:R-:W-:Y:S01]  /*3270*/  IMAD.U32 R64, R64, 0x10000, RZ ;  /* 0x0001000040407824 */ /* 0x000fe200078e00ff */
[----:B------:R-:W-:-:S03]  /*3280*/  LOP3.LUT R45, R45, 0xfffffff7, RZ, 0xc0, !PT ;  /* 0xfffffff72d2d7812 */ /* 0x000fc600078ec0ff */
[----:B------:R-:W-:Y:S01]  /*3290*/  FFMA.FTZ R195, R132, R243, 1.1641532182693481445e-10 ;  /* 0x2f00000084c37423 */ /* 0x000fe200000100f3 */
[----:B------:R-:W-:-:S04]  /*32a0*/  FMUL.FTZ R64, R64, R241 ;  /* 0x000000f140407220 */ /* 0x000fc80000410000 */
[----:B------:R-:W-:-:S04]  /*32b0*/  FSETP.GTU.FTZ.AND P3, PT, R195, R242, PT ;  /* 0x000000f2c300720b */ /* 0x000fc80003f7c000 */
[----:B------:R-:W-:-:S09]  /*32c0*/  FSEL R201, R64, RZ, !P3 ;  /* 0x000000ff40c97208 */ /* 0x000fd20005800000 */
[----:B------:R-:W-:Y:S01]  /*32d0*/  @P3 LOP3.LUT R45, R45, 0x8, RZ, 0xfc, !PT ;  /* 0x000000082d2d3812 */ /* 0x000fe200078efcff */
[----:B------:R-:W-:Y:S06]  /*32e0*/  @P2 BRA `(.L_x_791) ;  /* 0x00000000001c2947 */ /* 0x000fec0003800000 */
[----:B------:R-:W-:Y:S01]  /*32f0*/  MOV R132, R133 ;  /* 0x0000008500847202 */ /* 0x000fe20000000f00 */
[----:B------:R-:W-:Y:S06]  /*3300*/  @!P0 BRA `(.L_x_792) ;  /* 0x0000000400748947 */ /* 0x000fec0003800000 */
[----:B------:R-:W-:Y:S01]  /*3310*/  PRMT R64, R60, 0x7632, R64 ;  /* 0x000076323c407816 */ /* 0x000fe20000000040 */
[----:B------:R-:W-:-:S04]  /*3320*/  IMAD.MOV.U32 R132, RZ, RZ, R133 ;  /* 0x000000ffff847224 */ /* 0x000fc800078e0085 */
[----:B------:R-:W-:-:S04]  /*3330*/  IMAD.U32 R64, R64, 0x10000, RZ ;  /* 0x0001000040407824 */ /* 0x000fc800078e00ff */
[----:B------:R-:W-:Y:S01]  /*3340*/  FADD.FTZ R201, R64, R201 ;  /* 0x000000c940c97221 */ /* 0x000fe20000010000 */
[----:B------:R-:W-:Y:S06]  /*3350*/  BRA `(.L_x_792) ;  /* 0x0000000400607947 */ /* 0x000fec0003800000 */
.L_x_791:
        /* <DEDUP_REMOVED lines=12> */
.L_x_794:
[----:B------:R-:W-:-:S07]  /*3420*/  IMAD.MOV.U32 R64, RZ, RZ, R198 ;  /* 0x000000ffff407224 */ /* 0x000fce00078e00c6 */
.L_x_795:
[----:B------:R-:W-:Y:S05]  /*3430*/  BSYNC B1 ;  /* 0x0000000000017941 */ /* 0x000fea0003800000 */
.L_x_793:
        /* <DEDUP_REMOVED lines=16> */
.L_x_799:
[----:B------:R-:W-:Y:S05]  /*3540*/  BSYNC B2 ;  /* 0x0000000000027941 */ /* 0x000fea0003800000 */
.L_x_798:
        /* <DEDUP_REMOVED lines=44> */
.L_x_797:
[----:B------:R-:W-:Y:S05]  /*3810*/  BSYNC B1 ;  /* 0x0000000000017941 */ /* 0x000fea0003800000 */
.L_x_796:
[----:B------:R-:W-:Y:S02]  /*3820*/  PRMT R133, R56, 0x7632, R133 ;  /* 0x0000763238857816 */ /* 0x000fe40000000085 */
[----:B------:R-:W-:-:S03]  /*3830*/  I2FP.F32.U32 R64, R64 ;  /* 0x0000004000407245 */ /* 0x000fc60000201000 */
[----:B------:R-:W-:Y:S02]  /*3840*/  IMAD.U32 R210, R133, 0x10000, RZ ;  /* 0x0001000085d27824 */ /* 0x000fe400078e00ff */
[----:B------:R-:W-:Y:S01]  /*3850*/  FFMA.FTZ R133, R64, R243, 1.1641532182693481445e-10 ;  /* 0x2f00000040857423 */ /* 0x000fe200000100f3 */
[----:B------:R-:W-:Y:S01]  /*3860*/  @P0 PRMT R64, R60, 0x7632, R64 ;  /* 0x000076323c400816 */ /* 0x000fe20000000040 */
[----:B------:R-:W-:-:S03]  /*3870*/  FMUL.FTZ R210, R210, R241 ;  /* 0x000000f1d2d27220 */ /* 0x000fc60000410000 */
[----:B------:R-:W-:Y:S01]  /*3880*/  FSETP.GTU.FTZ.AND P3, PT, R133, R242, PT ;  /* 0x000000f28500720b */ /* 0x000fe20003f7c000 */
[----:B------:R-:W-:-:S03]  /*3890*/  @P0 IMAD.U32 R64, R64, 0x10000, RZ ;  /* 0x0001000040400824 */ /* 0x000fc600078e00ff */
[----:B------:R-:W-:Y:S02]  /*38a0*/  FSEL R210, R210, RZ, !P3 ;  /* 0x000000ffd2d27208 */ /* 0x000fe40005800000 */
[----:B------:R-:W-:-:S03]  /*38b0*/  SEL R189, RZ, 0x1, P3 ;  /* 0x00000001ffbd7807 */ /* 0x000fc60001800000 */
[----:B------:R-:W-:-:S04]  /*38c0*/  FADD.FTZ R201, R210, R201 ;  /* 0x000000c9d2c97221 */ /* 0x000fc80000010000 */
[----:B------:R-:W-:-:S07]  /*38d0*/  @P0 FADD.FTZ R201, R64, R201 ;  /* 0x000000c940c90221 */ /* 0x000fce0000010000 */
.L_x_792:
        /* <DEDUP_REMOVED lines=12> */
.L_x_801:
[----:B------:R-:W-:-:S07]  /*39a0*/  MOV R64, R198 ;  /* 0x000000c600407202 */ /* 0x000fce0000000f00 */
.L_x_802:
[----:B------:R-:W-:Y:S05]  /*39b0*/  BSYNC B1 ;  /* 0x0000000000017941 */ /* 0x000fea0003800000 */
.L_x_800:
        /* <DEDUP_REMOVED lines=16> */
.L_x_806:
[----:B------:R-:W-:Y:S05]  /*3ac0*/  BSYNC B2 ;  /* 0x0000000000027941 */ /* 0x000fea0003800000 */
.L_x_805:
        /* <DEDUP_REMOVED lines=44> */
.L_x_804:
[----:B------:R-:W-:Y:S05]  /*3d90*/  BSYNC B1 ;  /* 0x0000000000017941 */ /* 0x000fea0003800000 */
.L_x_803:
[----:B------:R-:W-:Y:S02]  /*3da0*/  I2FP.F32.U32 R64, R64 ;  /* 0x0000004000407245 */ /* 0x000fe40000201000 */
[----:B------:R-:W-:Y:S02]  /*3db0*/  LOP3.LUT R45, R45, 0xfffffffb, RZ, 0xc0, !PT ;  /* 0xfffffffb2d2d7812 */ /* 0x000fe400078ec0ff */
[C---:B------:R-:W-:Y:S01]  /*3dc0*/  PRMT R195, R65.reuse, 0x7632, R195 ;  /* 0x0000763241c37816 */ /* 0x040fe200000000c3 */
[----:B------:R-:W-:Y:S01]  /*3dd0*/  FFMA.FTZ R211, R64, R243, 1.1641532182693481445e-10 ;  /* 0x2f00000040d37423 */ /* 0x000fe200000100f3 */
[----:B------:R-:W-:-:S04]  /*3de0*/  IMAD.U32 R64, R65, 0x10000, RZ ;  /* 0x0001000041407824 */ /* 0x000fc800078e00ff */
[----:B------:R-:W-:Y:S01]  /*3df0*/  FSETP.GTU.FTZ.AND P3, PT, R211, R242, PT ;  /* 0x000000f2d300720b */ /* 0x000fe20003f7c000 */
[----:B------:R-:W-:-:S05]  /*3e00*/  FMUL.FTZ R64, R64, R241 ;  /* 0x000000f140407220 */ /* 0x000fca0000410000 */
[----:B------:R-:W-:-:S07]  /*3e10*/  FSEL R210, R64, RZ, !P3 ;  /* 0x000000ff40d27208 */ /* 0x000fce0005800000 */
[----:B------:R-:W-:Y:S01]  /*3e20*/  @P3 LOP3.LUT R45, R45, 0x4, RZ, 0xfc, !PT ;  /* 0x000000042d2d3812 */ /* 0x000fe200078efcff */
[----:B------:R-:W-:Y:S06]  /*3e30*/  @P2 BRA `(.L_x_807) ;  /* 0x0000000000182947 */ /* 0x000fec0003800000 */
[----:B------:R-:W-:Y:S01]  /*3e40*/  MOV R64, R133 ;  /* 0x0000008500407202 */ /* 0x000fe20000000f00 */
[----:B------:R-:W-:Y:S06]  /*3e50*/  @!P0 BRA `(.L_x_808) ;  /* 0x0000000400688947 */ /* 0x000fec0003800000 */
[----:B------:R-:W-:Y:S02]  /*3e60*/  IMAD.U32 R65, R61, 0x10000, RZ ;  /* 0x000100003d417824 */ /* 0x000fe400078e00ff */
[----:B------:R-:W-:Y:S02]  /*3e70*/  IMAD.MOV.U32 R64, RZ, RZ, R133 ;  /* 0x000000ffff407224 */ /* 0x000fe400078e0085 */
[----:B------:R-:W-:Y:S01]  /*3e80*/  FADD.FTZ R210, R65, R210 ;  /* 0x000000d241d27221 */ /* 0x000fe20000010000 */
[----:B------:R-:W-:Y:S06]  /*3e90*/  BRA `(.L_x_808) ;  /* 0x0000000400587947 */ /* 0x000fec0003800000 */
.L_x_807:
        /* <DEDUP_REMOVED lines=12> */
.L_x_810:
[----:B------:R-:W-:-:S07]  /*3f60*/  IMAD.MOV.U32 R188, RZ, RZ, R198 ;  /* 0x000000ffffbc7224 */ /* 0x000fce00078e00c6 */
.L_x_811:
[----:B------:R-:W-:Y:S05]  /*3f70*/  BSYNC B1 ;  /* 0x0000000000017941 */ /* 0x000fea0003800000 */
.L_x_809:
        /* <DEDUP_REMOVED lines=16> */
.L_x_815:
[----:B------:R-:W-:Y:S05]  /*4080*/  BSYNC B2 ;  /* 0x0000000000027941 */ /* 0x000fea0003800000 */
.L_x_814:
[----:B------:R-:W-:Y:S01]  /*4090*/  LOP3.LUT R65, R65, UR5, R194, 0x96, !PT ;  /* 0x0000000541417c12 */ /* 0x000fe2000f8e96c2 */
[----:B------:R-:W-:-:S04]  /*40a0*/  IMAD.HI.U32 R132, R51, -0x326172a9, RZ ;  /* 0xcd9e8d5733847827 */ /* 0x000fc800078e00ff */
[----:B------:R-:W-:Y:S01]  /*40b0*/  IMAD R133, R51, -0x326172a9, RZ ;  /* 0xcd9e8d5733857824 */ /* 0x000fe200078e02ff */
[----:B------:R-:W-:Y:S01]  /*40c0*/  LOP3.LUT R132, R132, UR4, R49, 0x96, !PT ;  /* 0x0000000484847c12 */ /* 0x000fe2000f8e9631 */
[----:B------:R-:W-:-:S04]  /*40d0*/  IMAD.WIDE.U32 R64, R65, -0x326172a9, RZ ;  /* 0xcd9e8d5741407825 */ /* 0x000fc800078e00ff */
[----:B------:R-:W-:Y:S01]  /*40e0*/  IMAD.WIDE.U32 R192, R132, -0x2daee0ad, RZ ;  /* 0xd2511f5384c07825 */ /* 0x000fe200078e00ff */
[----:B------:R-:W-:-:S03]  /*40f0*/  LOP3.LUT R133, R65, UR15, R133, 0x96, !PT ;  /* 0x0000000f41857c12 */ /* 0x000fc6000f8e9685 */
[----:B------:R-:W-:Y:S02]  /*4100*/  IMAD R65, R50, -0x2daee0ad, RZ ;  /* 0xd2511f5332417824 */ /* 0x000fe400078e02ff */
[----:B------:R-:W-:-:S03]  /*4110*/  IMAD.WIDE.U32 R132, R133, -0x2daee0ad, RZ ;  /* 0xd2511f5385847825 */ /* 0x000fc600078e00ff */
[----:B------:R-:W-:Y:S02]  /*4120*/  LOP3.LUT R65, R193, UR14, R65, 0x96, !PT ;  /* 0x0000000ec1417c12 */ /* 0x000fe4000f8e9641 */
[----:B------:R-:W-:-:S03]  /*4130*/  LOP3.LUT R133, R133, UR17, R192, 0x96, !PT ;  /* 0x0000001185857c12 */ /* 0x000fc6000f8e96c0 */
        /* <DEDUP_REMOVED lines=27> */
[----:B------:R-:W-:Y:S01]  /*42f0*/  IMAD.MOV.U32 R198, RZ, RZ, R64 ;  /* 0x000000ffffc67224 */ /* 0x000fe200078e0040 */
[----:B------:R-:W-:Y:S01]  /*4300*/  LOP3.LUT R192, R65, UR30, R192, 0x96, !PT ;  /* 0x0000001e41c07c12 */ /* 0x000fe2000f8e96c0 */
[----:B------:R-:W-:-:S03]  /*4310*/  IMAD.WIDE.U32 R64, R133, -0x2daee0ad, RZ ;  /* 0xd2511f5385407825 */ /* 0x000fc600078e00ff */
[----:B------:R-:W-:Y:S01]  /*4320*/  MOV R196, R64 ;  /* 0x0000004000c47202 */ /* 0x000fe20000000f00 */
[----:B------:R-:W-:Y:S01]  /*4330*/  IMAD.MOV.U32 R64, RZ, RZ, RZ ;  /* 0x000000ffff407224 */ /* 0x000fe200078e00ff */
[----:B------:R-:W-:-:S07]  /*4340*/  LOP3.LUT R193, R65, UR37, R132, 0x96, !PT ;  /* 0x0000002541c17c12 */ /* 0x000fce000f8e9684 */
.L_x_813:
[----:B------:R-:W-:Y:S05]  /*4350*/  BSYNC B1 ;  /* 0x0000000000017941 */ /* 0x000fea0003800000 */
.L_x_812:
[----:B------:R-:W-:-:S05]  /*4360*/  I2FP.F32.U32 R132, R188 ;  /* 0x000000bc00847245 */ /* 0x000fca0000201000 */
[----:B------:R-:W-:Y:S01]  /*4370*/  FFMA.FTZ R65, R132, R243, 1.1641532182693481445e-10 ;  /* 0x2f00000084417423 */ /* 0x000fe200000100f3 */
[----:B------:R-:W-:-:S04]  /*4380*/  IMAD.U32 R132, R57, 0x10000, RZ ;  /* 0x0001000039847824 */ /* 0x000fc800078e00ff */
[----:B------:R-:W-:Y:S01]  /*4390*/  FMUL.FTZ R132, R132, R241 ;  /* 0x000000f184847220 */ /* 0x000fe20000410000 */
[----:B------:R-:W-:-:S04]  /*43a0*/  FSETP.GTU.FTZ.AND P3, PT, R65, R242, PT ;  /* 0x000000f24100720b */ /* 0x000fc80003f7c000 */
[----:B------:R-:W-:Y:S02]  /*43b0*/  FSEL R65, R132, RZ, !P3 ;  /* 0x000000ff84417208 */ /* 0x000fe40005800000 */
[----:B------:R-:W-:-:S03]  /*43c0*/  SEL R188, RZ, 0x1, P3 ;  /* 0x00000001ffbc7807 */ /* 0x000fc60001800000 */
[----:B------:R-:W-:Y:S01]  /*43d0*/  FADD.FTZ R210, R65, R210 ;  /* 0x000000d241d27221 */ /* 0x000fe20000010000 */
[----:B------:R-:W-:-:S04]  /*43e0*/  @P0 IMAD.U32 R65, R61, 0x10000, RZ ;  /* 0x000100003d410824 */ /* 0x000fc800078e00ff */
[----:B------:R-:W-:-:S07]  /*43f0*/  @P0 FADD.FTZ R210, R65, R210 ;  /* 0x000000d241d20221 */ /* 0x000fce0000010000 */
.L_x_808:
        /* <DEDUP_REMOVED lines=12> */
.L_x_817:
[----:B------:R-:W-:-:S07]  /*44c0*/  MOV R211, R198 ;  /* 0x000000c600d37202 */ /* 0x000fce0000000f00 */
.L_x_818:
[----:B------:R-:W-:Y:S05]  /*44d0*/  BSYNC B1 ;  /* 0x0000000000017941 */ /* 0x000fea0003800000 */
.L_x_816:
        /* <DEDUP_REMOVED lines=14> */
[----:B------:R-:W-:-:S05]  /*45c0*/  @P4 IMAD.MOV R64, RZ, RZ, R194 ;  /* 0x000000ffff404224 */ /* 0x000fca00078e02c2 */
[----:B------:R-:W-:-:S07]  /*45d0*/  @!P3 MOV R194, R64 ;  /* 0x0000004000c2b202 */ /* 0x000fce0000000f00 */
.L_x_822:
[----:B------:R-:W-:Y:S05]  /*45e0*/  BSYNC B2 ;  /* 0x0000000000027941 */ /* 0x000fea0003800000 */
.L_x_821:
        /* <DEDUP_REMOVED lines=40> */
[----:B------:R-:W-:-:S04]  /*4870*/  IMAD.WIDE.U32 R64, R133, -0x2daee0ad, RZ ;  /* 0xd2511f5385407825 */ /* 0x000fc800078e00ff */
[----:B------:R-:W-:Y:S01]  /*4880*/  IMAD.MOV.U32 R196, RZ, RZ, R64 ;  /* 0x000000ffffc47224 */ /* 0x000fe200078e0040 */
[----:B------:R-:W-:Y:S01]  /*4890*/  LOP3.LUT R193, R65, UR37, R132, 0x96, !PT ;  /* 0x0000002541c17c12 */ /* 0x000fe2000f8e9684 */
[----:B------:R-:W-:-:S11]  /*48a0*/  HFMA2.MMA R65, -RZ, RZ, 0, 0 ;  /* 0x00000000ff417435 */ /* 0x000fd600000001ff */
.L_x_820:
[----:B------:R-:W-:Y:S05]  /*48b0*/  BSYNC B1 ;  /* 0x0000000000017941 */ /* 0x000fea0003800000 */
.L_x_819:
        /* <DEDUP_REMOVED lines=9> */
[----:B------:R-:W-:Y:S01]  /*4950*/  IMAD.MOV.U32 R64, RZ, RZ, R65 ;  /* 0x000000ffff407224 */ /* 0x000fe200078e0041 */
[----:B------:R-:W-:Y:S06]  /*4960*/  @!P0 BRA `(.L_x_824) ;  /* 0x0000000400748947 */ /* 0x000fec0003800000 */
[----:B------:R-:W-:-:S04]  /*4970*/  PRMT R64, R61, 0x7632, R64 ;  /* 0x000076323d407816 */ /* 0x000fc80000000040 */
[----:B------:R-:W-:-:S05]  /*4980*/  SHF.L.U32 R64, R64, 0x10, RZ ;  /* 0x0000001040407819 */ /* 0x000fca00000006ff */
[----:B------:R-:W-:Y:S01]  /*4990*/  FADD.FTZ R211, R64, R211 ;  /* 0x000000d340d37221 */ /* 0x000fe20000010000 */
[----:B------:R-:W-:Y:S01]  /*49a0*/  IMAD.MOV.U32 R64, RZ, RZ, R65 ;  /* 0x000000ffff407224 */ /* 0x000fe200078e0041 */
[----:B------:R-:W-:Y:S06]  /*49b0*/  BRA `(.L_x_824) ;  /* 0x0000000400607947 */ /* 0x000fec0003800000 */
.L_x_823:
        /* <DEDUP_REMOVED lines=12> */
.L_x_826:
[----:B------:R-:W-:-:S07]  /*4a80*/  MOV R187, R198 ;  /* 0x000000c600bb7202 */ /* 0x000fce0000000f00 */
.L_x_827:
[----:B------:R-:W-:Y:S05]  /*4a90*/  BSYNC B1 ;  /* 0x0000000000017941 */ /* 0x000fea0003800000 */
.L_x_825:
        /* <DEDUP_REMOVED lines=10> */
[----:B------:R-:W-:Y:S01]  /*4b40*/  @!P3 IADD3 R51, R51, 0x1, RZ ;  /* 0x000000013333b810 */ /* 0x000fe20007ffe0ff */
[----:B------:R-:W-:Y:S01]  /*4b50*/  @!P3 VIADD R64, R194, 0x1 ;  /* 0x00000001c240b836 */ /* 0x000fe20000000000 */
[----:B------:R-:W-:Y:S02]  /*4b60*/  @!P3 MOV R49, RZ ;  /* 0x000000ff0031b202 */ /* 0x000fe40000000f00 */
[----:B------:R-:W-:-:S13]  /*4b70*/  ISETP.NE.AND P4, PT, R51, RZ, !P3 ;  /* 0x000000ff3300720c */ /* 0x000fda0005f85270 */
[----:B------:R-:W-:-:S04]  /*4b80*/  @P4 IMAD.MOV R64, RZ, RZ, R194 ;  /* 0x000000ffff404224 */ /* 0x000fc800078e02c2 */
[----:B------:R-:W-:-:S07]  /*4b90*/  @!P3 IMAD.MOV.U32 R194, RZ, RZ, R64 ;  /* 0x000000ffffc2b224 */ /* 0x000fce00078e0040 */
.L_x_831:
[----:B------:R-:W-:Y:S05]  /*4ba0*/  BSYNC B2 ;  /* 0x0000000000027941 */ /* 0x000fea0003800000 */
.L_x_830:
        /* <DEDUP_REMOVED lines=44> */
.L_x_829:
[----:B------:R-:W-:Y:S05]  /*4e70*/  BSYNC B1 ;  /* 0x0000000000017941 */ /* 0x000fea0003800000 */
.L_x_828:
[----:B------:R-:W-:Y:S02]  /*4e80*/  PRMT R65, R57, 0x7632, R65 ;  /* 0x0000763239417816 */ /* 0x000fe40000000041 */
[----:B------:R-:W-:-:S03]  /*4e90*/  I2FP.F32.U32 R132, R187 ;  /* 0x000000bb00847245 */ /* 0x000fc60000201000 */
[----:B------:R-:W-:Y:S02]  /*4ea0*/  IMAD.U32 R220, R65, 0x10000, RZ ;  /* 0x0001000041dc7824 */ /* 0x000fe400078e00ff */
[----:B------:R-:W-:Y:S02]  /*4eb0*/  FFMA.FTZ R65, R132, R243, 1.1641532182693481445e-10 ;  /* 0x2f00000084417423 */ /* 0x000fe400000100f3 */
[----:B------:R-:W-:-:S03]  /*4ec0*/  FMUL.FTZ R220, R220, R241 ;  /* 0x000000f1dcdc7220 */ /* 0x000fc60000410000 */
[----:B------:R-:W-:Y:S02]  /*4ed0*/  FSETP.GTU.FTZ.AND P3, PT, R65, R242, PT ;  /* 0x000000f24100720b */ /* 0x000fe40003f7c000 */
[----:B------:R-:W-:Y:S02]  /*4ee0*/  @P0 PRMT R65, R61, 0x7632, R65 ;  /* 0x000076323d410816 */ /* 0x000fe40000000041 */
[----:B------:R-:W-:Y:S02]  /*4ef0*/  FSEL R220, R220, RZ, !P3 ;  /* 0x000000ffdcdc7208 */ /* 0x000fe40005800000 */
[----:B------:R-:W-:Y:S02]  /*4f00*/  @P0 SHF.L.U32 R132, R65, 0x10, RZ ;  /* 0x0000001041840819 */ /* 0x000fe400000006ff */
[----:B------:R-:W-:Y:S01]  /*4f10*/  SEL R187, RZ, 0x1, P3 ;  /* 0x00000001ffbb7807 */ /* 0x000fe20001800000 */
[----:B------:R-:W-:-:S04]  /*4f20*/  FADD.FTZ R211, R220, R211 ;  /* 0x000000d3dcd37221 */ /* 0x000fc80000010000 */
[----:B------:R-:W-:-:S07]  /*4f30*/  @P0 FADD.FTZ R211, R132, R211 ;  /* 0x000000d384d30221 */ /* 0x000fce0000010000 */
.L_x_824:
[C---:B------:R-:W-:Y:S01]  /*4f40*/  ISETP.NE.AND P3, PT, R64.reuse, 0x1, PT ;  /* 0x000000014000780c */ /* 0x040fe20003f65270 */
[----:B------:R-:W-:Y:S01]  /*4f50*/  BSSY B1, `(.L_x_832) ;  /* 0x000000c000017945 */ /* 0x000fe20003800000 */
[----:B------:R-:W-:-:S11]  /*4f60*/  VIADD R65, R64, 0x1 ;  /* 0x0000000140417836 */ /* 0x000fd60000000000 */
[----:B------:R-:W-:Y:S05]  /*4f70*/  @!P3 BRA `(.L_x_833) ;  /* 0x000000000020b947 */ /* 0x000fea0003800000 */
[----:B------:R-:W-:Y:S01]  /*4f80*/  ISETP.NE.AND P3, PT, R64, 0x2, PT ;  /* 0x000000024000780c */ /* 0x000fe20003f65270 */
[----:B------:R-:W-:-:S12]  /*4f90*/  IMAD.MOV.U32 R195, RZ, RZ, R193 ;  /* 0x000000ffffc37224 */ /* 0x000fd800078e00c1 */
[----:B------:R-:W-:Y:S05]  /*4fa0*/  @!P3 BRA `(.L_x_834) ;  /* 0x000000000018b947 */ /* 0x000fea0003800000 */
[----:B------:R-:W-:Y:S02]  /*4fb0*/  ISETP.NE.AND P3, PT, R64, 0x3, PT ;  /* 0x000000034000780c */ /* 0x000fe40003f65270 */
[----:B------:R-:W-:-:S11]  /*4fc0*/  MOV R195, R192 ;  /* 0x000000c000c37202 */ /* 0x000fd60000000f00 */
[----:B------:R-:W-:Y:S05]  /*4fd0*/  @P3 BRA `(.L_x_834) ;  /* 0x00000000000c3947 */ /* 0x000fea0003800000 */
[----:B------:R-:W-:Y:S01]  /*4fe0*/  IMAD.MOV.U32 R195, RZ, RZ, R196 ;  /* 0x000000ffffc37224 */ /* 0x000fe200078e00c4 */
[----:B------:R-:W-:Y:S06]  /*4ff0*/  BRA `(.L_x_834) ;  /* 0x0000000000047947 */ /* 0x000fec0003800000 */
.L_x_833:
[----:B------:R-:W-:-:S07]  /*5000*/  IMAD.MOV.U32 R195, RZ, RZ, R198 ;  /* 0x000000ffffc37224 */ /* 0x000fce00078e00c6 */
.L_x_834:
[----:B------:R-:W-:Y:S05]  /*5010*/  BSYNC B1 ;  /* 0x0000000000017941 */ /* 0x000fea0003800000 */
.L_x_832:
        /* <DEDUP_REMOVED lines=16> */
.L_x_838:
[----:B------:R-:W-:Y:S05]  /*5120*/  BSYNC B2 ;  /* 0x0000000000027941 */ /* 0x000fea0003800000 */
.L_x_837:
        /* <DEDUP_REMOVED lines=44> */
.L_x_836:
[----:B------:R-:W-:Y:S05]  /*53f0*/  BSYNC B1 ;  /* 0x0000000000017941 */ /* 0x000fea0003800000 */
.L_x_835:
[----:B------:R-:W-:Y:S02]  /*5400*/  I2FP.F32.U32 R64, R195 ;  /* 0x000000c300407245 */ /* 0x000fe40000201000 */
[----:B------:R-:W-:-:S03]  /*5410*/  LOP3.LUT R45, R45, 0xfffffffe, RZ, 0xc0, !PT ;  /* 0xfffffffe2d2d7812 */ /* 0x000fc600078ec0ff */
[----:B------:R-:W-:Y:S01]  /*5420*/  FFMA.FTZ R133, R64, R243, 1.1641532182693481445e-10 ;  /* 0x2f00000040857423 */ /* 0x000fe200000100f3 */
[C---:B------:R-:W-:Y:S01]  /*5430*/  IMAD.U32 R64, R66.reuse, 0x10000, RZ ;  /* 0x0001000042407824 */ /* 0x040fe200078e00ff */
[----:B------:R-:W-:-:S03]  /*5440*/  PRMT R66, R66, 0x7632, R66 ;  /* 0x0000763242427816 */ /* 0x000fc60000000042 */
[----:B------:R-:W-:Y:S01]  /*5450*/  FSETP.GTU.FTZ.AND P3, PT, R133, R242, PT ;  /* 0x000000f28500720b */ /* 0x000fe20003f7c000 */
[----:B------:R-:W-:-:S05]  /*5460*/  FMUL.FTZ R64, R64, R241 ;  /* 0x000000f140407220 */ /* 0x000fca0000410000 */
[----:B------:R-:W-:-:S07]  /*5470*/  FSEL R220, R64, RZ, !P3 ;  /* 0x000000ff40dc7208 */ /* 0x000fce0005800000 */
[----:B------:R-:W-:Y:S01]  /*5480*/  @P3 LOP3.LUT R45, R45, 0x1, RZ, 0xfc, !PT ;  /* 0x000000012d2d3812 */ /* 0x000fe200078efcff */
[----:B------:R-:W-:Y:S06]  /*5490*/  @P2 BRA `(.L_x_839) ;  /* 0x0000000000182947 */ /* 0x000fec0003800000 */
[----:B------:R-:W-:Y:S01]  /*54a0*/  IMAD.MOV.U32 R64, RZ, RZ, R65 ;  /* 0x000000ffff407224 */ /* 0x000fe200078e0041 */
[----:B------:R-:W-:Y:S06]  /*54b0*/  @!P0 BRA `(.L_x_840) ;  /* 0x0000000400688947 */ /* 0x000fec0003800000 */
[----:B------:R-:W-:Y:S01]  /*54c0*/  SHF.L.U32 R133, R62, 0x10, RZ ;  /* 0x000000103e857819 */ /* 0x000fe200000006ff */
[----:B------:R-:W-:-:S04]  /*54d0*/  IMAD.MOV.U32 R64, RZ, RZ, R65 ;  /* 0x000000ffff407224 */ /* 0x000fc800078e0041 */
[----:B------:R-:W-:Y:S01]  /*54e0*/  FADD.FTZ R220, R133, R220 ;  /* 0x000000dc85dc7221 */ /* 0x000fe20000010000 */
[----:B------:R-:W-:Y:S06]  /*54f0*/  BRA `(.L_x_840) ;  /* 0x0000000400587947 */ /* 0x000fec0003800000 */
.L_x_839:
        /* <DEDUP_REMOVED lines=12> */
.L_x_842:
[----:B------:R-:W-:-:S07]  /*55c0*/  MOV R186, R198 ;  /* 0x000000c600ba7202 */ /* 0x000fce0000000f00 */
.L_x_843:
[----:B------:R-:W-:Y:S05]  /*55d0*/  BSYNC B1 ;  /* 0x0000000000017941 */ /* 0x000fea0003800000 */
.L_x_841:
        /* <DEDUP_REMOVED lines=16> */
.L_x_847:
[----:B------:R-:W-:Y:S05]  /*56e0*/  BSYNC B2 ;  /* 0x0000000000027941 */ /* 0x000fea0003800000 */
.L_x_846:
        /* <DEDUP_REMOVED lines=44> */
.L_x_845:
[----:B------:R-:W-:Y:S05]  /*59b0*/  BSYNC B1 ;  /* 0x0000000000017941 */ /* 0x000fea0003800000 */
.L_x_844:
        /* <DEDUP_REMOVED lines=8> */
[----:B------:R-:W-:-:S05]  /*5a40*/  @P0 SHF.L.U32 R65, R62, 0x10, RZ ;  /* 0x000000103e410819 */ /* 0x000fca00000006ff */
[----:B------:R-:W-:-:S07]  /*5a50*/  @P0 FADD.FTZ R220, R65, R220 ;  /* 0x000000dc41dc0221 */ /* 0x000fce0000010000 */
.L_x_840:
        /* <DEDUP_REMOVED lines=12> */
.L_x_849:
[----:B------:R-:W-:-:S07]  /*5b20*/  IMAD.MOV.U32 R195, RZ, RZ, R198 ;  /* 0x000000ffffc37224 */ /* 0x000fce00078e00c6 */
.L_x_850:
[----:B------:R-:W-:Y:S05]  /*5b30*/  BSYNC B1 ;  /* 0x0000000000017941 */ /* 0x000fea0003800000 */
.L_x_848:
        /* <DEDUP_REMOVED lines=16> */
.L_x_854:
[----:B------:R-:W-:Y:S05]  /*5c40*/  BSYNC B2 ;  /* 0x0000000000027941 */ /* 0x000fea0003800000 */
.L_x_853:
        /* <DEDUP_REMOVED lines=44> */
.L_x_852:
[----:B------:R-:W-:Y:S05]  /*5f10*/  BSYNC B1 ;  /* 0x0000000000017941 */ /* 0x000fea0003800000 */
.L_x_851:
[----:B------:R-:W-:Y:S01]  /*5f20*/  I2FP.F32.U32 R64, R195 ;  /* 0x000000c300407245 */ /* 0x000fe20000201000 */
[----:B------:R-:W-:-:S04]  /*5f30*/  IMAD.U32 R66, R66, 0x10000, RZ ;  /* 0x0001000042427824 */ /* 0x000fc800078e00ff */
[----:B------:R-:W-:Y:S01]  /*5f40*/  FFMA.FTZ R133, R64, R243, 1.1641532182693481445e-10 ;  /* 0x2f00000040857423 */ /* 0x000fe200000100f3 */
[----:B------:R-:W-:-:S04]  /*5f50*/  FMUL.FTZ R66, R66, R241 ;  /* 0x000000f142427220 */ /* 0x000fc80000410000 */
[----:B------:R-:W-:-:S04]  /*5f60*/  FSETP.GTU.FTZ.AND P3, PT, R133, R242, PT ;  /* 0x000000f28500720b */ /* 0x000fc80003f7c000 */
[----:B------:R-:W-:Y:S01]  /*5f70*/  FSEL R221, R66, RZ, !P3 ;  /* 0x000000ff42dd7208 */ /* 0x000fe20005800000 */
[----:B------:R-:W-:Y:S08]  /*5f80*/  @P2 BRA `(.L_x_855) ;  /* 0x00000000001c2947 */ /* 0x000ff00003800000 */
[----:B------:R-:W-:Y:S01]  /*5f90*/  IMAD.MOV.U32 R64, RZ, RZ, R65 ;  /* 0x000000ffff407224 */ /* 0x000fe200078e0041 */
[----:B------:R-:W-:Y:S06]  /*5fa0*/  @!P0 BRA `(.L_x_856) ;  /* 0x0000000400748947 */ /* 0x000fec0003800000 */
[----:B------:R-:W-:-:S04]  /*5fb0*/  PRMT R64, R62, 0x7632, R64 ;  /* 0x000076323e407816 */ /* 0x000fc80000000040 */
[----:B------:R-:W-:-:S05]  /*5fc0*/  SHF.L.U32 R64, R64, 0x10, RZ ;  /* 0x0000001040407819 */ /* 0x000fca00000006ff */
[----:B------:R-:W-:Y:S01]  /*5fd0*/  FADD.FTZ R221, R64, R221 ;  /* 0x000000dd40dd7221 */ /* 0x000fe20000010000 */
[----:B------:R-:W-:Y:S01]  /*5fe0*/  IMAD.MOV.U32 R64, RZ, RZ, R65 ;  /* 0x000000ffff407224 */ /* 0x000fe200078e0041 */
[----:B------:R-:W-:Y:S06]  /*5ff0*/  BRA `(.L_x_856) ;  /* 0x0000000400607947 */ /* 0x000fec0003800000 */
.L_x_855:
        /* <DEDUP_REMOVED lines=12> */
.L_x_858:
[----:B------:R-:W-:-:S07]  /*60c0*/  MOV R66, R198 ;  /* 0x000000c600427202 */ /* 0x000fce0000000f00 */
.L_x_859:
[----:B------:R-:W-:Y:S05]  /*60d0*/  BSYNC B1 ;  /* 0x0000000000017941 */ /* 0x000fea0003800000 */
.L_x_857:
        /* <DEDUP_REMOVED lines=16> */
.L_x_863:
[----:B------:R-:W-:Y:S05]  /*61e0*/  BSYNC B2 ;  /* 0x0000000000027941 */ /* 0x000fea0003800000 */
.L_x_862:
        /* <DEDUP_REMOVED lines=44> */
.L_x_861:
[----:B------:R-:W-:Y:S05]  /*64b0*/  BSYNC B1 ;  /* 0x0000000000017941 */ /* 0x000fea0003800000 */
.L_x_860:
        /* <DEDUP_REMOVED lines=12> */
.L_x_856:
        /* <DEDUP_REMOVED lines=12> */
.L_x_865:
[----:B------:R-:W-:-:S07]  /*6640*/  IMAD.MOV.U32 R66, RZ, RZ, R198 ;  /* 0x000000ffff427224 */ /* 0x000fce00078e00c6 */
.L_x_866:
[----:B------:R-:W-:Y:S05]  /*6650*/  BSYNC B1 ;  /* 0x0000000000017941 */ /* 0x000fea0003800000 */
.L_x_864:
        /* <DEDUP_REMOVED lines=16> */
.L_x_870:
[----:B------:R-:W-:Y:S05]  /*6760*/  BSYNC B2 ;  /* 0x0000000000027941 */ /* 0x000fea0003800000 */
.L_x_869:
        /* <DEDUP_REMOVED lines=44> */
.L_x_868:
[----:B------:R-:W-:Y:S05]  /*6a30*/  BSYNC B1 ;  /* 0x0000000000017941 */ /* 0x000fea0003800000 */
.L_x_867:
[----:B------:R-:W-:Y:S02]  /*6a40*/  I2FP.F32.U32 R64, R66 ;  /* 0x0000004200407245 */ /* 0x000fe40000201000 */
[----:B------:R-:W-:-:S03]  /*6a50*/  PRMT R195, R67, 0x7632, R195 ;  /* 0x0000763243c37816 */ /* 0x000fc600000000c3 */
[----:B------:R-:W-:Y:S01]  /*6a60*/  FFMA.FTZ R133, R64, R243, 1.1641532182693481445e-10 ;  /* 0x2f00000040857423 */ /* 0x000fe200000100f3 */
[----:B------:R-:W-:-:S04]  /*6a70*/  IMAD.U32 R64, R67, 0x10000, RZ ;  /* 0x0001000043407824 */ /* 0x000fc800078e00ff */
[----:B------:R-:W-:Y:S01]  /*6a80*/  FMUL.FTZ R64, R64, R241 ;  /* 0x000000f140407220 */ /* 0x000fe20000410000 */
[----:B------:R-:W-:-:S04]  /*6a90*/  FSETP.GTU.FTZ.AND P4, PT, R133, R242, PT ;  /* 0x000000f28500720b */ /* 0x000fc80003f9c000 */
[----:B------:R-:W-:Y:S01]  /*6aa0*/  FSEL R230, R64, RZ, !P4 ;  /* 0x000000ff40e67208 */ /* 0x000fe20006000000 */
[----:B------:R-:W-:Y:S08]  /*6ab0*/  @P2 BRA `(.L_x_871) ;  /* 0x0000000000182947 */ /* 0x000ff00003800000 */
[----:B------:R-:W-:Y:S01]  /*6ac0*/  IMAD.MOV.U32 R64, RZ, RZ, R65 ;  /* 0x000000ffff407224 */ /* 0x000fe200078e0041 */
[----:B------:R-:W-:Y:S06]  /*6ad0*/  @!P0 BRA `(.L_x_872) ;  /* 0x0000000400688947 */ /* 0x000fec0003800000 */
[----:B------:R-:W-:Y:S01]  /*6ae0*/  SHF.L.U32 R67, R63, 0x10, RZ ;  /* 0x000000103f437819 */ /* 0x000fe200000006ff */
[----:B------:R-:W-:-:S04]  /*6af0*/  IMAD.MOV.U32 R64, RZ, RZ, R65 ;  /* 0x000000ffff407224 */ /* 0x000fc800078e0041 */
[----:B------:R-:W-:Y:S01]  /*6b00*/  FADD.FTZ R230, R67, R230 ;  /* 0x000000e643e67221 */ /* 0x000fe20000010000 */
[----:B------:R-:W-:Y:S06]  /*6b10*/  BRA `(.L_x_872) ;  /* 0x0000000400587947 */ /* 0x000fec0003800000 */
.L_x_871:
        /* <DEDUP_REMOVED lines=12> */
.L_x_874:
[----:B------:R-:W-:-:S07]  /*6be0*/  MOV R184, R198 ;  /* 0x000000c600b87202 */ /* 0x000fce0000000f00 */
.L_x_875:
[----:B------:R-:W-:Y:S05]  /*6bf0*/  BSYNC B1 ;  /* 0x0000000000017941 */ /* 0x000fea0003800000 */
.L_x_873:
        /* <DEDUP_REMOVED lines=16> */
.L_x_879:
[----:B------:R-:W-:Y:S05]  /*6d00*/  BSYNC B2 ;  /* 0x0000000000027941 */ /* 0x000fea0003800000 */
.L_x_878:
        /* <DEDUP_REMOVED lines=44> */
.L_x_877:
[----:B------:R-:W-:Y:S05]  /*6fd0*/  BSYNC B1 ;  /* 0x0000000000017941 */ /* 0x000fea0003800000 */
.L_x_876:
        /* <DEDUP_REMOVED lines=10> */
.L_x_872:
        /* <DEDUP_REMOVED lines=12> */
.L_x_881:
[----:B------:R-:W-:-:S07]  /*7140*/  IMAD.MOV.U32 R231, RZ, RZ, R198 ;  /* 0x000000ffffe77224 */ /* 0x000fce00078e00c6 */
.L_x_882:
[----:B------:R-:W-:Y:S05]  /*7150*/  BSYNC B1 ;  /* 0x0000000000017941 */ /* 0x000fea0003800000 */
.L_x_880:
        /* <DEDUP_REMOVED lines=11> */
[----:B------:R-:W-:Y:S02]  /*7210*/  @!P5 IADD3 R64, R194, 0x1, RZ ;  /* 0x00000001c240d810 */ /* 0x000fe40007ffe0ff */
[----:B------:R-:W-:Y:S02]  /*7220*/  @!P5 MOV R49, RZ ;  /* 0x000000ff0031d202 */ /* 0x000fe40000000f00 */
[----:B------:R-:W-:-:S13]  /*7230*/  ISETP.NE.AND P6, PT, R51, RZ, !P5 ;  /* 0x000000ff3300720c */ /* 0x000fda0006fc5270 */
[----:B------:R-:W-:-:S04]  /*7240*/  @P6 IMAD.MOV R64, RZ, RZ, R194 ;  /* 0x000000ffff406224 */ /* 0x000fc800078e02c2 */
[----:B------:R-:W-:-:S07]  /*7250*/  @!P5 IMAD.MOV.U32 R194, RZ, RZ, R64 ;  /* 0x000000ffffc2d224 */ /* 0x000fce00078e0040 */
.L_x_886:
[----:B------:R-:W-:Y:S05]  /*7260*/  BSYNC B2 ;  /* 0x0000000000027941 */ /* 0x000fea0003800000 */
.L_x_885:
        /* <DEDUP_REMOVED lines=44> */
.L_x_884:
[----:B------:R-:W-:Y:S05]  /*7530*/  BSYNC B1 ;  /* 0x0000000000017941 */ /* 0x000fea0003800000 */
.L_x_883:
        /* <DEDUP_REMOVED lines=9> */
[----:B------:R-:W-:Y:S01]  /*75d0*/  PRMT R64, R63, 0x7632, R64 ;  /* 0x000076323f407816 */ /* 0x000fe20000000040 */
[----:B------:R-:W-:-:S03]  /*75e0*/  IMAD.MOV.U32 R195, RZ, RZ, R65 ;  /* 0x000000ffffc37224 */ /* 0x000fc600078e0041 */
[----:B------:R-:W-:-:S05]  /*75f0*/  SHF.L.U32 R64, R64, 0x10, RZ ;  /* 0x0000001040407819 */ /* 0x000fca00000006ff */
[----:B------:R-:W-:Y:S01]  /*7600*/  FADD.FTZ R231, R64, R231 ;  /* 0x000000e740e77221 */ /* 0x000fe20000010000 */
[----:B------:R-:W-:Y:S06]  /*7610*/  BRA `(.L_x_888) ;  /* 0x0000000400607947 */ /* 0x000fec0003800000 */
.L_x_887:
        /* <DEDUP_REMOVED lines=12> */
.L_x_890:
[----:B------:R-:W-:-:S07]  /*76e0*/  MOV R183, R198 ;  /* 0x000000c600b77202 */ /* 0x000fce0000000f00 */
.L_x_891:
[----:B------:R-:W-:Y:S05]  /*76f0*/  BSYNC B1 ;  /* 0x0000000000017941 */ /* 0x000fea0003800000 */
.L_x_889:
        /* <DEDUP_REMOVED lines=16> */
.L_x_895:
[----:B------:R-:W-:Y:S05]  /*7800*/  BSYNC B2 ;  /* 0x0000000000027941 */ /* 0x000fea0003800000 */
.L_x_894:
        /* <DEDUP_REMOVED lines=9> */
[----:B------:R-:W-:Y:S01]  /*78a0*/  LOP3.LUT R65, R133, UR14, R65, 0x96, !PT ;  /* 0x0000000e85417c12 */ /* 0x000fe2000f8e9641 */
[----:B------:R-:W-:Y:S01]  /*78b0*/  IMAD.MOV.U32 R195, RZ, RZ, RZ ;  /* 0x000000ffffc37224 */ /* 0x000fe200078e00ff */
        /* <DEDUP_REMOVED lines=30> */
[----:B------:R-:W-:-:S05]  /*7aa0*/  IMAD.WIDE.U32 R64, R67, -0x2daee0ad, RZ ;  /* 0xd2511f5343407825 */ /* 0x000fca00078e00ff */
[----:B------:R-:W-:Y:S02]  /*7ab0*/  LOP3.LUT R193, R65, UR37, R66, 0x96, !PT ;  /* 0x0000002541c17c12 */ /* 0x000fe4000f8e9642 */
[----:B------:R-:W-:-:S07]  /*7ac0*/  MOV R196, R64 ;  /* 0x0000004000c47202 */ /* 0x000fce0000000f00 */
.L_x_893:
[----:B------:R-:W-:Y:S05]  /*7ad0*/  BSYNC B1 ;  /* 0x0000000000017941 */ /* 0x000fea0003800000 */
.L_x_892:
[----:B------:R-:W-:-:S05]  /*7ae0*/  I2FP.F32.U32 R64, R183 ;  /* 0x000000b700407245 */ /* 0x000fca0000201000 */
[----:B------:R-:W-:Y:S01]  /*7af0*/  FFMA.FTZ R243, R64, R243, 1.1641532182693481445e-10 ;  /* 0x2f00000040f37423 */ /* 0x000fe200000100f3 */
[----:B------:R-:W-:-:S04]  /*7b00*/  PRMT R64, R59, 0x7632, R64 ;  /* 0x000076323b407816 */ /* 0x000fc80000000040 */
[----:B------:R-:W-:Y:S01]  /*7b10*/  FSETP.GTU.FTZ.AND P2, PT, R243, R242, PT ;  /* 0x000000f2f300720b */ /* 0x000fe20003f5c000 */
[----:B------:R-:W-:-:S03]  /*7b20*/  IMAD.U32 R64, R64, 0x10000, RZ ;  /* 0x0001000040407824 */ /* 0x000fc600078e00ff */
[----:B------:R-:W-:Y:S01]  /*7b30*/  SEL R183, RZ, 0x1, P2 ;  /* 0x00000001ffb77807 */ /* 0x000fe20001000000 */
[----:B------:R-:W-:-:S05]  /*7b40*/  FMUL.FTZ R64, R64, R241 ;  /* 0x000000f140407220 */ /* 0x000fca0000410000 */
[----:B------:R-:W-:-:S05]  /*7b50*/  FSEL R64, R64, RZ, !P2 ;  /* 0x000000ff40407208 */ /* 0x000fca0005000000 */
[----:B------:R-:W-:Y:S01]  /*7b60*/  FADD.FTZ R231, R64, R231 ;  /* 0x000000e740e77221 */ /* 0x000fe20000010000 */
[----:B------:R-:W-:-:S04]  /*7b70*/  @P0 PRMT R64, R63, 0x7632, R64 ;  /* 0x000076323f400816 */ /* 0x000fc80000000040 */
[----:B------:R-:W-:-:S05]  /*7b80*/  @P0 SHF.L.U32 R64, R64, 0x10, RZ ;  /* 0x0000001040400819 */ /* 0x000fca00000006ff */
[----:B------:R-:W-:-:S07]  /*7b90*/  @P0 FADD.FTZ R231, R64, R231 ;  /* 0x000000e740e70221 */ /* 0x000fce0000010000 */
.L_x_888:
[----:B------:R-:W-:Y:S02]  /*7ba0*/  LOP3.LUT P0, RZ, R45, 0x8, RZ, 0xc0, !PT ;  /* 0x000000082dff7812 */ /* 0x000fe4000780c0ff */
[----:B------:R-:W-:Y:S02]  /*7bb0*/  SEL R246, RZ, 0x1000000, P5 ;  /* 0x01000000fff67807 */ /* 0x000fe40002800000 */
[----:B------:R-:W-:Y:S02]  /*7bc0*/  SEL R241, RZ, 0x1, P0 ;  /* 0x00000001fff17807 */ /* 0x000fe40000000000 */
[----:B------:R-:W-:Y:S02]  /*7bd0*/  LEA R132, P0, R191, UR10, 0x4 ;  /* 0x0000000abf847c11 */ /* 0x000fe4000f8020ff */
[C---:B------:R-:W-:Y:S02]  /*7be0*/  LOP3.LUT P6, RZ, R45.reuse, 0x4, RZ, 0xc0, !PT ;  /* 0x000000042dff7812 */ /* 0x040fe400078cc0ff */
[----:B------:R-:W-:-:S02]  /*7bf0*/  LOP3.LUT P5, RZ, R45, 0x2, RZ, 0xc0, !PT ;  /* 0x000000022dff7812 */ /* 0x000fc400078ac0ff */
[----:B------:R-:W-:Y:S02]  /*7c00*/  LEA.HI.X R133, R191, UR11, RZ, 0x4, P0 ;  /* 0x0000000bbf857c11 */ /* 0x000fe400080f24ff */
[----:B------:R-:W-:Y:S02]  /*7c10*/  F2FP.BF16.F32.PACK_AB R67, R231, R230 ;  /* 0x000000e6e743723e */ /* 0x000fe400000010ff */
[----:B------:R-:W-:Y:S02]  /*7c20*/  F2FP.BF16.F32.PACK_AB R66, R221, R220 ;  /* 0x000000dcdd42723e */ /* 0x000fe400000010ff */
[----:B------:R-:W-:Y:S02]  /*7c30*/  F2FP.BF16.F32.PACK_AB R65, R211, R210 ;  /* 0x000000d2d341723e */ /* 0x000fe400000010ff */
[----:B------:R-:W-:Y:S02]  /*7c40*/  F2FP.BF16.F32.PACK_AB R64, R201, R200 ;  /* 0x000000c8c940723e */ /* 0x000fe400000010ff */
[----:B------:R-:W-:-:S02]  /*7c50*/  SEL R242, RZ, 0x1, P5 ;  /* 0x00000001fff27807 */ /* 0x000fc40002800000 */
[----:B------:R-:W-:Y:S01]  /*7c60*/  SEL R243, RZ, 0x1, P6 ;  /* 0x00000001fff37807 */ /* 0x000fe20003000000 */
[----:B------:R0:W-:Y:S01]  /*7c70*/  STG.E.128 desc[UR6][R132.64], R64 ;  /* 0x0000004084007986 */ /* 0x0001e2000c101d06 */
[C---:B------:R-:W-:Y:S02]  /*7c80*/  LOP3.LUT P2, RZ, R45.reuse, 0x10, RZ, 0xc0, !PT ;  /* 0x000000102dff7812 */ /* 0x040fe4000784c0ff */
[----:B------:R-:W-:Y:S02]  /*7c90*/  SEL R247, RZ, 0x10000, P4 ;  /* 0x00010000fff77807 */ /* 0x000fe40002000000 */
[----:B------:R-:W-:Y:S02]  /*7ca0*/  LOP3.LUT P4, RZ, R45, 0x1, RZ, 0xc0, !PT ;  /* 0x000000012dff7812 */ /* 0x000fe4000788c0ff */
[----:B------:R-:W-:Y:S02]  /*7cb0*/  SEL R244, RZ, 0x100, P3 ;  /* 0x00000100fff47807 */ /* 0x000fe40001800000 */
[----:B------:R-:W-:-:S02]  /*7cc0*/  SEL R245, RZ, 0x1, P4 ;  /* 0x00000001fff57807 */ /* 0x000fc40002000000 */
[----:B------:R-:W-:Y:S01]  /*7cd0*/  LOP3.LUT R244, R244, R246, R247, 0xfe, !PT ;  /* 0x000000f6f4f47212 */ /* 0x000fe200078efef7 */
[----:B0-----:R-:W-:Y:S01]  /*7ce0*/  IMAD.WIDE.U32 R132, R242, 0x1000000, RZ ;  /* 0x01000000f2847825 */ /* 0x001fe200078e00ff */
[----:B------:R-:W-:-:S03]  /*7cf0*/  SEL R242, RZ, 0x1, P2 ;  /* 0x00000001fff27807 */ /* 0x000fc60001000000 */
[----:B------:R-:W-:Y:S01]  /*7d00*/  IMAD.WIDE.U32 R66, R243, 0x10000, RZ ;  /* 0x00010000f3427825 */ /* 0x000fe200078e00ff */
[----:B------:R-:W-:-:S03]  /*7d10*/  LOP3.LUT R245, R133, R244, R245, 0xfe, !PT ;  /* 0x000000f485f57212 */ /* 0x000fc600078efef5 */
[----:B------:R-:W-:-:S03]  /*7d20*/  IMAD.WIDE.U32 R64, R241, 0x100, RZ ;  /* 0x00000100f1407825 */ /* 0x000fc600078e00ff */
[----:B------:R-:W-:Y:S02]  /*7d30*/  LOP3.LUT R241, R64, R132, R66, 0xfe, !PT ;  /* 0x0000008440f17212 */ /* 0x000fe400078efe42 */
[----:B------:R-:W-:Y:S02]  /*7d40*/  LOP3.LUT R67, R65, R245, R67, 0xfe, !PT ;  /* 0x000000f541437212 */ /* 0x000fe400078efe43 */
[----:B------:R-:W-:Y:S01]  /*7d50*/  LOP3.LUT R66, R241, R242, RZ, 0xfc, !PT ;  /* 0x000000f2f1427212 */ /* 0x000fe200078efcff */
[C---:B------:R-:W-:Y:S01]  /*7d60*/  IMAD.SHL.U32 R241, R191.reuse, 0x8, RZ ;  /* 0x00000008bff17824 */ /* 0x040fe200078e00ff */
[----:B------:R-:W-:-:S04]  /*7d70*/  SHF.L.U64.HI R242, R191, 0x3, RZ ;  /* 0x00000003bff27819 */ /* 0x000fc800000102ff */
[----:B------:R-:W-:-:S04]  /*7d80*/  IADD3 R64, P0, R241, UR8, RZ ;  /* 0x00000008f1407c10 */ /* 0x000fc8000ff1e0ff */
[----:B------:R-:W-:-:S05]  /*7d90*/  IADD3.X R65, R242, UR9, RZ, P0, !PT ;  /* 0x00000009f2417c10 */ /* 0x000fca00087fe4ff */
[----:B------:R0:W-:Y:S01]  /*7da0*/  STG.E.64 desc[UR6][R64.64], R66 ;  /* 0x0000004240007986 */ /* 0x0001e2000c101b06 */
[----:B------:R-:W-:Y:S05]  /*7db0*/  @!P1 BRA `(.L_x_896) ;  /* 0x0000000000509947 */ /* 0x000fea0003800000 */
[----:B0-----:R-:W-:Y:S01]  /*7dc0*/  IMAD.U32 R64, R184, 0x10000, RZ ;  /* 0x00010000b8407824 */ /* 0x001fe200078e00ff */
[----:B------:R-:W-:Y:S02]  /*7dd0*/  LOP3.LUT R132, R187, 0xff, RZ, 0xc0, !PT ;  /* 0x000000ffbb847812 */ /* 0x000fe400078ec0ff */
[----:B------:R-:W-:Y:S02]  /*7de0*/  LOP3.LUT R66, R188, 0xff, RZ, 0xc0, !PT ;  /* 0x000000ffbc427812 */ /* 0x000fe400078ec0ff */
[----:B------:R-:W-:Y:S01]  /*7df0*/  LOP3.LUT R243, R64, 0xff0000, RZ, 0xc0, !PT ;  /* 0x00ff000040f37812 */ /* 0x000fe200078ec0ff */
[----:B------:R-:W-:Y:S01]  /*7e00*/  IMAD.WIDE.U32 R132, R132, 0x1000000, RZ ;  /* 0x0100000084847825 */ /* 0x000fe200078e00ff */
[----:B------:R-:W-:-:S03]  /*7e10*/  LOP3.LUT R64, R183, 0xffff, RZ, 0xc0, !PT ;  /* 0x0000ffffb7407812 */ /* 0x000fc600078ec0ff */
[----:B------:R-:W-:Y:S01]  /*7e20*/  IMAD.WIDE.U32 R66, R66, 0x10000, RZ ;  /* 0x0001000042427825 */ /* 0x000fe200078e00ff */
[----:B------:R-:W-:Y:S02]  /*7e30*/  PRMT R243, R243, 0x4210, R64 ;  /* 0x00004210f3f37816 */ /* 0x000fe40000000040 */
[----:B------:R-:W-:-:S04]  /*7e40*/  PRMT R64, R185, 0x7104, RZ ;  /* 0x00007104b9407816 */ /* 0x000fc800000000ff */
[----:B------:R-:W-:Y:S02]  /*7e50*/  LOP3.LUT R243, R243, 0xff00, R64, 0xf8, !PT ;  /* 0x0000ff00f3f37812 */ /* 0x000fe400078ef840 */
[----:B------:R-:W-:Y:S02]  /*7e60*/  LOP3.LUT R64, R189, 0xff, RZ, 0xc0, !PT ;  /* 0x000000ffbd407812 */ /* 0x000fe400078ec0ff */
[----:B------:R-:W-:-:S03]  /*7e70*/  LOP3.LUT R243, R243, 0xff, R186, 0xf8, !PT ;  /* 0x000000fff3f37812 */ /* 0x000fc600078ef8ba */
[----:B------:R-:W-:Y:S01]  /*7e80*/  IMAD.WIDE.U32 R64, R64, 0x100, RZ ;  /* 0x0000010040407825 */ /* 0x000fe200078e00ff */
[----:B------:R-:W-:Y:S02]  /*7e90*/  LOP3.LUT R67, R67, R243, R133, 0xfe, !PT ;  /* 0x000000f343437212 */ /* 0x000fe400078efe85 */
[----:B------:R-:W-:Y:S02]  /*7ea0*/  LOP3.LUT R133, R64, R132, R66, 0xfe, !PT ;  /* 0x0000008440857212 */ /* 0x000fe400078efe42 */
[----:B------:R-:W-:Y:S02]  /*7eb0*/  IADD3 R64, P0, R241, UR32, RZ ;  /* 0x00000020f1407c10 */ /* 0x000fe4000ff1e0ff */
[----:B------:R-:W-:Y:S02]  /*7ec0*/  LOP3.LUT R67, R67, R65, RZ, 0xfc, !PT ;  /* 0x0000004143437212 */ /* 0x000fe400078efcff */
[----:B------:R-:W-:Y:S02]  /*7ed0*/  IADD3.X R65, R242, UR33, RZ, P0, !PT ;  /* 0x00000021f2417c10 */ /* 0x000fe400087fe4ff */
[----:B------:R-:W-:-:S05]  /*7ee0*/  LOP3.LUT R66, R133, 0xff, R190, 0xf8, !PT ;  /* 0x000000ff85427812 */ /* 0x000fca00078ef8be */
[----:B------:R1:W-:Y:S02]  /*7ef0*/  STG.E.64 desc[UR6][R64.64], R66 ;  /* 0x0000004240007986 */ /* 0x0003e4000c101b06 */
.L_x_896:
[----:B------:R-:W-:-:S07]  /*7f00*/  IADD3 R241, R191, 0x80, RZ ;  /* 0x00000080bff17810 */ /* 0x000fce0007ffe0ff */
.L_x_767:
[----:B------:R-:W-:Y:S05]  /*7f10*/  BSYNC B0 ;  /* 0x0000000000007941 */ /* 0x000fea0003800000 */
.L_x_766:
[----:B------:R-:W-:Y:S01]  /*7f20*/  LOP3.LUT P0, RZ, R45, 0x200, RZ, 0xc0, !PT ;  /* 0x000002002dff7812 */ /* 0x000fe2000780c0ff */
[----:B------:R-:W-:-:S12]  /*7f30*/  BSSY B0, `(.L_x_897) ;  /* 0x00005de000007945 */ /* 0x000fd80003800000 */
[----:B------:R-:W-:Y:S05]  /*7f40*/  @!P0 BRA `(.L_x_898) ;  /* 0x0000005c00708947 */ /* 0x000fea0003800000 */
[----:B------:R-:W2:Y:S01]  /*7f50*/  LDC.64 R132, c[0x0][0x228] ;  /* 0x00008a00ff847b82 */ /* 0x000ea20000000a00 */
[----:B------:R-:W-:-:S04]  /*7f60*/  ISETP.NE.U32.AND P0, PT, RZ, UR12, PT ;  /* 0x0000000cff007c0c */ /* 0x000fc8000bf05070 */
[----:B------:R-:W-:-:S03]  /*7f70*/  ISETP.NE.AND.EX P0, PT, RZ, UR13, PT, P0 ;  /* 0x0000000dff007c0c */ /* 0x000fc6000bf05300 */
[----:B01----:R-:W0:Y:S10]  /*7f80*/  LDC.64 R64, c[0x0][0x220] ;  /* 0x00008800ff407b82 */ /* 0x003e340000000a00 */
[----:B------:R-:W-:-:S04]  /*7f90*/  @P0 LEA R66, P1, R241, UR12, 0x4 ;  /* 0x0000000cf1420c11 */ /* 0x000fc8000f8220ff */
[----:B------:R-:W-:Y:S02]  /*7fa0*/  @P0 LEA.HI.X R67, R241, UR13, RZ, 0x4, P1 ;  /* 0x0000000df1430c11 */ /* 0x000fe400088f24ff */
[----:B--2---:R-:W-:-:S03]  /*7fb0*/  ISETP.NE.U32.AND P1, PT, R132, RZ, PT ;  /* 0x000000ff8400720c */ /* 0x004fc60003f25070 */
[----:B------:R1:W5:Y:S01]  /*7fc0*/  @P0 LDG.E.128 R60, desc[UR6][R66.64] ;  /* 0x00000006423c0981 */ /* 0x000362000c1e1d00 */
[----:B------:R-:W-:Y:S01]  /*7fd0*/  ISETP.NE.AND.EX P1, PT, R133, RZ, PT, P1 ;  /* 0x000000ff8500720c */ /* 0x000fe20003f25310 */
[----:B0-----:R-:W-:-:S06]  /*7fe0*/  IMAD.WIDE.U32 R64, R241, 0x10, R64 ;  /* 0x00000010f1407825 */ /* 0x001fcc00078e0040 */
[----:B------:R-:W5:Y:S06]  /*7ff0*/  LDG.E.128 R64, desc[UR6][R64.64] ;  /* 0x0000000640407981 */ /* 0x000f6c000c1e1d00 */
[----:B------:R-:W-:-:S04]  /*8000*/  @P1 LEA R202, P2, R241, R132, 0x4 ;  /* 0x00000084f1ca1211 */ /* 0x000fc800078420ff */
[----:B------:R-:W-:-:S05]  /*8010*/  @P1 LEA.HI.X R203, R241, R133, RZ, 0x4, P2 ;  /* 0x00000085f1cb1211 */ /* 0x000fca00010f24ff */
[----:B------:R1:W5:Y:S01]  /*8020*/  @P1 LDG.E.128 R56, desc[UR6][R202.64] ;  /* 0x00000006ca381981 */ /* 0x000362000c1e1d00 */
[C---:B------:R-:W-:Y:S01]  /*8030*/  ISETP.NE.AND P2, PT, R195.reuse, 0x1, PT ;  /* 0x00000001c300780c */ /* 0x040fe20003f45270 */
[----:B------:R-:W-:Y:S01]  /*8040*/  BSSY B1, `(.L_x_899) ;  /* 0x000000c000017945 */ /* 0x000fe20003800000 */
[----:B------:R-:W-:-:S11]  /*8050*/  VIADD R212, R195, 0x1 ;  /* 0x00000001c3d47836 */ /* 0x000fd60000000000 */
[----:B-1----:R-:W-:Y:S05]  /*8060*/  @!P2 BRA `(.L_x_900) ;  /* 0x000000000020a947 */ /* 0x002fea0003800000 */
        /* <DEDUP_REMOVED lines=8> */
.L_x_900:
[----:B------:R-:W-:-:S07]  /*80f0*/  IMAD.MOV.U32 R232, RZ, RZ, R198 ;  /* 0x000000ffffe87224 */ /* 0x000fce00078e00c6 */
.L_x_901:
[----:B------:R-:W-:Y:S05]  /*8100*/  BSYNC B1 ;  /* 0x0000000000017941 */ /* 0x000fea0003800000 */
.L_x_899:
        /* <DEDUP_REMOVED lines=16> */
.L_x_905:
[----:B------:R-:W-:Y:S05]  /*8210*/  BSYNC B2 ;  /* 0x0000000000027941 */ /* 0x000fea0003800000 */
.L_x_904:
[----:B------:R-:W-:Y:S01]  /*8220*/  IMAD.HI.U32 R192, R51, -0x326172a9, RZ ;  /* 0xcd9e8d5733c07827 */ /* 0x000fe200078e00ff */
[----:B------:R-:W-:-:S03]  /*8230*/  LOP3.LUT R193, R193, UR5, R194, 0x96, !PT ;  /* 0x00000005c1c17c12 */ /* 0x000fc6000f8e96c2 */
[----:B------:R-:W-:Y:S01]  /*8240*/  IMAD R195, R51, -0x326172a9, RZ ;  /* 0xcd9e8d5733c37824 */ /* 0x000fe200078e02ff */
[----:B------:R-:W-:Y:S01]  /*8250*/  LOP3.LUT R192, R192, UR4, R49, 0x96, !PT ;  /* 0x00000004c0c07c12 */ /* 0x000fe2000f8e9631 */
[----:B------:R-:W-:-:S04]  /*8260*/  IMAD.WIDE.U32 R202, R193, -0x326172a9, RZ ;  /* 0xcd9e8d57c1ca7825 */ /* 0x000fc800078e00ff */
[----:B------:R-:W-:Y:S01]  /*8270*/  IMAD R213, R50, -0x2daee0ad, RZ ;  /* 0xd2511f5332d57824 */ /* 0x000fe200078e02ff */
        /* <DEDUP_REMOVED lines=34> */
[----:B------:R-:W-:-:S04]  /*84a0*/  IMAD.WIDE.U32 R202, R202, -0x2daee0ad, RZ ;  /* 0xd2511f53caca7825 */ /* 0x000fc800078e00ff */
[----:B------:R-:W-:Y:S01]  /*84b0*/  IMAD.MOV.U32 R196, RZ, RZ, R202 ;  /* 0x000000ffffc47224 */ /* 0x000fe200078e00ca */
[----:B------:R-:W-:Y:S01]  /*84c0*/  LOP3.LUT R193, R203, UR37, R212, 0x96, !PT ;  /* 0x00000025cbc17c12 */ /* 0x000fe2000f8e96d4 */
[----:B------:R-:W-:-:S11]  /*84d0*/  HFMA2.MMA R212, -RZ, RZ, 0, 0 ;  /* 0x00000000ffd47435 */ /* 0x000fd600000001ff */
.L_x_903:
[----:B------:R-:W-:Y:S05]  /*84e0*/  BSYNC B1 ;  /* 0x0000000000017941 */ /* 0x000fea0003800000 */
.L_x_902:
[----:B------:R-:W0:Y:S01]  /*84f0*/  LDC R243, c[0x0][0x294] ;  /* 0x0000a500fff37b82 */ /* 0x000e220000000800 */
[----:B------:R-:W-:Y:S01]  /*8500*/  I2FP.F32.U32 R195, R232 ;  /* 0x000000e800c37245 */ /* 0x000fe20000201000 */
[----:B------:R-:W-:Y:S01]  /*8510*/  IMAD.MOV.U32 R244, RZ, RZ, 0x2f800000 ;  /* 0x2f800000fff47424 */ /* 0x000fe200078e00ff */
[----:B------:R-:W-:Y:S02]  /*8520*/  ISETP.NE.U32.AND P2, PT, R132, RZ, PT ;  /* 0x000000ff8400720c */ /* 0x000fe40003f45070 */
[----:B------:R-:W-:Y:S01]  /*8530*/  LOP3.LUT R45, R45, 0xffffffef, RZ, 0xc0, !PT ;  /* 0xffffffef2d2d7812 */ /* 0x000fe200078ec0ff */
[----:B------:R-:W-:Y:S01]  /*8540*/  FFMA.FTZ R132, R195, R244, 1.1641532182693481445e-10 ;  /* 0x2f000000c3847423 */ /* 0x000fe200000100f4 */
[----:B------:R-:W-:Y:S01]  /*8550*/  ISETP.NE.AND.EX P2, PT, R133, RZ, PT, P2 ;  /* 0x000000ff8500720c */ /* 0x000fe20003f45320 */
[----:B------:R-:W1:Y:S01]  /*8560*/  LDC R242, c[0x0][0x298] ;  /* 0x0000a600fff27b82 */ /* 0x000e620000000800 */
[C---:B-----5:R-:W-:Y:S01]  /*8570*/  IMAD.U32 R133, R64.reuse, 0x10000, RZ ;  /* 0x0001000040857824 */ /* 0x060fe200078e00ff */
[----:B------:R-:W-:-:S02]  /*8580*/  PRMT R64, R64, 0x7632, R64 ;  /* 0x0000763240407816 */ /* 0x000fc40000000040 */
        /* <DEDUP_REMOVED lines=11> */
.L_x_906:
        /* <DEDUP_REMOVED lines=10> */
[----:B------:R-:W-:Y:S01]  /*86e0*/  MOV R190, R196 ;  /* 0x000000c400be7202 */ /* 0x000fe20000000f00 */
[----:B------:R-:W-:Y:S06]  /*86f0*/  BRA `(.L_x_910) ;  /* 0x0000000000047947 */ /* 0x000fec0003800000 */
.L_x_909:
[----:B------:R-:W-:-:S07]  /*8700*/  IMAD.MOV.U32 R190, RZ, RZ, R198 ;  /* 0x000000ffffbe7224 */ /* 0x000fce00078e00c6 */
.L_x_910:
[----:B------:R-:W-:Y:S05]  /*8710*/  BSYNC B1 ;  /* 0x0000000000017941 */ /* 0x000fea0003800000 */
.L_x_908:
        /* <DEDUP_REMOVED lines=8> */
[----:B------:R-:W-:-:S04]  /*87a0*/  IADD3 R49, R49, 0x1, RZ ;  /* 0x0000000131317810 */ /* 0x000fc80007ffe0ff */
[----:B------:R-:W-:-:S13]  /*87b0*/  ISETP.NE.AND P3, PT, R49, RZ, PT ;  /* 0x000000ff3100720c */ /* 0x000fda0003f65270 */
[----:B------:R-:W-:Y:S02]  /*87c0*/  @!P3 VIADD R51, R51, 0x1 ;  /* 0x000000013333b836 */ /* 0x000fe40000000000 */
[----:B------:R-:W-:Y:S02]  /*87d0*/  @!P3 VIADD R132, R194, 0x1 ;  /* 0x00000001c284b836 */ /* 0x000fe40000000000 */
[----:B------:R-:W-:Y:S01]  /*87e0*/  @!P3 IMAD.MOV.U32 R49, RZ, RZ, RZ ;  /* 0x000000ffff31b224 */ /* 0x000fe200078e00ff */
[----:B------:R-:W-:-:S13]  /*87f0*/  ISETP.NE.AND P4, PT, R51, RZ, !P3 ;  /* 0x000000ff3300720c */ /* 0x000fda0005f85270 */
[----:B------:R-:W-:-:S05]  /*8800*/  @P4 IADD3 R132, R194, RZ, RZ ;  /* 0x000000ffc2844210 */ /* 0x000fca0007ffe0ff */
[----:B------:R-:W-:-:S07]  /*8810*/  @!P3 IMAD.MOV.U32 R194, RZ, RZ, R132 ;  /* 0x000000ffffc2b224 */ /* 0x000fce00078e0084 */
.L_x_914:
[----:B------:R-:W-:Y:S05]  /*8820*/  BSYNC B2 ;  /* 0x0000000000027941 */ /* 0x000fea0003800000 */
.L_x_913:
        /* <DEDUP_REMOVED lines=44> */
.L_x_912:
[----:B------:R-:W-:Y:S05]  /*8af0*/  BSYNC B1 ;  /* 0x0000000000017941 */ /* 0x000fea0003800000 */
.L_x_911:
[----:B------:R-:W-:-:S05]  /*8b00*/  I2FP.F32.U32 R133, R190 ;  /* 0x000000be00857245 */ /* 0x000fca0000201000 */
[----:B------:R-:W-:Y:S01]  /*8b10*/  FFMA.FTZ R190, R133, R244, 1.1641532182693481445e-10 ;  /* 0x2f00000085be7423 */ /* 0x000fe200000100f4 */
[----:B------:R-:W-:-:S04]  /*8b20*/  SHF.L.U32 R133, R56, 0x10, RZ ;  /* 0x0000001038857819 */ /* 0x000fc800000006ff */
[----:B------:R-:W-:Y:S01]  /*8b30*/  FSETP.GTU.FTZ.AND P3, PT, R190, R243, PT ;  /* 0x000000f3be00720b */ /* 0x000fe20003f7c000 */
[----:B------:R-:W-:-:S03]  /*8b40*/  FMUL.FTZ R133, R133, R242 ;  /* 0x000000f285857220 */ /* 0x000fc60000410000 */
[----:B------:R-:W-:Y:S02]  /*8b50*/  SEL R190, RZ, 0x1, P3 ;  /* 0x00000001ffbe7807 */ /* 0x000fe40001800000 */
[----:B------:R-:W-:-:S05]  /*8b60*/  FSEL R133, R133, RZ, !P3 ;  /* 0x000000ff85857208 */ /* 0x000fca0005800000 */
[----:B------:R-:W-:Y:S01]  /*8b70*/  FADD.FTZ R202, R133, R202 ;  /* 0x000000ca85ca7221 */ /* 0x000fe20000010000 */
[----:B------:R-:W-:-:S04]  /*8b80*/  @P0 IMAD.U32 R133, R60, 0x10000, RZ ;  /* 0x000100003c850824 */ /* 0x000fc800078e00ff */
[----:B------:R-:W-:-:S07]  /*8b90*/  @P0 FADD.FTZ R202, R133, R202 ;  /* 0x000000ca85ca0221 */ /* 0x000fce0000010000 */
.L_x_907:
        /* <DEDUP_REMOVED lines=12> */
.L_x_916:
[----:B------:R-:W-:-:S07]  /*8c60*/  MOV R195, R198 ;  /* 0x000000c600c37202 */ /* 0x000fce0000000f00 */
.L_x_917:
[----:B------:R-:W-:Y:S05]  /*8c70*/  BSYNC B1 ;  /* 0x0000000000017941 */ /* 0x000fea0003800000 */
.L_x_915:
        /* <DEDUP_REMOVED lines=16> */
.L_x_921:
[----:B------:R-:W-:Y:S05]  /*8d80*/  BSYNC B2 ;  /* 0x0000000000027941 */ /* 0x000fea0003800000 */
.L_x_920:
        /* <DEDUP_REMOVED lines=40> */
[----:B------:R-:W-:-:S05]  /*9010*/  IMAD.WIDE.U32 R132, R193, -0x2daee0ad, RZ ;  /* 0xd2511f53c1847825 */ /* 0x000fca00078e00ff */
[----:B------:R-:W-:Y:S01]  /*9020*/  LOP3.LUT R193, R133, UR37, R212, 0x96, !PT ;  /* 0x0000002585c17c12 */ /* 0x000fe2000f8e96d4 */
[----:B------:R-:W-:Y:S01]  /*9030*/  IMAD.MOV.U32 R133, RZ, RZ, RZ ;  /* 0x000000ffff857224 */ /* 0x000fe200078e00ff */
[----:B------:R-:W-:-:S07]  /*9040*/  MOV R196, R132 ;  /* 0x0000008400c47202 */ /* 0x000fce0000000f00 */
.L_x_919:
[----:B------:R-:W-:Y:S05]  /*9050*/  BSYNC B1 ;  /* 0x0000000000017941 */ /* 0x000fea0003800000 */
.L_x_918:
        /* <DEDUP_REMOVED lines=16> */
.L_x_922:
        /* <DEDUP_REMOVED lines=12> */
.L_x_925:
[----:B------:R-:W-:-:S07]  /*9220*/  IMAD.MOV.U32 R64, RZ, RZ, R198 ;  /* 0x000000ffff407224 */ /* 0x000fce00078e00c6 */
.L_x_926:
[----:B------:R-:W-:Y:S05]  /*9230*/  BSYNC B1 ;  /* 0x0000000000017941 */ /* 0x000fea0003800000 */
.L_x_924:
        /* <DEDUP_REMOVED lines=16> */
.L_x_930:
[----:B------:R-:W-:Y:S05]  /*9340*/  BSYNC B2 ;  /* 0x0000000000027941 */ /* 0x000fea0003800000 */
.L_x_929:
        /* <DEDUP_REMOVED lines=44> */
.L_x_928:
[----:B------:R-:W-:Y:S05]  /*9610*/  BSYNC B1 ;  /* 0x0000000000017941 */ /* 0x000fea0003800000 */
.L_x_927:
[----:B------:R-:W-:Y:S02]  /*9620*/  I2FP.F32.U32 R133, R64 ;  /* 0x0000004000857245 */ /* 0x000fe40000201000 */
[----:B------:R-:W-:-:S04]  /*9630*/  PRMT R64, R56, 0x7632, R64 ;  /* 0x0000763238407816 */ /* 0x000fc80000000040 */
[----:B------:R-:W-:Y:S01]  /*9640*/  SHF.L.U32 R189, R64, 0x10, RZ ;  /* 0x0000001040bd7819 */ /* 0x000fe200000006ff */
[----:B------:R-:W-:-:S04]  /*9650*/  FFMA.FTZ R64, R133, R244, 1.1641532182693481445e-10 ;  /* 0x2f00000085407423 */ /* 0x000fc800000100f4 */
[----:B------:R-:W-:Y:S01]  /*9660*/  FMUL.FTZ R189, R189, R242 ;  /* 0x000000f2bdbd7220 */ /* 0x000fe20000410000 */
[----:B------:R-:W-:-:S04]  /*9670*/  FSETP.GTU.FTZ.AND P3, PT, R64, R243, PT ;  /* 0x000000f34000720b */ /* 0x000fc80003f7c000 */
[----:B------:R-:W-:Y:S02]  /*9680*/  FSEL R64, R189, RZ, !P3 ;  /* 0x000000ffbd407208 */ /* 0x000fe40005800000 */
[----:B------:R-:W-:-:S03]  /*9690*/  SEL R189, RZ, 0x1, P3 ;  /* 0x00000001ffbd7807 */ /* 0x000fc60001800000 */
[----:B------:R-:W-:Y:S01]  /*96a0*/  FADD.FTZ R203, R64, R203 ;  /* 0x000000cb40cb7221 */ /* 0x000fe20000010000 */
[----:B------:R-:W-:-:S05]  /*96b0*/  @P0 PRMT R64, R60, 0x7632, R64 ;  /* 0x000076323c400816 */ /* 0x000fca0000000040 */
[----:B------:R-:W-:-:S04]  /*96c0*/  @P0 IMAD.U32 R64, R64, 0x10000, RZ ;  /* 0x0001000040400824 */ /* 0x000fc800078e00ff */
[----:B------:R-:W-:-:S07]  /*96d0*/  @P0 FADD.FTZ R203, R64, R203 ;  /* 0x000000cb40cb0221 */ /* 0x000fce0000010000 */
.L_x_923:
        /* <DEDUP_REMOVED lines=12> */
.L_x_932:
[----:B------:R-:W-:-:S07]  /*97a0*/  MOV R64, R198 ;  /* 0x000000c600407202 */ /* 0x000fce0000000f00 */
.L_x_933:
[----:B------:R-:W-:Y:S05]  /*97b0*/  BSYNC B1 ;  /* 0x0000000000017941 */ /* 0x000fea0003800000 */
.L_x_931:
        /* <DEDUP_REMOVED lines=16> */
.L_x_937:
[----:B------:R-:W-:Y:S05]  /*98c0*/  BSYNC B2 ;  /* 0x0000000000027941 */ /* 0x000fea0003800000 */
.L_x_936:
        /* <DEDUP_REMOVED lines=44> */
.L_x_935:
[----:B------:R-:W-:Y:S05]  /*9b90*/  BSYNC B1 ;  /* 0x0000000000017941 */ /* 0x000fea0003800000 */
.L_x_934:
[----:B------:R-:W-:Y:S01]  /*9ba0*/  I2FP.F32.U32 R195, R64 ;  /* 0x0000004000c37245 */ /* 0x000fe20000201000 */
[----:B------:R-:W-:Y:S01]  /*9bb0*/  IMAD.U32 R213, R65, 0x10000, RZ ;  /* 0x0001000041d57824 */ /* 0x000fe200078e00ff */
[----:B------:R-:W-:-:S03]  /*9bc0*/  LOP3.LUT R45, R45, 0xfffffffb, RZ, 0xc0, !PT ;  /* 0xfffffffb2d2d7812 */ /* 0x000fc600078ec0ff */
[----:B------:R-:W-:Y:S01]  /*9bd0*/  FFMA.FTZ R64, R195, R244, 1.1641532182693481445e-10 ;  /* 0x2f000000c3407423 */ /* 0x000fe200000100f4 */
[----:B------:R-:W-:Y:S01]  /*9be0*/  FMUL.FTZ R213, R213, R242 ;  /* 0x000000f2d5d57220 */ /* 0x000fe20000410000 */
[----:B------:R-:W-:-:S03]  /*9bf0*/  PRMT R195, R65, 0x7632, R195 ;  /* 0x0000763241c37816 */ /* 0x000fc600000000c3 */
[----:B------:R-:W-:-:S04]  /*9c00*/  FSETP.GTU.FTZ.AND P3, PT, R64, R243, PT ;  /* 0x000000f34000720b */ /* 0x000fc80003f7c000 */
[----:B------:R-:W-:-:S09]  /*9c10*/  FSEL R212, R213, RZ, !P3 ;  /* 0x000000ffd5d47208 */ /* 0x000fd20005800000 */
        /* <DEDUP_REMOVED lines=8> */
.L_x_938:
        /* <DEDUP_REMOVED lines=12> */
.L_x_941:
[----:B------:R-:W-:-:S07]  /*9d60*/  IMAD.MOV.U32 R188, RZ, RZ, R198 ;  /* 0x000000ffffbc7224 */ /* 0x000fce00078e00c6 */
.L_x_942:
[----:B------:R-:W-:Y:S05]  /*9d70*/  BSYNC B1 ;  /* 0x0000000000017941 */ /* 0x000fea0003800000 */
.L_x_940:
        /* <DEDUP_REMOVED lines=16> */
.L_x_946:
[----:B------:R-:W-:Y:S05]  /*9e80*/  BSYNC B2 ;  /* 0x0000000000027941 */ /* 0x000fea0003800000 */
.L_x_945:
        /* <DEDUP_REMOVED lines=44> */
.L_x_944:
[----:B------:R-:W-:Y:S05]  /*a150*/  BSYNC B1 ;  /* 0x0000000000017941 */ /* 0x000fea0003800000 */
.L_x_943:
        /* <DEDUP_REMOVED lines=10> */
.L_x_939:
        /* <DEDUP_REMOVED lines=12> */
.L_x_948:
[----:B------:R-:W-:-:S07]  /*a2c0*/  MOV R213, R198 ;  /* 0x000000c600d57202 */ /* 0x000fce0000000f00 */
.L_x_949:
[----:B------:R-:W-:Y:S05]  /*a2d0*/  BSYNC B1 ;  /* 0x0000000000017941 */ /* 0x000fea0003800000 */
.L_x_947:
        /* <DEDUP_REMOVED lines=16> */
.L_x_953:
[----:B------:R-:W-:Y:S05]  /*a3e0*/  BSYNC B2 ;  /* 0x0000000000027941 */ /* 0x000fea0003800000 */
.L_x_952:
        /* <DEDUP_REMOVED lines=44> */
.L_x_951:
[----:B------:R-:W-:Y:S05]  /*a6b0*/  BSYNC B1 ;  /* 0x0000000000017941 */ /* 0x000fea0003800000 */
.L_x_950:
        /* <DEDUP_REMOVED lines=11> */
[----:B------:R-:W-:-:S05]  /*a770*/  PRMT R64, R61, 0x7632, R64 ;  /* 0x000076323d407816 */ /* 0x000fca0000000040 */
[----:B------:R-:W-:-:S04]  /*a780*/  IMAD.U32 R64, R64, 0x10000, RZ ;  /* 0x0001000040407824 */ /* 0x000fc800078e00ff */
[----:B------:R-:W-:Y:S01]  /*a790*/  FADD.FTZ R213, R64, R213 ;  /* 0x000000d540d57221 */ /* 0x000fe20000010000 */
[----:B------:R-:W-:Y:S01]  /*a7a0*/  IMAD.MOV.U32 R64, RZ, RZ, R65 ;  /* 0x000000ffff407224 */ /* 0x000fe200078e0041 */
[----:B------:R-:W-:Y:S06]  /*a7b0*/  BRA `(.L_x_955) ;  /* 0x0000000400607947 */ /* 0x000fec0003800000 */
.L_x_954:
        /* <DEDUP_REMOVED lines=12> */
.L_x_957:
[----:B------:R-:W-:-:S07]  /*a880*/  IMAD.MOV.U32 R187, RZ, RZ, R198 ;  /* 0x000000ffffbb7224 */ /* 0x000fce00078e00c6 */
.L_x_958:
[----:B------:R-:W-:Y:S05]  /*a890*/  BSYNC B1 ;  /* 0x0000000000017941 */ /* 0x000fea0003800000 */
.L_x_956:
        /* <DEDUP_REMOVED lines=16> */
.L_x_962:
[----:B------:R-:W-:Y:S05]  /*a9a0*/  BSYNC B2 ;  /* 0x0000000000027941 */ /* 0x000fea0003800000 */
.L_x_961:
        /* <DEDUP_REMOVED lines=44> */
.L_x_960:
[----:B------:R-:W-:Y:S05]  /*ac70*/  BSYNC B1 ;  /* 0x0000000000017941 */ /* 0x000fea0003800000 */
.L_x_959:
[----:B------:R-:W-:Y:S02]  /*ac80*/  I2FP.F32.U32 R65, R187 ;  /* 0x000000bb00417245 */ /* 0x000fe40000201000 */
[----:B------:R-:W-:-:S04]  /*ac90*/  PRMT R132, R57, 0x7632, R132 ;  /* 0x0000763239847816 */ /* 0x000fc80000000084 */
[----:B------:R-:W-:Y:S01]  /*aca0*/  SHF.L.U32 R133, R132, 0x10, RZ ;  /* 0x0000001084857819 */ /* 0x000fe200000006ff */
[----:B------:R-:W-:Y:S01]  /*acb0*/  FFMA.FTZ R132, R65, R244, 1.1641532182693481445e-10 ;  /* 0x2f00000041847423 */ /* 0x000fe200000100f4 */
[----:B------:R-:W-:-:S03]  /*acc0*/  @P0 PRMT R65, R61, 0x7632, R65 ;  /* 0x000076323d410816 */ /* 0x000fc60000000041 */
[----:B------:R-:W-:Y:S01]  /*acd0*/  FMUL.FTZ R133, R133, R242 ;  /* 0x000000f285857220 */ /* 0x000fe20000410000 */
[----:B------:R-:W-:-:S04]  /*ace0*/  FSETP.GTU.FTZ.AND P3, PT, R132, R243, PT ;  /* 0x000000f38400720b */ /* 0x000fc80003f7c000 */
[----:B------:R-:W-:Y:S02]  /*acf0*/  FSEL R132, R133, RZ, !P3 ;  /* 0x000000ff85847208 */ /* 0x000fe40005800000 */
[----:B------:R-:W-:-:S03]  /*ad00*/  SEL R187, RZ, 0x1, P3 ;  /* 0x00000001ffbb7807 */ /* 0x000fc60001800000 */
[----:B------:R-:W-:Y:S01]  /*ad10*/  FADD.FTZ R213, R132, R213 ;  /* 0x000000d584d57221 */ /* 0x000fe20000010000 */
[----:B------:R-:W-:-:S04]  /*ad20*/  @P0 IMAD.U32 R132, R65, 0x10000, RZ ;  /* 0x0001000041840824 */ /* 0x000fc800078e00ff */
[----:B------:R-:W-:-:S07]  /*ad30*/  @P0 FADD.FTZ R213, R132, R213 ;  /* 0x000000d584d50221 */ /* 0x000fce0000010000 */
.L_x_955:
        /* <DEDUP_REMOVED lines=12> */
.L_x_964:
[----:B------:R-:W-:-:S07]  /*ae00*/  MOV R195, R198 ;  /* 0x000000c600c37202 */ /* 0x000fce0000000f00 */
.L_x_965:
[----:B------:R-:W-:Y:S05]  /*ae10*/  BSYNC B1 ;  /* 0x0000000000017941 */ /* 0x000fea0003800000 */
.L_x_963:
        /* <DEDUP_REMOVED lines=16> */
.L_x_969:
[----:B------:R-:W-:Y:S05]  /*af20*/  BSYNC B2 ;  /* 0x0000000000027941 */ /* 0x000fea0003800000 */
.L_x_968:
        /* <DEDUP_REMOVED lines=44> */
.L_x_967:
[----:B------:R-:W-:Y:S05]  /*b1f0*/  BSYNC B1 ;  /* 0x0000000000017941 */ /* 0x000fea0003800000 */
.L_x_966:
        /* <DEDUP_REMOVED lines=16> */
.L_x_970:
        /* <DEDUP_REMOVED lines=12> */
.L_x_973:
[----:B------:R-:W-:-:S07]  /*b3c0*/  IMAD.MOV.U32 R186, RZ, RZ, R198 ;  /* 0x000000ffffba7224 */ /* 0x000fce00078e00c6 */
.L_x_974:
[----:B------:R-:W-:Y:S05]  /*b3d0*/  BSYNC B1 ;  /* 0x0000000000017941 */ /* 0x000fea0003800000 */
.L_x_972:
        /* <DEDUP_REMOVED lines=16> */
.L_x_978:
[----:B------:R-:W-:Y:S05]  /*b4e0*/  BSYNC B2 ;  /* 0x0000000000027941 */ /* 0x000fea0003800000 */
.L_x_977:
        /* <DEDUP_REMOVED lines=44> */
.L_x_976:
[----:B------:R-:W-:Y:S05]  /*b7b0*/  BSYNC B1 ;  /* 0x0000000000017941 */ /* 0x000fea0003800000 */
.L_x_975:
        /* <DEDUP_REMOVED lines=10> */
.L_x_971:
        /* <DEDUP_REMOVED lines=12> */
.L_x_980:
[----:B------:R-:W-:-:S07]  /*b920*/  MOV R195, R198 ;  /* 0x000000c600c37202 */ /* 0x000fce0000000f00 */
.L_x_981:
[----:B------:R-:W-:Y:S05]  /*b930*/  BSYNC B1 ;  /* 0x0000000000017941 */ /* 0x000fea0003800000 */
.L_x_979:
        /* <DEDUP_REMOVED lines=11> */
[----:B------:R-:W-:Y:S02]  /*b9f0*/  @!P3 VIADD R64, R194, 0x1 ;  /* 0x00000001c240b836 */ /* 0x000fe40000000000 */
[----:B------:R-:W-:Y:S01]  /*ba00*/  @!P3 IMAD.MOV.U32 R49, RZ, RZ, RZ ;  /* 0x000000ffff31b224 */ /* 0x000fe200078e00ff */
[----:B------:R-:W-:-:S13]  /*ba10*/  ISETP.NE.AND P4, PT, R51, RZ, !P3 ;  /* 0x000000ff3300720c */ /* 0x000fda0005f85270 */
[----:B------:R-:W-:-:S05]  /*ba20*/  @P4 IMAD.MOV R64, RZ, RZ, R194 ;  /* 0x000000ffff404224 */ /* 0x000fca00078e02c2 */
[----:B------:R-:W-:-:S07]  /*ba30*/  @!P3 MOV R194, R64 ;  /* 0x0000004000c2b202 */ /* 0x000fce0000000f00 */
.L_x_985:
[----:B------:R-:W-:Y:S05]  /*ba40*/  BSYNC B2 ;  /* 0x0000000000027941 */ /* 0x000fea0003800000 */
.L_x_984:
        /* <DEDUP_REMOVED lines=44> */
.L_x_983:
[----:B------:R-:W-:Y:S05]  /*bd10*/  BSYNC B1 ;  /* 0x0000000000017941 */ /* 0x000fea0003800000 */
.L_x_982:
[----:B------:R-:W-:Y:S01]  /*bd20*/  I2FP.F32.U32 R133, R195 ;  /* 0x000000c300857245 */ /* 0x000fe20000201000 */
[----:B------:R-:W-:-:S04]  /*bd30*/  IMAD.U32 R195, R66, 0x10000, RZ ;  /* 0x0001000042c37824 */ /* 0x000fc800078e00ff */
[----:B------:R-:W-:Y:S01]  /*bd40*/  FFMA.FTZ R64, R133, R244, 1.1641532182693481445e-10 ;  /* 0x2f00000085407423 */ /* 0x000fe200000100f4 */
[----:B------:R-:W-:-:S04]  /*bd50*/  FMUL.FTZ R195, R195, R242 ;  /* 0x000000f2c3c37220 */ /* 0x000fc80000410000 */
[----:B------:R-:W-:-:S04]  /*bd60*/  FSETP.GTU.FTZ.AND P3, PT, R64, R243, PT ;  /* 0x000000f34000720b */ /* 0x000fc80003f7c000 */
[----:B------:R-:W-:Y:S01]  /*bd70*/  FSEL R223, R195, RZ, !P3 ;  /* 0x000000ffc3df7208 */ /* 0x000fe20005800000 */
[----:B------:R-:W-:Y:S08]  /*bd80*/  @P2 BRA `(.L_x_986) ;  /* 0x00000000001c2947 */ /* 0x000ff00003800000 */
[----:B------:R-:W-:Y:S01]  /*bd90*/  MOV R64, R65 ;  /* 0x0000004100407202 */ /* 0x000fe20000000f00 */
[----:B------:R-:W-:Y:S06]  /*bda0*/  @!P0 BRA `(.L_x_987) ;  /* 0x0000000400748947 */ /* 0x000fec0003800000 */
[----:B------:R-:W-:-:S05]  /*bdb0*/  PRMT R64, R62, 0x7632, R64 ;  /* 0x000076323e407816 */ /* 0x000fca0000000040 */
[----:B------:R-:W-:-:S04]  /*bdc0*/  IMAD.U32 R64, R64, 0x10000, RZ ;  /* 0x0001000040407824 */ /* 0x000fc800078e00ff */
[----:B------:R-:W-:Y:S01]  /*bdd0*/  FADD.FTZ R223, R64, R223 ;  /* 0x000000df40df7221 */ /* 0x000fe20000010000 */
[----:B------:R-:W-:Y:S01]  /*bde0*/  IMAD.MOV.U32 R64, RZ, RZ, R65 ;  /* 0x000000ffff407224 */ /* 0x000fe200078e0041 */
[----:B------:R-:W-:Y:S06]  /*bdf0*/  BRA `(.L_x_987) ;  /* 0x0000000400607947 */ /* 0x000fec0003800000 */
.L_x_986:
        /* <DEDUP_REMOVED lines=12> */
.L_x_989:
[----:B------:R-:W-:-:S07]  /*bec0*/  IMAD.MOV.U32 R66, RZ, RZ, R198 ;  /* 0x000000ffff427224 */ /* 0x000fce00078e00c6 */
.L_x_990:
[----:B------:R-:W-:Y:S05]  /*bed0*/  BSYNC B1 ;  /* 0x0000000000017941 */ /* 0x000fea0003800000 */
.L_x_988:
        /* <DEDUP_REMOVED lines=16> */
.L_x_994:
[----:B------:R-:W-:Y:S05]  /*bfe0*/  BSYNC B2 ;  /* 0x0000000000027941 */ /* 0x000fea0003800000 */
.L_x_993:
        /* <DEDUP_REMOVED lines=44> */
.L_x_992:
[----:B------:R-:W-:Y:S05]  /*c2b0*/  BSYNC B1 ;  /* 0x0000000000017941 */ /* 0x000fea0003800000 */
.L_x_991:
        /* <DEDUP_REMOVED lines=12> */
.L_x_987:
        /* <DEDUP_REMOVED lines=12> */
.L_x_996:
[----:B------:R-:W-:-:S07]  /*c440*/  MOV R66, R198 ;  /* 0x000000c600427202 */ /* 0x000fce0000000f00 */
.L_x_997:
[----:B------:R-:W-:Y:S05]  /*c450*/  BSYNC B1 ;  /* 0x0000000000017941 */ /* 0x000fea0003800000 */
.L_x_995:
        /* <DEDUP_REMOVED lines=16> */
.L_x_1001:
[----:B------:R-:W-:Y:S05]  /*c560*/  BSYNC B2 ;  /* 0x0000000000027941 */ /* 0x000fea0003800000 */
.L_x_1000:
        /* <DEDUP_REMOVED lines=44> */
.L_x_999:
[----:B------:R-:W-:Y:S05]  /*c830*/  BSYNC B1 ;  /* 0x0000000000017941 */ /* 0x000fea0003800000 */
.L_x_998:
        /* <DEDUP_REMOVED lines=8> */
[----:B------:R-:W-:Y:S01]  /*c8c0*/  MOV R64, R65 ;  /* 0x0000004100407202 */ /* 0x000fe20000000f00 */
[----:B------:R-:W-:Y:S06]  /*c8d0*/  @!P0 BRA `(.L_x_1003) ;  /* 0x0000000400688947 */ /* 0x000fec0003800000 */
[----:B------:R-:W-:Y:S02]  /*c8e0*/  IMAD.U32 R67, R63, 0x10000, RZ ;  /* 0x000100003f437824 */ /* 0x000fe400078e00ff */
[----:B------:R-:W-:Y:S02]  /*c8f0*/  IMAD.MOV.U32 R64, RZ, RZ, R65 ;  /* 0x000000ffff407224 */ /* 0x000fe400078e0041 */
[----:B------:R-:W-:Y:S01]  /*c900*/  FADD.FTZ R232, R67, R232 ;  /* 0x000000e843e87221 */ /* 0x000fe20000010000 */
[----:B------:R-:W-:Y:S06]  /*c910*/  BRA `(.L_x_1003) ;  /* 0x0000000400587947 */ /* 0x000fec0003800000 */
.L_x_1002:
        /* <DEDUP_REMOVED lines=12> */
.L_x_1005:
[----:B------:R-:W-:-:S07]  /*c9e0*/  IMAD.MOV.U32 R184, RZ, RZ, R198 ;  /* 0x000000ffffb87224 */ /* 0x000fce00078e00c6 */
.L_x_1006:
[----:B------:R-:W-:Y:S05]  /*c9f0*/  BSYNC B1 ;  /* 0x0000000000017941 */ /* 0x000fea0003800000 */
.L_x_1004:
        /* <DEDUP_REMOVED lines=16> */
.L_x_1010:
[----:B------:R-:W-:Y:S05]  /*cb00*/  BSYNC B2 ;  /* 0x0000000000027941 */ /* 0x000fea0003800000 */
.L_x_1009:
        /* <DEDUP_REMOVED lines=44> */
.L_x_1008:
[----:B------:R-:W-:Y:S05]  /*cdd0*/  BSYNC B1 ;  /* 0x0000000000017941 */ /* 0x000fea0003800000 */
.L_x_1007:
        /* <DEDUP_REMOVED lines=10> */
.L_x_1003:
        /* <DEDUP_REMOVED lines=12> */
.L_x_1012:
[----:B------:R-:W-:-:S07]  /*cf40*/  MOV R233, R198 ;  /* 0x000000c600e97202 */ /* 0x000fce0000000f00 */
.L_x_1013:
[----:B------:R-:W-:Y:S05]  /*cf50*/  BSYNC B1 ;  /* 0x0000000000017941 */ /* 0x000fea0003800000 */
.L_x_1011:
        /* <DEDUP_REMOVED lines=16> */
.L_x_1017:
[----:B------:R-:W-:Y:S05]  /*d060*/  BSYNC B2 ;  /* 0x0000000000027941 */ /* 0x000fea0003800000 */
.L_x_1016:
        /* <DEDUP_REMOVED lines=44> */
.L_x_1015:
[----:B------:R-:W-:Y:S05]  /*d330*/  BSYNC B1 ;  /* 0x0000000000017941 */ /* 0x000fea0003800000 */
.L_x_1014:
        /* <DEDUP_REMOVED lines=9> */
[----:B------:R-:W-:Y:S01]  /*d3d0*/  PRMT R64, R63, 0x7632, R64 ;  /* 0x000076323f407816 */ /* 0x000fe20000000040 */
[----:B------:R-:W-:-:S04]  /*d3e0*/  IMAD.MOV.U32 R195, RZ, RZ, R65 ;  /* 0x000000ffffc37224 */ /* 0x000fc800078e0041 */
[----:B------:R-:W-:-:S04]  /*d3f0*/  IMAD.U32 R64, R64, 0x10000, RZ ;  /* 0x0001000040407824 */ /* 0x000fc800078e00ff */
[----:B------:R-:W-:Y:S01]  /*d400*/  FADD.FTZ R233, R64, R233 ;  /* 0x000000e940e97221 */ /* 0x000fe20000010000 */
[----:B------:R-:W-:Y:S06]  /*d410*/  BRA `(.L_x_1019) ;  /* 0x0000000400607947 */ /* 0x000fec0003800000 */
.L_x_1018:
        /* <DEDUP_REMOVED lines=12> */
.L_x_1021:
[----:B------:R-:W-:-:S07]  /*d4e0*/  IMAD.MOV.U32 R183, RZ, RZ, R198 ;  /* 0x000000ffffb77224 */ /* 0x000fce00078e00c6 */
.L_x_1022:
[----:B------:R-:W-:Y:S05]  /*d4f0*/  BSYNC B1 ;  /* 0x0000000000017941 */ /* 0x000fea0003800000 */
.L_x_1020:
        /* <DEDUP_REMOVED lines=16> */
.L_x_1026:
[----:B------:R-:W-:Y:S05]  /*d600*/  BSYNC B2 ;  /* 0x0000000000027941 */ /* 0x000fea0003800000 */
.L_x_1025:
        /* <DEDUP_REMOVED lines=43> */
[----:B------:R-:W-:-:S07]  /*d8c0*/  LOP3.LUT R193, R65, UR37, R66, 0x96, !PT ;  /* 0x0000002541c17c12 */ /* 0x000fce000f8e9642 */
.L_x_1024:
[----:B------:R-:W-:Y:S05]  /*d8d0*/  BSYNC B1 ;  /* 0x0000000000017941 */ /* 0x000fea0003800000 */
.L_x_1023:
[----:B------:R-:W-:Y:S02]  /*d8e0*/  I2FP.F32.U32 R65, R183 ;  /* 0x000000b700417245 */ /* 0x000fe40000201000 */
[----:B------:R-:W-:-:S03]  /*d8f0*/  PRMT R64, R59, 0x7632, R64 ;  /* 0x000076323b407816 */ /* 0x000fc60000000040 */
[----:B------:R-:W-:Y:S01]  /*d900*/  FFMA.FTZ R244, R65, R244, 1.1641532182693481445e-10 ;  /* 0x2f00000041f47423 */ /* 0x000fe200000100f4 */
[----:B------:R-:W-:-:S04]  /*d910*/  SHF.L.U32 R65, R64, 0x10, RZ ;  /* 0x0000001040417819 */ /* 0x000fc800000006ff */
[----:B------:R-:W-:Y:S01]  /*d920*/  FSETP.GTU.FTZ.AND P2, PT, R244, R243, PT ;  /* 0x000000f3f400720b */ /* 0x000fe20003f5c000 */
[----:B------:R-:W-:-:S03]  /*d930*/  FMUL.FTZ R65, R65, R242 ;  /* 0x000000f241417220 */ /* 0x000fc60000410000 */
[----:B------:R-:W-:Y:S02]  /*d940*/  SEL R183, RZ, 0x1, P2 ;  /* 0x00000001ffb77807 */ /* 0x000fe40001000000 */
[----:B------:R-:W-:-:S05]  /*d950*/  FSEL R64, R65, RZ, !P2 ;  /* 0x000000ff41407208 */ /* 0x000fca0005000000 */
[----:B------:R-:W-:Y:S01]  /*d960*/  FADD.FTZ R233, R64, R233 ;  /* 0x000000e940e97221 */ /* 0x000fe20000010000 */
[----:B------:R-:W-:-:S05]  /*d970*/  @P0 PRMT R64, R63, 0x7632, R64 ;  /* 0x000076323f400816 */ /* 0x000fca0000000040 */
[----:B------:R-:W-:-:S04]  /*d980*/  @P0 IMAD.U32 R64, R64, 0x10000, RZ ;  /* 0x0001000040400824 */ /* 0x000fc800078e00ff */
[----:B------:R-:W-:-:S07]  /*d990*/  @P0 FADD.FTZ R233, R64, R233 ;  /* 0x000000e940e90221 */ /* 0x000fce0000010000 */
.L_x_1019:
[----:B------:R-:W-:Y:S02]  /*d9a0*/  LOP3.LUT P0, RZ, R45, 0x8, RZ, 0xc0, !PT ;  /* 0x000000082dff7812 */ /* 0x000fe4000780c0ff */
[----:B------:R-:W-:Y:S02]  /*d9b0*/  SEL R248, RZ, 0x1000000, P5 ;  /* 0x01000000fff87807 */ /* 0x000fe40002800000 */
[----:B------:R-:W-:Y:S02]  /*d9c0*/  SEL R242, RZ, 0x1, P0 ;  /* 0x00000001fff27807 */ /* 0x000fe40000000000 */
[----:B------:R-:W-:Y:S02]  /*d9d0*/  LEA R132, P0, R241, UR10, 0x4 ;  /* 0x0000000af1847c11 */ /* 0x000fe4000f8020ff */
[----:B------:R-:W-:Y:S02]  /*d9e0*/  LOP3.LUT P5, RZ, R45, 0x2, RZ, 0xc0, !PT ;  /* 0x000000022dff7812 */ /* 0x000fe400078ac0ff */
[----:B------:R-:W-:-:S02]  /*d9f0*/  LEA.HI.X R133, R241, UR11, RZ, 0x4, P0 ;  /* 0x0000000bf1857c11 */ /* 0x000fc400080f24ff */
[----:B------:R-:W-:Y:S02]  /*da00*/  F2FP.BF16.F32.PACK_AB R67, R233, R232 ;  /* 0x000000e8e943723e */ /* 0x000fe400000010ff */
[----:B------:R-:W-:Y:S02]  /*da10*/  F2FP.BF16.F32.PACK_AB R66, R223, R222 ;  /* 0x000000dedf42723e */ /* 0x000fe400000010ff */
[----:B------:R-:W-:Y:S02]  /*da20*/  F2FP.BF16.F32.PACK_AB R65, R213, R212 ;  /* 0x000000d4d541723e */ /* 0x000fe400000010ff */
[----:B------:R-:W-:Y:S02]  /*da30*/  F2FP.BF16.F32.PACK_AB R64, R203, R202 ;  /* 0x000000cacb40723e */ /* 0x000fe400000010ff */
[----:B------:R-:W-:Y:S02]  /*da40*/  LOP3.LUT P6, RZ, R45, 0x4, RZ, 0xc0, !PT ;  /* 0x000000042dff7812 */ /* 0x000fe400078cc0ff */
[----:B------:R-:W-:Y:S01]  /*da50*/  SEL R243, RZ, 0x1, P5 ;  /* 0x00000001fff37807 */ /* 0x000fe20002800000 */
[----:B------:R0:W-:Y:S01]  /*da60*/  STG.E.128 desc[UR6][R132.64], R64 ;  /* 0x0000004084007986 */ /* 0x0001e2000c101d06 */
[----:B------:R-:W-:-:S02]  /*da70*/  SEL R247, RZ, 0x10000, P4 ;  /* 0x00010000fff77807 */ /* 0x000fc40002000000 */
[C---:B------:R-:W-:Y:S02]  /*da80*/  LOP3.LUT P4, RZ, R45.reuse, 0x1, RZ, 0xc0, !PT ;  /* 0x000000012dff7812 */ /* 0x040fe4000788c0ff */
[----:B------:R-:W-:Y:S02]  /*da90*/  SEL R246, RZ, 0x100, P3 ;  /* 0x00000100fff67807 */ /* 0x000fe40001800000 */
[----:B------:R-:W-:Y:S02]  /*daa0*/  SEL R244, RZ, 0x1, P6 ;  /* 0x00000001fff47807 */ /* 0x000fe40003000000 */
[----:B------:R-:W-:Y:S02]  /*dab0*/  SEL R245, RZ, 0x1, P4 ;  /* 0x00000001fff57807 */ /* 0x000fe40002000000 */
[----:B------:R-:W-:Y:S02]  /*dac0*/  LOP3.LUT R246, R246, R248, R247, 0xfe, !PT ;  /* 0x000000f8f6f67212 */ /* 0x000fe400078efef7 */
[----:B------:R-:W-:Y:S01]  /*dad0*/  LOP3.LUT P2, RZ, R45, 0x10, RZ, 0xc0, !PT ;  /* 0x000000102dff7812 */ /* 0x000fe2000784c0ff */
[----:B0-----:R-:W-:-:S04]  /*dae0*/  IMAD.WIDE.U32 R132, R243, 0x1000000, RZ ;  /* 0x01000000f3847825 */ /* 0x001fc800078e00ff */
[----:B------:R-:W-:Y:S01]  /*daf0*/  IMAD.WIDE.U32 R66, R244, 0x10000, RZ ;  /* 0x00010000f4427825 */ /* 0x000fe200078e00ff */
[----:B------:R-:W-:-:S03]  /*db00*/  LOP3.LUT R243, R133, R246, R245, 0xfe, !PT ;  /* 0x000000f685f37212 */ /* 0x000fc600078efef5 */
[----:B------:R-:W-:-:S05]  /*db10*/  IMAD.WIDE.U32 R64, R242, 0x100, RZ ;  /* 0x00000100f2407825 */ /* 0x000fca00078e00ff */
[----:B------:R-:W-:Y:S02]  /*db20*/  LOP3.LUT R67, R65, R243, R67, 0xfe, !PT ;  /* 0x000000f341437212 */ /* 0x000fe400078efe43 */
[----:B------:R-:W-:Y:S02]  /*db30*/  LOP3.LUT R242, R64, R132, R66, 0xfe, !PT ;  /* 0x0000008440f27212 */ /* 0x000fe400078efe42 */
[----:B------:R-:W-:-:S04]  /*db40*/  SEL R243, RZ, 0x1, P2 ;  /* 0x00000001fff37807 */ /* 0x000fc80001000000 */
[----:B------:R-:W-:Y:S01]  /*db50*/  LOP3.LUT R66, R242, R243, RZ, 0xfc, !PT ;  /* 0x000000f3f2427212 */ /* 0x000fe200078efcff */
[C---:B------:R-:W-:Y:S01]  /*db60*/  IMAD.SHL.U32 R242, R241.reuse, 0x8, RZ ;  /* 0x00000008f1f27824 */ /* 0x040fe200078e00ff */
[----:B------:R-:W-:-:S04]  /*db70*/  SHF.L.U64.HI R243, R241, 0x3, RZ ;  /* 0x00000003f1f37819 */ /* 0x000fc800000102ff */
[----:B------:R-:W-:-:S04]  /*db80*/  IADD3 R64, P0, R242, UR8, RZ ;  /* 0x00000008f2407c10 */ /* 0x000fc8000ff1e0ff */
[----:B------:R-:W-:-:S05]  /*db90*/  IADD3.X R65, R243, UR9, RZ, P0, !PT ;  /* 0x00000009f3417c10 */ /* 0x000fca00087fe4ff */
[----:B------:R0:W-:Y:S01]  /*dba0*/  STG.E.64 desc[UR6][R64.64], R66 ;  /* 0x0000004240007986 */ /* 0x0001e2000c101b06 */
[----:B------:R-:W-:Y:S05]  /*dbb0*/  @!P1 BRA `(.L_x_1027) ;  /* 0x0000000000509947 */ /* 0x000fea0003800000 */
[----:B0-----:R-:W-:Y:S02]  /*dbc0*/  SHF.L.U32 R64, R184, 0x10, RZ ;  /* 0x00000010b8407819 */ /* 0x001fe400000006ff */
[----:B------:R-:W-:Y:S02]  /*dbd0*/  LOP3.LUT R132, R187, 0xff, RZ, 0xc0, !PT ;  /* 0x000000ffbb847812 */ /* 0x000fe400078ec0ff */
[----:B------:R-:W-:Y:S02]  /*dbe0*/  LOP3.LUT R65, R64, 0xff0000, RZ, 0xc0, !PT ;  /* 0x00ff000040417812 */ /* 0x000fe400078ec0ff */
[----:B------:R-:W-:Y:S01]  /*dbf0*/  LOP3.LUT R64, R183, 0xffff, RZ, 0xc0, !PT ;  /* 0x0000ffffb7407812 */ /* 0x000fe200078ec0ff */
[----:B------:R-:W-:Y:S01]  /*dc00*/  IMAD.WIDE.U32 R132, R132, 0x1000000, RZ ;  /* 0x0100000084847825 */ /* 0x000fe200078e00ff */
[----:B------:R-:W-:Y:S02]  /*dc10*/  LOP3.LUT R66, R188, 0xff, RZ, 0xc0, !PT ;  /* 0x000000ffbc427812 */ /* 0x000fe400078ec0ff */
[----:B------:R-:W-:-:S02]  /*dc20*/  PRMT R64, R65, 0x4210, R64 ;  /* 0x0000421041407816 */ /* 0x000fc40000000040 */
[----:B------:R-:W-:Y:S01]  /*dc30*/  PRMT R65, R185, 0x7104, RZ ;  /* 0x00007104b9417816 */ /* 0x000fe200000000ff */
[----:B------:R-:W-:-:S03]  /*dc40*/  IMAD.WIDE.U32 R66, R66, 0x10000, RZ ;  /* 0x0001000042427825 */ /* 0x000fc600078e00ff */
        /* <DEDUP_REMOVED lines=11> */
.L_x_1027:
[----:B------:R-:W-:-:S07]  /*dd00*/  VIADD R241, R241, 0x80 ;  /* 0x00000080f1f17836 */ /* 0x000fce0000000000 */
.L_x_898:
[----:B------:R-:W-:Y:S05]  /*dd10*/  BSYNC B0 ;  /* 0x0000000000007941 */ /* 0x000fea0003800000 */
.L_x_897:
        /* <DEDUP_REMOVED lines=29> */
.L_x_1031:
[----:B------:R-:W-:-:S07]  /*def0*/  MOV R234, R198 ;  /* 0x000000c600ea7202 */ /* 0x000fce0000000f00 */
.L_x_1032:
[----:B------:R-:W-:Y:S05]  /*df00*/  BSYNC B1 ;  /* 0x0000000000017941 */ /* 0x000fea0003800000 */
.L_x_1030:
        /* <DEDUP_REMOVED lines=16> */
.L_x_1036:
[----:B------:R-:W-:Y:S05]  /*e010*/  BSYNC B2 ;  /* 0x0000000000027941 */ /* 0x000fea0003800000 */
.L_x_1035:
        /* <DEDUP_REMOVED lines=40> */
[----:B------:R-:W-:-:S05]  /*e2a0*/  IMAD.WIDE.U32 R204, R204, -0x2daee0ad, RZ ;  /* 0xd2511f53cccc7825 */ /* 0x000fca00078e00ff */
[----:B------:R-:W-:Y:S01]  /*e2b0*/  LOP3.LUT R193, R205, UR37, R214, 0x96, !PT ;  /* 0x00000025cdc17c12 */ /* 0x000fe2000f8e96d6 */
[----:B------:R-:W-:Y:S01]  /*e2c0*/  IMAD.MOV.U32 R214, RZ, RZ, RZ ;  /* 0x000000ffffd67224 */ /* 0x000fe200078e00ff */
[----:B------:R-:W-:-:S07]  /*e2d0*/  MOV R196, R204 ;  /* 0x000000cc00c47202 */ /* 0x000fce0000000f00 */
.L_x_1034:
[----:B------:R-:W-:Y:S05]  /*e2e0*/  BSYNC B1 ;  /* 0x0000000000017941 */ /* 0x000fea0003800000 */
.L_x_1033:
        /* <DEDUP_REMOVED lines=8> */
[C---:B-----5:R-:W-:Y:S02]  /*e370*/  SHF.L.U32 R133, R64.reuse, 0x10, RZ ;  /* 0x0000001040857819 */ /* 0x060fe400000006ff */
[----:B------:R-:W-:-:S02]  /*e380*/  PRMT R64, R64, 0x7632, R64 ;  /* 0x0000763240407816 */ /* 0x000fc40000000040 */
[----:B0-----:R-:W-:Y:S01]  /*e390*/  FSETP.GTU.FTZ.AND P3, PT, R132, R243, PT ;  /* 0x000000f38400720b */ /* 0x001fe20003f7c000 */
[----:B-1----:R-:W-:-:S12]  /*e3a0*/  FMUL.FTZ R133, R133, R242 ;  /* 0x000000f285857220 */ /* 0x002fd80000410000 */
[----:B------:R-:W-:Y:S02]  /*e3b0*/  @P3 LOP3.LUT R45, R45, 0x10, RZ, 0xfc, !PT ;  /* 0x000000102d2d3812 */ /* 0x000fe400078efcff */
[----:B------:R-:W-:Y:S01]  /*e3c0*/  FSEL R204, R133, RZ, !P3 ;  /* 0x000000ff85cc7208 */ /* 0x000fe20005800000 */
[----:B------:R-:W-:Y:S06]  /*e3d0*/  @P2 BRA `(.L_x_1037) ;  /* 0x0000000000182947 */ /* 0x000fec0003800000 */
[----:B------:R-:W-:Y:S01]  /*e3e0*/  IMAD.MOV.U32 R132, RZ, RZ, R214 ;  /* 0x000000ffff847224 */ /* 0x000fe200078e00d6 */
[----:B------:R-:W-:Y:S06]  /*e3f0*/  @!P0 BRA `(.L_x_1038) ;  /* 0x0000000400688947 */ /* 0x000fec0003800000 */
[----:B------:R-:W-:Y:S01]  /*e400*/  IMAD.U32 R133, R60, 0x10000, RZ ;  /* 0x000100003c857824 */ /* 0x000fe200078e00ff */
[----:B------:R-:W-:-:S03]  /*e410*/  MOV R132, R214 ;  /* 0x000000d600847202 */ /* 0x000fc60000000f00 */
[----:B------:R-:W-:Y:S01]  /*e420*/  FADD.FTZ R204, R133, R204 ;  /* 0x000000cc85cc7221 */ /* 0x000fe20000010000 */
[----:B------:R-:W-:Y:S06]  /*e430*/  BRA `(.L_x_1038) ;  /* 0x0000000400587947 */ /* 0x000fec0003800000 */
.L_x_1037:
        /* <DEDUP_REMOVED lines=12> */
.L_x_1040:
[----:B------:R-:W-:-:S07]  /*e500*/  IMAD.MOV.U32 R190, RZ, RZ, R198 ;  /* 0x000000ffffbe7224 */ /* 0x000fce00078e00c6 */
.L_x_1041:
[----:B------:R-:W-:Y:S05]  /*e510*/  BSYNC B1 ;  /* 0x0000000000017941 */ /* 0x000fea0003800000 */
.L_x_1039:
        /* <DEDUP_REMOVED lines=16> */
.L_x_1045:
[----:B------:R-:W-:Y:S05]  /*e620*/  BSYNC B2 ;  /* 0x0000000000027941 */ /* 0x000fea0003800000 */
.L_x_1044:
        /* <DEDUP_REMOVED lines=42> */
[----:B------:R-:W-:Y:S01]  /*e8d0*/  HFMA2.MMA R132, -RZ, RZ, 0, 0 ;  /* 0x00000000ff847435 */ /* 0x000fe200000001ff */
[----:B------:R-:W-:-:S10]  /*e8e0*/  LOP3.LUT R193, R133, UR37, R214, 0x96, !PT ;  /* 0x0000002585c17c12 */ /* 0x000fd4000f8e96d6 */
.L_x_1043:
[----:B------:R-:W-:Y:S05]  /*e8f0*/  BSYNC B1 ;  /* 0x0000000000017941 */ /* 0x000fea0003800000 */
.L_x_1042:
        /* <DEDUP_REMOVED lines=10> */
.L_x_1038:
        /* <DEDUP_REMOVED lines=12> */
.L_x_1047:
[----:B------:R-:W-:-:S07]  /*ea60*/  IMAD.MOV.U32 R195, RZ, RZ, R198 ;  /* 0x000000ffffc37224 */ /* 0x000fce00078e00c6 */
.L_x_1048:
[----:B------:R-:W-:Y:S05]  /*ea70*/  BSYNC B1 ;  /* 0x0000000000017941 */ /* 0x000fea0003800000 */
.L_x_1046:
        /* <DEDUP_REMOVED lines=16> */
.L_x_1052:
[----:B------:R-:W-:Y:S05]  /*eb80*/  BSYNC B2 ;  /* 0x0000000000027941 */ /* 0x000fea0003800000 */
.L_x_1051:
        /* <DEDUP_REMOVED lines=44> */
.L_x_1050:
[----:B------:R-:W-:Y:S05]  /*ee50*/  BSYNC B1 ;  /* 0x0000000000017941 */ /* 0x000fea0003800000 */
.L_x_1049:
[----:B------:R-:W-:Y:S02]  /*ee60*/  I2FP.F32.U32 R195, R195 ;  /* 0x000000c300c37245 */ /* 0x000fe40000201000 */
[----:B------:R-:W-:Y:S02]  /*ee70*/  SHF.L.U32 R205, R64, 0x10, RZ ;  /* 0x0000001040cd7819 */ /* 0x000fe400000006ff */
[----:B------:R-:W-:Y:S01]  /*ee80*/  LOP3.LUT R45, R45, 0xfffffff7, RZ, 0xc0, !PT ;  /* 0xfffffff72d2d7812 */ /* 0x000fe200078ec0ff */
[----:B------:R-:W-:Y:S02]  /*ee90*/  FFMA.FTZ R64, R195, R244, 1.1641532182693481445e-10 ;  /* 0x2f000000c3407423 */ /* 0x000fe400000100f4 */
[----:B------:R-:W-:-:S03]  /*eea0*/  FMUL.FTZ R205, R205, R242 ;  /* 0x000000f2cdcd7220 */ /* 0x000fc60000410000 */
[----:B------:R-:W-:-:S04]  /*eeb0*/  FSETP.GTU.FTZ.AND P3, PT, R64, R243, PT ;  /* 0x000000f34000720b */ /* 0x000fc80003f7c000 */
[----:B------:R-:W-:-:S09]  /*eec0*/  FSEL R205, R205, RZ, !P3 ;  /* 0x000000ffcdcd7208 */ /* 0x000fd20005800000 */
[----:B------:R-:W-:Y:S01]  /*eed0*/  @P3 LOP3.LUT R45, R45, 0x8, RZ, 0xfc, !PT ;  /* 0x000000082d2d3812 */ /* 0x000fe200078efcff */
[----:B------:R-:W-:Y:S06]  /*eee0*/  @P2 BRA `(.L_x_1053) ;  /* 0x00000000001c2947 */ /* 0x000fec0003800000 */
[----:B------:R-:W-:Y:S01]  /*eef0*/  IMAD.MOV.U32 R132, RZ, RZ, R133 ;  /* 0x000000ffff847224 */ /* 0x000fe200078e0085 */
[----:B------:R-:W-:Y:S06]  /*ef00*/  @!P0 BRA `(.L_x_1054) ;  /* 0x0000000400748947 */ /* 0x000fec0003800000 */
[----:B------:R-:W-:Y:S02]  /*ef10*/  PRMT R64, R60, 0x7632, R64 ;  /* 0x000076323c407816 */ /* 0x000fe40000000040 */
[----:B------:R-:W-:-:S03]  /*ef20*/  MOV R132, R133 ;  /* 0x0000008500847202 */ /* 0x000fc60000000f00 */
[----:B------:R-:W-:-:S04]  /*ef30*/  IMAD.U32 R64, R64, 0x10000, RZ ;  /* 0x0001000040407824 */ /* 0x000fc800078e00ff */
[----:B------:R-:W-:Y:S01]  /*ef40*/  FADD.FTZ R205, R64, R205 ;  /* 0x000000cd40cd7221 */ /* 0x000fe20000010000 */
[----:B------:R-:W-:Y:S06]  /*ef50*/  BRA `(.L_x_1054) ;  /* 0x0000000400607947 */ /* 0x000fec0003800000 */
.L_x_1053:
        /* <DEDUP_REMOVED lines=12> */
.L_x_1056:
[----:B------:R-:W-:-:S07]  /*f020*/  IMAD.MOV.U32 R64, RZ, RZ, R198 ;  /* 0x000000ffff407224 */ /* 0x000fce00078e00c6 */
.L_x_1057:
[----:B------:R-:W-:Y:S05]  /*f030*/  BSYNC B1 ;  /* 0x0000000000017941 */ /* 0x000fea0003800000 */
.L_x_1055:
        /* <DEDUP_REMOVED lines=16> */
.L_x_1061:
[----:B------:R-:W-:Y:S05]  /*f140*/  BSYNC B2 ;  /* 0x0000000000027941 */ /* 0x000fea0003800000 */
.L_x_1060:
        /* <DEDUP_REMOVED lines=44> */
.L_x_1059:
[----:B------:R-:W-:Y:S05]  /*f410*/  BSYNC B1 ;  /* 0x0000000000017941 */ /* 0x000fea0003800000 */
.L_x_1058:
[----:B------:R-:W-:Y:S02]  /*f420*/  I2FP.F32.U32 R133, R64 ;  /* 0x0000004000857245 */ /* 0x000fe40000201000 */
[----:B------:R-:W-:-:S05]  /*f430*/  PRMT R64, R56, 0x7632, R64 ;  /* 0x0000763238407816 */ /* 0x000fca0000000040 */
[----:B------:R-:W-:Y:S02]  /*f440*/  IMAD.U32 R189, R64, 0x10000, RZ ;  /* 0x0001000040bd7824 */ /* 0x000fe400078e00ff */
[----:B------:R-:W-:Y:S02]  /*f450*/  FFMA.FTZ R64, R133, R244, 1.1641532182693481445e-10 ;  /* 0x2f00000085407423 */ /* 0x000fe400000100f4 */
[----:B------:R-:W-:-:S03]  /*f460*/  FMUL.FTZ R189, R189, R242 ;  /* 0x000000f2bdbd7220 */ /* 0x000fc60000410000 */
[----:B------:R-:W-:-:S04]  /*f470*/  FSETP.GTU.FTZ.AND P3, PT, R64, R243, PT ;  /* 0x000000f34000720b */ /* 0x000fc80003f7c000 */
[----:B------:R-:W-:Y:S02]  /*f480*/  FSEL R64, R189, RZ, !P3 ;  /* 0x000000ffbd407208 */ /* 0x000fe40005800000 */
[----:B------:R-:W-:-:S03]  /*f490*/  SEL R189, RZ, 0x1, P3 ;  /* 0x00000001ffbd7807 */ /* 0x000fc60001800000 */
[----:B------:R-:W-:Y:S01]  /*f4a0*/  FADD.FTZ R205, R64, R205 ;  /* 0x000000cd40cd7221 */ /* 0x000fe20000010000 */
[----:B------:R-:W-:-:S05]  /*f4b0*/  @P0 PRMT R64, R60, 0x7632, R64 ;  /* 0x000076323c400816 */ /* 0x000fca0000000040 */
[----:B------:R-:W-:-:S04]  /*f4c0*/  @P0 IMAD.U32 R64, R64, 0x10000, RZ ;  /* 0x0001000040400824 */ /* 0x000fc800078e00ff */
[----:B------:R-:W-:-:S07]  /*f4d0*/  @P0 FADD.FTZ R205, R64, R205 ;  /* 0x000000cd40cd0221 */ /* 0x000fce0000010000 */
.L_x_1054:
        /* <DEDUP_REMOVED lines=12> */
.L_x_1063:
[----:B------:R-:W-:-:S07]  /*f5a0*/  IMAD.MOV.U32 R64, RZ, RZ, R198 ;  /* 0x000000ffff407224 */ /* 0x000fce00078e00c6 */
.L_x_1064:
[----:B------:R-:W-:Y:S05]  /*f5b0*/  BSYNC B1 ;  /* 0x0000000000017941 */ /* 0x000fea0003800000 */
.L_x_1062:
        /* <DEDUP_REMOVED lines=16> */
.L_x_1068:
[----:B------:R-:W-:Y:S05]  /*f6c0*/  BSYNC B2 ;  /* 0x0000000000027941 */ /* 0x000fea0003800000 */
.L_x_1067:
        /* <DEDUP_REMOVED lines=44> */
.L_x_1066:
[----:B------:R-:W-:Y:S05]  /*f990*/  BSYNC B1 ;  /* 0x0000000000017941 */ /* 0x000fea0003800000 */
.L_x_1065:
[----:B------:R-:W-:Y:S02]  /*f9a0*/  I2FP.F32.U32 R195, R64 ;  /* 0x0000004000c37245 */ /* 0x000fe40000201000 */
[----:B------:R-:W-:Y:S02]  /*f9b0*/  SHF.L.U32 R215, R65, 0x10, RZ ;  /* 0x0000001041d77819 */ /* 0x000fe400000006ff */
[----:B------:R-:W-:Y:S01]  /*f9c0*/  LOP3.LUT R45, R45, 0xfffffffb, RZ, 0xc0, !PT ;  /* 0xfffffffb2d2d7812 */ /* 0x000fe200078ec0ff */
[----:B------:R-:W-:Y:S01]  /*f9d0*/  FFMA.FTZ R64, R195, R244, 1.1641532182693481445e-10 ;  /* 0x2f000000c3407423 */ /* 0x000fe200000100f4 */
[----:B------:R-:W-:Y:S01]  /*f9e0*/  PRMT R195, R65, 0x7632, R195 ;  /* 0x0000763241c37816 */ /* 0x000fe200000000c3 */
[----:B------:R-:W-:-:S03]  /*f9f0*/  FMUL.FTZ R215, R215, R242 ;  /* 0x000000f2d7d77220 */ /* 0x000fc60000410000 */
[----:B------:R-:W-:-:S04]  /*fa00*/  FSETP.GTU.FTZ.AND P3, PT, R64, R243, PT ;  /* 0x000000f34000720b */ /* 0x000fc80003f7c000 */
[----:B------:R-:W-:-:S09]  /*fa10*/  FSEL R214, R215, RZ, !P3 ;  /* 0x000000ffd7d67208 */ /* 0x000fd20005800000 */
[----:B------:R-:W-:Y:S01]  /*fa20*/  @P3 LOP3.LUT R45, R45, 0x4, RZ, 0xfc, !PT ;  /* 0x000000042d2d3812 */ /* 0x000fe200078efcff */
[----:B------:R-:W-:Y:S06]  /*fa30*/  @P2 BRA `(.L_x_1069) ;  /* 0x0000000000182947 */ /* 0x000fec0003800000 */
[----:B------:R-:W-:Y:S01]  /*fa40*/  IMAD.MOV.U32 R64, RZ, RZ, R133 ;  /* 0x000000ffff407224 */ /* 0x000fe200078e0085 */
[----:B------:R-:W-:Y:S06]  /*fa50*/  @!P0 BRA `(.L_x_1070) ;  /* 0x0000000400688947 */ /* 0x000fec0003800000 */
[----:B------:R-:W-:Y:S01]  /*fa60*/  IMAD.U32 R65, R61, 0x10000, RZ ;  /* 0x000100003d417824 */ /* 0x000fe200078e00ff */
[----:B------:R-:W-:-:S03]  /*fa70*/  MOV R64, R133 ;  /* 0x0000008500407202 */ /* 0x000fc60000000f00 */
[----:B------:R-:W-:Y:S01]  /*fa80*/  FADD.FTZ R214, R65, R214 ;  /* 0x000000d641d67221 */ /* 0x000fe20000010000 */
[----:B------:R-:W-:Y:S06]  /*fa90*/  BRA `(.L_x_1070) ;  /* 0x0000000400587947 */ /* 0x000fec0003800000 */
.L_x_1069:
        /* <DEDUP_REMOVED lines=12> */
.L_x_1072:
[----:B------:R-:W-:-:S07]  /*fb60*/  IMAD.MOV.U32 R188, RZ, RZ, R198 ;  /* 0x000000ffffbc7224 */ /* 0x000fce00078e00c6 */
.L_x_1073:
[----:B------:R-:W-:Y:S05]  /*fb70*/  BSYNC B1 ;  /* 0x0000000000017941 */ /* 0x000fea0003800000 */
.L_x_1071:
        /* <DEDUP_REMOVED lines=16> */
.L_x_1077:
[----:B------:R-:W-:Y:S05]  /*fc80*/  BSYNC B2 ;  /* 0x0000000000027941 */ /* 0x000fea0003800000 */
.L_x_1076:
        /* <DEDUP_REMOVED lines=44> */
.L_x_1075:
[----:B------:R-:W-:Y:S05]  /*ff50*/  BSYNC B1 ;  /* 0x0000000000017941 */ /* 0x000fea0003800000 */
.L_x_1074:
        /* <DEDUP_REMOVED lines=10> */
.L_x_1070:
        /* <DEDUP_REMOVED lines=12> */
.L_x_1079:
[----:B------:R-:W-:-:S07]  /*100c0*/  IMAD.MOV.U32 R215, RZ, RZ, R198 ;  /* 0x000000ffffd77224 */ /* 0x000fce00078e00c6 */
.L_x_1080:
[----:B------:R-:W-:Y:S05]  /*100d0*/  BSYNC B1 ;  /* 0x0000000000017941 */ /* 0x000fea0003800000 */
.L_x_1078:
        /* <DEDUP_REMOVED lines=16> */
.L_x_1084:
[----:B------:R-:W-:Y:S05]  /*101e0*/  BSYNC B2 ;  /* 0x0000000000027941 */ /* 0x000fea0003800000 */
.L_x_1083:
        /* <DEDUP_REMOVED lines=44> */
.L_x_1082:
[----:B------:R-:W-:Y:S05]  /*104b0*/  BSYNC B1 ;  /* 0x0000000000017941 */ /* 0x000fea0003800000 */
.L_x_1081:
        /* <DEDUP_REMOVED lines=11> */
[----:B------:R-:W-:-:S05]  /*10570*/  PRMT R64, R61, 0x7632, R64 ;  /* 0x000076323d407816 */ /* 0x000fca0000000040 */
[----:B------:R-:W-:-:S04]  /*10580*/  IMAD.U32 R64, R64, 0x10000, RZ ;  /* 0x0001000040407824 */ /* 0x000fc800078e00ff */
[----:B------:R-:W-:Y:S01]  /*10590*/  FADD.FTZ R215, R64, R215 ;  /* 0x000000d740d77221 */ /* 0x000fe20000010000 */
[----:B------:R-:W-:Y:S01]  /*105a0*/  MOV R64, R65 ;  /* 0x0000004100407202 */ /* 0x000fe20000000f00 */
[----:B------:R-:W-:Y:S06]  /*105b0*/  BRA `(.L_x_1086) ;  /* 0x0000000400607947 */ /* 0x000fec0003800000 */
.L_x_1085:
        /* <DEDUP_REMOVED lines=12> */
.L_x_1088:
[----:B------:R-:W-:-:S07]  /*10680*/  IMAD.MOV.U32 R187, RZ, RZ, R198 ;  /* 0x000000ffffbb7224 */ /* 0x000fce00078e00c6 */
.L_x_1089:
[----:B------:R-:W-:Y:S05]  /*10690*/  BSYNC B1 ;  /* 0x0000000000017941 */ /* 0x000fea0003800000 */
.L_x_1087:
        /* <DEDUP_REMOVED lines=16> */
.L_x_1093:
[----:B------:R-:W-:Y:S05]  /*107a0*/  BSYNC B2 ;  /* 0x0000000000027941 */ /* 0x000fea0003800000 */
.L_x_1092:
        /* <DEDUP_REMOVED lines=44> */
.L_x_1091:
[----:B------:R-:W-:Y:S05]  /*10a70*/  BSYNC B1 ;  /* 0x0000000000017941 */ /* 0x000fea0003800000 */
.L_x_1090:
[----:B------:R-:W-:Y:S02]  /*10a80*/  PRMT R132, R57, 0x7632, R132 ;  /* 0x0000763239847816 */ /* 0x000fe40000000084 */
[----:B------:R-:W-:-:S03]  /*10a90*/  I2FP.F32.U32 R65, R187 ;  /* 0x000000bb00417245 */ /* 0x000fc60000201000 */
[----:B------:R-:W-:Y:S02]  /*10aa0*/  IMAD.U32 R133, R132, 0x10000, RZ ;  /* 0x0001000084857824 */ /* 0x000fe400078e00ff */
[----:B------:R-:W-:Y:S01]  /*10ab0*/  FFMA.FTZ R132, R65, R244, 1.1641532182693481445e-10 ;  /* 0x2f00000041847423 */ /* 0x000fe200000100f4 */
[----:B------:R-:W-:Y:S01]  /*10ac0*/  @P0 PRMT R65, R61, 0x7632, R65 ;  /* 0x000076323d410816 */ /* 0x000fe20000000041 */
[----:B------:R-:W-:-:S03]  /*10ad0*/  FMUL.FTZ R133, R133, R242 ;  /* 0x000000f285857220 */ /* 0x000fc60000410000 */
[----:B------:R-:W-:-:S04]  /*10ae0*/  FSETP.GTU.FTZ.AND P3, PT, R132, R243, PT ;  /* 0x000000f38400720b */ /* 0x000fc80003f7c000 */
[----:B------:R-:W-:Y:S02]  /*10af0*/  FSEL R132, R133, RZ, !P3 ;  /* 0x000000ff85847208 */ /* 0x000fe40005800000 */
[----:B------:R-:W-:-:S03]  /*10b00*/  SEL R187, RZ, 0x1, P3 ;  /* 0x00000001ffbb7807 */ /* 0x000fc60001800000 */
[----:B------:R-:W-:Y:S01]  /*10b10*/  FADD.FTZ R215, R132, R215 ;  /* 0x000000d784d77221 */ /* 0x000fe20000010000 */
[----:B------:R-:W-:-:S04]  /*10b20*/  @P0 IMAD.U32 R132, R65, 0x10000, RZ ;  /* 0x0001000041840824 */ /* 0x000fc800078e00ff */
[----:B------:R-:W-:-:S07]  /*10b30*/  @P0 FADD.FTZ R215, R132, R215 ;  /* 0x000000d784d70221 */ /* 0x000fce0000010000 */
.L_x_1086:
        /* <DEDUP_REMOVED lines=12> */
.L_x_1095:
[----:B------:R-:W-:-:S07]  /*10c00*/  IMAD.MOV.U32 R195, RZ, RZ, R198 ;  /* 0x000000ffffc37224 */ /* 0x000fce00078e00c6 */
.L_x_1096:
[----:B------:R-:W-:Y:S05]  /*10c10*/  BSYNC B1 ;  /* 0x0000000000017941 */ /* 0x000fea0003800000 */
.L_x_1094:
        /* <DEDUP_REMOVED lines=16> */
.L_x_1100:
[----:B------:R-:W-:Y:S05]  /*10d20*/  BSYNC B2 ;  /* 0x0000000000027941 */ /* 0x000fea0003800000 */
.L_x_1099:
        /* <DEDUP_REMOVED lines=44> */
.L_x_1098:
[----:B------:R-:W-:Y:S05]  /*10ff0*/  BSYNC B1 ;  /* 0x0000000000017941 */ /* 0x000fea0003800000 */
.L_x_1097:
[----:B------:R-:W-:Y:S02]  /*11000*/  I2FP.F32.U32 R133, R195 ;  /* 0x000000c300857245 */ /* 0x000fe40000201000 */
[----:B------:R-:W-:-:S03]  /*11010*/  LOP3.LUT R45, R45, 0xfffffffe, RZ, 0xc0, !PT ;  /* 0xfffffffe2d2d7812 */ /* 0x000fc600078ec0ff */
[----:B------:R-:W-:Y:S01]  /*11020*/  FFMA.FTZ R64, R133, R244, 1.1641532182693481445e-10 ;  /* 0x2f00000085407423 */ /* 0x000fe200000100f4 */
[C---:B------:R-:W-:Y:S02]  /*11030*/  SHF.L.U32 R133, R66.reuse, 0x10, RZ ;  /* 0x0000001042857819 */ /* 0x040fe400000006ff */
[----:B------:R-:W-:Y:S02]  /*11040*/  PRMT R66, R66, 0x7632, R66 ;  /* 0x0000763242427816 */ /* 0x000fe40000000042 */
[----:B------:R-:W-:Y:S01]  /*11050*/  FSETP.GTU.FTZ.AND P3, PT, R64, R243, PT ;  /* 0x000000f34000720b */ /* 0x000fe20003f7c000 */
[----:B------:R-:W-:-:S05]  /*11060*/  FMUL.FTZ R133, R133, R242 ;  /* 0x000000f285857220 */ /* 0x000fca0000410000 */
[----:B------:R-:W-:-:S07]  /*11070*/  FSEL R224, R133, RZ, !P3 ;  /* 0x000000ff85e07208 */ /* 0x000fce0005800000 */
        /* <DEDUP_REMOVED lines=8> */
.L_x_1101:
        /* <DEDUP_REMOVED lines=12> */
.L_x_1104:
[----:B------:R-:W-:-:S07]  /*111c0*/  IMAD.MOV.U32 R186, RZ, RZ, R198 ;  /* 0x000000ffffba7224 */ /* 0x000fce00078e00c6 */
.L_x_1105:
[----:B------:R-:W-:Y:S05]  /*111d0*/  BSYNC B1 ;  /* 0x0000000000017941 */ /* 0x000fea0003800000 */
.L_x_1103:
        /* <DEDUP_REMOVED lines=16> */
.L_x_1109:
[----:B------:R-:W-:Y:S05]  /*112e0*/  BSYNC B2 ;  /* 0x0000000000027941 */ /* 0x000fea0003800000 */
.L_x_1108:
        /* <DEDUP_REMOVED lines=44> */
.L_x_1107:
[----:B------:R-:W-:Y:S05]  /*115b0*/  BSYNC B1 ;  /* 0x0000000000017941 */ /* 0x000fea0003800000 */
.L_x_1106:
        /* <DEDUP_REMOVED lines=10> */
.L_x_1102:
        /* <DEDUP_REMOVED lines=12> */
.L_x_1111:
[----:B------:R-:W-:-:S07]  /*11720*/  IMAD.MOV.U32 R195, RZ, RZ, R198 ;  /* 0x000000ffffc37224 */ /* 0x000fce00078e00c6 */
.L_x_1112:
[----:B------:R-:W-:Y:S05]  /*11730*/  BSYNC B1 ;  /* 0x0000000000017941 */ /* 0x000fea0003800000 */
.L_x_1110:
        /* <DEDUP_REMOVED lines=16> */
.L_x_1116:
[----:B------:R-:W-:Y:S05]  /*11840*/  BSYNC B2 ;  /* 0x0000000000027941 */ /* 0x000fea0003800000 */
.L_x_1115:
        /* <DEDUP_REMOVED lines=44> */
.L_x_1114:
[----:B------:R-:W-:Y:S05]  /*11b10*/  BSYNC B1 ;  /* 0x0000000000017941 */ /* 0x000fea0003800000 */
.L_x_1113:
[----:B------:R-:W-:Y:S02]  /*11b20*/  I2FP.F32.U32 R133, R195 ;  /* 0x000000c300857245 */ /* 0x000fe40000201000 */
[----:B------:R-:W-:-:S03]  /*11b30*/  SHF.L.U32 R195, R66, 0x10, RZ ;  /* 0x0000001042c37819 */ /* 0x000fc600000006ff */
[----:B------:R-:W-:Y:S02]  /*11b40*/  FFMA.FTZ R64, R133, R244, 1.1641532182693481445e-10 ;  /* 0x2f00000085407423 */ /* 0x000fe400000100f4 */
[----:B------:R-:W-:-:S03]  /*11b50*/  FMUL.FTZ R195, R195, R242 ;  /* 0x000000f2c3c37220 */ /* 0x000fc60000410000 */
[----:B------:R-:W-:-:S04]  /*11b60*/  FSETP.GTU.FTZ.AND P3, PT, R64, R243, PT ;  /* 0x000000f34000720b */ /* 0x000fc80003f7c000 */
[----:B------:R-:W-:Y:S01]  /*11b70*/  FSEL R225, R195, RZ, !P3 ;  /* 0x000000ffc3e17208 */ /* 0x000fe20005800000 */
[----:B------:R-:W-:Y:S08]  /*11b80*/  @P2 BRA `(.L_x_1117) ;  /* 0x00000000001c2947 */ /* 0x000ff00003800000 */
[----:B------:R-:W-:Y:S01]  /*11b90*/  IMAD.MOV.U32 R64, RZ, RZ, R65 ;  /* 0x000000ffff407224 */ /* 0x000fe200078e0041 */
[----:B------:R-:W-:Y:S06]  /*11ba0*/  @!P0 BRA `(.L_x_1118) ;  /* 0x0000000400748947 */ /* 0x000fec0003800000 */
[----:B------:R-:W-:-:S05]  /*11bb0*/  PRMT R64, R62, 0x7632, R64 ;  /* 0x000076323e407816 */ /* 0x000fca0000000040 */
[----:B------:R-:W-:-:S04]  /*11bc0*/  IMAD.U32 R64, R64, 0x10000, RZ ;  /* 0x0001000040407824 */ /* 0x000fc800078e00ff */
[----:B------:R-:W-:Y:S01]  /*11bd0*/  FADD.FTZ R225, R64, R225 ;  /* 0x000000e140e17221 */ /* 0x000fe20000010000 */
[----:B------:R-:W-:Y:S01]  /*11be0*/  MOV R64, R65 ;  /* 0x0000004100407202 */ /* 0x000fe20000000f00 */
[----:B------:R-:W-:Y:S06]  /*11bf0*/  BRA `(.L_x_1118) ;  /* 0x0000000400607947 */ /* 0x000fec0003800000 */
.L_x_1117:
        /* <DEDUP_REMOVED lines=12> */
.L_x_1120:
[----:B------:R-:W-:-:S07]  /*11cc0*/  IMAD.MOV.U32 R66, RZ, RZ, R198 ;  /* 0x000000ffff427224 */ /* 0x000fce00078e00c6 */
.L_x_1121:
[----:B------:R-:W-:Y:S05]  /*11cd0*/  BSYNC B1 ;  /* 0x0000000000017941 */ /* 0x000fea0003800000 */
.L_x_1119:
        /* <DEDUP_REMOVED lines=16> */
.L_x_1125:
[----:B------:R-:W-:Y:S05]  /*11de0*/  BSYNC B2 ;  /* 0x0000000000027941 */ /* 0x000fea0003800000 */
.L_x_1124:
        /* <DEDUP_REMOVED lines=44> */
.L_x_1123:
[----:B------:R-:W-:Y:S05]  /*120b0*/  BSYNC B1 ;  /* 0x0000000000017941 */ /* 0x000fea0003800000 */
.L_x_1122:
[----:B------:R-:W-:Y:S02]  /*120c0*/  I2FP.F32.U32 R65, R66 ;  /* 0x0000004200417245 */ /* 0x000fe40000201000 */
[----:B------:R-:W-:-:S05]  /*120d0*/  PRMT R66, R58, 0x7632, R66 ;  /* 0x000076323a427816 */ /* 0x000fca0000000042 */
        /* <DEDUP_REMOVED lines=10> */
.L_x_1118:
        /* <DEDUP_REMOVED lines=12> */
.L_x_1127:
[----:B------:R-:W-:-:S07]  /*12240*/  IMAD.MOV.U32 R66, RZ, RZ, R198 ;  /* 0x000000ffff427224 */ /* 0x000fce00078e00c6 */
.L_x_1128:
[----:B------:R-:W-:Y:S05]  /*12250*/  BSYNC B1 ;  /* 0x0000000000017941 */ /* 0x000fea0003800000 */
.L_x_1126:
        /* <DEDUP_REMOVED lines=16> */
.L_x_1132:
[----:B------:R-:W-:Y:S05]  /*12360*/  BSYNC B2 ;  /* 0x0000000000027941 */ /* 0x000fea0003800000 */
.L_x_1131:
        /* <DEDUP_REMOVED lines=44> */
.L_x_1130:
[----:B------:R-:W-:Y:S05]  /*12630*/  BSYNC B1 ;  /* 0x0000000000017941 */ /* 0x000fea0003800000 */
.L_x_1129:
[----:B------:R-:W-:Y:S02]  /*12640*/  I2FP.F32.U32 R133, R66 ;  /* 0x0000004200857245 */ /* 0x000fe40000201000 */
[----:B------:R-:W-:-:S03]  /*12650*/  PRMT R195, R67, 0x7632, R195 ;  /* 0x0000763243c37816 */ /* 0x000fc600000000c3 */
[----:B------:R-:W-:Y:S01]  /*12660*/  FFMA.FTZ R64, R133, R244, 1.1641532182693481445e-10 ;  /* 0x2f00000085407423 */ /* 0x000fe200000100f4 */
[----:B------:R-:W-:-:S04]  /*12670*/  SHF.L.U32 R133, R67, 0x10, RZ ;  /* 0x0000001043857819 */ /* 0x000fc800000006ff */
[----:B------:R-:W-:Y:S01]  /*12680*/  FSETP.GTU.FTZ.AND P4, PT, R64, R243, PT ;  /* 0x000000f34000720b */ /* 0x000fe20003f9c000 */
[----:B------:R-:W-:-:S05]  /*12690*/  FMUL.FTZ R133, R133, R242 ;  /* 0x000000f285857220 */ /* 0x000fca0000410000 */
        /* <DEDUP_REMOVED lines=8> */
.L_x_1133:
        /* <DEDUP_REMOVED lines=12> */
.L_x_1136:
[----:B------:R-:W-:-:S07]  /*127e0*/  IMAD.MOV.U32 R184, RZ, RZ, R198 ;  /* 0x000000ffffb87224 */ /* 0x000fce00078e00c6 */
.L_x_1137:
[----:B------:R-:W-:Y:S05]  /*127f0*/  BSYNC B1 ;  /* 0x0000000000017941 */ /* 0x000fea0003800000 */
.L_x_1135:
        /* <DEDUP_REMOVED lines=16> */
.L_x_1141:
[----:B------:R-:W-:Y:S05]  /*12900*/  BSYNC B2 ;  /* 0x0000000000027941 */ /* 0x000fea0003800000 */
.L_x_1140:
        /* <DEDUP_REMOVED lines=44> */
.L_x_1139:
[----:B------:R-:W-:Y:S05]  /*12bd0*/  BSYNC B1 ;  /* 0x0000000000017941 */ /* 0x000fea0003800000 */
.L_x_1138:
        /* <DEDUP_REMOVED lines=10> */
.L_x_1134:
        /* <DEDUP_REMOVED lines=12> */
.L_x_1143:
[----:B------:R-:W-:-:S07]  /*12d40*/  IMAD.MOV.U32 R235, RZ, RZ, R198 ;  /* 0x000000ffffeb7224 */ /* 0x000fce00078e00c6 */
.L_x_1144:
[----:B------:R-:W-:Y:S05]  /*12d50*/  BSYNC B1 ;  /* 0x0000000000017941 */ /* 0x000fea0003800000 */
.L_x_1142:
        /* <DEDUP_REMOVED lines=16> */
.L_x_1148:
[----:B------:R-:W-:Y:S05]  /*12e60*/  BSYNC B2 ;  /* 0x0000000000027941 */ /* 0x000fea0003800000 */
.L_x_1147:
        /* <DEDUP_REMOVED lines=44> */
.L_x_1146:
[----:B------:R-:W-:Y:S05]  /*13130*/  BSYNC B1 ;  /* 0x0000000000017941 */ /* 0x000fea0003800000 */
.L_x_1145:
        /* <DEDUP_REMOVED lines=9> */
[----:B------:R-:W-:Y:S02]  /*131d0*/  PRMT R64, R63, 0x7632, R64 ;  /* 0x000076323f407816 */ /* 0x000fe40000000040 */
[----:B------:R-:W-:-:S03]  /*131e0*/  MOV R195, R65 ;  /* 0x0000004100c37202 */ /* 0x000fc60000000f00 */
[----:B------:R-:W-:-:S04]  /*131f0*/  IMAD.U32 R64, R64, 0x10000, RZ ;  /* 0x0001000040407824 */ /* 0x000fc800078e00ff */
[----:B------:R-:W-:Y:S01]  /*13200*/  FADD.FTZ R235, R64, R235 ;  /* 0x000000eb40eb7221 */ /* 0x000fe20000010000 */
[----:B------:R-:W-:Y:S06]  /*13210*/  BRA `(.L_x_1150) ;  /* 0x0000000400607947 */ /* 0x000fec0003800000 */
.L_x_1149:
        /* <DEDUP_REMOVED lines=12> */
.L_x_1152:
[----:B------:R-:W-:-:S07]  /*132e0*/  IMAD.MOV.U32 R183, RZ, RZ, R198 ;  /* 0x000000ffffb77224 */ /* 0x000fce00078e00c6 */
.L_x_1153:
[----:B------:R-:W-:Y:S05]  /*132f0*/  BSYNC B1 ;  /* 0x0000000000017941 */ /* 0x000fea0003800000 */
.L_x_1151:
        /* <DEDUP_REMOVED lines=16> */
.L_x_1157:
[----:B------:R-:W-:Y:S05]  /*13400*/  BSYNC B2 ;  /* 0x0000000000027941 */ /* 0x000fea0003800000 */
.L_x_1156:
[----:B------:R-:W-:Y:S01]  /*13410*/  LOP3.LUT R65, R65, UR5, R194, 0x96, !PT ;  /* 0x0000000541417c12 */ /* 0x000fe2000f8e96c2 */
[----:B------:R-:W-:Y:S01]  /*13420*/  IMAD.HI.U32 R66, R51, -0x326172a9, RZ ;  /* 0xcd9e8d5733427827 */ /* 0x000fe200078e00ff */
[----:B------:R-:W-:-:S03]  /*13430*/  HFMA2.MMA R195, -RZ, RZ, 0, 0 ;  /* 0x00000000ffc37435 */ /* 0x000fc600000001ff */
        /* <DEDUP_REMOVED lines=40> */
[----:B------:R-:W-:-:S07]  /*136c0*/  LOP3.LUT R193, R65, UR37, R66, 0x96, !PT ;  /* 0x0000002541c17c12 */ /* 0x000fce000f8e9642 */
.L_x_1155:
[----:B------:R-:W-:Y:S05]  /*136d0*/  BSYNC B1 ;  /* 0x0000000000017941 */ /* 0x000fea0003800000 */
.L_x_1154:
[----:B------:R-:W-:Y:S02]  /*136e0*/  I2FP.F32.U32 R65, R183 ;  /* 0x000000b700417245 */ /* 0x000fe40000201000 */
[----:B------:R-:W-:-:S03]  /*136f0*/  PRMT R64, R59, 0x7632, R64 ;  /* 0x000076323b407816 */ /* 0x000fc60000000040 */
[----:B------:R-:W-:Y:S02]  /*13700*/  FFMA.FTZ R244, R65, R244, 1.1641532182693481445e-10 ;  /* 0x2f00000041f47423 */ /* 0x000fe400000100f4 */
[----:B------:R-:W-:-:S03]  /*13710*/  IMAD.U32 R65, R64, 0x10000, RZ ;  /* 0x0001000040417824 */ /* 0x000fc600078e00ff */
        /* <DEDUP_REMOVED lines=8> */
.L_x_1150:
        /* <DEDUP_REMOVED lines=27> */
[----:B------:R-:W-:Y:S02]  /*13950*/  LOP3.LUT R66, R242, R243, RZ, 0xfc, !PT ;  /* 0x000000f3f2427212 */ /* 0x000fe400078efcff */
[C---:B------:R-:W-:Y:S02]  /*13960*/  SHF.L.U32 R242, R241.reuse, 0x3, RZ ;  /* 0x00000003f1f27819 */ /* 0x040fe400000006ff */
[----:B------:R-:W-:Y:S02]  /*13970*/  SHF.L.U64.HI R243, R241, 0x3, RZ ;  /* 0x00000003f1f37819 */ /* 0x000fe400000102ff */
        /* <DEDUP_REMOVED lines=24> */
.L_x_1158:
[----:B------:R-:W-:-:S07]  /*13b00*/  VIADD R241, R241, 0x80 ;  /* 0x00000080f1f17836 */ /* 0x000fce0000000000 */
.L_x_1029:
[----:B------:R-:W-:Y:S05]  /*13b10*/  BSYNC B0 ;  /* 0x0000000000007941 */ /* 0x000fea0003800000 */
.L_x_1028:
        /* <DEDUP_REMOVED lines=19> */
[----:B------:R-:W-:-:S11]  /*13c50*/  IADD3 R216, R195, 0x1, RZ ;  /* 0x00000001c3d87810 */ /* 0x000fd60007ffe0ff */
[----:B-1----:R-:W-:Y:S05]  /*13c60*/  @!P2 BRA `(.L_x_1162) ;  /* 0x000000000020a947 */ /* 0x002fea0003800000 */
        /* <DEDUP_REMOVED lines=8> */
.L_x_1162:
[----:B------:R-:W-:-:S07]  /*13cf0*/  IMAD.MOV.U32 R236, RZ, RZ, R198 ;  /* 0x000000ffffec7224 */ /* 0x000fce00078e00c6 */
.L_x_1163:
[----:B------:R-:W-:Y:S05]  /*13d00*/  BSYNC B1 ;  /* 0x0000000000017941 */ /* 0x000fea0003800000 */
.L_x_1161:
        /* <DEDUP_REMOVED lines=16> */
.L_x_1167:
[----:B------:R-:W-:Y:S05]  /*13e10*/  BSYNC B2 ;  /* 0x0000000000027941 */ /* 0x000fea0003800000 */
.L_x_1166:
        /* <DEDUP_REMOVED lines=39> */
[----:B------:R-:W-:Y:S01]  /*14090*/  IMAD.WIDE.U32 R206, R206, -0x2daee0ad, RZ ;  /* 0xd2511f53cece7825 */ /* 0x000fe200078e00ff */
[----:B------:R-:W-:-:S03]  /*140a0*/  MOV R198, R226 ;  /* 0x000000e200c67202 */ /* 0x000fc60000000f00 */
[----:B------:R-:W-:Y:S01]  /*140b0*/  IMAD.MOV.U32 R196, RZ, RZ, R206 ;  /* 0x000000ffffc47224 */ /* 0x000fe200078e00ce */
[----:B------:R-:W-:Y:S01]  /*140c0*/  LOP3.LUT R193, R207, UR37, R216, 0x96, !PT ;  /* 0x00000025cfc17c12 */ /* 0x000fe2000f8e96d8 */
[----:B------:R-:W-:-:S07]  /*140d0*/  IMAD.MOV.U32 R216, RZ, RZ, RZ ;  /* 0x000000ffffd87224 */ /* 0x000fce00078e00ff */
.L_x_1165:
[----:B------:R-:W-:Y:S05]  /*140e0*/  BSYNC B1 ;  /* 0x0000000000017941 */ /* 0x000fea0003800000 */
.L_x_1164:
[----:B------:R-:W0:Y:S01]  /*140f0*/  LDC R243, c[0x0][0x294] ;  /* 0x0000a500fff37b82 */ /* 0x000e220000000800 */
[----:B------:R-:W-:Y:S01]  /*14100*/  HFMA2.MMA R244, -RZ, RZ, 0.1171875, 0 ;  /* 0x2f800000fff47435 */ /* 0x000fe200000001ff */
[----:B------:R-:W-:Y:S02]  /*14110*/  I2FP.F32.U32 R195, R236 ;  /* 0x000000ec00c37245 */ /* 0x000fe40000201000 */
[----:B------:R-:W-:Y:S02]  /*14120*/  ISETP.NE.U32.AND P2, PT, R132, RZ, PT ;  /* 0x000000ff8400720c */ /* 0x000fe40003f45070 */
[----:B------:R-:W-:Y:S02]  /*14130*/  LOP3.LUT R45, R45, 0xffffffef, RZ, 0xc0, !PT ;  /* 0xffffffef2d2d7812 */ /* 0x000fe400078ec0ff */
[----:B------:R-:W1:Y:S01]  /*14140*/  LDC R242, c[0x0][0x298] ;  /* 0x0000a600fff27b82 */ /* 0x000e620000000800 */
[----:B------:R-:W-:Y:S01]  /*14150*/  ISETP.NE.AND.EX P2, PT, R133, RZ, PT, P2 ;  /* 0x000000ff8500720c */ /* 0x000fe20003f45320 */
[----:B-----5:R-:W-:-:S02]  /*14160*/  IMAD.U32 R133, R64, 0x10000, RZ ;  /* 0x0001000040857824 */ /* 0x020fc400078e00ff */
[----:B------:R-:W-:Y:S01]  /*14170*/  FFMA.FTZ R132, R195, R244, 1.1641532182693481445e-10 ;  /* 0x2f000000c3847423 */ /* 0x000fe200000100f4 */
[----:B------:R-:W-:-:S04]  /*14180*/  PRMT R64, R64, 0x7632, R64 ;  /* 0x0000763240407816 */ /* 0x000fc80000000040 */
[----:B0-----:R-:W-:Y:S01]  /*14190*/  FSETP.GTU.FTZ.AND P3, PT, R132, R243, PT ;  /* 0x000000f38400720b */ /* 0x001fe20003f7c000 */
[----:B-1----:R-:W-:-:S12]  /*141a0*/  FMUL.FTZ R133, R133, R242 ;  /* 0x000000f285857220 */ /* 0x002fd80000410000 */
[----:B------:R-:W-:Y:S02]  /*141b0*/  @P3 LOP3.LUT R45, R45, 0x10, RZ, 0xfc, !PT ;  /* 0x000000102d2d3812 */ /* 0x000fe400078efcff */
[----:B------:R-:W-:Y:S01]  /*141c0*/  FSEL R206, R133, RZ, !P3 ;  /* 0x000000ff85ce7208 */ /* 0x000fe20005800000 */
[----:B------:R-:W-:Y:S06]  /*141d0*/  @P2 BRA `(.L_x_1168) ;  /* 0x0000000000182947 */ /* 0x000fec0003800000 */
[----:B------:R-:W-:Y:S01]  /*141e0*/  IMAD.MOV.U32 R132, RZ, RZ, R216 ;  /* 0x000000ffff847224 */ /* 0x000fe200078e00d8 */
[----:B------:R-:W-:Y:S06]  /*141f0*/  @!P0 BRA `(.L_x_1169) ;  /* 0x0000000400688947 */ /* 0x000fec0003800000 */
[----:B------:R-:W-:Y:S01]  /*14200*/  SHF.L.U32 R133, R60, 0x10, RZ ;  /* 0x000000103c857819 */ /* 0x000fe200000006ff */
[----:B------:R-:W-:-:S04]  /*14210*/  IMAD.MOV.U32 R132, RZ, RZ, R216 ;  /* 0x000000ffff847224 */ /* 0x000fc800078e00d8 */
[----:B------:R-:W-:Y:S01]  /*14220*/  FADD.FTZ R206, R133, R206 ;  /* 0x000000ce85ce7221 */ /* 0x000fe20000010000 */
[----:B------:R-:W-:Y:S06]  /*14230*/  BRA `(.L_x_1169) ;  /* 0x0000000400587947 */ /* 0x000fec0003800000 */
.L_x_1168:
        /* <DEDUP_REMOVED lines=12> */
.L_x_1171:
[----:B------:R-:W-:-:S07]  /*14300*/  MOV R190, R198 ;  /* 0x000000c600be7202 */ /* 0x000fce0000000f00 */
.L_x_1172:
[----:B------:R-:W-:Y:S05]  /*14310*/  BSYNC B1 ;  /* 0x0000000000017941 */ /* 0x000fea0003800000 */
.L_x_1170:
        /* <DEDUP_REMOVED lines=16> */
.L_x_1176:
[----:B------:R-:W-:Y:S05]  /*14420*/  BSYNC B2 ;  /* 0x0000000000027941 */ /* 0x000fea0003800000 */
.L_x_1175:
        /* <DEDUP_REMOVED lines=44> */
.L_x_1174:
[----:B------:R-:W-:Y:S05]  /*146f0*/  BSYNC B1 ;  /* 0x0000000000017941 */ /* 0x000fea0003800000 */
.L_x_1173:
        /* <DEDUP_REMOVED lines=10> */
.L_x_1169:
        /* <DEDUP_REMOVED lines=12> */
.L_x_1178:
[----:B------:R-:W-:-:S07]  /*14860*/  IMAD.MOV.U32 R195, RZ, RZ, R198 ;  /* 0x000000ffffc37224 */ /* 0x000fce00078e00c6 */
.L_x_1179:
[----:B------:R-:W-:Y:S05]  /*14870*/  BSYNC B1 ;  /* 0x0000000000017941 */ /* 0x000fea0003800000 */
.L_x_1177:
        /* <DEDUP_REMOVED lines=16> */
.L_x_1183:
[----:B------:R-:W-:Y:S05]  /*14980*/  BSYNC B2 ;  /* 0x0000000000027941 */ /* 0x000fea0003800000 */
.L_x_1182:
        /* <DEDUP_REMOVED lines=44> */
.L_x_1181:
[----:B------:R-:W-:Y:S05]  /*14c50*/  BSYNC B1 ;  /* 0x0000000000017941 */ /* 0x000fea0003800000 */
.L_x_1180:
        /* <DEDUP_REMOVED lines=11> */
[----:B------:R-:W-:Y:S01]  /*14d10*/  PRMT R64, R60, 0x7632, R64 ;  /* 0x000076323c407816 */ /* 0x000fe20000000040 */
[----:B------:R-:W-:-:S03]  /*14d20*/  IMAD.MOV.U32 R132, RZ, RZ, R133 ;  /* 0x000000ffff847224 */ /* 0x000fc600078e0085 */
[----:B------:R-:W-:-:S05]  /*14d30*/  SHF.L.U32 R64, R64, 0x10, RZ ;  /* 0x0000001040407819 */ /* 0x000fca00000006ff */
[----:B------:R-:W-:Y:S01]  /*14d40*/  FADD.FTZ R207, R64, R207 ;  /* 0x000000cf40cf7221 */ /* 0x000fe20000010000 */
[----:B------:R-:W-:Y:S06]  /*14d50*/  BRA `(.L_x_1185) ;  /* 0x0000000400607947 */ /* 0x000fec0003800000 */
.L_x_1184:
        /* <DEDUP_REMOVED lines=12> */
.L_x_1187:
[----:B------:R-:W-:-:S07]  /*14e20*/  MOV R64, R198 ;  /* 0x000000c600407202 */ /* 0x000fce0000000f00 */
.L_x_1188:
[----:B------:R-:W-:Y:S05]  /*14e30*/  BSYNC B1 ;  /* 0x0000000000017941 */ /* 0x000fea0003800000 */
.L_x_1186:
        /* <DEDUP_REMOVED lines=16> */
.L_x_1192:
[----:B------:R-:W-:Y:S05]  /*14f40*/  BSYNC B2 ;  /* 0x0000000000027941 */ /* 0x000fea0003800000 */
.L_x_1191:
        /* <DEDUP_REMOVED lines=44> */
.L_x_1190:
[----:B------:R-:W-:Y:S05]  /*15210*/  BSYNC B1 ;  /* 0x0000000000017941 */ /* 0x000fea0003800000 */
.L_x_1189:
        /* <DEDUP_REMOVED lines=9> */
[----:B------:R-:W-:-:S04]  /*152b0*/  @P0 PRMT R64, R60, 0x7632, R64 ;  /* 0x000076323c400816 */ /* 0x000fc80000000040 */
[----:B------:R-:W-:-:S05]  /*152c0*/  @P0 SHF.L.U32 R64, R64, 0x10, RZ ;  /* 0x0000001040400819 */ /* 0x000fca00000006ff */
[----:B------:R-:W-:-:S07]  /*152d0*/  @P0 FADD.FTZ R207, R64, R207 ;  /* 0x000000cf40cf0221 */ /* 0x000fce0000010000 */
.L_x_1185:
        /* <DEDUP_REMOVED lines=12> */
.L_x_1194:
[----:B------:R-:W-:-:S07]  /*153a0*/  IMAD.MOV.U32 R64, RZ, RZ, R198 ;  /* 0x000000ffff407224 */ /* 0x000fce00078e00c6 */
.L_x_1195:
[----:B------:R-:W-:Y:S05]  /*153b0*/  BSYNC B1 ;  /* 0x0000000000017941 */ /* 0x000fea0003800000 */
.L_x_1193:
        /* <DEDUP_REMOVED lines=16> */
.L_x_1199:
[----:B------:R-:W-:Y:S05]  /*154c0*/  BSYNC B2 ;  /* 0x0000000000027941 */ /* 0x000fea0003800000 */
.L_x_1198:
        /* <DEDUP_REMOVED lines=44> */
.L_x_1197:
[----:B------:R-:W-:Y:S05]  /*15790*/  BSYNC B1 ;  /* 0x0000000000017941 */ /* 0x000fea0003800000 */
.L_x_1196:
        /* <DEDUP_REMOVED lines=16> */
.L_x_1200:
        /* <DEDUP_REMOVED lines=12> */
.L_x_1203:
[----:B------:R-:W-:-:S07]  /*15960*/  MOV R188, R198 ;  /* 0x000000c600bc7202 */ /* 0x000fce0000000f00 */
.L_x_1204:
[----:B------:R-:W-:Y:S05]  /*15970*/  BSYNC B1 ;  /* 0x0000000000017941 */ /* 0x000fea0003800000 */
.L_x_1202:
        /* <DEDUP_REMOVED lines=16> */
.L_x_1208:
[----:B------:R-:W-:Y:S05]  /*15a80*/  BSYNC B2 ;  /* 0x0000000000027941 */ /* 0x000fea0003800000 */
.L_x_1207:
        /* <DEDUP_REMOVED lines=44> */
.L_x_1206:
[----:B------:R-:W-:Y:S05]  /*15d50*/  BSYNC B1 ;  /* 0x0000000000017941 */ /* 0x000fea0003800000 */
.L_x_1205:
        /* <DEDUP_REMOVED lines=10> */
.L_x_1201:
        /* <DEDUP_REMOVED lines=12> */
.L_x_1210:
[----:B------:R-:W-:-:S07]  /*15ec0*/  IMAD.MOV.U32 R217, RZ, RZ, R198 ;  /* 0x000000ffffd97224 */ /* 0x000fce00078e00c6 */
.L_x_1211:
[----:B------:R-:W-:Y:S05]  /*15ed0*/  BSYNC B1 ;  /* 0x0000000000017941 */ /* 0x000fea0003800000 */
.L_x_1209:
        /* <DEDUP_REMOVED lines=16> */
.L_x_1215:
[----:B------:R-:W-:Y:S05]  /*15fe0*/  BSYNC B2 ;  /* 0x0000000000027941 */ /* 0x000fea0003800000 */
.L_x_1214:
        /* <DEDUP_REMOVED lines=44> */
.L_x_1213:
[----:B------:R-:W-:Y:S05]  /*162b0*/  BSYNC B1 ;  /* 0x0000000000017941 */ /* 0x000fea0003800000 */
.L_x_1212:
        /* <DEDUP_REMOVED lines=16> */
.L_x_1216:
        /* <DEDUP_REMOVED lines=12> */
.L_x_1219:
[----:B------:R-:W-:-:S07]  /*16480*/  MOV R187, R198 ;  /* 0x000000c600bb7202 */ /* 0x000fce0000000f00 */
.L_x_1220:
[----:B------:R-:W-:Y:S05]  /*16490*/  BSYNC B1 ;  /* 0x0000000000017941 */ /* 0x000fea0003800000 */
.L_x_1218:
        /* <DEDUP_REMOVED lines=16> */
.L_x_1224:
[----:B------:R-:W-:Y:S05]  /*165a0*/  BSYNC B2 ;  /* 0x0000000000027941 */ /* 0x000fea0003800000 */
.L_x_1223:
        /* <DEDUP_REMOVED lines=44> */
.L_x_1222:
[----:B------:R-:W-:Y:S05]  /*16870*/  BSYNC B1 ;  /* 0x0000000000017941 */ /* 0x000fea0003800000 */
.L_x_1221:
        /* <DEDUP_REMOVED lines=10> */
[----:B------:R-:W-:-:S05]  /*16920*/  @P0 SHF.L.U32 R132, R65, 0x10, RZ ;  /* 0x0000001041840819 */ /* 0x000fca00000006ff */
[----:B------:R-:W-:-:S07]  /*16930*/  @P0 FADD.FTZ R217, R132, R217 ;  /* 0x000000d984d90221 */ /* 0x000fce0000010000 */
.L_x_1217:
        /* <DEDUP_REMOVED lines=12> */
.L_x_1226:
[----:B------:R-:W-:-:S07]  /*16a00*/  IMAD.MOV.U32 R195, RZ, RZ, R198 ;  /* 0x000000ffffc37224 */ /* 0x000fce00078e00c6 */
.L_x_1227:
[----:B------:R-:W-:Y:S05]  /*16a10*/  BSYNC B1 ;  /* 0x0000000000017941 */ /* 0x000fea0003800000 */
.L_x_1225:
        /* <DEDUP_REMOVED lines=16> */
.L_x_1231:
[----:B------:R-:W-:Y:S05]  /*16b20*/  BSYNC B2 ;  /* 0x0000000000027941 */ /* 0x000fea0003800000 */
.L_x_1230:
        /* <DEDUP_REMOVED lines=44> */
.L_x_1229:
[----:B------:R-:W-:Y:S05]  /*16df0*/  BSYNC B1 ;  /* 0x0000000000017941 */ /* 0x000fea0003800000 */
.L_x_1228:
        /* <DEDUP_REMOVED lines=16> */
.L_x_1232:
        /* <DEDUP_REMOVED lines=12> */
.L_x_1235:
[----:B------:R-:W-:-:S07]  /*16fc0*/  MOV R186, R198 ;  /* 0x000000c600ba7202 */ /* 0x000fce0000000f00 */
.L_x_1236:
[----:B------:R-:W-:Y:S05]  /*16fd0*/  BSYNC B1 ;  /* 0x0000000000017941 */ /* 0x000fea0003800000 */
.L_x_1234:
        /* <DEDUP_REMOVED lines=16> */
.L_x_1240:
[----:B------:R-:W-:Y:S05]  /*170e0*/  BSYNC B2 ;  /* 0x0000000000027941 */ /* 0x000fea0003800000 */
.L_x_1239:
        /* <DEDUP_REMOVED lines=44> */
.L_x_1238:
[----:B------:R-:W-:Y:S05]  /*173b0*/  BSYNC B1 ;  /* 0x0000000000017941 */ /* 0x000fea0003800000 */
.L_x_1237:
        /* <DEDUP_REMOVED lines=10> */
.L_x_1233:
        /* <DEDUP_REMOVED lines=12> */
.L_x_1242:
[----:B------:R-:W-:-:S07]  /*17520*/  IMAD.MOV.U32 R195, RZ, RZ, R198 ;  /* 0x000000ffffc37224 */ /* 0x000fce00078e00c6 */
.L_x_1243:
[----:B------:R-:W-:Y:S05]  /*17530*/  BSYNC B1 ;  /* 0x0000000000017941 */ /* 0x000fea0003800000 */
.L_x_1241:
        /* <DEDUP_REMOVED lines=16> */
.L_x_1247:
[----:B------:R-:W-:Y:S05]  /*17640*/  BSYNC B2 ;  /* 0x0000000000027941 */ /* 0x000fea0003800000 */
.L_x_1246:
        /* <DEDUP_REMOVED lines=44> */
.L_x_1245:
[----:B------:R-:W-:Y:S05]  /*17910*/  BSYNC B1 ;  /* 0x0000000000017941 */ /* 0x000fea0003800000 */
.L_x_1244:
        /* <DEDUP_REMOVED lines=14> */
.L_x_1248:
        /* <DEDUP_REMOVED lines=12> */
.L_x_1251:
[----:B------:R-:W-:-:S07]  /*17ac0*/  MOV R66, R198 ;  /* 0x000000c600427202 */ /* 0x000fce0000000f00 */
.L_x_1252:
[----:B------:R-:W-:Y:S05]  /*17ad0*/  BSYNC B1 ;  /* 0x0000000000017941 */ /* 0x000fea0003800000 */
.L_x_1250:
        /* <DEDUP_REMOVED lines=16> */
.L_x_1256:
[----:B------:R-:W-:Y:S05]  /*17be0*/  BSYNC B2 ;  /* 0x0000000000027941 */ /* 0x000fea0003800000 */
.L_x_1255:
        /* <DEDUP_REMOVED lines=44> */
.L_x_1254:
[----:B------:R-:W-:Y:S05]  /*17eb0*/  BSYNC B1 ;  /* 0x0000000000017941 */ /* 0x000fea0003800000 */
.L_x_1253:
        /* <DEDUP_REMOVED lines=12> */
.L_x_1249:
        /* <DEDUP_REMOVED lines=12> */
.L_x_1258:
[----:B------:R-:W-:-:S07]  /*18040*/  IMAD.MOV.U32 R66, RZ, RZ, R198 ;  /* 0x000000ffff427224 */ /* 0x000fce00078e00c6 */
.L_x_1259:
[----:B------:R-:W-:Y:S05]  /*18050*/  BSYNC B1 ;  /* 0x0000000000017941 */ /* 0x000fea0003800000 */
.L_x_1257:
        /* <DEDUP_REMOVED lines=16> */
.L_x_1263:
[----:B------:R-:W-:Y:S05]  /*18160*/  BSYNC B2 ;  /* 0x0000000000027941 */ /* 0x000fea0003800000 */
.L_x_1262:
        /* <DEDUP_REMOVED lines=44> */
.L_x_1261:
[----:B------:R-:W-:Y:S05]  /*18430*/  BSYNC B1 ;  /* 0x0000000000017941 */ /* 0x000fea0003800000 */
.L_x_1260:
        /* <DEDUP_REMOVED lines=14> */
.L_x_1264:
        /* <DEDUP_REMOVED lines=12> */
.L_x_1267:
[----:B------:R-:W-:-:S07]  /*185e0*/  MOV R184, R198 ;  /* 0x000000c600b87202 */ /* 0x000fce0000000f00 */
.L_x_1268:
[----:B------:R-:W-:Y:S05]  /*185f0*/  BSYNC B1 ;  /* 0x0000000000017941 */ /* 0x000fea0003800000 */
.L_x_1266:
        /* <DEDUP_REMOVED lines=16> */
.L_x_1272:
[----:B------:R-:W-:Y:S05]  /*18700*/  BSYNC B2 ;  /* 0x0000000000027941 */ /* 0x000fea0003800000 */
.L_x_1271:
        /* <DEDUP_REMOVED lines=44> */
.L_x_1270:
[----:B------:R-:W-:Y:S05]  /*189d0*/  BSYNC B1 ;  /* 0x0000000000017941 */ /* 0x000fea0003800000 */
.L_x_1269:
        /* <DEDUP_REMOVED lines=10> */
.L_x_1265:
        /* <DEDUP_REMOVED lines=12> */
.L_x_1274:
[----:B------:R-:W-:-:S07]  /*18b40*/  IMAD.MOV.U32 R237, RZ, RZ, R198 ;  /* 0x000000ffffed7224 */ /* 0x000fce00078e00c6 */
.L_x_1275:
[----:B------:R-:W-:Y:S05]  /*18b50*/  BSYNC B1 ;  /* 0x0000000000017941 */ /* 0x000fea0003800000 */
.L_x_1273:
        /* <DEDUP_REMOVED lines=16> */
.L_x_1279:
[----:B------:R-:W-:Y:S05]  /*18c60*/  BSYNC B2 ;  /* 0x0000000000027941 */ /* 0x000fea0003800000 */
.L_x_1278:
        /* <DEDUP_REMOVED lines=44> */
.L_x_1277:
[----:B------:R-:W-:Y:S05]  /*18f30*/  BSYNC B1 ;  /* 0x0000000000017941 */ /* 0x000fea0003800000 */
.L_x_1276:
        /* <DEDUP_REMOVED lines=14> */
.L_x_1280:
        /* <DEDUP_REMOVED lines=12> */
.L_x_1283:
[----:B------:R-:W-:-:S07]  /*190e0*/  MOV R183, R198 ;  /* 0x000000c600b77202 */ /* 0x000fce0000000f00 */
.L_x_1284:
[----:B------:R-:W-:Y:S05]  /*190f0*/  BSYNC B1 ;  /* 0x0000000000017941 */ /* 0x000fea0003800000 */
.L_x_1282:
        /* <DEDUP_REMOVED lines=16> */
.L_x_1288:
[----:B------:R-:W-:Y:S05]  /*19200*/  BSYNC B2 ;  /* 0x0000000000027941 */ /* 0x000fea0003800000 */
.L_x_1287:
        /* <DEDUP_REMOVED lines=44> */
.L_x_1286:
[----:B------:R-:W-:Y:S05]  /*194d0*/  BSYNC B1 ;  /* 0x0000000000017941 */ /* 0x000fea0003800000 */
.L_x_1285:
        /* <DEDUP_REMOVED lines=9> */
[----:B------:R-:W-:-:S04]  /*19570*/  @P0 PRMT R64, R63, 0x7632, R64 ;  /* 0x000076323f400816 */ /* 0x000fc80000000040 */
[----:B------:R-:W-:-:S05]  /*19580*/  @P0 SHF.L.U32 R64, R64, 0x10, RZ ;  /* 0x0000001040400819 */ /* 0x000fca00000006ff */
[----:B------:R-:W-:-:S07]  /*19590*/  @P0 FADD.FTZ R237, R64, R237 ;  /* 0x000000ed40ed0221 */ /* 0x000fce0000010000 */
.L_x_1281:
        /* <DEDUP_REMOVED lines=54> */
.L_x_1289:
[----:B------:R-:W-:-:S07]  /*19900*/  IADD3 R241, R241, 0x80, RZ ;  /* 0x00000080f1f17810 */ /* 0x000fce0007ffe0ff */
.L_x_1160:
[----:B------:R-:W-:Y:S05]  /*19910*/  BSYNC B0 ;  /* 0x0000000000007941 */ /* 0x000fea0003800000 */
.L_x_1159:
        /* <DEDUP_REMOVED lines=29> */
.L_x_1293:
[----:B------:R-:W-:-:S07]  /*19af0*/  IMAD.MOV.U32 R238, RZ, RZ, R198 ;  /* 0x000000ffffee7224 */ /* 0x000fce00078e00c6 */
.L_x_1294:
[----:B------:R-:W-:Y:S05]  /*19b00*/  BSYNC B1 ;  /* 0x0000000000017941 */ /* 0x000fea0003800000 */
.L_x_1292:
        /* <DEDUP_REMOVED lines=16> */
.L_x_1298:
[----:B------:R-:W-:Y:S05]  /*19c10*/  BSYNC B2 ;  /* 0x0000000000027941 */ /* 0x000fea0003800000 */
.L_x_1297:
        /* <DEDUP_REMOVED lines=44> */
.L_x_1296:
[----:B------:R-:W-:Y:S05]  /*19ee0*/  BSYNC B1 ;  /* 0x0000000000017941 */ /* 0x000fea0003800000 */
.L_x_1295:
        /* <DEDUP_REMOVED lines=21> */
.L_x_1299:
        /* <DEDUP_REMOVED lines=12> */
.L_x_1302:
[----:B------:R-:W-:-:S07]  /*1a100*/  IMAD.MOV.U32 R64, RZ, RZ, R198 ;  /* 0x000000ffff407224 */ /* 0x000fce00078e00c6 */
.L_x_1303:
[----:B------:R-:W-:Y:S05]  /*1a110*/  BSYNC B1 ;  /* 0x0000000000017941 */ /* 0x000fea0003800000 */
.L_x_1301:
        /* <DEDUP_REMOVED lines=16> */
.L_x_1307:
[----:B------:R-:W-:Y:S05]  /*1a220*/  BSYNC B2 ;  /* 0x0000000000027941 */ /* 0x000fea0003800000 */
.L_x_1306:
        /* <DEDUP_REMOVED lines=44> */
.L_x_1305:
[----:B------:R-:W-:Y:S05]  /*1a4f0*/  BSYNC B1 ;  /* 0x0000000000017941 */ /* 0x000fea0003800000 */
.L_x_1304:
        /* <DEDUP_REMOVED lines=10> */
.L_x_1300:
        /* <DEDUP_REMOVED lines=12> */
.L_x_1309:
[----:B------:R-:W-:-:S07]  /*1a660*/  MOV R64, R198 ;  /* 0x000000c600407202 */ /* 0x000fce0000000f00 */
.L_x_1310:
[----:B------:R-:W-:Y:S05]  /*1a670*/  BSYNC B1 ;  /* 0x0000000000017941 */ /* 0x000fea0003800000 */
.L_x_1308:
        /* <DEDUP_REMOVED lines=16> */
.L_x_1314:
[----:B------:R-:W-:Y:S05]  /*1a780*/  BSYNC B2 ;  /* 0x0000000000027941 */ /* 0x000fea0003800000 */
.L_x_1313:
        /* <DEDUP_REMOVED lines=44> */
.L_x_1312:
[----:B------:R-:W-:Y:S05]  /*1aa50*/  BSYNC B1 ;  /* 0x0000000000017941 */ /* 0x000fea0003800000 */
.L_x_1311:
        /* <DEDUP_REMOVED lines=16> */
.L_x_1315:
        /* <DEDUP_REMOVED lines=12> */
.L_x_1318:
[----:B------:R-:W-:-:S07]  /*1ac20*/  IMAD.MOV.U32 R64, RZ, RZ, R198 ;  /* 0x000000ffff407224 */ /* 0x000fce00078e00c6 */
.L_x_1319:
[----:B------:R-:W-:Y:S05]  /*1ac30*/  BSYNC B1 ;  /* 0x0000000000017941 */ /* 0x000fea0003800000 */
.L_x_1317:
        /* <DEDUP_REMOVED lines=16> */
.L_x_1323:
[----:B------:R-:W-:Y:S05]  /*1ad40*/  BSYNC B2 ;  /* 0x0000000000027941 */ /* 0x000fea0003800000 */
.L_x_1322:
        /* <DEDUP_REMOVED lines=44> */
.L_x_1321:
[----:B------:R-:W-:Y:S05]  /*1b010*/  BSYNC B1 ;  /* 0x0000000000017941 */ /* 0x000fea0003800000 */
.L_x_1320:
        /* <DEDUP_REMOVED lines=12> */
.L_x_1316:
        /* <DEDUP_REMOVED lines=12> */
.L_x_1325:
[----:B------:R-:W-:-:S07]  /*1b1a0*/  MOV R64, R198 ;  /* 0x000000c600407202 */ /* 0x000fce0000000f00 */
.L_x_1326:
[----:B------:R-:W-:Y:S05]  /*1b1b0*/  BSYNC B1 ;  /* 0x0000000000017941 */ /* 0x000fea0003800000 */
.L_x_1324:
        /* <DEDUP_REMOVED lines=16> */
.L_x_1330:
[----:B------:R-:W-:Y:S05]  /*1b2c0*/  BSYNC B2 ;  /* 0x0000000000027941 */ /* 0x000fea0003800000 */
.L_x_1329:
        /* <DEDUP_REMOVED lines=44> */
.L_x_1328:
[----:B------:R-:W-:Y:S05]  /*1b590*/  BSYNC B1 ;  /* 0x0000000000017941 */ /* 0x000fea0003800000 */
.L_x_1327:
[----:B------:R-:W-:Y:S02]  /*1b5a0*/  I2FP.F32.U32 R195, R64 ;  /* 0x0000004000c37245 */ /* 0x000fe40000201000 */
[----:B------:R-:W-:Y:S02]  /*1b5b0*/  LOP3.LUT R45, R45, 0xfffffffb, RZ, 0xc0, !PT ;  /* 0xfffffffb2d2d7812 */ /* 0x000fe400078ec0ff */
[----:B------:R-:W-:Y:S01]  /*1b5c0*/  PRMT R219, R65, 0x7632, R219 ;  /* 0x0000763241db7816 */ /* 0x000fe200000000db */
        /* <DEDUP_REMOVED lines=13> */
.L_x_1331:
        /* <DEDUP_REMOVED lines=12> */
.L_x_1334:
[----:B------:R-:W-:-:S07]  /*1b760*/  IMAD.MOV.U32 R188, RZ, RZ, R198 ;  /* 0x000000ffffbc7224 */ /* 0x000fce00078e00c6 */
.L_x_1335:
[----:B------:R-:W-:Y:S05]  /*1b770*/  BSYNC B1 ;  /* 0x0000000000017941 */ /* 0x000fea0003800000 */
.L_x_1333:
        /* <DEDUP_REMOVED lines=16> */
.L_x_1339:
[----:B------:R-:W-:Y:S05]  /*1b880*/  BSYNC B2 ;  /* 0x0000000000027941 */ /* 0x000fea0003800000 */
.L_x_1338:
        /* <DEDUP_REMOVED lines=44> */
.L_x_1337:
[----:B------:R-:W-:Y:S05]  /*1bb50*/  BSYNC B1 ;  /* 0x0000000000017941 */ /* 0x000fea0003800000 */
.L_x_1336:
        /* <DEDUP_REMOVED lines=10> */
.L_x_1332:
        /* <DEDUP_REMOVED lines=12> */
.L_x_1341:
[----:B------:R-:W-:-:S07]  /*1bcc0*/  MOV R195, R198 ;  /* 0x000000c600c37202 */ /* 0x000fce0000000f00 */
.L_x_1342:
[----:B------:R-:W-:Y:S05]  /*1bcd0*/  BSYNC B1 ;  /* 0x0000000000017941 */ /* 0x000fea0003800000 */
.L_x_1340:
        /* <DEDUP_REMOVED lines=16> */
.L_x_1346:
[----:B------:R-:W-:Y:S05]  /*1bde0*/  BSYNC B2 ;  /* 0x0000000000027941 */ /* 0x000fea0003800000 */
.L_x_1345:
        /* <DEDUP_REMOVED lines=44> */
.L_x_1344:
[----:B------:R-:W-:Y:S05]  /*1c0b0*/  BSYNC B1 ;  /* 0x0000000000017941 */ /* 0x000fea0003800000 */
.L_x_1343:
        /* <DEDUP_REMOVED lines=16> */
.L_x_1347:
        /* <DEDUP_REMOVED lines=12> */
.L_x_1350:
[----:B------:R-:W-:-:S07]  /*1c280*/  IMAD.MOV.U32 R187, RZ, RZ, R198 ;  /* 0x000000ffffbb7224 */ /* 0x000fce00078e00c6 */
.L_x_1351:
[----:B------:R-:W-:Y:S05]  /*1c290*/  BSYNC B1 ;  /* 0x0000000000017941 */ /* 0x000fea0003800000 */
.L_x_1349:
        /* <DEDUP_REMOVED lines=16> */
.L_x_1355:
[----:B------:R-:W-:Y:S05]  /*1c3a0*/  BSYNC B2 ;  /* 0x0000000000027941 */ /* 0x000fea0003800000 */
.L_x_1354:
        /* <DEDUP_REMOVED lines=44> */
.L_x_1353:
[----:B------:R-:W-:Y:S05]  /*1c670*/  BSYNC B1 ;  /* 0x0000000000017941 */ /* 0x000fea0003800000 */
.L_x_1352:
        /* <DEDUP_REMOVED lines=12> */
.L_x_1348:
        /* <DEDUP_REMOVED lines=12> */
.L_x_1357:
[----:B------:R-:W-:-:S07]  /*1c800*/  MOV R195, R198 ;  /* 0x000000c600c37202 */ /* 0x000fce0000000f00 */
.L_x_1358:
[----:B------:R-:W-:Y:S05]  /*1c810*/  BSYNC B1 ;  /* 0x0000000000017941 */ /* 0x000fea0003800000 */
.L_x_1356:
        /* <DEDUP_REMOVED lines=16> */
.L_x_1362:
[----:B------:R-:W-:Y:S05]  /*1c920*/  BSYNC B2 ;  /* 0x0000000000027941 */ /* 0x000fea0003800000 */
.L_x_1361:
        /* <DEDUP_REMOVED lines=44> */
.L_x_1360:
[----:B------:R-:W-:Y:S05]  /*1cbf0*/  BSYNC B1 ;  /* 0x0000000000017941 */ /* 0x000fea0003800000 */
.L_x_1359:
        /* <DEDUP_REMOVED lines=16> */
.L_x_1363:
        /* <DEDUP_REMOVED lines=12> */
.L_x_1366:
[----:B------:R-:W-:-:S07]  /*1cdc0*/  IMAD.MOV.U32 R66, RZ, RZ, R198 ;  /* 0x000000ffff427224 */ /* 0x000fce00078e00c6 */
.L_x_1367:
[----:B------:R-:W-:Y:S05]  /*1cdd0*/  BSYNC B1 ;  /* 0x0000000000017941 */ /* 0x000fea0003800000 */
.L_x_1365:
        /* <DEDUP_REMOVED lines=16> */
.L_x_1371:
[----:B------:R-:W-:Y:S05]  /*1cee0*/  BSYNC B2 ;  /* 0x0000000000027941 */ /* 0x000fea0003800000 */
.L_x_1370:
        /* <DEDUP_REMOVED lines=44> */
.L_x_1369:
[----:B------:R-:W-:Y:S05]  /*1d1b0*/  BSYNC B1 ;  /* 0x0000000000017941 */ /* 0x000fea0003800000 */
.L_x_1368:
        /* <DEDUP_REMOVED lines=10> */
.L_x_1364:
        /* <DEDUP_REMOVED lines=12> */
.L_x_1373:
[----:B------:R-:W-:-:S07]  /*1d320*/  MOV R66, R198 ;  /* 0x000000c600427202 */ /* 0x000fce0000000f00 */
.L_x_1374:
[----:B------:R-:W-:Y:S05]  /*1d330*/  BSYNC B1 ;  /* 0x0000000000017941 */ /* 0x000fea0003800000 */
.L_x_1372:
        /* <DEDUP_REMOVED lines=16> */
.L_x_1378:
[----:B------:R-:W-:Y:S05]  /*1d440*/  BSYNC B2 ;  /* 0x0000000000027941 */ /* 0x000fea0003800000 */
.L_x_1377:
        /* <DEDUP_REMOVED lines=44> */
.L_x_1376:
[----:B------:R-:W-:Y:S05]  /*1d710*/  BSYNC B1 ;  /* 0x0000000000017941 */ /* 0x000fea0003800000 */
.L_x_1375:
        /* <DEDUP_REMOVED lines=14> */
.L_x_1379:
        /* <DEDUP_REMOVED lines=12> */
.L_x_1382:
[----:B------:R-:W-:-:S07]  /*1d8c0*/  IMAD.MOV.U32 R66, RZ, RZ, R198 ;  /* 0x000000ffff427224 */ /* 0x000fce00078e00c6 */
.L_x_1383:
[----:B------:R-:W-:Y:S05]  /*1d8d0*/  BSYNC B1 ;  /* 0x0000000000017941 */ /* 0x000fea0003800000 */
.L_x_1381:
        /* <DEDUP_REMOVED lines=16> */
.L_x_1387:
[----:B------:R-:W-:Y:S05]  /*1d9e0*/  BSYNC B2 ;  /* 0x0000000000027941 */ /* 0x000fea0003800000 */
.L_x_1386:
        /* <DEDUP_REMOVED lines=44> */
.L_x_1385:
[----:B------:R-:W-:Y:S05]  /*1dcb0*/  BSYNC B1 ;  /* 0x0000000000017941 */ /* 0x000fea0003800000 */
.L_x_1384:
        /* <DEDUP_REMOVED lines=12> */
.L_x_1380:
        /* <DEDUP_REMOVED lines=12> */
.L_x_1389:
[----:B------:R-:W-:-:S07]  /*1de40*/  MOV R66, R198 ;  /* 0x000000c600427202 */ /* 0x000fce0000000f00 */
.L_x_1390:
[----:B------:R-:W-:Y:S05]  /*1de50*/  BSYNC B1 ;  /* 0x0000000000017941 */ /* 0x000fea0003800000 */
.L_x_1388:
        /* <DEDUP_REMOVED lines=16> */
.L_x_1394:
[----:B------:R-:W-:Y:S05]  /*1df60*/  BSYNC B2 ;  /* 0x0000000000027941 */ /* 0x000fea0003800000 */
.L_x_1393:
        /* <DEDUP_REMOVED lines=44> */
.L_x_1392:
[----:B------:R-:W-:Y:S05]  /*1e230*/  BSYNC B1 ;  /* 0x0000000000017941 */ /* 0x000fea0003800000 */
.L_x_1391:
        /* <DEDUP_REMOVED lines=14> */
.L_x_1395:
        /* <DEDUP_REMOVED lines=12> */
.L_x_1398:
[----:B------:R-:W-:-:S07]  /*1e3e0*/  IMAD.MOV.U32 R184, RZ, RZ, R198 ;  /* 0x000000ffffb87224 */ /* 0x000fce00078e00c6 */
.L_x_1399:
[----:B------:R-:W-:Y:S05]  /*1e3f0*/  BSYNC B1 ;  /* 0x0000000000017941 */ /* 0x000fea0003800000 */
.L_x_1397:
        /* <DEDUP_REMOVED lines=16> */
.L_x_1403:
[----:B------:R-:W-:Y:S05]  /*1e500*/  BSYNC B2 ;  /* 0x0000000000027941 */ /* 0x000fea0003800000 */
.L_x_1402:
        /* <DEDUP_REMOVED lines=44> */
.L_x_1401:
[----:B------:R-:W-:Y:S05]  /*1e7d0*/  BSYNC B1 ;  /* 0x0000000000017941 */ /* 0x000fea0003800000 */
.L_x_1400:
        /* <DEDUP_REMOVED lines=10> */
.L_x_1396:
        /* <DEDUP_REMOVED lines=12> */
.L_x_1405:
[----:B------:R-:W-:-:S07]  /*1e940*/  MOV R195, R198 ;  /* 0x000000c600c37202 */ /* 0x000fce0000000f00 */
.L_x_1406:
[----:B------:R-:W-:Y:S05]  /*1e950*/  BSYNC B1 ;  /* 0x0000000000017941 */ /* 0x000fea0003800000 */
.L_x_1404:
        /* <DEDUP_REMOVED lines=16> */
.L_x_1410:
[----:B------:R-:W-:Y:S05]  /*1ea60*/  BSYNC B2 ;  /* 0x0000000000027941 */ /* 0x000fea0003800000 */
.L_x_1409:
        /* <DEDUP_REMOVED lines=44> */
.L_x_1408:
[----:B------:R-:W-:Y:S05]  /*1ed30*/  BSYNC B1 ;  /* 0x0000000000017941 */ /* 0x000fea0003800000 */
.L_x_1407:
        /* <DEDUP_REMOVED lines=14> */
.L_x_1411:
        /* <DEDUP_REMOVED lines=12> */
.L_x_1414:
[----:B------:R-:W-:-:S07]  /*1eee0*/  IMAD.MOV.U32 R183, RZ, RZ, R198 ;  /* 0x000000ffffb77224 */ /* 0x000fce00078e00c6 */
.L_x_1415:
[----:B------:R-:W-:Y:S05]  /*1eef0*/  BSYNC B1 ;  /* 0x0000000000017941 */ /* 0x000fea0003800000 */
.L_x_1413:
        /* <DEDUP_REMOVED lines=16> */
.L_x_1419:
[----:B------:R-:W-:Y:S05]  /*1f000*/  BSYNC B2 ;  /* 0x0000000000027941 */ /* 0x000fea0003800000 */
.L_x_1418:
        /* <DEDUP_REMOVED lines=44> */
.L_x_1417:
[----:B------:R-:W-:Y:S05]  /*1f2d0*/  BSYNC B1 ;  /* 0x0000000000017941 */ /* 0x000fea0003800000 */
.L_x_1416:
        /* <DEDUP_REMOVED lines=12> */
.L_x_1412:
        /* <DEDUP_REMOVED lines=28> */
[----:B------:R-:W-:Y:S01]  /*1f560*/  IMAD.SHL.U32 R242, R241, 0x8, RZ ;  /* 0x00000008f1f27824 */ /* 0x000fe200078e00ff */
[----:B------:R-:W-:-:S04]  /*1f570*/  SHF.R.U32.HI R241, RZ, 0x1d, R241 ;  /* 0x0000001dfff17819 */ /* 0x000fc800000116f1 */
[----:B------:R-:W-:-:S04]  /*1f580*/  IADD3 R66, P0, R242, UR8, RZ ;  /* 0x00000008f2427c10 */ /* 0x000fc8000ff1e0ff */
[----:B------:R-:W-:-:S05]  /*1f590*/  IADD3.X R67, R241, UR9, RZ, P0, !PT ;  /* 0x00000009f1437c10 */ /* 0x000fca00087fe4ff */
[----:B------:R2:W-:Y:S01]  /*1f5a0*/  STG.E.64 desc[UR6][R66.64], R64 ;  /* 0x0000004042007986 */ /* 0x0005e2000c101b06 */
[----:B------:R-:W-:Y:S05]  /*1f5b0*/  @!P1 BRA `(.L_x_1291) ;  /* 0x0000000000509947 */ /* 0x000fea0003800000 */
[----:B--2---:R-:W-:Y:S02]  /*1f5c0*/  SHF.L.U32 R64, R184, 0x10, RZ ;  /* 0x00000010b8407819 */ /* 0x004fe400000006ff */
        /* <DEDUP_REMOVED lines=19> */
.L_x_1291:
[----:B------:R-:W-:Y:S05]  /*1f700*/  BSYNC B0 ;  /* 0x0000000000007941 */ /* 0x000fea0003800000 */
.L_x_1290:
[----:B0123--:R-:W-:Y:S01]  /*1f710*/  FADD.FTZ R64, RZ, R200 ;  /* 0x000000c8ff407221 */ /* 0x00ffe20000010000 */
[----:B------:R-:W-:Y:S01]  /*1f720*/  LOP3.LUT P0, RZ, R45, 0x20, RZ, 0xc0, !PT ;  /* 0x000000202dff7812 */ /* 0x000fe2000780c0ff */
[----:B------:R-:W-:Y:S01]  /*1f730*/  UMOV UR31, 0xffffffff ;  /* 0xffffffff001f7882 */ /* 0x000fe20000000000 */
[----:B------:R-:W-:Y:S01]  /*1f740*/  ISETP.GT.U32.AND P1, PT, R47, 0x17f, PT ;  /* 0x0000017f2f00780c */ /* 0x000fe20003f24070 */
[----:B------:R-:W-:Y:S01]  /*1f750*/  FADD.FTZ R65, R201, R64 ;  /* 0x00000040c9417221 */ /* 0x000fe20000010000 */
[C---:B------:R-:W-:Y:S02]  /*1f760*/  ISETP.GT.U32.AND P2, PT, R47.reuse, 0x1ff, PT ;  /* 0x000001ff2f00780c */ /* 0x040fe40003f44070 */
[----:B------:R-:W-:Y:S01]  /*1f770*/  ISETP.GT.U32.AND P3, PT, R47, 0x27f, PT ;  /* 0x0000027f2f00780c */ /* 0x000fe20003f64070 */
[----:B------:R-:W-:Y:S01]  /*1f780*/  FADD.FTZ R64, R210, R65 ;  /* 0x00000041d2407221 */ /* 0x000fe20000010000 */
[----:B------:R-:W-:Y:S02]  /*1f790*/  LOP3.LUT P4, RZ, R240, 0xff, RZ, 0xc0, !PT ;  /* 0x000000fff0ff7812 */ /* 0x000fe4000788c0ff */
[----:B------:R-:W-:Y:S01]  /*1f7a0*/  LOP3.LUT P5, RZ, R52, 0x1f, RZ, 0xc0, !PT ;  /* 0x0000001f34ff7812 */ /* 0x000fe200078ac0ff */
[----:B------:R-:W-:-:S04]  /*1f7b0*/  FADD.FTZ R65, R211, R64 ;  /* 0x00000040d3417221 */ /* 0x000fc80000010000 */
[----:B------:R-:W-:-:S04]  /*1f7c0*/  FADD.FTZ R64, R220, R65 ;  /* 0x00000041dc407221 */ /* 0x000fc80000010000 */
[----:B------:R-:W-:-:S04]  /*1f7d0*/  FADD.FTZ R65, R221, R64 ;  /* 0x00000040dd417221 */ /* 0x000fc80000010000 */
[----:B------:R-:W-:-:S04]  /*1f7e0*/  FADD.FTZ R64, R230, R65 ;  /* 0x00000041e6407221 */ /* 0x000fc80000010000 */
[----:B------:R-:W-:-:S05]  /*1f7f0*/  FADD.FTZ R64, R231, R64 ;  /* 0x00000040e7407221 */ /* 0x000fca0000010000 */
[----:B------:R-:W-:Y:S02]  /*1f800*/  FSEL R65, R64, RZ, P0 ;  /* 0x000000ff40417208 */ /* 0x000fe40000000000 */
[----:B------:R-:W-:-:S03]  /*1f810*/  ISETP.GT.U32.AND P0, PT, R47, 0xff, PT ;  /* 0x000000ff2f00780c */ /* 0x000fc60003f04070 */
        /* <DEDUP_REMOVED lines=30> */
[----:B------:R-:W-:Y:S01]  /*1fa00*/  FADD.FTZ R64, R238, R67 ;  /* 0x00000043ee407221 */ /* 0x000fe20000010000 */
[----:B------:R-:W-:-:S03]  /*1fa10*/  SHF.R.U32.HI R67, RZ, 0x5, R52 ;  /* 0x00000005ff437819 */ /* 0x000fc60000011634 */
[----:B------:R-:W-:Y:S01]  /*1fa20*/  @P3 FADD.FTZ R65, R239, R64 ;  /* 0x00000040ef413221 */ /* 0x000fe20000010000 */
[----:B------:R-:W-:-:S05]  /*1fa30*/  LOP3.LUT R66, R67, 0x7fffffc, RZ, 0xc0, !PT ;  /* 0x07fffffc43427812 */ /* 0x000fca00078ec0ff */
[----:B------:R-:W-:Y:S01]  /*1fa40*/  @!P4 VIADD R66, R66, 0x4 ;  /* 0x000000044242c836 */ /* 0x000fe20000000000 */
[----:B------:R-:W-:Y:S06]  /*1fa50*/  BRA.DIV UR31, `(.L_x_1420) ;  /* 0x0000001a1fd07947 */ /* 0x000fec000b800000 */
[----:B------:R-:W0:Y:S01]  /*1fa60*/  SHFL.BFLY PT, R64, R65, 0x1, 0x1f ;  /* 0x0c201f0041407f89 */ /* 0x000e2200000e0000 */
[----:B------:R-:W-:Y:S01]  /*1fa70*/  LOP3.LUT P6, RZ, R45, 0x20, RZ, 0xc0, !PT ;  /* 0x000000202dff7812 */ /* 0x000fe200078cc0ff */
        /* <DEDUP_REMOVED lines=100> */
.L_x_1442:
[----:B------:R-:W2:Y:S01]  /*200c0*/  @!P5 S2R R133, SR_CgaCtaId ;  /* 0x000000000085d919 */ /* 0x000ea20000008800 */
[----:B------:R-:W-:Y:S01]  /*200d0*/  LOP3.LUT R67, R67, 0x3, RZ, 0xc0, !PT ;  /* 0x0000000343437812 */ /* 0x000fe200078ec0ff */
[----:B-1----:R-:W-:Y:S01]  /*200e0*/  FADD.FTZ R65, R241, R242 ;  /* 0x000000f2f1417221 */ /* 0x002fe20000010000 */
[----:B------:R-:W-:Y:S01]  /*200f0*/  @!P5 MOV R132, 0x400 ;  /* 0x000004000084d802 */ /* 0x000fe20000000f00 */
[----:B------:R-:W-:Y:S05]  /*20100*/  WARPSYNC.ALL ;  /* 0x0000000000007948 */ /* 0x000fea0003800000 */
[----:B--2---:R-:W-:Y:S01]  /*20110*/  @!P5 LEA R133, R133, R132, 0x18 ;  /* 0x000000848585d211 */ /* 0x004fe200078ec0ff */
[----:B------:R-:W-:-:S05]  /*20120*/  @!P5 IMAD.IADD R132, R66, 0x1, R67 ;  /* 0x000000014284d824 */ /* 0x000fca00078e0243 */
[----:B------:R-:W-:Y:S02]  /*20130*/  @!P5 LEA R132, R132, R133, 0x3 ;  /* 0x000000858484d211 */ /* 0x000fe400078e18ff */
[----:B------:R-:W-:-:S03]  /*20140*/  LOP3.LUT R133, R52, 0x1f, RZ, 0xc0, !PT ;  /* 0x0000001f34857812 */ /* 0x000fc600078ec0ff */
[----:B------:R1:W-:Y:S01]  /*20150*/  @!P5 STS.64 [R132], R64 ;  /* 0x000000408400d388 */ /* 0x0003e20000000a00 */
[----:B------:R-:W-:-:S13]  /*20160*/  ISETP.GT.U32.AND P0, PT, R133, 0x3, PT ;  /* 0x000000038500780c */ /* 0x000fda0003f04070 */
[----:B-1----:R-:W1:Y:S01]  /*20170*/  @!P0 S2R R65, SR_CgaCtaId ;  /* 0x0000000000418919 */ /* 0x002e620000008800 */
[----:B------:R-:W-:Y:S01]  /*20180*/  @!P0 MOV R64, 0x400 ;  /* 0x0000040000408802 */ /* 0x000fe20000000f00 */
[----:B------:R-:W-:Y:S01]  /*20190*/  @!P0 IMAD.IADD R66, R66, 0x1, R133 ;  /* 0x0000000142428824 */ /* 0x000fe200078e0285 */
[----:B0-----:R-:W-:Y:S01]  /*201a0*/  HFMA2.MMA R241, -RZ, RZ, 0, 0 ;  /* 0x00000000fff17435 */ /* 0x001fe200000001ff */
[----:B------:R-:W-:Y:S01]  /*201b0*/  BAR.SYNC.DEFER_BLOCKING 0x0 ;  /* 0x0000000000007b1d */ /* 0x000fe20000010000 */
[----:B------:R-:W-:-:S04]  /*201c0*/  LOP3.LUT P1, RZ, R45, 0x20, RZ, 0xc0, !PT ;  /* 0x000000202dff7812 */ /* 0x000fc8000782c0ff */
[----:B------:R-:W-:Y:S01]  /*201d0*/  @!P0 IMAD.MOV.U32 R241, RZ, RZ, R197 ;  /* 0x000000fffff18224 */ /* 0x000fe200078e00c5 */
[----:B------:R-:W-:Y:S04]  /*201e0*/  BSSY B0, `(.L_x_1421) ;  /* 0x000006b000007945 */ /* 0x000fe80003800000 */
[----:B------:R-:W0:Y:S01]  /*201f0*/  SHFL.DOWN PT, R240, R241, 0x2, 0x1f ;  /* 0x08401f00f1f07f89 */ /* 0x000e2200000e0000 */
[----:B------:R-:W-:Y:S02]  /*20200*/  I2FP.F32.S32 R244, R241 ;  /* 0x000000f100f47245 */ /* 0x000fe40000201400 */
[----:B-1----:R-:W-:-:S05]  /*20210*/  @!P0 LEA R65, R65, R64, 0x18 ;  /* 0x0000004041418211 */ /* 0x002fca00078ec0ff */
[----:B------:R-:W-:Y:S01]  /*20220*/  @!P0 IMAD R242, R66, 0x8, R65 ;  /* 0x0000000842f28824 */ /* 0x000fe200078e0241 */
[----:B------:R-:W-:Y:S01]  /*20230*/  CS2R R64, SRZ ;  /* 0x0000000000407805 */ /* 0x000fe2000001ff00 */
[----:B0-----:R-:W-:Y:S01]  /*20240*/  IMAD.IADD R132, R240, 0x1, R241 ;  /* 0x00000001f0847824 */ /* 0x001fe200078e02f1 */
[----:B------:R-:W-:-:S04]  /*20250*/  I2FP.F32.S32 R245, R240 ;  /* 0x000000f000f57245 */ /* 0x000fc80000201400 */
[----:B------:R-:W0:Y:S01]  /*20260*/  @!P0 LDS.64 R64, [R242] ;  /* 0x00000000f2408984 */ /* 0x000e220000000a00 */
[----:B------:R-:W-:Y:S02]  /*20270*/  I2FP.F32.S32 R66, R132 ;  /* 0x0000008400427245 */ /* 0x000fe40000201400 */
[----:B------:R-:W-:Y:S01]  /*20280*/  PLOP3.LUT P0, PT, PT, PT, UP0, 0x40, 0x0 ;  /* 0x000000000000781c */ /* 0x000fe20003f0e808 */
[----:B------:R-:W-:Y:S01]  /*20290*/  SHFL.DOWN PT, R241, R132, 0x1, 0x1f ;  /* 0x08201f0084f17f89 */ /* 0x000fe200000e0000 */
[----:B------:R-:W1:Y:S03]  /*202a0*/  MUFU.RCP R133, R66 ;  /* 0x0000004200857308 */ /* 0x000e660000001000 */
[----:B0-----:R-:W0:Y:S04]  /*202b0*/  SHFL.DOWN PT, R243, R64, 0x2, 0x1f ;  /* 0x08401f0040f37f89 */ /* 0x001e2800000e0000 */
[----:B------:R-:W2:Y:S01]  /*202c0*/  SHFL.DOWN PT, R240, R65, 0x2, 0x1f ;  /* 0x08401f0041f07f89 */ /* 0x000ea200000e0000 */
[C---:B0-----:R-:W-:Y:S01]  /*202d0*/  FMUL.FTZ R247, R243.reuse, R245 ;  /* 0x000000f5f3f77220 */ /* 0x041fe20000410000 */
[----:B------:R-:W-:-:S03]  /*202e0*/  FADD.FTZ R243, -R243, R64 ;  /* 0x00000040f3f37221 */ /* 0x000fc60000010100 */
[----:B------:R-:W-:Y:S01]  /*202f0*/  FFMA.FTZ R242, R244, R64, R247 ;  /* 0x00000040f4f27223 */ /* 0x000fe200000100f7 */
[----:B------:R-:W-:Y:S01]  /*20300*/  FMUL.FTZ R243, R243, R243 ;  /* 0x000000f3f3f37220 */ /* 0x000fe20000410000 */
[----:B--2---:R-:W-:-:S03]  /*20310*/  FADD.FTZ R240, R240, R65 ;  /* 0x00000041f0f07221 */ /* 0x004fc60000010000 */
[----:B------:R-:W-:Y:S01]  /*20320*/  FMUL.FTZ R244, R243, R244 ;  /* 0x000000f4f3f47220 */ /* 0x000fe20000410000 */
[C---:B-1----:R-:W-:Y:S01]  /*20330*/  FMUL.FTZ R243, R133.reuse, R242 ;  /* 0x000000f285f37220 */ /* 0x042fe20000410000 */
[----:B------:R-:W-:Y:S02]  /*20340*/  I2FP.F32.S32 R242, R241 ;  /* 0x000000f100f27245 */ /* 0x000fe40000201400 */
[----:B------:R-:W-:Y:S02]  /*20350*/  FMUL.FTZ R244, R244, R245 ;  /* 0x000000f5f4f47220 */ /* 0x000fe40000410000 */
[----:B------:R-:W0:Y:S02]  /*20360*/  SHFL.DOWN PT, R64, R243, 0x1, 0x1f ;  /* 0x08201f00f3407f89 */ /* 0x000e2400000e0000 */
[----:B------:R-:W-:Y:S01]  /*20370*/  FFMA.FTZ R240, R133, R244, R240 ;  /* 0x000000f485f07223 */ /* 0x000fe200000100f0 */
[----:B------:R-:W-:-:S04]  /*20380*/  IADD3 R133, R132, R241, RZ ;  /* 0x000000f184857210 */ /* 0x000fc80007ffe0ff */
[----:B------:R-:W1:Y:S01]  /*20390*/  SHFL.DOWN PT, R65, R240, 0x1, 0x1f ;  /* 0x08201f00f0417f89 */ /* 0x000e6200000e0000 */
[----:B------:R-:W-:-:S06]  /*203a0*/  I2FP.F32.S32 R133, R133 ;  /* 0x0000008500857245 */ /* 0x000fcc0000201400 */
[----:B------:R-:W2:Y:S01]  /*203b0*/  MUFU.RCP R133, R133 ;  /* 0x0000008500857308 */ /* 0x000ea20000001000 */
[----:B0-----:R-:W-:Y:S01]  /*203c0*/  FADD.FTZ R132, R243, -R64 ;  /* 0x80000040f3847221 */ /* 0x001fe20000010000 */
[----:B------:R-:W-:-:S03]  /*203d0*/  FMUL.FTZ R245, R64, R242 ;  /* 0x000000f240f57220 */ /* 0x000fc60000410000 */
[----:B------:R-:W-:Y:S01]  /*203e0*/  FMUL.FTZ R241, R132, R132 ;  /* 0x0000008484f17220 */ /* 0x000fe20000410000 */
[----:B-1----:R-:W-:-:S03]  /*203f0*/  FADD.FTZ R64, R240, R65 ;  /* 0x00000041f0407221 */ /* 0x002fc60000010000 */
[C---:B------:R-:W-:Y:S01]  /*20400*/  FMUL.FTZ R241, R66.reuse, R241 ;  /* 0x000000f142f17220 */ /* 0x040fe20000410000 */
[----:B------:R-:W-:-:S03]  /*20410*/  FFMA.FTZ R66, R66, R243, R245 ;  /* 0x000000f342427223 */ /* 0x000fc600000100f5 */
[----:B------:R-:W-:Y:S01]  /*20420*/  FMUL.FTZ R241, R241, R242 ;  /* 0x000000f2f1f17220 */ /* 0x000fe20000410000 */
[C---:B--2---:R-:W-:Y:S02]  /*20430*/  FMUL.FTZ R65, R133.reuse, R66 ;  /* 0x0000004285417220 */ /* 0x044fe40000410000 */
[----:B------:R-:W0:Y:S01]  /*20440*/  LDC R66, c[0x0][0x2d8] ;  /* 0x0000b600ff427b82 */ /* 0x000e220000000800 */
[----:B------:R-:W-:Y:S02]  /*20450*/  FFMA.FTZ R241, R133, R241, R64 ;  /* 0x000000f185f17223 */ /* 0x000fe40000010040 */
[----:B------:R-:W1:Y:S04]  /*20460*/  SHFL.IDX PT, R243, R65, RZ, 0x1f ;  /* 0x00001fff41f37589 */ /* 0x000e6800000e0000 */
[----:B------:R-:W0:Y:S01]  /*20470*/  SHFL.IDX PT, R241, R241, RZ, 0x1f ;  /* 0x00001ffff1f17589 */ /* 0x000e2200000e0000 */
[----:B-1----:R-:W-:-:S05]  /*20480*/  FMUL.FTZ R64, R243, R243 ;  /* 0x000000f3f3407220 */ /* 0x002fca0000410000 */
[----:B------:R-:W-:Y:S01]  /*20490*/  FSEL R133, R64, RZ, !P0 ;  /* 0x000000ff40857208 */ /* 0x000fe20004000000 */
[----:B0-----:R-:W-:Y:S01]  /*204a0*/  FFMA.FTZ R64, R241, UR36, R66 ;  /* 0x00000024f1407c23 */ /* 0x001fe20008010042 */
[----:B------:R-:W-:-:S03]  /*204b0*/  LOP3.LUT P0, RZ, R67, 0x1f, R52, 0xf8, !PT ;  /* 0x0000001f43ff7812 */ /* 0x000fc6000780f834 */
[----:B------:R-:W-:-:S06]  /*204c0*/  FADD.FTZ R133, R64, R133 ;  /* 0x0000008540857221 */ /* 0x000fcc0000010000 */
[----:B------:R-:W0:Y:S04]  /*204d0*/  MUFU.RSQ R133, R133 ;  /* 0x0000008500857308 */ /* 0x000e280000001400 */
[----:B------:R-:W1:Y:S08]  /*204e0*/  @!P0 LDC.64 R66, c[0x0][0x250] ;  /* 0x00009400ff428b82 */ /* 0x000e700000000a00 */
[----:B------:R-:W2:Y:S01]  /*204f0*/  @!P0 LDC.64 R64, c[0x0][0x258] ;  /* 0x00009600ff408b82 */ /* 0x000ea20000000a00 */
[----:B0-----:R-:W-:Y:S01]  /*20500*/  R2UR UR31, R133 ;  /* 0x00000000851f72ca */ /* 0x001fe200000e0000 */
[----:B-1----:R-:W-:-:S12]  /*20510*/  @!P0 IMAD.WIDE R66, R46, 0x4, R66 ;  /* 0x000000042e428825 */ /* 0x002fd800078e0242 */
[----:B------:R-:W-:Y:S01]  /*20520*/  IMAD.U32 R241, RZ, RZ, UR31 ;  /* 0x0000001ffff17e24 */ /* 0x000fe2000f8e00ff */
[----:B------:R0:W-:Y:S01]  /*20530*/  @!P0 STG.E desc[UR6][R66.64], R243 ;  /* 0x000000f342008986 */ /* 0x0001e2000c101906 */
[----:B--2---:R-:W-:-:S05]  /*20540*/  @!P0 IMAD.WIDE R64, R46, 0x4, R64 ;  /* 0x000000042e408825 */ /* 0x004fca00078e0240 */
[----:B------:R0:W-:Y:S01]  /*20550*/  @!P0 STG.E desc[UR6][R64.64], R241 ;  /* 0x000000f140008986 */ /* 0x0001e2000c101906 */
[----:B------:R-:W-:-:S04]  /*20560*/  PLOP3.LUT P0, PT, PT, PT, UP0, 0x40, 0x0 ;  /* 0x000000000000781c */ /* 0x000fc80003f0e808 */
[----:B------:R-:W-:-:S04]  /*20570*/  FSEL R132, R243, RZ, P0 ;  /* 0x000000fff3847208 */ /* 0x000fc80000000000 */
[----:B------:R-:W-:Y:S01]  /*20580*/  R2UR UR38, R132 ;  /* 0x00000000842672ca */ /* 0x000fe200000e0000 */
[----:B------:R-:W-:-:S14]  /*20590*/  @!P1 BRA `(.L_x_1422) ;  /* 0x0000000000bc9947 */ /* 0x000fdc0003800000 */
[----:B------:R-:W1:Y:S01]  /*205a0*/  LDC.64 R132, c[0x0][0x2b8] ;  /* 0x0000ae00ff847b82 */ /* 0x000e620000000a00 */
[----:B0-----:R-:W-:Y:S01]  /*205b0*/  FADD.FTZ R243, R200, -UR38 ;  /* 0x80000026c8f37e21 */ /* 0x001fe20008010000 */
[----:B------:R-:W-:Y:S01]  /*205c0*/  FADD.FTZ R241, R201, -UR38 ;  /* 0x80000026c9f17e21 */ /* 0x000fe20008010000 */
[----:B------:R-:W-:Y:S01]  /*205d0*/  FADD.FTZ R242, R210, -UR38 ;  /* 0x80000026d2f27e21 */ /* 0x000fe20008010000 */
[----:B------:R-:W-:Y:S01]  /*205e0*/  FADD.FTZ R240, R211, -UR38 ;  /* 0x80000026d3f07e21 */ /* 0x000fe20008010000 */
[----:B------:R-:W-:Y:S01]  /*205f0*/  FMUL.FTZ R243, R243, UR31 ;  /* 0x0000001ff3f37c20 */ /* 0x000fe20008410000 */
[----:B------:R-:W-:Y:S01]  /*20600*/  FMUL.FTZ R241, R241, UR31 ;  /* 0x0000001ff1f17c20 */ /* 0x000fe20008410000 */
[----:B------:R-:W-:Y:S01]  /*20610*/  FMUL.FTZ R242, R242, UR31 ;  /* 0x0000001ff2f27c20 */ /* 0x000fe20008410000 */
[----:B------:R-:W-:Y:S01]  /*20620*/  FMUL.FTZ R240, R240, UR31 ;  /* 0x0000001ff0f07c20 */ /* 0x000fe20008410000 */
[----:B------:R-:W-:Y:S01]  /*20630*/  FADD.FTZ R245, R220, -UR38 ;  /* 0x80000026dcf57e21 */ /* 0x000fe20008010000 */
[----:B------:R-:W-:Y:S01]  /*20640*/  FADD.FTZ R244, R221, -UR38 ;  /* 0x80000026ddf47e21 */ /* 0x000fe20008010000 */
[----:B------:R-:W-:Y:S01]  /*20650*/  FFMA.FTZ R64, R44, R243, R12 ;  /* 0x000000f32c407223 */ /* 0x000fe2000001000c */
[----:B------:R-:W-:Y:S01]  /*20660*/  FFMA.FTZ R65, R182, R241, R181 ;  /* 0x000000f1b6417223 */ /* 0x000fe200000100b5 */
[----:B------:R-:W-:Y:S01]  /*20670*/  FADD.FTZ R246, R230, -UR38 ;  /* 0x80000026e6f67e21 */ /* 0x000fe20008010000 */
[----:B------:R-:W-:Y:S01]  /*20680*/  FADD.FTZ R247, R231, -UR38 ;  /* 0x80000026e7f77e21 */ /* 0x000fe20008010000 */
[----:B------:R-:W-:Y:S01]  /*20690*/  FFMA.FTZ R66, R43, R242, R11 ;  /* 0x000000f22b427223 */ /* 0x000fe2000001000b */
[----:B------:R-:W-:Y:S01]  /*206a0*/  FFMA.FTZ R67, R178, R240, R177 ;  /* 0x000000f0b2437223 */ /* 0x000fe200000100b1 */
[----:B------:R-:W-:Y:S01]  /*206b0*/  FMUL.FTZ R245, R245, UR31 ;  /* 0x0000001ff5f57c20 */ /* 0x000fe20008410000 */
[----:B------:R-:W-:Y:S01]  /*206c0*/  FMUL.FTZ R244, R244, UR31 ;  /* 0x0000001ff4f47c20 */ /* 0x000fe20008410000 */
[----:B------:R-:W-:Y:S01]  /*206d0*/  FMUL.FTZ R246, R246, UR31 ;  /* 0x0000001ff6f67c20 */ /* 0x000fe20008410000 */
[----:B------:R-:W-:Y:S01]  /*206e0*/  FMUL.FTZ R247, R247, UR31 ;  /* 0x0000001ff7f77c20 */ /* 0x000fe20008410000 */
[----:B------:R-:W-:Y:S01]  /*206f0*/  F2FP.BF16.F32.PACK_AB R64, R65, R64 ;  /* 0x000000404140723e */ /* 0x000fe200000010ff */
[----:B------:R-:W-:Y:S01]  /*20700*/  FFMA.FTZ R243, R40, R243, R8 ;  /* 0x000000f328f37223 */ /* 0x000fe20000010008 */
[----:B------:R-:W-:Y:S01]  /*20710*/  F2FP.BF16.F32.PACK_AB R65, R67, R66 ;  /* 0x000000424341723e */ /* 0x000fe200000010ff */
[----:B------:R-:W-:Y:S01]  /*20720*/  FFMA.FTZ R66, R42, R245, R10 ;  /* 0x000000f52a427223 */ /* 0x000fe2000001000a */
[----:B------:R-:W-:Y:S01]  /*20730*/  FFMA.FTZ R67, R174, R244, R173 ;  /* 0x000000f4ae437223 */ /* 0x000fe200000100ad */
[----:B------:R-:W-:Y:S01]  /*20740*/  FFMA.FTZ R248, R41, R246, R9 ;  /* 0x000000f629f87223 */ /* 0x000fe20000010009 */
[----:B------:R-:W-:Y:S01]  /*20750*/  FFMA.FTZ R249, R170, R247, R169 ;  /* 0x000000f7aaf97223 */ /* 0x000fe200000100a9 */
[----:B-1----:R-:W-:-:S04]  /*20760*/  IMAD.WIDE.U32 R132, R191, 0x10, R132 ;  /* 0x00000010bf847825 */ /* 0x002fc800078e0084 */
[----:B------:R-:W-:Y:S01]  /*20770*/  FFMA.FTZ R246, R37, R246, R5 ;  /* 0x000000f625f67223 */ /* 0x000fe20000010005 */
[----:B------:R-:W-:Y:S01]  /*20780*/  F2FP.BF16.F32.PACK_AB R66, R67, R66 ;  /* 0x000000424342723e */ /* 0x000fe200000010ff */
[----:B------:R-:W-:Y:S01]  /*20790*/  FFMA.FTZ R247, R168, R247, R167 ;  /* 0x000000f7a8f77223 */ /* 0x000fe200000100a7 */
[----:B------:R-:W-:Y:S01]  /*207a0*/  F2FP.BF16.F32.PACK_AB R67, R249, R248 ;  /* 0x000000f8f943723e */ /* 0x000fe200000010ff */
[----:B------:R-:W-:-:S04]  /*207b0*/  FFMA.FTZ R242, R39, R242, R7 ;  /* 0x000000f227f27223 */ /* 0x000fc80000010007 */
[----:B------:R0:W-:Y:S02]  /*207c0*/  STG.E.128 desc[UR6][R132.64], R64 ;  /* 0x0000004084007986 */ /* 0x0001e4000c101d06 */
[----:B0-----:R-:W0:Y:S01]  /*207d0*/  LDC.64 R132, c[0x0][0x2c0] ;  /* 0x0000b000ff847b82 */ /* 0x001e220000000a00 */
[----:B------:R-:W-:Y:S01]  /*207e0*/  F2FP.BF16.F32.PACK_AB R67, R247, R246 ;  /* 0x000000f6f743723e */ /* 0x000fe200000010ff */
[----:B------:R-:W-:Y:S01]  /*207f0*/  FFMA.FTZ R246, R38, R245, R6 ;  /* 0x000000f526f67223 */ /* 0x000fe20000010006 */
[----:B------:R-:W-:Y:S01]  /*20800*/  FFMA.FTZ R245, R176, R240, R175 ;  /* 0x000000f0b0f57223 */ /* 0x000fe200000100af */
[----:B------:R-:W-:Y:S01]  /*20810*/  FFMA.FTZ R247, R172, R244, R171 ;  /* 0x000000f4acf77223 */ /* 0x000fe200000100ab */
[----:B------:R-:W-:-:S03]  /*20820*/  FFMA.FTZ R240, R180, R241, R179 ;  /* 0x000000f1b4f07223 */ /* 0x000fc600000100b3 */
[----:B------:R-:W-:Y:S02]  /*20830*/  F2FP.BF16.F32.PACK_AB R65, R245, R242 ;  /* 0x000000f2f541723e */ /* 0x000fe400000010ff */
[----:B------:R-:W-:Y:S02]  /*20840*/  F2FP.BF16.F32.PACK_AB R66, R247, R246 ;  /* 0x000000f6f742723e */ /* 0x000fe400000010ff */
[----:B------:R-:W-:Y:S01]  /*20850*/  F2FP.BF16.F32.PACK_AB R64, R240, R243 ;  /* 0x000000f3f040723e */ /* 0x000fe200000010ff */
[----:B0-----:R-:W-:-:S04]  /*20860*/  IMAD.WIDE.U32 R132, R191, 0x10, R132 ;  /* 0x00000010bf847825 */ /* 0x001fc800078e0084 */
[----:B------:R-:W-:Y:S01]  /*20870*/  VIADD R191, R191, 0x80 ;  /* 0x00000080bfbf7836 */ /* 0x000fe20000000000 */
[----:B------:R1:W-:Y:S06]  /*20880*/  STG.E.128 desc[UR6][R132.64], R64 ;  /* 0x0000004084007986 */ /* 0x0003ec000c101d06 */
.L_x_1422:
[----:B------:R-:W-:Y:S05]  /*20890*/  BSYNC B0 ;  /* 0x0000000000007941 */ /* 0x000fea0003800000 */
.L_x_1421:
[----:B------:R-:W-:Y:S01]  /*208a0*/  LOP3.LUT P0, RZ, R45, 0x200, RZ, 0xc0, !PT ;  /* 0x000002002dff7812 */ /* 0x000fe2000780c0ff */
[----:B------:R-:W-:-:S12]  /*208b0*/  BSSY B0, `(.L_x_1423) ;  /* 0x0000031000007945 */ /* 0x000fd80003800000 */
[----:B------:R-:W-:Y:S05]  /*208c0*/  @!P0 BRA `(.L_x_1424) ;  /* 0x0000000000bc8947 */ /* 0x000fea0003800000 */
[----:B-1----:R-:W1:Y:S01]  /*208d0*/  LDC.64 R132, c[0x0][0x2b8] ;  /* 0x0000ae00ff847b82 */ /* 0x002e620000000a00 */
        /* <DEDUP_REMOVED lines=43> */
[C---:B0-----:R-:W-:Y:S01]  /*20b90*/  IMAD.WIDE.U32 R132, R191.reuse, 0x10, R132 ;  /* 0x00000010bf847825 */ /* 0x041fe200078e0084 */
[----:B------:R-:W-:-:S04]  /*20ba0*/  IADD3 R191, R191, 0x80, RZ ;  /* 0x00000080bfbf7810 */ /* 0x000fc80007ffe0ff */
[----:B------:R2:W-:Y:S03]  /*20bb0*/  STG.E.128 desc[UR6][R132.64], R64 ;  /* 0x0000004084007986 */ /* 0x0005e6000c101d06 */
.L_x_1424:
[----:B------:R-:W-:Y:S05]  /*20bc0*/  BSYNC B0 ;  /* 0x0000000000007941 */ /* 0x000fea0003800000 */
.L_x_1423:
[----:B------:R-:W-:Y:S01]  /*20bd0*/  LOP3.LUT P0, RZ, R45, 0x100, RZ, 0xc0, !PT ;  /* 0x000001002dff7812 */ /* 0x000fe2000780c0ff */
[----:B------:R-:W-:-:S12]  /*20be0*/  BSSY B0, `(.L_x_1425) ;  /* 0x0000031000007945 */ /* 0x000fd80003800000 */
[----:B------:R-:W-:Y:S05]  /*20bf0*/  @!P0 BRA `(.L_x_1426) ;  /* 0x0000000000bc8947 */ /* 0x000fea0003800000 */
[----:B-12---:R-:W1:Y:S01]  /*20c00*/  LDC.64 R132, c[0x0][0x2b8] ;  /* 0x0000ae00ff847b82 */ /* 0x006e620000000a00 */
        /* <DEDUP_REMOVED lines=46> */
.L_x_1426:
[----:B------:R-:W-:Y:S05]  /*20ef0*/  BSYNC B0 ;  /* 0x0000000000007941 */ /* 0x000fea0003800000 */
.L_x_1425:
[----:B------:R-:W-:Y:S01]  /*20f00*/  LOP3.LUT P0, RZ, R45, 0x80, RZ, 0xc0, !PT ;  /* 0x000000802dff7812 */ /* 0x000fe2000780c0ff */
[----:B------:R-:W-:-:S12]  /*20f10*/  BSSY B0, `(.L_x_1427) ;  /* 0x0000031000007945 */ /* 0x000fd80003800000 */
[----:B------:R-:W-:Y:S05]  /*20f20*/  @!P0 BRA `(.L_x_1428) ;  /* 0x0000000000bc8947 */ /* 0x000fea0003800000 */
[----:B-123--:R-:W1:Y:S01]  /*20f30*/  LDC.64 R132, c[0x0][0x2b8] ;  /* 0x0000ae00ff847b82 */ /* 0x00ee620000000a00 */
        /* <DEDUP_REMOVED lines=46> */
.L_x_1428:
[----:B------:R-:W-:Y:S05]  /*21220*/  BSYNC B0 ;  /* 0x0000000000007941 */ /* 0x000fea0003800000 */
.L_x_1427:
[----:B------:R-:W-:Y:S01]  /*21230*/  LOP3.LUT P0, RZ, R45, 0x40, RZ, 0xc0, !PT ;  /* 0x000000402dff7812 */ /* 0x000fe2000780c0ff */
[----:B------:R-:W-:-:S12]  /*21240*/  BSSY B0, `(.L_x_1429) ;  /* 0x0000030000007945 */ /* 0x000fd80003800000 */
[----:B------:R-:W-:Y:S05]  /*21250*/  @!P0 BRA `(.L_x_1430) ;  /* 0x0000000000b88947 */ /* 0x000fea0003800000 */
[----:B-1234-:R-:W1:Y:S01]  /*21260*/  LDC.64 R132, c[0x0][0x2b8] ;  /* 0x0000ae00ff847b82 */ /* 0x01ee620000000a00 */
[----:B------:R-:W-:Y:S01]  /*21270*/  FADD.FTZ R242, R208, -UR38 ;  /* 0x80000026d0f27e21 */ /* 0x000fe20008010000 */
[----:B0-----:R-:W-:Y:S01]  /*21280*/  FADD.FTZ R241, R209, -UR38 ;  /* 0x80000026d1f17e21 */ /* 0x001fe20008010000 */
        /* <DEDUP_REMOVED lines=30> */
[----:B------:R-:W-:Y:S01]  /*21470*/  FFMA.FTZ R243, R94, R243, R98 ;  /* 0x000000f35ef37223 */ /* 0x000fe20000010062 */
[----:B------:R-:W-:Y:S01]  /*21480*/  FFMA.FTZ R244, R95, R244, R99 ;  /* 0x000000f45ff47223 */ /* 0x000fe20000010063 */
[----:B------:R-:W-:Y:S01]  /*21490*/  FFMA.FTZ R245, R159, R245, R160 ;  /* 0x000000f59ff57223 */ /* 0x000fe200000100a0 */
[----:B------:R-:W-:Y:S01]  /*214a0*/  FFMA.FTZ R240, R155, R240, R156 ;  /* 0x000000f09bf07223 */ /* 0x000fe2000001009c */
[----:B------:R0:W-:Y:S01]  /*214b0*/  STG.E.128 desc[UR6][R132.64], R64 ;  /* 0x0000004084007986 */ /* 0x0001e2000c101d06 */
[----:B------:R-:W-:Y:S01]  /*214c0*/  FFMA.FTZ R241, R151, R241, R152 ;  /* 0x000000f197f17223 */ /* 0x000fe20000010098 */
[----:B0-----:R-:W0:Y:S01]  /*214d0*/  LDC.64 R132, c[0x0][0x2c0] ;  /* 0x0000b000ff847b82 */ /* 0x001e220000000a00 */
[----:B------:R-:W-:-:S02]  /*214e0*/  F2FP.BF16.F32.PACK_AB R67, R247, R246 ;  /* 0x000000f6f743723e */ /* 0x000fc400000010ff */
[----:B------:R-:W-:Y:S02]  /*214f0*/  F2FP.BF16.F32.PACK_AB R66, R245, R244 ;  /* 0x000000f4f542723e */ /* 0x000fe400000010ff */
[----:B------:R-:W-:Y:S02]  /*21500*/  F2FP.BF16.F32.PACK_AB R65, R240, R243 ;  /* 0x000000f3f041723e */ /* 0x000fe400000010ff */
[----:B------:R-:W-:Y:S01]  /*21510*/  F2FP.BF16.F32.PACK_AB R64, R241, R242 ;  /* 0x000000f2f140723e */ /* 0x000fe200000010ff */
[----:B0-----:R-:W-:-:S05]  /*21520*/  IMAD.WIDE.U32 R132, R191, 0x10, R132 ;  /* 0x00000010bf847825 */ /* 0x001fca00078e0084 */
[----:B------:R0:W-:Y:S02]  /*21530*/  STG.E.128 desc[UR6][R132.64], R64 ;  /* 0x0000004084007986 */ /* 0x0001e4000c101d06 */
.L_x_1430:
[----:B------:R-:W-:Y:S05]  /*21540*/  BSYNC B0 ;  /* 0x0000000000007941 */ /* 0x000fea0003800000 */
.L_x_1429:
[----:B------:R-:W-:Y:S02]  /*21550*/  IADD3 R46, R46, UR34, RZ ;  /* 0x000000222e2e7c10 */ /* 0x000fe4000fffe0ff */
[----:B------:R-:W-:Y:S02]  /*21560*/  SEL R240, RZ, 0x1, P4 ;  /* 0x00000001fff07807 */ /* 0x000fe40002000000 */
[----:B------:R-:W-:-:S13]  /*21570*/  ISETP.GE.AND P0, PT, R46, UR35, PT ;  /* 0x000000232e007c0c */ /* 0x000fda000bf06270 */
[----:B------:R-:W-:Y:S05]  /*21580*/  @!P0 BRA `(.L_x_1431) ;  /* 0xfffffe0800d08947 */ /* 0x000fea000383ffff */
[----:B------:R-:W-:Y:S05]  /*21590*/  EXIT ;  /* 0x000000000000794d */ /* 0x000fea0003800000 */
.L_x_1420:
[----:B------:R-:W-:Y:S01]  /*215a0*/  IMAD.MOV.U32 R244, RZ, RZ, R65 ;  /* 0x000000fffff47224 */ /* 0x000fe200078e0041 */
[----:B------:R-:W-:Y:S01]  /*215b0*/  MOV R246, 0x1f ;  /* 0x0000001f00f67802 */ /* 0x000fe20000000f00 */
[----:B------:R-:W-:Y:S02]  /*215c0*/  IMAD.MOV.U32 R245, RZ, RZ, 0x1 ;  /* 0x00000001fff57424 */ /* 0x000fe400078e00ff */
[----:B------:R-:W-:-:S07]  /*215d0*/  IMAD.MOV.U32 R243, RZ, RZ, -0x1 ;  /* 0xfffffffffff37424 */ /* 0x000fce00078e00ff */
[----:B------:R-:W-:Y:S05]  /*215e0*/  WARPSYNC.COLLECTIVE R243, `(.L_x_1432) ;  /* 0x00000000f3087348 */ /* 0x000fea0003c00000 */
[----:B------:R0:W1:Y:S02]  /*215f0*/  SHFL.BFLY P6, R242, R244, R245, R246 ;  /* 0x0c0000f5f4f27389 */ /* 0x00006400000c00f6 */
[----:B01----:R-:W-:Y:S01]  /*21600*/  ENDCOLLECTIVE ;  /* 0x000000000000791b */ /* 0x003fe20003800000 */
.L_x_1432:
[----:B------:R-:W-:Y:S02]  /*21610*/  IMAD.MOV.U32 R245, RZ, RZ, 0x2 ;  /* 0x00000002fff57424 */ /* 0x000fe400078e00ff */
[----:B------:R-:W-:-:S04]  /*21620*/  IMAD.MOV.U32 R64, RZ, RZ, R242 ;  /* 0x000000ffff407224 */ /* 0x000fc800078e00f2 */
[----:B------:R-:W-:-:S05]  /*21630*/  FADD.FTZ R132, R65, R64 ;  /* 0x0000004041847221 */ /* 0x000fca0000010000 */
[----:B------:R-:W-:-:S07]  /*21640*/  MOV R244, R132 ;  /* 0x0000008400f47202 */ /* 0x000fce0000000f00 */
[----:B------:R-:W-:Y:S05]  /*21650*/  WARPSYNC.COLLECTIVE R243, `(.L_x_1433) ;  /* 0x00000000f3087348 */ /* 0x000fea0003c00000 */
[----:B------:R0:W1:Y:S02]  /*21660*/  SHFL.BFLY P6, R242, R244, R245, R246 ;  /* 0x0c0000f5f4f27389 */ /* 0x00006400000c00f6 */
[----:B01----:R-:W-:Y:S01]  /*21670*/  ENDCOLLECTIVE ;  /* 0x000000000000791b */ /* 0x003fe20003800000 */
.L_x_1433:
[----:B------:R-:W-:Y:S02]  /*21680*/  IMAD.MOV.U32 R245, RZ, RZ, 0x4 ;  /* 0x00000004fff57424 */ /* 0x000fe400078e00ff */
[----:B------:R-:W-:-:S04]  /*21690*/  IMAD.MOV.U32 R133, RZ, RZ, R242 ;  /* 0x000000ffff857224 */ /* 0x000fc800078e00f2 */
[----:B------:R-:W-:-:S05]  /*216a0*/  FADD.FTZ R133, R132, R133 ;  /* 0x0000008584857221 */ /* 0x000fca0000010000 */
[----:B------:R-:W-:-:S07]  /*216b0*/  MOV R244, R133 ;  /* 0x0000008500f47202 */ /* 0x000fce0000000f00 */
[----:B------:R-:W-:Y:S05]  /*216c0*/  WARPSYNC.COLLECTIVE R243, `(.L_x_1434) ;  /* 0x00000000f3087348 */ /* 0x000fea0003c00000 */
[----:B------:R0:W1:Y:S02]  /*216d0*/  SHFL.BFLY P6, R242, R244, R245, R246 ;  /* 0x0c0000f5f4f27389 */ /* 0x00006400000c00f6 */
[----:B01----:R-:W-:Y:S01]  /*216e0*/  ENDCOLLECTIVE ;  /* 0x000000000000791b */ /* 0x003fe20003800000 */
.L_x_1434:
[----:B------:R-:W-:Y:S02]  /*216f0*/  IMAD.MOV.U32 R245, RZ, RZ, 0x8 ;  /* 0x00000008fff57424 */ /* 0x000fe400078e00ff */
[----:B------:R-:W-:-:S04]  /*21700*/  IMAD.MOV.U32 R64, RZ, RZ, R242 ;  /* 0x000000ffff407224 */ /* 0x000fc800078e00f2 */
[----:B------:R-:W-:-:S05]  /*21710*/  FADD.FTZ R240, R133, R64 ;  /* 0x0000004085f07221 */ /* 0x000fca0000010000 */
[----:B------:R-:W-:-:S07]  /*21720*/  MOV R244, R240 ;  /* 0x000000f000f47202 */ /* 0x000fce0000000f00 */
[----:B------:R-:W-:Y:S05]  /*21730*/  WARPSYNC.COLLECTIVE R243, `(.L_x_1435) ;  /* 0x00000000f3087348 */ /* 0x000fea0003c00000 */
[----:B------:R0:W1:Y:S02]  /*21740*/  SHFL.BFLY P6, R242, R244, R245, R246 ;  /* 0x0c0000f5f4f27389 */ /* 0x00006400000c00f6 */
[----:B01----:R-:W-:Y:S01]  /*21750*/  ENDCOLLECTIVE ;  /* 0x000000000000791b */ /* 0x003fe20003800000 */
.L_x_1435:
[----:B------:R-:W-:Y:S02]  /*21760*/  IMAD.MOV.U32 R245, RZ, RZ, 0x10 ;  /* 0x00000010fff57424 */ /* 0x000fe400078e00ff */
[----:B------:R-:W-:-:S04]  /*21770*/  IMAD.MOV.U32 R241, RZ, RZ, R242 ;  /* 0x000000fffff17224 */ /* 0x000fc800078e00f2 */
[----:B------:R-:W-:-:S05]  /*21780*/  FADD.FTZ R241, R240, R241 ;  /* 0x000000f1f0f17221 */ /* 0x000fca0000010000 */
[----:B------:R-:W-:-:S07]  /*21790*/  MOV R244, R241 ;  /* 0x000000f100f47202 */ /* 0x000fce0000000f00 */
[----:B------:R-:W-:Y:S05]  /*217a0*/  WARPSYNC.COLLECTIVE R243, `(.L_x_1436) ;  /* 0x00000000f3087348 */ /* 0x000fea0003c00000 */
[----:B------:R0:W1:Y:S02]  /*217b0*/  SHFL.BFLY P6, R242, R244, R245, R246 ;  /* 0x0c0000f5f4f27389 */ /* 0x00006400000c00f6 */
[----:B01----:R-:W-:Y:S01]  /*217c0*/  ENDCOLLECTIVE ;  /* 0x000000000000791b */ /* 0x003fe20003800000 */
.L_x_1436:
[----:B------:R-:W-:Y:S02]  /*217d0*/  IMAD.MOV.U32 R245, RZ, RZ, 0x1 ;  /* 0x00000001fff57424 */ /* 0x000fe400078e00ff */
[----:B------:R-:W-:Y:S01]  /*217e0*/  IMAD.MOV.U32 R64, RZ, RZ, R242 ;  /* 0x000000ffff407224 */ /* 0x000fe200078e00f2 */
[----:B------:R-:W-:-:S03]  /*217f0*/  LOP3.LUT P6, RZ, R45, 0x20, RZ, 0xc0, !PT ;  /* 0x000000202dff7812 */ /* 0x000fc600078cc0ff */
        /* <DEDUP_REMOVED lines=83> */
[----:B------:R-:W-:-:S07]  /*21d30*/  MOV R244, R65 ;  /* 0x0000004100f47202 */ /* 0x000fce0000000f00 */
[----:B------:R-:W-:Y:S05]  /*21d40*/  WARPSYNC.COLLECTIVE R243, `(.L_x_1437) ;  /* 0x00000000f3087348 */ /* 0x000fea0003c00000 */
[----:B------:R0:W1:Y:S02]  /*21d50*/  SHFL.BFLY P6, R242, R244, R245, R246 ;  /* 0x0c0000f5f4f27389 */ /* 0x00006400000c00f6 */
[----:B01----:R-:W-:Y:S01]  /*21d60*/  ENDCOLLECTIVE ;  /* 0x000000000000791b */ /* 0x003fe20003800000 */
.L_x_1437:
[----:B------:R-:W-:Y:S02]  /*21d70*/  IMAD.MOV.U32 R245, RZ, RZ, 0x2 ;  /* 0x00000002fff57424 */ /* 0x000fe400078e00ff */
[----:B------:R-:W-:-:S04]  /*21d80*/  IMAD.MOV.U32 R132, RZ, RZ, R242 ;  /* 0x000000ffff847224 */ /* 0x000fc800078e00f2 */
[----:B------:R-:W-:-:S05]  /*21d90*/  FADD.FTZ R132, R65, R132 ;  /* 0x0000008441847221 */ /* 0x000fca0000010000 */
[----:B------:R-:W-:-:S07]  /*21da0*/  MOV R244, R132 ;  /* 0x0000008400f47202 */ /* 0x000fce0000000f00 */
[----:B------:R-:W-:Y:S05]  /*21db0*/  WARPSYNC.COLLECTIVE R243, `(.L_x_1438) ;  /* 0x00000000f3087348 */ /* 0x000fea0003c00000 */
[----:B------:R0:W1:Y:S02]  /*21dc0*/  SHFL.BFLY P6, R242, R244, R245, R246 ;  /* 0x0c0000f5f4f27389 */ /* 0x00006400000c00f6 */
[----:B01----:R-:W-:Y:S01]  /*21dd0*/  ENDCOLLECTIVE ;  /* 0x000000000000791b */ /* 0x003fe20003800000 */
.L_x_1438:
[----:B------:R-:W-:Y:S02]  /*21de0*/  IMAD.MOV.U32 R245, RZ, RZ, 0x4 ;  /* 0x00000004fff57424 */ /* 0x000fe400078e00ff */
[----:B------:R-:W-:-:S04]  /*21df0*/  IMAD.MOV.U32 R133, RZ, RZ, R242 ;  /* 0x000000ffff857224 */ /* 0x000fc800078e00f2 */
[----:B------:R-:W-:-:S05]  /*21e00*/  FADD.FTZ R133, R132, R133 ;  /* 0x0000008584857221 */ /* 0x000fca0000010000 */
[----:B------:R-:W-:-:S07]  /*21e10*/  MOV R244, R133 ;  /* 0x0000008500f47202 */ /* 0x000fce0000000f00 */
[----:B------:R-:W-:Y:S05]  /*21e20*/  WARPSYNC.COLLECTIVE R243, `(.L_x_1439) ;  /* 0x00000000f3087348 */ /* 0x000fea0003c00000 */
[----:B------:R0:W1:Y:S02]  /*21e30*/  SHFL.BFLY P6, R242, R244, R245, R246 ;  /* 0x0c0000f5f4f27389 */ /* 0x00006400000c00f6 */
[----:B01----:R-:W-:Y:S01]  /*21e40*/  ENDCOLLECTIVE ;  /* 0x000000000000791b */ /* 0x003fe20003800000 */
.L_x_1439:
[----:B------:R-:W-:Y:S02]  /*21e50*/  IMAD.MOV.U32 R245, RZ, RZ, 0x8 ;  /* 0x00000008fff57424 */ /* 0x000fe400078e00ff */
[----:B------:R-:W-:-:S04]  /*21e60*/  IMAD.MOV.U32 R240, RZ, RZ, R242 ;  /* 0x000000fffff07224 */ /* 0x000fc800078e00f2 */
[----:B------:R-:W-:-:S05]  /*21e70*/  FADD.FTZ R240, R133, R240 ;  /* 0x000000f085f07221 */ /* 0x000fca0000010000 */
[----:B------:R-:W-:-:S07]  /*21e80*/  MOV R244, R240 ;  /* 0x000000f000f47202 */ /* 0x000fce0000000f00 */
[----:B------:R-:W-:Y:S05]  /*21e90*/  WARPSYNC.COLLECTIVE R243, `(.L_x_1440) ;  /* 0x00000000f3087348 */ /* 0x000fea0003c00000 */
[----:B------:R0:W1:Y:S02]  /*21ea0*/  SHFL.BFLY P6, R242, R244, R245, R246 ;  /* 0x0c0000f5f4f27389 */ /* 0x00006400000c00f6 */
[----:B01----:R-:W-:Y:S01]  /*21eb0*/  ENDCOLLECTIVE ;  /* 0x000000000000791b */ /* 0x003fe20003800000 */
.L_x_1440:
[----:B------:R-:W-:Y:S02]  /*21ec0*/  IMAD.MOV.U32 R245, RZ, RZ, 0x10 ;  /* 0x00000010fff57424 */ /* 0x000fe400078e00ff */
[----:B------:R-:W-:-:S04]  /*21ed0*/  IMAD.MOV.U32 R241, RZ, RZ, R242 ;  /* 0x000000fffff17224 */ /* 0x000fc800078e00f2 */
[----:B------:R-:W-:-:S05]  /*21ee0*/  FADD.FTZ R241, R240, R241 ;  /* 0x000000f1f0f17221 */ /* 0x000fca0000010000 */
[----:B------:R-:W-:-:S07]  /*21ef0*/  MOV R244, R241 ;  /* 0x000000f100f47202 */ /* 0x000fce0000000f00 */
[----:B------:R-:W-:Y:S05]  /*21f00*/  WARPSYNC.COLLECTIVE R243, `(.L_x_1441) ;  /* 0x00000000f3087348 */ /* 0x000fea0003c00000 */
[----:B------:R0:W1:Y:S02]  /*21f10*/  SHFL.BFLY P6, R242, R244, R245, R246 ;  /* 0x0c0000f5f4f27389 */ /* 0x00006400000c00f6 */
[----:B01----:R-:W-:Y:S01]  /*21f20*/  ENDCOLLECTIVE ;  /* 0x000000000000791b */ /* 0x003fe20003800000 */
.L_x_1441:
[----:B------:R-:W-:Y:S05]  /*21f30*/  BRA `(.L_x_1442) ;  /* 0xffffffe000607947 */ /* 0x000fea000383ffff */
.L_x_1443:
        /* <DEDUP_REMOVED lines=12> */
.L_x_33504:


//--------------------- .text._ZN10layer_norm31ln_parallel_residual_fwd_kernelINS_13Kernel_traitsI13__nv_bfloat16S2_S2_S2_fjLj5120ELj1ELj1ELj4ELj16ENS_18Kernel_traits_baseILj5120ES2_S2_S2_S2_fjLj128EEEEELb1ELb0ELb1EEEvNS_9FwdParamsE --------------------------
	.section	.text._ZN10layer_norm31ln_parallel_residual_fwd_kernelINS_13Kernel_traitsI13__nv_bfloat16S2_S2_S2_fjLj5120ELj1ELj1ELj4ELj16ENS_18Kernel_traits_baseILj5120ES2_S2_S2_S2_fjLj128EEEEELb1ELb0ELb1EEEvNS_9FwdParamsE,"ax",@progbits
	.align	128
        .global         _ZN10layer_norm31ln_parallel_residual_fwd_kernelINS_13Kernel_traitsI13__nv_bfloat16S2_S2_S2_fjLj5120ELj1ELj1ELj4ELj16ENS_18Kernel_traits_baseILj5120ES2_S2_S2_S2_fjLj128EEEEELb1ELb0ELb1EEEvNS_9FwdParamsE
        .type           _ZN10layer_norm31ln_parallel_residual_fwd_kernelINS_13Kernel_traitsI13__nv_bfloat16S2_S2_S2_fjLj5120ELj1ELj1ELj4ELj16ENS_18Kernel_traits_baseILj5120ES2_S2_S2_S2_fjLj128EEEEELb1ELb0ELb1EEEvNS_9FwdParamsE,@function
        .size           _ZN10layer_norm31ln_parallel_residual_fwd_kernelINS_13Kernel_traitsI13__nv_bfloat16S2_S2_S2_fjLj5120ELj1ELj1ELj4ELj16ENS_18Kernel_traits_baseILj5120ES2_S2_S2_S2_fjLj128EEEEELb1ELb0ELb1EEEvNS_9FwdParamsE,(.L_x_33505 - _ZN10layer_norm31ln_parallel_residual_fwd_kernelINS_13Kernel_traitsI13__nv_bfloat16S2_S2_S2_fjLj5120ELj1ELj1ELj4ELj16ENS_18Kernel_traits_baseILj5120ES2_S2_S2_S2_fjLj128EEEEELb1ELb0ELb1EEEvNS_9FwdParamsE)
        .other          _ZN10layer_norm31ln_parallel_residual_fwd_kernelINS_13Kernel_traitsI13__nv_bfloat16S2_S2_S2_fjLj5120ELj1ELj1ELj4ELj16ENS_18Kernel_traits_baseILj5120ES2_S2_S2_S2_fjLj128EEEEELb1ELb0ELb1EEEvNS_9FwdParamsE,@"STO_CUDA_ENTRY STV_DEFAULT"
_ZN10layer_norm31ln_parallel_residual_fwd_kernelINS_13Kernel_traitsI13__nv_bfloat16S2_S2_S2_fjLj5120ELj1ELj1ELj4ELj16ENS_18Kernel_traits_baseILj5120ES2_S2_S2_S2_fjLj128EEEEELb1ELb0ELb1EEEvNS_9FwdParamsE:
.text._ZN10layer_norm31ln_parallel_residual_fwd_kernelINS_13Kernel_traitsI13__nv_bfloat16S2_S2_S2_fjLj5120ELj1ELj1ELj4ELj16ENS_18Kernel_traits_baseILj5120ES2_S2_S2_S2_fjLj128EEEEELb1ELb0ELb1EEEvNS_9FwdParamsE:
[----:B------:R-:W-:Y:S01]  /*0000*/  LDC R1, c[0x0][0x28] ;  /* 0x00000a00ff017b82 */ /* 0x000fe20000000800 */
[----:B------:R-:W-:Y:S01]  /*0010*/  ULDC.64 UR6, c[0x0][0x2e0] ;  /* 0x0000b80000067ab9 */ /* 0x000fe20000000a00 */
[----:B------:R-:W0:Y:S01]  /*0020*/  S2R R188, SR_TID.X ;  /* 0x0000000000bc7919 */ /* 0x000e220000002100 */
[----:B------:R-:W-:-:S05]  /*0030*/  IMAD.U32 R130, RZ, RZ, UR6 ;  /* 0x00000006ff827e24 */ /* 0x000fca000f8e00ff */
[----:B------:R-:W1:Y:S01]  /*0040*/  LDC.64 R28, c[0x0][0x2c8] ;  /* 0x0000b200ff1c7b82 */ /* 0x000e620000000a00 */
[----:B------:R-:W-:Y:S01]  /*0050*/  IMAD.U32 R131, RZ, RZ, UR7 ;  /* 0x00000007ff837e24 */ /* 0x000fe2000f8e00ff */
[----:B------:R-:W-:Y:S01]  /*0060*/  ULDC.64 UR6, c[0x0][0x2c8] ;  /* 0x0000b20000067ab9 */ /* 0x000fe20000000a00 */
[----:B------:R-:W-:Y:S01]  /*0070*/  ULDC.U8 UR4, c[0x0][0x2f4] ;  /* 0x0000bd0000047ab9 */ /* 0x000fe20000000000 */
[----:B------:R-:W-:Y:S02]  /*0080*/  ISETP.NE.U32.AND P0, PT, RZ, UR6, PT ;  /* 0x00000006ff007c0c */ /* 0x000fe4000bf05070 */
[----:B------:R-:W-:Y:S01]  /*0090*/  ISETP.NE.AND P2, PT, RZ, UR4, PT ;  /* 0x00000004ff007c0c */ /* 0x000fe2000bf45270 */
[----:B------:R-:W-:Y:S01]  /*00a0*/  ULDC.64 UR4, c[0x0][0x208] ;  /* 0x0000820000047ab9 */ /* 0x000fe20000000a00 */
[----:B------:R-:W-:Y:S01]  /*00b0*/  ISETP.NE.AND.EX P0, PT, RZ, UR7, PT, P0 ;  /* 0x00000007ff007c0c */ /* 0x000fe2000bf05300 */
[----:B------:R-:W-:Y:S01]  /*00c0*/  ULDC.64 UR6, c[0x0][0x2d0] ;  /* 0x0000b40000067ab9 */ /* 0x000fe20000000a00 */
[----:B------:R-:W2:Y:S01]  /*00d0*/  LDC R192, c[0x0][0x2e8] ;  /* 0x0000ba00ffc07b82 */ /* 0x000ea20000000800 */
[----:B------:R-:W-:-:S04]  /*00e0*/  ISETP.NE.U32.AND P1, PT, RZ, UR6, PT ;  /* 0x00000006ff007c0c */ /* 0x000fc8000bf25070 */
[----:B------:R-:W-:-:S03]  /*00f0*/  ISETP.NE.AND.EX P1, PT, RZ, UR7, PT, P1 ;  /* 0x00000007ff007c0c */ /* 0x000fc6000bf25310 */
[----:B------:R-:W2:Y:S01]  /*0100*/  LDC R193, c[0x0][0x2ec] ;  /* 0x0000bb00ffc17b82 */ /* 0x000ea20000000800 */
[----:B------:R-:W5:Y:S09]  /*0110*/  @P2 LDG.E.64 R130, desc[UR4][R130.64] ;  /* 0x0000000482822981 */ /* 0x000f72000c1e1b00 */
[----:B------:R-:W3:Y:S01]  /*0120*/  @P1 LDC.64 R88, c[0x0][0x2d0] ;  /* 0x0000b400ff581b82 */ /* 0x000ee20000000a00 */
[----:B0-----:R-:W-:-:S04]  /*0130*/  LOP3.LUT R121, R188, 0x7f, RZ, 0xc0, !PT ;  /* 0x0000007fbc797812 */ /* 0x001fc800078ec0ff */
[----:B------:R-:W-:-:S04]  /*0140*/  SHF.L.U32 R30, R121, 0x4, RZ ;  /* 0x00000004791e7819 */ /* 0x000fc800000006ff */
[----:B------:R-:W-:Y:S01]  /*0150*/  IADD3 R32, P3, R30, UR6, RZ ;  /* 0x000000061e207c10 */ /* 0x000fe2000ff7e0ff */
[C---:B-1----:R-:W-:Y:S01]  /*0160*/  IMAD.WIDE.U32 R28, R121.reuse, 0x10, R28 ;  /* 0x00000010791c7825 */ /* 0x042fe200078e001c */
[----:B------:R-:W0:Y:S01]  /*0170*/  S2R R31, SR_CTAID.X ;  /* 0x00000000001f7919 */ /* 0x000e220000002500 */
[----:B------:R-:W-:Y:S02]  /*0180*/  ULDC UR6, c[0x0][0x214] ;  /* 0x0000850000067ab9 */ /* 0x000fe40000000800 */
[----:B------:R-:W-:Y:S01]  /*0190*/  IMAD.X R33, RZ, RZ, UR7, P3 ;  /* 0x00000007ff217e24 */ /* 0x000fe200098e06ff */
[----:B--2---:R1:W5:Y:S04]  /*01a0*/  @P2 LDG.E.64 R2, desc[UR4][R192.64] ;  /* 0x00000004c0022981 */ /* 0x004368000c1e1b00 */
[----:B------:R1:W5:Y:S01]  /*01b0*/  @P0 LDG.E.128 R24, desc[UR4][R28.64] ;  /* 0x000000041c180981 */ /* 0x000362000c1e1d00 */
[----:B---3--:R-:W-:-:S03]  /*01c0*/  @P1 IMAD.WIDE.U32 R88, R121, 0x10, R88 ;  /* 0x0000001079581825 */ /* 0x008fc600078e0058 */
        /* <DEDUP_REMOVED lines=8> */
[----:B------:R-:W5:Y:S01]  /*0250*/  @P1 LDG.E.128 R88, desc[UR4][R88.64+0x2000] ;  /* 0x0020000458581981 */ /* 0x000f62000c1e1d00 */
[----:B0-----:R-:W-:-:S04]  /*0260*/  LEA.HI R184, R188, R31, RZ, 0x19 ;  /* 0x0000001fbcb87211 */ /* 0x001fc800078fc8ff */
[----:B------:R-:W-:Y:S01]  /*0270*/  ISETP.GE.AND P3, PT, R184, UR6, PT ;  /* 0x00000006b8007c0c */ /* 0x000fe2000bf66270 */
[----:B------:R-:W-:Y:S02]  /*0280*/  ULDC.64 UR6, c[0x0][0x268] ;  /* 0x00009a0000067ab9 */ /* 0x000fe40000000a00 */
[----:B------:R-:W-:Y:S01]  /*0290*/  IADD3 R30, P4, R30, UR6, RZ ;  /* 0x000000061e1e7c10 */ /* 0x000fe2000ff9e0ff */
[----:B------:R-:W-:Y:S02]  /*02a0*/  ULDC UR6, c[0x0][0x0] ;  /* 0x0000000000067ab9 */ /* 0x000fe40000000800 */
[----:B------:R-:W-:Y:S02]  /*02b0*/  IMAD R188, R31, UR6, R188 ;  /* 0x000000061fbc7c24 */ /* 0x000fe4000f8e02bc */
[----:B------:R-:W-:-:S05]  /*02c0*/  IMAD.X R31, RZ, RZ, UR7, P4 ;  /* 0x00000007ff1f7e24 */ /* 0x000fca000a0e06ff */
[----:B-1----:R-:W-:Y:S05]  /*02d0*/  @P3 EXIT ;  /* 0x000000000000394d */ /* 0x002fea0003800000 */
[----:B------:R-:W0:Y:S01]  /*02e0*/  @P2 LDC R33, c[0x0][0x2f0] ;  /* 0x0000bc00ff212b82 */ /* 0x000e220000000800 */
[----:B------:R-:W5:Y:S04]  /*02f0*/  LDG.E.128 R84, desc[UR4][R30.64] ;  /* 0x000000041e547981 */ /* 0x000f68000c1e1d00 */
[----:B------:R-:W5:Y:S03]  /*0300*/  LDG.E.128 R80, desc[UR4][R30.64+0x800] ;  /* 0x000800041e507981 */ /* 0x000f66000c1e1d00 */
[----:B------:R-:W1:Y:S01]  /*0310*/  LDC.64 R28, c[0x0][0x260] ;  /* 0x00009800ff1c7b82 */ /* 0x000e620000000a00 */
[----:B------:R-:W5:Y:S04]  /*0320*/  LDG.E.128 R76, desc[UR4][R30.64+0x1000] ;  /* 0x001000041e4c7981 */ /* 0x000f68000c1e1d00 */
[----:B------:R-:W5:Y:S04]  /*0330*/  LDG.E.128 R72, desc[UR4][R30.64+0x1800] ;  /* 0x001800041e487981 */ /* 0x000f68000c1e1d00 */
[----:B------:R2:W5:Y:S02]  /*0340*/  LDG.E.128 R68, desc[UR4][R30.64+0x2000] ;  /* 0x002000041e447981 */ /* 0x000564000c1e1d00 */
[----:B-----5:R-:W-:-:S02]  /*0350*/  VIADD R120, R131, 0xbb67ae85 ;  /* 0xbb67ae8583787836 */ /* 0x020fc40000000000 */
[C---:B------:R-:W-:Y:S01]  /*0360*/  VIADD R47, R130.reuse, 0x9e3779b9 ;  /* 0x9e3779b9822f7836 */ /* 0x040fe20000000000 */
[----:B------:R-:W-:Y:S01]  /*0370*/  IADD3 R46, R130, 0x3c6ef372, RZ ;  /* 0x3c6ef372822e7810 */ /* 0x000fe20007ffe0ff */
[C---:B------:R-:W-:Y:S02]  /*0380*/  VIADD R45, R131.reuse, 0x76cf5d0a ;  /* 0x76cf5d0a832d7836 */ /* 0x040fe40000000000 */
[C---:B------:R-:W-:Y:S01]  /*0390*/  VIADD R44, R131.reuse, 0x32370b8f ;  /* 0x32370b8f832c7836 */ /* 0x040fe20000000000 */
[----:B0-----:R-:W-:Y:S02]  /*03a0*/  @P2 IADD3 R192, P3, R2, R33, RZ ;  /* 0x0000002102c02210 */ /* 0x001fe40007f7e0ff */
[C---:B------:R-:W-:Y:S01]  /*03b0*/  IADD3 R43, R130.reuse, -0x255992d5, RZ ;  /* 0xdaa66d2b822b7810 */ /* 0x040fe20007ffe0ff */
[C---:B------:R-:W-:Y:S01]  /*03c0*/  VIADD R42, R130.reuse, 0x78dde6e4 ;  /* 0x78dde6e4822a7836 */ /* 0x040fe20000000000 */
[----:B------:R-:W-:Y:S01]  /*03d0*/  @P2 IADD3.X R193, RZ, R3, RZ, P3, !PT ;  /* 0x00000003ffc12210 */ /* 0x000fe20001ffe4ff */
[C---:B------:R-:W-:Y:S01]  /*03e0*/  VIADD R41, R131.reuse, 0xed9eba14 ;  /* 0xed9eba1483297836 */ /* 0x040fe20000000000 */
[----:B------:R-:W-:Y:S01]  /*03f0*/  IADD3 R40, R131, -0x56f99767, RZ ;  /* 0xa906689983287810 */ /* 0x000fe20007ffe0ff */
[----:B------:R-:W-:Y:S01]  /*0400*/  VIADD R39, R130, 0x1715609d ;  /* 0x1715609d82277836 */ /* 0x000fe20000000000 */
[--C-:B------:R-:W-:Y:S01]  /*0410*/  SHF.R.U64 R186, R192, 0x2, R193.reuse ;  /* 0x00000002c0ba7819 */ /* 0x100fe200000012c1 */
[----:B------:R-:W-:Y:S01]  /*0420*/  IMAD.WIDE.U32 R32, R188, -0x326172a9, RZ ;  /* 0xcd9e8d57bc207825 */ /* 0x000fe200078e00ff */
[----:B------:R-:W-:-:S03]  /*0430*/  SHF.R.U32.HI R187, RZ, 0x2, R193 ;  /* 0x00000002ffbb7819 */ /* 0x000fc600000116c1 */
[----:B------:R-:W-:Y:S01]  /*0440*/  VIADD R38, R130, 0xb54cda56 ;  /* 0xb54cda5682267836 */ /* 0x000fe20000000000 */
[----:B------:R-:W-:Y:S01]  /*0450*/  IADD3 R37, R131, 0x646e171e, RZ ;  /* 0x646e171e83257810 */ /* 0x000fe20007ffe0ff */
[----:B------:R-:W-:Y:S01]  /*0460*/  IMAD.WIDE.U32 R2, R186, -0x2daee0ad, RZ ;  /* 0xd2511f53ba027825 */ /* 0x000fe200078e00ff */
[----:B--2---:R-:W-:-:S03]  /*0470*/  LOP3.LUT R30, R33, R187, R130, 0x96, !PT ;  /* 0x000000bb211e7212 */ /* 0x004fc600078e9682 */
[----:B------:R-:W-:Y:S01]  /*0480*/  VIADD R36, R131, 0x1fd5c5a3 ;  /* 0x1fd5c5a383247836 */ /* 0x000fe20000000000 */
[----:B------:R-:W-:Y:S01]  /*0490*/  LOP3.LUT R0, R3, R131, RZ, 0x3c, !PT ;  /* 0x0000008303007212 */ /* 0x000fe200078e3cff */
[----:B-1----:R-:W-:-:S04]  /*04a0*/  IMAD.WIDE.U32 R28, R121, 0x10, R28 ;  /* 0x00000010791c7825 */ /* 0x002fc800078e001c */
[----:B------:R-:W-:Y:S01]  /*04b0*/  VIADD R35, R130, 0x5384540f ;  /* 0x5384540f82237836 */ /* 0x000fe20000000000 */
[----:B------:R-:W5:Y:S01]  /*04c0*/  LDG.E.128 R64, desc[UR4][R28.64] ;  /* 0x000000041c407981 */ /* 0x000f62000c1e1d00 */
[----:B------:R-:W-:Y:S01]  /*04d0*/  IMAD.WIDE.U32 R30, R30, -0x2daee0ad, RZ ;  /* 0xd2511f531e1e7825 */ /* 0x000fe200078e00ff */
[----:B------:R-:W-:Y:S02]  /*04e0*/  IADD3 R34, R130, -0xe443238, RZ ;  /* 0xf1bbcdc882227810 */ /* 0x000fe40007ffe0ff */
[----:B------:R-:W-:Y:S01]  /*04f0*/  @!P0 CS2R R24, SRZ ;  /* 0x0000000000188805 */ /* 0x000fe2000001ff00 */
[----:B------:R-:W5:Y:S01]  /*0500*/  LDG.E.128 R60, desc[UR4][R28.64+0x800] ;  /* 0x000800041c3c7981 */ /* 0x000f62000c1e1d00 */
[----:B------:R-:W-:Y:S02]  /*0510*/  @!P0 CS2R R26, SRZ ;  /* 0x00000000001a8805 */ /* 0x000fe4000001ff00 */
[----:B------:R-:W-:Y:S02]  /*0520*/  @!P1 CS2R R88, SRZ ;  /* 0x0000000000589805 */ /* 0x000fe4000001ff00 */
[----:B------:R-:W-:Y:S01]  /*0530*/  @!P0 CS2R R20, SRZ ;  /* 0x0000000000148805 */ /* 0x000fe2000001ff00 */
[----:B------:R-:W5:Y:S01]  /*0540*/  LDG.E.128 R56, desc[UR4][R28.64+0x1000] ;  /* 0x001000041c387981 */ /* 0x000f62000c1e1d00 */
[----:B------:R-:W-:-:S02]  /*0550*/  @!P0 CS2R R22, SRZ ;  /* 0x0000000000168805 */ /* 0x000fc4000001ff00 */
[----:B------:R-:W-:Y:S02]  /*0560*/  @!P0 CS2R R16, SRZ ;  /* 0x0000000000108805 */ /* 0x000fe4000001ff00 */
[----:B------:R-:W-:Y:S01]  /*0570*/  @!P0 CS2R R18, SRZ ;  /* 0x0000000000128805 */ /* 0x000fe2000001ff00 */
[----:B------:R-:W5:Y:S01]  /*0580*/  LDG.E.128 R52, desc[UR4][R28.64+0x1800] ;  /* 0x001800041c347981 */ /* 0x000f62000c1e1d00 */
[----:B------:R-:W-:Y:S02]  /*0590*/  @!P0 CS2R R12, SRZ ;  /* 0x00000000000c8805 */ /* 0x000fe4000001ff00 */
[----:B------:R-:W-:Y:S02]  /*05a0*/  @!P0 CS2R R14, SRZ ;  /* 0x00000000000e8805 */ /* 0x000fe4000001ff00 */
[----:B------:R-:W-:Y:S01]  /*05b0*/  @!P0 CS2R R8, SRZ ;  /* 0x0000000000088805 */ /* 0x000fe2000001ff00 */
[----:B------:R0:W5:Y:S01]  /*05c0*/  LDG.E.128 R48, desc[UR4][R28.64+0x2000] ;  /* 0x002000041c307981 */ /* 0x000162000c1e1d00 */
[----:B------:R-:W-:-:S02]  /*05d0*/  LOP3.LUT R33, R31, R2, R120, 0x96, !PT ;  /* 0x000000021f217212 */ /* 0x000fc400078e9678 */
[----:B------:R-:W-:Y:S02]  /*05e0*/  @!P0 CS2R R10, SRZ ;  /* 0x00000000000a8805 */ /* 0x000fe4000001ff00 */
[----:B------:R-:W-:Y:S02]  /*05f0*/  @!P1 CS2R R4, SRZ ;  /* 0x0000000000049805 */ /* 0x000fe4000001ff00 */
[----:B------:R-:W-:Y:S02]  /*0600*/  @!P1 CS2R R6, SRZ ;  /* 0x0000000000069805 */ /* 0x000fe4000001ff00 */
[----:B------:R-:W-:Y:S02]  /*0610*/  @!P1 CS2R R100, SRZ ;  /* 0x0000000000649805 */ /* 0x000fe4000001ff00 */
[----:B------:R-:W-:Y:S02]  /*0620*/  @!P1 CS2R R102, SRZ ;  /* 0x0000000000669805 */ /* 0x000fe4000001ff00 */
[----:B------:R-:W-:-:S02]  /*0630*/  @!P1 CS2R R96, SRZ ;  /* 0x0000000000609805 */ /* 0x000fc4000001ff00 */
[----:B------:R-:W-:Y:S02]  /*0640*/  @!P1 CS2R R98, SRZ ;  /* 0x0000000000629805 */ /* 0x000fe4000001ff00 */
[----:B------:R-:W-:Y:S01]  /*0650*/  @!P1 CS2R R92, SRZ ;  /* 0x00000000005c9805 */ /* 0x000fe2000001ff00 */
[----:B0-----:R-:W-:Y:S01]  /*0660*/  IMAD.WIDE.U32 R28, R0, -0x326172a9, RZ ;  /* 0xcd9e8d57001c7825 */ /* 0x001fe200078e00ff */
[----:B------:R-:W-:Y:S02]  /*0670*/  @!P1 CS2R R94, SRZ ;  /* 0x00000000005e9805 */ /* 0x000fe4000001ff00 */
[----:B------:R-:W-:Y:S02]  /*0680*/  @!P1 CS2R R90, SRZ ;  /* 0x00000000005a9805 */ /* 0x000fe4000001ff00 */
[----:B------:R-:W-:Y:S01]  /*0690*/  IADD3 R128, R131, -0x695add53, RZ ;  /* 0x96a522ad83807810 */ /* 0x000fe20007ffe0ff */
[----:B------:R-:W-:Y:S01]  /*06a0*/  VIADD R129, R130, 0x8ff34781 ;  /* 0x8ff3478182817836 */ /* 0x000fe20000000000 */
[----:B------:R-:W-:Y:S01]  /*06b0*/  LOP3.LUT R2, R29, R47, R32, 0x96, !PT ;  /* 0x0000002f1d027212 */ /* 0x000fe200078e9620 */
[----:B------:R-:W-:Y:S01]  /*06c0*/  IMAD.WIDE.U32 R32, R33, -0x326172a9, RZ ;  /* 0xcd9e8d5721207825 */ /* 0x000fe200078e00ff */
[----:B------:R-:W-:Y:S01]  /*06d0*/  ULDC.64 UR6, c[0x0][0x228] ;  /* 0x00008a0000067ab9 */ /* 0x000fe20000000a00 */
[----:B------:R-:W-:Y:S01]  /*06e0*/  HFMA2.MMA R185, -RZ, RZ, 0, 0 ;  /* 0x00000000ffb97435 */ /* 0x000fe200000001ff */
[----:B------:R-:W-:Y:S01]  /*06f0*/  ULDC UR10, c[0x0][0x290] ;  /* 0x0000a400000a7ab9 */ /* 0x000fe20000000800 */
[----:B------:R-:W-:Y:S01]  /*0700*/  IMAD.WIDE.U32 R2, R2, -0x2daee0ad, RZ ;  /* 0xd2511f5302027825 */ /* 0x000fe200078e00ff */
[----:B------:R-:W-:Y:S01]  /*0710*/  LOP3.LUT R28, R33, R28, R46, 0x96, !PT ;  /* 0x0000001c211c7212 */ /* 0x000fe200078e962e */
[----:B------:R-:W-:Y:S01]  /*0720*/  ULDC.64 UR18, c[0x0][0x228] ;  /* 0x00008a0000127ab9 */ /* 0x000fe20000000a00 */
[----:B------:R-:W-:Y:S01]  /*0730*/  ULDC.64 UR8, c[0x0][0x230] ;  /* 0x00008c0000087ab9 */ /* 0x000fe20000000a00 */
[----:B------:R-:W-:Y:S01]  /*0740*/  IMAD.MOV.U32 R109, RZ, RZ, 0x1 ;  /* 0x00000001ff6d7424 */ /* 0x000fe200078e00ff */
[----:B------:R-:W-:Y:S01]  /*0750*/  LOP3.LUT R30, R3, R30, R45, 0x96, !PT ;  /* 0x0000001e031e7212 */ /* 0x000fe200078e962d */
[----:B------:R-:W-:Y:S01]  /*0760*/  IMAD.WIDE.U32 R28, R28, -0x2daee0ad, RZ ;  /* 0xd2511f531c1c7825 */ /* 0x000fe200078e00ff */
[----:B------:R-:W-:Y:S01]  /*0770*/  ULDC.64 UR12, c[0x0][0x2b8] ;  /* 0x0000ae00000c7ab9 */ /* 0x000fe20000000a00 */
[----:B------:R-:W-:Y:S01]  /*0780*/  ULDC.64 UR14, c[0x0][0x2c0] ;  /* 0x0000b000000e7ab9 */ /* 0x000fe20000000a00 */
[----:B------:R-:W-:Y:S01]  /*0790*/  ULDC.64 UR16, c[0x0][0x210] ;  /* 0x0000840000107ab9 */ /* 0x000fe20000000a00 */
[----:B------:R-:W-:Y:S01]  /*07a0*/  IMAD.WIDE.U32 R30, R30, -0x326172a9, RZ ;  /* 0xcd9e8d571e1e7825 */ /* 0x000fe200078e00ff */
[----:B------:R-:W-:-:S04]  /*07b0*/  LOP3.LUT R33, R29, R2, R44, 0x96, !PT ;  /* 0x000000021d217212 */ /* 0x000fc800078e962c */
[----:B------:R-:W-:Y:S01]  /*07c0*/  LOP3.LUT R2, R31, R32, R43, 0x96, !PT ;  /* 0x000000201f027212 */ /* 0x000fe200078e962b */
[----:B------:R-:W-:-:S04]  /*07d0*/  IMAD.WIDE.U32 R32, R33, -0x326172a9, RZ ;  /* 0xcd9e8d5721207825 */ /* 0x000fc800078e00ff */
        /* <DEDUP_REMOVED lines=15> */
[----:B------:R-:W-:-:S04]  /*08d0*/  IMAD.HI.U32 R3, R105, -0x326172a9, RZ ;  /* 0xcd9e8d5769037827 */ /* 0x000fc800078e00ff */
[----:B------:R-:W-:-:S04]  /*08e0*/  IMAD.HI.U32 R0, R104, -0x2daee0ad, RZ ;  /* 0xd2511f5368007827 */ /* 0x000fc800078e00ff */
[----:B------:R-:W-:Y:S01]  /*08f0*/  VIADD R33, R131, 0xdb3d7428 ;  /* 0xdb3d742883217836 */ /* 0x000fe20000000000 */
[----:B------:R-:W-:-:S04]  /*0900*/  LOP3.LUT R144, R3, R30, R34, 0x96, !PT ;  /* 0x0000001e03907212 */ /* 0x000fc800078e9622 */
[----:B------:R-:W-:Y:S01]  /*0910*/  LOP3.LUT R142, R0, R28, R33, 0x96, !PT ;  /* 0x0000001c008e7212 */ /* 0x000fe200078e9621 */
        /* <DEDUP_REMOVED lines=10> */
[----:B------:R-:W-:Y:S01]  /*09c0*/  IMAD R88, R105, -0x326172a9, RZ ;  /* 0xcd9e8d5769587824 */ /* 0x000fe200078e02ff */
[C---:B------:R-:W-:Y:S01]  /*09d0*/  PRMT R148, R89.reuse, 0x7632, R148 ;  /* 0x0000763259947816 */ /* 0x040fe20000000094 */
[----:B------:R-:W-:Y:S01]  /*09e0*/  IMAD.HI.U32 R190, R144, -0x2daee0ad, RZ ;  /* 0xd2511f5390be7827 */ /* 0x000fe200078e00ff */
[----:B------:R-:W-:-:S02]  /*09f0*/  SHF.L.U32 R127, R89, 0x10, RZ ;  /* 0x00000010597f7819 */ /* 0x000fc400000006ff */
[----:B------:R-:W-:Y:S01]  /*0a00*/  PRMT R183, R24, 0x7632, R183 ;  /* 0x0000763218b77816 */ /* 0x000fe200000000b7 */
[----:B------:R-:W-:Y:S01]  /*0a10*/  IMAD R89, R104, -0x2daee0ad, RZ ;  /* 0xd2511f5368597824 */ /* 0x000fe200078e02ff */
[----:B------:R-:W-:Y:S01]  /*0a20*/  PRMT R173, R21, 0x7632, R173 ;  /* 0x0000763215ad7816 */ /* 0x000fe200000000ad */
[----:B------:R-:W-:Y:S01]  /*0a30*/  IMAD.HI.U32 R189, R142, -0x326172a9, RZ ;  /* 0xcd9e8d578ebd7827 */ /* 0x000fe200078e00ff */
[----:B------:R-:W-:Y:S02]  /*0a40*/  PRMT R171, R22, 0x7632, R171 ;  /* 0x0000763216ab7816 */ /* 0x000fe400000000ab */
[----:B------:R-:W-:Y:S01]  /*0a50*/  PRMT R169, R23, 0x7632, R169 ;  /* 0x0000763217a97816 */ /* 0x000fe200000000a9 */
[----:B------:R-:W-:Y:S01]  /*0a60*/  IMAD.U32 R21, R19, 0x10000, RZ ;  /* 0x0001000013157824 */ /* 0x000fe200078e00ff */
[----:B------:R-:W-:Y:S01]  /*0a70*/  SHF.L.U32 R25, R23, 0x10, RZ ;  /* 0x0000001017197819 */ /* 0x000fe200000006ff */
        /* <DEDUP_REMOVED lines=21> */
[----:B------:R-:W-:Y:S01]  /*0bd0*/  PRMT R143, R91, 0x7632, R143 ;  /* 0x000076325b8f7816 */ /* 0x000fe2000000008f */
[----:B------:R-:W-:Y:S01]  /*0be0*/  IMAD.U32 R32, R24, 0x10000, RZ ;  /* 0x0001000018207824 */ /* 0x000fe200078e00ff */
[----:B------:R-:W-:Y:S01]  /*0bf0*/  PRMT R175, R20, 0x7632, R175 ;  /* 0x0000763214af7816 */ /* 0x000fe200000000af */
[----:B------:R-:W-:Y:S01]  /*0c00*/  IMAD.U32 R17, R15, 0x10000, RZ ;  /* 0x000100000f117824 */ /* 0x000fe200078e00ff */
[C---:B------:R-:W-:Y:S02]  /*0c10*/  PRMT R163, R18.reuse, 0x7632, R163 ;  /* 0x0000763212a37816 */ /* 0x040fe400000000a3 */
        /* <DEDUP_REMOVED lines=17> */
[----:B------:R-:W-:Y:S01]  /*0d30*/  ISETP.NE.U32.AND P0, PT, RZ, UR6, PT ;  /* 0x00000006ff007c0c */ /* 0x000fe2000bf05070 */
        /* <DEDUP_REMOVED lines=13> */
[----:B------:R-:W-:Y:S01]  /*0e10*/  LOP3.LUT R190, R190, R89, R128, 0x96, !PT ;  /* 0x00000059bebe7212 */ /* 0x000fe200078e9680 */
[----:B------:R-:W-:Y:S01]  /*0e20*/  IMAD.U32 R2, R98, 0x10000, RZ ;  /* 0x0001000062027824 */ /* 0x000fe200078e00ff */
[----:B------:R-:W-:Y:S01]  /*0e30*/  LOP3.LUT R189, R189, R88, R129, 0x96, !PT ;  /* 0x00000058bdbd7212 */ /* 0x000fe200078e9681 */
        /* <DEDUP_REMOVED lines=46> */
[----:B------:R-:W-:-:S02]  /*1120*/  IMAD R144, R144, -0x2daee0ad, RZ ;  /* 0xd2511f5390907824 */ /* 0x000fc400078e02ff */
[----:B------:R-:W-:Y:S01]  /*1130*/  IMAD R142, R142, -0x326172a9, RZ ;  /* 0xcd9e8d578e8e7824 */ /* 0x000fe200078e02ff */
[----:B------:R-:W-:Y:S01]  /*1140*/  ISETP.NE.AND.EX P0, PT, RZ, UR7, PT, P0 ;  /* 0x00000007ff007c0c */ /* 0x000fe2000bf05300 */
[----:B------:R-:W-:Y:S01]  /*1150*/  ULDC UR6, c[0x0][0x218] ;  /* 0x0000860000067ab9 */ /* 0x000fe20000000800 */
[----:B------:R-:W-:-:S11]  /*1160*/  ULDC.U8 UR7, c[0x0][0x2a0] ;  /* 0x0000a80000077ab9 */ /* 0x000fd60000000000 */
.L_x_2090:
[----:B------:R-:W-:Y:S01]  /*1170*/  ISETP.NE.U32.AND P1, PT, RZ, UR8, PT ;  /* 0x00000008ff007c0c */ /* 0x000fe2000bf25070 */
[----:B0-----:R-:W0:Y:S01]  /*1180*/  @P0 LDC.64 R98, c[0x0][0x228] ;  /* 0x00008a00ff620b82 */ /* 0x001e220000000a00 */
[----:B------:R-:W-:Y:S02]  /*1190*/  IMAD R100, R184, UR6, RZ ;  /* 0x00000006b8647c24 */ /* 0x000fe4000f8e02ff */
[----:B------:R-:W-:-:S03]  /*11a0*/  ISETP.NE.AND.EX P1, PT, RZ, UR9, PT, P1 ;  /* 0x00000009ff007c0c */ /* 0x000fc6000bf25310 */
[----:B------:R-:W-:Y:S02]  /*11b0*/  SHF.R.S32.HI R101, RZ, 0x1f, R100 ;  /* 0x0000001fff657819 */ /* 0x000fe40000011464 */
[----:B------:R-:W1:Y:S02]  /*11c0*/  LDC.64 R222, c[0x0][0x220] ;  /* 0x00008800ffde7b82 */ /* 0x000e640000000a00 */
[----:B------:R-:W-:-:S04]  /*11d0*/  LEA.HI R100, R101, R100, RZ, 0x3 ;  /* 0x0000006465647211 */ /* 0x000fc800078f18ff */
[----:B------:R-:W-:Y:S02]  /*11e0*/  LEA.HI.SX32 R100, R100, R121, 0x1d ;  /* 0x0000007964647211 */ /* 0x000fe400078feaff */
[----:B------:R-:W2:Y:S03]  /*11f0*/  @P1 LDC.64 R96, c[0x0][0x230] ;  /* 0x00008c00ff601b82 */ /* 0x000ea60000000a00 */
[----:B0-----:R-:W-:-:S05]  /*1200*/  @P0 IMAD.WIDE.U32 R98, R100, 0x10, R98 ;  /* 0x0000001064620825 */ /* 0x001fca00078e0062 */
[----:B-----5:R0:W5:Y:S01]  /*1210*/  @P0 LDG.E.128 R88, desc[UR4][R98.64] ;  /* 0x0000000462580981 */ /* 0x020162000c1e1d00 */
[----:B-1----:R-:W-:-:S04]  /*1220*/  IMAD.WIDE.U32 R102, R100, 0x10, R222 ;  /* 0x0000001064667825 */ /* 0x002fc800078e00de */
[----:B--2---:R-:W-:-:S05]  /*1230*/  @P1 IMAD.WIDE.U32 R96, R100, 0x10, R96 ;  /* 0x0000001064601825 */ /* 0x004fca00078e0060 */
[----:B------:R0:W5:Y:S04]  /*1240*/  @P1 LDG.E.128 R92, desc[UR4][R96.64] ;  /* 0x00000004605c1981 */ /* 0x000168000c1e1d00 */
[----:B------:R0:W5:Y:S01]  /*1250*/  LDG.E.128 R96, desc[UR4][R102.64] ;  /* 0x0000000466607981 */ /* 0x000162000c1e1d00 */
        /* <DEDUP_REMOVED lines=12> */
.L_x_1445:
[----:B------:R-:W-:-:S07]  /*1320*/  MOV R108, R142 ;  /* 0x0000008e006c7202 */ /* 0x000fce0000000f00 */
.L_x_1446:
[----:B------:R-:W-:Y:S05]  /*1330*/  BSYNC B0 ;  /* 0x0000000000007941 */ /* 0x000fea0003800000 */
.L_x_1444:
        /* <DEDUP_REMOVED lines=16> */
.L_x_1450:
[----:B------:R-:W-:Y:S05]  /*1440*/  BSYNC B1 ;  /* 0x0000000000017941 */ /* 0x000fea0003800000 */
.L_x_1449:
[----:B------:R-:W-:Y:S01]  /*1450*/  IMAD.HI.U32 R101, R188, -0x326172a9, RZ ;  /* 0xcd9e8d57bc657827 */ /* 0x000fe200078e00ff */
[----:B------:R-:W-:-:S03]  /*1460*/  LOP3.LUT R102, R102, R185, R131, 0x96, !PT ;  /* 0x000000b966667212 */ /* 0x000fc600078e9683 */
[----:B------:R-:W-:Y:S01]  /*1470*/  IMAD R104, R188, -0x326172a9, RZ ;  /* 0xcd9e8d57bc687824 */ /* 0x000fe200078e02ff */
[----:B------:R-:W-:Y:S01]  /*1480*/  LOP3.LUT R101, R101, R187, R130, 0x96, !PT ;  /* 0x000000bb65657212 */ /* 0x000fe200078e9682 */
[----:B------:R-:W-:-:S04]  /*1490*/  IMAD.WIDE.U32 R102, R102, -0x326172a9, RZ ;  /* 0xcd9e8d5766667825 */ /* 0x000fc800078e00ff */
[----:B------:R-:W-:Y:S01]  /*14a0*/  IMAD R105, R186, -0x2daee0ad, RZ ;  /* 0xd2511f53ba697824 */ /* 0x000fe200078e02ff */
[----:B------:R-:W-:Y:S01]  /*14b0*/  LOP3.LUT R104, R103, R104, R47, 0x96, !PT ;  /* 0x0000006867687212 */ /* 0x000fe200078e962f */
[----:B------:R-:W-:-:S04]  /*14c0*/  IMAD.WIDE.U32 R106, R101, -0x2daee0ad, RZ ;  /* 0xd2511f53656a7825 */ /* 0x000fc800078e00ff */
[----:B------:R-:W-:Y:S01]  /*14d0*/  IMAD.WIDE.U32 R110, R104, -0x2daee0ad, RZ ;  /* 0xd2511f53686e7825 */ /* 0x000fe200078e00ff */
[----:B------:R-:W-:-:S03]  /*14e0*/  LOP3.LUT R105, R107, R105, R120, 0x96, !PT ;  /* 0x000000696b697212 */ /* 0x000fc600078e9678 */
[----:B------:R-:W-:Y:S01]  /*14f0*/  IMAD.MOV.U32 R101, RZ, RZ, RZ ;  /* 0x000000ffff657224 */ /* 0x000fe200078e00ff */
[----:B------:R-:W-:Y:S01]  /*1500*/  LOP3.LUT R103, R111, R106, R45, 0x96, !PT ;  /* 0x0000006a6f677212 */ /* 0x000fe200078e962d */
[----:B------:R-:W-:-:S05]  /*1510*/  IMAD.WIDE.U32 R104, R105, -0x326172a9, RZ ;  /* 0xcd9e8d5769687825 */ /* 0x000fca00078e00ff */
        /* <DEDUP_REMOVED lines=27> */
[----:B------:R-:W-:-:S03]  /*16d0*/  LOP3.LUT R189, R107, R110, R129, 0x96, !PT ;  /* 0x0000006e6bbd7212 */ /* 0x000fc600078e9681 */
[----:B------:R-:W-:Y:S01]  /*16e0*/  IMAD.MOV.U32 R142, RZ, RZ, R106 ;  /* 0x000000ffff8e7224 */ /* 0x000fe200078e006a */
[----:B------:R-:W-:Y:S02]  /*16f0*/  LOP3.LUT R190, R103, R104, R128, 0x96, !PT ;  /* 0x0000006867be7212 */ /* 0x000fe400078e9680 */
[----:B------:R-:W-:-:S07]  /*1700*/  MOV R144, R102 ;  /* 0x0000006600907202 */ /* 0x000fce0000000f00 */
.L_x_1448:
[----:B------:R-:W-:Y:S05]  /*1710*/  BSYNC B0 ;  /* 0x0000000000007941 */ /* 0x000fea0003800000 */
.L_x_1447:
[----:B------:R-:W0:Y:S01]  /*1720*/  LDC R197, c[0x0][0x298] ;  /* 0x0000a600ffc57b82 */ /* 0x000e220000000800 */
[----:B------:R-:W-:Y:S01]  /*1730*/  ISETP.NE.U32.AND P2, PT, RZ, UR18, PT ;  /* 0x00000012ff007c0c */ /* 0x000fe2000bf45070 */
[----:B------:R-:W-:Y:S01]  /*1740*/  IMAD.MOV.U32 R118, RZ, RZ, 0x2f800000 ;  /* 0x2f800000ff767424 */ /* 0x000fe200078e00ff */
[----:B------:R-:W-:Y:S02]  /*1750*/  I2FP.F32.U32 R103, R108 ;  /* 0x0000006c00677245 */ /* 0x000fe40000201000 */
[----:B------:R-:W-:Y:S02]  /*1760*/  ISETP.NE.AND.EX P2, PT, RZ, UR19, PT, P2 ;  /* 0x00000013ff007c0c */ /* 0x000fe4000bf45320 */
[C---:B-----5:R-:W-:Y:S01]  /*1770*/  SHF.L.U32 R102, R96.reuse, 0x10, RZ ;  /* 0x0000001060667819 */ /* 0x060fe200000006ff */
[----:B------:R-:W1:Y:S01]  /*1780*/  LDC R198, c[0x0][0x294] ;  /* 0x0000a500ffc67b82 */ /* 0x000e620000000800 */
[----:B------:R-:W-:Y:S01]  /*1790*/  FFMA.FTZ R103, R103, R118, 1.1641532182693481445e-10 ;  /* 0x2f00000067677423 */ /* 0x000fe20000010076 */
[----:B------:R-:W-:-:S02]  /*17a0*/  PRMT R96, R96, 0x7632, R96 ;  /* 0x0000763260607816 */ /* 0x000fc40000000060 */
[----:B0-----:R-:W-:Y:S02]  /*17b0*/  FMUL.FTZ R102, R102, R197 ;  /* 0x000000c566667220 */ /* 0x001fe40000410000 */
[----:B-1----:R-:W-:-:S04]  /*17c0*/  FSETP.GTU.FTZ.AND P3, PT, R103, R198, PT ;  /* 0x000000c66700720b */ /* 0x002fc80003f7c000 */
[----:B------:R-:W-:Y:S02]  /*17d0*/  P2R R115, PR, RZ, 0x8 ;  /* 0x00000008ff737803 */ /* 0x000fe40000000000 */
        /* <DEDUP_REMOVED lines=8> */
.L_x_1451:
        /* <DEDUP_REMOVED lines=12> */
.L_x_1454:
[----:B------:R-:W-:-:S07]  /*1920*/  IMAD.MOV.U32 R108, RZ, RZ, R142 ;  /* 0x000000ffff6c7224 */ /* 0x000fce00078e008e */
.L_x_1455:
[----:B------:R-:W-:Y:S05]  /*1930*/  BSYNC B0 ;  /* 0x0000000000007941 */ /* 0x000fea0003800000 */
.L_x_1453:
        /* <DEDUP_REMOVED lines=16> */
.L_x_1459:
[----:B------:R-:W-:Y:S05]  /*1a40*/  BSYNC B1 ;  /* 0x0000000000017941 */ /* 0x000fea0003800000 */
.L_x_1458:
        /* <DEDUP_REMOVED lines=9> */
[----:B------:R-:W-:-:S04]  /*1ae0*/  LOP3.LUT R103, R111, R103, R120, 0x96, !PT ;  /* 0x000000676f677212 */ /* 0x000fc800078e9678 */
[----:B------:R-:W-:Y:S01]  /*1af0*/  LOP3.LUT R105, R113, R110, R45, 0x96, !PT ;  /* 0x0000006e71697212 */ /* 0x000fe200078e962d */
[----:B------:R-:W-:Y:S01]  /*1b00*/  IMAD.WIDE.U32 R106, R103, -0x326172a9, RZ ;  /* 0xcd9e8d57676a7825 */ /* 0x000fe200078e00ff */
[----:B------:R-:W-:-:S04]  /*1b10*/  HFMA2.MMA R103, -RZ, RZ, 0, 0 ;  /* 0x00000000ff677435 */ /* 0x000fc800000001ff */
        /* <DEDUP_REMOVED lines=29> */
[----:B------:R-:W-:Y:S01]  /*1cf0*/  LOP3.LUT R190, R105, R106, R128, 0x96, !PT ;  /* 0x0000006a69be7212 */ /* 0x000fe200078e9680 */
[----:B------:R-:W-:-:S07]  /*1d00*/  IMAD.MOV.U32 R144, RZ, RZ, R104 ;  /* 0x000000ffff907224 */ /* 0x000fce00078e0068 */
.L_x_1457:
[----:B------:R-:W-:Y:S05]  /*1d10*/  BSYNC B0 ;  /* 0x0000000000007941 */ /* 0x000fea0003800000 */
.L_x_1456:
[----:B------:R-:W-:Y:S01]  /*1d20*/  I2FP.F32.U32 R101, R108 ;  /* 0x0000006c00657245 */ /* 0x000fe20000201000 */
[----:B------:R-:W-:Y:S02]  /*1d30*/  IMAD.U32 R104, R88, 0x10000, RZ ;  /* 0x0001000058687824 */ /* 0x000fe400078e00ff */
[----:B------:R-:W-:Y:S02]  /*1d40*/  @P1 IMAD.U32 R105, R92, 0x10000, RZ ;  /* 0x000100005c691824 */ /* 0x000fe400078e00ff */
[----:B------:R-:W-:Y:S01]  /*1d50*/  FFMA.FTZ R101, R101, R118, 1.1641532182693481445e-10 ;  /* 0x2f00000065657423 */ /* 0x000fe20000010076 */
[----:B------:R-:W-:-:S04]  /*1d60*/  FMUL.FTZ R104, R104, R197 ;  /* 0x000000c568687220 */ /* 0x000fc80000410000 */
[----:B------:R-:W-:-:S04]  /*1d70*/  FSETP.GTU.FTZ.AND P3, PT, R101, R198, PT ;  /* 0x000000c66500720b */ /* 0x000fc80003f7c000 */
[----:B------:R-:W-:Y:S02]  /*1d80*/  FSEL R101, R104, RZ, !P3 ;  /* 0x000000ff68657208 */ /* 0x000fe40005800000 */
[----:B------:R-:W-:-:S03]  /*1d90*/  SEL R141, RZ, 0x1, P3 ;  /* 0x00000001ff8d7807 */ /* 0x000fc60001800000 */
[----:B------:R-:W-:-:S04]  /*1da0*/  FADD.FTZ R102, R102, R101 ;  /* 0x0000006566667221 */ /* 0x000fc80000010000 */
[----:B------:R-:W-:-:S07]  /*1db0*/  @P1 FADD.FTZ R102, R102, R105 ;  /* 0x0000006966661221 */ /* 0x000fce0000010000 */
.L_x_1452:
        /* <DEDUP_REMOVED lines=12> */
.L_x_1461:
[----:B------:R-:W-:-:S07]  /*1e80*/  IMAD.MOV.U32 R101, RZ, RZ, R142 ;  /* 0x000000ffff657224 */ /* 0x000fce00078e008e */
.L_x_1462:
[----:B------:R-:W-:Y:S05]  /*1e90*/  BSYNC B0 ;  /* 0x0000000000007941 */ /* 0x000fea0003800000 */
.L_x_1460:
        /* <DEDUP_REMOVED lines=16> */
.L_x_1466:
[----:B------:R-:W-:Y:S05]  /*1fa0*/  BSYNC B1 ;  /* 0x0000000000017941 */ /* 0x000fea0003800000 */
.L_x_1465:
        /* <DEDUP_REMOVED lines=39> */
[----:B------:R-:W-:Y:S02]  /*2220*/  LOP3.LUT R189, R111, R112, R129, 0x96, !PT ;  /* 0x000000706fbd7212 */ /* 0x000fe400078e9681 */
[----:B------:R-:W-:Y:S01]  /*2230*/  MOV R142, R110 ;  /* 0x0000006e008e7202 */ /* 0x000fe20000000f00 */
[----:B------:R-:W-:Y:S01]  /*2240*/  IMAD.MOV.U32 R144, RZ, RZ, R104 ;  /* 0x000000ffff907224 */ /* 0x000fe200078e0068 */
[----:B------:R-:W-:Y:S01]  /*2250*/  LOP3.LUT R190, R105, R106, R128, 0x96, !PT ;  /* 0x0000006a69be7212 */ /* 0x000fe200078e9680 */
[----:B------:R-:W-:-:S07]  /*2260*/  IMAD.MOV.U32 R104, RZ, RZ, RZ ;  /* 0x000000ffff687224 */ /* 0x000fce00078e00ff */
.L_x_1464:
[----:B------:R-:W-:Y:S05]  /*2270*/  BSYNC B0 ;  /* 0x0000000000007941 */ /* 0x000fea0003800000 */
.L_x_1463:
[----:B------:R-:W-:Y:S02]  /*2280*/  I2FP.F32.U32 R101, R101 ;  /* 0x0000006500657245 */ /* 0x000fe40000201000 */
[----:B------:R-:W-:-:S03]  /*2290*/  SHF.L.U32 R96, R96, 0x10, RZ ;  /* 0x0000001060607819 */ /* 0x000fc600000006ff */
[----:B------:R-:W-:Y:S02]  /*22a0*/  FFMA.FTZ R101, R101, R118, 1.1641532182693481445e-10 ;  /* 0x2f00000065657423 */ /* 0x000fe40000010076 */
[----:B------:R-:W-:-:S03]  /*22b0*/  FMUL.FTZ R96, R96, R197 ;  /* 0x000000c560607220 */ /* 0x000fc60000410000 */
[----:B------:R-:W-:-:S04]  /*22c0*/  FSETP.GTU.FTZ.AND P3, PT, R101, R198, PT ;  /* 0x000000c66500720b */ /* 0x000fc80003f7c000 */
[----:B------:R-:W-:Y:S02]  /*22d0*/  P2R R114, PR, RZ, 0x8 ;  /* 0x00000008ff727803 */ /* 0x000fe40000000000 */
[----:B------:R-:W-:Y:S01]  /*22e0*/  FSEL R101, R96, RZ, !P3 ;  /* 0x000000ff60657208 */ /* 0x000fe20005800000 */
[----:B------:R-:W-:Y:S06]  /*22f0*/  @P2 BRA `(.L_x_1467) ;  /* 0x00000000001c2947 */ /* 0x000fec0003800000 */
[----:B------:R-:W-:Y:S01]  /*2300*/  IMAD.MOV.U32 R96, RZ, RZ, R104 ;  /* 0x000000ffff607224 */ /* 0x000fe200078e0068 */
[----:B------:R-:W-:Y:S06]  /*2310*/  @!P1 BRA `(.L_x_1468) ;  /* 0x0000000400749947 */ /* 0x000fec0003800000 */
[----:B------:R-:W-:-:S05]  /*2320*/  PRMT R96, R92, 0x7632, R96 ;  /* 0x000076325c607816 */ /* 0x000fca0000000060 */
[----:B------:R-:W-:Y:S01]  /*2330*/  IMAD.U32 R106, R96, 0x10000, RZ ;  /* 0x00010000606a7824 */ /* 0x000fe200078e00ff */
[----:B------:R-:W-:-:S03]  /*2340*/  MOV R96, R104 ;  /* 0x0000006800607202 */ /* 0x000fc60000000f00 */
[----:B------:R-:W-:Y:S01]  /*2350*/  FADD.FTZ R101, R101, R106 ;  /* 0x0000006a65657221 */ /* 0x000fe20000010000 */
[----:B------:R-:W-:Y:S06]  /*2360*/  BRA `(.L_x_1468) ;  /* 0x0000000400607947 */ /* 0x000fec0003800000 */
.L_x_1467:
        /* <DEDUP_REMOVED lines=12> */
.L_x_1470:
[----:B------:R-:W-:-:S07]  /*2430*/  IMAD.MOV.U32 R103, RZ, RZ, R142 ;  /* 0x000000ffff677224 */ /* 0x000fce00078e008e */
.L_x_1471:
[----:B------:R-:W-:Y:S05]  /*2440*/  BSYNC B0 ;  /* 0x0000000000007941 */ /* 0x000fea0003800000 */
.L_x_1469:
        /* <DEDUP_REMOVED lines=16> */
.L_x_1475:
[----:B------:R-:W-:Y:S05]  /*2550*/  BSYNC B1 ;  /* 0x0000000000017941 */ /* 0x000fea0003800000 */
.L_x_1474:
[----:B------:R-:W-:Y:S01]  /*2560*/  IMAD.HI.U32 R96, R188, -0x326172a9, RZ ;  /* 0xcd9e8d57bc607827 */ /* 0x000fe200078e00ff */
[----:B------:R-:W-:-:S03]  /*2570*/  LOP3.LUT R104, R104, R185, R131, 0x96, !PT ;  /* 0x000000b968687212 */ /* 0x000fc600078e9683 */
[----:B------:R-:W-:Y:S01]  /*2580*/  IMAD R106, R188, -0x326172a9, RZ ;  /* 0xcd9e8d57bc6a7824 */ /* 0x000fe200078e02ff */
[----:B------:R-:W-:Y:S01]  /*2590*/  LOP3.LUT R96, R96, R187, R130, 0x96, !PT ;  /* 0x000000bb60607212 */ /* 0x000fe200078e9682 */
[----:B------:R-:W-:-:S04]  /*25a0*/  IMAD.WIDE.U32 R104, R104, -0x326172a9, RZ ;  /* 0xcd9e8d5768687825 */ /* 0x000fc800078e00ff */
[----:B------:R-:W-:Y:S01]  /*25b0*/  IMAD R107, R186, -0x2daee0ad, RZ ;  /* 0xd2511f53ba6b7824 */ /* 0x000fe200078e02ff */
[----:B------:R-:W-:Y:S01]  /*25c0*/  LOP3.LUT R106, R105, R106, R47, 0x96, !PT ;  /* 0x0000006a696a7212 */ /* 0x000fe200078e962f */
[----:B------:R-:W-:Y:S01]  /*25d0*/  IMAD.WIDE.U32 R110, R96, -0x2daee0ad, RZ ;  /* 0xd2511f53606e7825 */ /* 0x000fe200078e00ff */
[----:B------:R-:W-:-:S03]  /*25e0*/  HFMA2.MMA R96, -RZ, RZ, 0, 0 ;  /* 0x00000000ff607435 */ /* 0x000fc600000001ff */
        /* <DEDUP_REMOVED lines=35> */
.L_x_1473:
[----:B------:R-:W-:Y:S05]  /*2820*/  BSYNC B0 ;  /* 0x0000000000007941 */ /* 0x000fea0003800000 */
.L_x_1472:
[----:B------:R-:W-:Y:S02]  /*2830*/  I2FP.F32.U32 R103, R103 ;  /* 0x0000006700677245 */ /* 0x000fe40000201000 */
[----:B------:R-:W-:-:S03]  /*2840*/  PRMT R104, R88, 0x7632, R104 ;  /* 0x0000763258687816 */ /* 0x000fc60000000068 */
[----:B------:R-:W-:Y:S02]  /*2850*/  FFMA.FTZ R103, R103, R118, 1.1641532182693481445e-10 ;  /* 0x2f00000067677423 */ /* 0x000fe40000010076 */
[----:B------:R-:W-:-:S03]  /*2860*/  IMAD.U32 R104, R104, 0x10000, RZ ;  /* 0x0001000068687824 */ /* 0x000fc600078e00ff */
[----:B------:R-:W-:Y:S01]  /*2870*/  FSETP.GTU.FTZ.AND P3, PT, R103, R198, PT ;  /* 0x000000c66700720b */ /* 0x000fe20003f7c000 */
[----:B------:R-:W-:Y:S01]  /*2880*/  FMUL.FTZ R104, R104, R197 ;  /* 0x000000c568687220 */ /* 0x000fe20000410000 */
[----:B------:R-:W-:Y:S02]  /*2890*/  @P1 PRMT R103, R92, 0x7632, R103 ;  /* 0x000076325c671816 */ /* 0x000fe40000000067 */
[----:B------:R-:W-:Y:S02]  /*28a0*/  SEL R140, RZ, 0x1, P3 ;  /* 0x00000001ff8c7807 */ /* 0x000fe40001800000 */
[----:B------:R-:W-:Y:S01]  /*28b0*/  FSEL R104, R104, RZ, !P3 ;  /* 0x000000ff68687208 */ /* 0x000fe20005800000 */
[----:B------:R-:W-:-:S04]  /*28c0*/  @P1 IMAD.U32 R106, R103, 0x10000, RZ ;  /* 0x00010000676a1824 */ /* 0x000fc800078e00ff */
[----:B------:R-:W-:-:S04]  /*28d0*/  FADD.FTZ R101, R101, R104 ;  /* 0x0000006865657221 */ /* 0x000fc80000010000 */
[----:B------:R-:W-:-:S07]  /*28e0*/  @P1 FADD.FTZ R101, R101, R106 ;  /* 0x0000006a65651221 */ /* 0x000fce0000010000 */
.L_x_1468:
        /* <DEDUP_REMOVED lines=12> */
.L_x_1477:
[----:B------:R-:W-:-:S07]  /*29b0*/  IMAD.MOV.U32 R103, RZ, RZ, R142 ;  /* 0x000000ffff677224 */ /* 0x000fce00078e008e */
.L_x_1478:
[----:B------:R-:W-:Y:S05]  /*29c0*/  BSYNC B0 ;  /* 0x0000000000007941 */ /* 0x000fea0003800000 */
.L_x_1476:
        /* <DEDUP_REMOVED lines=16> */
.L_x_1482:
[----:B------:R-:W-:Y:S05]  /*2ad0*/  BSYNC B1 ;  /* 0x0000000000017941 */ /* 0x000fea0003800000 */
.L_x_1481:
        /* <DEDUP_REMOVED lines=44> */
.L_x_1480:
[----:B------:R-:W-:Y:S05]  /*2da0*/  BSYNC B0 ;  /* 0x0000000000007941 */ /* 0x000fea0003800000 */
.L_x_1479:
[----:B------:R-:W-:Y:S02]  /*2db0*/  I2FP.F32.U32 R103, R103 ;  /* 0x0000006700677245 */ /* 0x000fe40000201000 */
[----:B------:R-:W-:-:S03]  /*2dc0*/  SHF.L.U32 R96, R97, 0x10, RZ ;  /* 0x0000001061607819 */ /* 0x000fc600000006ff */
[----:B------:R-:W-:Y:S02]  /*2dd0*/  FFMA.FTZ R103, R103, R118, 1.1641532182693481445e-10 ;  /* 0x2f00000067677423 */ /* 0x000fe40000010076 */
[----:B------:R-:W-:-:S03]  /*2de0*/  FMUL.FTZ R96, R96, R197 ;  /* 0x000000c560607220 */ /* 0x000fc60000410000 */
[----:B------:R-:W-:Y:S02]  /*2df0*/  FSETP.GTU.FTZ.AND P3, PT, R103, R198, PT ;  /* 0x000000c66700720b */ /* 0x000fe40003f7c000 */
[----:B------:R-:W-:Y:S02]  /*2e00*/  PRMT R103, R97, 0x7632, R103 ;  /* 0x0000763261677816 */ /* 0x000fe40000000067 */
        /* <DEDUP_REMOVED lines=9> */
.L_x_1483:
        /* <DEDUP_REMOVED lines=12> */
.L_x_1486:
[----:B------:R-:W-:-:S07]  /*2f60*/  IMAD.MOV.U32 R108, RZ, RZ, R142 ;  /* 0x000000ffff6c7224 */ /* 0x000fce00078e008e */
.L_x_1487:
[----:B------:R-:W-:Y:S05]  /*2f70*/  BSYNC B0 ;  /* 0x0000000000007941 */ /* 0x000fea0003800000 */
.L_x_1485:
        /* <DEDUP_REMOVED lines=16> */
.L_x_1491:
[----:B------:R-:W-:Y:S05]  /*3080*/  BSYNC B1 ;  /* 0x0000000000017941 */ /* 0x000fea0003800000 */
.L_x_1490:
        /* <DEDUP_REMOVED lines=41> */
[----:B------:R-:W-:Y:S01]  /*3320*/  HFMA2.MMA R96, -RZ, RZ, 0, 0 ;  /* 0x00000000ff607435 */ /* 0x000fe200000001ff */
[----:B------:R-:W-:Y:S01]  /*3330*/  IMAD.MOV.U32 R142, RZ, RZ, R110 ;  /* 0x000000ffff8e7224 */ /* 0x000fe200078e006e */
[----:B------:R-:W-:-:S09]  /*3340*/  LOP3.LUT R190, R97, R106, R128, 0x96, !PT ;  /* 0x0000006a61be7212 */ /* 0x000fd200078e9680 */
.L_x_1489:
[----:B------:R-:W-:Y:S05]  /*3350*/  BSYNC B0 ;  /* 0x0000000000007941 */ /* 0x000fea0003800000 */
.L_x_1488:
        /* <DEDUP_REMOVED lines=10> */
.L_x_1484:
        /* <DEDUP_REMOVED lines=12> */
.L_x_1493:
[----:B------:R-:W-:-:S07]  /*34c0*/  IMAD.MOV.U32 R105, RZ, RZ, R142 ;  /* 0x000000ffff697224 */ /* 0x000fce00078e008e */
.L_x_1494:
[----:B------:R-:W-:Y:S05]  /*34d0*/  BSYNC B0 ;  /* 0x0000000000007941 */ /* 0x000fea0003800000 */
.L_x_1492:
        /* <DEDUP_REMOVED lines=16> */
.L_x_1498:
[----:B------:R-:W-:Y:S05]  /*35e0*/  BSYNC B1 ;  /* 0x0000000000017941 */ /* 0x000fea0003800000 */
.L_x_1497:
        /* <DEDUP_REMOVED lines=44> */
.L_x_1496:
[----:B------:R-:W-:Y:S05]  /*38b0*/  BSYNC B0 ;  /* 0x0000000000007941 */ /* 0x000fea0003800000 */
.L_x_1495:
        /* <DEDUP_REMOVED lines=15> */
.L_x_1499:
        /* <DEDUP_REMOVED lines=12> */
.L_x_1502:
[----:B------:R-:W-:-:S07]  /*3a70*/  IMAD.MOV.U32 R105, RZ, RZ, R142 ;  /* 0x000000ffff697224 */ /* 0x000fce00078e008e */
.L_x_1503:
[----:B------:R-:W-:Y:S05]  /*3a80*/  BSYNC B0 ;  /* 0x0000000000007941 */ /* 0x000fea0003800000 */
.L_x_1501:
        /* <DEDUP_REMOVED lines=16> */
.L_x_1507:
[----:B------:R-:W-:Y:S05]  /*3b90*/  BSYNC B1 ;  /* 0x0000000000017941 */ /* 0x000fea0003800000 */
.L_x_1506:
        /* <DEDUP_REMOVED lines=44> */
.L_x_1505:
[----:B------:R-:W-:Y:S05]  /*3e60*/  BSYNC B0 ;  /* 0x0000000000007941 */ /* 0x000fea0003800000 */
.L_x_1504:
        /* <DEDUP_REMOVED lines=12> */
.L_x_1500:
        /* <DEDUP_REMOVED lines=12> */
.L_x_1509:
[----:B------:R-:W-:-:S07]  /*3ff0*/  IMAD.MOV.U32 R105, RZ, RZ, R142 ;  /* 0x000000ffff697224 */ /* 0x000fce00078e008e */
.L_x_1510:
[----:B------:R-:W-:Y:S05]  /*4000*/  BSYNC B0 ;  /* 0x0000000000007941 */ /* 0x000fea0003800000 */
.L_x_1508:
        /* <DEDUP_REMOVED lines=16> */
.L_x_1514:
[----:B------:R-:W-:Y:S05]  /*4110*/  BSYNC B1 ;  /* 0x0000000000017941 */ /* 0x000fea0003800000 */
.L_x_1513:
        /* <DEDUP_REMOVED lines=44> */
.L_x_1512:
[----:B------:R-:W-:Y:S05]  /*43e0*/  BSYNC B0 ;  /* 0x0000000000007941 */ /* 0x000fea0003800000 */
.L_x_1511:
[----:B------:R-:W-:Y:S02]  /*43f0*/  I2FP.F32.U32 R105, R105 ;  /* 0x0000006900697245 */ /* 0x000fe40000201000 */
[C---:B------:R-:W-:Y:S02]  /*4400*/  SHF.L.U32 R96, R98.reuse, 0x10, RZ ;  /* 0x0000001062607819 */ /* 0x040fe400000006ff */
[----:B------:R-:W-:Y:S01]  /*4410*/  PRMT R98, R98, 0x7632, R98 ;  /* 0x0000763262627816 */ /* 0x000fe20000000062 */
        /* <DEDUP_REMOVED lines=12> */
.L_x_1515:
        /* <DEDUP_REMOVED lines=12> */
.L_x_1518:
[----:B------:R-:W-:-:S07]  /*45a0*/  IMAD.MOV.U32 R105, RZ, RZ, R142 ;  /* 0x000000ffff697224 */ /* 0x000fce00078e008e */
.L_x_1519:
[----:B------:R-:W-:Y:S05]  /*45b0*/  BSYNC B0 ;  /* 0x0000000000007941 */ /* 0x000fea0003800000 */
.L_x_1517:
        /* <DEDUP_REMOVED lines=16> */
.L_x_1523:
[----:B------:R-:W-:Y:S05]  /*46c0*/  BSYNC B1 ;  /* 0x0000000000017941 */ /* 0x000fea0003800000 */
.L_x_1522:
        /* <DEDUP_REMOVED lines=44> */
.L_x_1521:
[----:B------:R-:W-:Y:S05]  /*4990*/  BSYNC B0 ;  /* 0x0000000000007941 */ /* 0x000fea0003800000 */
.L_x_1520:
        /* <DEDUP_REMOVED lines=10> */
.L_x_1516:
        /* <DEDUP_REMOVED lines=12> */
.L_x_1525:
[----:B------:R-:W-:-:S07]  /*4b00*/  IMAD.MOV.U32 R105, RZ, RZ, R142 ;  /* 0x000000ffff697224 */ /* 0x000fce00078e008e */
.L_x_1526:
[----:B------:R-:W-:Y:S05]  /*4b10*/  BSYNC B0 ;  /* 0x0000000000007941 */ /* 0x000fea0003800000 */
.L_x_1524:
        /* <DEDUP_REMOVED lines=16> */
.L_x_1530:
[----:B------:R-:W-:Y:S05]  /*4c20*/  BSYNC B1 ;  /* 0x0000000000017941 */ /* 0x000fea0003800000 */
.L_x_1529:
        /* <DEDUP_REMOVED lines=44> */
.L_x_1528:
[----:B------:R-:W-:Y:S05]  /*4ef0*/  BSYNC B0 ;  /* 0x0000000000007941 */ /* 0x000fea0003800000 */
.L_x_1527:
        /* <DEDUP_REMOVED lines=10> */
[----:B------:R-:W-:Y:S01]  /*4fa0*/  IMAD.U32 R98, R96, 0x10000, RZ ;  /* 0x0001000060627824 */ /* 0x000fe200078e00ff */
[----:B------:R-:W-:-:S03]  /*4fb0*/  MOV R96, R97 ;  /* 0x0000006100607202 */ /* 0x000fc60000000f00 */
[----:B------:R-:W-:Y:S01]  /*4fc0*/  FADD.FTZ R105, R105, R98 ;  /* 0x0000006269697221 */ /* 0x000fe20000010000 */
[----:B------:R-:W-:Y:S06]  /*4fd0*/  BRA `(.L_x_1532) ;  /* 0x0000000400607947 */ /* 0x000fec0003800000 */
.L_x_1531:
        /* <DEDUP_REMOVED lines=12> */
.L_x_1534:
[----:B------:R-:W-:-:S07]  /*50a0*/  IMAD.MOV.U32 R98, RZ, RZ, R142 ;  /* 0x000000ffff627224 */ /* 0x000fce00078e008e */
.L_x_1535:
[----:B------:R-:W-:Y:S05]  /*50b0*/  BSYNC B0 ;  /* 0x0000000000007941 */ /* 0x000fea0003800000 */
.L_x_1533:
        /* <DEDUP_REMOVED lines=16> */
.L_x_1539:
[----:B------:R-:W-:Y:S05]  /*51c0*/  BSYNC B1 ;  /* 0x0000000000017941 */ /* 0x000fea0003800000 */
.L_x_1538:
        /* <DEDUP_REMOVED lines=44> */
.L_x_1537:
[----:B------:R-:W-:Y:S05]  /*5490*/  BSYNC B0 ;  /* 0x0000000000007941 */ /* 0x000fea0003800000 */
.L_x_1536:
        /* <DEDUP_REMOVED lines=12> */
.L_x_1532:
        /* <DEDUP_REMOVED lines=12> */
.L_x_1541:
[----:B------:R-:W-:-:S07]  /*5620*/  IMAD.MOV.U32 R98, RZ, RZ, R142 ;  /* 0x000000ffff627224 */ /* 0x000fce00078e008e */
.L_x_1542:
[----:B------:R-:W-:Y:S05]  /*5630*/  BSYNC B0 ;  /* 0x0000000000007941 */ /* 0x000fea0003800000 */
.L_x_1540:
        /* <DEDUP_REMOVED lines=16> */
.L_x_1546:
[----:B------:R-:W-:Y:S05]  /*5740*/  BSYNC B1 ;  /* 0x0000000000017941 */ /* 0x000fea0003800000 */
.L_x_1545:
        /* <DEDUP_REMOVED lines=44> */
.L_x_1544:
[----:B------:R-:W-:Y:S05]  /*5a10*/  BSYNC B0 ;  /* 0x0000000000007941 */ /* 0x000fea0003800000 */
.L_x_1543:
[----:B------:R-:W-:Y:S02]  /*5a20*/  I2FP.F32.U32 R107, R98 ;  /* 0x00000062006b7245 */ /* 0x000fe40000201000 */
[----:B------:R-:W-:-:S03]  /*5a30*/  SHF.L.U32 R96, R99, 0x10, RZ ;  /* 0x0000001063607819 */ /* 0x000fc600000006ff */
[----:B------:R-:W-:Y:S01]  /*5a40*/  FFMA.FTZ R111, R107, R118, 1.1641532182693481445e-10 ;  /* 0x2f0000006b6f7423 */ /* 0x000fe20000010076 */
[----:B------:R-:W-:Y:S01]  /*5a50*/  PRMT R107, R99, 0x7632, R107 ;  /* 0x00007632636b7816 */ /* 0x000fe2000000006b */
[----:B------:R-:W-:-:S03]  /*5a60*/  FMUL.FTZ R96, R96, R197 ;  /* 0x000000c560607220 */ /* 0x000fc60000410000 */
[----:B------:R-:W-:-:S04]  /*5a70*/  FSETP.GTU.FTZ.AND P4, PT, R111, R198, PT ;  /* 0x000000c66f00720b */ /* 0x000fc80003f9c000 */
[----:B------:R-:W-:Y:S01]  /*5a80*/  FSEL R108, R96, RZ, !P4 ;  /* 0x000000ff606c7208 */ /* 0x000fe20006000000 */
[----:B------:R-:W-:Y:S08]  /*5a90*/  @P2 BRA `(.L_x_1547) ;  /* 0x0000000000182947 */ /* 0x000ff00003800000 */
[----:B------:R-:W-:Y:S01]  /*5aa0*/  IMAD.MOV.U32 R96, RZ, RZ, R97 ;  /* 0x000000ffff607224 */ /* 0x000fe200078e0061 */
[----:B------:R-:W-:Y:S06]  /*5ab0*/  @!P1 BRA `(.L_x_1548) ;  /* 0x0000000400689947 */ /* 0x000fec0003800000 */
[----:B------:R-:W-:Y:S01]  /*5ac0*/  IMAD.U32 R99, R95, 0x10000, RZ ;  /* 0x000100005f637824 */ /* 0x000fe200078e00ff */
[----:B------:R-:W-:-:S03]  /*5ad0*/  MOV R96, R97 ;  /* 0x0000006100607202 */ /* 0x000fc60000000f00 */
[----:B------:R-:W-:Y:S01]  /*5ae0*/  FADD.FTZ R108, R108, R99 ;  /* 0x000000636c6c7221 */ /* 0x000fe20000010000 */
[----:B------:R-:W-:Y:S06]  /*5af0*/  BRA `(.L_x_1548) ;  /* 0x0000000400587947 */ /* 0x000fec0003800000 */
.L_x_1547:
        /* <DEDUP_REMOVED lines=12> */
.L_x_1550:
[----:B------:R-:W-:-:S07]  /*5bc0*/  IMAD.MOV.U32 R135, RZ, RZ, R142 ;  /* 0x000000ffff877224 */ /* 0x000fce00078e008e */
.L_x_1551:
[----:B------:R-:W-:Y:S05]  /*5bd0*/  BSYNC B0 ;  /* 0x0000000000007941 */ /* 0x000fea0003800000 */
.L_x_1549:
        /* <DEDUP_REMOVED lines=16> */
.L_x_1555:
[----:B------:R-:W-:Y:S05]  /*5ce0*/  BSYNC B1 ;  /* 0x0000000000017941 */ /* 0x000fea0003800000 */
.L_x_1554:
        /* <DEDUP_REMOVED lines=44> */
.L_x_1553:
[----:B------:R-:W-:Y:S05]  /*5fb0*/  BSYNC B0 ;  /* 0x0000000000007941 */ /* 0x000fea0003800000 */
.L_x_1552:
        /* <DEDUP_REMOVED lines=10> */
.L_x_1548:
        /* <DEDUP_REMOVED lines=12> */
.L_x_1557:
[----:B------:R-:W-:-:S07]  /*6120*/  IMAD.MOV.U32 R192, RZ, RZ, R142 ;  /* 0x000000ffffc07224 */ /* 0x000fce00078e008e */
.L_x_1558:
[----:B------:R-:W-:Y:S05]  /*6130*/  BSYNC B0 ;  /* 0x0000000000007941 */ /* 0x000fea0003800000 */
.L_x_1556:
        /* <DEDUP_REMOVED lines=16> */
.L_x_1562:
[----:B------:R-:W-:Y:S05]  /*6240*/  BSYNC B1 ;  /* 0x0000000000017941 */ /* 0x000fea0003800000 */
.L_x_1561:
        /* <DEDUP_REMOVED lines=44> */
.L_x_1560:
[----:B------:R-:W-:Y:S05]  /*6510*/  BSYNC B0 ;  /* 0x0000000000007941 */ /* 0x000fea0003800000 */
.L_x_1559:
        /* <DEDUP_REMOVED lines=14> */
.L_x_1563:
        /* <DEDUP_REMOVED lines=12> */
.L_x_1566:
[----:B------:R-:W-:-:S07]  /*66c0*/  IMAD.MOV.U32 R134, RZ, RZ, R142 ;  /* 0x000000ffff867224 */ /* 0x000fce00078e008e */
.L_x_1567:
[----:B------:R-:W-:Y:S05]  /*66d0*/  BSYNC B0 ;  /* 0x0000000000007941 */ /* 0x000fea0003800000 */
.L_x_1565:
        /* <DEDUP_REMOVED lines=8> */
[----:B------:R-:W-:Y:S01]  /*6760*/  VIADD R187, R187, 0x1 ;  /* 0x00000001bbbb7836 */ /* 0x000fe20000000000 */
[----:B------:R-:W-:-:S04]  /*6770*/  P2R R96, PR, RZ, 0x1 ;  /* 0x00000001ff607803 */ /* 0x000fc80000000000 */
[----:B------:R-:W-:-:S13]  /*6780*/  ISETP.NE.AND P6, PT, R187, RZ, PT ;  /* 0x000000ffbb00720c */ /* 0x000fda0003fc5270 */
[----:B------:R-:W-:Y:S01]  /*6790*/  @!P6 VIADD R188, R188, 0x1 ;  /* 0x00000001bcbce836 */ /* 0x000fe20000000000 */
[----:B------:R-:W-:Y:S01]  /*67a0*/  @!P6 IADD3 R98, R185, 0x1, RZ ;  /* 0x00000001b962e810 */ /* 0x000fe20007ffe0ff */
[----:B------:R-:W-:-:S03]  /*67b0*/  @!P6 IMAD.MOV.U32 R187, RZ, RZ, RZ ;  /* 0x000000ffffbbe224 */ /* 0x000fc600078e00ff */
[----:B------:R-:W-:-:S13]  /*67c0*/  ISETP.NE.AND P0, PT, R188, RZ, !P6 ;  /* 0x000000ffbc00720c */ /* 0x000fda0007705270 */
[----:B------:R-:W-:Y:S01]  /*67d0*/  @P0 IMAD.MOV R98, RZ, RZ, R185 ;  /* 0x000000ffff620224 */ /* 0x000fe200078e02b9 */
[----:B------:R-:W-:-:S04]  /*67e0*/  ISETP.NE.AND P0, PT, R96, RZ, PT ;  /* 0x000000ff6000720c */ /* 0x000fc80003f05270 */
[----:B------:R-:W-:-:S09]  /*67f0*/  @!P6 MOV R185, R98 ;  /* 0x0000006200b9e202 */ /* 0x000fd20000000f00 */
.L_x_1571:
[----:B------:R-:W-:Y:S05]  /*6800*/  BSYNC B1 ;  /* 0x0000000000017941 */ /* 0x000fea0003800000 */
.L_x_1570:
[C---:B------:R-:W-:Y:S01]  /*6810*/  IMAD.HI.U32 R96, R188.reuse, -0x326172a9, RZ ;  /* 0xcd9e8d57bc607827 */ /* 0x040fe200078e00ff */
[----:B------:R-:W-:Y:S01]  /*6820*/  LOP3.LUT R97, R97, R185, R131, 0x96, !PT ;  /* 0x000000b961617212 */ /* 0x000fe200078e9683 */
[----:B------:R-:W-:Y:S02]  /*6830*/  HFMA2.MMA R196, -RZ, RZ, 0, 0 ;  /* 0x00000000ffc47435 */ /* 0x000fe400000001ff */
        /* <DEDUP_REMOVED lines=41> */
.L_x_1569:
[----:B------:R-:W-:Y:S05]  /*6ad0*/  BSYNC B0 ;  /* 0x0000000000007941 */ /* 0x000fea0003800000 */
.L_x_1568:
        /* <DEDUP_REMOVED lines=12> */
.L_x_1564:
[----:B------:R-:W0:Y:S01]  /*6ba0*/  LDC.64 R226, c[0x0][0x238] ;  /* 0x00008e00ffe27b82 */ /* 0x000e220000000a00 */
[----:B------:R-:W-:Y:S02]  /*6bb0*/  P2R R110, PR, RZ, 0x4 ;  /* 0x00000004ff6e7803 */ /* 0x000fe40000000000 */
[----:B------:R-:W-:Y:S02]  /*6bc0*/  SEL R97, RZ, 0x10000, P4 ;  /* 0x00010000ff617807 */ /* 0x000fe40002000000 */
[----:B------:R-:W-:Y:S02]  /*6bd0*/  SEL R98, RZ, 0x100, P3 ;  /* 0x00000100ff627807 */ /* 0x000fe40001800000 */
[----:B------:R-:W-:Y:S01]  /*6be0*/  ISETP.NE.AND P2, PT, R116, RZ, PT ;  /* 0x000000ff7400720c */ /* 0x000fe20003f45270 */
[----:B------:R-:W1:Y:S01]  /*6bf0*/  LDC.64 R220, c[0x0][0x240] ;  /* 0x00009000ffdc7b82 */ /* 0x000e620000000a00 */
[----:B------:R-:W-:Y:S02]  /*6c00*/  ISETP.NE.AND P4, PT, R114, RZ, PT ;  /* 0x000000ff7200720c */ /* 0x000fe40003f85270 */
[----:B------:R-:W-:-:S02]  /*6c10*/  ISETP.NE.AND P3, PT, R117, RZ, PT ;  /* 0x000000ff7500720c */ /* 0x000fc40003f65270 */
[----:B------:R-:W-:Y:S02]  /*6c20*/  SEL R99, RZ, 0x1000000, P5 ;  /* 0x01000000ff637807 */ /* 0x000fe40002800000 */
[----:B------:R-:W-:Y:S01]  /*6c30*/  SEL R96, RZ, 0x1, P2 ;  /* 0x00000001ff607807 */ /* 0x000fe20001000000 */
[----:B------:R-:W2:Y:S01]  /*6c40*/  @P1 LDC.64 R192, c[0x0][0x230] ;  /* 0x00008c00ffc01b82 */ /* 0x000ea20000000a00 */
[----:B------:R-:W-:Y:S02]  /*6c50*/  SEL R112, RZ, 0x1, P3 ;  /* 0x00000001ff707807 */ /* 0x000fe40001800000 */
[----:B------:R-:W-:Y:S02]  /*6c60*/  SEL R116, RZ, 0x1, P4 ;  /* 0x00000001ff747807 */ /* 0x000fe40002000000 */
[----:B------:R-:W-:Y:S01]  /*6c70*/  ISETP.NE.AND P5, PT, R119, RZ, PT ;  /* 0x000000ff7700720c */ /* 0x000fe20003fa5270 */
[----:B------:R-:W-:Y:S01]  /*6c80*/  IMAD.WIDE.U32 R112, R112, 0x10000, RZ ;  /* 0x0001000070707825 */ /* 0x000fe200078e00ff */
[----:B------:R-:W-:-:S02]  /*6c90*/  LOP3.LUT R98, R98, R99, R97, 0xfe, !PT ;  /* 0x0000006362627212 */ /* 0x000fc400078efe61 */
[----:B------:R-:W-:Y:S01]  /*6ca0*/  SEL R195, RZ, 0x1, P5 ;  /* 0x00000001ffc37807 */ /* 0x000fe20002800000 */
[----:B------:R-:W-:Y:S01]  /*6cb0*/  IMAD.WIDE.U32 R96, R96, 0x1000000, RZ ;  /* 0x0100000060607825 */ /* 0x000fe200078e00ff */
[----:B------:R-:W-:Y:S02]  /*6cc0*/  ISETP.NE.AND P6, PT, R115, RZ, PT ;  /* 0x000000ff7300720c */ /* 0x000fe40003fc5270 */
[----:B------:R-:W-:Y:S01]  /*6cd0*/  F2FP.BF16.F32.PACK_AB R99, R107, R108 ;  /* 0x0000006c6b63723e */ /* 0x000fe200000010ff */
[----:B------:R-:W-:Y:S01]  /*6ce0*/  IMAD.WIDE.U32 R116, R116, 0x100, RZ ;  /* 0x0000010074747825 */ /* 0x000fe200078e00ff */
[----:B------:R-:W-:Y:S02]  /*6cf0*/  LOP3.LUT R195, R97, R98, R195, 0xfe, !PT ;  /* 0x0000006261c37212 */ /* 0x000fe400078efec3 */
[----:B------:R-:W-:Y:S01]  /*6d00*/  F2FP.BF16.F32.PACK_AB R98, R105, R106 ;  /* 0x0000006a6962723e */ /* 0x000fe200000010ff */
[----:B0-----:R-:W-:Y:S01]  /*6d10*/  IMAD.WIDE.U32 R114, R100, 0x10, R226 ;  /* 0x0000001064727825 */ /* 0x001fe200078e00e2 */
[----:B------:R-:W-:-:S02]  /*6d20*/  LOP3.LUT R116, R116, R96, R112, 0xfe, !PT ;  /* 0x0000006074747212 */ /* 0x000fc400078efe70 */
[----:B------:R-:W-:Y:S02]  /*6d30*/  F2FP.BF16.F32.PACK_AB R97, R103, R104 ;  /* 0x000000686761723e */ /* 0x000fe400000010ff */
[----:B------:R-:W-:Y:S02]  /*6d40*/  F2FP.BF16.F32.PACK_AB R96, R101, R102 ;  /* 0x000000666560723e */ /* 0x000fe400000010ff */
[----:B------:R-:W-:Y:S02]  /*6d50*/  SEL R119, RZ, 0x1, P6 ;  /* 0x00000001ff777807 */ /* 0x000fe40003000000 */
[----:B------:R-:W-:Y:S01]  /*6d60*/  ISETP.NE.AND P2, PT, R110, RZ, PT ;  /* 0x000000ff6e00720c */ /* 0x000fe20003f45270 */
[----:B------:R1:W-:Y:S01]  /*6d70*/  STG.E.128 desc[UR4][R114.64], R96 ;  /* 0x0000006072007986 */ /* 0x0003e2000c101d04 */
[----:B------:R-:W-:Y:S01]  /*6d80*/  LOP3.LUT R117, R117, R195, R113, 0xfe, !PT ;  /* 0x000000c375757212 */ /* 0x000fe200078efe71 */
[----:B------:R-:W0:Y:S01]  /*6d90*/  @P0 LDC.64 R110, c[0x0][0x228] ;  /* 0x00008a00ff6e0b82 */ /* 0x000e220000000a00 */
[----:B------:R-:W-:-:S02]  /*6da0*/  LOP3.LUT R116, R116, R119, RZ, 0xfc, !PT ;  /* 0x0000007774747212 */ /* 0x000fc400078efcff */
[C---:B------:R-:W-:Y:S01]  /*6db0*/  IADD3 R112, R100.reuse, 0x80, RZ ;  /* 0x0000008064707810 */ /* 0x040fe20007ffe0ff */
[----:B-1----:R-:W-:-:S04]  /*6dc0*/  IMAD.WIDE.U32 R96, R100, 0x8, R220 ;  /* 0x0000000864607825 */ /* 0x002fc800078e00dc */
[C---:B------:R-:W-:Y:S01]  /*6dd0*/  IMAD.WIDE.U32 R114, R112.reuse, 0x10, R222 ;  /* 0x0000001070727825 */ /* 0x040fe200078e00de */
[----:B------:R1:W-:Y:S03]  /*6de0*/  STG.E.64 desc[UR4][R96.64], R116 ;  /* 0x0000007460007986 */ /* 0x0003e6000c101b04 */
[----:B0-----:R-:W-:-:S04]  /*6df0*/  @P0 IMAD.WIDE.U32 R110, R112, 0x10, R110 ;  /* 0x00000010706e0825 */ /* 0x001fc800078e006e */
[----:B--2---:R-:W-:Y:S01]  /*6e00*/  @P1 IMAD.WIDE.U32 R98, R112, 0x10, R192 ;  /* 0x0000001070621825 */ /* 0x004fe200078e00c0 */
[----:B-1----:R-:W-:Y:S06]  /*6e10*/  @!P0 BRA `(.L_x_1572) ;  /* 0x0000000000508947 */ /* 0x002fec0003800000 */
[----:B------:R-:W-:Y:S01]  /*6e20*/  IMAD.U32 R116, R135, 0x10000, RZ ;  /* 0x0001000087747824 */ /* 0x000fe200078e00ff */
[----:B------:R-:W0:Y:S01]  /*6e30*/  LDC.64 R96, c[0x0][0x248] ;  /* 0x00009200ff607b82 */ /* 0x000e220000000a00 */
[----:B------:R-:W-:Y:S02]  /*6e40*/  LOP3.LUT R113, R134, 0xffff, RZ, 0xc0, !PT ;  /* 0x0000ffff86717812 */ /* 0x000fe400078ec0ff */
[----:B------:R-:W-:Y:S02]  /*6e50*/  PRMT R117, R136, 0x7104, RZ ;  /* 0x0000710488757816 */ /* 0x000fe400000000ff */
[----:B------:R-:W-:Y:S02]  /*6e60*/  LOP3.LUT R116, R116, 0xff0000, RZ, 0xc0, !PT ;  /* 0x00ff000074747812 */ /* 0x000fe400078ec0ff */
[----:B------:R-:W-:Y:S02]  /*6e70*/  LOP3.LUT R194, R138, 0xff, RZ, 0xc0, !PT ;  /* 0x000000ff8ac27812 */ /* 0x000fe400078ec0ff */
[----:B------:R-:W-:-:S02]  /*6e80*/  PRMT R200, R116, 0x4210, R113 ;  /* 0x0000421074c87816 */ /* 0x000fc40000000071 */
[----:B------:R-:W-:Y:S01]  /*6e90*/  LOP3.LUT R192, R139, 0xff, RZ, 0xc0, !PT ;  /* 0x000000ff8bc07812 */ /* 0x000fe200078ec0ff */
[----:B------:R-:W-:Y:S01]  /*6ea0*/  IMAD.WIDE.U32 R194, R194, 0x1000000, RZ ;  /* 0x01000000c2c27825 */ /* 0x000fe200078e00ff */
[----:B------:R-:W-:Y:S02]  /*6eb0*/  LOP3.LUT R116, R140, 0xff, RZ, 0xc0, !PT ;  /* 0x000000ff8c747812 */ /* 0x000fe400078ec0ff */
[----:B------:R-:W-:Y:S01]  /*6ec0*/  LOP3.LUT R200, R200, 0xff00, R117, 0xf8, !PT ;  /* 0x0000ff00c8c87812 */ /* 0x000fe200078ef875 */
[----:B------:R-:W-:-:S03]  /*6ed0*/  IMAD.WIDE.U32 R192, R192, 0x10000, RZ ;  /* 0x00010000c0c07825 */ /* 0x000fc600078e00ff */
[----:B------:R-:W-:Y:S01]  /*6ee0*/  LOP3.LUT R113, R200, 0xff, R137, 0xf8, !PT ;  /* 0x000000ffc8717812 */ /* 0x000fe200078ef889 */
[----:B------:R-:W-:-:S03]  /*6ef0*/  IMAD.WIDE.U32 R116, R116, 0x100, RZ ;  /* 0x0000010074747825 */ /* 0x000fc600078e00ff */
[----:B------:R-:W-:Y:S01]  /*6f00*/  LOP3.LUT R193, R193, R113, R195, 0xfe, !PT ;  /* 0x00000071c1c17212 */ /* 0x000fe200078efec3 */
[----:B0-----:R-:W-:Y:S01]  /*6f10*/  IMAD.WIDE.U32 R96, R100, 0x8, R96 ;  /* 0x0000000864607825 */ /* 0x001fe200078e0060 */
[----:B------:R-:W-:Y:S02]  /*6f20*/  LOP3.LUT R116, R116, R194, R192, 0xfe, !PT ;  /* 0x000000c274747212 */ /* 0x000fe400078efec0 */
[----:B------:R-:W-:Y:S02]  /*6f30*/  LOP3.LUT R117, R193, R117, RZ, 0xfc, !PT ;  /* 0x00000075c1757212 */ /* 0x000fe400078efcff */
[----:B------:R-:W-:-:S05]  /*6f40*/  LOP3.LUT R116, R116, 0xff, R141, 0xf8, !PT ;  /* 0x000000ff74747812 */ /* 0x000fca00078ef88d */
[----:B------:R0:W-:Y:S02]  /*6f50*/  STG.E.64 desc[UR4][R96.64], R116 ;  /* 0x0000007460007986 */ /* 0x0001e4000c101b04 */
.L_x_1572:
[----:B------:R1:W5:Y:S04]  /*6f60*/  @P1 LDG.E.128 R92, desc[UR4][R98.64] ;  /* 0x00000004625c1981 */ /* 0x000368000c1e1d00 */
[----:B------:R1:W5:Y:S04]  /*6f70*/  @P0 LDG.E.128 R88, desc[UR4][R110.64] ;  /* 0x000000046e580981 */ /* 0x000368000c1e1d00 */
[----:B0-----:R1:W5:Y:S01]  /*6f80*/  LDG.E.128 R96, desc[UR4][R114.64] ;  /* 0x0000000472607981 */ /* 0x001362000c1e1d00 */
        /* <DEDUP_REMOVED lines=12> */
.L_x_1574:
[----:B------:R-:W-:-:S07]  /*7050*/  MOV R113, R142 ;  /* 0x0000008e00717202 */ /* 0x000fce0000000f00 */
.L_x_1575:
[----:B------:R-:W-:Y:S05]  /*7060*/  BSYNC B0 ;  /* 0x0000000000007941 */ /* 0x000fea0003800000 */
.L_x_1573:
        /* <DEDUP_REMOVED lines=16> */
.L_x_1579:
[----:B------:R-:W-:Y:S05]  /*7170*/  BSYNC B1 ;  /* 0x0000000000017941 */ /* 0x000fea0003800000 */
.L_x_1578:
        /* <DEDUP_REMOVED lines=42> */
[----:B------:R-:W-:Y:S01]  /*7420*/  IMAD.MOV.U32 R116, RZ, RZ, RZ ;  /* 0x000000ffff747224 */ /* 0x000fe200078e00ff */
[----:B------:R-:W-:-:S07]  /*7430*/  MOV R144, R110 ;  /* 0x0000006e00907202 */ /* 0x000fce0000000f00 */
.L_x_1577:
[----:B------:R-:W-:Y:S05]  /*7440*/  BSYNC B0 ;  /* 0x0000000000007941 */ /* 0x000fea0003800000 */
.L_x_1576:
[----:B------:R-:W-:Y:S01]  /*7450*/  I2FP.F32.U32 R111, R113 ;  /* 0x00000071006f7245 */ /* 0x000fe20000201000 */
[C---:B-----5:R-:W-:Y:S01]  /*7460*/  IMAD.U32 R110, R96.reuse, 0x10000, RZ ;  /* 0x00010000606e7824 */ /* 0x060fe200078e00ff */
[----:B------:R-:W-:Y:S02]  /*7470*/  LOP3.LUT R133, R133, 0xffffffdf, RZ, 0xc0, !PT ;  /* 0xffffffdf85857812 */ /* 0x000fe400078ec0ff */
[----:B------:R-:W-:Y:S01]  /*7480*/  PRMT R96, R96, 0x7632, R96 ;  /* 0x0000763260607816 */ /* 0x000fe20000000060 */
        /* <DEDUP_REMOVED lines=12> */
.L_x_1580:
        /* <DEDUP_REMOVED lines=12> */
.L_x_1583:
[----:B------:R-:W-:-:S07]  /*7610*/  IMAD.MOV.U32 R113, RZ, RZ, R142 ;  /* 0x000000ffff717224 */ /* 0x000fce00078e008e */
.L_x_1584:
[----:B------:R-:W-:Y:S05]  /*7620*/  BSYNC B0 ;  /* 0x0000000000007941 */ /* 0x000fea0003800000 */
.L_x_1582:
        /* <DEDUP_REMOVED lines=16> */
.L_x_1588:
[----:B------:R-:W-:Y:S05]  /*7730*/  BSYNC B1 ;  /* 0x0000000000017941 */ /* 0x000fea0003800000 */
.L_x_1587:
        /* <DEDUP_REMOVED lines=44> */
.L_x_1586:
[----:B------:R-:W-:Y:S05]  /*7a00*/  BSYNC B0 ;  /* 0x0000000000007941 */ /* 0x000fea0003800000 */
.L_x_1585:
[----:B------:R-:W-:Y:S01]  /*7a10*/  I2FP.F32.U32 R111, R113 ;  /* 0x00000071006f7245 */ /* 0x000fe20000201000 */
[----:B------:R-:W-:Y:S01]  /*7a20*/  @P1 IMAD.U32 R113, R92, 0x10000, RZ ;  /* 0x000100005c711824 */ /* 0x000fe200078e00ff */
[----:B------:R-:W-:-:S03]  /*7a30*/  SHF.L.U32 R114, R88, 0x10, RZ ;  /* 0x0000001058727819 */ /* 0x000fc600000006ff */
[----:B------:R-:W-:Y:S02]  /*7a40*/  FFMA.FTZ R111, R111, R118, 1.1641532182693481445e-10 ;  /* 0x2f0000006f6f7423 */ /* 0x000fe40000010076 */
[----:B------:R-:W-:-:S03]  /*7a50*/  FMUL.FTZ R114, R114, R197 ;  /* 0x000000c572727220 */ /* 0x000fc60000410000 */
[----:B------:R-:W-:-:S04]  /*7a60*/  FSETP.GTU.FTZ.AND P3, PT, R111, R198, PT ;  /* 0x000000c66f00720b */ /* 0x000fc80003f7c000 */
[----:B------:R-:W-:Y:S02]  /*7a70*/  FSEL R111, R114, RZ, !P3 ;  /* 0x000000ff726f7208 */ /* 0x000fe40005800000 */
[----:B------:R-:W-:-:S03]  /*7a80*/  SEL R141, RZ, 0x1, P3 ;  /* 0x00000001ff8d7807 */ /* 0x000fc60001800000 */
[----:B------:R-:W-:-:S04]  /*7a90*/  FADD.FTZ R196, R196, R111 ;  /* 0x0000006fc4c47221 */ /* 0x000fc80000010000 */
[----:B------:R-:W-:-:S07]  /*7aa0*/  @P1 FADD.FTZ R196, R113, R196 ;  /* 0x000000c471c41221 */ /* 0x000fce0000010000 */
.L_x_1581:
        /* <DEDUP_REMOVED lines=12> */
.L_x_1590:
[----:B------:R-:W-:-:S07]  /*7b70*/  MOV R113, R142 ;  /* 0x0000008e00717202 */ /* 0x000fce0000000f00 */
.L_x_1591:
[----:B------:R-:W-:Y:S05]  /*7b80*/  BSYNC B0 ;  /* 0x0000000000007941 */ /* 0x000fea0003800000 */
.L_x_1589:
        /* <DEDUP_REMOVED lines=16> */
.L_x_1595:
[----:B------:R-:W-:Y:S05]  /*7c90*/  BSYNC B1 ;  /* 0x0000000000017941 */ /* 0x000fea0003800000 */
.L_x_1594:
        /* <DEDUP_REMOVED lines=44> */
.L_x_1593:
[----:B------:R-:W-:Y:S05]  /*7f60*/  BSYNC B0 ;  /* 0x0000000000007941 */ /* 0x000fea0003800000 */
.L_x_1592:
[----:B------:R-:W-:Y:S01]  /*7f70*/  I2FP.F32.U32 R113, R113 ;  /* 0x0000007100717245 */ /* 0x000fe20000201000 */
[----:B------:R-:W-:-:S04]  /*7f80*/  IMAD.U32 R96, R96, 0x10000, RZ ;  /* 0x0001000060607824 */ /* 0x000fc800078e00ff */
[----:B------:R-:W-:Y:S01]  /*7f90*/  FFMA.FTZ R113, R113, R118, 1.1641532182693481445e-10 ;  /* 0x2f00000071717423 */ /* 0x000fe20000010076 */
[----:B------:R-:W-:-:S04]  /*7fa0*/  FMUL.FTZ R96, R96, R197 ;  /* 0x000000c560607220 */ /* 0x000fc80000410000 */
[----:B------:R-:W-:-:S04]  /*7fb0*/  FSETP.GTU.FTZ.AND P3, PT, R113, R198, PT ;  /* 0x000000c67100720b */ /* 0x000fc80003f7c000 */
[----:B------:R-:W-:Y:S02]  /*7fc0*/  P2R R113, PR, RZ, 0x8 ;  /* 0x00000008ff717803 */ /* 0x000fe40000000000 */
[----:B------:R-:W-:Y:S01]  /*7fd0*/  FSEL R117, R96, RZ, !P3 ;  /* 0x000000ff60757208 */ /* 0x000fe20005800000 */
        /* <DEDUP_REMOVED lines=8> */
.L_x_1596:
        /* <DEDUP_REMOVED lines=12> */
.L_x_1599:
[----:B------:R-:W-:-:S07]  /*8120*/  IMAD.MOV.U32 R96, RZ, RZ, R142 ;  /* 0x000000ffff607224 */ /* 0x000fce00078e008e */
.L_x_1600:
[----:B------:R-:W-:Y:S05]  /*8130*/  BSYNC B0 ;  /* 0x0000000000007941 */ /* 0x000fea0003800000 */
.L_x_1598:
        /* <DEDUP_REMOVED lines=16> */
.L_x_1604:
[----:B------:R-:W-:Y:S05]  /*8240*/  BSYNC B1 ;  /* 0x0000000000017941 */ /* 0x000fea0003800000 */
.L_x_1603:
        /* <DEDUP_REMOVED lines=44> */
.L_x_1602:
[----:B------:R-:W-:Y:S05]  /*8510*/  BSYNC B0 ;  /* 0x0000000000007941 */ /* 0x000fea0003800000 */
.L_x_1601:
[----:B------:R-:W-:Y:S02]  /*8520*/  I2FP.F32.U32 R111, R96 ;  /* 0x00000060006f7245 */ /* 0x000fe40000201000 */
[----:B------:R-:W-:-:S03]  /*8530*/  PRMT R96, R88, 0x7632, R96 ;  /* 0x0000763258607816 */ /* 0x000fc60000000060 */
[----:B------:R-:W-:Y:S01]  /*8540*/  FFMA.FTZ R111, R111, R118, 1.1641532182693481445e-10 ;  /* 0x2f0000006f6f7423 */ /* 0x000fe20000010076 */
[----:B------:R-:W-:-:S04]  /*8550*/  SHF.L.U32 R96, R96, 0x10, RZ ;  /* 0x0000001060607819 */ /* 0x000fc800000006ff */
        /* <DEDUP_REMOVED lines=8> */
.L_x_1597:
        /* <DEDUP_REMOVED lines=12> */
.L_x_1606:
[----:B------:R-:W-:-:S07]  /*86a0*/  MOV R96, R142 ;  /* 0x0000008e00607202 */ /* 0x000fce0000000f00 */
.L_x_1607:
[----:B------:R-:W-:Y:S05]  /*86b0*/  BSYNC B0 ;  /* 0x0000000000007941 */ /* 0x000fea0003800000 */
.L_x_1605:
        /* <DEDUP_REMOVED lines=16> */
.L_x_1611:
[----:B------:R-:W-:Y:S05]  /*87c0*/  BSYNC B1 ;  /* 0x0000000000017941 */ /* 0x000fea0003800000 */
.L_x_1610:
        /* <DEDUP_REMOVED lines=44> */
.L_x_1609:
[----:B------:R-:W-:Y:S05]  /*8a90*/  BSYNC B0 ;  /* 0x0000000000007941 */ /* 0x000fea0003800000 */
.L_x_1608:
[----:B------:R-:W-:Y:S01]  /*8aa0*/  I2FP.F32.U32 R115, R96 ;  /* 0x0000006000737245 */ /* 0x000fe20000201000 */
[----:B------:R-:W-:-:S04]  /*8ab0*/  IMAD.U32 R96, R97, 0x10000, RZ ;  /* 0x0001000061607824 */ /* 0x000fc800078e00ff */
[----:B------:R-:W-:Y:S01]  /*8ac0*/  FFMA.FTZ R115, R115, R118, 1.1641532182693481445e-10 ;  /* 0x2f00000073737423 */ /* 0x000fe20000010076 */
[----:B------:R-:W-:-:S04]  /*8ad0*/  FMUL.FTZ R96, R96, R197 ;  /* 0x000000c560607220 */ /* 0x000fc80000410000 */
[----:B------:R-:W-:Y:S02]  /*8ae0*/  FSETP.GTU.FTZ.AND P3, PT, R115, R198, PT ;  /* 0x000000c67300720b */ /* 0x000fe40003f7c000 */
[----:B------:R-:W-:Y:S02]  /*8af0*/  PRMT R115, R97, 0x7632, R115 ;  /* 0x0000763261737816 */ /* 0x000fe40000000073 */
[----:B------:R-:W-:Y:S02]  /*8b00*/  P2R R114, PR, RZ, 0x8 ;  /* 0x00000008ff727803 */ /* 0x000fe40000000000 */
        /* <DEDUP_REMOVED lines=8> */
.L_x_1612:
        /* <DEDUP_REMOVED lines=12> */
.L_x_1615:
[----:B------:R-:W-:-:S07]  /*8c50*/  IMAD.MOV.U32 R119, RZ, RZ, R142 ;  /* 0x000000ffff777224 */ /* 0x000fce00078e008e */
.L_x_1616:
[----:B------:R-:W-:Y:S05]  /*8c60*/  BSYNC B0 ;  /* 0x0000000000007941 */ /* 0x000fea0003800000 */
.L_x_1614:
        /* <DEDUP_REMOVED lines=16> */
.L_x_1620:
[----:B------:R-:W-:Y:S05]  /*8d70*/  BSYNC B1 ;  /* 0x0000000000017941 */ /* 0x000fea0003800000 */
.L_x_1619:
        /* <DEDUP_REMOVED lines=44> */
.L_x_1618:
[----:B------:R-:W-:Y:S05]  /*9040*/  BSYNC B0 ;  /* 0x0000000000007941 */ /* 0x000fea0003800000 */
.L_x_1617:
        /* <DEDUP_REMOVED lines=10> */
.L_x_1613:
        /* <DEDUP_REMOVED lines=12> */
.L_x_1622:
[----:B------:R-:W-:-:S07]  /*91b0*/  MOV R119, R142 ;  /* 0x0000008e00777202 */ /* 0x000fce0000000f00 */
.L_x_1623:
[----:B------:R-:W-:Y:S05]  /*91c0*/  BSYNC B0 ;  /* 0x0000000000007941 */ /* 0x000fea0003800000 */
.L_x_1621:
        /* <DEDUP_REMOVED lines=16> */
.L_x_1627:
[----:B------:R-:W-:Y:S05]  /*92d0*/  BSYNC B1 ;  /* 0x0000000000017941 */ /* 0x000fea0003800000 */
.L_x_1626:
        /* <DEDUP_REMOVED lines=44> */
.L_x_1625:
[----:B------:R-:W-:Y:S05]  /*95a0*/  BSYNC B0 ;  /* 0x0000000000007941 */ /* 0x000fea0003800000 */
.L_x_1624:
        /* <DEDUP_REMOVED lines=10> */
[----:B------:R-:W-:-:S05]  /*9650*/  PRMT R96, R93, 0x7632, R96 ;  /* 0x000076325d607816 */ /* 0x000fca0000000060 */
[----:B------:R-:W-:Y:S02]  /*9660*/  IMAD.U32 R111, R96, 0x10000, RZ ;  /* 0x00010000606f7824 */ /* 0x000fe400078e00ff */
[----:B------:R-:W-:Y:S02]  /*9670*/  IMAD.MOV.U32 R96, RZ, RZ, R97 ;  /* 0x000000ffff607224 */ /* 0x000fe400078e0061 */
[----:B------:R-:W-:Y:S01]  /*9680*/  FADD.FTZ R110, R110, R111 ;  /* 0x0000006f6e6e7221 */ /* 0x000fe20000010000 */
[----:B------:R-:W-:Y:S06]  /*9690*/  BRA `(.L_x_1629) ;  /* 0x0000000400607947 */ /* 0x000fec0003800000 */
.L_x_1628:
        /* <DEDUP_REMOVED lines=12> */
.L_x_1631:
[----:B------:R-:W-:-:S07]  /*9760*/  IMAD.MOV.U32 R111, RZ, RZ, R142 ;  /* 0x000000ffff6f7224 */ /* 0x000fce00078e008e */
.L_x_1632:
[----:B------:R-:W-:Y:S05]  /*9770*/  BSYNC B0 ;  /* 0x0000000000007941 */ /* 0x000fea0003800000 */
.L_x_1630:
        /* <DEDUP_REMOVED lines=16> */
.L_x_1636:
[----:B------:R-:W-:Y:S05]  /*9880*/  BSYNC B1 ;  /* 0x0000000000017941 */ /* 0x000fea0003800000 */
.L_x_1635:
        /* <DEDUP_REMOVED lines=44> */
.L_x_1634:
[----:B------:R-:W-:Y:S05]  /*9b50*/  BSYNC B0 ;  /* 0x0000000000007941 */ /* 0x000fea0003800000 */
.L_x_1633:
[----:B------:R-:W-:Y:S02]  /*9b60*/  I2FP.F32.U32 R97, R111 ;  /* 0x0000006f00617245 */ /* 0x000fe40000201000 */
[----:B------:R-:W-:-:S03]  /*9b70*/  PRMT R111, R89, 0x7632, R111 ;  /* 0x00007632596f7816 */ /* 0x000fc6000000006f */
[----:B------:R-:W-:Y:S01]  /*9b80*/  FFMA.FTZ R97, R97, R118, 1.1641532182693481445e-10 ;  /* 0x2f00000061617423 */ /* 0x000fe20000010076 */
[----:B------:R-:W-:Y:S02]  /*9b90*/  SHF.L.U32 R138, R111, 0x10, RZ ;  /* 0x000000106f8a7819 */ /* 0x000fe400000006ff */
[----:B------:R-:W-:Y:S02]  /*9ba0*/  @P1 PRMT R111, R93, 0x7632, R111 ;  /* 0x000076325d6f1816 */ /* 0x000fe4000000006f */
[----:B------:R-:W-:Y:S01]  /*9bb0*/  FSETP.GTU.FTZ.AND P3, PT, R97, R198, PT ;  /* 0x000000c66100720b */ /* 0x000fe20003f7c000 */
[----:B------:R-:W-:Y:S02]  /*9bc0*/  FMUL.FTZ R138, R138, R197 ;  /* 0x000000c58a8a7220 */ /* 0x000fe40000410000 */
[----:B------:R-:W-:-:S03]  /*9bd0*/  @P1 IMAD.U32 R111, R111, 0x10000, RZ ;  /* 0x000100006f6f1824 */ /* 0x000fc600078e00ff */
[----:B------:R-:W-:Y:S02]  /*9be0*/  FSEL R97, R138, RZ, !P3 ;  /* 0x000000ff8a617208 */ /* 0x000fe40005800000 */
[----:B------:R-:W-:-:S03]  /*9bf0*/  SEL R138, RZ, 0x1, P3 ;  /* 0x00000001ff8a7807 */ /* 0x000fc60001800000 */
[----:B------:R-:W-:-:S04]  /*9c00*/  FADD.FTZ R110, R110, R97 ;  /* 0x000000616e6e7221 */ /* 0x000fc80000010000 */
[----:B------:R-:W-:-:S07]  /*9c10*/  @P1 FADD.FTZ R110, R110, R111 ;  /* 0x0000006f6e6e1221 */ /* 0x000fce0000010000 */
.L_x_1629:
        /* <DEDUP_REMOVED lines=12> */
.L_x_1638:
[----:B------:R-:W-:-:S07]  /*9ce0*/  MOV R111, R142 ;  /* 0x0000008e006f7202 */ /* 0x000fce0000000f00 */
.L_x_1639:
[----:B------:R-:W-:Y:S05]  /*9cf0*/  BSYNC B0 ;  /* 0x0000000000007941 */ /* 0x000fea0003800000 */
.L_x_1637:
        /* <DEDUP_REMOVED lines=16> */
.L_x_1643:
[----:B------:R-:W-:Y:S05]  /*9e00*/  BSYNC B1 ;  /* 0x0000000000017941 */ /* 0x000fea0003800000 */
.L_x_1642:
        /* <DEDUP_REMOVED lines=44> */
.L_x_1641:
[----:B------:R-:W-:Y:S05]  /*a0d0*/  BSYNC B0 ;  /* 0x0000000000007941 */ /* 0x000fea0003800000 */
.L_x_1640:
[----:B------:R-:W-:Y:S01]  /*a0e0*/  I2FP.F32.U32 R111, R111 ;  /* 0x0000006f006f7245 */ /* 0x000fe20000201000 */
[C---:B------:R-:W-:Y:S01]  /*a0f0*/  IMAD.U32 R96, R98.reuse, 0x10000, RZ ;  /* 0x0001000062607824 */ /* 0x040fe200078e00ff */
[----:B------:R-:W-:-:S03]  /*a100*/  PRMT R98, R98, 0x7632, R98 ;  /* 0x0000763262627816 */ /* 0x000fc60000000062 */
        /* <DEDUP_REMOVED lines=12> */
.L_x_1644:
        /* <DEDUP_REMOVED lines=12> */
.L_x_1647:
[----:B------:R-:W-:-:S07]  /*a290*/  IMAD.MOV.U32 R111, RZ, RZ, R142 ;  /* 0x000000ffff6f7224 */ /* 0x000fce00078e008e */
.L_x_1648:
[----:B------:R-:W-:Y:S05]  /*a2a0*/  BSYNC B0 ;  /* 0x0000000000007941 */ /* 0x000fea0003800000 */
.L_x_1646:
        /* <DEDUP_REMOVED lines=16> */
.L_x_1652:
[----:B------:R-:W-:Y:S05]  /*a3b0*/  BSYNC B1 ;  /* 0x0000000000017941 */ /* 0x000fea0003800000 */
.L_x_1651:
        /* <DEDUP_REMOVED lines=44> */
.L_x_1650:
[----:B------:R-:W-:Y:S05]  /*a680*/  BSYNC B0 ;  /* 0x0000000000007941 */ /* 0x000fea0003800000 */
.L_x_1649:
        /* <DEDUP_REMOVED lines=10> */
.L_x_1645:
        /* <DEDUP_REMOVED lines=12> */
.L_x_1654:
[----:B------:R-:W-:-:S07]  /*a7f0*/  MOV R111, R142 ;  /* 0x0000008e006f7202 */ /* 0x000fce0000000f00 */
.L_x_1655:
[----:B------:R-:W-:Y:S05]  /*a800*/  BSYNC B0 ;  /* 0x0000000000007941 */ /* 0x000fea0003800000 */
.L_x_1653:
        /* <DEDUP_REMOVED lines=16> */
.L_x_1659:
[----:B------:R-:W-:Y:S05]  /*a910*/  BSYNC B1 ;  /* 0x0000000000017941 */ /* 0x000fea0003800000 */
.L_x_1658:
        /* <DEDUP_REMOVED lines=44> */
.L_x_1657:
[----:B------:R-:W-:Y:S05]  /*abe0*/  BSYNC B0 ;  /* 0x0000000000007941 */ /* 0x000fea0003800000 */
.L_x_1656:
        /* <DEDUP_REMOVED lines=10> */
[----:B------:R-:W-:Y:S02]  /*ac90*/  IMAD.U32 R98, R96, 0x10000, RZ ;  /* 0x0001000060627824 */ /* 0x000fe400078e00ff */
[----:B------:R-:W-:Y:S02]  /*aca0*/  IMAD.MOV.U32 R96, RZ, RZ, R97 ;  /* 0x000000ffff607224 */ /* 0x000fe400078e0061 */
[----:B------:R-:W-:Y:S01]  /*acb0*/  FADD.FTZ R111, R111, R98 ;  /* 0x000000626f6f7221 */ /* 0x000fe20000010000 */
[----:B------:R-:W-:Y:S06]  /*acc0*/  BRA `(.L_x_1661) ;  /* 0x0000000400607947 */ /* 0x000fec0003800000 */
.L_x_1660:
        /* <DEDUP_REMOVED lines=12> */
.L_x_1663:
[----:B------:R-:W-:-:S07]  /*ad90*/  IMAD.MOV.U32 R98, RZ, RZ, R142 ;  /* 0x000000ffff627224 */ /* 0x000fce00078e008e */
.L_x_1664:
[----:B------:R-:W-:Y:S05]  /*ada0*/  BSYNC B0 ;  /* 0x0000000000007941 */ /* 0x000fea0003800000 */
.L_x_1662:
        /* <DEDUP_REMOVED lines=16> */
.L_x_1668:
[----:B------:R-:W-:Y:S05]  /*aeb0*/  BSYNC B1 ;  /* 0x0000000000017941 */ /* 0x000fea0003800000 */
.L_x_1667:
        /* <DEDUP_REMOVED lines=44> */
.L_x_1666:
[----:B------:R-:W-:Y:S05]  /*b180*/  BSYNC B0 ;  /* 0x0000000000007941 */ /* 0x000fea0003800000 */
.L_x_1665:
        /* <DEDUP_REMOVED lines=12> */
.L_x_1661:
        /* <DEDUP_REMOVED lines=12> */
.L_x_1670:
[----:B------:R-:W-:-:S07]  /*b310*/  MOV R98, R142 ;  /* 0x0000008e00627202 */ /* 0x000fce0000000f00 */
.L_x_1671:
[----:B------:R-:W-:Y:S05]  /*b320*/  BSYNC B0 ;  /* 0x0000000000007941 */ /* 0x000fea0003800000 */
.L_x_1669:
        /* <DEDUP_REMOVED lines=16> */
.L_x_1675:
[----:B------:R-:W-:Y:S05]  /*b430*/  BSYNC B1 ;  /* 0x0000000000017941 */ /* 0x000fea0003800000 */
.L_x_1674:
        /* <DEDUP_REMOVED lines=44> */
.L_x_1673:
[----:B------:R-:W-:Y:S05]  /*b700*/  BSYNC B0 ;  /* 0x0000000000007941 */ /* 0x000fea0003800000 */
.L_x_1672:
[----:B------:R-:W-:Y:S01]  /*b710*/  I2FP.F32.U32 R193, R98 ;  /* 0x0000006200c17245 */ /* 0x000fe20000201000 */
[C---:B------:R-:W-:Y:S01]  /*b720*/  IMAD.U32 R96, R99.reuse, 0x10000, RZ ;  /* 0x0001000063607824 */ /* 0x040fe200078e00ff */
[----:B------:R-:W-:-:S03]  /*b730*/  PRMT R194, R99, 0x7632, R194 ;  /* 0x0000763263c27816 */ /* 0x000fc600000000c2 */
[----:B------:R-:W-:Y:S01]  /*b740*/  FFMA.FTZ R193, R193, R118, 1.1641532182693481445e-10 ;  /* 0x2f000000c1c17423 */ /* 0x000fe20000010076 */
[----:B------:R-:W-:-:S04]  /*b750*/  FMUL.FTZ R96, R96, R197 ;  /* 0x000000c560607220 */ /* 0x000fc80000410000 */
        /* <DEDUP_REMOVED lines=9> */
.L_x_1676:
        /* <DEDUP_REMOVED lines=12> */
.L_x_1679:
[----:B------:R-:W-:-:S07]  /*b8b0*/  IMAD.MOV.U32 R135, RZ, RZ, R142 ;  /* 0x000000ffff877224 */ /* 0x000fce00078e008e */
.L_x_1680:
[----:B------:R-:W-:Y:S05]  /*b8c0*/  BSYNC B0 ;  /* 0x0000000000007941 */ /* 0x000fea0003800000 */
.L_x_1678:
        /* <DEDUP_REMOVED lines=16> */
.L_x_1684:
[----:B------:R-:W-:Y:S05]  /*b9d0*/  BSYNC B1 ;  /* 0x0000000000017941 */ /* 0x000fea0003800000 */
.L_x_1683:
        /* <DEDUP_REMOVED lines=44> */
.L_x_1682:
[----:B------:R-:W-:Y:S05]  /*bca0*/  BSYNC B0 ;  /* 0x0000000000007941 */ /* 0x000fea0003800000 */
.L_x_1681:
        /* <DEDUP_REMOVED lines=10> */
.L_x_1677:
        /* <DEDUP_REMOVED lines=12> */
.L_x_1686:
[----:B------:R-:W-:-:S07]  /*be10*/  MOV R202, R142 ;  /* 0x0000008e00ca7202 */ /* 0x000fce0000000f00 */
.L_x_1687:
[----:B------:R-:W-:Y:S05]  /*be20*/  BSYNC B0 ;  /* 0x0000000000007941 */ /* 0x000fea0003800000 */
.L_x_1685:
        /* <DEDUP_REMOVED lines=16> */
.L_x_1691:
[----:B------:R-:W-:Y:S05]  /*bf30*/  BSYNC B1 ;  /* 0x0000000000017941 */ /* 0x000fea0003800000 */
.L_x_1690:
        /* <DEDUP_REMOVED lines=44> */
.L_x_1689:
[----:B------:R-:W-:Y:S05]  /*c200*/  BSYNC B0 ;  /* 0x0000000000007941 */ /* 0x000fea0003800000 */
.L_x_1688:
        /* <DEDUP_REMOVED lines=14> */
.L_x_1692:
        /* <DEDUP_REMOVED lines=12> */
.L_x_1695:
[----:B------:R-:W-:-:S07]  /*c3b0*/  IMAD.MOV.U32 R134, RZ, RZ, R142 ;  /* 0x000000ffff867224 */ /* 0x000fce00078e008e */
.L_x_1696:
[----:B------:R-:W-:Y:S05]  /*c3c0*/  BSYNC B0 ;  /* 0x0000000000007941 */ /* 0x000fea0003800000 */
.L_x_1694:
        /* <DEDUP_REMOVED lines=8> */
[----:B------:R-:W-:Y:S02]  /*c450*/  IADD3 R187, R187, 0x1, RZ ;  /* 0x00000001bbbb7810 */ /* 0x000fe40007ffe0ff */
[----:B------:R-:W-:Y:S02]  /*c460*/  P2R R96, PR, RZ, 0x1 ;  /* 0x00000001ff607803 */ /* 0x000fe40000000000 */
[----:B------:R-:W-:-:S13]  /*c470*/  ISETP.NE.AND P6, PT, R187, RZ, PT ;  /* 0x000000ffbb00720c */ /* 0x000fda0003fc5270 */
[----:B------:R-:W-:Y:S02]  /*c480*/  @!P6 VIADD R188, R188, 0x1 ;  /* 0x00000001bcbce836 */ /* 0x000fe40000000000 */
[----:B------:R-:W-:Y:S02]  /*c490*/  @!P6 VIADD R98, R185, 0x1 ;  /* 0x00000001b962e836 */ /* 0x000fe40000000000 */
[----:B------:R-:W-:Y:S01]  /*c4a0*/  @!P6 IMAD.MOV.U32 R187, RZ, RZ, RZ ;  /* 0x000000ffffbbe224 */ /* 0x000fe200078e00ff */
[----:B------:R-:W-:-:S13]  /*c4b0*/  ISETP.NE.AND P0, PT, R188, RZ, !P6 ;  /* 0x000000ffbc00720c */ /* 0x000fda0007705270 */
[----:B------:R-:W-:Y:S02]  /*c4c0*/  @P0 IADD3 R98, R185, RZ, RZ ;  /* 0x000000ffb9620210 */ /* 0x000fe40007ffe0ff */
[----:B------:R-:W-:-:S03]  /*c4d0*/  ISETP.NE.AND P0, PT, R96, RZ, PT ;  /* 0x000000ff6000720c */ /* 0x000fc60003f05270 */
[----:B------:R-:W-:-:S10]  /*c4e0*/  @!P6 IMAD.MOV.U32 R185, RZ, RZ, R98 ;  /* 0x000000ffffb9e224 */ /* 0x000fd400078e0062 */
.L_x_1700:
[----:B------:R-:W-:Y:S05]  /*c4f0*/  BSYNC B1 ;  /* 0x0000000000017941 */ /* 0x000fea0003800000 */
.L_x_1699:
        /* <DEDUP_REMOVED lines=43> */
[----:B------:R-:W-:-:S07]  /*c7b0*/  LOP3.LUT R190, R97, R98, R128, 0x96, !PT ;  /* 0x0000006261be7212 */ /* 0x000fce00078e9680 */
.L_x_1698:
[----:B------:R-:W-:Y:S05]  /*c7c0*/  BSYNC B0 ;  /* 0x0000000000007941 */ /* 0x000fea0003800000 */
.L_x_1697:
[----:B------:R-:W-:Y:S02]  /*c7d0*/  I2FP.F32.U32 R97, R134 ;  /* 0x0000008600617245 */ /* 0x000fe40000201000 */
[----:B------:R-:W-:-:S03]  /*c7e0*/  PRMT R96, R91, 0x7632, R96 ;  /* 0x000076325b607816 */ /* 0x000fc60000000060 */
[----:B------:R-:W-:Y:S01]  /*c7f0*/  FFMA.FTZ R97, R97, R118, 1.1641532182693481445e-10 ;  /* 0x2f00000061617423 */ /* 0x000fe20000010076 */
[----:B------:R-:W-:-:S04]  /*c800*/  SHF.L.U32 R96, R96, 0x10, RZ ;  /* 0x0000001060607819 */ /* 0x000fc800000006ff */
[----:B------:R-:W-:Y:S01]  /*c810*/  FSETP.GTU.FTZ.AND P6, PT, R97, R198, PT ;  /* 0x000000c66100720b */ /* 0x000fe20003fdc000 */
[----:B------:R-:W-:-:S03]  /*c820*/  FMUL.FTZ R96, R96, R197 ;  /* 0x000000c560607220 */ /* 0x000fc60000410000 */
[----:B------:R-:W-:Y:S02]  /*c830*/  SEL R134, RZ, 0x1, P6 ;  /* 0x00000001ff867807 */ /* 0x000fe40003000000 */
[----:B------:R-:W-:Y:S02]  /*c840*/  FSEL R97, R96, RZ, !P6 ;  /* 0x000000ff60617208 */ /* 0x000fe40007000000 */
[----:B------:R-:W-:-:S03]  /*c850*/  @P1 PRMT R96, R95, 0x7632, R96 ;  /* 0x000076325f601816 */ /* 0x000fc60000000060 */
[----:B------:R-:W-:Y:S02]  /*c860*/  FADD.FTZ R194, R194, R97 ;  /* 0x00000061c2c27221 */ /* 0x000fe40000010000 */
[----:B------:R-:W-:-:S04]  /*c870*/  @P1 IMAD.U32 R99, R96, 0x10000, RZ ;  /* 0x0001000060631824 */ /* 0x000fc800078e00ff */
[----:B------:R-:W-:-:S07]  /*c880*/  @P1 FADD.FTZ R194, R194, R99 ;  /* 0x00000063c2c21221 */ /* 0x000fce0000010000 */
.L_x_1693:
[----:B------:R-:W-:Y:S01]  /*c890*/  SEL R97, RZ, 0x1000000, P5 ;  /* 0x01000000ff617807 */ /* 0x000fe20002800000 */
[----:B------:R-:W-:Y:S01]  /*c8a0*/  IMAD.WIDE.U32 R206, R112, 0x10, R226 ;  /* 0x0000001070ce7825 */ /* 0x000fe200078e00e2 */
[----:B------:R-:W-:Y:S01]  /*c8b0*/  ISETP.NE.AND P5, PT, R113, RZ, PT ;  /* 0x000000ff7100720c */ /* 0x000fe20003fa5270 */
[----:B------:R-:W0:Y:S01]  /*c8c0*/  @P0 LDC.64 R204, c[0x0][0x228] ;  /* 0x00008a00ffcc0b82 */ /* 0x000e220000000a00 */
[----:B------:R-:W-:Y:S02]  /*c8d0*/  SEL R96, RZ, 0x10000, P4 ;  /* 0x00010000ff607807 */ /* 0x000fe40002000000 */
[----:B------:R-:W-:Y:S02]  /*c8e0*/  SEL R113, RZ, 0x100, P3 ;  /* 0x00000100ff717807 */ /* 0x000fe40001800000 */
[----:B------:R-:W-:Y:S02]  /*c8f0*/  ISETP.NE.AND P4, PT, R114, RZ, PT ;  /* 0x000000ff7200720c */ /* 0x000fe40003f85270 */
[----:B------:R-:W-:Y:S01]  /*c900*/  ISETP.NE.AND P3, PT, R119, RZ, PT ;  /* 0x000000ff7700720c */ /* 0x000fe20003f65270 */
[----:B------:R-:W1:Y:S01]  /*c910*/  @P1 LDC.64 R202, c[0x0][0x230] ;  /* 0x00008c00ffca1b82 */ /* 0x000e620000000a00 */
[----:B------:R-:W-:-:S02]  /*c920*/  SEL R200, RZ, 0x1, P4 ;  /* 0x00000001ffc87807 */ /* 0x000fc40002000000 */
[----:B------:R-:W-:Y:S02]  /*c930*/  SEL R208, RZ, 0x1, P3 ;  /* 0x00000001ffd07807 */ /* 0x000fe40001800000 */
[----:B------:R-:W-:Y:S01]  /*c940*/  SEL R192, RZ, 0x1, P5 ;  /* 0x00000001ffc07807 */ /* 0x000fe20002800000 */
[----:B------:R-:W-:Y:S01]  /*c950*/  IMAD.WIDE.U32 R200, R200, 0x10000, RZ ;  /* 0x00010000c8c87825 */ /* 0x000fe200078e00ff */
[----:B------:R-:W-:Y:S02]  /*c960*/  P2R R98, PR, RZ, 0x4 ;  /* 0x00000004ff627803 */ /* 0x000fe40000000000 */
[----:B------:R-:W-:Y:S01]  /*c970*/  ISETP.NE.AND P2, PT, R199, RZ, PT ;  /* 0x000000ffc700720c */ /* 0x000fe20003f45270 */
[----:B------:R-:W-:Y:S01]  /*c980*/  IMAD.WIDE.U32 R208, R208, 0x1000000, RZ ;  /* 0x01000000d0d07825 */ /* 0x000fe200078e00ff */
[----:B------:R-:W-:Y:S02]  /*c990*/  LOP3.LUT P6, RZ, R133, 0x20, RZ, 0xc0, !PT ;  /* 0x0000002085ff7812 */ /* 0x000fe400078cc0ff */
[----:B------:R-:W-:Y:S01]  /*c9a0*/  SEL R199, RZ, 0x1, P2 ;  /* 0x00000001ffc77807 */ /* 0x000fe20001000000 */
[----:B------:R-:W-:Y:S01]  /*c9b0*/  IMAD.WIDE.U32 R192, R192, 0x100, RZ ;  /* 0x00000100c0c07825 */ /* 0x000fe200078e00ff */
[----:B------:R-:W-:-:S02]  /*c9c0*/  LOP3.LUT R113, R113, R97, R96, 0xfe, !PT ;  /* 0x0000006171717212 */ /* 0x000fc400078efe60 */
[----:B------:R-:W-:Y:S02]  /*c9d0*/  ISETP.NE.AND P2, PT, R98, RZ, PT ;  /* 0x000000ff6200720c */ /* 0x000fe40003f45270 */
[----:B------:R-:W-:Y:S02]  /*c9e0*/  F2FP.BF16.F32.PACK_AB R99, R194, R195 ;  /* 0x000000c3c263723e */ /* 0x000fe400000010ff */
[----:B------:R-:W-:Y:S02]  /*c9f0*/  F2FP.BF16.F32.PACK_AB R98, R111, R115 ;  /* 0x000000736f62723e */ /* 0x000fe400000010ff */
[----:B------:R-:W-:Y:S02]  /*ca00*/  F2FP.BF16.F32.PACK_AB R97, R110, R116 ;  /* 0x000000746e61723e */ /* 0x000fe400000010ff */
[----:B------:R-:W-:Y:S02]  /*ca10*/  F2FP.BF16.F32.PACK_AB R96, R117, R196 ;  /* 0x000000c47560723e */ /* 0x000fe400000010ff */
[----:B------:R-:W-:Y:S01]  /*ca20*/  LOP3.LUT R199, R209, R113, R199, 0xfe, !PT ;  /* 0x00000071d1c77212 */ /* 0x000fe200078efec7 */
[----:B------:R-:W-:Y:S01]  /*ca30*/  VIADD R113, R100, 0x100 ;  /* 0x0000010064717836 */ /* 0x000fe20000000000 */
[----:B------:R-:W-:Y:S01]  /*ca40*/  LOP3.LUT R208, R192, R208, R200, 0xfe, !PT ;  /* 0x000000d0c0d07212 */ /* 0x000fe200078efec8 */
[----:B------:R2:W-:Y:S01]  /*ca50*/  STG.E.128 desc[UR4][R206.64], R96 ;  /* 0x00000060ce007986 */ /* 0x0005e2000c101d04 */
[----:B------:R-:W-:Y:S01]  /*ca60*/  SEL R119, RZ, 0x1, P6 ;  /* 0x00000001ff777807 */ /* 0x000fe20003000000 */
[----:B0-----:R-:W-:-:S04]  /*ca70*/  @P0 IMAD.WIDE.U32 R204, R113, 0x10, R204 ;  /* 0x0000001071cc0825 */ /* 0x001fc800078e00cc */
[----:B-1----:R-:W-:Y:S01]  /*ca80*/  @P1 IMAD.WIDE.U32 R202, R113, 0x10, R202 ;  /* 0x0000001071ca1825 */ /* 0x002fe200078e00ca */
[----:B--2---:R-:W-:-:S03]  /*ca90*/  LOP3.LUT R97, R193, R199, R201, 0xfe, !PT ;  /* 0x000000c7c1617212 */ /* 0x004fc600078efec9 */
[----:B------:R-:W-:Y:S01]  /*caa0*/  IMAD.WIDE.U32 R98, R112, 0x8, R220 ;  /* 0x0000000870627825 */ /* 0x000fe200078e00dc */
[----:B------:R-:W-:-:S03]  /*cab0*/  LOP3.LUT R96, R208, R119, RZ, 0xfc, !PT ;  /* 0x00000077d0607212 */ /* 0x000fc600078efcff */
[----:B------:R-:W-:Y:S02]  /*cac0*/  IMAD.WIDE.U32 R206, R113, 0x10, R222 ;  /* 0x0000001071ce7825 */ /* 0x000fe400078e00de */
[----:B------:R0:W-:Y:S01]  /*cad0*/  STG.E.64 desc[UR4][R98.64], R96 ;  /* 0x0000006062007986 */ /* 0x0001e2000c101b04 */
[----:B------:R-:W-:Y:S05]  /*cae0*/  @!P0 BRA `(.L_x_1701) ;  /* 0x0000000000508947 */ /* 0x000fea0003800000 */
[----:B0-----:R-:W-:Y:S01]  /*caf0*/  SHF.L.U32 R99, R135, 0x10, RZ ;  /* 0x0000001087637819 */ /* 0x001fe200000006ff */
[----:B------:R-:W0:Y:S01]  /*cb00*/  LDC.64 R96, c[0x0][0x248] ;  /* 0x00009200ff607b82 */ /* 0x000e220000000a00 */
[----:B------:R-:W-:Y:S02]  /*cb10*/  LOP3.LUT R98, R134, 0xffff, RZ, 0xc0, !PT ;  /* 0x0000ffff86627812 */ /* 0x000fe400078ec0ff */
[----:B------:R-:W-:Y:S02]  /*cb20*/  LOP3.LUT R99, R99, 0xff0000, RZ, 0xc0, !PT ;  /* 0x00ff000063637812 */ /* 0x000fe400078ec0ff */
[----:B------:R-:W-:Y:S02]  /*cb30*/  PRMT R119, R136, 0x7104, RZ ;  /* 0x0000710488777816 */ /* 0x000fe400000000ff */
[----:B------:R-:W-:Y:S02]  /*cb40*/  PRMT R98, R99, 0x4210, R98 ;  /* 0x0000421063627816 */ /* 0x000fe40000000062 */
[----:B------:R-:W-:-:S02]  /*cb50*/  LOP3.LUT R200, R138, 0xff, RZ, 0xc0, !PT ;  /* 0x000000ff8ac87812 */ /* 0x000fc400078ec0ff */
[----:B------:R-:W-:Y:S02]  /*cb60*/  LOP3.LUT R192, R139, 0xff, RZ, 0xc0, !PT ;  /* 0x000000ff8bc07812 */ /* 0x000fe400078ec0ff */
[----:B------:R-:W-:Y:S01]  /*cb70*/  LOP3.LUT R99, R140, 0xff, RZ, 0xc0, !PT ;  /* 0x000000ff8c637812 */ /* 0x000fe200078ec0ff */
[----:B------:R-:W-:Y:S01]  /*cb80*/  IMAD.WIDE.U32 R200, R200, 0x1000000, RZ ;  /* 0x01000000c8c87825 */ /* 0x000fe200078e00ff */
[----:B------:R-:W-:-:S03]  /*cb90*/  LOP3.LUT R114, R98, 0xff00, R119, 0xf8, !PT ;  /* 0x0000ff0062727812 */ /* 0x000fc600078ef877 */
[----:B------:R-:W-:Y:S01]  /*cba0*/  IMAD.WIDE.U32 R192, R192, 0x10000, RZ ;  /* 0x00010000c0c07825 */ /* 0x000fe200078e00ff */
[----:B------:R-:W-:-:S03]  /*cbb0*/  LOP3.LUT R119, R114, 0xff, R137, 0xf8, !PT ;  /* 0x000000ff72777812 */ /* 0x000fc600078ef889 */
[----:B------:R-:W-:Y:S01]  /*cbc0*/  IMAD.WIDE.U32 R98, R99, 0x100, RZ ;  /* 0x0000010063627825 */ /* 0x000fe200078e00ff */
[----:B------:R-:W-:-:S03]  /*cbd0*/  LOP3.LUT R119, R193, R119, R201, 0xfe, !PT ;  /* 0x00000077c1777212 */ /* 0x000fc600078efec9 */
[----:B0-----:R-:W-:Y:S01]  /*cbe0*/  IMAD.WIDE.U32 R96, R112, 0x8, R96 ;  /* 0x0000000870607825 */ /* 0x001fe200078e0060 */
[----:B------:R-:W-:Y:S02]  /*cbf0*/  LOP3.LUT R98, R98, R200, R192, 0xfe, !PT ;  /* 0x000000c862627212 */ /* 0x000fe400078efec0 */
[----:B------:R-:W-:Y:S02]  /*cc00*/  LOP3.LUT R99, R119, R99, RZ, 0xfc, !PT ;  /* 0x0000006377637212 */ /* 0x000fe400078efcff */
[----:B------:R-:W-:-:S05]  /*cc10*/  LOP3.LUT R98, R98, 0xff, R141, 0xf8, !PT ;  /* 0x000000ff62627812 */ /* 0x000fca00078ef88d */
[----:B------:R1:W-:Y:S02]  /*cc20*/  STG.E.64 desc[UR4][R96.64], R98 ;  /* 0x0000006260007986 */ /* 0x0003e4000c101b04 */
.L_x_1701:
[----:B------:R2:W5:Y:S04]  /*cc30*/  @P0 LDG.E.128 R88, desc[UR4][R204.64] ;  /* 0x00000004cc580981 */ /* 0x000568000c1e1d00 */
[----:B------:R2:W5:Y:S04]  /*cc40*/  @P1 LDG.E.128 R92, desc[UR4][R202.64] ;  /* 0x00000004ca5c1981 */ /* 0x000568000c1e1d00 */
[----:B01----:R2:W5:Y:S01]  /*cc50*/  LDG.E.128 R96, desc[UR4][R206.64] ;  /* 0x00000004ce607981 */ /* 0x003562000c1e1d00 */
[C---:B------:R-:W-:Y:S01]  /*cc60*/  ISETP.NE.AND P3, PT, R210.reuse, 0x1, PT ;  /* 0x00000001d200780c */ /* 0x040fe20003f65270 */
[----:B------:R-:W-:Y:S01]  /*cc70*/  BSSY B0, `(.L_x_1702) ;  /* 0x000000c000007945 */ /* 0x000fe20003800000 */
[----:B------:R-:W-:-:S11]  /*cc80*/  VIADD R119, R210, 0x1 ;  /* 0x00000001d2777836 */ /* 0x000fd60000000000 */
[----:B--2---:R-:W-:Y:S05]  /*cc90*/  @!P3 BRA `(.L_x_1703) ;  /* 0x000000000020b947 */ /* 0x004fea0003800000 */
        /* <DEDUP_REMOVED lines=8> */
.L_x_1703:
[----:B------:R-:W-:-:S07]  /*cd20*/  IMAD.MOV.U32 R114, RZ, RZ, R142 ;  /* 0x000000ffff727224 */ /* 0x000fce00078e008e */
.L_x_1704:
[----:B------:R-:W-:Y:S05]  /*cd30*/  BSYNC B0 ;  /* 0x0000000000007941 */ /* 0x000fea0003800000 */
.L_x_1702:
        /* <DEDUP_REMOVED lines=16> */
.L_x_1708:
[----:B------:R-:W-:Y:S05]  /*ce40*/  BSYNC B1 ;  /* 0x0000000000017941 */ /* 0x000fea0003800000 */
.L_x_1707:
        /* <DEDUP_REMOVED lines=44> */
.L_x_1706:
[----:B------:R-:W-:Y:S05]  /*d110*/  BSYNC B0 ;  /* 0x0000000000007941 */ /* 0x000fea0003800000 */
.L_x_1705:
        /* <DEDUP_REMOVED lines=16> */
.L_x_1709:
        /* <DEDUP_REMOVED lines=12> */
.L_x_1712:
[----:B------:R-:W-:-:S07]  /*d2e0*/  MOV R114, R142 ;  /* 0x0000008e00727202 */ /* 0x000fce0000000f00 */
.L_x_1713:
[----:B------:R-:W-:Y:S05]  /*d2f0*/  BSYNC B0 ;  /* 0x0000000000007941 */ /* 0x000fea0003800000 */
.L_x_1711:
        /* <DEDUP_REMOVED lines=16> */
.L_x_1717:
[----:B------:R-:W-:Y:S05]  /*d400*/  BSYNC B1 ;  /* 0x0000000000017941 */ /* 0x000fea0003800000 */
.L_x_1716:
        /* <DEDUP_REMOVED lines=41> */
[----:B------:R-:W-:Y:S01]  /*d6a0*/  MOV R144, R192 ;  /* 0x000000c000907202 */ /* 0x000fe20000000f00 */
[----:B------:R-:W-:Y:S01]  /*d6b0*/  IMAD.MOV.U32 R192, RZ, RZ, RZ ;  /* 0x000000ffffc07224 */ /* 0x000fe200078e00ff */
[----:B------:R-:W-:-:S07]  /*d6c0*/  LOP3.LUT R190, R193, R200, R128, 0x96, !PT ;  /* 0x000000c8c1be7212 */ /* 0x000fce00078e9680 */
.L_x_1715:
[----:B------:R-:W-:Y:S05]  /*d6d0*/  BSYNC B0 ;  /* 0x0000000000007941 */ /* 0x000fea0003800000 */
.L_x_1714:
[----:B------:R-:W-:Y:S01]  /*d6e0*/  I2FP.F32.U32 R119, R114 ;  /* 0x0000007200777245 */ /* 0x000fe20000201000 */
[----:B------:R-:W-:Y:S01]  /*d6f0*/  IMAD.U32 R114, R88, 0x10000, RZ ;  /* 0x0001000058727824 */ /* 0x000fe200078e00ff */
[----:B------:R-:W-:-:S03]  /*d700*/  @P1 SHF.L.U32 R200, R92, 0x10, RZ ;  /* 0x000000105cc81819 */ /* 0x000fc600000006ff */
[----:B------:R-:W-:Y:S01]  /*d710*/  FFMA.FTZ R119, R119, R118, 1.1641532182693481445e-10 ;  /* 0x2f00000077777423 */ /* 0x000fe20000010076 */
[----:B------:R-:W-:-:S04]  /*d720*/  FMUL.FTZ R114, R114, R197 ;  /* 0x000000c572727220 */ /* 0x000fc80000410000 */
[----:B------:R-:W-:-:S04]  /*d730*/  FSETP.GTU.FTZ.AND P3, PT, R119, R198, PT ;  /* 0x000000c67700720b */ /* 0x000fc80003f7c000 */
[----:B------:R-:W-:Y:S02]  /*d740*/  FSEL R114, R114, RZ, !P3 ;  /* 0x000000ff72727208 */ /* 0x000fe40005800000 */
[----:B------:R-:W-:-:S03]  /*d750*/  SEL R141, RZ, 0x1, P3 ;  /* 0x00000001ff8d7807 */ /* 0x000fc60001800000 */
[----:B------:R-:W-:-:S04]  /*d760*/  FADD.FTZ R209, R209, R114 ;  /* 0x00000072d1d17221 */ /* 0x000fc80000010000 */
[----:B------:R-:W-:-:S07]  /*d770*/  @P1 FADD.FTZ R209, R200, R209 ;  /* 0x000000d1c8d11221 */ /* 0x000fce0000010000 */
.L_x_1710:
        /* <DEDUP_REMOVED lines=12> */
.L_x_1719:
[----:B------:R-:W-:-:S07]  /*d840*/  IMAD.MOV.U32 R114, RZ, RZ, R142 ;  /* 0x000000ffff727224 */ /* 0x000fce00078e008e */
.L_x_1720:
[----:B------:R-:W-:Y:S05]  /*d850*/  BSYNC B0 ;  /* 0x0000000000007941 */ /* 0x000fea0003800000 */
.L_x_1718:
        /* <DEDUP_REMOVED lines=16> */
.L_x_1724:
[----:B------:R-:W-:Y:S05]  /*d960*/  BSYNC B1 ;  /* 0x0000000000017941 */ /* 0x000fea0003800000 */
.L_x_1723:
        /* <DEDUP_REMOVED lines=44> */
.L_x_1722:
[----:B------:R-:W-:Y:S05]  /*dc30*/  BSYNC B0 ;  /* 0x0000000000007941 */ /* 0x000fea0003800000 */
.L_x_1721:
        /* <DEDUP_REMOVED lines=16> */
.L_x_1725:
        /* <DEDUP_REMOVED lines=12> */
.L_x_1728:
[----:B------:R-:W-:-:S07]  /*de00*/  MOV R96, R142 ;  /* 0x0000008e00607202 */ /* 0x000fce0000000f00 */
.L_x_1729:
[----:B------:R-:W-:Y:S05]  /*de10*/  BSYNC B0 ;  /* 0x0000000000007941 */ /* 0x000fea0003800000 */
.L_x_1727:
        /* <DEDUP_REMOVED lines=16> */
.L_x_1733:
[----:B------:R-:W-:Y:S05]  /*df20*/  BSYNC B1 ;  /* 0x0000000000017941 */ /* 0x000fea0003800000 */
.L_x_1732:
        /* <DEDUP_REMOVED lines=44> */
.L_x_1731:
[----:B------:R-:W-:Y:S05]  /*e1f0*/  BSYNC B0 ;  /* 0x0000000000007941 */ /* 0x000fea0003800000 */
.L_x_1730:
[----:B------:R-:W-:Y:S02]  /*e200*/  I2FP.F32.U32 R119, R96 ;  /* 0x0000006000777245 */ /* 0x000fe40000201000 */
[----:B------:R-:W-:Y:S02]  /*e210*/  PRMT R96, R88, 0x7632, R96 ;  /* 0x0000763258607816 */ /* 0x000fe40000000060 */
[----:B------:R-:W-:Y:S01]  /*e220*/  @P1 PRMT R140, R92, 0x7632, R140 ;  /* 0x000076325c8c1816 */ /* 0x000fe2000000008c */
[----:B------:R-:W-:Y:S02]  /*e230*/  FFMA.FTZ R119, R119, R118, 1.1641532182693481445e-10 ;  /* 0x2f00000077777423 */ /* 0x000fe40000010076 */
[----:B------:R-:W-:Y:S01]  /*e240*/  IMAD.U32 R96, R96, 0x10000, RZ ;  /* 0x0001000060607824 */ /* 0x000fe200078e00ff */
[----:B------:R-:W-:Y:S02]  /*e250*/  @P1 SHF.L.U32 R193, R140, 0x10, RZ ;  /* 0x000000108cc11819 */ /* 0x000fe400000006ff */
[----:B------:R-:W-:Y:S01]  /*e260*/  FSETP.GTU.FTZ.AND P3, PT, R119, R198, PT ;  /* 0x000000c67700720b */ /* 0x000fe20003f7c000 */
[----:B------:R-:W-:-:S03]  /*e270*/  FMUL.FTZ R96, R96, R197 ;  /* 0x000000c560607220 */ /* 0x000fc60000410000 */
[----:B------:R-:W-:Y:S02]  /*e280*/  SEL R140, RZ, 0x1, P3 ;  /* 0x00000001ff8c7807 */ /* 0x000fe40001800000 */
[----:B------:R-:W-:-:S05]  /*e290*/  FSEL R119, R96, RZ, !P3 ;  /* 0x000000ff60777208 */ /* 0x000fca0005800000 */
[----:B------:R-:W-:-:S04]  /*e2a0*/  FADD.FTZ R208, R208, R119 ;  /* 0x00000077d0d07221 */ /* 0x000fc80000010000 */
[----:B------:R-:W-:-:S07]  /*e2b0*/  @P1 FADD.FTZ R208, R208, R193 ;  /* 0x000000c1d0d01221 */ /* 0x000fce0000010000 */
.L_x_1726:
        /* <DEDUP_REMOVED lines=12> */
.L_x_1735:
[----:B------:R-:W-:-:S07]  /*e380*/  IMAD.MOV.U32 R96, RZ, RZ, R142 ;  /* 0x000000ffff607224 */ /* 0x000fce00078e008e */
.L_x_1736:
[----:B------:R-:W-:Y:S05]  /*e390*/  BSYNC B0 ;  /* 0x0000000000007941 */ /* 0x000fea0003800000 */
.L_x_1734:
        /* <DEDUP_REMOVED lines=16> */
.L_x_1740:
[----:B------:R-:W-:Y:S05]  /*e4a0*/  BSYNC B1 ;  /* 0x0000000000017941 */ /* 0x000fea0003800000 */
.L_x_1739:
        /* <DEDUP_REMOVED lines=44> */
.L_x_1738:
[----:B------:R-:W-:Y:S05]  /*e770*/  BSYNC B0 ;  /* 0x0000000000007941 */ /* 0x000fea0003800000 */
.L_x_1737:
[----:B------:R-:W-:Y:S01]  /*e780*/  I2FP.F32.U32 R119, R96 ;  /* 0x0000006000777245 */ /* 0x000fe20000201000 */
[----:B------:R-:W-:Y:S01]  /*e790*/  IMAD.U32 R96, R97, 0x10000, RZ ;  /* 0x0001000061607824 */ /* 0x000fe200078e00ff */
        /* <DEDUP_REMOVED lines=14> */
.L_x_1741:
        /* <DEDUP_REMOVED lines=12> */
.L_x_1744:
[----:B------:R-:W-:-:S07]  /*e940*/  MOV R119, R142 ;  /* 0x0000008e00777202 */ /* 0x000fce0000000f00 */
.L_x_1745:
[----:B------:R-:W-:Y:S05]  /*e950*/  BSYNC B0 ;  /* 0x0000000000007941 */ /* 0x000fea0003800000 */
.L_x_1743:
        /* <DEDUP_REMOVED lines=16> */
.L_x_1749:
[----:B------:R-:W-:Y:S05]  /*ea60*/  BSYNC B1 ;  /* 0x0000000000017941 */ /* 0x000fea0003800000 */
.L_x_1748:
        /* <DEDUP_REMOVED lines=44> */
.L_x_1747:
[----:B------:R-:W-:Y:S05]  /*ed30*/  BSYNC B0 ;  /* 0x0000000000007941 */ /* 0x000fea0003800000 */
.L_x_1746:
        /* <DEDUP_REMOVED lines=10> */
.L_x_1742:
        /* <DEDUP_REMOVED lines=12> */
.L_x_1751:
[----:B------:R-:W-:-:S07]  /*eea0*/  IMAD.MOV.U32 R119, RZ, RZ, R142 ;  /* 0x000000ffff777224 */ /* 0x000fce00078e008e */
.L_x_1752:
[----:B------:R-:W-:Y:S05]  /*eeb0*/  BSYNC B0 ;  /* 0x0000000000007941 */ /* 0x000fea0003800000 */
.L_x_1750:
        /* <DEDUP_REMOVED lines=16> */
.L_x_1756:
[----:B------:R-:W-:Y:S05]  /*efc0*/  BSYNC B1 ;  /* 0x0000000000017941 */ /* 0x000fea0003800000 */
.L_x_1755:
        /* <DEDUP_REMOVED lines=42> */
[----:B------:R-:W-:Y:S01]  /*f270*/  HFMA2.MMA R97, -RZ, RZ, 0, 0 ;  /* 0x00000000ff617435 */ /* 0x000fe200000001ff */
[----:B------:R-:W-:-:S10]  /*f280*/  IMAD.MOV.U32 R144, RZ, RZ, R96 ;  /* 0x000000ffff907224 */ /* 0x000fd400078e0060 */
.L_x_1754:
[----:B------:R-:W-:Y:S05]  /*f290*/  BSYNC B0 ;  /* 0x0000000000007941 */ /* 0x000fea0003800000 */
.L_x_1753:
        /* <DEDUP_REMOVED lines=12> */
[----:B------:R-:W-:Y:S01]  /*f360*/  SHF.L.U32 R119, R96, 0x10, RZ ;  /* 0x0000001060777819 */ /* 0x000fe200000006ff */
[----:B------:R-:W-:-:S04]  /*f370*/  IMAD.MOV.U32 R96, RZ, RZ, R97 ;  /* 0x000000ffff607224 */ /* 0x000fc800078e0061 */
[----:B------:R-:W-:Y:S01]  /*f380*/  FADD.FTZ R212, R212, R119 ;  /* 0x00000077d4d47221 */ /* 0x000fe20000010000 */
[----:B------:R-:W-:Y:S06]  /*f390*/  BRA `(.L_x_1758) ;  /* 0x0000000400607947 */ /* 0x000fec0003800000 */
.L_x_1757:
        /* <DEDUP_REMOVED lines=12> */
.L_x_1760:
[----:B------:R-:W-:-:S07]  /*f460*/  MOV R114, R142 ;  /* 0x0000008e00727202 */ /* 0x000fce0000000f00 */
.L_x_1761:
[----:B------:R-:W-:Y:S05]  /*f470*/  BSYNC B0 ;  /* 0x0000000000007941 */ /* 0x000fea0003800000 */
.L_x_1759:
        /* <DEDUP_REMOVED lines=16> */
.L_x_1765:
[----:B------:R-:W-:Y:S05]  /*f580*/  BSYNC B1 ;  /* 0x0000000000017941 */ /* 0x000fea0003800000 */
.L_x_1764:
        /* <DEDUP_REMOVED lines=44> */
.L_x_1763:
[----:B------:R-:W-:Y:S05]  /*f850*/  BSYNC B0 ;  /* 0x0000000000007941 */ /* 0x000fea0003800000 */
.L_x_1762:
[----:B------:R-:W-:Y:S02]  /*f860*/  I2FP.F32.U32 R97, R114 ;  /* 0x0000007200617245 */ /* 0x000fe40000201000 */
[----:B------:R-:W-:-:S03]  /*f870*/  PRMT R114, R89, 0x7632, R114 ;  /* 0x0000763259727816 */ /* 0x000fc60000000072 */
[----:B------:R-:W-:Y:S02]  /*f880*/  FFMA.FTZ R97, R97, R118, 1.1641532182693481445e-10 ;  /* 0x2f00000061617423 */ /* 0x000fe40000010076 */
[----:B------:R-:W-:-:S03]  /*f890*/  IMAD.U32 R114, R114, 0x10000, RZ ;  /* 0x0001000072727824 */ /* 0x000fc600078e00ff */
[----:B------:R-:W-:Y:S01]  /*f8a0*/  FSETP.GTU.FTZ.AND P3, PT, R97, R198, PT ;  /* 0x000000c66100720b */ /* 0x000fe20003f7c000 */
[----:B------:R-:W-:-:S03]  /*f8b0*/  FMUL.FTZ R114, R114, R197 ;  /* 0x000000c572727220 */ /* 0x000fc60000410000 */
[----:B------:R-:W-:Y:S02]  /*f8c0*/  SEL R138, RZ, 0x1, P3 ;  /* 0x00000001ff8a7807 */ /* 0x000fe40001800000 */
[----:B------:R-:W-:Y:S02]  /*f8d0*/  FSEL R97, R114, RZ, !P3 ;  /* 0x000000ff72617208 */ /* 0x000fe40005800000 */
[----:B------:R-:W-:-:S03]  /*f8e0*/  @P1 PRMT R114, R93, 0x7632, R114 ;  /* 0x000076325d721816 */ /* 0x000fc60000000072 */
[----:B------:R-:W-:Y:S01]  /*f8f0*/  FADD.FTZ R212, R212, R97 ;  /* 0x00000061d4d47221 */ /* 0x000fe20000010000 */
[----:B------:R-:W-:-:S05]  /*f900*/  @P1 SHF.L.U32 R119, R114, 0x10, RZ ;  /* 0x0000001072771819 */ /* 0x000fca00000006ff */
[----:B------:R-:W-:-:S07]  /*f910*/  @P1 FADD.FTZ R212, R212, R119 ;  /* 0x00000077d4d41221 */ /* 0x000fce0000010000 */
.L_x_1758:
        /* <DEDUP_REMOVED lines=12> */
.L_x_1767:
[----:B------:R-:W-:-:S07]  /*f9e0*/  IMAD.MOV.U32 R114, RZ, RZ, R142 ;  /* 0x000000ffff727224 */ /* 0x000fce00078e008e */
.L_x_1768:
[----:B------:R-:W-:Y:S05]  /*f9f0*/  BSYNC B0 ;  /* 0x0000000000007941 */ /* 0x000fea0003800000 */
.L_x_1766:
        /* <DEDUP_REMOVED lines=16> */
.L_x_1772:
[----:B------:R-:W-:Y:S05]  /*fb00*/  BSYNC B1 ;  /* 0x0000000000017941 */ /* 0x000fea0003800000 */
.L_x_1771:
        /* <DEDUP_REMOVED lines=44> */
.L_x_1770:
[----:B------:R-:W-:Y:S05]  /*fdd0*/  BSYNC B0 ;  /* 0x0000000000007941 */ /* 0x000fea0003800000 */
.L_x_1769:
[----:B------:R-:W-:Y:S01]  /*fde0*/  I2FP.F32.U32 R119, R114 ;  /* 0x0000007200777245 */ /* 0x000fe20000201000 */
[C---:B------:R-:W-:Y:S01]  /*fdf0*/  IMAD.U32 R96, R98.reuse, 0x10000, RZ ;  /* 0x0001000062607824 */ /* 0x040fe200078e00ff */
        /* <DEDUP_REMOVED lines=14> */
.L_x_1773:
        /* <DEDUP_REMOVED lines=12> */
.L_x_1776:
[----:B------:R-:W-:-:S07]  /*ffa0*/  MOV R114, R142 ;  /* 0x0000008e00727202 */ /* 0x000fce0000000f00 */
.L_x_1777:
[----:B------:R-:W-:Y:S05]  /*ffb0*/  BSYNC B0 ;  /* 0x0000000000007941 */ /* 0x000fea0003800000 */
.L_x_1775:
        /* <DEDUP_REMOVED lines=16> */
.L_x_1781:
[----:B------:R-:W-:Y:S05]  /*100c0*/  BSYNC B1 ;  /* 0x0000000000017941 */ /* 0x000fea0003800000 */
.L_x_1780:
        /* <DEDUP_REMOVED lines=44> */
.L_x_1779:
[----:B------:R-:W-:Y:S05]  /*10390*/  BSYNC B0 ;  /* 0x0000000000007941 */ /* 0x000fea0003800000 */
.L_x_1778:
        /* <DEDUP_REMOVED lines=10> */
.L_x_1774:
        /* <DEDUP_REMOVED lines=12> */
.L_x_1783:
[----:B------:R-:W-:-:S07]  /*10500*/  IMAD.MOV.U32 R114, RZ, RZ, R142 ;  /* 0x000000ffff727224 */ /* 0x000fce00078e008e */
.L_x_1784:
[----:B------:R-:W-:Y:S05]  /*10510*/  BSYNC B0 ;  /* 0x0000000000007941 */ /* 0x000fea0003800000 */
.L_x_1782:
        /* <DEDUP_REMOVED lines=16> */
.L_x_1788:
[----:B------:R-:W-:Y:S05]  /*10620*/  BSYNC B1 ;  /* 0x0000000000017941 */ /* 0x000fea0003800000 */
.L_x_1787:
        /* <DEDUP_REMOVED lines=44> */
.L_x_1786:
[----:B------:R-:W-:Y:S05]  /*108f0*/  BSYNC B0 ;  /* 0x0000000000007941 */ /* 0x000fea0003800000 */
.L_x_1785:
        /* <DEDUP_REMOVED lines=10> */
[----:B------:R-:W-:Y:S01]  /*109a0*/  SHF.L.U32 R98, R96, 0x10, RZ ;  /* 0x0000001060627819 */ /* 0x000fe200000006ff */
[----:B------:R-:W-:-:S04]  /*109b0*/  IMAD.MOV.U32 R96, RZ, RZ, R97 ;  /* 0x000000ffff607224 */ /* 0x000fc800078e0061 */
[----:B------:R-:W-:Y:S01]  /*109c0*/  FADD.FTZ R201, R201, R98 ;  /* 0x00000062c9c97221 */ /* 0x000fe20000010000 */
[----:B------:R-:W-:Y:S06]  /*109d0*/  BRA `(.L_x_1790) ;  /* 0x0000000400607947 */ /* 0x000fec0003800000 */
.L_x_1789:
        /* <DEDUP_REMOVED lines=12> */
.L_x_1792:
[----:B------:R-:W-:-:S07]  /*10aa0*/  MOV R98, R142 ;  /* 0x0000008e00627202 */ /* 0x000fce0000000f00 */
.L_x_1793:
[----:B------:R-:W-:Y:S05]  /*10ab0*/  BSYNC B0 ;  /* 0x0000000000007941 */ /* 0x000fea0003800000 */
.L_x_1791:
        /* <DEDUP_REMOVED lines=16> */
.L_x_1797:
[----:B------:R-:W-:Y:S05]  /*10bc0*/  BSYNC B1 ;  /* 0x0000000000017941 */ /* 0x000fea0003800000 */
.L_x_1796:
        /* <DEDUP_REMOVED lines=44> */
.L_x_1795:
[----:B------:R-:W-:Y:S05]  /*10e90*/  BSYNC B0 ;  /* 0x0000000000007941 */ /* 0x000fea0003800000 */
.L_x_1794:
        /* <DEDUP_REMOVED lines=8> */
[----:B------:R-:W-:Y:S02]  /*10f20*/  FSEL R98, R98, RZ, !P4 ;  /* 0x000000ff62627208 */ /* 0x000fe40006000000 */
[----:B------:R-:W-:-:S03]  /*10f30*/  @P1 SHF.L.U32 R114, R97, 0x10, RZ ;  /* 0x0000001061721819 */ /* 0x000fc600000006ff */
[----:B------:R-:W-:-:S04]  /*10f40*/  FADD.FTZ R201, R201, R98 ;  /* 0x00000062c9c97221 */ /* 0x000fc80000010000 */
[----:B------:R-:W-:-:S07]  /*10f50*/  @P1 FADD.FTZ R201, R201, R114 ;  /* 0x00000072c9c91221 */ /* 0x000fce0000010000 */
.L_x_1790:
        /* <DEDUP_REMOVED lines=12> */
.L_x_1799:
[----:B------:R-:W-:-:S07]  /*11020*/  IMAD.MOV.U32 R98, RZ, RZ, R142 ;  /* 0x000000ffff627224 */ /* 0x000fce00078e008e */
.L_x_1800:
[----:B------:R-:W-:Y:S05]  /*11030*/  BSYNC B0 ;  /* 0x0000000000007941 */ /* 0x000fea0003800000 */
.L_x_1798:
        /* <DEDUP_REMOVED lines=16> */
.L_x_1804:
[----:B------:R-:W-:Y:S05]  /*11140*/  BSYNC B1 ;  /* 0x0000000000017941 */ /* 0x000fea0003800000 */
.L_x_1803:
        /* <DEDUP_REMOVED lines=44> */
.L_x_1802:
[----:B------:R-:W-:Y:S05]  /*11410*/  BSYNC B0 ;  /* 0x0000000000007941 */ /* 0x000fea0003800000 */
.L_x_1801:
        /* <DEDUP_REMOVED lines=14> */
.L_x_1805:
        /* <DEDUP_REMOVED lines=12> */
.L_x_1808:
[----:B------:R-:W-:-:S07]  /*115c0*/  MOV R119, R142 ;  /* 0x0000008e00777202 */ /* 0x000fce0000000f00 */
.L_x_1809:
[----:B------:R-:W-:Y:S05]  /*115d0*/  BSYNC B0 ;  /* 0x0000000000007941 */ /* 0x000fea0003800000 */
.L_x_1807:
        /* <DEDUP_REMOVED lines=16> */
.L_x_1813:
[----:B------:R-:W-:Y:S05]  /*116e0*/  BSYNC B1 ;  /* 0x0000000000017941 */ /* 0x000fea0003800000 */
.L_x_1812:
        /* <DEDUP_REMOVED lines=44> */
.L_x_1811:
[----:B------:R-:W-:Y:S05]  /*119b0*/  BSYNC B0 ;  /* 0x0000000000007941 */ /* 0x000fea0003800000 */
.L_x_1810:
        /* <DEDUP_REMOVED lines=10> */
.L_x_1806:
        /* <DEDUP_REMOVED lines=12> */
.L_x_1815:
[----:B------:R-:W-:-:S07]  /*11b20*/  IMAD.MOV.U32 R119, RZ, RZ, R142 ;  /* 0x000000ffff777224 */ /* 0x000fce00078e008e */
.L_x_1816:
[----:B------:R-:W-:Y:S05]  /*11b30*/  BSYNC B0 ;  /* 0x0000000000007941 */ /* 0x000fea0003800000 */
.L_x_1814:
        /* <DEDUP_REMOVED lines=16> */
.L_x_1820:
[----:B------:R-:W-:Y:S05]  /*11c40*/  BSYNC B1 ;  /* 0x0000000000017941 */ /* 0x000fea0003800000 */
.L_x_1819:
        /* <DEDUP_REMOVED lines=44> */
.L_x_1818:
[----:B------:R-:W-:Y:S05]  /*11f10*/  BSYNC B0 ;  /* 0x0000000000007941 */ /* 0x000fea0003800000 */
.L_x_1817:
        /* <DEDUP_REMOVED lines=14> */
.L_x_1821:
        /* <DEDUP_REMOVED lines=12> */
.L_x_1824:
[----:B------:R-:W-:-:S07]  /*120c0*/  MOV R114, R142 ;  /* 0x0000008e00727202 */ /* 0x000fce0000000f00 */
.L_x_1825:
[----:B------:R-:W-:Y:S05]  /*120d0*/  BSYNC B0 ;  /* 0x0000000000007941 */ /* 0x000fea0003800000 */
.L_x_1823:
        /* <DEDUP_REMOVED lines=8> */
[----:B------:R-:W-:Y:S01]  /*12160*/  VIADD R187, R187, 0x1 ;  /* 0x00000001bbbb7836 */ /* 0x000fe20000000000 */
[----:B------:R-:W-:-:S04]  /*12170*/  P2R R96, PR, RZ, 0x1 ;  /* 0x00000001ff607803 */ /* 0x000fc80000000000 */
[----:B------:R-:W-:-:S13]  /*12180*/  ISETP.NE.AND P6, PT, R187, RZ, PT ;  /* 0x000000ffbb00720c */ /* 0x000fda0003fc5270 */
[----:B------:R-:W-:Y:S01]  /*12190*/  @!P6 IADD3 R188, R188, 0x1, RZ ;  /* 0x00000001bcbce810 */ /* 0x000fe20007ffe0ff */
[----:B------:R-:W-:Y:S01]  /*121a0*/  @!P6 VIADD R98, R185, 0x1 ;  /* 0x00000001b962e836 */ /* 0x000fe20000000000 */
[----:B------:R-:W-:Y:S02]  /*121b0*/  @!P6 MOV R187, RZ ;  /* 0x000000ff00bbe202 */ /* 0x000fe40000000f00 */
[----:B------:R-:W-:-:S13]  /*121c0*/  ISETP.NE.AND P0, PT, R188, RZ, !P6 ;  /* 0x000000ffbc00720c */ /* 0x000fda0007705270 */
[----:B------:R-:W-:Y:S01]  /*121d0*/  @P0 IMAD.MOV R98, RZ, RZ, R185 ;  /* 0x000000ffff620224 */ /* 0x000fe200078e02b9 */
[----:B------:R-:W-:-:S03]  /*121e0*/  ISETP.NE.AND P0, PT, R96, RZ, PT ;  /* 0x000000ff6000720c */ /* 0x000fc60003f05270 */
[----:B------:R-:W-:-:S10]  /*121f0*/  @!P6 IMAD.MOV.U32 R185, RZ, RZ, R98 ;  /* 0x000000ffffb9e224 */ /* 0x000fd400078e0062 */
.L_x_1829:
[----:B------:R-:W-:Y:S05]  /*12200*/  BSYNC B1 ;  /* 0x0000000000017941 */ /* 0x000fea0003800000 */
.L_x_1828:
        /* <DEDUP_REMOVED lines=44> */
.L_x_1827:
[----:B------:R-:W-:Y:S05]  /*124d0*/  BSYNC B0 ;  /* 0x0000000000007941 */ /* 0x000fea0003800000 */
.L_x_1826:
        /* <DEDUP_REMOVED lines=12> */
.L_x_1822:
[----:B------:R-:W-:Y:S01]  /*125a0*/  SEL R96, RZ, 0x1000000, P5 ;  /* 0x01000000ff607807 */ /* 0x000fe20002800000 */
[----:B------:R-:W-:Y:S01]  /*125b0*/  IMAD.WIDE.U32 R216, R113, 0x10, R226 ;  /* 0x0000001071d87825 */ /* 0x000fe200078e00e2 */
[----:B------:R-:W-:Y:S01]  /*125c0*/  SEL R97, RZ, 0x10000, P4 ;  /* 0x00010000ff617807 */ /* 0x000fe20002000000 */
[----:B------:R-:W0:Y:S01]  /*125d0*/  @P0 LDC.64 R214, c[0x0][0x228] ;  /* 0x00008a00ffd60b82 */ /* 0x000e220000000a00 */
[----:B------:R-:W-:Y:S02]  /*125e0*/  SEL R114, RZ, 0x100, P3 ;  /* 0x00000100ff727807 */ /* 0x000fe40001800000 */
[C---:B------:R-:W-:Y:S02]  /*125f0*/  LOP3.LUT P5, RZ, R133.reuse, 0x10, RZ, 0xc0, !PT ;  /* 0x0000001085ff7812 */ /* 0x040fe400078ac0ff */
[C---:B------:R-:W-:Y:S02]  /*12600*/  LOP3.LUT P4, RZ, R133.reuse, 0x8, RZ, 0xc0, !PT ;  /* 0x0000000885ff7812 */ /* 0x040fe4000788c0ff */
[----:B------:R-:W-:Y:S01]  /*12610*/  LOP3.LUT P3, RZ, R133, 0x4, RZ, 0xc0, !PT ;  /* 0x0000000485ff7812 */ /* 0x000fe2000786c0ff */
[----:B------:R-:W1:Y:S01]  /*12620*/  @P1 LDC.64 R206, c[0x0][0x230] ;  /* 0x00008c00ffce1b82 */ /* 0x000e620000000a00 */
[----:B------:R-:W-:-:S02]  /*12630*/  SEL R202, RZ, 0x1, P4 ;  /* 0x00000001ffca7807 */ /* 0x000fc40002000000 */
[----:B------:R-:W-:Y:S02]  /*12640*/  SEL R218, RZ, 0x1, P3 ;  /* 0x00000001ffda7807 */ /* 0x000fe40001800000 */
[----:B------:R-:W-:Y:S01]  /*12650*/  SEL R192, RZ, 0x1, P5 ;  /* 0x00000001ffc07807 */ /* 0x000fe20002800000 */
[----:B------:R-:W-:Y:S01]  /*12660*/  IMAD.WIDE.U32 R202, R202, 0x10000, RZ ;  /* 0x00010000caca7825 */ /* 0x000fe200078e00ff */
[----:B------:R-:W-:Y:S02]  /*12670*/  P2R R98, PR, RZ, 0x4 ;  /* 0x00000004ff627803 */ /* 0x000fe40000000000 */
[C---:B------:R-:W-:Y:S01]  /*12680*/  LOP3.LUT P2, RZ, R133.reuse, 0x2, RZ, 0xc0, !PT ;  /* 0x0000000285ff7812 */ /* 0x040fe2000784c0ff */
        /* <DEDUP_REMOVED lines=23> */
[----:B0-----:R-:W-:Y:S01]  /*12800*/  IMAD.U32 R99, R135, 0x10000, RZ ;  /* 0x0001000087637824 */ /* 0x001fe200078e00ff */
        /* <DEDUP_REMOVED lines=19> */
.L_x_1830:
[----:B------:R2:W5:Y:S04]  /*12940*/  @P0 LDG.E.128 R88, desc[UR4][R214.64] ;  /* 0x00000004d6580981 */ /* 0x000568000c1e1d00 */
[----:B------:R2:W5:Y:S04]  /*12950*/  @P1 LDG.E.128 R92, desc[UR4][R206.64] ;  /* 0x00000004ce5c1981 */ /* 0x000568000c1e1d00 */
[----:B01----:R2:W5:Y:S01]  /*12960*/  LDG.E.128 R96, desc[UR4][R216.64] ;  /* 0x00000004d8607981 */ /* 0x003562000c1e1d00 */
[C---:B------:R-:W-:Y:S01]  /*12970*/  ISETP.NE.AND P3, PT, R199.reuse, 0x1, PT ;  /* 0x00000001c700780c */ /* 0x040fe20003f65270 */
[----:B------:R-:W-:Y:S01]  /*12980*/  BSSY B0, `(.L_x_1831) ;  /* 0x000000c000007945 */ /* 0x000fe20003800000 */
[----:B------:R-:W-:-:S11]  /*12990*/  IADD3 R192, R199, 0x1, RZ ;  /* 0x00000001c7c07810 */ /* 0x000fd60007ffe0ff */
[----:B--2---:R-:W-:Y:S05]  /*129a0*/  @!P3 BRA `(.L_x_1832) ;  /* 0x000000000020b947 */ /* 0x004fea0003800000 */
        /* <DEDUP_REMOVED lines=8> */
.L_x_1832:
[----:B------:R-:W-:-:S07]  /*12a30*/  IMAD.MOV.U32 R205, RZ, RZ, R142 ;  /* 0x000000ffffcd7224 */ /* 0x000fce00078e008e */
.L_x_1833:
[----:B------:R-:W-:Y:S05]  /*12a40*/  BSYNC B0 ;  /* 0x0000000000007941 */ /* 0x000fea0003800000 */
.L_x_1831:
        /* <DEDUP_REMOVED lines=16> */
.L_x_1837:
[----:B------:R-:W-:Y:S05]  /*12b50*/  BSYNC B1 ;  /* 0x0000000000017941 */ /* 0x000fea0003800000 */
.L_x_1836:
        /* <DEDUP_REMOVED lines=44> */
.L_x_1835:
[----:B------:R-:W-:Y:S05]  /*12e20*/  BSYNC B0 ;  /* 0x0000000000007941 */ /* 0x000fea0003800000 */
.L_x_1834:
[----:B------:R-:W-:Y:S02]  /*12e30*/  I2FP.F32.U32 R193, R205 ;  /* 0x000000cd00c17245 */ /* 0x000fe40000201000 */
[C---:B-----5:R-:W-:Y:S02]  /*12e40*/  SHF.L.U32 R202, R96.reuse, 0x10, RZ ;  /* 0x0000001060ca7819 */ /* 0x060fe400000006ff */
        /* <DEDUP_REMOVED lines=14> */
.L_x_1838:
        /* <DEDUP_REMOVED lines=12> */
.L_x_1841:
[----:B------:R-:W-:-:S07]  /*12ff0*/  IMAD.MOV.U32 R141, RZ, RZ, R142 ;  /* 0x000000ffff8d7224 */ /* 0x000fce00078e008e */
.L_x_1842:
[----:B------:R-:W-:Y:S05]  /*13000*/  BSYNC B0 ;  /* 0x0000000000007941 */ /* 0x000fea0003800000 */
.L_x_1840:
        /* <DEDUP_REMOVED lines=16> */
.L_x_1846:
[----:B------:R-:W-:Y:S05]  /*13110*/  BSYNC B1 ;  /* 0x0000000000017941 */ /* 0x000fea0003800000 */
.L_x_1845:
        /* <DEDUP_REMOVED lines=44> */
.L_x_1844:
[----:B------:R-:W-:Y:S05]  /*133e0*/  BSYNC B0 ;  /* 0x0000000000007941 */ /* 0x000fea0003800000 */
.L_x_1843:
        /* <DEDUP_REMOVED lines=10> */
.L_x_1839:
        /* <DEDUP_REMOVED lines=12> */
.L_x_1848:
[----:B------:R-:W-:-:S07]  /*13550*/  IMAD.MOV.U32 R199, RZ, RZ, R142 ;  /* 0x000000ffffc77224 */ /* 0x000fce00078e008e */
.L_x_1849:
[----:B------:R-:W-:Y:S05]  /*13560*/  BSYNC B0 ;  /* 0x0000000000007941 */ /* 0x000fea0003800000 */
.L_x_1847:
        /* <DEDUP_REMOVED lines=16> */
.L_x_1853:
[----:B------:R-:W-:Y:S05]  /*13670*/  BSYNC B1 ;  /* 0x0000000000017941 */ /* 0x000fea0003800000 */
.L_x_1852:
        /* <DEDUP_REMOVED lines=44> */
.L_x_1851:
[----:B------:R-:W-:Y:S05]  /*13940*/  BSYNC B0 ;  /* 0x0000000000007941 */ /* 0x000fea0003800000 */
.L_x_1850:
        /* <DEDUP_REMOVED lines=16> */
.L_x_1854:
        /* <DEDUP_REMOVED lines=12> */
.L_x_1857:
[----:B------:R-:W-:-:S07]  /*13b10*/  IMAD.MOV.U32 R96, RZ, RZ, R142 ;  /* 0x000000ffff607224 */ /* 0x000fce00078e008e */
.L_x_1858:
[----:B------:R-:W-:Y:S05]  /*13b20*/  BSYNC B0 ;  /* 0x0000000000007941 */ /* 0x000fea0003800000 */
.L_x_1856:
        /* <DEDUP_REMOVED lines=16> */
.L_x_1862:
[----:B------:R-:W-:Y:S05]  /*13c30*/  BSYNC B1 ;  /* 0x0000000000017941 */ /* 0x000fea0003800000 */
.L_x_1861:
        /* <DEDUP_REMOVED lines=44> */
.L_x_1860:
[----:B------:R-:W-:Y:S05]  /*13f00*/  BSYNC B0 ;  /* 0x0000000000007941 */ /* 0x000fea0003800000 */
.L_x_1859:
[----:B------:R-:W-:Y:S02]  /*13f10*/  I2FP.F32.U32 R199, R96 ;  /* 0x0000006000c77245 */ /* 0x000fe40000201000 */
[----:B------:R-:W-:Y:S02]  /*13f20*/  PRMT R96, R88, 0x7632, R96 ;  /* 0x0000763258607816 */ /* 0x000fe40000000060 */
[----:B------:R-:W-:Y:S01]  /*13f30*/  @P1 PRMT R140, R92, 0x7632, R140 ;  /* 0x000076325c8c1816 */ /* 0x000fe2000000008c */
[----:B------:R-:W-:Y:S02]  /*13f40*/  FFMA.FTZ R199, R199, R118, 1.1641532182693481445e-10 ;  /* 0x2f000000c7c77423 */ /* 0x000fe40000010076 */
[----:B------:R-:W-:Y:S02]  /*13f50*/  IMAD.U32 R96, R96, 0x10000, RZ ;  /* 0x0001000060607824 */ /* 0x000fe400078e00ff */
[----:B------:R-:W-:Y:S01]  /*13f60*/  @P1 IMAD.U32 R192, R140, 0x10000, RZ ;  /* 0x000100008cc01824 */ /* 0x000fe200078e00ff */
[----:B------:R-:W-:Y:S01]  /*13f70*/  FSETP.GTU.FTZ.AND P3, PT, R199, R198, PT ;  /* 0x000000c6c700720b */ /* 0x000fe20003f7c000 */
[----:B------:R-:W-:-:S03]  /*13f80*/  FMUL.FTZ R96, R96, R197 ;  /* 0x000000c560607220 */ /* 0x000fc60000410000 */
[----:B------:R-:W-:Y:S02]  /*13f90*/  SEL R140, RZ, 0x1, P3 ;  /* 0x00000001ff8c7807 */ /* 0x000fe40001800000 */
[----:B------:R-:W-:-:S05]  /*13fa0*/  FSEL R96, R96, RZ, !P3 ;  /* 0x000000ff60607208 */ /* 0x000fca0005800000 */
[----:B------:R-:W-:-:S04]  /*13fb0*/  FADD.FTZ R205, R205, R96 ;  /* 0x00000060cdcd7221 */ /* 0x000fc80000010000 */
[----:B------:R-:W-:-:S07]  /*13fc0*/  @P1 FADD.FTZ R205, R205, R192 ;  /* 0x000000c0cdcd1221 */ /* 0x000fce0000010000 */
.L_x_1855:
        /* <DEDUP_REMOVED lines=12> */
.L_x_1864:
[----:B------:R-:W-:-:S07]  /*14090*/  IMAD.MOV.U32 R96, RZ, RZ, R142 ;  /* 0x000000ffff607224 */ /* 0x000fce00078e008e */
.L_x_1865:
[----:B------:R-:W-:Y:S05]  /*140a0*/  BSYNC B0 ;  /* 0x0000000000007941 */ /* 0x000fea0003800000 */
.L_x_1863:
        /* <DEDUP_REMOVED lines=16> */
.L_x_1869:
[----:B------:R-:W-:Y:S05]  /*141b0*/  BSYNC B1 ;  /* 0x0000000000017941 */ /* 0x000fea0003800000 */
.L_x_1868:
        /* <DEDUP_REMOVED lines=44> */
.L_x_1867:
[----:B------:R-:W-:Y:S05]  /*14480*/  BSYNC B0 ;  /* 0x0000000000007941 */ /* 0x000fea0003800000 */
.L_x_1866:
        /* <DEDUP_REMOVED lines=16> */
.L_x_1870:
        /* <DEDUP_REMOVED lines=12> */
.L_x_1873:
[----:B------:R-:W-:-:S07]  /*14650*/  IMAD.MOV.U32 R139, RZ, RZ, R142 ;  /* 0x000000ffff8b7224 */ /* 0x000fce00078e008e */
.L_x_1874:
[----:B------:R-:W-:Y:S05]  /*14660*/  BSYNC B0 ;  /* 0x0000000000007941 */ /* 0x000fea0003800000 */
.L_x_1872:
        /* <DEDUP_REMOVED lines=16> */
.L_x_1878:
[----:B------:R-:W-:Y:S05]  /*14770*/  BSYNC B1 ;  /* 0x0000000000017941 */ /* 0x000fea0003800000 */
.L_x_1877:
        /* <DEDUP_REMOVED lines=44> */
.L_x_1876:
[----:B------:R-:W-:Y:S05]  /*14a40*/  BSYNC B0 ;  /* 0x0000000000007941 */ /* 0x000fea0003800000 */
.L_x_1875:
        /* <DEDUP_REMOVED lines=10> */
.L_x_1871:
        /* <DEDUP_REMOVED lines=12> */
.L_x_1880:
[----:B------:R-:W-:-:S07]  /*14bb0*/  IMAD.MOV.U32 R210, RZ, RZ, R142 ;  /* 0x000000ffffd27224 */ /* 0x000fce00078e008e */
.L_x_1881:
[----:B------:R-:W-:Y:S05]  /*14bc0*/  BSYNC B0 ;  /* 0x0000000000007941 */ /* 0x000fea0003800000 */
.L_x_1879:
        /* <DEDUP_REMOVED lines=16> */
.L_x_1885:
[----:B------:R-:W-:Y:S05]  /*14cd0*/  BSYNC B1 ;  /* 0x0000000000017941 */ /* 0x000fea0003800000 */
.L_x_1884:
        /* <DEDUP_REMOVED lines=44> */
.L_x_1883:
[----:B------:R-:W-:Y:S05]  /*14fa0*/  BSYNC B0 ;  /* 0x0000000000007941 */ /* 0x000fea0003800000 */
.L_x_1882:
        /* <DEDUP_REMOVED lines=16> */
.L_x_1886:
        /* <DEDUP_REMOVED lines=12> */
.L_x_1889:
[----:B------:R-:W-:-:S07]  /*15170*/  IMAD.MOV.U32 R138, RZ, RZ, R142 ;  /* 0x000000ffff8a7224 */ /* 0x000fce00078e008e */
.L_x_1890:
[----:B------:R-:W-:Y:S05]  /*15180*/  BSYNC B0 ;  /* 0x0000000000007941 */ /* 0x000fea0003800000 */
.L_x_1888:
        /* <DEDUP_REMOVED lines=16> */
.L_x_1894:
[----:B------:R-:W-:Y:S05]  /*15290*/  BSYNC B1 ;  /* 0x0000000000017941 */ /* 0x000fea0003800000 */
.L_x_1893:
        /* <DEDUP_REMOVED lines=44> */
.L_x_1892:
[----:B------:R-:W-:Y:S05]  /*15560*/  BSYNC B0 ;  /* 0x0000000000007941 */ /* 0x000fea0003800000 */
.L_x_1891:
[----:B------:R-:W-:Y:S02]  /*15570*/  I2FP.F32.U32 R97, R138 ;  /* 0x0000008a00617245 */ /* 0x000fe40000201000 */
[----:B------:R-:W-:-:S03]  /*15580*/  PRMT R138, R89, 0x7632, R138 ;  /* 0x00007632598a7816 */ /* 0x000fc6000000008a */
[----:B------:R-:W-:Y:S02]  /*15590*/  FFMA.FTZ R97, R97, R118, 1.1641532182693481445e-10 ;  /* 0x2f00000061617423 */ /* 0x000fe40000010076 */
[----:B------:R-:W-:-:S03]  /*155a0*/  IMAD.U32 R138, R138, 0x10000, RZ ;  /* 0x000100008a8a7824 */ /* 0x000fc600078e00ff */
[----:B------:R-:W-:Y:S01]  /*155b0*/  FSETP.GTU.FTZ.AND P3, PT, R97, R198, PT ;  /* 0x000000c66100720b */ /* 0x000fe20003f7c000 */
[----:B------:R-:W-:Y:S01]  /*155c0*/  FMUL.FTZ R138, R138, R197 ;  /* 0x000000c58a8a7220 */ /* 0x000fe20000410000 */
[----:B------:R-:W-:-:S04]  /*155d0*/  @P1 PRMT R97, R93, 0x7632, R97 ;  /* 0x000076325d611816 */ /* 0x000fc80000000061 */
[----:B------:R-:W-:Y:S01]  /*155e0*/  FSEL R192, R138, RZ, !P3 ;  /* 0x000000ff8ac07208 */ /* 0x000fe20005800000 */
[----:B------:R-:W-:Y:S01]  /*155f0*/  @P1 IMAD.U32 R202, R97, 0x10000, RZ ;  /* 0x0001000061ca1824 */ /* 0x000fe200078e00ff */
[----:B------:R-:W-:-:S03]  /*15600*/  SEL R138, RZ, 0x1, P3 ;  /* 0x00000001ff8a7807 */ /* 0x000fc60001800000 */
[----:B------:R-:W-:-:S04]  /*15610*/  FADD.FTZ R213, R213, R192 ;  /* 0x000000c0d5d57221 */ /* 0x000fc80000010000 */
[----:B------:R-:W-:-:S07]  /*15620*/  @P1 FADD.FTZ R213, R213, R202 ;  /* 0x000000cad5d51221 */ /* 0x000fce0000010000 */
.L_x_1887:
        /* <DEDUP_REMOVED lines=12> */
.L_x_1896:
[----:B------:R-:W-:-:S07]  /*156f0*/  IMAD.MOV.U32 R199, RZ, RZ, R142 ;  /* 0x000000ffffc77224 */ /* 0x000fce00078e008e */
.L_x_1897:
[----:B------:R-:W-:Y:S05]  /*15700*/  BSYNC B0 ;  /* 0x0000000000007941 */ /* 0x000fea0003800000 */
.L_x_1895:
        /* <DEDUP_REMOVED lines=16> */
.L_x_1901:
[----:B------:R-:W-:Y:S05]  /*15810*/  BSYNC B1 ;  /* 0x0000000000017941 */ /* 0x000fea0003800000 */
.L_x_1900:
        /* <DEDUP_REMOVED lines=44> */
.L_x_1899:
[----:B------:R-:W-:Y:S05]  /*15ae0*/  BSYNC B0 ;  /* 0x0000000000007941 */ /* 0x000fea0003800000 */
.L_x_1898:
[----:B------:R-:W-:Y:S02]  /*15af0*/  I2FP.F32.U32 R193, R199 ;  /* 0x000000c700c17245 */ /* 0x000fe40000201000 */
[C---:B------:R-:W-:Y:S02]  /*15b00*/  SHF.L.U32 R96, R98.reuse, 0x10, RZ ;  /* 0x0000001062607819 */ /* 0x040fe400000006ff */
        /* <DEDUP_REMOVED lines=14> */
.L_x_1902:
        /* <DEDUP_REMOVED lines=12> */
.L_x_1905:
[----:B------:R-:W-:-:S07]  /*15cb0*/  IMAD.MOV.U32 R137, RZ, RZ, R142 ;  /* 0x000000ffff897224 */ /* 0x000fce00078e008e */
.L_x_1906:
[----:B------:R-:W-:Y:S05]  /*15cc0*/  BSYNC B0 ;  /* 0x0000000000007941 */ /* 0x000fea0003800000 */
.L_x_1904:
        /* <DEDUP_REMOVED lines=16> */
.L_x_1910:
[----:B------:R-:W-:Y:S05]  /*15dd0*/  BSYNC B1 ;  /* 0x0000000000017941 */ /* 0x000fea0003800000 */
.L_x_1909:
        /* <DEDUP_REMOVED lines=44> */
.L_x_1908:
[----:B------:R-:W-:Y:S05]  /*160a0*/  BSYNC B0 ;  /* 0x0000000000007941 */ /* 0x000fea0003800000 */
.L_x_1907:
        /* <DEDUP_REMOVED lines=10> */
.L_x_1903:
        /* <DEDUP_REMOVED lines=12> */
.L_x_1912:
[----:B------:R-:W-:-:S07]  /*16210*/  IMAD.MOV.U32 R199, RZ, RZ, R142 ;  /* 0x000000ffffc77224 */ /* 0x000fce00078e008e */
.L_x_1913:
[----:B------:R-:W-:Y:S05]  /*16220*/  BSYNC B0 ;  /* 0x0000000000007941 */ /* 0x000fea0003800000 */
.L_x_1911:
        /* <DEDUP_REMOVED lines=16> */
.L_x_1917:
[----:B------:R-:W-:Y:S05]  /*16330*/  BSYNC B1 ;  /* 0x0000000000017941 */ /* 0x000fea0003800000 */
.L_x_1916:
        /* <DEDUP_REMOVED lines=44> */
.L_x_1915:
[----:B------:R-:W-:Y:S05]  /*16600*/  BSYNC B0 ;  /* 0x0000000000007941 */ /* 0x000fea0003800000 */
.L_x_1914:
        /* <DEDUP_REMOVED lines=14> */
.L_x_1918:
        /* <DEDUP_REMOVED lines=12> */
.L_x_1921:
[----:B------:R-:W-:-:S07]  /*167b0*/  IMAD.MOV.U32 R98, RZ, RZ, R142 ;  /* 0x000000ffff627224 */ /* 0x000fce00078e008e */
.L_x_1922:
[----:B------:R-:W-:Y:S05]  /*167c0*/  BSYNC B0 ;  /* 0x0000000000007941 */ /* 0x000fea0003800000 */
.L_x_1920:
        /* <DEDUP_REMOVED lines=16> */
.L_x_1926:
[----:B------:R-:W-:Y:S05]  /*168d0*/  BSYNC B1 ;  /* 0x0000000000017941 */ /* 0x000fea0003800000 */
.L_x_1925:
        /* <DEDUP_REMOVED lines=44> */
.L_x_1924:
[----:B------:R-:W-:Y:S05]  /*16ba0*/  BSYNC B0 ;  /* 0x0000000000007941 */ /* 0x000fea0003800000 */
.L_x_1923:
        /* <DEDUP_REMOVED lines=12> */
.L_x_1919:
        /* <DEDUP_REMOVED lines=12> */
.L_x_1928:
[----:B------:R-:W-:-:S07]  /*16d30*/  IMAD.MOV.U32 R98, RZ, RZ, R142 ;  /* 0x000000ffff627224 */ /* 0x000fce00078e008e */
.L_x_1929:
[----:B------:R-:W-:Y:S05]  /*16d40*/  BSYNC B0 ;  /* 0x0000000000007941 */ /* 0x000fea0003800000 */
.L_x_1927:
        /* <DEDUP_REMOVED lines=16> */
.L_x_1933:
[----:B------:R-:W-:Y:S05]  /*16e50*/  BSYNC B1 ;  /* 0x0000000000017941 */ /* 0x000fea0003800000 */
.L_x_1932:
        /* <DEDUP_REMOVED lines=44> */
.L_x_1931:
[----:B------:R-:W-:Y:S05]  /*17120*/  BSYNC B0 ;  /* 0x0000000000007941 */ /* 0x000fea0003800000 */
.L_x_1930:
[----:B------:R-:W-:Y:S02]  /*17130*/  I2FP.F32.U32 R193, R98 ;  /* 0x0000006200c17245 */ /* 0x000fe40000201000 */
[C---:B------:R-:W-:Y:S02]  /*17140*/  SHF.L.U32 R96, R99.reuse, 0x10, RZ ;  /* 0x0000001063607819 */ /* 0x040fe400000006ff */
[----:B------:R-:W-:Y:S01]  /*17150*/  PRMT R199, R99, 0x7632, R199 ;  /* 0x0000763263c77816 */ /* 0x000fe200000000c7 */
[----:B------:R-:W-:Y:S02]  /*17160*/  FFMA.FTZ R193, R193, R118, 1.1641532182693481445e-10 ;  /* 0x2f000000c1c17423 */ /* 0x000fe40000010076 */
        /* <DEDUP_REMOVED lines=10> */
.L_x_1934:
        /* <DEDUP_REMOVED lines=12> */
.L_x_1937:
[----:B------:R-:W-:-:S07]  /*172d0*/  IMAD.MOV.U32 R135, RZ, RZ, R142 ;  /* 0x000000ffff877224 */ /* 0x000fce00078e008e */
.L_x_1938:
[----:B------:R-:W-:Y:S05]  /*172e0*/  BSYNC B0 ;  /* 0x0000000000007941 */ /* 0x000fea0003800000 */
.L_x_1936:
        /* <DEDUP_REMOVED lines=16> */
.L_x_1942:
[----:B------:R-:W-:Y:S05]  /*173f0*/  BSYNC B1 ;  /* 0x0000000000017941 */ /* 0x000fea0003800000 */
.L_x_1941:
        /* <DEDUP_REMOVED lines=44> */
.L_x_1940:
[----:B------:R-:W-:Y:S05]  /*176c0*/  BSYNC B0 ;  /* 0x0000000000007941 */ /* 0x000fea0003800000 */
.L_x_1939:
        /* <DEDUP_REMOVED lines=10> */
.L_x_1935:
        /* <DEDUP_REMOVED lines=12> */
.L_x_1944:
[----:B------:R-:W-:-:S07]  /*17830*/  IMAD.MOV.U32 R203, RZ, RZ, R142 ;  /* 0x000000ffffcb7224 */ /* 0x000fce00078e008e */
.L_x_1945:
[----:B------:R-:W-:Y:S05]  /*17840*/  BSYNC B0 ;  /* 0x0000000000007941 */ /* 0x000fea0003800000 */
.L_x_1943:
        /* <DEDUP_REMOVED lines=16> */
.L_x_1949:
[----:B------:R-:W-:Y:S05]  /*17950*/  BSYNC B1 ;  /* 0x0000000000017941 */ /* 0x000fea0003800000 */
.L_x_1948:
        /* <DEDUP_REMOVED lines=44> */
.L_x_1947:
[----:B------:R-:W-:Y:S05]  /*17c20*/  BSYNC B0 ;  /* 0x0000000000007941 */ /* 0x000fea0003800000 */
.L_x_1946:
        /* <DEDUP_REMOVED lines=14> */
.L_x_1950:
        /* <DEDUP_REMOVED lines=12> */
.L_x_1953:
[----:B------:R-:W-:-:S07]  /*17dd0*/  IMAD.MOV.U32 R134, RZ, RZ, R142 ;  /* 0x000000ffff867224 */ /* 0x000fce00078e008e */
.L_x_1954:
[----:B------:R-:W-:Y:S05]  /*17de0*/  BSYNC B0 ;  /* 0x0000000000007941 */ /* 0x000fea0003800000 */
.L_x_1952:
        /* <DEDUP_REMOVED lines=18> */
.L_x_1958:
[----:B------:R-:W-:Y:S05]  /*17f10*/  BSYNC B1 ;  /* 0x0000000000017941 */ /* 0x000fea0003800000 */
.L_x_1957:
        /* <DEDUP_REMOVED lines=44> */
.L_x_1956:
[----:B------:R-:W-:Y:S05]  /*181e0*/  BSYNC B0 ;  /* 0x0000000000007941 */ /* 0x000fea0003800000 */
.L_x_1955:
        /* <DEDUP_REMOVED lines=12> */
.L_x_1951:
        /* <DEDUP_REMOVED lines=10> */
[----:B------:R-:W-:Y:S02]  /*18350*/  P2R R98, PR, RZ, 0x4 ;  /* 0x00000004ff627803 */ /* 0x000fe40000000000 */
[----:B------:R-:W-:Y:S01]  /*18360*/  SEL R232, RZ, 0x1, P4 ;  /* 0x00000001ffe87807 */ /* 0x000fe20002000000 */
[----:B------:R-:W-:Y:S01]  /*18370*/  IMAD.WIDE.U32 R192, R192, 0x1000000, RZ ;  /* 0x01000000c0c07825 */ /* 0x000fe200078e00ff */
[----:B------:R-:W-:Y:S02]  /*18380*/  SEL R230, RZ, 0x1, P5 ;  /* 0x00000001ffe67807 */ /* 0x000fe40002800000 */
[----:B------:R-:W-:Y:S01]  /*18390*/  LOP3.LUT P2, RZ, R133, 0x2, RZ, 0xc0, !PT ;  /* 0x0000000285ff7812 */ /* 0x000fe2000784c0ff */
[----:B------:R-:W-:Y:S01]  /*183a0*/  IMAD.WIDE.U32 R232, R232, 0x10000, RZ ;  /* 0x00010000e8e87825 */ /* 0x000fe200078e00ff */
[----:B------:R-:W-:Y:S02]  /*183b0*/  LOP3.LUT R207, R207, R97, R96, 0xfe, !PT ;  /* 0x00000061cfcf7212 */ /* 0x000fe400078efe60 */
[----:B------:R-:W-:Y:S01]  /*183c0*/  SEL R215, RZ, 0x1, P2 ;  /* 0x00000001ffd77807 */ /* 0x000fe20001000000 */
[----:B------:R-:W-:Y:S01]  /*183d0*/  IMAD.WIDE.U32 R230, R230, 0x100, RZ ;  /* 0x00000100e6e67825 */ /* 0x000fe200078e00ff */
[----:B------:R-:W-:-:S02]  /*183e0*/  LOP3.LUT P6, RZ, R133, 0x20, RZ, 0xc0, !PT ;  /* 0x0000002085ff7812 */ /* 0x000fc400078cc0ff */
[----:B------:R-:W-:Y:S02]  /*183f0*/  ISETP.NE.AND P2, PT, R98, RZ, PT ;  /* 0x000000ff6200720c */ /* 0x000fe40003f45270 */
[----:B------:R-:W-:Y:S02]  /*18400*/  F2FP.BF16.F32.PACK_AB R99, R203, R206 ;  /* 0x000000cecb63723e */ /* 0x000fe400000010ff */
[----:B------:R-:W-:Y:S02]  /*18410*/  F2FP.BF16.F32.PACK_AB R98, R202, R214 ;  /* 0x000000d6ca62723e */ /* 0x000fe400000010ff */
[----:B------:R-:W-:Y:S02]  /*18420*/  F2FP.BF16.F32.PACK_AB R97, R213, R217 ;  /* 0x000000d9d561723e */ /* 0x000fe400000010ff */
[----:B------:R-:W-:Y:S02]  /*18430*/  F2FP.BF16.F32.PACK_AB R96, R205, R218 ;  /* 0x000000dacd60723e */ /* 0x000fe400000010ff */
[----:B------:R-:W-:-:S02]  /*18440*/  LOP3.LUT R215, R193, R207, R215, 0xfe, !PT ;  /* 0x000000cfc1d77212 */ /* 0x000fc400078efed7 */
[----:B------:R-:W-:Y:S01]  /*18450*/  LOP3.LUT R192, R230, R192, R232, 0xfe, !PT ;  /* 0x000000c0e6c07212 */ /* 0x000fe200078efee8 */
[----:B------:R2:W-:Y:S01]  /*18460*/  STG.E.128 desc[UR4][R234.64], R96 ;  /* 0x00000060ea007986 */ /* 0x0005e2000c101d04 */
[----:B------:R-:W-:Y:S02]  /*18470*/  SEL R207, RZ, 0x1, P6 ;  /* 0x00000001ffcf7807 */ /* 0x000fe40003000000 */
[----:B------:R-:W-:Y:S02]  /*18480*/  LOP3.LUT R231, R231, R215, R233, 0xfe, !PT ;  /* 0x000000d7e7e77212 */ /* 0x000fe400078efee9 */
[----:B------:R-:W-:Y:S02]  /*18490*/  LOP3.LUT R230, R192, R207, RZ, 0xfc, !PT ;  /* 0x000000cfc0e67212 */ /* 0x000fe400078efcff */
[----:B------:R-:W-:-:S05]  /*184a0*/  IADD3 R193, R100, 0x200, RZ ;  /* 0x0000020064c17810 */ /* 0x000fca0007ffe0ff */
[----:B0-----:R-:W-:-:S04]  /*184b0*/  @P0 IMAD.WIDE.U32 R228, R193, 0x10, R228 ;  /* 0x00000010c1e40825 */ /* 0x001fc800078e00e4 */
[----:B-1----:R-:W-:-:S04]  /*184c0*/  @P1 IMAD.WIDE.U32 R224, R193, 0x10, R224 ;  /* 0x00000010c1e01825 */ /* 0x002fc800078e00e0 */
[----:B--2---:R-:W-:-:S04]  /*184d0*/  IMAD.WIDE.U32 R96, R114, 0x8, R220 ;  /* 0x0000000872607825 */ /* 0x004fc800078e00dc */
[----:B------:R-:W-:Y:S01]  /*184e0*/  IMAD.WIDE.U32 R98, R193, 0x10, R222 ;  /* 0x00000010c1627825 */ /* 0x000fe200078e00de */
[----:B------:R0:W-:Y:S01]  /*184f0*/  STG.E.64 desc[UR4][R96.64], R230 ;  /* 0x000000e660007986 */ /* 0x0001e2000c101b04 */
[----:B------:R-:W-:Y:S05]  /*18500*/  @!P0 BRA `(.L_x_1959) ;  /* 0x0000000000508947 */ /* 0x000fea0003800000 */
[----:B------:R-:W-:Y:S01]  /*18510*/  IMAD.U32 R207, R135, 0x10000, RZ ;  /* 0x0001000087cf7824 */ /* 0x000fe200078e00ff */
[----:B0-----:R-:W0:Y:S01]  /*18520*/  LDC.64 R96, c[0x0][0x248] ;  /* 0x00009200ff607b82 */ /* 0x001e220000000a00 */
        /* <DEDUP_REMOVED lines=18> */
.L_x_1959:
[----:B------:R2:W5:Y:S04]  /*18650*/  @P0 LDG.E.128 R88, desc[UR4][R228.64] ;  /* 0x00000004e4580981 */ /* 0x000568000c1e1d00 */
[----:B------:R2:W5:Y:S04]  /*18660*/  @P1 LDG.E.128 R92, desc[UR4][R224.64] ;  /* 0x00000004e05c1981 */ /* 0x000568000c1e1d00 */
[----:B01----:R-:W5:Y:S01]  /*18670*/  LDG.E.128 R96, desc[UR4][R98.64] ;  /* 0x0000000462607981 */ /* 0x003f62000c1e1d00 */
[C---:B------:R-:W-:Y:S01]  /*18680*/  ISETP.NE.AND P3, PT, R199.reuse, 0x1, PT ;  /* 0x00000001c700780c */ /* 0x040fe20003f65270 */
[----:B------:R-:W-:Y:S01]  /*18690*/  BSSY B0, `(.L_x_1960) ;  /* 0x000000c000007945 */ /* 0x000fe20003800000 */
[----:B------:R-:W-:-:S11]  /*186a0*/  VIADD R207, R199, 0x1 ;  /* 0x00000001c7cf7836 */ /* 0x000fd60000000000 */
[----:B--2---:R-:W-:Y:S05]  /*186b0*/  @!P3 BRA `(.L_x_1961) ;  /* 0x000000000020b947 */ /* 0x004fea0003800000 */
        /* <DEDUP_REMOVED lines=8> */
.L_x_1961:
[----:B------:R-:W-:-:S07]  /*18740*/  MOV R192, R142 ;  /* 0x0000008e00c07202 */ /* 0x000fce0000000f00 */
.L_x_1962:
[----:B------:R-:W-:Y:S05]  /*18750*/  BSYNC B0 ;  /* 0x0000000000007941 */ /* 0x000fea0003800000 */
.L_x_1960:
        /* <DEDUP_REMOVED lines=16> */
.L_x_1966:
[----:B------:R-:W-:Y:S05]  /*18860*/  BSYNC B1 ;  /* 0x0000000000017941 */ /* 0x000fea0003800000 */
.L_x_1965:
[----:B------:R-:W-:Y:S01]  /*18870*/  IMAD.HI.U32 R142, R188, -0x326172a9, RZ ;  /* 0xcd9e8d57bc8e7827 */ /* 0x000fe200078e00ff */
        /* <DEDUP_REMOVED lines=43> */
.L_x_1964:
[----:B------:R-:W-:Y:S05]  /*18b30*/  BSYNC B0 ;  /* 0x0000000000007941 */ /* 0x000fea0003800000 */
.L_x_1963:
[----:B------:R-:W-:Y:S01]  /*18b40*/  I2FP.F32.U32 R199, R192 ;  /* 0x000000c000c77245 */ /* 0x000fe20000201000 */
[----:B-----5:R-:W-:Y:S01]  /*18b50*/  IMAD.U32 R192, R96, 0x10000, RZ ;  /* 0x0001000060c07824 */ /* 0x020fe200078e00ff */
        /* <DEDUP_REMOVED lines=10> */
[----:B------:R-:W-:Y:S01]  /*18c00*/  IMAD.U32 R215, R92, 0x10000, RZ ;  /* 0x000100005cd77824 */ /* 0x000fe200078e00ff */
[----:B------:R-:W-:-:S03]  /*18c10*/  MOV R199, R207 ;  /* 0x000000cf00c77202 */ /* 0x000fc60000000f00 */
[----:B------:R-:W-:Y:S01]  /*18c20*/  FADD.FTZ R222, R215, R222 ;  /* 0x000000ded7de7221 */ /* 0x000fe20000010000 */
[----:B------:R-:W-:Y:S06]  /*18c30*/  BRA `(.L_x_1968) ;  /* 0x0000000400587947 */ /* 0x000fec0003800000 */
.L_x_1967:
        /* <DEDUP_REMOVED lines=10> */
[----:B------:R-:W-:Y:S01]  /*18ce0*/  MOV R96, R144 ;  /* 0x0000009000607202 */ /* 0x000fe20000000f00 */
[----:B------:R-:W-:Y:S06]  /*18cf0*/  BRA `(.L_x_1971) ;  /* 0x0000000000047947 */ /* 0x000fec0003800000 */
.L_x_1970:
[----:B------:R-:W-:-:S07]  /*18d00*/  IMAD.MOV.U32 R96, RZ, RZ, R142 ;  /* 0x000000ffff607224 */ /* 0x000fce00078e008e */
.L_x_1971:
[----:B------:R-:W-:Y:S05]  /*18d10*/  BSYNC B0 ;  /* 0x0000000000007941 */ /* 0x000fea0003800000 */
.L_x_1969:
        /* <DEDUP_REMOVED lines=10> */
[----:B------:R-:W-:Y:S01]  /*18dc0*/  @!P3 IADD3 R188, R188, 0x1, RZ ;  /* 0x00000001bcbcb810 */ /* 0x000fe20007ffe0ff */
[----:B------:R-:W-:Y:S02]  /*18dd0*/  @!P3 VIADD R141, R185, 0x1 ;  /* 0x00000001b98db836 */ /* 0x000fe40000000000 */
[----:B------:R-:W-:Y:S01]  /*18de0*/  @!P3 IMAD.MOV.U32 R187, RZ, RZ, RZ ;  /* 0x000000ffffbbb224 */ /* 0x000fe200078e00ff */
[----:B------:R-:W-:-:S13]  /*18df0*/  ISETP.NE.AND P4, PT, R188, RZ, !P3 ;  /* 0x000000ffbc00720c */ /* 0x000fda0005f85270 */
[----:B------:R-:W-:-:S04]  /*18e00*/  @P4 IADD3 R141, R185, RZ, RZ ;  /* 0x000000ffb98d4210 */ /* 0x000fc80007ffe0ff */
[----:B------:R-:W-:-:S07]  /*18e10*/  @!P3 MOV R185, R141 ;  /* 0x0000008d00b9b202 */ /* 0x000fce0000000f00 */
.L_x_1975:
[----:B------:R-:W-:Y:S05]  /*18e20*/  BSYNC B1 ;  /* 0x0000000000017941 */ /* 0x000fea0003800000 */
.L_x_1974:
        /* <DEDUP_REMOVED lines=44> */
.L_x_1973:
[----:B------:R-:W-:Y:S05]  /*190f0*/  BSYNC B0 ;  /* 0x0000000000007941 */ /* 0x000fea0003800000 */
.L_x_1972:
        /* <DEDUP_REMOVED lines=10> */
.L_x_1968:
[C---:B------:R-:W-:Y:S01]  /*191a0*/  ISETP.NE.AND P3, PT, R199.reuse, 0x1, PT ;  /* 0x00000001c700780c */ /* 0x040fe20003f65270 */
[----:B------:R-:W-:Y:S01]  /*191b0*/  BSSY B0, `(.L_x_1976) ;  /* 0x000000c000007945 */ /* 0x000fe20003800000 */
[----:B------:R-:W-:-:S11]  /*191c0*/  IADD3 R207, R199, 0x1, RZ ;  /* 0x00000001c7cf7810 */ /* 0x000fd60007ffe0ff */
        /* <DEDUP_REMOVED lines=9> */
.L_x_1977:
[----:B------:R-:W-:-:S07]  /*19260*/  MOV R96, R142 ;  /* 0x0000008e00607202 */ /* 0x000fce0000000f00 */
.L_x_1978:
[----:B------:R-:W-:Y:S05]  /*19270*/  BSYNC B0 ;  /* 0x0000000000007941 */ /* 0x000fea0003800000 */
.L_x_1976:
        /* <DEDUP_REMOVED lines=10> */
[----:B------:R-:W-:Y:S01]  /*19320*/  @!P3 VIADD R188, R188, 0x1 ;  /* 0x00000001bcbcb836 */ /* 0x000fe20000000000 */
[----:B------:R-:W-:Y:S02]  /*19330*/  @!P3 IADD3 R142, R185, 0x1, RZ ;  /* 0x00000001b98eb810 */ /* 0x000fe40007ffe0ff */
[----:B------:R-:W-:Y:S02]  /*19340*/  @!P3 MOV R187, RZ ;  /* 0x000000ff00bbb202 */ /* 0x000fe40000000f00 */
[----:B------:R-:W-:-:S13]  /*19350*/  ISETP.NE.AND P4, PT, R188, RZ, !P3 ;  /* 0x000000ffbc00720c */ /* 0x000fda0005f85270 */
[----:B------:R-:W-:-:S04]  /*19360*/  @P4 IMAD.MOV R142, RZ, RZ, R185 ;  /* 0x000000ffff8e4224 */ /* 0x000fc800078e02b9 */
[----:B------:R-:W-:-:S07]  /*19370*/  @!P3 IMAD.MOV.U32 R185, RZ, RZ, R142 ;  /* 0x000000ffffb9b224 */ /* 0x000fce00078e008e */
.L_x_1982:
[----:B------:R-:W-:Y:S05]  /*19380*/  BSYNC B1 ;  /* 0x0000000000017941 */ /* 0x000fea0003800000 */
.L_x_1981:
        /* <DEDUP_REMOVED lines=44> */
.L_x_1980:
[----:B------:R-:W-:Y:S05]  /*19650*/  BSYNC B0 ;  /* 0x0000000000007941 */ /* 0x000fea0003800000 */
.L_x_1979:
        /* <DEDUP_REMOVED lines=11> */
[----:B------:R-:W-:Y:S02]  /*19710*/  PRMT R96, R92, 0x7632, R96 ;  /* 0x000076325c607816 */ /* 0x000fe40000000060 */
[----:B------:R-:W-:-:S03]  /*19720*/  MOV R192, R207 ;  /* 0x000000cf00c07202 */ /* 0x000fc60000000f00 */
[----:B------:R-:W-:-:S04]  /*19730*/  IMAD.U32 R96, R96, 0x10000, RZ ;  /* 0x0001000060607824 */ /* 0x000fc800078e00ff */
[----:B------:R-:W-:Y:S01]  /*19740*/  FADD.FTZ R223, R223, R96 ;  /* 0x00000060dfdf7221 */ /* 0x000fe20000010000 */
[----:B------:R-:W-:Y:S06]  /*19750*/  BRA `(.L_x_1984) ;  /* 0x0000000400607947 */ /* 0x000fec0003800000 */
.L_x_1983:
        /* <DEDUP_REMOVED lines=12> */
.L_x_1986:
[----:B------:R-:W-:-:S07]  /*19820*/  IMAD.MOV.U32 R96, RZ, RZ, R142 ;  /* 0x000000ffff607224 */ /* 0x000fce00078e008e */
.L_x_1987:
[----:B------:R-:W-:Y:S05]  /*19830*/  BSYNC B0 ;  /* 0x0000000000007941 */ /* 0x000fea0003800000 */
.L_x_1985:
        /* <DEDUP_REMOVED lines=16> */
.L_x_1991:
[----:B------:R-:W-:Y:S05]  /*19940*/  BSYNC B1 ;  /* 0x0000000000017941 */ /* 0x000fea0003800000 */
.L_x_1990:
        /* <DEDUP_REMOVED lines=44> */
.L_x_1989:
[----:B------:R-:W-:Y:S05]  /*19c10*/  BSYNC B0 ;  /* 0x0000000000007941 */ /* 0x000fea0003800000 */
.L_x_1988:
[----:B------:R-:W-:Y:S02]  /*19c20*/  I2FP.F32.U32 R199, R96 ;  /* 0x0000006000c77245 */ /* 0x000fe40000201000 */
[----:B------:R-:W-:Y:S02]  /*19c30*/  PRMT R96, R88, 0x7632, R96 ;  /* 0x0000763258607816 */ /* 0x000fe40000000060 */
[----:B------:R-:W-:Y:S01]  /*19c40*/  @P1 PRMT R140, R92, 0x7632, R140 ;  /* 0x000076325c8c1816 */ /* 0x000fe2000000008c */
[----:B------:R-:W-:Y:S01]  /*19c50*/  FFMA.FTZ R199, R199, R118, 1.1641532182693481445e-10 ;  /* 0x2f000000c7c77423 */ /* 0x000fe20000010076 */
[----:B------:R-:W-:-:S03]  /*19c60*/  SHF.L.U32 R96, R96, 0x10, RZ ;  /* 0x0000001060607819 */ /* 0x000fc600000006ff */
[----:B------:R-:W-:Y:S01]  /*19c70*/  @P1 IMAD.U32 R210, R140, 0x10000, RZ ;  /* 0x000100008cd21824 */ /* 0x000fe200078e00ff */
[----:B------:R-:W-:Y:S01]  /*19c80*/  FSETP.GTU.FTZ.AND P3, PT, R199, R198, PT ;  /* 0x000000c6c700720b */ /* 0x000fe20003f7c000 */
[----:B------:R-:W-:-:S03]  /*19c90*/  FMUL.FTZ R96, R96, R197 ;  /* 0x000000c560607220 */ /* 0x000fc60000410000 */
[----:B------:R-:W-:Y:S02]  /*19ca0*/  SEL R140, RZ, 0x1, P3 ;  /* 0x00000001ff8c7807 */ /* 0x000fe40001800000 */
[----:B------:R-:W-:-:S05]  /*19cb0*/  FSEL R96, R96, RZ, !P3 ;  /* 0x000000ff60607208 */ /* 0x000fca0005800000 */
[----:B------:R-:W-:-:S04]  /*19cc0*/  FADD.FTZ R223, R223, R96 ;  /* 0x00000060dfdf7221 */ /* 0x000fc80000010000 */
[----:B------:R-:W-:-:S07]  /*19cd0*/  @P1 FADD.FTZ R223, R223, R210 ;  /* 0x000000d2dfdf1221 */ /* 0x000fce0000010000 */
.L_x_1984:
        /* <DEDUP_REMOVED lines=12> */
.L_x_1993:
[----:B------:R-:W-:-:S07]  /*19da0*/  MOV R96, R142 ;  /* 0x0000008e00607202 */ /* 0x000fce0000000f00 */
.L_x_1994:
[----:B------:R-:W-:Y:S05]  /*19db0*/  BSYNC B0 ;  /* 0x0000000000007941 */ /* 0x000fea0003800000 */
.L_x_1992:
        /* <DEDUP_REMOVED lines=16> */
.L_x_1998:
[----:B------:R-:W-:Y:S05]  /*19ec0*/  BSYNC B1 ;  /* 0x0000000000017941 */ /* 0x000fea0003800000 */
.L_x_1997:
        /* <DEDUP_REMOVED lines=44> */
.L_x_1996:
[----:B------:R-:W-:Y:S05]  /*1a190*/  BSYNC B0 ;  /* 0x0000000000007941 */ /* 0x000fea0003800000 */
.L_x_1995:
[----:B------:R-:W-:Y:S01]  /*1a1a0*/  I2FP.F32.U32 R199, R96 ;  /* 0x0000006000c77245 */ /* 0x000fe20000201000 */
[----:B------:R-:W-:Y:S01]  /*1a1b0*/  IMAD.U32 R96, R97, 0x10000, RZ ;  /* 0x0001000061607824 */ /* 0x000fe200078e00ff */
[----:B------:R-:W-:-:S03]  /*1a1c0*/  LOP3.LUT R133, R133, 0xfffffffb, RZ, 0xc0, !PT ;  /* 0xfffffffb85857812 */ /* 0x000fc600078ec0ff */
[----:B------:R-:W-:Y:S01]  /*1a1d0*/  FFMA.FTZ R199, R199, R118, 1.1641532182693481445e-10 ;  /* 0x2f000000c7c77423 */ /* 0x000fe20000010076 */
[----:B------:R-:W-:-:S04]  /*1a1e0*/  FMUL.FTZ R96, R96, R197 ;  /* 0x000000c560607220 */ /* 0x000fc80000410000 */
[----:B------:R-:W-:Y:S02]  /*1a1f0*/  FSETP.GTU.FTZ.AND P3, PT, R199, R198, PT ;  /* 0x000000c6c700720b */ /* 0x000fe40003f7c000 */
[----:B------:R-:W-:Y:S02]  /*1a200*/  PRMT R199, R97, 0x7632, R199 ;  /* 0x0000763261c77816 */ /* 0x000fe400000000c7 */
        /* <DEDUP_REMOVED lines=9> */
.L_x_1999:
        /* <DEDUP_REMOVED lines=12> */
.L_x_2002:
[----:B------:R-:W-:-:S07]  /*1a360*/  IMAD.MOV.U32 R139, RZ, RZ, R142 ;  /* 0x000000ffff8b7224 */ /* 0x000fce00078e008e */
.L_x_2003:
[----:B------:R-:W-:Y:S05]  /*1a370*/  BSYNC B0 ;  /* 0x0000000000007941 */ /* 0x000fea0003800000 */
.L_x_2001:
        /* <DEDUP_REMOVED lines=11> */
[----:B------:R-:W-:Y:S01]  /*1a430*/  @!P3 VIADD R96, R185, 0x1 ;  /* 0x00000001b960b836 */ /* 0x000fe20000000000 */
[----:B------:R-:W-:Y:S02]  /*1a440*/  @!P3 MOV R187, RZ ;  /* 0x000000ff00bbb202 */ /* 0x000fe40000000f00 */
[----:B------:R-:W-:-:S13]  /*1a450*/  ISETP.NE.AND P4, PT, R188, RZ, !P3 ;  /* 0x000000ffbc00720c */ /* 0x000fda0005f85270 */
[----:B------:R-:W-:-:S05]  /*1a460*/  @P4 IADD3 R96, R185, RZ, RZ ;  /* 0x000000ffb9604210 */ /* 0x000fca0007ffe0ff */
[----:B------:R-:W-:-:S07]  /*1a470*/  @!P3 IMAD.MOV.U32 R185, RZ, RZ, R96 ;  /* 0x000000ffffb9b224 */ /* 0x000fce00078e0060 */
.L_x_2007:
[----:B------:R-:W-:Y:S05]  /*1a480*/  BSYNC B1 ;  /* 0x0000000000017941 */ /* 0x000fea0003800000 */
.L_x_2006:
        /* <DEDUP_REMOVED lines=44> */
.L_x_2005:
[----:B------:R-:W-:Y:S05]  /*1a750*/  BSYNC B0 ;  /* 0x0000000000007941 */ /* 0x000fea0003800000 */
.L_x_2004:
        /* <DEDUP_REMOVED lines=10> */
.L_x_2000:
        /* <DEDUP_REMOVED lines=12> */
.L_x_2009:
[----:B------:R-:W-:-:S07]  /*1a8c0*/  MOV R192, R142 ;  /* 0x0000008e00c07202 */ /* 0x000fce0000000f00 */
.L_x_2010:
[----:B------:R-:W-:Y:S05]  /*1a8d0*/  BSYNC B0 ;  /* 0x0000000000007941 */ /* 0x000fea0003800000 */
.L_x_2008:
        /* <DEDUP_REMOVED lines=11> */
[----:B------:R-:W-:Y:S01]  /*1a990*/  @!P3 IADD3 R96, R185, 0x1, RZ ;  /* 0x00000001b960b810 */ /* 0x000fe20007ffe0ff */
[----:B------:R-:W-:-:S03]  /*1a9a0*/  @!P3 IMAD.MOV.U32 R187, RZ, RZ, RZ ;  /* 0x000000ffffbbb224 */ /* 0x000fc600078e00ff */
[----:B------:R-:W-:-:S13]  /*1a9b0*/  ISETP.NE.AND P4, PT, R188, RZ, !P3 ;  /* 0x000000ffbc00720c */ /* 0x000fda0005f85270 */
[----:B------:R-:W-:-:S05]  /*1a9c0*/  @P4 IMAD.MOV R96, RZ, RZ, R185 ;  /* 0x000000ffff604224 */ /* 0x000fca00078e02b9 */
[----:B------:R-:W-:-:S07]  /*1a9d0*/  @!P3 MOV R185, R96 ;  /* 0x0000006000b9b202 */ /* 0x000fce0000000f00 */
.L_x_2014:
[----:B------:R-:W-:Y:S05]  /*1a9e0*/  BSYNC B1 ;  /* 0x0000000000017941 */ /* 0x000fea0003800000 */
.L_x_2013:
        /* <DEDUP_REMOVED lines=43> */
[----:B------:R-:W-:-:S11]  /*1aca0*/  HFMA2.MMA R97, -RZ, RZ, 0, 0 ;  /* 0x00000000ff617435 */ /* 0x000fd600000001ff */
.L_x_2012:
[----:B------:R-:W-:Y:S05]  /*1acb0*/  BSYNC B0 ;  /* 0x0000000000007941 */ /* 0x000fea0003800000 */
.L_x_2011:
        /* <DEDUP_REMOVED lines=12> */
[----:B------:R-:W-:Y:S01]  /*1ad80*/  IMAD.U32 R199, R96, 0x10000, RZ ;  /* 0x0001000060c77824 */ /* 0x000fe200078e00ff */
[----:B------:R-:W-:-:S03]  /*1ad90*/  MOV R96, R97 ;  /* 0x0000006100607202 */ /* 0x000fc60000000f00 */
[----:B------:R-:W-:Y:S01]  /*1ada0*/  FADD.FTZ R216, R216, R199 ;  /* 0x000000c7d8d87221 */ /* 0x000fe20000010000 */
[----:B------:R-:W-:Y:S06]  /*1adb0*/  BRA `(.L_x_2016) ;  /* 0x0000000400607947 */ /* 0x000fec0003800000 */
.L_x_2015:
        /* <DEDUP_REMOVED lines=12> */
.L_x_2018:
[----:B------:R-:W-:-:S07]  /*1ae80*/  IMAD.MOV.U32 R138, RZ, RZ, R142 ;  /* 0x000000ffff8a7224 */ /* 0x000fce00078e008e */
.L_x_2019:
[----:B------:R-:W-:Y:S05]  /*1ae90*/  BSYNC B0 ;  /* 0x0000000000007941 */ /* 0x000fea0003800000 */
.L_x_2017:
        /* <DEDUP_REMOVED lines=16> */
.L_x_2023:
[----:B------:R-:W-:Y:S05]  /*1afa0*/  BSYNC B1 ;  /* 0x0000000000017941 */ /* 0x000fea0003800000 */
.L_x_2022:
        /* <DEDUP_REMOVED lines=44> */
.L_x_2021:
[----:B------:R-:W-:Y:S05]  /*1b270*/  BSYNC B0 ;  /* 0x0000000000007941 */ /* 0x000fea0003800000 */
.L_x_2020:
[----:B------:R-:W-:Y:S02]  /*1b280*/  I2FP.F32.U32 R97, R138 ;  /* 0x0000008a00617245 */ /* 0x000fe40000201000 */
[----:B------:R-:W-:Y:S02]  /*1b290*/  PRMT R138, R89, 0x7632, R138 ;  /* 0x00007632598a7816 */ /* 0x000fe4000000008a */
[----:B------:R-:W-:Y:S01]  /*1b2a0*/  @P1 PRMT R192, R93, 0x7632, R192 ;  /* 0x000076325dc01816 */ /* 0x000fe200000000c0 */
[----:B------:R-:W-:Y:S01]  /*1b2b0*/  FFMA.FTZ R97, R97, R118, 1.1641532182693481445e-10 ;  /* 0x2f00000061617423 */ /* 0x000fe20000010076 */
[----:B------:R-:W-:-:S03]  /*1b2c0*/  SHF.L.U32 R138, R138, 0x10, RZ ;  /* 0x000000108a8a7819 */ /* 0x000fc600000006ff */
[----:B------:R-:W-:Y:S01]  /*1b2d0*/  @P1 IMAD.U32 R199, R192, 0x10000, RZ ;  /* 0x00010000c0c71824 */ /* 0x000fe200078e00ff */
[----:B------:R-:W-:Y:S01]  /*1b2e0*/  FSETP.GTU.FTZ.AND P3, PT, R97, R198, PT ;  /* 0x000000c66100720b */ /* 0x000fe20003f7c000 */
[----:B------:R-:W-:-:S05]  /*1b2f0*/  FMUL.FTZ R138, R138, R197 ;  /* 0x000000c58a8a7220 */ /* 0x000fca0000410000 */
[----:B------:R-:W-:Y:S02]  /*1b300*/  FSEL R97, R138, RZ, !P3 ;  /* 0x000000ff8a617208 */ /* 0x000fe40005800000 */
[----:B------:R-:W-:-:S03]  /*1b310*/  SEL R138, RZ, 0x1, P3 ;  /* 0x00000001ff8a7807 */ /* 0x000fc60001800000 */
[----:B------:R-:W-:-:S04]  /*1b320*/  FADD.FTZ R216, R216, R97 ;  /* 0x00000061d8d87221 */ /* 0x000fc80000010000 */
[----:B------:R-:W-:-:S07]  /*1b330*/  @P1 FADD.FTZ R216, R216, R199 ;  /* 0x000000c7d8d81221 */ /* 0x000fce0000010000 */
.L_x_2016:
        /* <DEDUP_REMOVED lines=12> */
.L_x_2025:
[----:B------:R-:W-:-:S07]  /*1b400*/  MOV R192, R142 ;  /* 0x0000008e00c07202 */ /* 0x000fce0000000f00 */
.L_x_2026:
[----:B------:R-:W-:Y:S05]  /*1b410*/  BSYNC B0 ;  /* 0x0000000000007941 */ /* 0x000fea0003800000 */
.L_x_2024:
        /* <DEDUP_REMOVED lines=16> */
.L_x_2030:
[----:B------:R-:W-:Y:S05]  /*1b520*/  BSYNC B1 ;  /* 0x0000000000017941 */ /* 0x000fea0003800000 */
.L_x_2029:
        /* <DEDUP_REMOVED lines=44> */
.L_x_2028:
[----:B------:R-:W-:Y:S05]  /*1b7f0*/  BSYNC B0 ;  /* 0x0000000000007941 */ /* 0x000fea0003800000 */
.L_x_2027:
        /* <DEDUP_REMOVED lines=16> */
.L_x_2031:
        /* <DEDUP_REMOVED lines=12> */
.L_x_2034:
[----:B------:R-:W-:-:S07]  /*1b9c0*/  IMAD.MOV.U32 R98, RZ, RZ, R142 ;  /* 0x000000ffff627224 */ /* 0x000fce00078e008e */
.L_x_2035:
[----:B------:R-:W-:Y:S05]  /*1b9d0*/  BSYNC B0 ;  /* 0x0000000000007941 */ /* 0x000fea0003800000 */
.L_x_2033:
        /* <DEDUP_REMOVED lines=16> */
.L_x_2039:
[----:B------:R-:W-:Y:S05]  /*1bae0*/  BSYNC B1 ;  /* 0x0000000000017941 */ /* 0x000fea0003800000 */
.L_x_2038:
        /* <DEDUP_REMOVED lines=44> */
.L_x_2037:
[----:B------:R-:W-:Y:S05]  /*1bdb0*/  BSYNC B0 ;  /* 0x0000000000007941 */ /* 0x000fea0003800000 */
.L_x_2036:
        /* <DEDUP_REMOVED lines=10> */
.L_x_2032:
        /* <DEDUP_REMOVED lines=12> */
.L_x_2041:
[----:B------:R-:W-:-:S07]  /*1bf20*/  MOV R98, R142 ;  /* 0x0000008e00627202 */ /* 0x000fce0000000f00 */
.L_x_2042:
[----:B------:R-:W-:Y:S05]  /*1bf30*/  BSYNC B0 ;  /* 0x0000000000007941 */ /* 0x000fea0003800000 */
.L_x_2040:
        /* <DEDUP_REMOVED lines=16> */
.L_x_2046:
[----:B------:R-:W-:Y:S05]  /*1c040*/  BSYNC B1 ;  /* 0x0000000000017941 */ /* 0x000fea0003800000 */
.L_x_2045:
        /* <DEDUP_REMOVED lines=44> */
.L_x_2044:
[----:B------:R-:W-:Y:S05]  /*1c310*/  BSYNC B0 ;  /* 0x0000000000007941 */ /* 0x000fea0003800000 */
.L_x_2043:
        /* <DEDUP_REMOVED lines=10> */
[----:B------:R-:W-:Y:S01]  /*1c3c0*/  IMAD.U32 R98, R96, 0x10000, RZ ;  /* 0x0001000060627824 */ /* 0x000fe200078e00ff */
[----:B------:R-:W-:-:S03]  /*1c3d0*/  MOV R96, R97 ;  /* 0x0000006100607202 */ /* 0x000fc60000000f00 */
[----:B------:R-:W-:Y:S01]  /*1c3e0*/  FADD.FTZ R207, R207, R98 ;  /* 0x00000062cfcf7221 */ /* 0x000fe20000010000 */
[----:B------:R-:W-:Y:S06]  /*1c3f0*/  BRA `(.L_x_2048) ;  /* 0x0000000400607947 */ /* 0x000fec0003800000 */
.L_x_2047:
        /* <DEDUP_REMOVED lines=12> */
.L_x_2050:
[----:B------:R-:W-:-:S07]  /*1c4c0*/  IMAD.MOV.U32 R98, RZ, RZ, R142 ;  /* 0x000000ffff627224 */ /* 0x000fce00078e008e */
.L_x_2051:
[----:B------:R-:W-:Y:S05]  /*1c4d0*/  BSYNC B0 ;  /* 0x0000000000007941 */ /* 0x000fea0003800000 */
.L_x_2049:
        /* <DEDUP_REMOVED lines=16> */
.L_x_2055:
[----:B------:R-:W-:Y:S05]  /*1c5e0*/  BSYNC B1 ;  /* 0x0000000000017941 */ /* 0x000fea0003800000 */
.L_x_2054:
        /* <DEDUP_REMOVED lines=44> */
.L_x_2053:
[----:B------:R-:W-:Y:S05]  /*1c8b0*/  BSYNC B0 ;  /* 0x0000000000007941 */ /* 0x000fea0003800000 */
.L_x_2052:
        /* <DEDUP_REMOVED lines=12> */
.L_x_2048:
        /* <DEDUP_REMOVED lines=12> */
.L_x_2057:
[----:B------:R-:W-:-:S07]  /*1ca40*/  MOV R98, R142 ;  /* 0x0000008e00627202 */ /* 0x000fce0000000f00 */
.L_x_2058:
[----:B------:R-:W-:Y:S05]  /*1ca50*/  BSYNC B0 ;  /* 0x0000000000007941 */ /* 0x000fea0003800000 */
.L_x_2056:
        /* <DEDUP_REMOVED lines=16> */
.L_x_2062:
[----:B------:R-:W-:Y:S05]  /*1cb60*/  BSYNC B1 ;  /* 0x0000000000017941 */ /* 0x000fea0003800000 */
.L_x_2061:
        /* <DEDUP_REMOVED lines=44> */
.L_x_2060:
[----:B------:R-:W-:Y:S05]  /*1ce30*/  BSYNC B0 ;  /* 0x0000000000007941 */ /* 0x000fea0003800000 */
.L_x_2059:
[----:B------:R-:W-:Y:S01]  /*1ce40*/  I2FP.F32.U32 R199, R98 ;  /* 0x0000006200c77245 */ /* 0x000fe20000201000 */
[----:B------:R-:W-:-:S04]  /*1ce50*/  IMAD.U32 R96, R99, 0x10000, RZ ;  /* 0x0001000063607824 */ /* 0x000fc800078e00ff */
[----:B------:R-:W-:Y:S01]  /*1ce60*/  FFMA.FTZ R219, R199, R118, 1.1641532182693481445e-10 ;  /* 0x2f000000c7db7423 */ /* 0x000fe20000010076 */
[----:B------:R-:W-:Y:S01]  /*1ce70*/  FMUL.FTZ R96, R96, R197 ;  /* 0x000000c560607220 */ /* 0x000fe20000410000 */
[----:B------:R-:W-:-:S03]  /*1ce80*/  PRMT R199, R99, 0x7632, R199 ;  /* 0x0000763263c77816 */ /* 0x000fc600000000c7 */
[----:B------:R-:W-:-:S04]  /*1ce90*/  FSETP.GTU.FTZ.AND P4, PT, R219, R198, PT ;  /* 0x000000c6db00720b */ /* 0x000fc80003f9c000 */
[----:B------:R-:W-:Y:S01]  /*1cea0*/  FSEL R210, R96, RZ, !P4 ;  /* 0x000000ff60d27208 */ /* 0x000fe20006000000 */
[----:B------:R-:W-:Y:S08]  /*1ceb0*/  @P2 BRA `(.L_x_2063) ;  /* 0x0000000000182947 */ /* 0x000ff00003800000 */
[----:B------:R-:W-:Y:S01]  /*1cec0*/  MOV R96, R97 ;  /* 0x0000006100607202 */ /* 0x000fe20000000f00 */
[----:B------:R-:W-:Y:S06]  /*1ced0*/  @!P1 BRA `(.L_x_2064) ;  /* 0x0000000400689947 */ /* 0x000fec0003800000 */
[----:B------:R-:W-:Y:S01]  /*1cee0*/  IMAD.U32 R99, R95, 0x10000, RZ ;  /* 0x000100005f637824 */ /* 0x000fe200078e00ff */
[----:B------:R-:W-:-:S03]  /*1cef0*/  MOV R96, R97 ;  /* 0x0000006100607202 */ /* 0x000fc60000000f00 */
[----:B------:R-:W-:Y:S01]  /*1cf00*/  FADD.FTZ R210, R99, R210 ;  /* 0x000000d263d27221 */ /* 0x000fe20000010000 */
[----:B------:R-:W-:Y:S06]  /*1cf10*/  BRA `(.L_x_2064) ;  /* 0x0000000400587947 */ /* 0x000fec0003800000 */
.L_x_2063:
        /* <DEDUP_REMOVED lines=12> */
.L_x_2066:
[----:B------:R-:W-:-:S07]  /*1cfe0*/  IMAD.MOV.U32 R135, RZ, RZ, R142 ;  /* 0x000000ffff877224 */ /* 0x000fce00078e008e */
.L_x_2067:
[----:B------:R-:W-:Y:S05]  /*1cff0*/  BSYNC B0 ;  /* 0x0000000000007941 */ /* 0x000fea0003800000 */
.L_x_2065:
        /* <DEDUP_REMOVED lines=16> */
.L_x_2071:
[----:B------:R-:W-:Y:S05]  /*1d100*/  BSYNC B1 ;  /* 0x0000000000017941 */ /* 0x000fea0003800000 */
.L_x_2070:
        /* <DEDUP_REMOVED lines=44> */
.L_x_2069:
[----:B------:R-:W-:Y:S05]  /*1d3d0*/  BSYNC B0 ;  /* 0x0000000000007941 */ /* 0x000fea0003800000 */
.L_x_2068:
        /* <DEDUP_REMOVED lines=10> */
.L_x_2064:
        /* <DEDUP_REMOVED lines=12> */
.L_x_2073:
[----:B------:R-:W-:-:S07]  /*1d540*/  MOV R192, R142 ;  /* 0x0000008e00c07202 */ /* 0x000fce0000000f00 */
.L_x_2074:
[----:B------:R-:W-:Y:S05]  /*1d550*/  BSYNC B0 ;  /* 0x0000000000007941 */ /* 0x000fea0003800000 */
.L_x_2072:
        /* <DEDUP_REMOVED lines=16> */
.L_x_2078:
[----:B------:R-:W-:Y:S05]  /*1d660*/  BSYNC B1 ;  /* 0x0000000000017941 */ /* 0x000fea0003800000 */
.L_x_2077:
        /* <DEDUP_REMOVED lines=44> */
.L_x_2076:
[----:B------:R-:W-:Y:S05]  /*1d930*/  BSYNC B0 ;  /* 0x0000000000007941 */ /* 0x000fea0003800000 */
.L_x_2075:
        /* <DEDUP_REMOVED lines=9> */
[----:B------:R-:W-:Y:S02]  /*1d9d0*/  PRMT R96, R95, 0x7632, R96 ;  /* 0x000076325f607816 */ /* 0x000fe40000000060 */
[----:B------:R-:W-:-:S03]  /*1d9e0*/  MOV R192, R97 ;  /* 0x0000006100c07202 */ /* 0x000fc60000000f00 */
[----:B------:R-:W-:-:S04]  /*1d9f0*/  IMAD.U32 R96, R96, 0x10000, RZ ;  /* 0x0001000060607824 */ /* 0x000fc800078e00ff */
[----:B------:R-:W-:Y:S01]  /*1da00*/  FADD.FTZ R199, R199, R96 ;  /* 0x00000060c7c77221 */ /* 0x000fe20000010000 */
[----:B------:R-:W-:Y:S06]  /*1da10*/  BRA `(.L_x_2080) ;  /* 0x0000000400607947 */ /* 0x000fec0003800000 */
.L_x_2079:
        /* <DEDUP_REMOVED lines=12> */
.L_x_2082:
[----:B------:R-:W-:-:S07]  /*1dae0*/  IMAD.MOV.U32 R134, RZ, RZ, R142 ;  /* 0x000000ffff867224 */ /* 0x000fce00078e008e */
.L_x_2083:
[----:B------:R-:W-:Y:S05]  /*1daf0*/  BSYNC B0 ;  /* 0x0000000000007941 */ /* 0x000fea0003800000 */
.L_x_2081:
        /* <DEDUP_REMOVED lines=16> */
.L_x_2087:
[----:B------:R-:W-:Y:S05]  /*1dc00*/  BSYNC B1 ;  /* 0x0000000000017941 */ /* 0x000fea0003800000 */
.L_x_2086:
        /* <DEDUP_REMOVED lines=44> */
.L_x_2085:
[----:B------:R-:W-:Y:S05]  /*1ded0*/  BSYNC B0 ;  /* 0x0000000000007941 */ /* 0x000fea0003800000 */
.L_x_2084:
        /* <DEDUP_REMOVED lines=12> */
.L_x_2080:
[----:B------:R-:W-:Y:S01]  /*1dfa0*/  FADD.FTZ R96, RZ, R102 ;  /* 0x00000066ff607221 */ /* 0x000fe20000010000 */
[----:B------:R-:W-:Y:S01]  /*1dfb0*/  SEL R118, RZ, 0x10000, P4 ;  /* 0x00010000ff767807 */ /* 0x000fe20002000000 */
[----:B------:R-:W-:Y:S01]  /*1dfc0*/  IMAD.WIDE.U32 R226, R193, 0x10, R226 ;  /* 0x00000010c1e27825 */ /* 0x000fe200078e00e2 */
[----:B------:R-:W-:-:S03]  /*1dfd0*/  LOP3.LUT P4, RZ, R133, 0x2, RZ, 0xc0, !PT ;  /* 0x0000000285ff7812 */ /* 0x000fc6000788c0ff */
[----:B------:R-:W-:Y:S01]  /*1dfe0*/  FADD.FTZ R97, R96, R101 ;  /* 0x0000006560617221 */ /* 0x000fe20000010000 */
[----:B------:R-:W-:Y:S01]  /*1dff0*/  SEL R99, RZ, 0x1000000, P5 ;  /* 0x01000000ff637807 */ /* 0x000fe20002800000 */
[----:B------:R-:W-:Y:S01]  /*1e000*/  IMAD.WIDE.U32 R220, R193, 0x8, R220 ;  /* 0x00000008c1dc7825 */ /* 0x000fe200078e00dc */
[----:B------:R-:W-:-:S03]  /*1e010*/  LOP3.LUT P6, RZ, R133, 0x8, RZ, 0xc0, !PT ;  /* 0x0000000885ff7812 */ /* 0x000fc600078cc0ff */
[----:B------:R-:W-:Y:S01]  /*1e020*/  FADD.FTZ R96, R97, R104 ;  /* 0x0000006861607221 */ /* 0x000fe20000010000 */
[C---:B------:R-:W-:Y:S02]  /*1e030*/  LOP3.LUT P5, RZ, R133.reuse, 0x4, RZ, 0xc0, !PT ;  /* 0x0000000485ff7812 */ /* 0x040fe400078ac0ff */
[----:B------:R-:W-:Y:S01]  /*1e040*/  SEL R225, RZ, 0x100, P3 ;  /* 0x00000100ffe17807 */ /* 0x000fe20001800000 */
[----:B------:R-:W-:Y:S01]  /*1e050*/  FADD.FTZ R97, R96, R103 ;  /* 0x0000006760617221 */ /* 0x000fe20000010000 */
[----:B------:R-:W-:Y:S02]  /*1e060*/  SEL R98, RZ, 0x1, P4 ;  /* 0x00000001ff627807 */ /* 0x000fe40002000000 */
[----:B------:R-:W-:Y:S01]  /*1e070*/  LOP3.LUT P2, RZ, R133, 0x1, RZ, 0xc0, !PT ;  /* 0x0000000185ff7812 */ /* 0x000fe2000784c0ff */
[----:B------:R-:W-:Y:S01]  /*1e080*/  FADD.FTZ R96, R97, R106 ;  /* 0x0000006a61607221 */ /* 0x000fe20000010000 */
[----:B------:R-:W-:Y:S01]  /*1e090*/  LOP3.LUT R225, R225, R99, R118, 0xfe, !PT ;  /* 0x00000063e1e17212 */ /* 0x000fe200078efe76 */
[----:B------:R-:W-:Y:S01]  /*1e0a0*/  IMAD.WIDE.U32 R98, R98, 0x1000000, RZ ;  /* 0x0100000062627825 */ /* 0x000fe200078e00ff */
[----:B------:R-:W-:-:S03]  /*1e0b0*/  SEL R228, RZ, 0x1, P6 ;  /* 0x00000001ffe47807 */ /* 0x000fc60003000000 */
[----:B------:R-:W-:Y:S01]  /*1e0c0*/  FADD.FTZ R97, R96, R105 ;  /* 0x0000006960617221 */ /* 0x000fe20000010000 */
[----:B------:R-:W-:Y:S01]  /*1e0d0*/  SEL R219, RZ, 0x1, P2 ;  /* 0x00000001ffdb7807 */ /* 0x000fe20001000000 */
[----:B------:R-:W0:Y:S01]  /*1e0e0*/  S2R R118, SR_TID.X ;  /* 0x0000000000767919 */ /* 0x000e220000002100 */
[----:B------:R-:W-:Y:S01]  /*1e0f0*/  LOP3.LUT P1, RZ, R133, 0x10, RZ, 0xc0, !PT ;  /* 0x0000001085ff7812 */ /* 0x000fe2000782c0ff */
[----:B------:R-:W-:Y:S01]  /*1e100*/  FADD.FTZ R96, R97, R108 ;  /* 0x0000006c61607221 */ /* 0x000fe20000010000 */
[----:B------:R-:W-:-:S04]  /*1e110*/  IMAD.WIDE.U32 R228, R228, 0x100, RZ ;  /* 0x00000100e4e47825 */ /* 0x000fc800078e00ff */
[----:B------:R-:W-:-:S04]  /*1e120*/  FADD.FTZ R97, R96, R107 ;  /* 0x0000006b60617221 */ /* 0x000fc80000010000 */
[----:B------:R-:W-:-:S04]  /*1e130*/  FADD.FTZ R96, R97, R196 ;  /* 0x000000c461607221 */ /* 0x000fc80000010000 */
[----:B------:R-:W-:-:S04]  /*1e140*/  FADD.FTZ R97, R96, R117 ;  /* 0x0000007560617221 */ /* 0x000fc80000010000 */
[----:B------:R-:W-:-:S04]  /*1e150*/  FADD.FTZ R97, R97, R116 ;  /* 0x0000007461617221 */ /* 0x000fc80000010000 */
[----:B------:R-:W-:-:S04]  /*1e160*/  FADD.FTZ R96, R97, R110 ;  /* 0x0000006e61607221 */ /* 0x000fc80000010000 */
[----:B------:R-:W-:-:S04]  /*1e170*/  FADD.FTZ R96, R96, R115 ;  /* 0x0000007360607221 */ /* 0x000fc80000010000 */
[----:B------:R-:W-:Y:S01]  /*1e180*/  FADD.FTZ R96, R96, R111 ;  /* 0x0000006f60607221 */ /* 0x000fe20000010000 */
[----:B0-----:R-:W-:-:S03]  /*1e190*/  LOP3.LUT P2, RZ, R118, 0x1f, RZ, 0xc0, !PT ;  /* 0x0000001f76ff7812 */ /* 0x001fc6000784c0ff */
        /* <DEDUP_REMOVED lines=13> */
[----:B------:R-:W-:Y:S01]  /*1e270*/  FADD.FTZ R97, R96, R213 ;  /* 0x000000d560617221 */ /* 0x000fe20000010000 */
[----:B------:R-:W-:-:S03]  /*1e280*/  SEL R96, RZ, 0x1, P5 ;  /* 0x00000001ff607807 */ /* 0x000fc60002800000 */
[----:B------:R-:W-:-:S04]  /*1e290*/  FADD.FTZ R97, R97, R214 ;  /* 0x000000d661617221 */ /* 0x000fc80000010000 */
[----:B------:R-:W-:Y:S01]  /*1e2a0*/  FADD.FTZ R197, R97, R202 ;  /* 0x000000ca61c57221 */ /* 0x000fe20000010000 */
[----:B------:R-:W-:-:S04]  /*1e2b0*/  IMAD.WIDE.U32 R96, R96, 0x10000, RZ ;  /* 0x0001000060607825 */ /* 0x000fc800078e00ff */
[----:B------:R-:W-:Y:S01]  /*1e2c0*/  FADD.FTZ R198, R197, R206 ;  /* 0x000000cec5c67221 */ /* 0x000fe20000010000 */
[----:B------:R-:W-:Y:S02]  /*1e2d0*/  LOP3.LUT R197, R99, R225, R219, 0xfe, !PT ;  /* 0x000000e163c57212 */ /* 0x000fe400078efedb */
[----:B------:R-:W-:Y:S01]  /*1e2e0*/  SEL R219, RZ, 0x1, P1 ;  /* 0x00000001ffdb7807 */ /* 0x000fe20000800000 */
[----:B------:R-:W-:Y:S01]  /*1e2f0*/  FADD.FTZ R99, R198, R203 ;  /* 0x000000cbc6637221 */ /* 0x000fe20000010000 */
[----:B------:R-:W-:Y:S02]  /*1e300*/  LOP3.LUT R198, R228, R98, R96, 0xfe, !PT ;  /* 0x00000062e4c67212 */ /* 0x000fe400078efe60 */
[----:B------:R-:W-:Y:S01]  /*1e310*/  LOP3.LUT R229, R229, R197, R97, 0xfe, !PT ;  /* 0x000000c5e5e57212 */ /* 0x000fe200078efe61 */
[----:B------:R-:W-:Y:S01]  /*1e320*/  FADD.FTZ R96, R99, R222 ;  /* 0x000000de63607221 */ /* 0x000fe20000010000 */
[----:B------:R-:W-:Y:S02]  /*1e330*/  F2FP.BF16.F32.PACK_AB R99, R199, R210 ;  /* 0x000000d2c763723e */ /* 0x000fe400000010ff */
[----:B------:R-:W-:Y:S01]  /*1e340*/  F2FP.BF16.F32.PACK_AB R98, R207, R215 ;  /* 0x000000d7cf62723e */ /* 0x000fe200000010ff */
[----:B------:R-:W-:Y:S01]  /*1e350*/  FADD.FTZ R197, R96, R223 ;  /* 0x000000df60c57221 */ /* 0x000fe20000010000 */
[----:B------:R-:W-:-:S02]  /*1e360*/  F2FP.BF16.F32.PACK_AB R97, R216, R224 ;  /* 0x000000e0d861723e */ /* 0x000fc400000010ff */
[----:B------:R-:W-:Y:S01]  /*1e370*/  F2FP.BF16.F32.PACK_AB R96, R223, R222 ;  /* 0x000000dedf60723e */ /* 0x000fe200000010ff */
[----:B------:R-:W-:Y:S01]  /*1e380*/  FADD.FTZ R197, R197, R224 ;  /* 0x000000e0c5c57221 */ /* 0x000fe20000010000 */
[----:B------:R-:W-:Y:S02]  /*1e390*/  LOP3.LUT R228, R198, R219, RZ, 0xfc, !PT ;  /* 0x000000dbc6e47212 */ /* 0x000fe400078efcff */
[----:B------:R-:W-:Y:S01]  /*1e3a0*/  LOP3.LUT P1, RZ, R109, 0xff, RZ, 0xc0, !PT ;  /* 0x000000ff6dff7812 */ /* 0x000fe2000782c0ff */
[----:B------:R0:W-:Y:S01]  /*1e3b0*/  STG.E.128 desc[UR4][R226.64], R96 ;  /* 0x00000060e2007986 */ /* 0x0001e2000c101d04 */
[----:B------:R-:W-:Y:S01]  /*1e3c0*/  FADD.FTZ R198, R197, R216 ;  /* 0x000000d8c5c67221 */ /* 0x000fe20000010000 */
[----:B------:R-:W-:Y:S02]  /*1e3d0*/  SHF.R.U32.HI R197, RZ, 0x5, R118 ;  /* 0x00000005ffc57819 */ /* 0x000fe40000011676 */
[----:B------:R0:W-:Y:S01]  /*1e3e0*/  STG.E.64 desc[UR4][R220.64], R228 ;  /* 0x000000e4dc007986 */ /* 0x0001e2000c101b04 */
[----:B------:R-:W-:Y:S01]  /*1e3f0*/  FADD.FTZ R198, R198, R215 ;  /* 0x000000d7c6c67221 */ /* 0x000fe20000010000 */
[----:B------:R-:W-:-:S03]  /*1e400*/  LOP3.LUT R109, R197, 0x7fffffc, RZ, 0xc0, !PT ;  /* 0x07fffffcc56d7812 */ /* 0x000fc600078ec0ff */
[----:B------:R-:W-:-:S04]  /*1e410*/  FADD.FTZ R219, R198, R207 ;  /* 0x000000cfc6db7221 */ /* 0x000fc80000010000 */
[----:B------:R-:W-:Y:S01]  /*1e420*/  FADD.FTZ R198, R219, R210 ;  /* 0x000000d2dbc67221 */ /* 0x000fe20000010000 */
[----:B------:R-:W-:Y:S06]  /*1e430*/  @!P0 BRA `(.L_x_2088) ;  /* 0x0000000000508947 */ /* 0x000fec0003800000 */
        /* <DEDUP_REMOVED lines=20> */
.L_x_2088:
[----:B------:R-:W-:Y:S01]  /*1e580*/  UMOV UR11, 0xffffffff ;  /* 0xffffffff000b7882 */ /* 0x000fe20000000000 */
[----:B------:R-:W-:Y:S02]  /*1e590*/  @!P1 VIADD R109, R109, 0x4 ;  /* 0x000000046d6d9836 */ /* 0x000fe40000000000 */
[----:B------:R-:W-:Y:S01]  /*1e5a0*/  FADD.FTZ R198, R198, R199 ;  /* 0x000000c7c6c67221 */ /* 0x000fe20000010000 */
[----:B------:R-:W-:Y:S06]  /*1e5b0*/  BRA.DIV UR11, `(.L_x_2089) ;  /* 0x000000220b387947 */ /* 0x000fec000b800000 */
[----:B01----:R-:W0:Y:S02]  /*1e5c0*/  SHFL.BFLY PT, R97, R198, 0x1, 0x1f ;  /* 0x0c201f00c6617f89 */ /* 0x003e2400000e0000 */
        /* <DEDUP_REMOVED lines=99> */
.L_x_2101:
[----:B------:R-:W2:Y:S01]  /*1ec00*/  @!P2 S2R R98, SR_CgaCtaId ;  /* 0x000000000062a919 */ /* 0x000ea20000008800 */
[----:B------:R-:W-:Y:S01]  /*1ec10*/  LOP3.LUT R198, R118, 0x1f, RZ, 0xc0, !PT ;  /* 0x0000001f76c67812 */ /* 0x000fe200078ec0ff */
[----:B------:R-:W-:Y:S05]  /*1ec20*/  WARPSYNC.ALL ;  /* 0x0000000000007948 */ /* 0x000fea0003800000 */
[----:B------:R-:W-:Y:S01]  /*1ec30*/  ISETP.GT.U32.AND P3, PT, R198, 0x3, PT ;  /* 0x00000003c600780c */ /* 0x000fe20003f64070 */
[----:B------:R-:W-:Y:S01]  /*1ec40*/  IMAD.U32 R236, R87, 0x10000, RZ ;  /* 0x0001000057ec7824 */ /* 0x000fe200078e00ff */
[----:B------:R-:W-:Y:S01]  /*1ec50*/  @!P2 MOV R97, 0x400 ;  /* 0x000004000061a802 */ /* 0x000fe20000000f00 */
[----:B------:R-:W-:Y:S01]  /*1ec60*/  IMAD.U32 R242, R69, 0x10000, RZ ;  /* 0x0001000045f27824 */ /* 0x000fe200078e00ff */
[----:B------:R-:W-:-:S02]  /*1ec70*/  LOP3.LUT R197, R197, 0x3, RZ, 0xc0, !PT ;  /* 0x00000003c5c57812 */ /* 0x000fc400078ec0ff */
[----:B------:R-:W-:Y:S02]  /*1ec80*/  SHF.L.U32 R234, R81, 0x10, RZ ;  /* 0x0000001051ea7819 */ /* 0x000fe400000006ff */
[----:B------:R-:W-:Y:S02]  /*1ec90*/  SHF.L.U32 R235, R60, 0x10, RZ ;  /* 0x000000103ceb7819 */ /* 0x000fe400000006ff */
[----:B------:R-:W-:Y:S02]  /*1eca0*/  SHF.L.U32 R237, R100, 0x4, RZ ;  /* 0x0000000464ed7819 */ /* 0x000fe400000006ff */
[----:B------:R-:W-:Y:S01]  /*1ecb0*/  SHF.L.U32 R240, R77, 0x10, RZ ;  /* 0x000000104df07819 */ /* 0x000fe200000006ff */
[----:B------:R-:W3:Y:S01]  /*1ecc0*/  @!P3 S2R R226, SR_CgaCtaId ;  /* 0x0000000000e2b919 */ /* 0x000ee20000008800 */
[----:B------:R-:W-:Y:S02]  /*1ecd0*/  @!P3 MOV R99, 0x400 ;  /* 0x000004000063b802 */ /* 0x000fe40000000f00 */
[----:B--2---:R-:W-:-:S02]  /*1ece0*/  @!P2 LEA R98, R98, R97, 0x18 ;  /* 0x000000616262a211 */ /* 0x004fc400078ec0ff */
[C---:B------:R-:W-:Y:S02]  /*1ecf0*/  @!P2 IADD3 R97, R109.reuse, R197, RZ ;  /* 0x000000c56d61a210 */ /* 0x040fe40007ffe0ff */
[----:B------:R-:W-:-:S03]  /*1ed00*/  @!P3 IADD3 R109, R109, R198, RZ ;  /* 0x000000c66d6db210 */ /* 0x000fc60007ffe0ff */
[----:B------:R-:W-:Y:S02]  /*1ed10*/  @!P2 IMAD R98, R97, 0x8, R98 ;  /* 0x000000086162a824 */ /* 0x000fe400078e0262 */
[----:B-1----:R-:W-:-:S05]  /*1ed20*/  FADD.FTZ R97, R219, R220 ;  /* 0x000000dcdb617221 */ /* 0x002fca0000010000 */
[----:B------:R1:W-:Y:S01]  /*1ed30*/  @!P2 STS.64 [R98], R96 ;  /* 0x000000606200a388 */ /* 0x0003e20000000a00 */
[----:B------:R-:W-:Y:S01]  /*1ed40*/  BAR.SYNC.DEFER_BLOCKING 0x0 ;  /* 0x0000000000007b1d */ /* 0x000fe20000010000 */
[----:B------:R-:W-:Y:S02]  /*1ed50*/  LOP3.LUT P2, RZ, R197, 0x1f, R118, 0xf8, !PT ;  /* 0x0000001fc5ff7812 */ /* 0x000fe4000784f876 */
[----:B---3--:R-:W-:Y:S01]  /*1ed60*/  @!P3 LEA R226, R226, R99, 0x18 ;  /* 0x00000063e2e2b211 */ /* 0x008fe200078ec0ff */
[----:B------:R-:W-:Y:S01]  /*1ed70*/  HFMA2.MMA R99, -RZ, RZ, 0, 0 ;  /* 0x00000000ff637435 */ /* 0x000fe200000001ff */
[----:B-1----:R-:W-:-:S03]  /*1ed80*/  CS2R R96, SRZ ;  /* 0x0000000000607805 */ /* 0x002fc6000001ff00 */
[----:B------:R-:W-:Y:S02]  /*1ed90*/  @!P3 IMAD R109, R109, 0x8, R226 ;  /* 0x000000086d6db824 */ /* 0x000fe400078e02e2 */
[----:B------:R-:W-:-:S04]  /*1eda0*/  @!P3 IMAD.MOV.U32 R99, RZ, RZ, 0x500 ;  /* 0x00000500ff63b424 */ /* 0x000fc800078e00ff */
[----:B------:R-:W1:Y:S01]  /*1edb0*/  @!P2 LDC.64 R230, c[0x0][0x250] ;  /* 0x00009400ffe6ab82 */ /* 0x000e620000000a00 */
[----:B------:R-:W2:Y:S07]  /*1edc0*/  SHFL.DOWN PT, R198, R99, 0x2, 0x1f ;  /* 0x08401f0063c67f89 */ /* 0x000eae00000e0000 */
[----:B------:R-:W3:Y:S01]  /*1edd0*/  @!P2 LDC.64 R238, c[0x0][0x258] ;  /* 0x00009600ffeeab82 */ /* 0x000ee20000000a00 */
[----:B------:R4:W0:Y:S01]  /*1ede0*/  @!P3 LDS.64 R96, [R109] ;  /* 0x000000006d60b984 */ /* 0x0008220000000a00 */
[----:B------:R-:W-:-:S02]  /*1edf0*/  ISETP.NE.AND P3, PT, RZ, UR7, PT ;  /* 0x00000007ff007c0c */ /* 0x000fc4000bf65270 */
[-C--:B----4-:R-:W-:Y:S01]  /*1ee00*/  I2FP.F32.S32 R109, R99.reuse ;  /* 0x00000063006d7245 */ /* 0x090fe20000201400 */
[----:B-1----:R-:W-:Y:S01]  /*1ee10*/  @!P2 IMAD.WIDE R230, R184, 0x4, R230 ;  /* 0x00000004b8e6a825 */ /* 0x002fe200078e02e6 */
[----:B--2---:R-:W-:Y:S02]  /*1ee20*/  IADD3 R220, R198, R99, RZ ;  /* 0x00000063c6dc7210 */ /* 0x004fe40007ffe0ff */
[----:B------:R-:W-:Y:S02]  /*1ee30*/  I2FP.F32.S32 R198, R198 ;  /* 0x000000c600c67245 */ /* 0x000fe40000201400 */
[----:B------:R-:W-:Y:S01]  /*1ee40*/  I2FP.F32.S32 R221, R220 ;  /* 0x000000dc00dd7245 */ /* 0x000fe20000201400 */
[----:B------:R-:W1:Y:S03]  /*1ee50*/  SHFL.DOWN PT, R227, R220, 0x1, 0x1f ;  /* 0x08201f00dce37f89 */ /* 0x000e6600000e0000 */
[----:B------:R-:W2:Y:S01]  /*1ee60*/  MUFU.RCP R225, R221 ;  /* 0x000000dd00e17308 */ /* 0x000ea20000001000 */
[----:B0-----:R-:W0:Y:S04]  /*1ee70*/  SHFL.DOWN PT, R219, R96, 0x2, 0x1f ;  /* 0x08401f0060db7f89 */ /* 0x001e2800000e0000 */
[----:B------:R-:W4:Y:S01]  /*1ee80*/  SHFL.DOWN PT, R98, R97, 0x2, 0x1f ;  /* 0x08401f0061627f89 */ /* 0x000f2200000e0000 */
[----:B-1----:R-:W-:Y:S01]  /*1ee90*/  IMAD.IADD R220, R220, 0x1, R227 ;  /* 0x00000001dcdc7824 */ /* 0x002fe200078e02e3 */
[----:B------:R-:W-:-:S04]  /*1eea0*/  I2FP.F32.S32 R227, R227 ;  /* 0x000000e300e37245 */ /* 0x000fc80000201400 */
[----:B------:R-:W-:-:S06]  /*1eeb0*/  I2FP.F32.S32 R220, R220 ;  /* 0x000000dc00dc7245 */ /* 0x000fcc0000201400 */
[----:B------:R-:W1:Y:S01]  /*1eec0*/  MUFU.RCP R220, R220 ;  /* 0x000000dc00dc7308 */ /* 0x000e620000001000 */
[C---:B0-----:R-:W-:Y:S01]  /*1eed0*/  FMUL.FTZ R226, R219.reuse, R198 ;  /* 0x000000c6dbe27220 */ /* 0x041fe20000410000 */
[----:B------:R-:W-:-:S03]  /*1eee0*/  FADD.FTZ R219, -R219, R96 ;  /* 0x00000060dbdb7221 */ /* 0x000fc60000010100 */
[----:B------:R-:W-:Y:S01]  /*1eef0*/  FFMA.FTZ R226, R109, R96, R226 ;  /* 0x000000606de27223 */ /* 0x000fe200000100e2 */
[----:B------:R-:W-:Y:S01]  /*1ef00*/  FMUL.FTZ R219, R219, R219 ;  /* 0x000000dbdbdb7220 */ /* 0x000fe20000410000 */
[----:B----4-:R-:W-:Y:S02]  /*1ef10*/  FADD.FTZ R98, R98, R97 ;  /* 0x0000006162627221 */ /* 0x010fe40000010000 */
[----:B--2---:R-:W-:Y:S01]  /*1ef20*/  FMUL.FTZ R226, R225, R226 ;  /* 0x000000e2e1e27220 */ /* 0x004fe20000410000 */
[----:B------:R-:W-:Y:S02]  /*1ef30*/  FMUL.FTZ R219, R219, R109 ;  /* 0x0000006ddbdb7220 */ /* 0x000fe40000410000 */
[----:B------:R-:W0:Y:S02]  /*1ef40*/  LDC R109, c[0x0][0x2d8] ;  /* 0x0000b600ff6d7b82 */ /* 0x000e240000000800 */
[----:B------:R-:W2:Y:S01]  /*1ef50*/  SHFL.DOWN PT, R99, R226, 0x1, 0x1f ;  /* 0x08201f00e2637f89 */ /* 0x000ea200000e0000 */
[----:B------:R-:W-:-:S04]  /*1ef60*/  FMUL.FTZ R219, R219, R198 ;  /* 0x000000c6dbdb7220 */ /* 0x000fc80000410000 */
[----:B------:R-:W-:-:S05]  /*1ef70*/  FFMA.FTZ R98, R225, R219, R98 ;  /* 0x000000dbe1627223 */ /* 0x000fca0000010062 */
[----:B------:R-:W4:Y:S01]  /*1ef80*/  SHFL.DOWN PT, R97, R98, 0x1, 0x1f ;  /* 0x08201f0062617f89 */ /* 0x000f2200000e0000 */
[----:B--2---:R-:W-:Y:S01]  /*1ef90*/  FADD.FTZ R96, R226, -R99 ;  /* 0x80000063e2607221 */ /* 0x004fe20000010000 */
[----:B------:R-:W-:-:S03]  /*1efa0*/  FMUL.FTZ R198, R99, R227 ;  /* 0x000000e363c67220 */ /* 0x000fc60000410000 */
[----:B------:R-:W-:Y:S01]  /*1efb0*/  FMUL.FTZ R96, R96, R96 ;  /* 0x0000006060607220 */ /* 0x000fe20000410000 */
[----:B------:R-:W-:-:S03]  /*1efc0*/  FFMA.FTZ R99, R221, R226, R198 ;  /* 0x000000e2dd637223 */ /* 0x000fc600000100c6 */
[----:B------:R-:W-:Y:S01]  /*1efd0*/  FMUL.FTZ R96, R221, R96 ;  /* 0x00000060dd607220 */ /* 0x000fe20000410000 */
[----:B-1----:R-:W-:Y:S01]  /*1efe0*/  FMUL.FTZ R99, R220, R99 ;  /* 0x00000063dc637220 */ /* 0x002fe20000410000 */
[----:B----4-:R-:W-:Y:S02]  /*1eff0*/  FADD.FTZ R97, R98, R97 ;  /* 0x0000006162617221 */ /* 0x010fe40000010000 */
[----:B------:R-:W-:Y:S02]  /*1f000*/  FMUL.FTZ R96, R96, R227 ;  /* 0x000000e360607220 */ /* 0x000fe40000410000 */
[----:B------:R1:W2:Y:S02]  /*1f010*/  SHFL.IDX PT, R98, R99, RZ, 0x1f ;  /* 0x00001fff63627589 */ /* 0x0002a400000e0000 */
[----:B------:R-:W-:-:S06]  /*1f020*/  FFMA.FTZ R96, R220, R96, R97 ;  /* 0x00000060dc607223 */ /* 0x000fcc0000010061 */
[----:B------:R-:W0:Y:S01]  /*1f030*/  SHFL.IDX PT, R96, R96, RZ, 0x1f ;  /* 0x00001fff60607589 */ /* 0x000e2200000e0000 */
[----:B-1----:R-:W-:Y:S01]  /*1f040*/  SHF.L.U32 R99, R67, 0x10, RZ ;  /* 0x0000001043637819 */ /* 0x002fe200000006ff */
[C---:B--2---:R-:W-:Y:S01]  /*1f050*/  FMUL.FTZ R97, R98.reuse, R98 ;  /* 0x0000006262617220 */ /* 0x044fe20000410000 */
[----:B------:R-:W-:Y:S01]  /*1f060*/  FSEL R197, R98, RZ, !P3 ;  /* 0x000000ff62c57208 */ /* 0x000fe20005800000 */
[----:B------:R1:W-:Y:S03]  /*1f070*/  @!P2 STG.E desc[UR4][R230.64], R98 ;  /* 0x00000062e600a986 */ /* 0x0003e6000c101904 */
[----:B------:R-:W-:Y:S01]  /*1f080*/  FSEL R118, R97, RZ, P3 ;  /* 0x000000ff61767208 */ /* 0x000fe20001800000 */
[C---:B------:R-:W-:Y:S01]  /*1f090*/  FADD.FTZ R226, -R197.reuse, R119 ;  /* 0x00000077c5e27221 */ /* 0x040fe20000010100 */
[C---:B------:R-:W-:Y:S01]  /*1f0a0*/  FADD.FTZ R233, -R197.reuse, R108 ;  /* 0x0000006cc5e97221 */ /* 0x040fe20000010100 */
[----:B0-----:R-:W-:Y:S01]  /*1f0b0*/  FFMA.FTZ R97, R96, UR10, R109 ;  /* 0x0000000a60617c23 */ /* 0x001fe2000801006d */
[----:B------:R-:W-:Y:S01]  /*1f0c0*/  PRMT R119, R86, 0x7632, R119 ;  /* 0x0000763256777816 */ /* 0x000fe20000000077 */
[C---:B------:R-:W-:Y:S01]  /*1f0d0*/  FADD.FTZ R228, -R197.reuse, R105 ;  /* 0x00000069c5e47221 */ /* 0x040fe20000010100 */
[----:B------:R-:W-:Y:S01]  /*1f0e0*/  FADD.FTZ R108, -R197, R200 ;  /* 0x000000c8c56c7221 */ /* 0x000fe20000010100 */
[----:B------:R-:W-:Y:S01]  /*1f0f0*/  FADD.FTZ R198, R97, R118 ;  /* 0x0000007661c67221 */ /* 0x000fe20000010000 */
[C---:B------:R-:W-:Y:S01]  /*1f100*/  FADD.FTZ R219, -R197.reuse, R115 ;  /* 0x00000073c5db7221 */ /* 0x040fe20000010100 */
[C---:B------:R-:W-:Y:S01]  /*1f110*/  FADD.FTZ R200, -R197.reuse, R202 ;  /* 0x000000cac5c87221 */ /* 0x040fe20000010100 */
[C---:B------:R-:W-:Y:S01]  /*1f120*/  FADD.FTZ R202, -R197.reuse, R206 ;  /* 0x000000cec5ca7221 */ /* 0x040fe20000010100 */
[----:B------:R-:W0:Y:S01]  /*1f130*/  MUFU.RSQ R96, R198 ;  /* 0x000000c600607308 */ /* 0x000e220000001400 */
[--C-:B------:R-:W-:Y:S01]  /*1f140*/  FADD.FTZ R115, -R197, R203.reuse ;  /* 0x000000cbc5737221 */ /* 0x100fe20000010100 */
[----:B------:R-:W-:Y:S01]  /*1f150*/  PRMT R203, R67, 0x7632, R203 ;  /* 0x0000763243cb7816 */ /* 0x000fe200000000cb */
[----:B------:R-:W-:Y:S01]  /*1f160*/  FADD.FTZ R97, -R197, R102 ;  /* 0x00000066c5617221 */ /* 0x000fe20000010100 */
[----:B------:R-:W-:Y:S01]  /*1f170*/  PRMT R206, R87, 0x7632, R206 ;  /* 0x0000763257ce7816 */ /* 0x000fe200000000ce */
[C---:B------:R-:W-:Y:S01]  /*1f180*/  FADD.FTZ R109, -R197.reuse, R104 ;  /* 0x00000068c56d7221 */ /* 0x040fe20000010100 */
[----:B------:R-:W-:Y:S01]  /*1f190*/  FADD.FTZ R229, -R197, R107 ;  /* 0x0000006bc5e57221 */ /* 0x000fe20000010100 */
[----:B------:R-:W-:-:S02]  /*1f1a0*/  IMAD.U32 R119, R119, 0x10000, RZ ;  /* 0x0001000077777824 */ /* 0x000fc400078e00ff */
        /* <DEDUP_REMOVED lines=9> */
[----:B0-----:R-:W-:Y:S01]  /*1f240*/  FMUL.FTZ R228, R96, R228 ;  /* 0x000000e460e47220 */ /* 0x001fe20000410000 */
[C---:B------:R-:W-:Y:S01]  /*1f250*/  FADD.FTZ R221, -R197.reuse, R195 ;  /* 0x000000c3c5dd7221 */ /* 0x040fe20000010100 */
[C---:B------:R-:W-:Y:S01]  /*1f260*/  FADD.FTZ R227, -R197.reuse, R194 ;  /* 0x000000c2c5e37221 */ /* 0x040fe20000010100 */
[C---:B------:R-:W-:Y:S01]  /*1f270*/  FADD.FTZ R106, -R197.reuse, R204 ;  /* 0x000000ccc56a7221 */ /* 0x040fe20000010100 */
[C---:B------:R-:W-:Y:S01]  /*1f280*/  FADD.FTZ R201, -R197.reuse, R214 ;  /* 0x000000d6c5c97221 */ /* 0x040fe20000010100 */
[----:B------:R-:W-:Y:S01]  /*1f290*/  SHF.L.U32 R215, R206, 0x10, RZ ;  /* 0x00000010ced77819 */ /* 0x000fe200000006ff */
        /* <DEDUP_REMOVED lines=15> */
[----:B------:R-:W-:Y:S01]  /*1f390*/  SHF.L.U32 R111, R66, 0x10, RZ ;  /* 0x00000010426f7819 */ /* 0x000fe200000006ff */
[----:B------:R-:W-:-:S02]  /*1f3a0*/  IMAD.U32 R203, R203, 0x10000, RZ ;  /* 0x00010000cbcb7824 */ /* 0x000fc400078e00ff */
[----:B-1----:R-:W-:Y:S01]  /*1f3b0*/  FMUL.FTZ R98, R96, R229 ;  /* 0x000000e560627220 */ /* 0x002fe20000410000 */
[----:B------:R-:W-:Y:S01]  /*1f3c0*/  FFMA.FTZ R214, R228, R119, R178 ;  /* 0x00000077e4d67223 */ /* 0x000fe200000100b2 */
[----:B------:R-:W-:Y:S01]  /*1f3d0*/  FADD.FTZ R197, -R197, R199 ;  /* 0x000000c7c5c57221 */ /* 0x000fe20000010100 */
[C---:B------:R-:W-:Y:S01]  /*1f3e0*/  FMUL.FTZ R207, R96.reuse, R102 ;  /* 0x0000006660cf7220 */ /* 0x040fe20000410000 */
[----:B------:R-:W-:Y:S01]  /*1f3f0*/  IMAD.U32 R119, R65, 0x10000, RZ ;  /* 0x0001000041777824 */ /* 0x000fe200078e00ff */
[----:B------:R-:W-:Y:S01]  /*1f400*/  SHF.L.U32 R210, R85, 0x10, RZ ;  /* 0x0000001055d27819 */ /* 0x000fe200000006ff */
[----:B------:R-:W-:Y:S01]  /*1f410*/  FMUL.FTZ R206, R96, R109 ;  /* 0x0000006d60ce7220 */ /* 0x000fe20000410000 */
[----:B------:R-:W-:Y:S02]  /*1f420*/  IMAD.U32 R199, R86, 0x10000, RZ ;  /* 0x0001000056c77824 */ /* 0x000fe400078e00ff */
[C---:B------:R-:W-:Y:S01]  /*1f430*/  FFMA.FTZ R102, R98.reuse, R203, R177 ;  /* 0x000000cb62667223 */ /* 0x040fe200000100b1 */
[----:B------:R-:W-:Y:S01]  /*1f440*/  FFMA.FTZ R215, R98, R215, R176 ;  /* 0x000000d762d77223 */ /* 0x000fe200000100b0 */
[C---:B------:R-:W-:Y:S01]  /*1f450*/  FMUL.FTZ R109, R96.reuse, R97 ;  /* 0x00000061606d7220 */ /* 0x040fe20000410000 */
[----:B------:R-:W-:Y:S01]  /*1f460*/  FMUL.FTZ R110, R96, R233 ;  /* 0x000000e9606e7220 */ /* 0x000fe20000410000 */
[C---:B------:R-:W-:Y:S01]  /*1f470*/  FFMA.FTZ R98, R207.reuse, R111, R30 ;  /* 0x0000006fcf627223 */ /* 0x040fe2000001001e */
[----:B------:R-:W-:Y:S01]  /*1f480*/  SHF.L.U32 R203, R64, 0x10, RZ ;  /* 0x0000001040cb7819 */ /* 0x000fe200000006ff */
[C---:B------:R-:W-:Y:S01]  /*1f490*/  FFMA.FTZ R97, R206.reuse, R119, R31 ;  /* 0x00000077ce617223 */ /* 0x040fe2000001001f */
[----:B------:R-:W-:Y:S01]  /*1f4a0*/  FFMA.FTZ R207, R207, R199, R10 ;  /* 0x000000c7cfcf7223 */ /* 0x000fe2000001000a */
[----:B------:R-:W-:Y:S01]  /*1f4b0*/  FFMA.FTZ R119, R206, R210, R11 ;  /* 0x000000d2ce777223 */ /* 0x000fe2000001000b */
[----:B------:R-:W-:Y:S01]  /*1f4c0*/  PRMT R111, R65, 0x7632, R111 ;  /* 0x00007632416f7816 */ /* 0x000fe2000000006f */
[----:B------:R-:W-:Y:S01]  /*1f4d0*/  IMAD.U32 R213, R84, 0x10000, RZ ;  /* 0x0001000054d57824 */ /* 0x000fe200078e00ff */
[----:B------:R-:W-:Y:S01]  /*1f4e0*/  PRMT R199, R85, 0x7632, R199 ;  /* 0x0000763255c77816 */ /* 0x000fe200000000c7 */
[----:B------:R-:W-:Y:S01]  /*1f4f0*/  FFMA.FTZ R99, R110, R99, R29 ;  /* 0x000000636e637223 */ /* 0x000fe2000001001d */
[----:B------:R-:W-:Y:S01]  /*1f500*/  PRMT R210, R84, 0x7632, R210 ;  /* 0x0000763254d27816 */ /* 0x000fe200000000d2 */
[----:B------:R-:W-:Y:S01]  /*1f510*/  FFMA.FTZ R236, R110, R236, R9 ;  /* 0x000000ec6eec7223 */ /* 0x000fe20000010009 */
[----:B------:R-:W-:Y:S01]  /*1f520*/  PRMT R216, R63, 0x7632, R216 ;  /* 0x000076323fd87816 */ /* 0x000fe200000000d8 */
[C---:B------:R-:W-:Y:S01]  /*1f530*/  FFMA.FTZ R203, R109.reuse, R203, R32 ;  /* 0x000000cb6dcb7223 */ /* 0x040fe20000010020 */
[----:B------:R-:W-:Y:S01]  /*1f540*/  PRMT R206, R64, 0x7632, R206 ;  /* 0x0000763240ce7816 */ /* 0x000fe200000000ce */
[----:B------:R-:W-:Y:S01]  /*1f550*/  FFMA.FTZ R109, R109, R213, R12 ;  /* 0x000000d56d6d7223 */ /* 0x000fe2000001000c */
[----:B------:R-:W-:Y:S01]  /*1f560*/  PRMT R217, R83, 0x7632, R217 ;  /* 0x0000763253d97816 */ /* 0x000fe200000000d9 */
[----:B------:R-:W-:Y:S01]  /*1f570*/  IMAD.U32 R199, R199, 0x10000, RZ ;  /* 0x00010000c7c77824 */ /* 0x000fe200078e00ff */
[----:B------:R-:W-:Y:S01]  /*1f580*/  PRMT R110, R66, 0x7632, R110 ;  /* 0x00007632426e7816 */ /* 0x000fe2000000006e */
[----:B------:R-:W-:Y:S01]  /*1f590*/  FMUL.FTZ R220, R96, R220 ;  /* 0x000000dc60dc7220 */ /* 0x000fe20000410000 */
[----:B------:R-:W-:Y:S01]  /*1f5a0*/  SHF.L.U32 R111, R111, 0x10, RZ ;  /* 0x000000106f6f7819 */ /* 0x000fe200000006ff */
[----:B------:R-:W-:Y:S01]  /*1f5b0*/  IMAD.U32 R213, R210, 0x10000, RZ ;  /* 0x00010000d2d57824 */ /* 0x000fe200078e00ff */
[----:B------:R-:W-:Y:S01]  /*1f5c0*/  SHF.L.U32 R216, R216, 0x10, RZ ;  /* 0x00000010d8d87819 */ /* 0x000fe200000006ff */
[----:B------:R-:W-:Y:S01]  /*1f5d0*/  FMUL.FTZ R210, R96, R227 ;  /* 0x000000e360d27220 */ /* 0x000fe20000410000 */
[----:B------:R-:W-:Y:S01]  /*1f5e0*/  SHF.L.U32 R206, R206, 0x10, RZ ;  /* 0x00000010cece7819 */ /* 0x000fe200000006ff */
[----:B------:R-:W-:Y:S01]  /*1f5f0*/  FMUL.FTZ R118, R96, R118 ;  /* 0x0000007660767220 */ /* 0x000fe20000410000 */
[----:B------:R-:W-:Y:S01]  /*1f600*/  SHF.L.U32 R110, R110, 0x10, RZ ;  /* 0x000000106e6e7819 */ /* 0x000fe200000006ff */
[----:B------:R-:W-:-:S02]  /*1f610*/  IMAD.U32 R217, R217, 0x10000, RZ ;  /* 0x00010000d9d97824 */ /* 0x000fc400078e00ff */
[C---:B------:R-:W-:Y:S01]  /*1f620*/  FFMA.FTZ R111, R220.reuse, R111, R181 ;  /* 0x0000006fdc6f7223 */ /* 0x040fe200000100b5 */
[----:B------:R-:W-:Y:S01]  /*1f630*/  FFMA.FTZ R199, R220, R199, R180 ;  /* 0x000000c7dcc77223 */ /* 0x000fe200000100b4 */
[----:B------:R-:W-:Y:S01]  /*1f640*/  FMUL.FTZ R220, R96, R221 ;  /* 0x000000dd60dc7220 */ /* 0x000fe20000410000 */
[----:B------:R-:W-:Y:S01]  /*1f650*/  FFMA.FTZ R229, R210, R216, R169 ;  /* 0x000000d8d2e57223 */ /* 0x000fe200000100a9 */
[----:B------:R-:W-:Y:S01]  /*1f660*/  FFMA.FTZ R206, R118, R206, R183 ;  /* 0x000000ce76ce7223 */ /* 0x000fe200000100b7 */
[----:B------:R-:W-:Y:S01]  /*1f670*/  FFMA.FTZ R221, R210, R217, R168 ;  /* 0x000000d9d2dd7223 */ /* 0x000fe200000100a8 */
[----:B------:R-:W-:Y:S01]  /*1f680*/  PRMT R216, R62, 0x7632, R216 ;  /* 0x000076323ed87816 */ /* 0x000fe200000000d8 */
[----:B------:R-:W-:Y:S01]  /*1f690*/  FFMA.FTZ R110, R228, R110, R179 ;  /* 0x0000006ee46e7223 */ /* 0x000fe200000100b3 */
[----:B------:R-:W-:Y:S01]  /*1f6a0*/  FFMA.FTZ R118, R118, R213, R182 ;  /* 0x000000d576767223 */ /* 0x000fe200000100b6 */
[C---:B------:R-:W-:Y:S01]  /*1f6b0*/  PRMT R217, R82.reuse, 0x7632, R217 ;  /* 0x0000763252d97816 */ /* 0x040fe200000000d9 */
[----:B------:R-:W-:Y:S01]  /*1f6c0*/  IMAD.U32 R218, R83, 0x10000, RZ ;  /* 0x0001000053da7824 */ /* 0x000fe200078e00ff */
[----:B------:R-:W-:Y:S01]  /*1f6d0*/  SHF.L.U32 R228, R63, 0x10, RZ ;  /* 0x000000103fe47819 */ /* 0x000fe200000006ff */
[----:B------:R-:W-:Y:S01]  /*1f6e0*/  IMAD.U32 R227, R82, 0x10000, RZ ;  /* 0x0001000052e37824 */ /* 0x000fe200078e00ff */
[----:B------:R-:W-:Y:S01]  /*1f6f0*/  PRMT R210, R61, 0x7632, R210 ;  /* 0x000076323dd27816 */ /* 0x000fe200000000d2 */
[----:B------:R-:W-:Y:S01]  /*1f700*/  IMAD.U32 R231, R216, 0x10000, RZ ;  /* 0x00010000d8e77824 */ /* 0x000fe200078e00ff */
[----:B------:R-:W-:Y:S01]  /*1f710*/  PRMT R213, R81, 0x7632, R213 ;  /* 0x0000763251d57816 */ /* 0x000fe200000000d5 */
[----:B------:R-:W-:Y:S01]  /*1f720*/  FMUL.FTZ R219, R96, R219 ;  /* 0x000000db60db7220 */ /* 0x000fe20000410000 */
[----:B------:R-:W-:Y:S01]  /*1f730*/  SHF.L.U32 R230, R62, 0x10, RZ ;  /* 0x000000103ee67819 */ /* 0x000fe200000006ff */
[----:B------:R-:W-:Y:S01]  /*1f740*/  FMUL.FTZ R216, R96, R225 ;  /* 0x000000e160d87220 */ /* 0x000fe20000410000 */
[----:B------:R-:W-:Y:S01]  /*1f750*/  SHF.L.U32 R217, R217, 0x10, RZ ;  /* 0x00000010d9d97819 */ /* 0x000fe200000006ff */
[----:B------:R-:W-:Y:S01]  /*1f760*/  FFMA.FTZ R228, R220, R228, R25 ;  /* 0x000000e4dce47223 */ /* 0x000fe20000010019 */
[----:B------:R-:W-:Y:S01]  /*1f770*/  SHF.L.U32 R232, R210, 0x10, RZ ;  /* 0x00000010d2e87819 */ /* 0x000fe200000006ff */
[----:B------:R-:W-:-:S02]  /*1f780*/  IMAD.U32 R213, R213, 0x10000, RZ ;  /* 0x00010000d5d57824 */ /* 0x000fc400078e00ff */
[----:B------:R-:W-:Y:S01]  /*1f790*/  FMUL.FTZ R210, R96, R107 ;  /* 0x0000006b60d27220 */ /* 0x000fe20000410000 */
[----:B------:R-:W-:Y:S01]  /*1f7a0*/  FFMA.FTZ R220, R220, R218, R5 ;  /* 0x000000dadcdc7223 */ /* 0x000fe20000010005 */
[C---:B------:R-:W-:Y:S01]  /*1f7b0*/  FFMA.FTZ R230, R219.reuse, R230, R26 ;  /* 0x000000e6dbe67223 */ /* 0x040fe2000001001a */
[----:B------:R-:W-:Y:S01]  /*1f7c0*/  FFMA.FTZ R218, R219, R227, R6 ;  /* 0x000000e3dbda7223 */ /* 0x000fe20000010006 */
[----:B------:R-:W-:Y:S01]  /*1f7d0*/  FFMA.FTZ R219, R216, R217, R170 ;  /* 0x000000d9d8db7223 */ /* 0x000fe200000100aa */
[C---:B------:R-:W-:Y:S01]  /*1f7e0*/  FFMA.FTZ R232, R210.reuse, R232, R173 ;  /* 0x000000e8d2e87223 */ /* 0x040fe200000100ad */
[----:B------:R-:W-:Y:S01]  /*1f7f0*/  FFMA.FTZ R217, R210, R213, R172 ;  /* 0x000000d5d2d97223 */ /* 0x000fe200000100ac */
[----:B------:R-:W-:Y:S01]  /*1f800*/  PRMT R210, R80, 0x7632, R210 ;  /* 0x0000763250d27816 */ /* 0x000fe200000000d2 */
[----:B------:R-:W-:Y:S01]  /*1f810*/  FFMA.FTZ R231, R216, R231, R171 ;  /* 0x000000e7d8e77223 */ /* 0x000fe200000100ab */
[----:B------:R-:W-:Y:S01]  /*1f820*/  PRMT R216, R59, 0x7632, R216 ;  /* 0x000076323bd87816 */ /* 0x000fe200000000d8 */
[----:B------:R-:W-:Y:S01]  /*1f830*/  FMUL.FTZ R226, R96, R226 ;  /* 0x000000e260e27220 */ /* 0x000fe20000410000 */
[----:B------:R-:W-:Y:S01]  /*1f840*/  SHF.L.U32 R213, R210, 0x10, RZ ;  /* 0x00000010d2d57819 */ /* 0x000fe200000006ff */
[----:B------:R-:W-:Y:S01]  /*1f850*/  FMUL.FTZ R210, R96, R101 ;  /* 0x0000006560d27220 */ /* 0x000fe20000410000 */
[----:B------:R-:W-:Y:S01]  /*1f860*/  PRMT R107, R60, 0x7632, R107 ;  /* 0x000076323c6b7816 */ /* 0x000fe2000000006b */
[----:B------:R-:W-:Y:S01]  /*1f870*/  IMAD.U32 R227, R216, 0x10000, RZ ;  /* 0x00010000d8e37824 */ /* 0x000fe200078e00ff */
[----:B------:R-:W-:Y:S01]  /*1f880*/  PRMT R225, R79, 0x7632, R225 ;  /* 0x000076324fe17816 */ /* 0x000fe200000000e1 */
[----:B------:R-:W-:Y:S01]  /*1f890*/  FFMA.FTZ R101, R210, R213, R174 ;  /* 0x000000d5d2657223 */ /* 0x000fe200000100ae */
[----:B------:R-:W-:Y:S01]  /*1f8a0*/  SHF.L.U32 R233, R61, 0x10, RZ ;  /* 0x000000103de97819 */ /* 0x000fe200000006ff */
[C---:B------:R-:W-:Y:S01]  /*1f8b0*/  FMUL.FTZ R213, R96.reuse, R104 ;  /* 0x0000006860d57220 */ /* 0x040fe20000410000 */
[C---:B------:R-:W-:Y:S01]  /*1f8c0*/  FMUL.FTZ R216, R96.reuse, R103 ;  /* 0x0000006760d87220 */ /* 0x040fe20000410000 */
[----:B------:R-:W-:Y:S01]  /*1f8d0*/  FMUL.FTZ R104, R96, R108 ;  /* 0x0000006c60687220 */ /* 0x000fe20000410000 */
[----:B------:R-:W-:Y:S01]  /*1f8e0*/  SHF.L.U32 R108, R59, 0x10, RZ ;  /* 0x000000103b6c7819 */ /* 0x000fe200000006ff */
[----:B------:R-:W-:-:S02]  /*1f8f0*/  IMAD.U32 R107, R107, 0x10000, RZ ;  /* 0x000100006b6b7824 */ /* 0x000fc400078e00ff */
[----:B------:R-:W-:Y:S01]  /*1f900*/  FFMA.FTZ R103, R226, R227, R161 ;  /* 0x000000e3e2677223 */ /* 0x000fe200000100a1 */
[----:B------:R-:W-:Y:S02]  /*1f910*/  IMAD.U32 R225, R225, 0x10000, RZ ;  /* 0x00010000e1e17824 */ /* 0x000fe400078e00ff */
[C---:B------:R-:W-:Y:S01]  /*1f920*/  FFMA.FTZ R233, R216.reuse, R233, R27 ;  /* 0x000000e9d8e97223 */ /* 0x040fe2000001001b */
[----:B------:R-:W-:Y:S02]  /*1f930*/  IMAD.U32 R227, R79, 0x10000, RZ ;  /* 0x000100004fe37824 */ /* 0x000fe400078e00ff */
[----:B------:R-:W-:Y:S01]  /*1f940*/  FFMA.FTZ R216, R216, R234, R7 ;  /* 0x000000ead8d87223 */ /* 0x000fe20000010007 */
[----:B------:R-:W-:Y:S01]  /*1f950*/  FFMA.FTZ R234, R210, R107, R175 ;  /* 0x0000006bd2ea7223 */ /* 0x000fe200000100af */
[----:B------:R-:W-:Y:S01]  /*1f960*/  FFMA.FTZ R108, R104, R108, R21 ;  /* 0x0000006c686c7223 */ /* 0x000fe20000010015 */
[----:B------:R-:W-:Y:S01]  /*1f970*/  FFMA.FTZ R107, R226, R225, R160 ;  /* 0x000000e1e26b7223 */ /* 0x000fe200000100a0 */
[----:B------:R-:W-:Y:S01]  /*1f980*/  FFMA.FTZ R104, R104, R227, R0 ;  /* 0x000000e368687223 */ /* 0x000fe20000010000 */
[----:B---3--:R-:W-:Y:S01]  /*1f990*/  @!P2 IMAD.WIDE R226, R184, 0x4, R238 ;  /* 0x00000004b8e2a825 */ /* 0x008fe200078e02ee */
[----:B------:R-:W-:-:S03]  /*1f9a0*/  SHF.R.U32.HI R238, RZ, 0x1c, R100 ;  /* 0x0000001cffee7819 */ /* 0x000fc60000011664 */
[C---:B------:R-:W-:Y:S01]  /*1f9b0*/  FFMA.FTZ R235, R213.reuse, R235, R28 ;  /* 0x000000ebd5eb7223 */ /* 0x040fe2000001001c */
[----:B------:R-:W-:Y:S01]  /*1f9c0*/  PRMT R100, R58, 0x7632, R100 ;  /* 0x000076323a647816 */ /* 0x000fe20000000064 */
[----:B------:R-:W-:Y:S02]  /*1f9d0*/  IMAD.U32 R225, R80, 0x10000, RZ ;  /* 0x0001000050e17824 */ /* 0x000fe400078e00ff */
[C---:B------:R-:W-:Y:S01]  /*1f9e0*/  FMUL.FTZ R209, R96.reuse, R209 ;  /* 0x000000d160d17220 */ /* 0x040fe20000410000 */
        /* <DEDUP_REMOVED lines=21> */
[----:B------:R0:W-:Y:S01]  /*1fb40*/  @!P2 STG.E desc[UR4][R226.64], R96 ;  /* 0x00000060e200a986 */ /* 0x0001e2000c101904 */
[----:B------:R-:W-:Y:S01]  /*1fb50*/  F2FP.BF16.F32.PACK_AB R99, R102, R99 ;  /* 0x000000636663723e */ /* 0x000fe200000010ff */
[----:B------:R-:W-:Y:S01]  /*1fb60*/  FFMA.FTZ R213, R213, R225, R8 ;  /* 0x000000e1d5d57223 */ /* 0x000fe20000010008 */
[----:B------:R-:W-:Y:S01]  /*1fb70*/  PRMT R102, R78, 0x7632, R102 ;  /* 0x000076324e667816 */ /* 0x000fe20000000066 */
[----:B------:R-:W-:Y:S01]  /*1fb80*/  IMAD.U32 R100, R100, 0x10000, RZ ;  /* 0x0001000064647824 */ /* 0x000fe200078e00ff */
[----:B------:R-:W-:-:S02]  /*1fb90*/  SHF.L.U32 R225, R78, 0x10, RZ ;  /* 0x000000104ee17819 */ /* 0x000fc400000006ff */
[----:B------:R-:W-:Y:S01]  /*1fba0*/  F2FP.BF16.F32.PACK_AB R98, R110, R98 ;  /* 0x000000626e62723e */ /* 0x000fe200000010ff */
[----:B------:R-:W-:Y:S01]  /*1fbb0*/  FFMA.FTZ R210, R105, R100, R163 ;  /* 0x0000006469d27223 */ /* 0x000fe200000100a3 */
[----:B------:R-:W-:Y:S02]  /*1fbc0*/  IADD3 R110, P2, R237, UR12, RZ ;  /* 0x0000000ced6e7c10 */ /* 0x000fe4000ff5e0ff */
[----:B------:R-:W-:Y:S01]  /*1fbd0*/  F2FP.BF16.F32.PACK_AB R97, R111, R97 ;  /* 0x000000616f61723e */ /* 0x000fe200000010ff */
[C---:B0-----:R-:W-:Y:S01]  /*1fbe0*/  IMAD.U32 R226, R57.reuse, 0x10000, RZ ;  /* 0x0001000039e27824 */ /* 0x041fe200078e00ff */
[----:B------:R-:W-:Y:S01]  /*1fbf0*/  F2FP.BF16.F32.PACK_AB R96, R206, R203 ;  /* 0x000000cbce60723e */ /* 0x000fe200000010ff */
[----:B------:R-:W-:Y:S01]  /*1fc00*/  IMAD.U32 R203, R58, 0x10000, RZ ;  /* 0x000100003acb7824 */ /* 0x000fe200078e00ff */
[----:B------:R-:W-:Y:S02]  /*1fc10*/  SHF.L.U32 R227, R102, 0x10, RZ ;  /* 0x0000001066e37819 */ /* 0x000fe400000006ff */
[----:B------:R-:W-:Y:S01]  /*1fc20*/  PRMT R206, R57, 0x7632, R206 ;  /* 0x0000763239ce7816 */ /* 0x000fe200000000ce */
[C---:B------:R-:W-:Y:S01]  /*1fc30*/  FFMA.FTZ R102, R106.reuse, R203, R22 ;  /* 0x000000cb6a667223 */ /* 0x040fe20000010016 */
[----:B------:R-:W-:Y:S01]  /*1fc40*/  FFMA.FTZ R106, R106, R225, R2 ;  /* 0x000000e16a6a7223 */ /* 0x000fe20000010002 */
[----:B------:R-:W-:Y:S01]  /*1fc50*/  IADD3.X R111, R238, UR13, RZ, P2, !PT ;  /* 0x0000000dee6f7c10 */ /* 0x000fe200097fe4ff */
[----:B------:R-:W-:Y:S01]  /*1fc60*/  FFMA.FTZ R105, R105, R227, R162 ;  /* 0x000000e369697223 */ /* 0x000fe200000100a2 */
[----:B------:R-:W-:-:S02]  /*1fc70*/  PRMT R225, R77, 0x7632, R225 ;  /* 0x000076324de17816 */ /* 0x000fc400000000e1 */
[----:B------:R-:W-:Y:S01]  /*1fc80*/  PRMT R100, R56, 0x7632, R100 ;  /* 0x0000763238647816 */ /* 0x000fe20000000064 */
[----:B------:R0:W-:Y:S01]  /*1fc90*/  STG.E.128 desc[UR4][R110.64], R96 ;  /* 0x000000606e007986 */ /* 0x0001e2000c101d04 */
[----:B------:R-:W-:Y:S01]  /*1fca0*/  PRMT R203, R76, 0x7632, R203 ;  /* 0x000076324ccb7816 */ /* 0x000fe200000000cb */
[----:B------:R-:W-:Y:S01]  /*1fcb0*/  IMAD.U32 R227, R225, 0x10000, RZ ;  /* 0x00010000e1e37824 */ /* 0x000fe200078e00ff */
[----:B------:R-:W-:Y:S01]  /*1fcc0*/  SHF.L.U32 R206, R206, 0x10, RZ ;  /* 0x00000010cece7819 */ /* 0x000fe200000006ff */
[----:B------:R-:W-:Y:S01]  /*1fcd0*/  IMAD.U32 R100, R100, 0x10000, RZ ;  /* 0x0001000064647824 */ /* 0x000fe200078e00ff */
[----:B------:R-:W-:Y:S01]  /*1fce0*/  SHF.L.U32 R203, R203, 0x10, RZ ;  /* 0x00000010cbcb7819 */ /* 0x000fe200000006ff */
[----:B------:R-:W-:Y:S01]  /*1fcf0*/  FFMA.FTZ R225, R211, R226, R23 ;  /* 0x000000e2d3e17223 */ /* 0x000fe20000010017 */
[----:B------:R-:W-:Y:S01]  /*1fd00*/  PRMT R239, R71, 0x7632, R239 ;  /* 0x0000763247ef7816 */ /* 0x000fe200000000ef */
[C---:B------:R-:W-:Y:S01]  /*1fd10*/  FFMA.FTZ R226, R212.reuse, R206, R165 ;  /* 0x000000ced4e27223 */ /* 0x040fe200000100a5 */
[----:B------:R-:W-:Y:S01]  /*1fd20*/  FFMA.FTZ R212, R212, R227, R164 ;  /* 0x000000e3d4d47223 */ /* 0x000fe200000100a4 */
[----:B------:R-:W-:Y:S01]  /*1fd30*/  FFMA.FTZ R100, R208, R100, R167 ;  /* 0x00000064d0647223 */ /* 0x000fe200000100a7 */
[----:B------:R-:W-:-:S02]  /*1fd40*/  IMAD.U32 R227, R56, 0x10000, RZ ;  /* 0x0001000038e37824 */ /* 0x000fc400078e00ff */
[----:B------:R-:W-:Y:S01]  /*1fd50*/  FFMA.FTZ R208, R208, R203, R166 ;  /* 0x000000cbd0d07223 */ /* 0x000fe200000100a6 */
[----:B------:R-:W-:Y:S01]  /*1fd60*/  F2FP.BF16.F32.PACK_AB R107, R107, R104 ;  /* 0x000000686b6b723e */ /* 0x000fe200000010ff */
[----:B------:R-:W-:Y:S01]  /*1fd70*/  FFMA.FTZ R211, R211, R240, R3 ;  /* 0x000000f0d3d37223 */ /* 0x000fe20000010003 */
[----:B------:R-:W-:Y:S01]  /*1fd80*/  FFMA.FTZ R227, R209, R227, R24 ;  /* 0x000000e3d1e37223 */ /* 0x000fe20000010018 */
[----:B------:R-:W-:Y:S02]  /*1fd90*/  SHF.L.U32 R240, R49, 0x10, RZ ;  /* 0x0000001031f07819 */ /* 0x000fe400000006ff */
[----:B0-----:R-:W-:Y:S01]  /*1fda0*/  PRMT R99, R55, 0x7632, R99 ;  /* 0x0000763237637816 */ /* 0x001fe20000000063 */
[----:B------:R-:W-:Y:S01]  /*1fdb0*/  IMAD.U32 R97, R76, 0x10000, RZ ;  /* 0x000100004c617824 */ /* 0x000fe200078e00ff */
[----:B------:R-:W-:Y:S02]  /*1fdc0*/  PRMT R96, R54, 0x7632, R96 ;  /* 0x0000763236607816 */ /* 0x000fe40000000060 */
[----:B------:R-:W-:Y:S01]  /*1fdd0*/  PRMT R110, R75, 0x7632, R110 ;  /* 0x000076324b6e7816 */ /* 0x000fe2000000006e */
[----:B------:R-:W-:Y:S01]  /*1fde0*/  FFMA.FTZ R209, R209, R97, R4 ;  /* 0x00000061d1d17223 */ /* 0x000fe20000010004 */
[----:B------:R-:W-:-:S02]  /*1fdf0*/  SHF.L.U32 R206, R99, 0x10, RZ ;  /* 0x0000001063ce7819 */ /* 0x000fc400000006ff */
[----:B------:R-:W-:Y:S01]  /*1fe00*/  SHF.L.U32 R96, R96, 0x10, RZ ;  /* 0x0000001060607819 */ /* 0x000fe200000006ff */
[----:B------:R-:W-:Y:S01]  /*1fe10*/  IMAD.U32 R203, R110, 0x10000, RZ ;  /* 0x000100006ecb7824 */ /* 0x000fe200078e00ff */
[----:B------:R-:W-:Y:S01]  /*1fe20*/  PRMT R98, R74, 0x7632, R98 ;  /* 0x000076324a627816 */ /* 0x000fe20000000062 */
[C---:B------:R-:W-:Y:S01]  /*1fe30*/  FFMA.FTZ R111, R115.reuse, R206, R153 ;  /* 0x000000ce736f7223 */ /* 0x040fe20000010099 */
[----:B------:R-:W-:Y:S02]  /*1fe40*/  IMAD.U32 R206, R54, 0x10000, RZ ;  /* 0x0001000036ce7824 */ /* 0x000fe400078e00ff */
[----:B------:R-:W-:Y:S01]  /*1fe50*/  FFMA.FTZ R115, R115, R203, R152 ;  /* 0x000000cb73737223 */ /* 0x000fe20000010098 */
[----:B------:R-:W-:Y:S01]  /*1fe60*/  FFMA.FTZ R110, R200, R96, R155 ;  /* 0x00000060c86e7223 */ /* 0x000fe2000001009b */
[----:B------:R-:W-:Y:S01]  /*1fe70*/  SHF.L.U32 R97, R74, 0x10, RZ ;  /* 0x000000104a617819 */ /* 0x000fe200000006ff */
[----:B------:R-:W-:Y:S01]  /*1fe80*/  IMAD.U32 R203, R55, 0x10000, RZ ;  /* 0x0001000037cb7824 */ /* 0x000fe200078e00ff */
[----:B------:R-:W-:Y:S01]  /*1fe90*/  SHF.L.U32 R96, R75, 0x10, RZ ;  /* 0x000000104b607819 */ /* 0x000fe200000006ff */
[C---:B------:R-:W-:Y:S01]  /*1fea0*/  FFMA.FTZ R206, R201.reuse, R206, R18 ;  /* 0x000000cec9ce7223 */ /* 0x040fe20000010012 */
[----:B------:R-:W-:Y:S01]  /*1feb0*/  SHF.L.U32 R99, R98, 0x10, RZ ;  /* 0x0000001062637819 */ /* 0x000fe200000006ff */
[C---:B------:R-:W-:Y:S01]  /*1fec0*/  FFMA.FTZ R203, R202.reuse, R203, R17 ;  /* 0x000000cbcacb7223 */ /* 0x040fe20000010011 */
[----:B------:R-:W-:Y:S01]  /*1fed0*/  FFMA.FTZ R201, R201, R97, R124 ;  /* 0x00000061c9c97223 */ /* 0x000fe2000001007c */
[----:B------:R-:W-:Y:S01]  /*1fee0*/  FFMA.FTZ R202, R202, R96, R125 ;  /* 0x00000060caca7223 */ /* 0x000fe2000001007d */
[----:B------:R-:W-:Y:S01]  /*1fef0*/  F2FP.BF16.F32.PACK_AB R97, R199, R119 ;  /* 0x00000077c761723e */ /* 0x000fe200000010ff */
[----:B------:R-:W-:Y:S01]  /*1ff00*/  FFMA.FTZ R200, R200, R99, R154 ;  /* 0x00000063c8c87223 */ /* 0x000fe2000001009a */
[----:B------:R-:W-:Y:S01]  /*1ff10*/  F2FP.BF16.F32.PACK_AB R96, R118, R109 ;  /* 0x0000006d7660723e */ /* 0x000fe200000010ff */
[----:B------:R-:W-:Y:S01]  /*1ff20*/  IMAD.U32 R199, R53, 0x10000, RZ ;  /* 0x0001000035c77824 */ /* 0x000fe200078e00ff */
[----:B------:R-:W-:-:S02]  /*1ff30*/  PRMT R119, R73, 0x7632, R119 ;  /* 0x0000763249777816 */ /* 0x000fc40000000077 */
[----:B------:R-:W-:Y:S02]  /*1ff40*/  IADD3 R118, P2, R237, UR14, RZ ;  /* 0x0000000eed767c10 */ /* 0x000fe4000ff5e0ff */
[----:B------:R-:W-:Y:S02]  /*1ff50*/  F2FP.BF16.F32.PACK_AB R99, R215, R236 ;  /* 0x000000ecd763723e */ /* 0x000fe400000010ff */
[----:B------:R-:W-:Y:S02]  /*1ff60*/  SHF.L.U32 R215, R119, 0x10, RZ ;  /* 0x0000001077d77819 */ /* 0x000fe400000006ff */
[----:B------:R-:W-:Y:S02]  /*1ff70*/  F2FP.BF16.F32.PACK_AB R98, R214, R207 ;  /* 0x000000cfd662723e */ /* 0x000fe400000010ff */
[----:B------:R-:W-:Y:S02]  /*1ff80*/  IADD3.X R119, R238, UR15, RZ, P2, !PT ;  /* 0x0000000fee777c10 */ /* 0x000fe400097fe4ff */
[----:B------:R-:W-:-:S02]  /*1ff90*/  PRMT R238, R51, 0x7632, R238 ;  /* 0x0000763233ee7816 */ /* 0x000fc400000000ee */
[----:B------:R-:W-:Y:S01]  /*1ffa0*/  PRMT R109, R53, 0x7632, R109 ;  /* 0x00007632356d7816 */ /* 0x000fe2000000006d */
[----:B------:R0:W-:Y:S01]  /*1ffb0*/  STG.E.128 desc[UR4][R118.64], R96 ;  /* 0x0000006076007986 */ /* 0x0001e2000c101d04 */
[----:B------:R-:W-:Y:S01]  /*1ffc0*/  SHF.L.U32 R214, R73, 0x10, RZ ;  /* 0x0000001049d67819 */ /* 0x000fe200000006ff */
[----:B------:R-:W-:Y:S01]  /*1ffd0*/  IMAD.U32 R238, R238, 0x10000, RZ ;  /* 0x00010000eeee7824 */ /* 0x000fe200078e00ff */
[----:B------:R-:W-:Y:S01]  /*1ffe0*/  SHF.L.U32 R237, R72, 0x10, RZ ;  /* 0x0000001048ed7819 */ /* 0x000fe200000006ff */
[----:B------:R-:W-:Y:S02]  /*1fff0*/  IMAD.U32 R236, R109, 0x10000, RZ ;  /* 0x000100006dec7824 */ /* 0x000fe400078e00ff */
[----:B------:R-:W-:Y:S01]  /*20000*/  FFMA.FTZ R109, R116, R199, R19 ;  /* 0x000000c7746d7223 */ /* 0x000fe20000010013 */
[----:B------:R-:W-:Y:S01]  /*20010*/  PRMT R199, R52, 0x7632, R199 ;  /* 0x0000763234c77816 */ /* 0x000fe200000000c7 */
[----:B------:R-:W-:Y:S01]  /*20020*/  FFMA.FTZ R116, R116, R214, R123 ;  /* 0x000000d674747223 */ /* 0x000fe2000001007b */
[C---:B------:R-:W-:Y:S01]  /*20030*/  FFMA.FTZ R207, R117.reuse, R236, R157 ;  /* 0x000000ec75cf7223 */ /* 0x040fe2000001009d */
[----:B------:R-:W-:Y:S01]  /*20040*/  FFMA.FTZ R117, R117, R215, R156 ;  /* 0x000000d775757223 */ /* 0x000fe2000001009c */
[----:B------:R-:W-:Y:S01]  /*20050*/  PRMT R214, R72, 0x7632, R214 ;  /* 0x0000763248d67816 */ /* 0x000fe200000000d6 */
[----:B------:R-:W-:Y:S01]  /*20060*/  IMAD.U32 R215, R52, 0x10000, RZ ;  /* 0x0001000034d77824 */ /* 0x000fe200078e00ff */
[----:B------:R-:W-:Y:S01]  /*20070*/  F2FP.BF16.F32.PACK_AB R104, R208, R209 ;  /* 0x000000d1d068723e */ /* 0x000fe200000010ff */
[----:B------:R-:W-:Y:S01]  /*20080*/  IMAD.U32 R236, R199, 0x10000, RZ ;  /* 0x00010000c7ec7824 */ /* 0x000fe200078e00ff */
[----:B------:R-:W-:Y:S01]  /*20090*/  SHF.L.U32 R199, R214, 0x10, RZ ;  /* 0x00000010d6c77819 */ /* 0x000fe200000006ff */
[C---:B------:R-:W-:Y:S01]  /*200a0*/  FFMA.FTZ R214, R204.reuse, R215, R20 ;  /* 0x000000d7ccd67223 */ /* 0x040fe20000010014 */
[----:B------:R-:W-:Y:S01]  /*200b0*/  FFMA.FTZ R204, R204, R237, R122 ;  /* 0x000000edcccc7223 */ /* 0x000fe2000001007a */
[----:B------:R-:W-:Y:S01]  /*200c0*/  FFMA.FTZ R215, R205, R236, R159 ;  /* 0x000000eccdd77223 */ /* 0x000fe2000001009f */
[----:B0-----:R-:W-:Y:S01]  /*200d0*/  SHF.L.U32 R96, R239, 0x10, RZ ;  /* 0x00000010ef607819 */ /* 0x001fe200000006ff */
[----:B------:R-:W-:Y:S01]  /*200e0*/  FFMA.FTZ R119, R197, R238, R145 ;  /* 0x000000eec5777223 */ /* 0x000fe20000010091 */
[----:B------:R-:W-:Y:S01]  /*200f0*/  PRMT R97, R70, 0x7632, R97 ;  /* 0x0000763246617816 */ /* 0x000fe20000000061 */
[----:B------:R-:W0:Y:S01]  /*20100*/  LDC.64 R236, c[0x0][0x2b8] ;  /* 0x0000ae00ffec7b82 */ /* 0x000e220000000a00 */
[----:B------:R-:W-:Y:S01]  /*20110*/  F2FP.BF16.F32.PACK_AB R99, R229, R228 ;  /* 0x000000e4e563723e */ /* 0x000fe200000010ff */
[----:B------:R-:W-:Y:S01]  /*20120*/  FFMA.FTZ R197, R197, R96, R143 ;  /* 0x00000060c5c57223 */ /* 0x000fe2000001008f */
[----:B------:R-:W-:Y:S01]  /*20130*/  PRMT R96, R50, 0x7632, R96 ;  /* 0x0000763232607816 */ /* 0x000fe20000000060 */
[----:B------:R-:W-:Y:S01]  /*20140*/  FFMA.FTZ R205, R205, R199, R158 ;  /* 0x000000c7cdcd7223 */ /* 0x000fe2000001009e */
[----:B------:R-:W-:Y:S01]  /*20150*/  SHF.L.U32 R97, R97, 0x10, RZ ;  /* 0x0000001061617819 */ /* 0x000fe200000006ff */
[----:B------:R-:W-:Y:S01]  /*20160*/  IMAD.U32 R199, R51, 0x10000, RZ ;  /* 0x0001000033c77824 */ /* 0x000fe200078e00ff */
[----:B------:R-:W-:Y:S01]  /*20170*/  PRMT R228, R49, 0x7632, R228 ;  /* 0x0000763231e47816 */ /* 0x000fe200000000e4 */
[----:B------:R-:W-:Y:S01]  /*20180*/  IMAD.U32 R96, R96, 0x10000, RZ ;  /* 0x0001000060607824 */ /* 0x000fe200078e00ff */
[----:B------:R-:W-:Y:S01]  /*20190*/  SHF.L.U32 R98, R71, 0x10, RZ ;  /* 0x0000001047627819 */ /* 0x000fe200000006ff */
[----:B------:R-:W-:Y:S01]  /*201a0*/  FFMA.FTZ R199, R198, R199, R13 ;  /* 0x000000c7c6c77223 */ /* 0x000fe2000001000d */
[----:B------:R-:W-:Y:S01]  /*201b0*/  PRMT R229, R69, 0x7632, R229 ;  /* 0x0000763245e57816 */ /* 0x000fe200000000e5 */
[----:B------:R-:W-:Y:S01]  /*201c0*/  FFMA.FTZ R118, R195, R96, R147 ;  /* 0x00000060c3767223 */ /* 0x000fe20000010093 */
[----:B------:R-:W-:Y:S01]  /*201d0*/  F2FP.BF16.F32.PACK_AB R96, R234, R235 ;  /* 0x000000ebea60723e */ /* 0x000fe200000010ff */
[----:B------:R-:W-:-:S02]  /*201e0*/  IMAD.U32 R235, R50, 0x10000, RZ ;  /* 0x0001000032eb7824 */ /* 0x000fc400078e00ff */
[----:B------:R-:W-:Y:S01]  /*201f0*/  FFMA.FTZ R195, R195, R97, R146 ;  /* 0x00000061c3c37223 */ /* 0x000fe20000010092 */
[----:B------:R-:W-:Y:S01]  /*20200*/  F2FP.BF16.F32.PACK_AB R97, R232, R233 ;  /* 0x000000e9e861723e */ /* 0x000fe200000010ff */
[----:B------:R-:W-:Y:S02]  /*20210*/  IMAD.U32 R232, R228, 0x10000, RZ ;  /* 0x00010000e4e87824 */ /* 0x000fe400078e00ff */
[----:B------:R-:W-:Y:S01]  /*20220*/  FFMA.FTZ R228, R196, R235, R14 ;  /* 0x000000ebc4e47223 */ /* 0x000fe2000001000e */
[----:B------:R-:W-:Y:S01]  /*20230*/  FFMA.FTZ R198, R198, R98, R191 ;  /* 0x00000062c6c67223 */ /* 0x000fe200000100bf */
[----:B------:R-:W1:Y:S01]  /*20240*/  LDC.64 R234, c[0x0][0x2c0] ;  /* 0x0000b000ffea7b82 */ /* 0x000e620000000a00 */
[----:B------:R-:W-:Y:S02]  /*20250*/  F2FP.BF16.F32.PACK_AB R98, R231, R230 ;  /* 0x000000e6e762723e */ /* 0x000fe400000010ff */
[----:B------:R-:W-:Y:S01]  /*20260*/  SHF.L.U32 R233, R229, 0x10, RZ ;  /* 0x00000010e5e97819 */ /* 0x000fe200000006ff */
[----:B0-----:R-:W-:Y:S01]  /*20270*/  IMAD.WIDE.U32 R230, R112, 0x10, R236 ;  /* 0x0000001070e67825 */ /* 0x001fe200078e00ec */
[----:B------:R-:W-:-:S03]  /*20280*/  SHF.L.U32 R239, R70, 0x10, RZ ;  /* 0x0000001046ef7819 */ /* 0x000fc600000006ff */
[----:B------:R-:W-:Y:S01]  /*20290*/  FFMA.FTZ R229, R194, R232, R149 ;  /* 0x000000e8c2e57223 */ /* 0x000fe20000010095 */
[----:B------:R-:W-:Y:S01]  /*202a0*/  PRMT R232, R48, 0x7632, R232 ;  /* 0x0000763230e87816 */ /* 0x000fe200000000e8 */
[----:B------:R-:W-:Y:S01]  /*202b0*/  FFMA.FTZ R194, R194, R233, R148 ;  /* 0x000000e9c2c27223 */ /* 0x000fe20000010094 */
[----:B------:R-:W-:Y:S01]  /*202c0*/  F2FP.BF16.F32.PACK_AB R109, R207, R109 ;  /* 0x0000006dcf6d723e */ /* 0x000fe200000010ff */
[----:B------:R0:W-:Y:S01]  /*202d0*/  STG.E.128 desc[UR4][R230.64], R96 ;  /* 0x00000060e6007986 */ /* 0x0001e2000c101d04 */
[----:B------:R-:W-:Y:S01]  /*202e0*/  F2FP.BF16.F32.PACK_AB R110, R110, R206 ;  /* 0x000000ce6e6e723e */ /* 0x000fe200000010ff */
[----:B------:R-:W-:Y:S01]  /*202f0*/  IMAD.WIDE.U32 R206, R113, 0x10, R236 ;  /* 0x0000001071ce7825 */ /* 0x000fe200078e00ec */
[----:B------:R-:W-:-:S03]  /*20300*/  PRMT R238, R68, 0x7632, R238 ;  /* 0x0000763244ee7816 */ /* 0x000fc600000000ee */
[----:B------:R-:W-:Y:S01]  /*20310*/  FFMA.FTZ R196, R196, R239, R132 ;  /* 0x000000efc4c47223 */ /* 0x000fe20000010084 */
[----:B------:R-:W-:Y:S01]  /*20320*/  F2FP.BF16.F32.PACK_AB R100, R100, R227 ;  /* 0x000000e36464723e */ /* 0x000fe200000010ff */
[----:B------:R-:W-:Y:S01]  /*20330*/  IMAD.WIDE.U32 R236, R114, 0x10, R236 ;  /* 0x0000001072ec7825 */ /* 0x000fe200078e00ec */
[----:B------:R-:W-:Y:S02]  /*20340*/  F2FP.BF16.F32.PACK_AB R102, R210, R102 ;  /* 0x00000066d266723e */ /* 0x000fe400000010ff */
[----:B------:R-:W-:Y:S01]  /*20350*/  F2FP.BF16.F32.PACK_AB R103, R103, R108 ;  /* 0x0000006c6767723e */ /* 0x000fe200000010ff */
[----:B------:R-:W-:Y:S01]  /*20360*/  IMAD.U32 R233, R48, 0x10000, RZ ;  /* 0x0001000030e97824 */ /* 0x000fe200078e00ff */
[----:B------:R-:W-:Y:S01]  /*20370*/  SHF.L.U32 R239, R68, 0x10, RZ ;  /* 0x0000001044ef7819 */ /* 0x000fe200000006ff */
[----:B------:R-:W-:Y:S01]  /*20380*/  IMAD.U32 R232, R232, 0x10000, RZ ;  /* 0x00010000e8e87824 */ /* 0x000fe200078e00ff */
[----:B------:R-:W-:Y:S01]  /*20390*/  SHF.L.U32 R241, R238, 0x10, RZ ;  /* 0x00000010eef17819 */ /* 0x000fe200000006ff */
[----:B-1----:R-:W-:Y:S01]  /*203a0*/  IMAD.WIDE.U32 R208, R112, 0x10, R234 ;  /* 0x0000001070d07825 */ /* 0x002fe200078e00ea */
[----:B------:R-:W-:-:S03]  /*203b0*/  F2FP.BF16.F32.PACK_AB R106, R105, R106 ;  /* 0x0000006a696a723e */ /* 0x000fc600000010ff */
[----:B------:R-:W-:Y:S01]  /*203c0*/  FFMA.FTZ R232, R223, R232, R151 ;  /* 0x000000e8dfe87223 */ /* 0x000fe20000010097 */
[----:B------:R-:W-:Y:S01]  /*203d0*/  F2FP.BF16.F32.PACK_AB R105, R212, R211 ;  /* 0x000000d3d469723e */ /* 0x000fe200000010ff */
[----:B------:R-:W-:Y:S01]  /*203e0*/  IMAD.WIDE.U32 R112, R113, 0x10, R234 ;  /* 0x0000001071707825 */ /* 0x000fe200078e00ea */
[----:B0-----:R-:W-:-:S03]  /*203f0*/  F2FP.BF16.F32.PACK_AB R99, R221, R220 ;  /* 0x000000dcdd63723e */ /* 0x001fc600000010ff */
[----:B------:R-:W-:Y:S01]  /*20400*/  FFMA.FTZ R230, R224, R240, R15 ;  /* 0x000000f0e0e67223 */ /* 0x000fe2000001000f */
[----:B------:R-:W-:Y:S01]  /*20410*/  F2FP.BF16.F32.PACK_AB R98, R219, R218 ;  /* 0x000000dadb62723e */ /* 0x000fe200000010ff */
[----:B------:R-:W-:Y:S01]  /*20420*/  IMAD.WIDE.U32 R234, R114, 0x10, R234 ;  /* 0x0000001072ea7825 */ /* 0x000fe200078e00ea */
[----:B------:R-:W-:-:S03]  /*20430*/  F2FP.BF16.F32.PACK_AB R97, R217, R216 ;  /* 0x000000d8d961723e */ /* 0x000fc600000010ff */
[----:B------:R-:W-:Y:S01]  /*20440*/  FFMA.FTZ R231, R222, R233, R16 ;  /* 0x000000e9dee77223 */ /* 0x000fe20000010010 */
[----:B------:R-:W-:Y:S01]  /*20450*/  F2FP.BF16.F32.PACK_AB R96, R101, R213 ;  /* 0x000000d56560723e */ /* 0x000fe200000010ff */
[----:B------:R-:W-:Y:S01]  /*20460*/  FFMA.FTZ R224, R224, R242, R127 ;  /* 0x000000f2e0e07223 */ /* 0x000fe2000001007f */
[----:B------:R-:W-:Y:S01]  /*20470*/  F2FP.BF16.F32.PACK_AB R101, R226, R225 ;  /* 0x000000e1e265723e */ /* 0x000fe200000010ff */
[----:B------:R-:W-:Y:S01]  /*20480*/  FFMA.FTZ R222, R222, R239, R126 ;  /* 0x000000efdede7223 */ /* 0x000fe2000001007e */
[----:B------:R-:W-:Y:S01]  /*20490*/  F2FP.BF16.F32.PACK_AB R114, R200, R201 ;  /* 0x000000c9c872723e */ /* 0x000fe200000010ff */
[----:B------:R-:W-:Y:S01]  /*204a0*/  IMAD.SHL.U32 R200, R193, 0x10, RZ ;  /* 0x00000010c1c87824 */ /* 0x000fe200078e00ff */
[----:B------:R0:W-:Y:S01]  /*204b0*/  STG.E.128 desc[UR4][R208.64], R96 ;  /* 0x00000060d0007986 */ /* 0x0001e2000c101d04 */
[----:B------:R-:W-:Y:S01]  /*204c0*/  FFMA.FTZ R223, R223, R241, R150 ;  /* 0x000000f1dfdf7223 */ /* 0x000fe20000010096 */
[----:B------:R-:W-:Y:S02]  /*204d0*/  SHF.R.U32.HI R193, RZ, 0x1c, R193 ;  /* 0x0000001cffc17819 */ /* 0x000fe400000116c1 */
[----:B------:R1:W-:Y:S01]  /*204e0*/  STG.E.128 desc[UR4][R206.64], R100 ;  /* 0x00000064ce007986 */ /* 0x0003e2000c101d04 */
[----:B------:R-:W-:-:S02]  /*204f0*/  F2FP.BF16.F32.PACK_AB R108, R215, R214 ;  /* 0x000000d6d76c723e */ /* 0x000fc400000010ff */
[----:B------:R-:W-:Y:S01]  /*20500*/  F2FP.BF16.F32.PACK_AB R111, R111, R203 ;  /* 0x000000cb6f6f723e */ /* 0x000fe200000010ff */
[----:B------:R2:W-:Y:S01]  /*20510*/  STG.E.128 desc[UR4][R112.64], R104 ;  /* 0x0000006870007986 */ /* 0x0005e2000c101d04 */
[----:B------:R-:W-:Y:S02]  /*20520*/  F2FP.BF16.F32.PACK_AB R115, R115, R202 ;  /* 0x000000ca7373723e */ /* 0x000fe400000010ff */
[----:B------:R-:W-:Y:S01]  /*20530*/  F2FP.BF16.F32.PACK_AB R118, R118, R228 ;  /* 0x000000e47676723e */ /* 0x000fe200000010ff */
[----:B------:R3:W-:Y:S01]  /*20540*/  STG.E.128 desc[UR4][R236.64], R108 ;  /* 0x0000006cec007986 */ /* 0x0007e2000c101d04 */
[----:B------:R-:W-:Y:S02]  /*20550*/  F2FP.BF16.F32.PACK_AB R119, R119, R199 ;  /* 0x000000c77777723e */ /* 0x000fe400000010ff */
[----:B------:R-:W-:Y:S02]  /*20560*/  IADD3 R184, R184, UR16, RZ ;  /* 0x00000010b8b87c10 */ /* 0x000fe4000fffe0ff */
[----:B0-----:R-:W-:-:S02]  /*20570*/  F2FP.BF16.F32.PACK_AB R99, R197, R198 ;  /* 0x000000c6c563723e */ /* 0x001fc400000010ff */
[----:B------:R-:W-:Y:S02]  /*20580*/  F2FP.BF16.F32.PACK_AB R98, R195, R196 ;  /* 0x000000c4c362723e */ /* 0x000fe400000010ff */
[C---:B-1----:R-:W-:Y:S02]  /*20590*/  IADD3 R100, P2, R200.reuse, UR12, RZ ;  /* 0x0000000cc8647c10 */ /* 0x042fe4000ff5e0ff */
[----:B------:R-:W-:Y:S02]  /*205a0*/  IADD3 R102, P3, R200, UR14, RZ ;  /* 0x0000000ec8667c10 */ /* 0x000fe4000ff7e0ff */
[----:B--2---:R-:W-:Y:S02]  /*205b0*/  F2FP.BF16.F32.PACK_AB R113, R117, R116 ;  /* 0x000000747571723e */ /* 0x004fe400000010ff */
[----:B------:R-:W-:Y:S02]  /*205c0*/  F2FP.BF16.F32.PACK_AB R112, R205, R204 ;  /* 0x000000cccd70723e */ /* 0x000fe400000010ff */
[----:B------:R-:W-:-:S02]  /*205d0*/  F2FP.BF16.F32.PACK_AB R116, R232, R231 ;  /* 0x000000e7e874723e */ /* 0x000fc400000010ff */
[----:B------:R-:W-:Y:S01]  /*205e0*/  F2FP.BF16.F32.PACK_AB R117, R229, R230 ;  /* 0x000000e6e575723e */ /* 0x000fe200000010ff */
[----:B------:R0:W-:Y:S01]  /*205f0*/  STG.E.128 desc[UR4][R234.64], R112 ;  /* 0x00000070ea007986 */ /* 0x0001e2000c101d04 */
[C---:B------:R-:W-:Y:S02]  /*20600*/  IADD3.X R101, R193.reuse, UR13, RZ, P2, !PT ;  /* 0x0000000dc1657c10 */ /* 0x040fe400097fe4ff */
[----:B------:R-:W-:Y:S02]  /*20610*/  F2FP.BF16.F32.PACK_AB R97, R194, R224 ;  /* 0x000000e0c261723e */ /* 0x000fe400000010ff */
[----:B------:R-:W-:Y:S01]  /*20620*/  IADD3.X R103, R193, UR15, RZ, P3, !PT ;  /* 0x0000000fc1677c10 */ /* 0x000fe20009ffe4ff */
[----:B------:R0:W-:Y:S01]  /*20630*/  STG.E.128 desc[UR4][R100.64], R116 ;  /* 0x0000007464007986 */ /* 0x0001e2000c101d04 */
[----:B------:R-:W-:Y:S02]  /*20640*/  F2FP.BF16.F32.PACK_AB R96, R223, R222 ;  /* 0x000000dedf60723e */ /* 0x000fe400000010ff */
[----:B------:R-:W-:-:S02]  /*20650*/  ISETP.GE.AND P2, PT, R184, UR17, PT ;  /* 0x00000011b8007c0c */ /* 0x000fc4000bf46270 */
[----:B---3--:R-:W-:Y:S01]  /*20660*/  SEL R109, RZ, 0x1, P1 ;  /* 0x00000001ff6d7807 */ /* 0x008fe20000800000 */
[----:B------:R0:W-:Y:S10]  /*20670*/  STG.E.128 desc[UR4][R102.64], R96 ;  /* 0x0000006066007986 */ /* 0x0001f4000c101d04 */
[----:B------:R-:W-:Y:S05]  /*20680*/  @!P2 BRA `(.L_x_2090) ;  /* 0xfffffe0800b8a947 */ /* 0x000fea000383ffff */
[----:B------:R-:W-:Y:S05]  /*20690*/  EXIT ;  /* 0x000000000000794d */ /* 0x000fea0003800000 */
.L_x_2089:
[----:B0-----:R-:W-:Y:S01]  /*206a0*/  IMAD.MOV.U32 R226, RZ, RZ, R198 ;  /* 0x000000ffffe27224 */ /* 0x001fe200078e00c6 */
[----:B------:R-:W-:Y:S01]  /*206b0*/  MOV R227, 0x1 ;  /* 0x0000000100e37802 */ /* 0x000fe20000000f00 */
[----:B------:R-:W-:Y:S01]  /*206c0*/  IMAD.MOV.U32 R228, RZ, RZ, 0x1f ;  /* 0x0000001fffe47424 */ /* 0x000fe200078e00ff */
[----:B------:R-:W-:-:S07]  /*206d0*/  MOV R221, 0xffffffff ;  /* 0xffffffff00dd7802 */ /* 0x000fce0000000f00 */
[----:B-1----:R-:W-:Y:S05]  /*206e0*/  WARPSYNC.COLLECTIVE R221, `(.L_x_2091) ;  /* 0x00000000dd087348 */ /* 0x002fea0003c00000 */
[----:B------:R0:W2:Y:S02]  /*206f0*/  SHFL.BFLY P3, R225, R226, R227, R228 ;  /* 0x0c0000e3e2e17389 */ /* 0x0000a400000600e4 */
[----:B012---:R-:W-:Y:S01]  /*20700*/  ENDCOLLECTIVE ;  /* 0x000000000000791b */ /* 0x007fe20003800000 */
.L_x_2091:
[----:B------:R-:W-:Y:S02]  /*20710*/  IMAD.MOV.U32 R227, RZ, RZ, 0x2 ;  /* 0x00000002ffe37424 */ /* 0x000fe400078e00ff */
[----:B------:R-:W-:-:S04]  /*20720*/  IMAD.MOV.U32 R97, RZ, RZ, R225 ;  /* 0x000000ffff617224 */ /* 0x000fc800078e00e1 */
[----:B------:R-:W-:-:S05]  /*20730*/  FADD.FTZ R98, R198, R97 ;  /* 0x00000061c6627221 */ /* 0x000fca0000010000 */
[----:B------:R-:W-:-:S07]  /*20740*/  MOV R226, R98 ;  /* 0x0000006200e27202 */ /* 0x000fce0000000f00 */
[----:B------:R-:W-:Y:S05]  /*20750*/  WARPSYNC.COLLECTIVE R221, `(.L_x_2092) ;  /* 0x00000000dd087348 */ /* 0x000fea0003c00000 */
[----:B------:R0:W1:Y:S02]  /*20760*/  SHFL.BFLY P3, R225, R226, R227, R228 ;  /* 0x0c0000e3e2e17389 */ /* 0x00006400000600e4 */
[----:B01----:R-:W-:Y:S01]  /*20770*/  ENDCOLLECTIVE ;  /* 0x000000000000791b */ /* 0x003fe20003800000 */
.L_x_2092:
[----:B------:R-:W-:Y:S01]  /*20780*/  HFMA2.MMA R227, -RZ, RZ, 0, 2.384185791015625e-07 ;  /* 0x00000004ffe37435 */ /* 0x000fe200000001ff */
[----:B------:R-:W-:-:S05]  /*20790*/  MOV R97, R225 ;  /* 0x000000e100617202 */ /* 0x000fca0000000f00 */
[----:B------:R-:W-:-:S04]  /*207a0*/  FADD.FTZ R99, R98, R97 ;  /* 0x0000006162637221 */ /* 0x000fc80000010000 */
[----:B------:R-:W-:-:S07]  /*207b0*/  IMAD.MOV.U32 R226, RZ, RZ, R99 ;  /* 0x000000ffffe27224 */ /* 0x000fce00078e0063 */
[----:B------:R-:W-:Y:S05]  /*207c0*/  WARPSYNC.COLLECTIVE R221, `(.L_x_2093) ;  /* 0x00000000dd087348 */ /* 0x000fea0003c00000 */
[----:B------:R0:W1:Y:S02]  /*207d0*/  SHFL.BFLY P3, R225, R226, R227, R228 ;  /* 0x0c0000e3e2e17389 */ /* 0x00006400000600e4 */
[----:B01----:R-:W-:Y:S01]  /*207e0*/  ENDCOLLECTIVE ;  /* 0x000000000000791b */ /* 0x003fe20003800000 */
.L_x_2093:
[----:B------:R-:W-:Y:S02]  /*207f0*/  IMAD.MOV.U32 R227, RZ, RZ, 0x8 ;  /* 0x00000008ffe37424 */ /* 0x000fe400078e00ff */
[----:B------:R-:W-:-:S04]  /*20800*/  IMAD.MOV.U32 R96, RZ, RZ, R225 ;  /* 0x000000ffff607224 */ /* 0x000fc800078e00e1 */
[----:B------:R-:W-:-:S05]  /*20810*/  FADD.FTZ R219, R99, R96 ;  /* 0x0000006063db7221 */ /* 0x000fca0000010000 */
[----:B------:R-:W-:-:S07]  /*20820*/  MOV R226, R219 ;  /* 0x000000db00e27202 */ /* 0x000fce0000000f00 */
[----:B------:R-:W-:Y:S05]  /*20830*/  WARPSYNC.COLLECTIVE R221, `(.L_x_2094) ;  /* 0x00000000dd087348 */ /* 0x000fea0003c00000 */
[----:B------:R0:W1:Y:S02]  /*20840*/  SHFL.BFLY P3, R225, R226, R227, R228 ;  /* 0x0c0000e3e2e17389 */ /* 0x00006400000600e4 */
[----:B01----:R-:W-:Y:S01]  /*20850*/  ENDCOLLECTIVE ;  /* 0x000000000000791b */ /* 0x003fe20003800000 */
.L_x_2094:
[----:B------:R-:W-:Y:S01]  /*20860*/  HFMA2.MMA R227, -RZ, RZ, 0, 9.5367431640625e-07 ;  /* 0x00000010ffe37435 */ /* 0x000fe200000001ff */
[----:B------:R-:W-:-:S05]  /*20870*/  MOV R96, R225 ;  /* 0x000000e100607202 */ /* 0x000fca0000000f00 */
[----:B------:R-:W-:-:S04]  /*20880*/  FADD.FTZ R220, R219, R96 ;  /* 0x00000060dbdc7221 */ /* 0x000fc80000010000 */
[----:B------:R-:W-:-:S07]  /*20890*/  IMAD.MOV.U32 R226, RZ, RZ, R220 ;  /* 0x000000ffffe27224 */ /* 0x000fce00078e00dc */
[----:B------:R-:W-:Y:S05]  /*208a0*/  WARPSYNC.COLLECTIVE R221, `(.L_x_2095) ;  /* 0x00000000dd087348 */ /* 0x000fea0003c00000 */
[----:B------:R0:W1:Y:S02]  /*208b0*/  SHFL.BFLY P3, R225, R226, R227, R228 ;  /* 0x0c0000e3e2e17389 */ /* 0x00006400000600e4 */
[----:B01----:R-:W-:Y:S01]  /*208c0*/  ENDCOLLECTIVE ;  /* 0x000000000000791b */ /* 0x003fe20003800000 */
.L_x_2095:
[----:B------:R-:W-:Y:S02]  /*208d0*/  IMAD.MOV.U32 R227, RZ, RZ, 0x1 ;  /* 0x00000001ffe37424 */ /* 0x000fe400078e00ff */
[----:B------:R-:W-:-:S04]  /*208e0*/  IMAD.MOV.U32 R97, RZ, RZ, R225 ;  /* 0x000000ffff617224 */ /* 0x000fc800078e00e1 */
        /* <DEDUP_REMOVED lines=81> */
[----:B------:R-:W-:-:S05]  /*20e00*/  FFMA.FTZ R97, R98, R98, R97 ;  /* 0x0000006262617223 */ /* 0x000fca0000010061 */
[----:B------:R-:W-:-:S07]  /*20e10*/  MOV R226, R97 ;  /* 0x0000006100e27202 */ /* 0x000fce0000000f00 */
[----:B------:R-:W-:Y:S05]  /*20e20*/  WARPSYNC.COLLECTIVE R221, `(.L_x_2096) ;  /* 0x00000000dd087348 */ /* 0x000fea0003c00000 */
[----:B------:R0:W1:Y:S02]  /*20e30*/  SHFL.BFLY P3, R225, R226, R227, R228 ;  /* 0x0c0000e3e2e17389 */ /* 0x00006400000600e4 */
[----:B01----:R-:W-:Y:S01]  /*20e40*/  ENDCOLLECTIVE ;  /* 0x000000000000791b */ /* 0x003fe20003800000 */
.L_x_2096:
[----:B------:R-:W-:Y:S01]  /*20e50*/  HFMA2.MMA R227, -RZ, RZ, 0, 1.1920928955078125e-07 ;  /* 0x00000002ffe37435 */ /* 0x000fe200000001ff */
[----:B------:R-:W-:-:S05]  /*20e60*/  MOV R98, R225 ;  /* 0x000000e100627202 */ /* 0x000fca0000000f00 */
[----:B------:R-:W-:-:S04]  /*20e70*/  FADD.FTZ R98, R97, R98 ;  /* 0x0000006261627221 */ /* 0x000fc80000010000 */
[----:B------:R-:W-:-:S07]  /*20e80*/  IMAD.MOV.U32 R226, RZ, RZ, R98 ;  /* 0x000000ffffe27224 */ /* 0x000fce00078e0062 */
[----:B------:R-:W-:Y:S05]  /*20e90*/  WARPSYNC.COLLECTIVE R221, `(.L_x_2097) ;  /* 0x00000000dd087348 */ /* 0x000fea0003c00000 */
[----:B------:R0:W1:Y:S02]  /*20ea0*/  SHFL.BFLY P3, R225, R226, R227, R228 ;  /* 0x0c0000e3e2e17389 */ /* 0x00006400000600e4 */
[----:B01----:R-:W-:Y:S01]  /*20eb0*/  ENDCOLLECTIVE ;  /* 0x000000000000791b */ /* 0x003fe20003800000 */
.L_x_2097:
[----:B------:R-:W-:Y:S02]  /*20ec0*/  IMAD.MOV.U32 R227, RZ, RZ, 0x4 ;  /* 0x00000004ffe37424 */ /* 0x000fe400078e00ff */
[----:B------:R-:W-:-:S04]  /*20ed0*/  IMAD.MOV.U32 R99, RZ, RZ, R225 ;  /* 0x000000ffff637224 */ /* 0x000fc800078e00e1 */
[----:B------:R-:W-:-:S05]  /*20ee0*/  FADD.FTZ R99, R98, R99 ;  /* 0x0000006362637221 */ /* 0x000fca0000010000 */
[----:B------:R-:W-:-:S07]  /*20ef0*/  MOV R226, R99 ;  /* 0x0000006300e27202 */ /* 0x000fce0000000f00 */
[----:B------:R-:W-:Y:S05]  /*20f00*/  WARPSYNC.COLLECTIVE R221, `(.L_x_2098) ;  /* 0x00000000dd087348 */ /* 0x000fea0003c00000 */
[----:B------:R0:W1:Y:S02]  /*20f10*/  SHFL.BFLY P3, R225, R226, R227, R228 ;  /* 0x0c0000e3e2e17389 */ /* 0x00006400000600e4 */
[----:B01----:R-:W-:Y:S01]  /*20f20*/  ENDCOLLECTIVE ;  /* 0x000000000000791b */ /* 0x003fe20003800000 */
.L_x_2098:
[----:B------:R-:W-:Y:S01]  /*20f30*/  HFMA2.MMA R227, -RZ, RZ, 0, 4.76837158203125e-07 ;  /* 0x00000008ffe37435 */ /* 0x000fe200000001ff */
[----:B------:R-:W-:-:S05]  /*20f40*/  MOV R198, R225 ;  /* 0x000000e100c67202 */ /* 0x000fca0000000f00 */
[----:B------:R-:W-:-:S04]  /*20f50*/  FADD.FTZ R198, R99, R198 ;  /* 0x000000c663c67221 */ /* 0x000fc80000010000 */
[----:B------:R-:W-:-:S07]  /*20f60*/  IMAD.MOV.U32 R226, RZ, RZ, R198 ;  /* 0x000000ffffe27224 */ /* 0x000fce00078e00c6 */
[----:B------:R-:W-:Y:S05]  /*20f70*/  WARPSYNC.COLLECTIVE R221, `(.L_x_2099) ;  /* 0x00000000dd087348 */ /* 0x000fea0003c00000 */
[----:B------:R0:W1:Y:S02]  /*20f80*/  SHFL.BFLY P3, R225, R226, R227, R228 ;  /* 0x0c0000e3e2e17389 */ /* 0x00006400000600e4 */
[----:B01----:R-:W-:Y:S01]  /*20f90*/  ENDCOLLECTIVE ;  /* 0x000000000000791b */ /* 0x003fe20003800000 */
.L_x_2099:
[----:B------:R-:W-:Y:S02]  /*20fa0*/  IMAD.MOV.U32 R227, RZ, RZ, 0x10 ;  /* 0x00000010ffe37424 */ /* 0x000fe400078e00ff */
[----:B------:R-:W-:-:S04]  /*20fb0*/  IMAD.MOV.U32 R219, RZ, RZ, R225 ;  /* 0x000000ffffdb7224 */ /* 0x000fc800078e00e1 */
[----:B------:R-:W-:-:S05]  /*20fc0*/  FADD.FTZ R219, R198, R219 ;  /* 0x000000dbc6db7221 */ /* 0x000fca0000010000 */
[----:B------:R-:W-:-:S07]  /*20fd0*/  MOV R226, R219 ;  /* 0x000000db00e27202 */ /* 0x000fce0000000f00 */
[----:B------:R-:W-:Y:S05]  /*20fe0*/  WARPSYNC.COLLECTIVE R221, `(.L_x_2100) ;  /* 0x00000000dd087348 */ /* 0x000fea0003c00000 */
[----:B------:R0:W1:Y:S02]  /*20ff0*/  SHFL.BFLY P3, R225, R226, R227, R228 ;  /* 0x0c0000e3e2e17389 */ /* 0x00006400000600e4 */
[----:B01----:R-:W-:Y:S01]  /*21000*/  ENDCOLLECTIVE ;  /* 0x000000000000791b */ /* 0x003fe20003800000 */
.L_x_2100:
[----:B------:R-:W-:Y:S01]  /*21010*/  MOV R220, R225 ;  /* 0x000000e100dc7202 */ /* 0x000fe20000000f00 */
[----:B------:R-:W-:Y:S06]  /*21020*/  BRA `(.L_x_2101) ;  /* 0xffffffd800f47947 */ /* 0x000fec000383ffff */
.L_x_2102:
        /* <DEDUP_REMOVED lines=13> */
.L_x_33505:


//--------------------- .text._ZN10layer_norm31ln_parallel_residual_fwd_kernelINS_13Kernel_traitsI13__nv_bfloat16S2_S2_S2_fjLj5120ELj1ELj1ELj4ELj16ENS_18Kernel_traits_baseILj5120ES2_S2_S2_S2_fjLj128EEEEELb1ELb1ELb0EEEvNS_9FwdParamsE --------------------------
	.section	.text._ZN10layer_norm31ln_parallel_residual_fwd_kernelINS_13Kernel_traitsI13__nv_bfloat16S2_S2_S2_fjLj5120ELj1ELj1ELj4ELj16ENS_18Kernel_traits_baseILj5120ES2_S2_S2_S2_fjLj128EEEEELb1ELb1ELb0EEEvNS_9FwdParamsE,"ax",@progbits
	.align	128
        .global         _ZN10layer_norm31ln_parallel_residual_fwd_kernelINS_13Kernel_traitsI13__nv_bfloat16S2_S2_S2_fjLj5120ELj1ELj1ELj4ELj16ENS_18Kernel_traits_baseILj5120ES2_S2_S2_S2_fjLj128EEEEELb1ELb1ELb0EEEvNS_9FwdParamsE
        .type           _ZN10layer_norm31ln_parallel_residual_fwd_kernelINS_13Kernel_traitsI13__nv_bfloat16S2_S2_S2_fjLj5120ELj1ELj1ELj4ELj16ENS_18Kernel_traits_baseILj5120ES2_S2_S2_S2_fjLj128EEEEELb1ELb1ELb0EEEvNS_9FwdParamsE,@function
        .size           _ZN10layer_norm31ln_parallel_residual_fwd_kernelINS_13Kernel_traitsI13__nv_bfloat16S2_S2_S2_fjLj5120ELj1ELj1ELj4ELj16ENS_18Kernel_traits_baseILj5120ES2_S2_S2_S2_fjLj128EEEEELb1ELb1ELb0EEEvNS_9FwdParamsE,(.L_x_33506 - _ZN10layer_norm31ln_parallel_residual_fwd_kernelINS_13Kernel_traitsI13__nv_bfloat16S2_S2_S2_fjLj5120ELj1ELj1ELj4ELj16ENS_18Kernel_traits_baseILj5120ES2_S2_S2_S2_fjLj128EEEEELb1ELb1ELb0EEEvNS_9FwdParamsE)
        .other          _ZN10layer_norm31ln_parallel_residual_fwd_kernelINS_13Kernel_traitsI13__nv_bfloat16S2_S2_S2_fjLj5120ELj1ELj1ELj4ELj16ENS_18Kernel_traits_baseILj5120ES2_S2_S2_S2_fjLj128EEEEELb1ELb1ELb0EEEvNS_9FwdParamsE,@"STO_CUDA_ENTRY STV_DEFAULT"
_ZN10layer_norm31ln_parallel_residual_fwd_kernelINS_13Kernel_traitsI13__nv_bfloat16S2_S2_S2_fjLj5120ELj1ELj1ELj4ELj16ENS_18Kernel_traits_baseILj5120ES2_S2_S2_S2_fjLj128EEEEELb1ELb1ELb0EEEvNS_9FwdParamsE:
.text._ZN10layer_norm31ln_parallel_residual_fwd_kernelINS_13Kernel_traitsI13__nv_bfloat16S2_S2_S2_fjLj5120ELj1ELj1ELj4ELj16ENS_18Kernel_traits_baseILj5120ES2_S2_S2_S2_fjLj128EEEEELb1ELb1ELb0EEEvNS_9FwdParamsE:
[----:B------:R-:W-:Y:S08]  /*0000*/  LDC R1, c[0x0][0x28] ;  /* 0x00000a00ff017b82 */ /* 0x000ff00000000800 */
[----:B------:R-:W0:Y:S01]  /*0010*/  LDC R62, c[0x0][0x2e8] ;  /* 0x0000ba00ff3e7b82 */ /* 0x000e220000000800 */
[----:B------:R-:W-:Y:S01]  /*0020*/  ULDC.U8 UR4, c[0x0][0x2f4] ;  /* 0x0000bd0000047ab9 */ /* 0x000fe20000000000 */
[----:B------:R-:W-:Y:S01]  /*0030*/  ULDC.64 UR6, c[0x0][0x2e0] ;  /* 0x0000b80000067ab9 */ /* 0x000fe20000000a00 */
[----:B------:R-:W-:Y:S01]  /*0040*/  ISETP.NE.AND P0, PT, RZ, UR4, PT ;  /* 0x00000004ff007c0c */ /* 0x000fe2000bf05270 */
[----:B------:R-:W-:Y:S01]  /*0050*/  ULDC.64 UR4, c[0x0][0x208] ;  /* 0x0000820000047ab9 */ /* 0x000fe20000000a00 */
[----:B------:R-:W-:-:S02]  /*0060*/  IMAD.U32 R2, RZ, RZ, UR6 ;  /* 0x00000006ff027e24 */ /* 0x000fc4000f8e00ff */
[----:B------:R-:W-:Y:S01]  /*0070*/  IMAD.U32 R3, RZ, RZ, UR7 ;  /* 0x00000007ff037e24 */ /* 0x000fe2000f8e00ff */
[----:B------:R-:W1:Y:S08]  /*0080*/  LDC R63, c[0x0][0x2ec] ;  /* 0x0000bb00ff3f7b82 */ /* 0x000e700000000800 */
        /* <DEDUP_REMOVED lines=14> */
[----:B------:R-:W-:Y:S01]  /*0170*/  LOP3.LUT R36, R36, 0xffffffdf, RZ, 0xc0, !PT ;  /* 0xffffffdf24247812 */ /* 0x000fe200078ec0ff */
[----:B------:R-:W-:Y:S01]  /*0180*/  BSSY B0, `(.L_x_2103) ;  /* 0x000005e000007945 */ /* 0x000fe20003800000 */
[----:B------:R-:W-:Y:S02]  /*0190*/  LEA.HI R29, R35, UR8, RZ, 0x19 ;  /* 0x00000008231d7c11 */ /* 0x000fe4000f8fc8ff */
        /* <DEDUP_REMOVED lines=11> */
[----:B------:R-:W-:Y:S01]  /*0250*/  UIADD3 UR20, UR6, -0x61c88647, URZ ;  /* 0x9e3779b906147890 */ /* 0x000fe2000fffe03f */
[----:B------:R-:W-:-:S04]  /*0260*/  IMAD.WIDE.U32 R6, R6, -0x2daee0ad, RZ ;  /* 0xd2511f5306067825 */ /* 0x000fc800078e00ff */
[----:B------:R-:W-:Y:S01]  /*0270*/  IMAD.WIDE.U32 R8, R8, -0x326172a9, RZ ;  /* 0xcd9e8d5708087825 */ /* 0x000fe200078e00ff */
[----:B------:R-:W-:Y:S01]  /*0280*/  LOP3.LUT R5, R7, UR21, R2, 0x96, !PT ;  /* 0x0000001507057c12 */ /* 0x000fe2000f8e9602 */
[----:B------:R-:W-:-:S03]  /*0290*/  UIADD3 UR22, UR6, 0x3c6ef372, URZ ;  /* 0x3c6ef37206167890 */ /* 0x000fc6000fffe03f */
[----:B------:R-:W-:Y:S01]  /*02a0*/  LOP3.LUT R2, R9, UR20, R4, 0x96, !PT ;  /* 0x0000001409027c12 */ /* 0x000fe2000f8e9604 */
[----:B------:R-:W-:Y:S01]  /*02b0*/  UIADD3 UR23, UR7, 0x76cf5d0a, URZ ;  /* 0x76cf5d0a07177890 */ /* 0x000fe2000fffe03f */
[----:B------:R-:W-:-:S04]  /*02c0*/  IMAD.WIDE.U32 R4, R5, -0x326172a9, RZ ;  /* 0xcd9e8d5705047825 */ /* 0x000fc800078e00ff */
[----:B------:R-:W-:Y:S01]  /*02d0*/  IMAD.WIDE.U32 R2, R2, -0x2daee0ad, RZ ;  /* 0xd2511f5302027825 */ /* 0x000fe200078e00ff */
[----:B------:R-:W-:Y:S01]  /*02e0*/  LOP3.LUT R7, R5, UR22, R8, 0x96, !PT ;  /* 0x0000001605077c12 */ /* 0x000fe2000f8e9608 */
[----:B------:R-:W-:-:S03]  /*02f0*/  UIADD3 UR25, UR7, 0x32370b8f, URZ ;  /* 0x32370b8f07197890 */ /* 0x000fc6000fffe03f */
[----:B------:R-:W-:Y:S01]  /*0300*/  LOP3.LUT R8, R3, UR23, R6, 0x96, !PT ;  /* 0x0000001703087c12 */ /* 0x000fe2000f8e9606 */
[----:B------:R-:W-:Y:S01]  /*0310*/  UIADD3 UR24, UR6, -0x255992d5, URZ ;  /* 0xdaa66d2b06187890 */ /* 0x000fe2000fffe03f */
        /* <DEDUP_REMOVED lines=9> */
[----:B------:R-:W-:-:S03]  /*03b0*/  UIADD3 UR29, UR7, -0x56f99767, URZ ;  /* 0xa9066899071d7890 */ /* 0x000fc6000fffe03f */
[----:B------:R-:W-:Y:S01]  /*03c0*/  LOP3.LUT R8, R3, UR27, R6, 0x96, !PT ;  /* 0x0000001b03087c12 */ /* 0x000fe2000f8e9606 */
[----:B------:R-:W-:Y:S01]  /*03d0*/  UIADD3 UR28, UR6, 0x1715609d, URZ ;  /* 0x1715609d061c7890 */ /* 0x000fe2000fffe03f */
[----:B------:R-:W-:-:S04]  /*03e0*/  IMAD.WIDE.U32 R6, R7, -0x2daee0ad, RZ ;  /* 0xd2511f5307067825 */ /* 0x000fc800078e00ff */
[----:B------:R-:W-:Y:S01]  /*03f0*/  IMAD.WIDE.U32 R8, R8, -0x326172a9, RZ ;  /* 0xcd9e8d5708087825 */ /* 0x000fe200078e00ff */
[----:B------:R-:W-:-:S04]  /*0400*/  LOP3.LUT R64, R7, UR29, R2, 0x96, !PT ;  /* 0x0000001d07407c12 */ /* 0x000fc8000f8e9602 */
[----:B------:R-:W-:Y:S01]  /*0410*/  LOP3.LUT R2, R9, UR28, R4, 0x96, !PT ;  /* 0x0000001c09027c12 */ /* 0x000fe2000f8e9604 */
[----:B------:R-:W-:-:S04]  /*0420*/  UIADD3 UR31, UR7, 0x646e171e, URZ ;  /* 0x646e171e071f7890 */ /* 0x000fc8000fffe03f */
[----:B------:R-:W-:-:S05]  /*0430*/  IMAD.WIDE.U32 R2, R2, -0x2daee0ad, RZ ;  /* 0xd2511f5302027825 */ /* 0x000fca00078e00ff */
[----:B------:R-:W-:Y:S02]  /*0440*/  LOP3.LUT R116, R3, UR31, R6, 0x96, !PT ;  /* 0x0000001f03747c12 */ /* 0x000fe4000f8e9606 */
[----:B------:R-:W-:-:S04]  /*0450*/  LOP3.LUT R3, R25, 0x7f, RZ, 0x3c, !PT ;  /* 0x0000007f19037812 */ /* 0x000fc800078e3cff */
[----:B------:R-:W-:-:S04]  /*0460*/  LEA.HI.SX32 R30, R60, R3, 0x1d ;  /* 0x000000033c1e7211 */ /* 0x000fc800078feaff */
[C---:B------:R-:W-:Y:S02]  /*0470*/  LOP3.LUT P6, RZ, R30.reuse, 0xffffff80, RZ, 0xc0, !PT ;  /* 0xffffff801eff7812 */ /* 0x040fe400078cc0ff */
[C---:B------:R-:W-:Y:S02]  /*0480*/  ISETP.GE.U32.AND P5, PT, R30.reuse, 0x100, PT ;  /* 0x000001001e00780c */ /* 0x040fe40003fa6070 */
[----:B------:R-:W-:Y:S01]  /*0490*/  ISETP.GE.U32.AND P4, PT, R30, 0x180, PT ;  /* 0x000001801e00780c */ /* 0x000fe20003f86070 */
[----:B------:R-:W-:Y:S01]  /*04a0*/  UIADD3 UR30, UR6, -0x4ab325aa, URZ ;  /* 0xb54cda56061e7890 */ /* 0x000fe2000fffe03f */
[----:B------:R-:W-:-:S07]  /*04b0*/  IMAD.WIDE.U32 R64, R64, -0x326172a9, RZ ;  /* 0xcd9e8d5740407825 */ /* 0x000fce00078e00ff */
[----:B------:R-:W-:-:S04]  /*04c0*/  @P6 LOP3.LUT R36, R36, 0x20, RZ, 0xfc, !PT ;  /* 0x0000002024246812 */ /* 0x000fc800078efcff */
[----:B------:R-:W-:-:S04]  /*04d0*/  LOP3.LUT R36, R36, 0xfffffdff, RZ, 0xc0, !PT ;  /* 0xfffffdff24247812 */ /* 0x000fc800078ec0ff */
[----:B------:R-:W-:Y:S02]  /*04e0*/  @P5 LOP3.LUT R36, R36, 0x200, RZ, 0xfc, !PT ;  /* 0x0000020024245812 */ /* 0x000fe400078efcff */
[----:B------:R-:W-:Y:S02]  /*04f0*/  ISETP.GE.U32.AND P3, PT, R30, 0x200, PT ;  /* 0x000002001e00780c */ /* 0x000fe40003f66070 */
[----:B------:R-:W-:Y:S02]  /*0500*/  LOP3.LUT R118, R65, UR30, R8, 0x96, !PT ;  /* 0x0000001e41767c12 */ /* 0x000fe4000f8e9608 */
[----:B------:R-:W-:Y:S01]  /*0510*/  LOP3.LUT R36, R36, 0xfffffeff, RZ, 0xc0, !PT ;  /* 0xfffffeff24247812 */ /* 0x000fe200078ec0ff */
[----:B------:R-:W-:Y:S02]  /*0520*/  UIADD3 UR33, UR7, 0x1fd5c5a3, URZ ;  /* 0x1fd5c5a307217890 */ /* 0x000fe4000fffe03f */
[----:B------:R-:W-:Y:S01]  /*0530*/  IMAD.WIDE.U32 R118, R118, -0x2daee0ad, RZ ;  /* 0xd2511f5376767825 */ /* 0x000fe200078e00ff */
[----:B------:R-:W-:-:S02]  /*0540*/  @P4 LOP3.LUT R36, R36, 0x100, RZ, 0xfc, !PT ;  /* 0x0000010024244812 */ /* 0x000fc400078efcff */
[----:B------:R-:W-:Y:S01]  /*0550*/  ISETP.GE.U32.AND P2, PT, R30, 0x280, PT ;  /* 0x000002801e00780c */ /* 0x000fe20003f46070 */
[----:B------:R-:W-:Y:S01]  /*0560*/  UIADD3 UR32, UR6, 0x5384540f, URZ ;  /* 0x5384540f06207890 */ /* 0x000fe2000fffe03f */
[----:B------:R-:W-:Y:S01]  /*0570*/  LOP3.LUT R36, R36, 0xffffff7f, RZ, 0xc0, !PT ;  /* 0xffffff7f24247812 */ /* 0x000fe200078ec0ff */
[----:B------:R-:W-:Y:S01]  /*0580*/  IMAD.WIDE.U32 R116, R116, -0x326172a9, RZ ;  /* 0xcd9e8d5774747825 */ /* 0x000fe200078e00ff */
[----:B------:R-:W-:Y:S02]  /*0590*/  LOP3.LUT R61, R119, UR33, R2, 0x96, !PT ;  /* 0x00000021773d7c12 */ /* 0x000fe4000f8e9602 */
[----:B------:R-:W-:Y:S01]  /*05a0*/  @P3 LOP3.LUT R36, R36, 0x80, RZ, 0xfc, !PT ;  /* 0x0000008024243812 */ /* 0x000fe200078efcff */
[----:B------:R-:W-:Y:S01]  /*05b0*/  UIADD3 UR34, UR6, -0xe443238, URZ ;  /* 0xf1bbcdc806227890 */ /* 0x000fe2000fffe03f */
[----:B------:R-:W-:Y:S01]  /*05c0*/  LOP3.LUT R64, R117, UR32, R64, 0x96, !PT ;  /* 0x0000002075407c12 */ /* 0x000fe2000f8e9640 */
[----:B------:R-:W-:Y:S01]  /*05d0*/  IMAD.HI.U32 R3, R61, -0x326172a9, RZ ;  /* 0xcd9e8d573d037827 */ /* 0x000fe200078e00ff */
[----:B------:R-:W-:Y:S01]  /*05e0*/  LOP3.LUT R36, R36, 0xffffffbf, RZ, 0xc0, !PT ;  /* 0xffffffbf24247812 */ /* 0x000fe200078ec0ff */
[----:B------:R-:W-:-:S02]  /*05f0*/  UIADD3 UR35, UR7, -0x24c28bd8, URZ ;  /* 0xdb3d742807237890 */ /* 0x000fc4000fffe03f */
[----:B------:R-:W-:Y:S02]  /*0600*/  UIADD3 UR36, UR6, -0x700cb87f, URZ ;  /* 0x8ff3478106247890 */ /* 0x000fe4000fffe03f */
[----:B------:R-:W-:Y:S01]  /*0610*/  UIADD3 UR37, UR7, -0x695add53, URZ ;  /* 0x96a522ad07257890 */ /* 0x000fe2000fffe03f */
[----:B------:R-:W-:Y:S01]  /*0620*/  LOP3.LUT R116, R3, UR34, R116, 0x96, !PT ;  /* 0x0000002203747c12 */ /* 0x000fe2000f8e9674 */
[----:B------:R-:W-:Y:S01]  /*0630*/  IMAD.HI.U32 R27, R64, -0x2daee0ad, RZ ;  /* 0xd2511f53401b7827 */ /* 0x000fe200078e00ff */
[----:B------:R-:W-:Y:S01]  /*0640*/  @P2 LOP3.LUT R36, R36, 0x40, RZ, 0xfc, !PT ;  /* 0x0000004024242812 */ /* 0x000fe200078efcff */
[----:B------:R-:W-:Y:S08]  /*0650*/  @!P6 BRA `(.L_x_2104) ;  /* 0x000000000040e947 */ /* 0x000ff00003800000 */
        /* <DEDUP_REMOVED lines=16> */
.L_x_2104:
[----:B------:R-:W-:Y:S05]  /*0760*/  BSYNC B0 ;  /* 0x0000000000007941 */ /* 0x000fea0003800000 */
.L_x_2103:
        /* <DEDUP_REMOVED lines=18> */
.L_x_2106:
[----:B------:R-:W-:Y:S05]  /*0890*/  BSYNC B0 ;  /* 0x0000000000007941 */ /* 0x000fea0003800000 */
.L_x_2105:
        /* <DEDUP_REMOVED lines=18> */
.L_x_2108:
[----:B------:R-:W-:Y:S05]  /*09c0*/  BSYNC B0 ;  /* 0x0000000000007941 */ /* 0x000fea0003800000 */
.L_x_2107:
        /* <DEDUP_REMOVED lines=18> */
.L_x_2110:
[----:B------:R-:W-:Y:S05]  /*0af0*/  BSYNC B0 ;  /* 0x0000000000007941 */ /* 0x000fea0003800000 */
.L_x_2109:
        /* <DEDUP_REMOVED lines=13> */
.L_x_2112:
[----:B------:R-:W-:Y:S05]  /*0bd0*/  BSYNC B0 ;  /* 0x0000000000007941 */ /* 0x000fea0003800000 */
.L_x_2111:
[----:B------:R-:W-:Y:S01]  /*0be0*/  ULDC UR8, c[0x0][0x214] ;  /* 0x0000850000087ab9 */ /* 0x000fe20000000800 */
[----:B------:R-:W-:Y:S02]  /*0bf0*/  LOP3.LUT R118, R27, UR35, R118, 0x96, !PT ;  /* 0x000000231b767c12 */ /* 0x000fe4000f8e9676 */
[----:B------:R-:W-:-:S13]  /*0c00*/  ISETP.GE.AND P0, PT, R29, UR8, PT ;  /* 0x000000081d007c0c */ /* 0x000fda000bf06270 */
[----:B------:R-:W-:Y:S05]  /*0c10*/  @P0 EXIT ;  /* 0x000000000000094d */ /* 0x000fea0003800000 */
[C---:B-----5:R-:W-:Y:S01]  /*0c20*/  PRMT R84, R53.reuse, 0x7632, R84 ;  /* 0x0000763235547816 */ /* 0x060fe20000000054 */
[----:B------:R-:W-:Y:S01]  /*0c30*/  IMAD.U32 R3, R53, 0x10000, RZ ;  /* 0x0001000035037824 */ /* 0x000fe200078e00ff */
[----:B------:R-:W-:Y:S01]  /*0c40*/  PRMT R90, R40, 0x7632, R90 ;  /* 0x00007632285a7816 */ /* 0x000fe2000000005a */
[----:B------:R-:W-:Y:S01]  /*0c50*/  IMAD.U32 R24, R16, 0x10000, RZ ;  /* 0x0001000010187824 */ /* 0x000fe200078e00ff */
[----:B------:R-:W-:Y:S01]  /*0c60*/  PRMT R79, R56, 0x7632, R79 ;  /* 0x00007632384f7816 */ /* 0x000fe2000000004f */
[----:B------:R-:W-:Y:S01]  /*0c70*/  IMAD.U32 R53, R40, 0x10000, RZ ;  /* 0x0001000028357824 */ /* 0x000fe200078e00ff */
[----:B------:R-:W-:Y:S01]  /*0c80*/  SHF.R.S32.HI R40, RZ, 0x3, R60 ;  /* 0x00000003ff287819 */ /* 0x000fe2000001143c */
        /* <DEDUP_REMOVED lines=13> */
[----:B------:R-:W-:Y:S01]  /*0d60*/  SHF.L.U32 R55, R42, 0x10, RZ ;  /* 0x000000102a377819 */ /* 0x000fe200000006ff */
[----:B------:R-:W-:Y:S01]  /*0d70*/  IMAD.U32 R15, R9, 0x10000, RZ ;  /* 0x00010000090f7824 */ /* 0x000fe200078e00ff */
[----:B------:R-:W-:Y:S01]  /*0d80*/  SHF.L.U32 R43, R35, 0x5, RZ ;  /* 0x00000005232b7819 */ /* 0x000fe200000006ff */
[----:B------:R-:W-:Y:S01]  /*0d90*/  IMAD.U32 R54, R41, 0x10000, RZ ;  /* 0x0001000029367824 */ /* 0x000fe200078e00ff */
[C---:B------:R-:W-:Y:S01]  /*0da0*/  PRMT R78, R7.reuse, 0x7632, R78 ;  /* 0x00007632074e7816 */ /* 0x040fe2000000004e */
[----:B------:R-:W-:Y:S01]  /*0db0*/  IMAD.U32 R9, R7, 0x10000, RZ ;  /* 0x0001000007097824 */ /* 0x000fe200078e00ff */
[----:B------:R-:W-:Y:S01]  /*0dc0*/  LOP3.LUT R42, R35, 0x60, RZ, 0xc0, !PT ;  /* 0x00000060232a7812 */ /* 0x000fe200078ec0ff */
[----:B------:R-:W-:Y:S01]  /*0dd0*/  IMAD.U32 R7, R57, 0x10000, RZ ;  /* 0x0001000039077824 */ /* 0x000fe200078e00ff */
[----:B------:R-:W-:Y:S01]  /*0de0*/  LOP3.LUT R41, R40, 0x7f, RZ, 0xc0, !PT ;  /* 0x0000007f28297812 */ /* 0x000fe200078ec0ff */
[----:B------:R-:W-:Y:S01]  /*0df0*/  IMAD R61, R61, -0x326172a9, RZ ;  /* 0xcd9e8d573d3d7824 */ /* 0x000fe200078e02ff */
[----:B------:R-:W-:Y:S01]  /*0e00*/  PRMT R80, R57, 0x7632, R80 ;  /* 0x0000763239507816 */ /* 0x000fe20000000050 */
[C---:B------:R-:W-:Y:S01]  /*0e10*/  IMAD.U32 R57, R44.reuse, 0x10000, RZ ;  /* 0x000100002c397824 */ /* 0x040fe200078e00ff */
[----:B------:R-:W-:Y:S01]  /*0e20*/  PRMT R91, R44, 0x7632, R91 ;  /* 0x000076322c5b7816 */ /* 0x000fe2000000005b */
[----:B------:R-:W-:Y:S01]  /*0e30*/  IMAD.HI.U32 R112, R118, -0x326172a9, RZ ;  /* 0xcd9e8d5776707827 */ /* 0x000fe200078e00ff */
[----:B------:R-:W-:Y:S01]  /*0e40*/  LOP3.LUT R44, R43, 0x3e0, RZ, 0xc0, !PT ;  /* 0x000003e02b2c7812 */ /* 0x000fe200078ec0ff */
[----:B------:R-:W-:Y:S01]  /*0e50*/  ULDC.U8 UR14, c[0x0][0x2a0] ;  /* 0x0000a800000e7ab9 */ /* 0x000fe20000000000 */
[C---:B------:R-:W-:Y:S01]  /*0e60*/  VIADDMNMX R42, R41.reuse, -R42, RZ, !PT ;  /* 0x8000002a292a7246 */ /* 0x040fe200078001ff */
[----:B------:R-:W-:Y:S01]  /*0e70*/  IMAD R64, R64, -0x2daee0ad, RZ ;  /* 0xd2511f5340407824 */ /* 0x000fe200078e02ff */
[----:B------:R-:W-:Y:S01]  /*0e80*/  SHF.R.U32.HI R40, RZ, 0x2, R40 ;  /* 0x00000002ff287819 */ /* 0x000fe20000011628 */
[----:B------:R-:W-:Y:S01]  /*0e90*/  IMAD.HI.U32 R113, R116, -0x2daee0ad, RZ ;  /* 0xd2511f5374717827 */ /* 0x000fe200078e00ff */
[----:B------:R-:W-:Y:S01]  /*0ea0*/  VIADDMNMX R44, R41, -R44, RZ, !PT ;  /* 0x8000002c292c7246 */ /* 0x000fe200078001ff */
[----:B------:R-:W-:Y:S01]  /*0eb0*/  ULDC UR38, c[0x0][0x218] ;  /* 0x0000860000267ab9 */ /* 0x000fe20000000800 */
[----:B------:R-:W-:Y:S01]  /*0ec0*/  LOP3.LUT R41, R40, 0x3fffffe0, RZ, 0xc0, !PT ;  /* 0x3fffffe028297812 */ /* 0x000fe200078ec0ff */
[----:B------:R-:W-:Y:S01]  /*0ed0*/  IMAD.U32 R37, R48, 0x10000, RZ ;  /* 0x0001000030257824 */ /* 0x000fe200078e00ff */
[----:B------:R-:W-:Y:S01]  /*0ee0*/  VIMNMX R42, R42, 0x20, PT ;  /* 0x000000202a2a7848 */ /* 0x000fe20003fe0100 */
[----:B------:R-:W-:Y:S01]  /*0ef0*/  IMAD.U32 R38, R49, 0x10000, RZ ;  /* 0x0001000031267824 */ /* 0x000fe200078e00ff */
[----:B------:R-:W-:Y:S01]  /*0f00*/  PRMT R77, R6, 0x7632, R77 ;  /* 0x00007632064d7816 */ /* 0x000fe2000000004d */
[----:B------:R-:W-:Y:S01]  /*0f10*/  IMAD.U32 R27, R21, 0x10000, RZ ;  /* 0x00010000151b7824 */ /* 0x000fe200078e00ff */
[----:B------:R-:W-:Y:S01]  /*0f20*/  LOP3.LUT R112, R112, UR36, R61, 0x96, !PT ;  /* 0x0000002470707c12 */ /* 0x000fe2000f8e963d */
[----:B------:R-:W-:Y:S01]  /*0f30*/  IMAD.IADD R42, R42, 0x1, R41 ;  /* 0x000000012a2a7824 */ /* 0x000fe200078e0229 */
[----:B------:R-:W-:Y:S01]  /*0f40*/  PRMT R81, R58, 0x7632, R81 ;  /* 0x000076323a517816 */ /* 0x000fe20000000051 */
[----:B------:R-:W-:Y:S01]  /*0f50*/  IMAD.U32 R21, R19, 0x10000, RZ ;  /* 0x0001000013157824 */ /* 0x000fe200078e00ff */
[----:B------:R-:W-:Y:S01]  /*0f60*/  PRMT R87, R48, 0x7632, R87 ;  /* 0x0000763230577816 */ /* 0x000fe20000000057 */
[----:B------:R-:W-:Y:S01]  /*0f70*/  IMAD.SHL.U32 R42, R42, 0x8, RZ ;  /* 0x000000082a2a7824 */ /* 0x000fe200078e00ff */
[----:B------:R-:W-:Y:S01]  /*0f80*/  VIMNMX R44, R44, 0x20, PT ;  /* 0x000000202c2c7848 */ /* 0x000fe20003fe0100 */
[----:B------:R-:W-:Y:S01]  /*0f90*/  IMAD.U32 R28, R20, 0x10000, RZ ;  /* 0x00010000141c7824 */ /* 0x000fe200078e00ff */
[----:B------:R-:W-:Y:S01]  /*0fa0*/  LOP3.LUT R113, R113, UR37, R64, 0x96, !PT ;  /* 0x0000002571717c12 */ /* 0x000fe2000f8e9640 */
        /* <DEDUP_REMOVED lines=8> */
[----:B------:R-:W-:Y:S01]  /*1030*/  PRMT R83, R52, 0x7632, R83 ;  /* 0x0000763234537816 */ /* 0x000fe20000000053 */
[----:B------:R-:W-:Y:S01]  /*1040*/  IMAD.U32 R71, R75, 0x10000, RZ ;  /* 0x000100004b477824 */ /* 0x000fe200078e00ff */
[----:B------:R-:W-:Y:S01]  /*1050*/  PRMT R48, R49, 0x7632, R48 ;  /* 0x0000763231307816 */ /* 0x000fe20000000030 */
[----:B------:R-:W-:Y:S01]  /*1060*/  IMAD.U32 R72, R74, 0x10000, RZ ;  /* 0x000100004a487824 */ /* 0x000fe200078e00ff */
[----:B------:R-:W-:Y:S01]  /*1070*/  LOP3.LUT R115, R62, 0x3, RZ, 0xc0, !PT ;  /* 0x000000033e737812 */ /* 0x000fe200078ec0ff */
[----:B------:R-:W-:Y:S01]  /*1080*/  IMAD.U32 R62, R68, 0x10000, RZ ;  /* 0x00010000443e7824 */ /* 0x000fe200078e00ff */
[----:B------:R-:W-:Y:S01]  /*1090*/  SHF.L.U32 R26, R22, 0x10, RZ ;  /* 0x00000010161a7819 */ /* 0x000fe200000006ff */
[----:B------:R-:W-:Y:S01]  /*10a0*/  IMAD.U32 R68, R70, 0x10000, RZ ;  /* 0x0001000046447824 */ /* 0x000fe200078e00ff */
[C---:B------:R-:W-:Y:S01]  /*10b0*/  PRMT R49, R50.reuse, 0x7632, R49 ;  /* 0x0000763232317816 */ /* 0x040fe20000000031 */
[----:B------:R-:W-:Y:S01]  /*10c0*/  IMAD.U32 R19, R13, 0x10000, RZ ;  /* 0x000100000d137824 */ /* 0x000fe200078e00ff */
[----:B------:R-:W-:Y:S01]  /*10d0*/  SHF.L.U32 R39, R50, 0x10, RZ ;  /* 0x0000001032277819 */ /* 0x000fe200000006ff */
        /* <DEDUP_REMOVED lines=15> */
[C---:B------:R-:W-:Y:S01]  /*11d0*/  PRMT R99, R5.reuse, 0x7632, R99 ;  /* 0x0000763205637816 */ /* 0x040fe20000000063 */
[----:B------:R-:W-:Y:S01]  /*11e0*/  IMAD.U32 R11, R5, 0x10000, RZ ;  /* 0x00010000050b7824 */ /* 0x000fe200078e00ff */
[----:B------:R-:W-:Y:S01]  /*11f0*/  IADD3 R44, R41, R44, RZ ;  /* 0x0000002c292c7210 */ /* 0x000fe20007ffe0ff */
        /* <DEDUP_REMOVED lines=27> */
[----:B------:R-:W-:Y:S01]  /*13b0*/  ULDC UR15, c[0x0][0x290] ;  /* 0x0000a400000f7ab9 */ /* 0x000fe20000000800 */
[----:B------:R-:W-:Y:S01]  /*13c0*/  IMAD R116, R116, -0x2daee0ad, RZ ;  /* 0xd2511f5374747824 */ /* 0x000fe200078e02ff */
[----:B------:R-:W-:Y:S01]  /*13d0*/  ULDC.64 UR8, c[0x0][0x230] ;  /* 0x00008c0000087ab9 */ /* 0x000fe20000000a00 */
[----:B------:R-:W-:Y:S01]  /*13e0*/  IMAD.MOV.U32 R160, RZ, RZ, 0x1 ;  /* 0x00000001ffa07424 */ /* 0x000fe200078e00ff */
[----:B------:R-:W-:Y:S01]  /*13f0*/  ULDC.64 UR10, c[0x0][0x238] ;  /* 0x00008e00000a7ab9 */ /* 0x000fe20000000a00 */
[----:B------:R-:W-:Y:S01]  /*1400*/  IMAD.MOV.U32 R114, RZ, RZ, RZ ;  /* 0x000000ffff727224 */ /* 0x000fe200078e00ff */
        /* <DEDUP_REMOVED lines=13> */
[----:B01----:R-:W-:-:S07]  /*14e0*/  IMAD.U32 R97, R97, 0x10000, RZ ;  /* 0x0001000061617824 */ /* 0x003fce00078e00ff */
.L_x_2778:
[----:B--2---:R-:W-:Y:S01]  /*14f0*/  IMAD R48, R29, UR38, RZ ;  /* 0x000000261d307c24 */ /* 0x004fe2000f8e02ff */
[----:B------:R-:W-:Y:S01]  /*1500*/  LOP3.LUT P0, RZ, R36, 0x20, RZ, 0xc0, !PT ;  /* 0x0000002024ff7812 */ /* 0x000fe2000780c0ff */
[----:B------:R-:W-:Y:S03]  /*1510*/  BSSY B0, `(.L_x_2113) ;  /* 0x00005e2000007945 */ /* 0x000fe60003800000 */
[----:B------:R-:W-:-:S04]  /*1520*/  SHF.R.S32.HI R49, RZ, 0x1f, R48 ;  /* 0x0000001fff317819 */ /* 0x000fc80000011430 */
[----:B------:R-:W-:-:S04]  /*1530*/  LEA.HI R48, R49, R48, RZ, 0x3 ;  /* 0x0000003031307211 */ /* 0x000fc800078f18ff */
[----:B------:R-:W-:-:S05]  /*1540*/  LEA.HI.SX32 R111, R48, R31, 0x1d ;  /* 0x0000001f306f7211 */ /* 0x000fca00078feaff */
[----:B------:R-:W-:Y:S01]  /*1550*/  IMAD.MOV.U32 R161, RZ, RZ, R111 ;  /* 0x000000ffffa17224 */ /* 0x000fe200078e006f */
[----:B0-----:R-:W-:Y:S06]  /*1560*/  @!P0 BRA `(.L_x_2114) ;  /* 0x0000005c00708947 */ /* 0x001fec0003800000 */
        /* <DEDUP_REMOVED lines=26> */
.L_x_2116:
[----:B------:R-:W-:-:S07]  /*1710*/  IMAD.MOV.U32 R140, RZ, RZ, R118 ;  /* 0x000000ffff8c7224 */ /* 0x000fce00078e0076 */
.L_x_2117:
[----:B------:R-:W-:Y:S05]  /*1720*/  BSYNC B1 ;  /* 0x0000000000017941 */ /* 0x000fea0003800000 */
.L_x_2115:
        /* <DEDUP_REMOVED lines=11> */
[----:B------:R-:W-:Y:S01]  /*17e0*/  @!P2 MOV R32, RZ ;  /* 0x000000ff0020a202 */ /* 0x000fe20000000f00 */
[----:B------:R-:W-:-:S03]  /*17f0*/  @!P2 VIADD R112, R114, 0x1 ;  /* 0x000000017270a836 */ /* 0x000fc60000000000 */
[----:B------:R-:W-:-:S13]  /*1800*/  ISETP.NE.AND P3, PT, R34, RZ, !P2 ;  /* 0x000000ff2200720c */ /* 0x000fda0005765270 */
[----:B------:R-:W-:-:S04]  /*1810*/  @P3 IMAD.MOV R112, RZ, RZ, R114 ;  /* 0x000000ffff703224 */ /* 0x000fc800078e0272 */
[----:B------:R-:W-:-:S07]  /*1820*/  @!P2 IMAD.MOV.U32 R114, RZ, RZ, R112 ;  /* 0x000000ffff72a224 */ /* 0x000fce00078e0070 */
.L_x_2121:
[----:B------:R-:W-:Y:S05]  /*1830*/  BSYNC B2 ;  /* 0x0000000000027941 */ /* 0x000fea0003800000 */
.L_x_2120:
        /* <DEDUP_REMOVED lines=44> */
.L_x_2119:
[----:B------:R-:W-:Y:S05]  /*1b00*/  BSYNC B1 ;  /* 0x0000000000017941 */ /* 0x000fea0003800000 */
.L_x_2118:
[----:B------:R-:W0:Y:S01]  /*1b10*/  LDC R162, c[0x0][0x294] ;  /* 0x0000a500ffa27b82 */ /* 0x000e220000000800 */
[----:B------:R-:W-:Y:S01]  /*1b20*/  ISETP.NE.U32.AND P2, PT, R88, RZ, PT ;  /* 0x000000ff5800720c */ /* 0x000fe20003f45070 */
[----:B------:R-:W-:Y:S01]  /*1b30*/  IMAD.MOV.U32 R88, RZ, RZ, 0x2f800000 ;  /* 0x2f800000ff587424 */ /* 0x000fe200078e00ff */
[----:B------:R-:W-:Y:S01]  /*1b40*/  LOP3.LUT R36, R36, 0xffffffef, RZ, 0xc0, !PT ;  /* 0xffffffef24247812 */ /* 0x000fe200078ec0ff */
[C---:B-----5:R-:W-:Y:S01]  /*1b50*/  IMAD.U32 R120, R48.reuse, 0x10000, RZ ;  /* 0x0001000030787824 */ /* 0x060fe200078e00ff */
[----:B------:R-:W-:Y:S02]  /*1b60*/  ISETP.NE.AND.EX P2, PT, R89, RZ, PT, P2 ;  /* 0x000000ff5900720c */ /* 0x000fe40003f45320 */
[----:B------:R-:W-:Y:S01]  /*1b70*/  I2FP.F32.U32 R89, R140 ;  /* 0x0000008c00597245 */ /* 0x000fe20000201000 */
[----:B------:R-:W1:Y:S01]  /*1b80*/  LDC R161, c[0x0][0x298] ;  /* 0x0000a600ffa17b82 */ /* 0x000e620000000800 */
[----:B------:R-:W-:-:S03]  /*1b90*/  PRMT R48, R48, 0x7632, R48 ;  /* 0x0000763230307816 */ /* 0x000fc60000000030 */
[----:B------:R-:W-:-:S05]  /*1ba0*/  FFMA.FTZ R89, R89, R88, 1.1641532182693481445e-10 ;  /* 0x2f00000059597423 */ /* 0x000fca0000010058 */
        /* <DEDUP_REMOVED lines=11> */
.L_x_2122:
        /* <DEDUP_REMOVED lines=12> */
.L_x_2125:
[----:B------:R-:W-:-:S07]  /*1d20*/  IMAD.MOV.U32 R89, RZ, RZ, R118 ;  /* 0x000000ffff597224 */ /* 0x000fce00078e0076 */
.L_x_2126:
[----:B------:R-:W-:Y:S05]  /*1d30*/  BSYNC B1 ;  /* 0x0000000000017941 */ /* 0x000fea0003800000 */
.L_x_2124:
        /* <DEDUP_REMOVED lines=16> */
.L_x_2130:
[----:B------:R-:W-:Y:S05]  /*1e40*/  BSYNC B2 ;  /* 0x0000000000027941 */ /* 0x000fea0003800000 */
.L_x_2129:
[----:B------:R-:W-:Y:S01]  /*1e50*/  LOP3.LUT R130, R113, UR7, R114, 0x96, !PT ;  /* 0x0000000771827c12 */ /* 0x000fe2000f8e9672 */
[----:B------:R-:W-:-:S04]  /*1e60*/  IMAD.HI.U32 R113, R34, -0x326172a9, RZ ;  /* 0xcd9e8d5722717827 */ /* 0x000fc800078e00ff */
[----:B------:R-:W-:Y:S01]  /*1e70*/  IMAD R115, R34, -0x326172a9, RZ ;  /* 0xcd9e8d5722737824 */ /* 0x000fe200078e02ff */
[----:B------:R-:W-:Y:S01]  /*1e80*/  LOP3.LUT R113, R113, UR6, R32, 0x96, !PT ;  /* 0x0000000671717c12 */ /* 0x000fe2000f8e9620 */
[----:B------:R-:W-:-:S04]  /*1e90*/  IMAD.WIDE.U32 R130, R130, -0x326172a9, RZ ;  /* 0xcd9e8d5782827825 */ /* 0x000fc800078e00ff */
[----:B------:R-:W-:Y:S01]  /*1ea0*/  IMAD R121, R33, -0x2daee0ad, RZ ;  /* 0xd2511f5321797824 */ /* 0x000fe200078e02ff */
[----:B------:R-:W-:Y:S01]  /*1eb0*/  LOP3.LUT R115, R131, UR20, R115, 0x96, !PT ;  /* 0x0000001483737c12 */ /* 0x000fe2000f8e9673 */
[----:B------:R-:W-:-:S04]  /*1ec0*/  IMAD.WIDE.U32 R112, R113, -0x2daee0ad, RZ ;  /* 0xd2511f5371707825 */ /* 0x000fc800078e00ff */
[----:B------:R-:W-:Y:S01]  /*1ed0*/  IMAD.WIDE.U32 R140, R115, -0x2daee0ad, RZ ;  /* 0xd2511f53738c7825 */ /* 0x000fe200078e00ff */
[----:B------:R-:W-:Y:S01]  /*1ee0*/  LOP3.LUT R113, R113, UR21, R121, 0x96, !PT ;  /* 0x0000001571717c12 */ /* 0x000fe2000f8e9679 */
[----:B------:R-:W-:-:S03]  /*1ef0*/  HFMA2.MMA R115, -RZ, RZ, 0, 0 ;  /* 0x00000000ff737435 */ /* 0x000fc600000001ff */
        /* <DEDUP_REMOVED lines=32> */
[----:B------:R-:W-:-:S07]  /*2100*/  LOP3.LUT R113, R131, UR37, R140, 0x96, !PT ;  /* 0x0000002583717c12 */ /* 0x000fce000f8e968c */
.L_x_2128:
[----:B------:R-:W-:Y:S05]  /*2110*/  BSYNC B1 ;  /* 0x0000000000017941 */ /* 0x000fea0003800000 */
.L_x_2127:
        /* <DEDUP_REMOVED lines=10> */
.L_x_2123:
        /* <DEDUP_REMOVED lines=12> */
.L_x_2132:
[----:B------:R-:W-:-:S07]  /*2280*/  IMAD.MOV.U32 R89, RZ, RZ, R118 ;  /* 0x000000ffff597224 */ /* 0x000fce00078e0076 */
.L_x_2133:
[----:B------:R-:W-:Y:S05]  /*2290*/  BSYNC B1 ;  /* 0x0000000000017941 */ /* 0x000fea0003800000 */
.L_x_2131:
        /* <DEDUP_REMOVED lines=16> */
.L_x_2137:
[----:B------:R-:W-:Y:S05]  /*23a0*/  BSYNC B2 ;  /* 0x0000000000027941 */ /* 0x000fea0003800000 */
.L_x_2136:
        /* <DEDUP_REMOVED lines=44> */
.L_x_2135:
[----:B------:R-:W-:Y:S05]  /*2670*/  BSYNC B1 ;  /* 0x0000000000017941 */ /* 0x000fea0003800000 */
.L_x_2134:
        /* <DEDUP_REMOVED lines=16> */
.L_x_2138:
        /* <DEDUP_REMOVED lines=12> */
.L_x_2141:
[----:B------:R-:W-:-:S07]  /*2840*/  IMAD.MOV.U32 R48, RZ, RZ, R118 ;  /* 0x000000ffff307224 */ /* 0x000fce00078e0076 */
.L_x_2142:
[----:B------:R-:W-:Y:S05]  /*2850*/  BSYNC B1 ;  /* 0x0000000000017941 */ /* 0x000fea0003800000 */
.L_x_2140:
        /* <DEDUP_REMOVED lines=16> */
.L_x_2146:
[----:B------:R-:W-:Y:S05]  /*2960*/  BSYNC B2 ;  /* 0x0000000000027941 */ /* 0x000fea0003800000 */
.L_x_2145:
        /* <DEDUP_REMOVED lines=40> */
[----:B------:R-:W-:Y:S01]  /*2bf0*/  IMAD.WIDE.U32 R130, R89, -0x2daee0ad, RZ ;  /* 0xd2511f5359827825 */ /* 0x000fe200078e00ff */
[----:B------:R-:W-:-:S03]  /*2c00*/  HFMA2.MMA R89, -RZ, RZ, 0, 0 ;  /* 0x00000000ff597435 */ /* 0x000fc600000001ff */
[----:B------:R-:W-:Y:S01]  /*2c10*/  IMAD.MOV.U32 R116, RZ, RZ, R130 ;  /* 0x000000ffff747224 */ /* 0x000fe200078e0082 */
[----:B------:R-:W-:-:S07]  /*2c20*/  LOP3.LUT R113, R131, UR37, R140, 0x96, !PT ;  /* 0x0000002583717c12 */ /* 0x000fce000f8e968c */
.L_x_2144:
[----:B------:R-:W-:Y:S05]  /*2c30*/  BSYNC B1 ;  /* 0x0000000000017941 */ /* 0x000fea0003800000 */
.L_x_2143:
        /* <DEDUP_REMOVED lines=12> */
.L_x_2139:
        /* <DEDUP_REMOVED lines=12> */
.L_x_2148:
[----:B------:R-:W-:-:S07]  /*2dc0*/  IMAD.MOV.U32 R48, RZ, RZ, R118 ;  /* 0x000000ffff307224 */ /* 0x000fce00078e0076 */
.L_x_2149:
[----:B------:R-:W-:Y:S05]  /*2dd0*/  BSYNC B1 ;  /* 0x0000000000017941 */ /* 0x000fea0003800000 */
.L_x_2147:
        /* <DEDUP_REMOVED lines=16> */
.L_x_2153:
[----:B------:R-:W-:Y:S05]  /*2ee0*/  BSYNC B2 ;  /* 0x0000000000027941 */ /* 0x000fea0003800000 */
.L_x_2152:
        /* <DEDUP_REMOVED lines=9> */
[----:B------:R-:W-:-:S03]  /*2f80*/  LOP3.LUT R113, R113, UR21, R115, 0x96, !PT ;  /* 0x0000001571717c12 */ /* 0x000fc6000f8e9673 */
[----:B------:R-:W-:Y:S01]  /*2f90*/  IMAD.MOV.U32 R115, RZ, RZ, RZ ;  /* 0x000000ffff737224 */ /* 0x000fe200078e00ff */
        /* <DEDUP_REMOVED lines=32> */
[----:B------:R-:W-:-:S07]  /*31a0*/  LOP3.LUT R113, R131, UR37, R140, 0x96, !PT ;  /* 0x0000002583717c12 */ /* 0x000fce000f8e968c */
.L_x_2151:
[----:B------:R-:W-:Y:S05]  /*31b0*/  BSYNC B1 ;  /* 0x0000000000017941 */ /* 0x000fea0003800000 */
.L_x_2150:
        /* <DEDUP_REMOVED lines=12> */
[----:B------:R-:W-:-:S04]  /*3280*/  IMAD.U32 R49, R45, 0x10000, RZ ;  /* 0x000100002d317824 */ /* 0x000fc800078e00ff */
[----:B------:R-:W-:Y:S01]  /*3290*/  FADD.FTZ R130, R49, R130 ;  /* 0x0000008231827221 */ /* 0x000fe20000010000 */
[----:B------:R-:W-:Y:S01]  /*32a0*/  MOV R49, R115 ;  /* 0x0000007300317202 */ /* 0x000fe20000000f00 */
[----:B------:R-:W-:Y:S06]  /*32b0*/  BRA `(.L_x_2155) ;  /* 0x0000000400587947 */ /* 0x000fec0003800000 */
.L_x_2154:
        /* <DEDUP_REMOVED lines=12> */
.L_x_2157:
[----:B------:R-:W-:-:S07]  /*3380*/  IMAD.MOV.U32 R108, RZ, RZ, R118 ;  /* 0x000000ffff6c7224 */ /* 0x000fce00078e0076 */
.L_x_2158:
[----:B------:R-:W-:Y:S05]  /*3390*/  BSYNC B1 ;  /* 0x0000000000017941 */ /* 0x000fea0003800000 */
.L_x_2156:
        /* <DEDUP_REMOVED lines=16> */
.L_x_2162:
[----:B------:R-:W-:Y:S05]  /*34a0*/  BSYNC B2 ;  /* 0x0000000000027941 */ /* 0x000fea0003800000 */
.L_x_2161:
        /* <DEDUP_REMOVED lines=44> */
.L_x_2160:
[----:B------:R-:W-:Y:S05]  /*3770*/  BSYNC B1 ;  /* 0x0000000000017941 */ /* 0x000fea0003800000 */
.L_x_2159:
        /* <DEDUP_REMOVED lines=10> */
.L_x_2155:
        /* <DEDUP_REMOVED lines=12> */
.L_x_2164:
[----:B------:R-:W-:-:S07]  /*38e0*/  IMAD.MOV.U32 R115, RZ, RZ, R118 ;  /* 0x000000ffff737224 */ /* 0x000fce00078e0076 */
.L_x_2165:
[----:B------:R-:W-:Y:S05]  /*38f0*/  BSYNC B1 ;  /* 0x0000000000017941 */ /* 0x000fea0003800000 */
.L_x_2163:
        /* <DEDUP_REMOVED lines=16> */
.L_x_2169:
[----:B------:R-:W-:Y:S05]  /*3a00*/  BSYNC B2 ;  /* 0x0000000000027941 */ /* 0x000fea0003800000 */
.L_x_2168:
        /* <DEDUP_REMOVED lines=44> */
.L_x_2167:
[----:B------:R-:W-:Y:S05]  /*3cd0*/  BSYNC B1 ;  /* 0x0000000000017941 */ /* 0x000fea0003800000 */
.L_x_2166:
        /* <DEDUP_REMOVED lines=16> */
.L_x_2170:
        /* <DEDUP_REMOVED lines=12> */
.L_x_2173:
[----:B------:R-:W-:-:S07]  /*3ea0*/  IMAD.MOV.U32 R89, RZ, RZ, R118 ;  /* 0x000000ffff597224 */ /* 0x000fce00078e0076 */
.L_x_2174:
[----:B------:R-:W-:Y:S05]  /*3eb0*/  BSYNC B1 ;  /* 0x0000000000017941 */ /* 0x000fea0003800000 */
.L_x_2172:
        /* <DEDUP_REMOVED lines=16> */
.L_x_2178:
[----:B------:R-:W-:Y:S05]  /*3fc0*/  BSYNC B2 ;  /* 0x0000000000027941 */ /* 0x000fea0003800000 */
.L_x_2177:
        /* <DEDUP_REMOVED lines=44> */
.L_x_2176:
[----:B------:R-:W-:Y:S05]  /*4290*/  BSYNC B1 ;  /* 0x0000000000017941 */ /* 0x000fea0003800000 */
.L_x_2175:
        /* <DEDUP_REMOVED lines=12> */
.L_x_2171:
        /* <DEDUP_REMOVED lines=12> */
.L_x_2180:
[----:B------:R-:W-:-:S07]  /*4420*/  IMAD.MOV.U32 R89, RZ, RZ, R118 ;  /* 0x000000ffff597224 */ /* 0x000fce00078e0076 */
.L_x_2181:
[----:B------:R-:W-:Y:S05]  /*4430*/  BSYNC B1 ;  /* 0x0000000000017941 */ /* 0x000fea0003800000 */
.L_x_2179:
        /* <DEDUP_REMOVED lines=16> */
.L_x_2185:
[----:B------:R-:W-:Y:S05]  /*4540*/  BSYNC B2 ;  /* 0x0000000000027941 */ /* 0x000fea0003800000 */
.L_x_2184:
        /* <DEDUP_REMOVED lines=44> */
.L_x_2183:
[----:B------:R-:W-:Y:S05]  /*4810*/  BSYNC B1 ;  /* 0x0000000000017941 */ /* 0x000fea0003800000 */
.L_x_2182:
        /* <DEDUP_REMOVED lines=16> */
.L_x_2186:
        /* <DEDUP_REMOVED lines=12> */
.L_x_2189:
[----:B------:R-:W-:-:S07]  /*49e0*/  IMAD.MOV.U32 R89, RZ, RZ, R118 ;  /* 0x000000ffff597224 */ /* 0x000fce00078e0076 */
.L_x_2190:
[----:B------:R-:W-:Y:S05]  /*49f0*/  BSYNC B1 ;  /* 0x0000000000017941 */ /* 0x000fea0003800000 */
.L_x_2188:
        /* <DEDUP_REMOVED lines=16> */
.L_x_2194:
[----:B------:R-:W-:Y:S05]  /*4b00*/  BSYNC B2 ;  /* 0x0000000000027941 */ /* 0x000fea0003800000 */
.L_x_2193:
        /* <DEDUP_REMOVED lines=44> */
.L_x_2192:
[----:B------:R-:W-:Y:S05]  /*4dd0*/  BSYNC B1 ;  /* 0x0000000000017941 */ /* 0x000fea0003800000 */
.L_x_2191:
        /* <DEDUP_REMOVED lines=10> */
.L_x_2187:
        /* <DEDUP_REMOVED lines=12> */
.L_x_2196:
[----:B------:R-:W-:-:S07]  /*4f40*/  IMAD.MOV.U32 R89, RZ, RZ, R118 ;  /* 0x000000ffff597224 */ /* 0x000fce00078e0076 */
.L_x_2197:
[----:B------:R-:W-:Y:S05]  /*4f50*/  BSYNC B1 ;  /* 0x0000000000017941 */ /* 0x000fea0003800000 */
.L_x_2195:
        /* <DEDUP_REMOVED lines=16> */
.L_x_2201:
[----:B------:R-:W-:Y:S05]  /*5060*/  BSYNC B2 ;  /* 0x0000000000027941 */ /* 0x000fea0003800000 */
.L_x_2200:
        /* <DEDUP_REMOVED lines=44> */
.L_x_2199:
[----:B------:R-:W-:Y:S05]  /*5330*/  BSYNC B1 ;  /* 0x0000000000017941 */ /* 0x000fea0003800000 */
.L_x_2198:
        /* <DEDUP_REMOVED lines=14> */
.L_x_2202:
        /* <DEDUP_REMOVED lines=12> */
.L_x_2205:
[----:B------:R-:W-:-:S07]  /*54e0*/  IMAD.MOV.U32 R50, RZ, RZ, R118 ;  /* 0x000000ffff327224 */ /* 0x000fce00078e0076 */
.L_x_2206:
[----:B------:R-:W-:Y:S05]  /*54f0*/  BSYNC B1 ;  /* 0x0000000000017941 */ /* 0x000fea0003800000 */
.L_x_2204:
        /* <DEDUP_REMOVED lines=16> */
.L_x_2210:
[----:B------:R-:W-:Y:S05]  /*5600*/  BSYNC B2 ;  /* 0x0000000000027941 */ /* 0x000fea0003800000 */
.L_x_2209:
        /* <DEDUP_REMOVED lines=44> */
.L_x_2208:
[----:B------:R-:W-:Y:S05]  /*58d0*/  BSYNC B1 ;  /* 0x0000000000017941 */ /* 0x000fea0003800000 */
.L_x_2207:
        /* <DEDUP_REMOVED lines=12> */
.L_x_2203:
        /* <DEDUP_REMOVED lines=12> */
.L_x_2212:
[----:B------:R-:W-:-:S07]  /*5a60*/  IMAD.MOV.U32 R50, RZ, RZ, R118 ;  /* 0x000000ffff327224 */ /* 0x000fce00078e0076 */
.L_x_2213:
[----:B------:R-:W-:Y:S05]  /*5a70*/  BSYNC B1 ;  /* 0x0000000000017941 */ /* 0x000fea0003800000 */
.L_x_2211:
        /* <DEDUP_REMOVED lines=16> */
.L_x_2217:
[----:B------:R-:W-:Y:S05]  /*5b80*/  BSYNC B2 ;  /* 0x0000000000027941 */ /* 0x000fea0003800000 */
.L_x_2216:
        /* <DEDUP_REMOVED lines=44> */
.L_x_2215:
[----:B------:R-:W-:Y:S05]  /*5e50*/  BSYNC B1 ;  /* 0x0000000000017941 */ /* 0x000fea0003800000 */
.L_x_2214:
        /* <DEDUP_REMOVED lines=10> */
[----:B------:R-:W-:-:S04]  /*5f00*/  IMAD.U32 R49, R47, 0x10000, RZ ;  /* 0x000100002f317824 */ /* 0x000fc800078e00ff */
[----:B------:R-:W-:Y:S01]  /*5f10*/  FADD.FTZ R150, R49, R150 ;  /* 0x0000009631967221 */ /* 0x000fe20000010000 */
[----:B------:R-:W-:Y:S01]  /*5f20*/  MOV R49, R48 ;  /* 0x0000003000317202 */ /* 0x000fe20000000f00 */
[----:B------:R-:W-:Y:S06]  /*5f30*/  BRA `(.L_x_2219) ;  /* 0x0000000400587947 */ /* 0x000fec0003800000 */
.L_x_2218:
        /* <DEDUP_REMOVED lines=12> */
.L_x_2221:
[----:B------:R-:W-:-:S07]  /*6000*/  IMAD.MOV.U32 R104, RZ, RZ, R118 ;  /* 0x000000ffff687224 */ /* 0x000fce00078e0076 */
.L_x_2222:
[----:B------:R-:W-:Y:S05]  /*6010*/  BSYNC B1 ;  /* 0x0000000000017941 */ /* 0x000fea0003800000 */
.L_x_2220:
        /* <DEDUP_REMOVED lines=16> */
.L_x_2226:
[----:B------:R-:W-:Y:S05]  /*6120*/  BSYNC B2 ;  /* 0x0000000000027941 */ /* 0x000fea0003800000 */
.L_x_2225:
        /* <DEDUP_REMOVED lines=44> */
.L_x_2224:
[----:B------:R-:W-:Y:S05]  /*63f0*/  BSYNC B1 ;  /* 0x0000000000017941 */ /* 0x000fea0003800000 */
.L_x_2223:
        /* <DEDUP_REMOVED lines=10> */
.L_x_2219:
        /* <DEDUP_REMOVED lines=12> */
.L_x_2228:
[----:B------:R-:W-:-:S07]  /*6560*/  IMAD.MOV.U32 R115, RZ, RZ, R118 ;  /* 0x000000ffff737224 */ /* 0x000fce00078e0076 */
.L_x_2229:
[----:B------:R-:W-:Y:S05]  /*6570*/  BSYNC B1 ;  /* 0x0000000000017941 */ /* 0x000fea0003800000 */
.L_x_2227:
        /* <DEDUP_REMOVED lines=16> */
.L_x_2233:
[----:B------:R-:W-:Y:S05]  /*6680*/  BSYNC B2 ;  /* 0x0000000000027941 */ /* 0x000fea0003800000 */
.L_x_2232:
        /* <DEDUP_REMOVED lines=44> */
.L_x_2231:
[----:B------:R-:W-:Y:S05]  /*6950*/  BSYNC B1 ;  /* 0x0000000000017941 */ /* 0x000fea0003800000 */
.L_x_2230:
        /* <DEDUP_REMOVED lines=14> */
.L_x_2234:
        /* <DEDUP_REMOVED lines=12> */
.L_x_2237:
[----:B------:R-:W-:-:S07]  /*6b00*/  IMAD.MOV.U32 R89, RZ, RZ, R118 ;  /* 0x000000ffff597224 */ /* 0x000fce00078e0076 */
.L_x_2238:
[----:B------:R-:W-:Y:S05]  /*6b10*/  BSYNC B1 ;  /* 0x0000000000017941 */ /* 0x000fea0003800000 */
.L_x_2236:
        /* <DEDUP_REMOVED lines=16> */
.L_x_2242:
[----:B------:R-:W-:Y:S05]  /*6c20*/  BSYNC B2 ;  /* 0x0000000000027941 */ /* 0x000fea0003800000 */
.L_x_2241:
        /* <DEDUP_REMOVED lines=44> */
.L_x_2240:
[----:B------:R-:W-:Y:S05]  /*6ef0*/  BSYNC B1 ;  /* 0x0000000000017941 */ /* 0x000fea0003800000 */
.L_x_2239:
        /* <DEDUP_REMOVED lines=12> */
.L_x_2235:
[----:B------:R-:W-:Y:S02]  /*6fc0*/  LEA R88, P0, R111, UR10, 0x4 ;  /* 0x0000000a6f587c11 */ /* 0x000fe4000f8020ff */
[----:B------:R-:W-:Y:S02]  /*6fd0*/  F2FP.BF16.F32.PACK_AB R51, R151, R150 ;  /* 0x000000969733723e */ /* 0x000fe400000010ff */
[----:B------:R-:W-:Y:S02]  /*6fe0*/  LEA.HI.X R89, R111, UR11, RZ, 0x4, P0 ;  /* 0x0000000b6f597c11 */ /* 0x000fe400080f24ff */
[----:B------:R-:W-:Y:S02]  /*6ff0*/  F2FP.BF16.F32.PACK_AB R50, R141, R140 ;  /* 0x0000008c8d32723e */ /* 0x000fe400000010ff */
[----:B------:R-:W-:Y:S02]  /*7000*/  F2FP.BF16.F32.PACK_AB R49, R131, R130 ;  /* 0x000000828331723e */ /* 0x000fe400000010ff */
[----:B------:R-:W-:-:S02]  /*7010*/  F2FP.BF16.F32.PACK_AB R48, R121, R120 ;  /* 0x000000787930723e */ /* 0x000fc400000010ff */
[----:B------:R-:W-:Y:S02]  /*7020*/  SEL R161, RZ, 0x1000000, P5 ;  /* 0x01000000ffa17807 */ /* 0x000fe40002800000 */
[C---:B------:R-:W-:Y:S01]  /*7030*/  LOP3.LUT P6, RZ, R36.reuse, 0x8, RZ, 0xc0, !PT ;  /* 0x0000000824ff7812 */ /* 0x040fe200078cc0ff */
[----:B------:R0:W-:Y:S01]  /*7040*/  STG.E.128 desc[UR4][R88.64], R48 ;  /* 0x0000003058007986 */ /* 0x0001e2000c101d04 */
[C---:B------:R-:W-:Y:S02]  /*7050*/  LOP3.LUT P5, RZ, R36.reuse, 0x4, RZ, 0xc0, !PT ;  /* 0x0000000424ff7812 */ /* 0x040fe400078ac0ff */
[----:B------:R-:W-:Y:S02]  /*7060*/  LOP3.LUT P0, RZ, R36, 0x1, RZ, 0xc0, !PT ;  /* 0x0000000124ff7812 */ /* 0x000fe4000780c0ff */
[----:B------:R-:W-:Y:S02]  /*7070*/  SEL R164, RZ, 0x1, P5 ;  /* 0x00000001ffa47807 */ /* 0x000fe40002800000 */
[----:B------:R-:W-:-:S02]  /*7080*/  SEL R162, RZ, 0x1, P6 ;  /* 0x00000001ffa27807 */ /* 0x000fc40003000000 */
[----:B------:R-:W-:Y:S02]  /*7090*/  SEL R165, RZ, 0x1, P0 ;  /* 0x00000001ffa57807 */ /* 0x000fe40000000000 */
[----:B------:R-:W-:Y:S02]  /*70a0*/  LOP3.LUT P2, RZ, R36, 0x10, RZ, 0xc0, !PT ;  /* 0x0000001024ff7812 */ /* 0x000fe4000784c0ff */
[----:B0-----:R-:W-:Y:S01]  /*70b0*/  SEL R49, RZ, 0x10000, P4 ;  /* 0x00010000ff317807 */ /* 0x001fe20002000000 */
[----:B------:R-:W-:Y:S01]  /*70c0*/  IMAD.WIDE.U32 R50, R162, 0x100, RZ ;  /* 0x00000100a2327825 */ /* 0x000fe200078e00ff */
[----:B------:R-:W-:Y:S02]  /*70d0*/  LOP3.LUT P4, RZ, R36, 0x2, RZ, 0xc0, !PT ;  /* 0x0000000224ff7812 */ /* 0x000fe4000788c0ff */
[----:B------:R-:W-:Y:S02]  /*70e0*/  SEL R48, RZ, 0x100, P3 ;  /* 0x00000100ff307807 */ /* 0x000fe40001800000 */
[----:B------:R-:W-:-:S02]  /*70f0*/  SEL R163, RZ, 0x1, P4 ;  /* 0x00000001ffa37807 */ /* 0x000fc40002000000 */
[----:B------:R-:W-:Y:S01]  /*7100*/  LOP3.LUT R161, R48, R161, R49, 0xfe, !PT ;  /* 0x000000a130a17212 */ /* 0x000fe200078efe31 */
[----:B------:R-:W-:Y:S01]  /*7110*/  IMAD.WIDE.U32 R48, R164, 0x10000, RZ ;  /* 0x00010000a4307825 */ /* 0x000fe200078e00ff */
[----:B------:R-:W-:-:S03]  /*7120*/  SHF.L.U32 R162, R111, 0x3, RZ ;  /* 0x000000036fa27819 */ /* 0x000fc600000006ff */
[----:B------:R-:W-:-:S05]  /*7130*/  IMAD.WIDE.U32 R88, R163, 0x1000000, RZ ;  /* 0x01000000a3587825 */ /* 0x000fca00078e00ff */
[----:B------:R-:W-:Y:S02]  /*7140*/  LOP3.LUT R161, R89, R161, R165, 0xfe, !PT ;  /* 0x000000a159a17212 */ /* 0x000fe400078efea5 */
[----:B------:R-:W-:Y:S02]  /*7150*/  LOP3.LUT R88, R50, R88, R48, 0xfe, !PT ;  /* 0x0000005832587212 */ /* 0x000fe400078efe30 */
[----:B------:R-:W-:Y:S02]  /*7160*/  LOP3.LUT R51, R51, R161, R49, 0xfe, !PT ;  /* 0x000000a133337212 */ /* 0x000fe400078efe31 */
[----:B------:R-:W-:Y:S02]  /*7170*/  SEL R49, RZ, 0x1, P2 ;  /* 0x00000001ff317807 */ /* 0x000fe40001000000 */
[----:B------:R-:W-:Y:S02]  /*7180*/  SHF.L.U64.HI R161, R111, 0x3, RZ ;  /* 0x000000036fa17819 */ /* 0x000fe400000102ff */
[----:B------:R-:W-:-:S02]  /*7190*/  IADD3 R48, P0, R162, UR12, RZ ;  /* 0x0000000ca2307c10 */ /* 0x000fc4000ff1e0ff */
[----:B------:R-:W-:Y:S02]  /*71a0*/  LOP3.LUT R50, R88, R49, RZ, 0xfc, !PT ;  /* 0x0000003158327212 */ /* 0x000fe400078efcff */
        /* <DEDUP_REMOVED lines=8> */
[----:B------:R-:W-:Y:S02]  /*7230*/  LOP3.LUT R48, R103, 0xffff, RZ, 0xc0, !PT ;  /* 0x0000ffff67307812 */ /* 0x000fe400078ec0ff */
[----:B------:R-:W-:Y:S01]  /*7240*/  IADD3 R162, P0, R162, UR16, RZ ;  /* 0x00000010a2a27c10 */ /* 0x000fe2000ff1e0ff */
[----:B------:R-:W-:Y:S01]  /*7250*/  IMAD.WIDE.U32 R50, R50, 0x10000, RZ ;  /* 0x0001000032327825 */ /* 0x000fe200078e00ff */
[----:B------:R-:W-:-:S02]  /*7260*/  PRMT R163, R163, 0x4210, R48 ;  /* 0x00004210a3a37816 */ /* 0x000fc40000000030 */
[----:B------:R-:W-:-:S04]  /*7270*/  PRMT R48, R105, 0x7104, RZ ;  /* 0x0000710469307816 */ /* 0x000fc800000000ff */
[----:B------:R-:W-:Y:S02]  /*7280*/  LOP3.LUT R163, R163, 0xff00, R48, 0xf8, !PT ;  /* 0x0000ff00a3a37812 */ /* 0x000fe400078ef830 */
[----:B------:R-:W-:Y:S02]  /*7290*/  LOP3.LUT R48, R109, 0xff, RZ, 0xc0, !PT ;  /* 0x000000ff6d307812 */ /* 0x000fe400078ec0ff */
[----:B------:R-:W-:-:S03]  /*72a0*/  LOP3.LUT R163, R163, 0xff, R106, 0xf8, !PT ;  /* 0x000000ffa3a37812 */ /* 0x000fc600078ef86a */
[----:B------:R-:W-:Y:S01]  /*72b0*/  IMAD.WIDE.U32 R48, R48, 0x100, RZ ;  /* 0x0000010030307825 */ /* 0x000fe200078e00ff */
[----:B------:R-:W-:Y:S02]  /*72c0*/  LOP3.LUT R163, R51, R163, R89, 0xfe, !PT ;  /* 0x000000a333a37212 */ /* 0x000fe400078efe59 */
[----:B------:R-:W-:Y:S02]  /*72d0*/  LOP3.LUT R51, R48, R88, R50, 0xfe, !PT ;  /* 0x0000005830337212 */ /* 0x000fe400078efe32 */
[----:B------:R-:W-:Y:S02]  /*72e0*/  LOP3.LUT R49, R163, R49, RZ, 0xfc, !PT ;  /* 0x00000031a3317212 */ /* 0x000fe400078efcff */
[----:B------:R-:W-:Y:S02]  /*72f0*/  IADD3.X R163, R161, UR17, RZ, P0, !PT ;  /* 0x00000011a1a37c10 */ /* 0x000fe400087fe4ff */
[----:B------:R-:W-:-:S05]  /*7300*/  LOP3.LUT R48, R51, 0xff, R110, 0xf8, !PT ;  /* 0x000000ff33307812 */ /* 0x000fca00078ef86e */
[----:B------:R1:W-:Y:S02]  /*7310*/  STG.E.64 desc[UR4][R162.64], R48 ;  /* 0x00000030a2007986 */ /* 0x0003e4000c101b04 */
.L_x_2243:
[----:B------:R-:W-:-:S07]  /*7320*/  VIADD R161, R111, 0x80 ;  /* 0x000000806fa17836 */ /* 0x000fce0000000000 */
.L_x_2114:
[----:B------:R-:W-:Y:S05]  /*7330*/  BSYNC B0 ;  /* 0x0000000000007941 */ /* 0x000fea0003800000 */
.L_x_2113:
        /* <DEDUP_REMOVED lines=29> */
.L_x_2247:
[----:B------:R-:W-:-:S07]  /*7510*/  IMAD.MOV.U32 R142, RZ, RZ, R118 ;  /* 0x000000ffff8e7224 */ /* 0x000fce00078e0076 */
.L_x_2248:
[----:B------:R-:W-:Y:S05]  /*7520*/  BSYNC B1 ;  /* 0x0000000000017941 */ /* 0x000fea0003800000 */
.L_x_2246:
        /* <DEDUP_REMOVED lines=16> */
.L_x_2252:
[----:B------:R-:W-:Y:S05]  /*7630*/  BSYNC B2 ;  /* 0x0000000000027941 */ /* 0x000fea0003800000 */
.L_x_2251:
        /* <DEDUP_REMOVED lines=44> */
.L_x_2250:
[----:B------:R-:W-:Y:S05]  /*7900*/  BSYNC B1 ;  /* 0x0000000000017941 */ /* 0x000fea0003800000 */
.L_x_2249:
[----:B------:R-:W0:Y:S01]  /*7910*/  LDC R162, c[0x0][0x294] ;  /* 0x0000a500ffa27b82 */ /* 0x000e220000000800 */
[----:B------:R-:W-:Y:S01]  /*7920*/  ISETP.NE.U32.AND P2, PT, R88, RZ, PT ;  /* 0x000000ff5800720c */ /* 0x000fe20003f45070 */
[----:B------:R-:W-:Y:S01]  /*7930*/  HFMA2.MMA R88, -RZ, RZ, 0.1171875, 0 ;  /* 0x2f800000ff587435 */ /* 0x000fe200000001ff */
[----:B-----5:R-:W-:Y:S01]  /*7940*/  IMAD.U32 R122, R48, 0x10000, RZ ;  /* 0x00010000307a7824 */ /* 0x020fe200078e00ff */
[----:B------:R-:W-:Y:S02]  /*7950*/  LOP3.LUT R36, R36, 0xffffffef, RZ, 0xc0, !PT ;  /* 0xffffffef24247812 */ /* 0x000fe400078ec0ff */
[----:B------:R-:W-:Y:S02]  /*7960*/  ISETP.NE.AND.EX P2, PT, R89, RZ, PT, P2 ;  /* 0x000000ff5900720c */ /* 0x000fe40003f45320 */
[----:B------:R-:W1:Y:S01]  /*7970*/  LDC R163, c[0x0][0x298] ;  /* 0x0000a600ffa37b82 */ /* 0x000e620000000800 */
[----:B------:R-:W-:Y:S02]  /*7980*/  I2FP.F32.U32 R89, R142 ;  /* 0x0000008e00597245 */ /* 0x000fe40000201000 */
        /* <DEDUP_REMOVED lines=13> */
.L_x_2253:
        /* <DEDUP_REMOVED lines=12> */
.L_x_2256:
[----:B------:R-:W-:-:S07]  /*7b20*/  MOV R89, R118 ;  /* 0x0000007600597202 */ /* 0x000fce0000000f00 */
.L_x_2257:
[----:B------:R-:W-:Y:S05]  /*7b30*/  BSYNC B1 ;  /* 0x0000000000017941 */ /* 0x000fea0003800000 */
.L_x_2255:
        /* <DEDUP_REMOVED lines=16> */
.L_x_2261:
[----:B------:R-:W-:Y:S05]  /*7c40*/  BSYNC B2 ;  /* 0x0000000000027941 */ /* 0x000fea0003800000 */
.L_x_2260:
        /* <DEDUP_REMOVED lines=42> */
[----:B------:R-:W-:Y:S02]  /*7ef0*/  LOP3.LUT R113, R133, UR37, R142, 0x96, !PT ;  /* 0x0000002585717c12 */ /* 0x000fe4000f8e968e */
[----:B------:R-:W-:-:S07]  /*7f00*/  MOV R116, R132 ;  /* 0x0000008400747202 */ /* 0x000fce0000000f00 */
.L_x_2259:
[----:B------:R-:W-:Y:S05]  /*7f10*/  BSYNC B1 ;  /* 0x0000000000017941 */ /* 0x000fea0003800000 */
.L_x_2258:
        /* <DEDUP_REMOVED lines=8> */
[----:B------:R-:W-:-:S05]  /*7fa0*/  @P0 SHF.L.U32 R89, R44, 0x10, RZ ;  /* 0x000000102c590819 */ /* 0x000fca00000006ff */
[----:B------:R-:W-:-:S07]  /*7fb0*/  @P0 FADD.FTZ R122, R89, R122 ;  /* 0x0000007a597a0221 */ /* 0x000fce0000010000 */
.L_x_2254:
        /* <DEDUP_REMOVED lines=12> */
.L_x_2263:
[----:B------:R-:W-:-:S07]  /*8080*/  IMAD.MOV.U32 R89, RZ, RZ, R118 ;  /* 0x000000ffff597224 */ /* 0x000fce00078e0076 */
.L_x_2264:
[----:B------:R-:W-:Y:S05]  /*8090*/  BSYNC B1 ;  /* 0x0000000000017941 */ /* 0x000fea0003800000 */
.L_x_2262:
        /* <DEDUP_REMOVED lines=16> */
.L_x_2268:
[----:B------:R-:W-:Y:S05]  /*81a0*/  BSYNC B2 ;  /* 0x0000000000027941 */ /* 0x000fea0003800000 */
.L_x_2267:
        /* <DEDUP_REMOVED lines=44> */
.L_x_2266:
[----:B------:R-:W-:Y:S05]  /*8470*/  BSYNC B1 ;  /* 0x0000000000017941 */ /* 0x000fea0003800000 */
.L_x_2265:
        /* <DEDUP_REMOVED lines=16> */
.L_x_2269:
        /* <DEDUP_REMOVED lines=12> */
.L_x_2272:
[----:B------:R-:W-:-:S07]  /*8640*/  MOV R48, R118 ;  /* 0x0000007600307202 */ /* 0x000fce0000000f00 */
.L_x_2273:
[----:B------:R-:W-:Y:S05]  /*8650*/  BSYNC B1 ;  /* 0x0000000000017941 */ /* 0x000fea0003800000 */
.L_x_2271:
        /* <DEDUP_REMOVED lines=16> */
.L_x_2277:
[----:B------:R-:W-:Y:S05]  /*8760*/  BSYNC B2 ;  /* 0x0000000000027941 */ /* 0x000fea0003800000 */
.L_x_2276:
        /* <DEDUP_REMOVED lines=41> */
[----:B------:R-:W-:Y:S01]  /*8a00*/  IMAD.MOV.U32 R89, RZ, RZ, RZ ;  /* 0x000000ffff597224 */ /* 0x000fe200078e00ff */
[----:B------:R-:W-:Y:S02]  /*8a10*/  LOP3.LUT R113, R133, UR37, R142, 0x96, !PT ;  /* 0x0000002585717c12 */ /* 0x000fe4000f8e968e */
[----:B------:R-:W-:-:S07]  /*8a20*/  MOV R116, R132 ;  /* 0x0000008400747202 */ /* 0x000fce0000000f00 */
.L_x_2275:
[----:B------:R-:W-:Y:S05]  /*8a30*/  BSYNC B1 ;  /* 0x0000000000017941 */ /* 0x000fea0003800000 */
.L_x_2274:
        /* <DEDUP_REMOVED lines=12> */
.L_x_2270:
        /* <DEDUP_REMOVED lines=12> */
.L_x_2279:
[----:B------:R-:W-:-:S07]  /*8bc0*/  IMAD.MOV.U32 R48, RZ, RZ, R118 ;  /* 0x000000ffff307224 */ /* 0x000fce00078e0076 */
.L_x_2280:
[----:B------:R-:W-:Y:S05]  /*8bd0*/  BSYNC B1 ;  /* 0x0000000000017941 */ /* 0x000fea0003800000 */
.L_x_2278:
        /* <DEDUP_REMOVED lines=16> */
.L_x_2284:
[----:B------:R-:W-:Y:S05]  /*8ce0*/  BSYNC B2 ;  /* 0x0000000000027941 */ /* 0x000fea0003800000 */
.L_x_2283:
        /* <DEDUP_REMOVED lines=44> */
.L_x_2282:
[----:B------:R-:W-:Y:S05]  /*8fb0*/  BSYNC B1 ;  /* 0x0000000000017941 */ /* 0x000fea0003800000 */
.L_x_2281:
        /* <DEDUP_REMOVED lines=12> */
[----:B------:R-:W-:-:S05]  /*9080*/  SHF.L.U32 R49, R45, 0x10, RZ ;  /* 0x000000102d317819 */ /* 0x000fca00000006ff */
[----:B------:R-:W-:Y:S01]  /*9090*/  FADD.FTZ R132, R49, R132 ;  /* 0x0000008431847221 */ /* 0x000fe20000010000 */
[----:B------:R-:W-:Y:S01]  /*90a0*/  IMAD.MOV.U32 R49, RZ, RZ, R115 ;  /* 0x000000ffff317224 */ /* 0x000fe200078e0073 */
[----:B------:R-:W-:Y:S06]  /*90b0*/  BRA `(.L_x_2286) ;  /* 0x0000000400587947 */ /* 0x000fec0003800000 */
.L_x_2285:
        /* <DEDUP_REMOVED lines=12> */
.L_x_2288:
[----:B------:R-:W-:-:S07]  /*9180*/  MOV R108, R118 ;  /* 0x00000076006c7202 */ /* 0x000fce0000000f00 */
.L_x_2289:
[----:B------:R-:W-:Y:S05]  /*9190*/  BSYNC B1 ;  /* 0x0000000000017941 */ /* 0x000fea0003800000 */
.L_x_2287:
        /* <DEDUP_REMOVED lines=16> */
.L_x_2293:
[----:B------:R-:W-:Y:S05]  /*92a0*/  BSYNC B2 ;  /* 0x0000000000027941 */ /* 0x000fea0003800000 */
.L_x_2292:
        /* <DEDUP_REMOVED lines=44> */
.L_x_2291:
[----:B------:R-:W-:Y:S05]  /*9570*/  BSYNC B1 ;  /* 0x0000000000017941 */ /* 0x000fea0003800000 */
.L_x_2290:
        /* <DEDUP_REMOVED lines=10> */
.L_x_2286:
        /* <DEDUP_REMOVED lines=12> */
.L_x_2295:
[----:B------:R-:W-:-:S07]  /*96e0*/  IMAD.MOV.U32 R115, RZ, RZ, R118 ;  /* 0x000000ffff737224 */ /* 0x000fce00078e0076 */
.L_x_2296:
[----:B------:R-:W-:Y:S05]  /*96f0*/  BSYNC B1 ;  /* 0x0000000000017941 */ /* 0x000fea0003800000 */
.L_x_2294:
        /* <DEDUP_REMOVED lines=16> */
.L_x_2300:
[----:B------:R-:W-:Y:S05]  /*9800*/  BSYNC B2 ;  /* 0x0000000000027941 */ /* 0x000fea0003800000 */
.L_x_2299:
        /* <DEDUP_REMOVED lines=44> */
.L_x_2298:
[----:B------:R-:W-:Y:S05]  /*9ad0*/  BSYNC B1 ;  /* 0x0000000000017941 */ /* 0x000fea0003800000 */
.L_x_2297:
        /* <DEDUP_REMOVED lines=16> */
.L_x_2301:
        /* <DEDUP_REMOVED lines=12> */
.L_x_2304:
[----:B------:R-:W-:-:S07]  /*9ca0*/  MOV R89, R118 ;  /* 0x0000007600597202 */ /* 0x000fce0000000f00 */
.L_x_2305:
[----:B------:R-:W-:Y:S05]  /*9cb0*/  BSYNC B1 ;  /* 0x0000000000017941 */ /* 0x000fea0003800000 */
.L_x_2303:
        /* <DEDUP_REMOVED lines=16> */
.L_x_2309:
[----:B------:R-:W-:Y:S05]  /*9dc0*/  BSYNC B2 ;  /* 0x0000000000027941 */ /* 0x000fea0003800000 */
.L_x_2308:
        /* <DEDUP_REMOVED lines=44> */
.L_x_2307:
[----:B------:R-:W-:Y:S05]  /*a090*/  BSYNC B1 ;  /* 0x0000000000017941 */ /* 0x000fea0003800000 */
.L_x_2306:
        /* <DEDUP_REMOVED lines=12> */
.L_x_2302:
        /* <DEDUP_REMOVED lines=12> */
.L_x_2311:
[----:B------:R-:W-:-:S07]  /*a220*/  IMAD.MOV.U32 R89, RZ, RZ, R118 ;  /* 0x000000ffff597224 */ /* 0x000fce00078e0076 */
.L_x_2312:
[----:B------:R-:W-:Y:S05]  /*a230*/  BSYNC B1 ;  /* 0x0000000000017941 */ /* 0x000fea0003800000 */
.L_x_2310:
        /* <DEDUP_REMOVED lines=16> */
.L_x_2316:
[----:B------:R-:W-:Y:S05]  /*a340*/  BSYNC B2 ;  /* 0x0000000000027941 */ /* 0x000fea0003800000 */
.L_x_2315:
        /* <DEDUP_REMOVED lines=44> */
.L_x_2314:
[----:B------:R-:W-:Y:S05]  /*a610*/  BSYNC B1 ;  /* 0x0000000000017941 */ /* 0x000fea0003800000 */
.L_x_2313:
        /* <DEDUP_REMOVED lines=16> */
.L_x_2317:
        /* <DEDUP_REMOVED lines=12> */
.L_x_2320:
[----:B------:R-:W-:-:S07]  /*a7e0*/  MOV R89, R118 ;  /* 0x0000007600597202 */ /* 0x000fce0000000f00 */
.L_x_2321:
[----:B------:R-:W-:Y:S05]  /*a7f0*/  BSYNC B1 ;  /* 0x0000000000017941 */ /* 0x000fea0003800000 */
.L_x_2319:
        /* <DEDUP_REMOVED lines=16> */
.L_x_2325:
[----:B------:R-:W-:Y:S05]  /*a900*/  BSYNC B2 ;  /* 0x0000000000027941 */ /* 0x000fea0003800000 */
.L_x_2324:
        /* <DEDUP_REMOVED lines=44> */
.L_x_2323:
[----:B------:R-:W-:Y:S05]  /*abd0*/  BSYNC B1 ;  /* 0x0000000000017941 */ /* 0x000fea0003800000 */
.L_x_2322:
        /* <DEDUP_REMOVED lines=10> */
.L_x_2318:
        /* <DEDUP_REMOVED lines=12> */
.L_x_2327:
[----:B------:R-:W-:-:S07]  /*ad40*/  IMAD.MOV.U32 R89, RZ, RZ, R118 ;  /* 0x000000ffff597224 */ /* 0x000fce00078e0076 */
.L_x_2328:
[----:B------:R-:W-:Y:S05]  /*ad50*/  BSYNC B1 ;  /* 0x0000000000017941 */ /* 0x000fea0003800000 */
.L_x_2326:
        /* <DEDUP_REMOVED lines=16> */
.L_x_2332:
[----:B------:R-:W-:Y:S05]  /*ae60*/  BSYNC B2 ;  /* 0x0000000000027941 */ /* 0x000fea0003800000 */
.L_x_2331:
        /* <DEDUP_REMOVED lines=44> */
.L_x_2330:
[----:B------:R-:W-:Y:S05]  /*b130*/  BSYNC B1 ;  /* 0x0000000000017941 */ /* 0x000fea0003800000 */
.L_x_2329:
        /* <DEDUP_REMOVED lines=14> */
.L_x_2333:
        /* <DEDUP_REMOVED lines=12> */
.L_x_2336:
[----:B------:R-:W-:-:S07]  /*b2e0*/  MOV R50, R118 ;  /* 0x0000007600327202 */ /* 0x000fce0000000f00 */
.L_x_2337:
[----:B------:R-:W-:Y:S05]  /*b2f0*/  BSYNC B1 ;  /* 0x0000000000017941 */ /* 0x000fea0003800000 */
.L_x_2335:
        /* <DEDUP_REMOVED lines=16> */
.L_x_2341:
[----:B------:R-:W-:Y:S05]  /*b400*/  BSYNC B2 ;  /* 0x0000000000027941 */ /* 0x000fea0003800000 */
.L_x_2340:
        /* <DEDUP_REMOVED lines=44> */
.L_x_2339:
[----:B------:R-:W-:Y:S05]  /*b6d0*/  BSYNC B1 ;  /* 0x0000000000017941 */ /* 0x000fea0003800000 */
.L_x_2338:
        /* <DEDUP_REMOVED lines=12> */
.L_x_2334:
        /* <DEDUP_REMOVED lines=12> */
.L_x_2343:
[----:B------:R-:W-:-:S07]  /*b860*/  IMAD.MOV.U32 R50, RZ, RZ, R118 ;  /* 0x000000ffff327224 */ /* 0x000fce00078e0076 */
.L_x_2344:
[----:B------:R-:W-:Y:S05]  /*b870*/  BSYNC B1 ;  /* 0x0000000000017941 */ /* 0x000fea0003800000 */
.L_x_2342:
        /* <DEDUP_REMOVED lines=16> */
.L_x_2348:
[----:B------:R-:W-:Y:S05]  /*b980*/  BSYNC B2 ;  /* 0x0000000000027941 */ /* 0x000fea0003800000 */
.L_x_2347:
        /* <DEDUP_REMOVED lines=44> */
.L_x_2346:
[----:B------:R-:W-:Y:S05]  /*bc50*/  BSYNC B1 ;  /* 0x0000000000017941 */ /* 0x000fea0003800000 */
.L_x_2345:
        /* <DEDUP_REMOVED lines=10> */
[----:B------:R-:W-:-:S05]  /*bd00*/  SHF.L.U32 R49, R47, 0x10, RZ ;  /* 0x000000102f317819 */ /* 0x000fca00000006ff */
[----:B------:R-:W-:Y:S01]  /*bd10*/  FADD.FTZ R152, R49, R152 ;  /* 0x0000009831987221 */ /* 0x000fe20000010000 */
[----:B------:R-:W-:Y:S01]  /*bd20*/  IMAD.MOV.U32 R49, RZ, RZ, R48 ;  /* 0x000000ffff317224 */ /* 0x000fe200078e0030 */
[----:B------:R-:W-:Y:S06]  /*bd30*/  BRA `(.L_x_2350) ;  /* 0x0000000400587947 */ /* 0x000fec0003800000 */
.L_x_2349:
        /* <DEDUP_REMOVED lines=12> */
.L_x_2352:
[----:B------:R-:W-:-:S07]  /*be00*/  MOV R104, R118 ;  /* 0x0000007600687202 */ /* 0x000fce0000000f00 */
.L_x_2353:
[----:B------:R-:W-:Y:S05]  /*be10*/  BSYNC B1 ;  /* 0x0000000000017941 */ /* 0x000fea0003800000 */
.L_x_2351:
        /* <DEDUP_REMOVED lines=16> */
.L_x_2357:
[----:B------:R-:W-:Y:S05]  /*bf20*/  BSYNC B2 ;  /* 0x0000000000027941 */ /* 0x000fea0003800000 */
.L_x_2356:
        /* <DEDUP_REMOVED lines=44> */
.L_x_2355:
[----:B------:R-:W-:Y:S05]  /*c1f0*/  BSYNC B1 ;  /* 0x0000000000017941 */ /* 0x000fea0003800000 */
.L_x_2354:
        /* <DEDUP_REMOVED lines=10> */
.L_x_2350:
        /* <DEDUP_REMOVED lines=12> */
.L_x_2359:
[----:B------:R-:W-:-:S07]  /*c360*/  IMAD.MOV.U32 R115, RZ, RZ, R118 ;  /* 0x000000ffff737224 */ /* 0x000fce00078e0076 */
.L_x_2360:
[----:B------:R-:W-:Y:S05]  /*c370*/  BSYNC B1 ;  /* 0x0000000000017941 */ /* 0x000fea0003800000 */
.L_x_2358:
        /* <DEDUP_REMOVED lines=16> */
.L_x_2364:
[----:B------:R-:W-:Y:S05]  /*c480*/  BSYNC B2 ;  /* 0x0000000000027941 */ /* 0x000fea0003800000 */
.L_x_2363:
        /* <DEDUP_REMOVED lines=12> */
[----:B------:R-:W-:-:S05]  /*c550*/  LOP3.LUT R48, R113, UR22, R48, 0x96, !PT ;  /* 0x0000001671307c12 */ /* 0x000fca000f8e9630 */
[----:B------:R-:W-:-:S05]  /*c560*/  IMAD.WIDE.U32 R48, R48, -0x2daee0ad, RZ ;  /* 0xd2511f5330307825 */ /* 0x000fca00078e00ff */
        /* <DEDUP_REMOVED lines=23> */
[----:B------:R-:W-:-:S04]  /*c6e0*/  IMAD.WIDE.U32 R48, R48, -0x2daee0ad, RZ ;  /* 0xd2511f5330307825 */ /* 0x000fc800078e00ff */
[----:B------:R-:W-:Y:S01]  /*c6f0*/  IMAD.MOV.U32 R116, RZ, RZ, R48 ;  /* 0x000000ffff747224 */ /* 0x000fe200078e0030 */
[----:B------:R-:W-:Y:S01]  /*c700*/  LOP3.LUT R113, R49, UR37, R50, 0x96, !PT ;  /* 0x0000002531717c12 */ /* 0x000fe2000f8e9632 */
[----:B------:R-:W-:Y:S01]  /*c710*/  IMAD.WIDE.U32 R50, R51, -0x326172a9, RZ ;  /* 0xcd9e8d5733327825 */ /* 0x000fe200078e00ff */
[----:B------:R-:W-:-:S03]  /*c720*/  HFMA2.MMA R48, -RZ, RZ, 0, 0 ;  /* 0x00000000ff307435 */ /* 0x000fc600000001ff */
[----:B------:R-:W-:Y:S01]  /*c730*/  IMAD.MOV.U32 R118, RZ, RZ, R50 ;  /* 0x000000ffff767224 */ /* 0x000fe200078e0032 */
[----:B------:R-:W-:-:S07]  /*c740*/  LOP3.LUT R112, R51, UR36, R112, 0x96, !PT ;  /* 0x0000002433707c12 */ /* 0x000fce000f8e9670 */
.L_x_2362:
[----:B------:R-:W-:Y:S05]  /*c750*/  BSYNC B1 ;  /* 0x0000000000017941 */ /* 0x000fea0003800000 */
.L_x_2361:
        /* <DEDUP_REMOVED lines=14> */
.L_x_2365:
        /* <DEDUP_REMOVED lines=12> */
.L_x_2368:
[----:B------:R-:W-:-:S07]  /*c900*/  MOV R89, R118 ;  /* 0x0000007600597202 */ /* 0x000fce0000000f00 */
.L_x_2369:
[----:B------:R-:W-:Y:S05]  /*c910*/  BSYNC B1 ;  /* 0x0000000000017941 */ /* 0x000fea0003800000 */
.L_x_2367:
        /* <DEDUP_REMOVED lines=16> */
.L_x_2373:
[----:B------:R-:W-:Y:S05]  /*ca20*/  BSYNC B2 ;  /* 0x0000000000027941 */ /* 0x000fea0003800000 */
.L_x_2372:
        /* <DEDUP_REMOVED lines=44> */
.L_x_2371:
[----:B------:R-:W-:Y:S05]  /*ccf0*/  BSYNC B1 ;  /* 0x0000000000017941 */ /* 0x000fea0003800000 */
.L_x_2370:
        /* <DEDUP_REMOVED lines=12> */
.L_x_2366:
        /* <DEDUP_REMOVED lines=12> */
[----:B0-----:R-:W-:-:S02]  /*ce80*/  SEL R49, RZ, 0x10000, P4 ;  /* 0x00010000ff317807 */ /* 0x001fc40002000000 */
[C---:B------:R-:W-:Y:S02]  /*ce90*/  LOP3.LUT P4, RZ, R36.reuse, 0x2, RZ, 0xc0, !PT ;  /* 0x0000000224ff7812 */ /* 0x040fe4000788c0ff */
[----:B------:R-:W-:Y:S02]  /*cea0*/  SEL R48, RZ, 0x1000000, P5 ;  /* 0x01000000ff307807 */ /* 0x000fe40002800000 */
[----:B------:R-:W-:Y:S02]  /*ceb0*/  SEL R163, RZ, 0x1, P4 ;  /* 0x00000001ffa37807 */ /* 0x000fe40002000000 */
[----:B------:R-:W-:Y:S02]  /*cec0*/  LOP3.LUT P5, RZ, R36, 0x1, RZ, 0xc0, !PT ;  /* 0x0000000124ff7812 */ /* 0x000fe400078ac0ff */
[----:B------:R-:W-:Y:S01]  /*ced0*/  LOP3.LUT R48, R164, R48, R49, 0xfe, !PT ;  /* 0x00000030a4307212 */ /* 0x000fe200078efe31 */
[----:B------:R-:W-:Y:S01]  /*cee0*/  IMAD.WIDE.U32 R88, R163, 0x1000000, RZ ;  /* 0x01000000a3587825 */ /* 0x000fe200078e00ff */
[----:B------:R-:W-:-:S02]  /*cef0*/  SEL R165, RZ, 0x1, P5 ;  /* 0x00000001ffa57807 */ /* 0x000fc40002800000 */
[----:B------:R-:W-:Y:S02]  /*cf00*/  SEL R164, RZ, 0x1, P6 ;  /* 0x00000001ffa47807 */ /* 0x000fe40003000000 */
[----:B------:R-:W-:Y:S01]  /*cf10*/  LOP3.LUT R163, R89, R48, R165, 0xfe, !PT ;  /* 0x0000003059a37212 */ /* 0x000fe200078efea5 */
[----:B------:R-:W-:Y:S01]  /*cf20*/  IMAD.WIDE.U32 R48, R162, 0x10000, RZ ;  /* 0x00010000a2307825 */ /* 0x000fe200078e00ff */
[----:B------:R-:W-:-:S03]  /*cf30*/  SHF.L.U64.HI R162, R161, 0x3, RZ ;  /* 0x00000003a1a27819 */ /* 0x000fc600000102ff */
[----:B------:R-:W-:-:S05]  /*cf40*/  IMAD.WIDE.U32 R50, R164, 0x100, RZ ;  /* 0x00000100a4327825 */ /* 0x000fca00078e00ff */
[----:B------:R-:W-:Y:S01]  /*cf50*/  LOP3.LUT R51, R51, R163, R49, 0xfe, !PT ;  /* 0x000000a333337212 */ /* 0x000fe200078efe31 */
[----:B------:R-:W-:Y:S01]  /*cf60*/  IMAD.SHL.U32 R163, R161, 0x8, RZ ;  /* 0x00000008a1a37824 */ /* 0x000fe200078e00ff */
[----:B------:R-:W-:Y:S02]  /*cf70*/  LOP3.LUT R88, R50, R88, R48, 0xfe, !PT ;  /* 0x0000005832587212 */ /* 0x000fe400078efe30 */
[----:B------:R-:W-:Y:S02]  /*cf80*/  SEL R49, RZ, 0x1, P2 ;  /* 0x00000001ff317807 */ /* 0x000fe40001000000 */
[----:B------:R-:W-:Y:S02]  /*cf90*/  IADD3 R48, P0, R163, UR12, RZ ;  /* 0x0000000ca3307c10 */ /* 0x000fe4000ff1e0ff */
        /* <DEDUP_REMOVED lines=24> */
.L_x_2374:
[----:B------:R-:W-:-:S07]  /*d120*/  IADD3 R161, R161, 0x80, RZ ;  /* 0x00000080a1a17810 */ /* 0x000fce0007ffe0ff */
.L_x_2245:
[----:B------:R-:W-:Y:S05]  /*d130*/  BSYNC B0 ;  /* 0x0000000000007941 */ /* 0x000fea0003800000 */
.L_x_2244:
        /* <DEDUP_REMOVED lines=29> */
.L_x_2378:
[----:B------:R-:W-:-:S07]  /*d310*/  IMAD.MOV.U32 R144, RZ, RZ, R118 ;  /* 0x000000ffff907224 */ /* 0x000fce00078e0076 */
.L_x_2379:
[----:B------:R-:W-:Y:S05]  /*d320*/  BSYNC B1 ;  /* 0x0000000000017941 */ /* 0x000fea0003800000 */
.L_x_2377:
        /* <DEDUP_REMOVED lines=16> */
.L_x_2383:
[----:B------:R-:W-:Y:S05]  /*d430*/  BSYNC B2 ;  /* 0x0000000000027941 */ /* 0x000fea0003800000 */
.L_x_2382:
        /* <DEDUP_REMOVED lines=44> */
.L_x_2381:
[----:B------:R-:W-:Y:S05]  /*d700*/  BSYNC B1 ;  /* 0x0000000000017941 */ /* 0x000fea0003800000 */
.L_x_2380:
        /* <DEDUP_REMOVED lines=21> */
.L_x_2384:
        /* <DEDUP_REMOVED lines=12> */
.L_x_2387:
[----:B------:R-:W-:-:S07]  /*d920*/  IMAD.MOV.U32 R89, RZ, RZ, R118 ;  /* 0x000000ffff597224 */ /* 0x000fce00078e0076 */
.L_x_2388:
[----:B------:R-:W-:Y:S05]  /*d930*/  BSYNC B1 ;  /* 0x0000000000017941 */ /* 0x000fea0003800000 */
.L_x_2386:
        /* <DEDUP_REMOVED lines=16> */
.L_x_2392:
[----:B------:R-:W-:Y:S05]  /*da40*/  BSYNC B2 ;  /* 0x0000000000027941 */ /* 0x000fea0003800000 */
.L_x_2391:
        /* <DEDUP_REMOVED lines=44> */
.L_x_2390:
[----:B------:R-:W-:Y:S05]  /*dd10*/  BSYNC B1 ;  /* 0x0000000000017941 */ /* 0x000fea0003800000 */
.L_x_2389:
[----:B------:R-:W-:Y:S02]  /*dd20*/  I2FP.F32.U32 R89, R89 ;  /* 0x0000005900597245 */ /* 0x000fe40000201000 */
[----:B------:R-:W-:-:S03]  /*dd30*/  SHF.L.U32 R110, R40, 0x10, RZ ;  /* 0x00000010286e7819 */ /* 0x000fc600000006ff */
[----:B------:R-:W-:Y:S02]  /*dd40*/  FFMA.FTZ R89, R89, R88, 1.1641532182693481445e-10 ;  /* 0x2f00000059597423 */ /* 0x000fe40000010058 */
[----:B------:R-:W-:-:S03]  /*dd50*/  FMUL.FTZ R110, R110, R163 ;  /* 0x000000a36e6e7220 */ /* 0x000fc60000410000 */
[----:B------:R-:W-:-:S04]  /*dd60*/  FSETP.GTU.FTZ.AND P3, PT, R89, R162, PT ;  /* 0x000000a25900720b */ /* 0x000fc80003f7c000 */
[----:B------:R-:W-:Y:S02]  /*dd70*/  FSEL R89, R110, RZ, !P3 ;  /* 0x000000ff6e597208 */ /* 0x000fe40005800000 */
[----:B------:R-:W-:-:S03]  /*dd80*/  SEL R110, RZ, 0x1, P3 ;  /* 0x00000001ff6e7807 */ /* 0x000fc60001800000 */
[----:B------:R-:W-:Y:S01]  /*dd90*/  FADD.FTZ R124, R89, R124 ;  /* 0x0000007c597c7221 */ /* 0x000fe20000010000 */
[----:B------:R-:W-:-:S04]  /*dda0*/  @P0 IMAD.U32 R89, R44, 0x10000, RZ ;  /* 0x000100002c590824 */ /* 0x000fc800078e00ff */
[----:B------:R-:W-:-:S07]  /*ddb0*/  @P0 FADD.FTZ R124, R89, R124 ;  /* 0x0000007c597c0221 */ /* 0x000fce0000010000 */
.L_x_2385:
        /* <DEDUP_REMOVED lines=12> */
.L_x_2394:
[----:B------:R-:W-:-:S07]  /*de80*/  MOV R89, R118 ;  /* 0x0000007600597202 */ /* 0x000fce0000000f00 */
.L_x_2395:
[----:B------:R-:W-:Y:S05]  /*de90*/  BSYNC B1 ;  /* 0x0000000000017941 */ /* 0x000fea0003800000 */
.L_x_2393:
        /* <DEDUP_REMOVED lines=16> */
.L_x_2399:
[----:B------:R-:W-:Y:S05]  /*dfa0*/  BSYNC B2 ;  /* 0x0000000000027941 */ /* 0x000fea0003800000 */
.L_x_2398:
        /* <DEDUP_REMOVED lines=44> */
.L_x_2397:
[----:B------:R-:W-:Y:S05]  /*e270*/  BSYNC B1 ;  /* 0x0000000000017941 */ /* 0x000fea0003800000 */
.L_x_2396:
        /* <DEDUP_REMOVED lines=16> */
.L_x_2400:
        /* <DEDUP_REMOVED lines=12> */
.L_x_2403:
[----:B------:R-:W-:-:S07]  /*e440*/  IMAD.MOV.U32 R48, RZ, RZ, R118 ;  /* 0x000000ffff307224 */ /* 0x000fce00078e0076 */
.L_x_2404:
[----:B------:R-:W-:Y:S05]  /*e450*/  BSYNC B1 ;  /* 0x0000000000017941 */ /* 0x000fea0003800000 */
.L_x_2402:
        /* <DEDUP_REMOVED lines=16> */
.L_x_2408:
[----:B------:R-:W-:Y:S05]  /*e560*/  BSYNC B2 ;  /* 0x0000000000027941 */ /* 0x000fea0003800000 */
.L_x_2407:
        /* <DEDUP_REMOVED lines=44> */
.L_x_2406:
[----:B------:R-:W-:Y:S05]  /*e830*/  BSYNC B1 ;  /* 0x0000000000017941 */ /* 0x000fea0003800000 */
.L_x_2405:
        /* <DEDUP_REMOVED lines=12> */
.L_x_2401:
        /* <DEDUP_REMOVED lines=12> */
.L_x_2410:
[----:B------:R-:W-:-:S07]  /*e9c0*/  MOV R48, R118 ;  /* 0x0000007600307202 */ /* 0x000fce0000000f00 */
.L_x_2411:
[----:B------:R-:W-:Y:S05]  /*e9d0*/  BSYNC B1 ;  /* 0x0000000000017941 */ /* 0x000fea0003800000 */
.L_x_2409:
        /* <DEDUP_REMOVED lines=16> */
.L_x_2415:
[----:B------:R-:W-:Y:S05]  /*eae0*/  BSYNC B2 ;  /* 0x0000000000027941 */ /* 0x000fea0003800000 */
.L_x_2414:
        /* <DEDUP_REMOVED lines=44> */
.L_x_2413:
[----:B------:R-:W-:Y:S05]  /*edb0*/  BSYNC B1 ;  /* 0x0000000000017941 */ /* 0x000fea0003800000 */
.L_x_2412:
        /* <DEDUP_REMOVED lines=12> */
[----:B------:R-:W-:-:S04]  /*ee80*/  IMAD.U32 R49, R45, 0x10000, RZ ;  /* 0x000100002d317824 */ /* 0x000fc800078e00ff */
[----:B------:R-:W-:Y:S01]  /*ee90*/  FADD.FTZ R134, R49, R134 ;  /* 0x0000008631867221 */ /* 0x000fe20000010000 */
[----:B------:R-:W-:Y:S01]  /*eea0*/  IMAD.MOV.U32 R49, RZ, RZ, R115 ;  /* 0x000000ffff317224 */ /* 0x000fe200078e0073 */
[----:B------:R-:W-:Y:S06]  /*eeb0*/  BRA `(.L_x_2417) ;  /* 0x0000000400587947 */ /* 0x000fec0003800000 */
.L_x_2416:
        /* <DEDUP_REMOVED lines=12> */
.L_x_2419:
[----:B------:R-:W-:-:S07]  /*ef80*/  IMAD.MOV.U32 R108, RZ, RZ, R118 ;  /* 0x000000ffff6c7224 */ /* 0x000fce00078e0076 */
.L_x_2420:
[----:B------:R-:W-:Y:S05]  /*ef90*/  BSYNC B1 ;  /* 0x0000000000017941 */ /* 0x000fea0003800000 */
.L_x_2418:
        /* <DEDUP_REMOVED lines=16> */
.L_x_2424:
[----:B------:R-:W-:Y:S05]  /*f0a0*/  BSYNC B2 ;  /* 0x0000000000027941 */ /* 0x000fea0003800000 */
.L_x_2423:
        /* <DEDUP_REMOVED lines=44> */
.L_x_2422:
[----:B------:R-:W-:Y:S05]  /*f370*/  BSYNC B1 ;  /* 0x0000000000017941 */ /* 0x000fea0003800000 */
.L_x_2421:
        /* <DEDUP_REMOVED lines=10> */
.L_x_2417:
        /* <DEDUP_REMOVED lines=12> */
.L_x_2426:
[----:B------:R-:W-:-:S07]  /*f4e0*/  MOV R115, R118 ;  /* 0x0000007600737202 */ /* 0x000fce0000000f00 */
.L_x_2427:
[----:B------:R-:W-:Y:S05]  /*f4f0*/  BSYNC B1 ;  /* 0x0000000000017941 */ /* 0x000fea0003800000 */
.L_x_2425:
        /* <DEDUP_REMOVED lines=16> */
.L_x_2431:
[----:B------:R-:W-:Y:S05]  /*f600*/  BSYNC B2 ;  /* 0x0000000000027941 */ /* 0x000fea0003800000 */
.L_x_2430:
        /* <DEDUP_REMOVED lines=44> */
.L_x_2429:
[----:B------:R-:W-:Y:S05]  /*f8d0*/  BSYNC B1 ;  /* 0x0000000000017941 */ /* 0x000fea0003800000 */
.L_x_2428:
        /* <DEDUP_REMOVED lines=16> */
.L_x_2432:
        /* <DEDUP_REMOVED lines=12> */
.L_x_2435:
[----:B------:R-:W-:-:S07]  /*faa0*/  IMAD.MOV.U32 R89, RZ, RZ, R118 ;  /* 0x000000ffff597224 */ /* 0x000fce00078e0076 */
.L_x_2436:
[----:B------:R-:W-:Y:S05]  /*fab0*/  BSYNC B1 ;  /* 0x0000000000017941 */ /* 0x000fea0003800000 */
.L_x_2434:
        /* <DEDUP_REMOVED lines=16> */
.L_x_2440:
[----:B------:R-:W-:Y:S05]  /*fbc0*/  BSYNC B2 ;  /* 0x0000000000027941 */ /* 0x000fea0003800000 */
.L_x_2439:
        /* <DEDUP_REMOVED lines=44> */
.L_x_2438:
[----:B------:R-:W-:Y:S05]  /*fe90*/  BSYNC B1 ;  /* 0x0000000000017941 */ /* 0x000fea0003800000 */
.L_x_2437:
        /* <DEDUP_REMOVED lines=12> */
.L_x_2433:
        /* <DEDUP_REMOVED lines=12> */
.L_x_2442:
[----:B------:R-:W-:-:S07]  /*10020*/  MOV R89, R118 ;  /* 0x0000007600597202 */ /* 0x000fce0000000f00 */
.L_x_2443:
[----:B------:R-:W-:Y:S05]  /*10030*/  BSYNC B1 ;  /* 0x0000000000017941 */ /* 0x000fea0003800000 */
.L_x_2441:
        /* <DEDUP_REMOVED lines=16> */
.L_x_2447:
[----:B------:R-:W-:Y:S05]  /*10140*/  BSYNC B2 ;  /* 0x0000000000027941 */ /* 0x000fea0003800000 */
.L_x_2446:
        /* <DEDUP_REMOVED lines=44> */
.L_x_2445:
[----:B------:R-:W-:Y:S05]  /*10410*/  BSYNC B1 ;  /* 0x0000000000017941 */ /* 0x000fea0003800000 */
.L_x_2444:
        /* <DEDUP_REMOVED lines=16> */
.L_x_2448:
        /* <DEDUP_REMOVED lines=12> */
.L_x_2451:
[----:B------:R-:W-:-:S07]  /*105e0*/  IMAD.MOV.U32 R89, RZ, RZ, R118 ;  /* 0x000000ffff597224 */ /* 0x000fce00078e0076 */
.L_x_2452:
[----:B------:R-:W-:Y:S05]  /*105f0*/  BSYNC B1 ;  /* 0x0000000000017941 */ /* 0x000fea0003800000 */
.L_x_2450:
        /* <DEDUP_REMOVED lines=16> */
.L_x_2456:
[----:B------:R-:W-:Y:S05]  /*10700*/  BSYNC B2 ;  /* 0x0000000000027941 */ /* 0x000fea0003800000 */
.L_x_2455:
        /* <DEDUP_REMOVED lines=44> */
.L_x_2454:
[----:B------:R-:W-:Y:S05]  /*109d0*/  BSYNC B1 ;  /* 0x0000000000017941 */ /* 0x000fea0003800000 */
.L_x_2453:
        /* <DEDUP_REMOVED lines=10> */
.L_x_2449:
        /* <DEDUP_REMOVED lines=12> */
.L_x_2458:
[----:B------:R-:W-:-:S07]  /*10b40*/  MOV R89, R118 ;  /* 0x0000007600597202 */ /* 0x000fce0000000f00 */
.L_x_2459:
[----:B------:R-:W-:Y:S05]  /*10b50*/  BSYNC B1 ;  /* 0x0000000000017941 */ /* 0x000fea0003800000 */
.L_x_2457:
        /* <DEDUP_REMOVED lines=16> */
.L_x_2463:
[----:B------:R-:W-:Y:S05]  /*10c60*/  BSYNC B2 ;  /* 0x0000000000027941 */ /* 0x000fea0003800000 */
.L_x_2462:
        /* <DEDUP_REMOVED lines=44> */
.L_x_2461:
[----:B------:R-:W-:Y:S05]  /*10f30*/  BSYNC B1 ;  /* 0x0000000000017941 */ /* 0x000fea0003800000 */
.L_x_2460:
        /* <DEDUP_REMOVED lines=14> */
.L_x_2464:
        /* <DEDUP_REMOVED lines=12> */
.L_x_2467:
[----:B------:R-:W-:-:S07]  /*110e0*/  IMAD.MOV.U32 R50, RZ, RZ, R118 ;  /* 0x000000ffff327224 */ /* 0x000fce00078e0076 */
.L_x_2468:
[----:B------:R-:W-:Y:S05]  /*110f0*/  BSYNC B1 ;  /* 0x0000000000017941 */ /* 0x000fea0003800000 */
.L_x_2466:
        /* <DEDUP_REMOVED lines=16> */
.L_x_2472:
[----:B------:R-:W-:Y:S05]  /*11200*/  BSYNC B2 ;  /* 0x0000000000027941 */ /* 0x000fea0003800000 */
.L_x_2471:
        /* <DEDUP_REMOVED lines=44> */
.L_x_2470:
[----:B------:R-:W-:Y:S05]  /*114d0*/  BSYNC B1 ;  /* 0x0000000000017941 */ /* 0x000fea0003800000 */
.L_x_2469:
        /* <DEDUP_REMOVED lines=12> */
.L_x_2465:
        /* <DEDUP_REMOVED lines=12> */
.L_x_2474:
[----:B------:R-:W-:-:S07]  /*11660*/  MOV R50, R118 ;  /* 0x0000007600327202 */ /* 0x000fce0000000f00 */
.L_x_2475:
[----:B------:R-:W-:Y:S05]  /*11670*/  BSYNC B1 ;  /* 0x0000000000017941 */ /* 0x000fea0003800000 */
.L_x_2473:
        /* <DEDUP_REMOVED lines=16> */
.L_x_2479:
[----:B------:R-:W-:Y:S05]  /*11780*/  BSYNC B2 ;  /* 0x0000000000027941 */ /* 0x000fea0003800000 */
.L_x_2478:
        /* <DEDUP_REMOVED lines=44> */
.L_x_2477:
[----:B------:R-:W-:Y:S05]  /*11a50*/  BSYNC B1 ;  /* 0x0000000000017941 */ /* 0x000fea0003800000 */
.L_x_2476:
        /* <DEDUP_REMOVED lines=10> */
[----:B------:R-:W-:-:S04]  /*11b00*/  IMAD.U32 R49, R47, 0x10000, RZ ;  /* 0x000100002f317824 */ /* 0x000fc800078e00ff */
[----:B------:R-:W-:Y:S01]  /*11b10*/  FADD.FTZ R154, R49, R154 ;  /* 0x0000009a319a7221 */ /* 0x000fe20000010000 */
[----:B------:R-:W-:Y:S01]  /*11b20*/  IMAD.MOV.U32 R49, RZ, RZ, R48 ;  /* 0x000000ffff317224 */ /* 0x000fe200078e0030 */
[----:B------:R-:W-:Y:S06]  /*11b30*/  BRA `(.L_x_2481) ;  /* 0x0000000400587947 */ /* 0x000fec0003800000 */
.L_x_2480:
        /* <DEDUP_REMOVED lines=12> */
.L_x_2483:
[----:B------:R-:W-:-:S07]  /*11c00*/  IMAD.MOV.U32 R104, RZ, RZ, R118 ;  /* 0x000000ffff687224 */ /* 0x000fce00078e0076 */
.L_x_2484:
[----:B------:R-:W-:Y:S05]  /*11c10*/  BSYNC B1 ;  /* 0x0000000000017941 */ /* 0x000fea0003800000 */
.L_x_2482:
        /* <DEDUP_REMOVED lines=16> */
.L_x_2488:
[----:B------:R-:W-:Y:S05]  /*11d20*/  BSYNC B2 ;  /* 0x0000000000027941 */ /* 0x000fea0003800000 */
.L_x_2487:
        /* <DEDUP_REMOVED lines=44> */
.L_x_2486:
[----:B------:R-:W-:Y:S05]  /*11ff0*/  BSYNC B1 ;  /* 0x0000000000017941 */ /* 0x000fea0003800000 */
.L_x_2485:
        /* <DEDUP_REMOVED lines=10> */
.L_x_2481:
        /* <DEDUP_REMOVED lines=12> */
.L_x_2490:
[----:B------:R-:W-:-:S07]  /*12160*/  MOV R115, R118 ;  /* 0x0000007600737202 */ /* 0x000fce0000000f00 */
.L_x_2491:
[----:B------:R-:W-:Y:S05]  /*12170*/  BSYNC B1 ;  /* 0x0000000000017941 */ /* 0x000fea0003800000 */
.L_x_2489:
        /* <DEDUP_REMOVED lines=16> */
.L_x_2495:
[----:B------:R-:W-:Y:S05]  /*12280*/  BSYNC B2 ;  /* 0x0000000000027941 */ /* 0x000fea0003800000 */
.L_x_2494:
        /* <DEDUP_REMOVED lines=39> */
[----:B------:R-:W-:Y:S01]  /*12500*/  IMAD.WIDE.U32 R50, R51, -0x326172a9, RZ ;  /* 0xcd9e8d5733327825 */ /* 0x000fe200078e00ff */
[----:B------:R-:W-:-:S03]  /*12510*/  MOV R116, R48 ;  /* 0x0000003000747202 */ /* 0x000fc60000000f00 */
[----:B------:R-:W-:Y:S01]  /*12520*/  IMAD.MOV.U32 R118, RZ, RZ, R50 ;  /* 0x000000ffff767224 */ /* 0x000fe200078e0032 */
[----:B------:R-:W-:Y:S01]  /*12530*/  LOP3.LUT R112, R51, UR36, R112, 0x96, !PT ;  /* 0x0000002433707c12 */ /* 0x000fe2000f8e9670 */
[----:B------:R-:W-:-:S07]  /*12540*/  IMAD.MOV.U32 R48, RZ, RZ, RZ ;  /* 0x000000ffff307224 */ /* 0x000fce00078e00ff */
.L_x_2493:
[----:B------:R-:W-:Y:S05]  /*12550*/  BSYNC B1 ;  /* 0x0000000000017941 */ /* 0x000fea0003800000 */
.L_x_2492:
        /* <DEDUP_REMOVED lines=14> */
.L_x_2496:
        /* <DEDUP_REMOVED lines=12> */
.L_x_2499:
[----:B------:R-:W-:-:S07]  /*12700*/  IMAD.MOV.U32 R89, RZ, RZ, R118 ;  /* 0x000000ffff597224 */ /* 0x000fce00078e0076 */
.L_x_2500:
[----:B------:R-:W-:Y:S05]  /*12710*/  BSYNC B1 ;  /* 0x0000000000017941 */ /* 0x000fea0003800000 */
.L_x_2498:
        /* <DEDUP_REMOVED lines=16> */
.L_x_2504:
[----:B------:R-:W-:Y:S05]  /*12820*/  BSYNC B2 ;  /* 0x0000000000027941 */ /* 0x000fea0003800000 */
.L_x_2503:
        /* <DEDUP_REMOVED lines=44> */
.L_x_2502:
[----:B------:R-:W-:Y:S05]  /*12af0*/  BSYNC B1 ;  /* 0x0000000000017941 */ /* 0x000fea0003800000 */
.L_x_2501:
        /* <DEDUP_REMOVED lines=12> */
.L_x_2497:
        /* <DEDUP_REMOVED lines=54> */
.L_x_2505:
[----:B------:R-:W-:-:S07]  /*12f20*/  VIADD R161, R161, 0x80 ;  /* 0x00000080a1a17836 */ /* 0x000fce0000000000 */
.L_x_2376:
[----:B------:R-:W-:Y:S05]  /*12f30*/  BSYNC B0 ;  /* 0x0000000000007941 */ /* 0x000fea0003800000 */
.L_x_2375:
        /* <DEDUP_REMOVED lines=29> */
.L_x_2509:
[----:B------:R-:W-:-:S07]  /*13110*/  MOV R146, R118 ;  /* 0x0000007600927202 */ /* 0x000fce0000000f00 */
.L_x_2510:
[----:B------:R-:W-:Y:S05]  /*13120*/  BSYNC B1 ;  /* 0x0000000000017941 */ /* 0x000fea0003800000 */
.L_x_2508:
        /* <DEDUP_REMOVED lines=16> */
.L_x_2514:
[----:B------:R-:W-:Y:S05]  /*13230*/  BSYNC B2 ;  /* 0x0000000000027941 */ /* 0x000fea0003800000 */
.L_x_2513:
        /* <DEDUP_REMOVED lines=44> */
.L_x_2512:
[----:B------:R-:W-:Y:S05]  /*13500*/  BSYNC B1 ;  /* 0x0000000000017941 */ /* 0x000fea0003800000 */
.L_x_2511:
[----:B------:R-:W0:Y:S01]  /*13510*/  LDC R162, c[0x0][0x294] ;  /* 0x0000a500ffa27b82 */ /* 0x000e220000000800 */
[----:B------:R-:W-:Y:S01]  /*13520*/  ISETP.NE.U32.AND P2, PT, R88, RZ, PT ;  /* 0x000000ff5800720c */ /* 0x000fe20003f45070 */
[----:B------:R-:W-:Y:S01]  /*13530*/  IMAD.MOV.U32 R88, RZ, RZ, 0x2f800000 ;  /* 0x2f800000ff587424 */ /* 0x000fe200078e00ff */
[----:B-----5:R-:W-:Y:S02]  /*13540*/  SHF.L.U32 R126, R48, 0x10, RZ ;  /* 0x00000010307e7819 */ /* 0x020fe400000006ff */
[----:B------:R-:W-:Y:S02]  /*13550*/  ISETP.NE.AND.EX P2, PT, R89, RZ, PT, P2 ;  /* 0x000000ff5900720c */ /* 0x000fe40003f45320 */
[----:B------:R-:W-:Y:S01]  /*13560*/  I2FP.F32.U32 R89, R146 ;  /* 0x0000009200597245 */ /* 0x000fe20000201000 */
[----:B------:R-:W1:Y:S01]  /*13570*/  LDC R163, c[0x0][0x298] ;  /* 0x0000a600ffa37b82 */ /* 0x000e620000000800 */
[----:B------:R-:W-:Y:S02]  /*13580*/  LOP3.LUT R36, R36, 0xffffffef, RZ, 0xc0, !PT ;  /* 0xffffffef24247812 */ /* 0x000fe400078ec0ff */
[----:B------:R-:W-:Y:S01]  /*13590*/  PRMT R48, R48, 0x7632, R48 ;  /* 0x0000763230307816 */ /* 0x000fe20000000030 */
        /* <DEDUP_REMOVED lines=12> */
.L_x_2515:
        /* <DEDUP_REMOVED lines=12> */
.L_x_2518:
[----:B------:R-:W-:-:S07]  /*13720*/  IMAD.MOV.U32 R89, RZ, RZ, R118 ;  /* 0x000000ffff597224 */ /* 0x000fce00078e0076 */
.L_x_2519:
[----:B------:R-:W-:Y:S05]  /*13730*/  BSYNC B1 ;  /* 0x0000000000017941 */ /* 0x000fea0003800000 */
.L_x_2517:
        /* <DEDUP_REMOVED lines=16> */
.L_x_2523:
[----:B------:R-:W-:Y:S05]  /*13840*/  BSYNC B2 ;  /* 0x0000000000027941 */ /* 0x000fea0003800000 */
.L_x_2522:
        /* <DEDUP_REMOVED lines=44> */
.L_x_2521:
[----:B------:R-:W-:Y:S05]  /*13b10*/  BSYNC B1 ;  /* 0x0000000000017941 */ /* 0x000fea0003800000 */
.L_x_2520:
        /* <DEDUP_REMOVED lines=10> */
.L_x_2516:
        /* <DEDUP_REMOVED lines=12> */
.L_x_2525:
[----:B------:R-:W-:-:S07]  /*13c80*/  IMAD.MOV.U32 R89, RZ, RZ, R118 ;  /* 0x000000ffff597224 */ /* 0x000fce00078e0076 */
.L_x_2526:
[----:B------:R-:W-:Y:S05]  /*13c90*/  BSYNC B1 ;  /* 0x0000000000017941 */ /* 0x000fea0003800000 */
.L_x_2524:
        /* <DEDUP_REMOVED lines=16> */
.L_x_2530:
[----:B------:R-:W-:Y:S05]  /*13da0*/  BSYNC B2 ;  /* 0x0000000000027941 */ /* 0x000fea0003800000 */
.L_x_2529:
        /* <DEDUP_REMOVED lines=44> */
.L_x_2528:
[----:B------:R-:W-:Y:S05]  /*14070*/  BSYNC B1 ;  /* 0x0000000000017941 */ /* 0x000fea0003800000 */
.L_x_2527:
        /* <DEDUP_REMOVED lines=16> */
.L_x_2531:
        /* <DEDUP_REMOVED lines=12> */
.L_x_2534:
[----:B------:R-:W-:-:S07]  /*14240*/  IMAD.MOV.U32 R48, RZ, RZ, R118 ;  /* 0x000000ffff307224 */ /* 0x000fce00078e0076 */
.L_x_2535:
[----:B------:R-:W-:Y:S05]  /*14250*/  BSYNC B1 ;  /* 0x0000000000017941 */ /* 0x000fea0003800000 */
.L_x_2533:
        /* <DEDUP_REMOVED lines=16> */
.L_x_2539:
[----:B------:R-:W-:Y:S05]  /*14360*/  BSYNC B2 ;  /* 0x0000000000027941 */ /* 0x000fea0003800000 */
.L_x_2538:
        /* <DEDUP_REMOVED lines=44> */
.L_x_2537:
[----:B------:R-:W-:Y:S05]  /*14630*/  BSYNC B1 ;  /* 0x0000000000017941 */ /* 0x000fea0003800000 */
.L_x_2536:
        /* <DEDUP_REMOVED lines=12> */
.L_x_2532:
        /* <DEDUP_REMOVED lines=12> */
.L_x_2541:
[----:B------:R-:W-:-:S07]  /*147c0*/  IMAD.MOV.U32 R48, RZ, RZ, R118 ;  /* 0x000000ffff307224 */ /* 0x000fce00078e0076 */
.L_x_2542:
[----:B------:R-:W-:Y:S05]  /*147d0*/  BSYNC B1 ;  /* 0x0000000000017941 */ /* 0x000fea0003800000 */
.L_x_2540:
        /* <DEDUP_REMOVED lines=16> */
.L_x_2546:
[----:B------:R-:W-:Y:S05]  /*148e0*/  BSYNC B2 ;  /* 0x0000000000027941 */ /* 0x000fea0003800000 */
.L_x_2545:
        /* <DEDUP_REMOVED lines=44> */
.L_x_2544:
[----:B------:R-:W-:Y:S05]  /*14bb0*/  BSYNC B1 ;  /* 0x0000000000017941 */ /* 0x000fea0003800000 */
.L_x_2543:
        /* <DEDUP_REMOVED lines=16> */
.L_x_2547:
        /* <DEDUP_REMOVED lines=12> */
.L_x_2550:
[----:B------:R-:W-:-:S07]  /*14d80*/  IMAD.MOV.U32 R108, RZ, RZ, R118 ;  /* 0x000000ffff6c7224 */ /* 0x000fce00078e0076 */
.L_x_2551:
[----:B------:R-:W-:Y:S05]  /*14d90*/  BSYNC B1 ;  /* 0x0000000000017941 */ /* 0x000fea0003800000 */
.L_x_2549:
        /* <DEDUP_REMOVED lines=16> */
.L_x_2555:
[----:B------:R-:W-:Y:S05]  /*14ea0*/  BSYNC B2 ;  /* 0x0000000000027941 */ /* 0x000fea0003800000 */
.L_x_2554:
        /* <DEDUP_REMOVED lines=44> */
.L_x_2553:
[----:B------:R-:W-:Y:S05]  /*15170*/  BSYNC B1 ;  /* 0x0000000000017941 */ /* 0x000fea0003800000 */
.L_x_2552:
        /* <DEDUP_REMOVED lines=10> */
.L_x_2548:
        /* <DEDUP_REMOVED lines=12> */
.L_x_2557:
[----:B------:R-:W-:-:S07]  /*152e0*/  IMAD.MOV.U32 R115, RZ, RZ, R118 ;  /* 0x000000ffff737224 */ /* 0x000fce00078e0076 */
.L_x_2558:
[----:B------:R-:W-:Y:S05]  /*152f0*/  BSYNC B1 ;  /* 0x0000000000017941 */ /* 0x000fea0003800000 */
.L_x_2556:
        /* <DEDUP_REMOVED lines=16> */
.L_x_2562:
[----:B------:R-:W-:Y:S05]  /*15400*/  BSYNC B2 ;  /* 0x0000000000027941 */ /* 0x000fea0003800000 */
.L_x_2561:
        /* <DEDUP_REMOVED lines=44> */
.L_x_2560:
[----:B------:R-:W-:Y:S05]  /*156d0*/  BSYNC B1 ;  /* 0x0000000000017941 */ /* 0x000fea0003800000 */
.L_x_2559:
        /* <DEDUP_REMOVED lines=16> */
.L_x_2563:
        /* <DEDUP_REMOVED lines=12> */
.L_x_2566:
[----:B------:R-:W-:-:S07]  /*158a0*/  IMAD.MOV.U32 R89, RZ, RZ, R118 ;  /* 0x000000ffff597224 */ /* 0x000fce00078e0076 */
.L_x_2567:
[----:B------:R-:W-:Y:S05]  /*158b0*/  BSYNC B1 ;  /* 0x0000000000017941 */ /* 0x000fea0003800000 */
.L_x_2565:
        /* <DEDUP_REMOVED lines=16> */
.L_x_2571:
[----:B------:R-:W-:Y:S05]  /*159c0*/  BSYNC B2 ;  /* 0x0000000000027941 */ /* 0x000fea0003800000 */
.L_x_2570:
        /* <DEDUP_REMOVED lines=44> */
.L_x_2569:
[----:B------:R-:W-:Y:S05]  /*15c90*/  BSYNC B1 ;  /* 0x0000000000017941 */ /* 0x000fea0003800000 */
.L_x_2568:
        /* <DEDUP_REMOVED lines=12> */
.L_x_2564:
        /* <DEDUP_REMOVED lines=12> */
.L_x_2573:
[----:B------:R-:W-:-:S07]  /*15e20*/  IMAD.MOV.U32 R89, RZ, RZ, R118 ;  /* 0x000000ffff597224 */ /* 0x000fce00078e0076 */
.L_x_2574:
[----:B------:R-:W-:Y:S05]  /*15e30*/  BSYNC B1 ;  /* 0x0000000000017941 */ /* 0x000fea0003800000 */
.L_x_2572:
        /* <DEDUP_REMOVED lines=16> */
.L_x_2578:
[----:B------:R-:W-:Y:S05]  /*15f40*/  BSYNC B2 ;  /* 0x0000000000027941 */ /* 0x000fea0003800000 */
.L_x_2577:
        /* <DEDUP_REMOVED lines=44> */
.L_x_2576:
[----:B------:R-:W-:Y:S05]  /*16210*/  BSYNC B1 ;  /* 0x0000000000017941 */ /* 0x000fea0003800000 */
.L_x_2575:
        /* <DEDUP_REMOVED lines=16> */
.L_x_2579:
        /* <DEDUP_REMOVED lines=12> */
.L_x_2582:
[----:B------:R-:W-:-:S07]  /*163e0*/  IMAD.MOV.U32 R89, RZ, RZ, R118 ;  /* 0x000000ffff597224 */ /* 0x000fce00078e0076 */
.L_x_2583:
[----:B------:R-:W-:Y:S05]  /*163f0*/  BSYNC B1 ;  /* 0x0000000000017941 */ /* 0x000fea0003800000 */
.L_x_2581:
        /* <DEDUP_REMOVED lines=16> */
.L_x_2587:
[----:B------:R-:W-:Y:S05]  /*16500*/  BSYNC B2 ;  /* 0x0000000000027941 */ /* 0x000fea0003800000 */
.L_x_2586:
        /* <DEDUP_REMOVED lines=44> */
.L_x_2585:
[----:B------:R-:W-:Y:S05]  /*167d0*/  BSYNC B1 ;  /* 0x0000000000017941 */ /* 0x000fea0003800000 */
.L_x_2584:
        /* <DEDUP_REMOVED lines=10> */
.L_x_2580:
        /* <DEDUP_REMOVED lines=12> */
.L_x_2589:
[----:B------:R-:W-:-:S07]  /*16940*/  IMAD.MOV.U32 R89, RZ, RZ, R118 ;  /* 0x000000ffff597224 */ /* 0x000fce00078e0076 */
.L_x_2590:
[----:B------:R-:W-:Y:S05]  /*16950*/  BSYNC B1 ;  /* 0x0000000000017941 */ /* 0x000fea0003800000 */
.L_x_2588:
        /* <DEDUP_REMOVED lines=16> */
.L_x_2594:
[----:B------:R-:W-:Y:S05]  /*16a60*/  BSYNC B2 ;  /* 0x0000000000027941 */ /* 0x000fea0003800000 */
.L_x_2593:
        /* <DEDUP_REMOVED lines=44> */
.L_x_2592:
[----:B------:R-:W-:Y:S05]  /*16d30*/  BSYNC B1 ;  /* 0x0000000000017941 */ /* 0x000fea0003800000 */
.L_x_2591:
        /* <DEDUP_REMOVED lines=14> */
.L_x_2595:
        /* <DEDUP_REMOVED lines=12> */
.L_x_2598:
[----:B------:R-:W-:-:S07]  /*16ee0*/  IMAD.MOV.U32 R50, RZ, RZ, R118 ;  /* 0x000000ffff327224 */ /* 0x000fce00078e0076 */
.L_x_2599:
[----:B------:R-:W-:Y:S05]  /*16ef0*/  BSYNC B1 ;  /* 0x0000000000017941 */ /* 0x000fea0003800000 */
.L_x_2597:
        /* <DEDUP_REMOVED lines=16> */
.L_x_2603:
[----:B------:R-:W-:Y:S05]  /*17000*/  BSYNC B2 ;  /* 0x0000000000027941 */ /* 0x000fea0003800000 */
.L_x_2602:
        /* <DEDUP_REMOVED lines=44> */
.L_x_2601:
[----:B------:R-:W-:Y:S05]  /*172d0*/  BSYNC B1 ;  /* 0x0000000000017941 */ /* 0x000fea0003800000 */
.L_x_2600:
        /* <DEDUP_REMOVED lines=12> */
.L_x_2596:
        /* <DEDUP_REMOVED lines=12> */
.L_x_2605:
[----:B------:R-:W-:-:S07]  /*17460*/  IMAD.MOV.U32 R50, RZ, RZ, R118 ;  /* 0x000000ffff327224 */ /* 0x000fce00078e0076 */
.L_x_2606:
[----:B------:R-:W-:Y:S05]  /*17470*/  BSYNC B1 ;  /* 0x0000000000017941 */ /* 0x000fea0003800000 */
.L_x_2604:
        /* <DEDUP_REMOVED lines=16> */
.L_x_2610:
[----:B------:R-:W-:Y:S05]  /*17580*/  BSYNC B2 ;  /* 0x0000000000027941 */ /* 0x000fea0003800000 */
.L_x_2609:
        /* <DEDUP_REMOVED lines=44> */
.L_x_2608:
[----:B------:R-:W-:Y:S05]  /*17850*/  BSYNC B1 ;  /* 0x0000000000017941 */ /* 0x000fea0003800000 */
.L_x_2607:
        /* <DEDUP_REMOVED lines=14> */
.L_x_2611:
        /* <DEDUP_REMOVED lines=12> */
.L_x_2614:
[----:B------:R-:W-:-:S07]  /*17a00*/  IMAD.MOV.U32 R104, RZ, RZ, R118 ;  /* 0x000000ffff687224 */ /* 0x000fce00078e0076 */
.L_x_2615:
[----:B------:R-:W-:Y:S05]  /*17a10*/  BSYNC B1 ;  /* 0x0000000000017941 */ /* 0x000fea0003800000 */
.L_x_2613:
        /* <DEDUP_REMOVED lines=16> */
.L_x_2619:
[----:B------:R-:W-:Y:S05]  /*17b20*/  BSYNC B2 ;  /* 0x0000000000027941 */ /* 0x000fea0003800000 */
.L_x_2618:
        /* <DEDUP_REMOVED lines=44> */
.L_x_2617:
[----:B------:R-:W-:Y:S05]  /*17df0*/  BSYNC B1 ;  /* 0x0000000000017941 */ /* 0x000fea0003800000 */
.L_x_2616:
        /* <DEDUP_REMOVED lines=10> */
.L_x_2612:
        /* <DEDUP_REMOVED lines=12> */
.L_x_2621:
[----:B------:R-:W-:-:S07]  /*17f60*/  IMAD.MOV.U32 R115, RZ, RZ, R118 ;  /* 0x000000ffff737224 */ /* 0x000fce00078e0076 */
.L_x_2622:
[----:B------:R-:W-:Y:S05]  /*17f70*/  BSYNC B1 ;  /* 0x0000000000017941 */ /* 0x000fea0003800000 */
.L_x_2620:
        /* <DEDUP_REMOVED lines=16> */
.L_x_2626:
[----:B------:R-:W-:Y:S05]  /*18080*/  BSYNC B2 ;  /* 0x0000000000027941 */ /* 0x000fea0003800000 */
.L_x_2625:
        /* <DEDUP_REMOVED lines=40> */
[----:B------:R-:W-:-:S04]  /*18310*/  IMAD.WIDE.U32 R50, R51, -0x326172a9, RZ ;  /* 0xcd9e8d5733327825 */ /* 0x000fc800078e00ff */
[----:B------:R-:W-:Y:S01]  /*18320*/  IMAD.MOV.U32 R48, RZ, RZ, RZ ;  /* 0x000000ffff307224 */ /* 0x000fe200078e00ff */
[----:B------:R-:W-:Y:S02]  /*18330*/  LOP3.LUT R112, R51, UR36, R112, 0x96, !PT ;  /* 0x0000002433707c12 */ /* 0x000fe4000f8e9670 */
[----:B------:R-:W-:-:S07]  /*18340*/  MOV R118, R50 ;  /* 0x0000003200767202 */ /* 0x000fce0000000f00 */
.L_x_2624:
[----:B------:R-:W-:Y:S05]  /*18350*/  BSYNC B1 ;  /* 0x0000000000017941 */ /* 0x000fea0003800000 */
.L_x_2623:
        /* <DEDUP_REMOVED lines=14> */
.L_x_2627:
        /* <DEDUP_REMOVED lines=12> */
.L_x_2630:
[----:B------:R-:W-:-:S07]  /*18500*/  IMAD.MOV.U32 R89, RZ, RZ, R118 ;  /* 0x000000ffff597224 */ /* 0x000fce00078e0076 */
.L_x_2631:
[----:B------:R-:W-:Y:S05]  /*18510*/  BSYNC B1 ;  /* 0x0000000000017941 */ /* 0x000fea0003800000 */
.L_x_2629:
        /* <DEDUP_REMOVED lines=16> */
.L_x_2635:
[----:B------:R-:W-:Y:S05]  /*18620*/  BSYNC B2 ;  /* 0x0000000000027941 */ /* 0x000fea0003800000 */
.L_x_2634:
        /* <DEDUP_REMOVED lines=44> */
.L_x_2633:
[----:B------:R-:W-:Y:S05]  /*188f0*/  BSYNC B1 ;  /* 0x0000000000017941 */ /* 0x000fea0003800000 */
.L_x_2632:
        /* <DEDUP_REMOVED lines=12> */
.L_x_2628:
        /* <DEDUP_REMOVED lines=25> */
[----:B------:R-:W-:Y:S02]  /*18b50*/  LOP3.LUT R51, R51, R163, R49, 0xfe, !PT ;  /* 0x000000a333337212 */ /* 0x000fe400078efe31 */
[----:B------:R-:W-:Y:S02]  /*18b60*/  SHF.L.U32 R163, R161, 0x3, RZ ;  /* 0x00000003a1a37819 */ /* 0x000fe400000006ff */
[----:B------:R-:W-:Y:S02]  /*18b70*/  LOP3.LUT R88, R50, R88, R48, 0xfe, !PT ;  /* 0x0000005832587212 */ /* 0x000fe400078efe30 */
[----:B------:R-:W-:Y:S02]  /*18b80*/  SEL R49, RZ, 0x1, P2 ;  /* 0x00000001ff317807 */ /* 0x000fe40001000000 */
[----:B------:R-:W-:Y:S02]  /*18b90*/  IADD3 R48, P0, R163, UR12, RZ ;  /* 0x0000000ca3307c10 */ /* 0x000fe4000ff1e0ff */
[----:B------:R-:W-:-:S02]  /*18ba0*/  LOP3.LUT R50, R88, R49, RZ, 0xfc, !PT ;  /* 0x0000003158327212 */ /* 0x000fc400078efcff */
        /* <DEDUP_REMOVED lines=23> */
.L_x_2636:
[----:B------:R-:W-:-:S07]  /*18d20*/  VIADD R161, R161, 0x80 ;  /* 0x00000080a1a17836 */ /* 0x000fce0000000000 */
.L_x_2507:
[----:B------:R-:W-:Y:S05]  /*18d30*/  BSYNC B0 ;  /* 0x0000000000007941 */ /* 0x000fea0003800000 */
.L_x_2506:
        /* <DEDUP_REMOVED lines=29> */
.L_x_2640:
[----:B------:R-:W-:-:S07]  /*18f10*/  IMAD.MOV.U32 R148, RZ, RZ, R118 ;  /* 0x000000ffff947224 */ /* 0x000fce00078e0076 */
.L_x_2641:
[----:B------:R-:W-:Y:S05]  /*18f20*/  BSYNC B1 ;  /* 0x0000000000017941 */ /* 0x000fea0003800000 */
.L_x_2639:
        /* <DEDUP_REMOVED lines=16> */
.L_x_2645:
[----:B------:R-:W-:Y:S05]  /*19030*/  BSYNC B2 ;  /* 0x0000000000027941 */ /* 0x000fea0003800000 */
.L_x_2644:
        /* <DEDUP_REMOVED lines=44> */
.L_x_2643:
[----:B------:R-:W-:Y:S05]  /*19300*/  BSYNC B1 ;  /* 0x0000000000017941 */ /* 0x000fea0003800000 */
.L_x_2642:
[----:B------:R-:W0:Y:S01]  /*19310*/  LDC R162, c[0x0][0x294] ;  /* 0x0000a500ffa27b82 */ /* 0x000e220000000800 */
[----:B------:R-:W-:Y:S01]  /*19320*/  ISETP.NE.U32.AND P2, PT, R88, RZ, PT ;  /* 0x000000ff5800720c */ /* 0x000fe20003f45070 */
[----:B------:R-:W-:Y:S01]  /*19330*/  HFMA2.MMA R88, -RZ, RZ, 0.1171875, 0 ;  /* 0x2f800000ff587435 */ /* 0x000fe200000001ff */
[----:B-----5:R-:W-:Y:S01]  /*19340*/  IMAD.U32 R128, R48, 0x10000, RZ ;  /* 0x0001000030807824 */ /* 0x020fe200078e00ff */
[----:B------:R-:W-:Y:S02]  /*19350*/  LOP3.LUT R36, R36, 0xffffffef, RZ, 0xc0, !PT ;  /* 0xffffffef24247812 */ /* 0x000fe400078ec0ff */
[----:B------:R-:W-:Y:S02]  /*19360*/  ISETP.NE.AND.EX P2, PT, R89, RZ, PT, P2 ;  /* 0x000000ff5900720c */ /* 0x000fe40003f45320 */
[----:B------:R-:W1:Y:S01]  /*19370*/  LDC R163, c[0x0][0x298] ;  /* 0x0000a600ffa37b82 */ /* 0x000e620000000800 */
[----:B------:R-:W-:-:S05]  /*19380*/  I2FP.F32.U32 R89, R148 ;  /* 0x0000009400597245 */ /* 0x000fca0000201000 */
        /* <DEDUP_REMOVED lines=13> */
.L_x_2646:
        /* <DEDUP_REMOVED lines=12> */
.L_x_2649:
[----:B------:R-:W-:-:S07]  /*19520*/  MOV R48, R118 ;  /* 0x0000007600307202 */ /* 0x000fce0000000f00 */
.L_x_2650:
[----:B------:R-:W-:Y:S05]  /*19530*/  BSYNC B1 ;  /* 0x0000000000017941 */ /* 0x000fea0003800000 */
.L_x_2648:
        /* <DEDUP_REMOVED lines=16> */
.L_x_2654:
[----:B------:R-:W-:Y:S05]  /*19640*/  BSYNC B2 ;  /* 0x0000000000027941 */ /* 0x000fea0003800000 */
.L_x_2653:
        /* <DEDUP_REMOVED lines=44> */
.L_x_2652:
[----:B------:R-:W-:Y:S05]  /*19910*/  BSYNC B1 ;  /* 0x0000000000017941 */ /* 0x000fea0003800000 */
.L_x_2651:
        /* <DEDUP_REMOVED lines=10> */
.L_x_2647:
        /* <DEDUP_REMOVED lines=12> */
.L_x_2656:
[----:B------:R-:W-:-:S07]  /*19a80*/  IMAD.MOV.U32 R48, RZ, RZ, R118 ;  /* 0x000000ffff307224 */ /* 0x000fce00078e0076 */
.L_x_2657:
[----:B------:R-:W-:Y:S05]  /*19a90*/  BSYNC B1 ;  /* 0x0000000000017941 */ /* 0x000fea0003800000 */
.L_x_2655:
        /* <DEDUP_REMOVED lines=16> */
.L_x_2661:
[----:B------:R-:W-:Y:S05]  /*19ba0*/  BSYNC B2 ;  /* 0x0000000000027941 */ /* 0x000fea0003800000 */
.L_x_2660:
        /* <DEDUP_REMOVED lines=44> */
.L_x_2659:
[----:B------:R-:W-:Y:S05]  /*19e70*/  BSYNC B1 ;  /* 0x0000000000017941 */ /* 0x000fea0003800000 */
.L_x_2658:
        /* <DEDUP_REMOVED lines=16> */
.L_x_2662:
        /* <DEDUP_REMOVED lines=12> */
.L_x_2665:
[----:B------:R-:W-:-:S07]  /*1a040*/  MOV R48, R118 ;  /* 0x0000007600307202 */ /* 0x000fce0000000f00 */
.L_x_2666:
[----:B------:R-:W-:Y:S05]  /*1a050*/  BSYNC B1 ;  /* 0x0000000000017941 */ /* 0x000fea0003800000 */
.L_x_2664:
        /* <DEDUP_REMOVED lines=16> */
.L_x_2670:
[----:B------:R-:W-:Y:S05]  /*1a160*/  BSYNC B2 ;  /* 0x0000000000027941 */ /* 0x000fea0003800000 */
.L_x_2669:
        /* <DEDUP_REMOVED lines=44> */
.L_x_2668:
[----:B------:R-:W-:Y:S05]  /*1a430*/  BSYNC B1 ;  /* 0x0000000000017941 */ /* 0x000fea0003800000 */
.L_x_2667:
        /* <DEDUP_REMOVED lines=12> */
.L_x_2663:
        /* <DEDUP_REMOVED lines=12> */
.L_x_2672:
[----:B------:R-:W-:-:S07]  /*1a5c0*/  IMAD.MOV.U32 R48, RZ, RZ, R118 ;  /* 0x000000ffff307224 */ /* 0x000fce00078e0076 */
.L_x_2673:
[----:B------:R-:W-:Y:S05]  /*1a5d0*/  BSYNC B1 ;  /* 0x0000000000017941 */ /* 0x000fea0003800000 */
.L_x_2671:
        /* <DEDUP_REMOVED lines=16> */
.L_x_2677:
[----:B------:R-:W-:Y:S05]  /*1a6e0*/  BSYNC B2 ;  /* 0x0000000000027941 */ /* 0x000fea0003800000 */
.L_x_2676:
        /* <DEDUP_REMOVED lines=44> */
.L_x_2675:
[----:B------:R-:W-:Y:S05]  /*1a9b0*/  BSYNC B1 ;  /* 0x0000000000017941 */ /* 0x000fea0003800000 */
.L_x_2674:
        /* <DEDUP_REMOVED lines=16> */
.L_x_2678:
        /* <DEDUP_REMOVED lines=12> */
.L_x_2681:
[----:B------:R-:W-:-:S07]  /*1ab80*/  MOV R89, R118 ;  /* 0x0000007600597202 */ /* 0x000fce0000000f00 */
.L_x_2682:
[----:B------:R-:W-:Y:S05]  /*1ab90*/  BSYNC B1 ;  /* 0x0000000000017941 */ /* 0x000fea0003800000 */
.L_x_2680:
        /* <DEDUP_REMOVED lines=16> */
.L_x_2686:
[----:B------:R-:W-:Y:S05]  /*1aca0*/  BSYNC B2 ;  /* 0x0000000000027941 */ /* 0x000fea0003800000 */
.L_x_2685:
        /* <DEDUP_REMOVED lines=44> */
.L_x_2684:
[----:B------:R-:W-:Y:S05]  /*1af70*/  BSYNC B1 ;  /* 0x0000000000017941 */ /* 0x000fea0003800000 */
.L_x_2683:
        /* <DEDUP_REMOVED lines=10> */
.L_x_2679:
        /* <DEDUP_REMOVED lines=12> */
.L_x_2688:
[----:B------:R-:W-:-:S07]  /*1b0e0*/  IMAD.MOV.U32 R89, RZ, RZ, R118 ;  /* 0x000000ffff597224 */ /* 0x000fce00078e0076 */
.L_x_2689:
[----:B------:R-:W-:Y:S05]  /*1b0f0*/  BSYNC B1 ;  /* 0x0000000000017941 */ /* 0x000fea0003800000 */
.L_x_2687:
        /* <DEDUP_REMOVED lines=16> */
.L_x_2693:
[----:B------:R-:W-:Y:S05]  /*1b200*/  BSYNC B2 ;  /* 0x0000000000027941 */ /* 0x000fea0003800000 */
.L_x_2692:
        /* <DEDUP_REMOVED lines=44> */
.L_x_2691:
[----:B------:R-:W-:Y:S05]  /*1b4d0*/  BSYNC B1 ;  /* 0x0000000000017941 */ /* 0x000fea0003800000 */
.L_x_2690:
        /* <DEDUP_REMOVED lines=16> */
.L_x_2694:
        /* <DEDUP_REMOVED lines=12> */
.L_x_2697:
[----:B------:R-:W-:-:S07]  /*1b6a0*/  MOV R89, R118 ;  /* 0x0000007600597202 */ /* 0x000fce0000000f00 */
.L_x_2698:
[----:B------:R-:W-:Y:S05]  /*1b6b0*/  BSYNC B1 ;  /* 0x0000000000017941 */ /* 0x000fea0003800000 */
.L_x_2696:
        /* <DEDUP_REMOVED lines=16> */
.L_x_2702:
[----:B------:R-:W-:Y:S05]  /*1b7c0*/  BSYNC B2 ;  /* 0x0000000000027941 */ /* 0x000fea0003800000 */
.L_x_2701:
        /* <DEDUP_REMOVED lines=44> */
.L_x_2700:
[----:B------:R-:W-:Y:S05]  /*1ba90*/  BSYNC B1 ;  /* 0x0000000000017941 */ /* 0x000fea0003800000 */
.L_x_2699:
        /* <DEDUP_REMOVED lines=12> */
.L_x_2695:
        /* <DEDUP_REMOVED lines=12> */
.L_x_2704:
[----:B------:R-:W-:-:S07]  /*1bc20*/  IMAD.MOV.U32 R89, RZ, RZ, R118 ;  /* 0x000000ffff597224 */ /* 0x000fce00078e0076 */
.L_x_2705:
[----:B------:R-:W-:Y:S05]  /*1bc30*/  BSYNC B1 ;  /* 0x0000000000017941 */ /* 0x000fea0003800000 */
.L_x_2703:
        /* <DEDUP_REMOVED lines=16> */
.L_x_2709:
[----:B------:R-:W-:Y:S05]  /*1bd40*/  BSYNC B2 ;  /* 0x0000000000027941 */ /* 0x000fea0003800000 */
.L_x_2708:
        /* <DEDUP_REMOVED lines=44> */
.L_x_2707:
[----:B------:R-:W-:Y:S05]  /*1c010*/  BSYNC B1 ;  /* 0x0000000000017941 */ /* 0x000fea0003800000 */
.L_x_2706:
        /* <DEDUP_REMOVED lines=16> */
.L_x_2710:
        /* <DEDUP_REMOVED lines=12> */
.L_x_2713:
[----:B------:R-:W-:-:S07]  /*1c1e0*/  MOV R50, R118 ;  /* 0x0000007600327202 */ /* 0x000fce0000000f00 */
.L_x_2714:
[----:B------:R-:W-:Y:S05]  /*1c1f0*/  BSYNC B1 ;  /* 0x0000000000017941 */ /* 0x000fea0003800000 */
.L_x_2712:
        /* <DEDUP_REMOVED lines=16> */
.L_x_2718:
[----:B------:R-:W-:Y:S05]  /*1c300*/  BSYNC B2 ;  /* 0x0000000000027941 */ /* 0x000fea0003800000 */
.L_x_2717:
        /* <DEDUP_REMOVED lines=44> */
.L_x_2716:
[----:B------:R-:W-:Y:S05]  /*1c5d0*/  BSYNC B1 ;  /* 0x0000000000017941 */ /* 0x000fea0003800000 */
.L_x_2715:
        /* <DEDUP_REMOVED lines=10> */
.L_x_2711:
        /* <DEDUP_REMOVED lines=12> */
.L_x_2720:
[----:B------:R-:W-:-:S07]  /*1c740*/  IMAD.MOV.U32 R50, RZ, RZ, R118 ;  /* 0x000000ffff327224 */ /* 0x000fce00078e0076 */
.L_x_2721:
[----:B------:R-:W-:Y:S05]  /*1c750*/  BSYNC B1 ;  /* 0x0000000000017941 */ /* 0x000fea0003800000 */
.L_x_2719:
        /* <DEDUP_REMOVED lines=16> */
.L_x_2725:
[----:B------:R-:W-:Y:S05]  /*1c860*/  BSYNC B2 ;  /* 0x0000000000027941 */ /* 0x000fea0003800000 */
.L_x_2724:
        /* <DEDUP_REMOVED lines=44> */
.L_x_2723:
[----:B------:R-:W-:Y:S05]  /*1cb30*/  BSYNC B1 ;  /* 0x0000000000017941 */ /* 0x000fea0003800000 */
.L_x_2722:
        /* <DEDUP_REMOVED lines=14> */
.L_x_2726:
        /* <DEDUP_REMOVED lines=12> */
.L_x_2729:
[----:B------:R-:W-:-:S07]  /*1cce0*/  MOV R50, R118 ;  /* 0x0000007600327202 */ /* 0x000fce0000000f00 */
.L_x_2730:
[----:B------:R-:W-:Y:S05]  /*1ccf0*/  BSYNC B1 ;  /* 0x0000000000017941 */ /* 0x000fea0003800000 */
.L_x_2728:
        /* <DEDUP_REMOVED lines=16> */
.L_x_2734:
[----:B------:R-:W-:Y:S05]  /*1ce00*/  BSYNC B2 ;  /* 0x0000000000027941 */ /* 0x000fea0003800000 */
.L_x_2733:
        /* <DEDUP_REMOVED lines=44> */
.L_x_2732:
[----:B------:R-:W-:Y:S05]  /*1d0d0*/  BSYNC B1 ;  /* 0x0000000000017941 */ /* 0x000fea0003800000 */
.L_x_2731:
        /* <DEDUP_REMOVED lines=12> */
.L_x_2727:
        /* <DEDUP_REMOVED lines=12> */
.L_x_2736:
[----:B------:R-:W-:-:S07]  /*1d260*/  IMAD.MOV.U32 R50, RZ, RZ, R118 ;  /* 0x000000ffff327224 */ /* 0x000fce00078e0076 */
.L_x_2737:
[----:B------:R-:W-:Y:S05]  /*1d270*/  BSYNC B1 ;  /* 0x0000000000017941 */ /* 0x000fea0003800000 */
.L_x_2735:
        /* <DEDUP_REMOVED lines=16> */
.L_x_2741:
[----:B------:R-:W-:Y:S05]  /*1d380*/  BSYNC B2 ;  /* 0x0000000000027941 */ /* 0x000fea0003800000 */
.L_x_2740:
        /* <DEDUP_REMOVED lines=44> */
.L_x_2739:
[----:B------:R-:W-:Y:S05]  /*1d650*/  BSYNC B1 ;  /* 0x0000000000017941 */ /* 0x000fea0003800000 */
.L_x_2738:
        /* <DEDUP_REMOVED lines=14> */
.L_x_2742:
        /* <DEDUP_REMOVED lines=12> */
.L_x_2745:
[----:B------:R-:W-:-:S07]  /*1d800*/  MOV R89, R118 ;  /* 0x0000007600597202 */ /* 0x000fce0000000f00 */
.L_x_2746:
[----:B------:R-:W-:Y:S05]  /*1d810*/  BSYNC B1 ;  /* 0x0000000000017941 */ /* 0x000fea0003800000 */
.L_x_2744:
        /* <DEDUP_REMOVED lines=16> */
.L_x_2750:
[----:B------:R-:W-:Y:S05]  /*1d920*/  BSYNC B2 ;  /* 0x0000000000027941 */ /* 0x000fea0003800000 */
.L_x_2749:
        /* <DEDUP_REMOVED lines=44> */
.L_x_2748:
[----:B------:R-:W-:Y:S05]  /*1dbf0*/  BSYNC B1 ;  /* 0x0000000000017941 */ /* 0x000fea0003800000 */
.L_x_2747:
        /* <DEDUP_REMOVED lines=10> */
.L_x_2743:
        /* <DEDUP_REMOVED lines=12> */
.L_x_2752:
[----:B------:R-:W-:-:S07]  /*1dd60*/  IMAD.MOV.U32 R89, RZ, RZ, R118 ;  /* 0x000000ffff597224 */ /* 0x000fce00078e0076 */
.L_x_2753:
[----:B------:R-:W-:Y:S05]  /*1dd70*/  BSYNC B1 ;  /* 0x0000000000017941 */ /* 0x000fea0003800000 */
.L_x_2751:
        /* <DEDUP_REMOVED lines=16> */
.L_x_2757:
[----:B------:R-:W-:Y:S05]  /*1de80*/  BSYNC B2 ;  /* 0x0000000000027941 */ /* 0x000fea0003800000 */
.L_x_2756:
        /* <DEDUP_REMOVED lines=44> */
.L_x_2755:
[----:B------:R-:W-:Y:S05]  /*1e150*/  BSYNC B1 ;  /* 0x0000000000017941 */ /* 0x000fea0003800000 */
.L_x_2754:
        /* <DEDUP_REMOVED lines=14> */
.L_x_2758:
        /* <DEDUP_REMOVED lines=12> */
.L_x_2761:
[----:B------:R-:W-:-:S07]  /*1e300*/  MOV R89, R118 ;  /* 0x0000007600597202 */ /* 0x000fce0000000f00 */
.L_x_2762:
[----:B------:R-:W-:Y:S05]  /*1e310*/  BSYNC B1 ;  /* 0x0000000000017941 */ /* 0x000fea0003800000 */
.L_x_2760:
        /* <DEDUP_REMOVED lines=16> */
.L_x_2766:
[----:B------:R-:W-:Y:S05]  /*1e420*/  BSYNC B2 ;  /* 0x0000000000027941 */ /* 0x000fea0003800000 */
.L_x_2765:
        /* <DEDUP_REMOVED lines=44> */
.L_x_2764:
[----:B------:R-:W-:Y:S05]  /*1e6f0*/  BSYNC B1 ;  /* 0x0000000000017941 */ /* 0x000fea0003800000 */
.L_x_2763:
        /* <DEDUP_REMOVED lines=12> */
.L_x_2759:
        /* <DEDUP_REMOVED lines=12> */
[----:B0-----:R-:W-:-:S03]  /*1e880*/  SEL R49, RZ, 0x10000, P4 ;  /* 0x00010000ff317807 */ /* 0x001fc60002000000 */
[----:B------:R-:W-:Y:S01]  /*1e890*/  IMAD.WIDE.U32 R50, R162, 0x10000, RZ ;  /* 0x00010000a2327825 */ /* 0x000fe200078e00ff */
[C---:B------:R-:W-:Y:S02]  /*1e8a0*/  LOP3.LUT P4, RZ, R36.reuse, 0x2, RZ, 0xc0, !PT ;  /* 0x0000000224ff7812 */ /* 0x040fe4000788c0ff */
[----:B------:R-:W-:Y:S01]  /*1e8b0*/  SEL R48, RZ, 0x1000000, P5 ;  /* 0x01000000ff307807 */ /* 0x000fe20002800000 */
[----:B------:R-:W-:Y:S01]  /*1e8c0*/  IMAD.SHL.U32 R162, R161, 0x8, RZ ;  /* 0x00000008a1a27824 */ /* 0x000fe200078e00ff */
[----:B------:R-:W-:Y:S02]  /*1e8d0*/  SEL R163, RZ, 0x1, P4 ;  /* 0x00000001ffa37807 */ /* 0x000fe40002000000 */
[----:B------:R-:W-:Y:S02]  /*1e8e0*/  LOP3.LUT P5, RZ, R36, 0x1, RZ, 0xc0, !PT ;  /* 0x0000000124ff7812 */ /* 0x000fe400078ac0ff */
[----:B------:R-:W-:Y:S01]  /*1e8f0*/  LOP3.LUT R48, R164, R48, R49, 0xfe, !PT ;  /* 0x00000030a4307212 */ /* 0x000fe200078efe31 */
[----:B------:R-:W-:Y:S01]  /*1e900*/  IMAD.WIDE.U32 R88, R163, 0x1000000, RZ ;  /* 0x01000000a3587825 */ /* 0x000fe200078e00ff */
[----:B------:R-:W-:-:S02]  /*1e910*/  SEL R165, RZ, 0x1, P5 ;  /* 0x00000001ffa57807 */ /* 0x000fc40002800000 */
[----:B------:R-:W-:Y:S02]  /*1e920*/  SEL R164, RZ, 0x1, P6 ;  /* 0x00000001ffa47807 */ /* 0x000fe40003000000 */
[----:B------:R-:W-:Y:S02]  /*1e930*/  LOP3.LUT R163, R89, R48, R165, 0xfe, !PT ;  /* 0x0000003059a37212 */ /* 0x000fe400078efea5 */
[----:B------:R-:W-:Y:S01]  /*1e940*/  SHF.R.U32.HI R161, RZ, 0x1d, R161 ;  /* 0x0000001dffa17819 */ /* 0x000fe200000116a1 */
[----:B------:R-:W-:-:S05]  /*1e950*/  IMAD.WIDE.U32 R48, R164, 0x100, RZ ;  /* 0x00000100a4307825 */ /* 0x000fca00078e00ff */
[----:B------:R-:W-:Y:S02]  /*1e960*/  LOP3.LUT R49, R49, R163, R51, 0xfe, !PT ;  /* 0x000000a331317212 */ /* 0x000fe400078efe33 */
[----:B------:R-:W-:Y:S02]  /*1e970*/  LOP3.LUT R88, R48, R88, R50, 0xfe, !PT ;  /* 0x0000005830587212 */ /* 0x000fe400078efe32 */
[----:B------:R-:W-:Y:S02]  /*1e980*/  SEL R51, RZ, 0x1, P2 ;  /* 0x00000001ff337807 */ /* 0x000fe40001000000 */
[----:B------:R-:W-:Y:S02]  /*1e990*/  IADD3 R50, P0, R162, UR12, RZ ;  /* 0x0000000ca2327c10 */ /* 0x000fe4000ff1e0ff */
[----:B------:R-:W-:Y:S02]  /*1e9a0*/  LOP3.LUT R48, R88, R51, RZ, 0xfc, !PT ;  /* 0x0000003358307212 */ /* 0x000fe400078efcff */
[----:B------:R-:W-:-:S05]  /*1e9b0*/  IADD3.X R51, R161, UR13, RZ, P0, !PT ;  /* 0x0000000da1337c10 */ /* 0x000fca00087fe4ff */
[----:B------:R2:W-:Y:S01]  /*1e9c0*/  STG.E.64 desc[UR4][R50.64], R48 ;  /* 0x0000003032007986 */ /* 0x0005e2000c101b04 */
[----:B------:R-:W-:Y:S05]  /*1e9d0*/  @!P1 BRA `(.L_x_2638) ;  /* 0x0000000000509947 */ /* 0x000fea0003800000 */
[----:B--2---:R-:W-:Y:S01]  /*1e9e0*/  IMAD.U32 R48, R104, 0x10000, RZ ;  /* 0x0001000068307824 */ /* 0x004fe200078e00ff */
        /* <DEDUP_REMOVED lines=19> */
.L_x_2638:
[----:B------:R-:W-:Y:S05]  /*1eb20*/  BSYNC B0 ;  /* 0x0000000000007941 */ /* 0x000fea0003800000 */
.L_x_2637:
[----:B0123--:R-:W-:Y:S01]  /*1eb30*/  FADD.FTZ R48, RZ, R120 ;  /* 0x00000078ff307221 */ /* 0x00ffe20000010000 */
[----:B------:R-:W-:Y:S01]  /*1eb40*/  LOP3.LUT P0, RZ, R36, 0x20, RZ, 0xc0, !PT ;  /* 0x0000002024ff7812 */ /* 0x000fe2000780c0ff */
[----:B------:R-:W-:Y:S01]  /*1eb50*/  UMOV UR14, 0xffffffff ;  /* 0xffffffff000e7882 */ /* 0x000fe20000000000 */
[C---:B------:R-:W-:Y:S01]  /*1eb60*/  ISETP.GT.U32.AND P1, PT, R30.reuse, 0x17f, PT ;  /* 0x0000017f1e00780c */ /* 0x040fe20003f24070 */
        /* <DEDUP_REMOVED lines=46> */
[----:B------:R-:W-:-:S04]  /*1ee50*/  LOP3.LUT R50, R51, 0x7fffffc, RZ, 0xc0, !PT ;  /* 0x07fffffc33327812 */ /* 0x000fc800078ec0ff */
[----:B------:R-:W-:Y:S01]  /*1ee60*/  @!P4 IADD3 R50, R50, 0x4, RZ ;  /* 0x000000043232c810 */ /* 0x000fe20007ffe0ff */
        /* <DEDUP_REMOVED lines=103> */
.L_x_2789:
[----:B------:R-:W2:Y:S01]  /*1f4e0*/  @!P5 S2R R89, SR_CgaCtaId ;  /* 0x000000000059d919 */ /* 0x000ea20000008800 */
[----:B------:R-:W-:Y:S01]  /*1f4f0*/  LOP3.LUT R51, R51, 0x3, RZ, 0xc0, !PT ;  /* 0x0000000333337812 */ /* 0x000fe200078ec0ff */
[----:B-1----:R-:W-:Y:S01]  /*1f500*/  FADD.FTZ R49, R165, R161 ;  /* 0x000000a1a5317221 */ /* 0x002fe20000010000 */
[----:B------:R-:W-:Y:S01]  /*1f510*/  @!P5 MOV R88, 0x400 ;  /* 0x000004000058d802 */ /* 0x000fe20000000f00 */
[----:B------:R-:W-:Y:S05]  /*1f520*/  WARPSYNC.ALL ;  /* 0x0000000000007948 */ /* 0x000fea0003800000 */
[----:B--2---:R-:W-:Y:S01]  /*1f530*/  @!P5 LEA R89, R89, R88, 0x18 ;  /* 0x000000585959d211 */ /* 0x004fe200078ec0ff */
[----:B------:R-:W-:-:S04]  /*1f540*/  @!P5 IMAD.IADD R88, R50, 0x1, R51 ;  /* 0x000000013258d824 */ /* 0x000fc800078e0233 */
[----:B------:R-:W-:Y:S01]  /*1f550*/  @!P5 IMAD R88, R88, 0x8, R89 ;  /* 0x000000085858d824 */ /* 0x000fe200078e0259 */
[----:B------:R-:W-:-:S04]  /*1f560*/  LOP3.LUT R89, R35, 0x1f, RZ, 0xc0, !PT ;  /* 0x0000001f23597812 */ /* 0x000fc800078ec0ff */
[----:B------:R1:W-:Y:S01]  /*1f570*/  @!P5 STS.64 [R88], R48 ;  /* 0x000000305800d388 */ /* 0x0003e20000000a00 */
[----:B------:R-:W-:-:S13]  /*1f580*/  ISETP.GT.U32.AND P0, PT, R89, 0x3, PT ;  /* 0x000000035900780c */ /* 0x000fda0003f04070 */
[----:B-1----:R-:W1:Y:S01]  /*1f590*/  @!P0 S2R R49, SR_CgaCtaId ;  /* 0x0000000000318919 */ /* 0x002e620000008800 */
[----:B------:R-:W-:Y:S01]  /*1f5a0*/  @!P0 MOV R48, 0x400 ;  /* 0x0000040000308802 */ /* 0x000fe20000000f00 */
[----:B------:R-:W-:Y:S01]  /*1f5b0*/  IMAD.MOV.U32 R161, RZ, RZ, RZ ;  /* 0x000000ffffa17224 */ /* 0x000fe200078e00ff */
[----:B------:R-:W-:Y:S01]  /*1f5c0*/  @!P0 IADD3 R50, R50, R89, RZ ;  /* 0x0000005932328210 */ /* 0x000fe20007ffe0ff */
[----:B------:R-:W-:Y:S01]  /*1f5d0*/  BAR.SYNC.DEFER_BLOCKING 0x0 ;  /* 0x0000000000007b1d */ /* 0x000fe20000010000 */
[----:B------:R-:W-:Y:S02]  /*1f5e0*/  @!P0 MOV R161, R117 ;  /* 0x0000007500a18202 */ /* 0x000fe40000000f00 */
[----:B------:R-:W-:Y:S02]  /*1f5f0*/  LOP3.LUT P1, RZ, R36, 0x20, RZ, 0xc0, !PT ;  /* 0x0000002024ff7812 */ /* 0x000fe4000782c0ff */
[----:B------:R-:W-:Y:S01]  /*1f600*/  I2FP.F32.S32 R163, R161 ;  /* 0x000000a100a37245 */ /* 0x000fe20000201400 */
[----:B------:R-:W-:Y:S01]  /*1f610*/  BSSY B0, `(.L_x_2768) ;  /* 0x0000058000007945 */ /* 0x000fe20003800000 */
[----:B-1----:R-:W-:-:S05]  /*1f620*/  @!P0 LEA R49, R49, R48, 0x18 ;  /* 0x0000003031318211 */ /* 0x002fca00078ec0ff */
[----:B------:R-:W-:Y:S01]  /*1f630*/  @!P0 IMAD R160, R50, 0x8, R49 ;  /* 0x0000000832a08824 */ /* 0x000fe200078e0231 */
[----:B------:R-:W-:Y:S01]  /*1f640*/  CS2R R48, SRZ ;  /* 0x0000000000307805 */ /* 0x000fe2000001ff00 */
[----:B------:R-:W1:Y:S05]  /*1f650*/  SHFL.DOWN PT, R50, R161, 0x2, 0x1f ;  /* 0x08401f00a1327f89 */ /* 0x000e6a00000e0000 */
[----:B------:R-:W2:Y:S01]  /*1f660*/  @!P0 LDS.64 R48, [R160] ;  /* 0x00000000a0308984 */ /* 0x000ea20000000a00 */
[----:B------:R-:W-:Y:S02]  /*1f670*/  PLOP3.LUT P0, PT, PT, PT, UP0, 0x40, 0x0 ;  /* 0x000000000000781c */ /* 0x000fe40003f0e808 */
[----:B-1----:R-:W-:Y:S01]  /*1f680*/  I2FP.F32.S32 R88, R50 ;  /* 0x0000003200587245 */ /* 0x002fe20000201400 */
[----:B------:R-:W-:-:S05]  /*1f690*/  IMAD.IADD R50, R50, 0x1, R161 ;  /* 0x0000000132327824 */ /* 0x000fca00078e02a1 */
[----:B------:R-:W-:Y:S04]  /*1f6a0*/  SHFL.DOWN PT, R161, R50, 0x1, 0x1f ;  /* 0x08201f0032a17f89 */ /* 0x000fe800000e0000 */
[----:B--2---:R-:W1:Y:S04]  /*1f6b0*/  SHFL.DOWN PT, R89, R48, 0x2, 0x1f ;  /* 0x08401f0030597f89 */ /* 0x004e6800000e0000 */
[----:B------:R-:W2:Y:S01]  /*1f6c0*/  SHFL.DOWN PT, R160, R49, 0x2, 0x1f ;  /* 0x08401f0031a07f89 */ /* 0x000ea200000e0000 */
[C---:B-1----:R-:W-:Y:S01]  /*1f6d0*/  FADD.FTZ R162, -R89.reuse, R48 ;  /* 0x0000003059a27221 */ /* 0x042fe20000010100 */
[----:B------:R-:W-:-:S03]  /*1f6e0*/  FMUL.FTZ R164, R89, R88 ;  /* 0x0000005859a47220 */ /* 0x000fc60000410000 */
[----:B------:R-:W-:Y:S01]  /*1f6f0*/  FMUL.FTZ R162, R162, R162 ;  /* 0x000000a2a2a27220 */ /* 0x000fe20000410000 */
[----:B------:R-:W-:Y:S01]  /*1f700*/  FFMA.FTZ R89, R163, R48, R164 ;  /* 0x00000030a3597223 */ /* 0x000fe200000100a4 */
[----:B------:R-:W-:Y:S02]  /*1f710*/  I2FP.F32.S32 R48, R50 ;  /* 0x0000003200307245 */ /* 0x000fe40000201400 */
[----:B------:R-:W-:-:S04]  /*1f720*/  FMUL.FTZ R163, R162, R163 ;  /* 0x000000a3a2a37220 */ /* 0x000fc80000410000 */
[----:B------:R-:W-:Y:S01]  /*1f730*/  FMUL.FTZ R162, R163, R88 ;  /* 0x00000058a3a27220 */ /* 0x000fe20000410000 */
[----:B--2---:R-:W-:Y:S01]  /*1f740*/  FADD.FTZ R163, R160, R49 ;  /* 0x00000031a0a37221 */ /* 0x004fe20000010000 */
[----:B------:R-:W1:Y:S01]  /*1f750*/  MUFU.RCP R88, R48 ;  /* 0x0000003000587308 */ /* 0x000e620000001000 */
[----:B------:R-:W-:Y:S01]  /*1f760*/  IMAD.IADD R49, R50, 0x1, R161 ;  /* 0x0000000132317824 */ /* 0x000fe200078e02a1 */
[----:B------:R-:W-:-:S04]  /*1f770*/  I2FP.F32.S32 R160, R161 ;  /* 0x000000a100a07245 */ /* 0x000fc80000201400 */
[----:B------:R-:W-:-:S06]  /*1f780*/  I2FP.F32.S32 R49, R49 ;  /* 0x0000003100317245 */ /* 0x000fcc0000201400 */
[----:B------:R-:W2:Y:S01]  /*1f790*/  MUFU.RCP R49, R49 ;  /* 0x0000003100317308 */ /* 0x000ea20000001000 */
[C---:B-1----:R-:W-:Y:S01]  /*1f7a0*/  FMUL.FTZ R89, R88.reuse, R89 ;  /* 0x0000005958597220 */ /* 0x042fe20000410000 */
[----:B------:R-:W-:-:S04]  /*1f7b0*/  FFMA.FTZ R88, R88, R162, R163 ;  /* 0x000000a258587223 */ /* 0x000fc800000100a3 */
[----:B------:R-:W1:Y:S04]  /*1f7c0*/  SHFL.DOWN PT, R162, R89, 0x1, 0x1f ;  /* 0x08201f0059a27f89 */ /* 0x000e6800000e0000 */
[----:B------:R-:W3:Y:S01]  /*1f7d0*/  SHFL.DOWN PT, R163, R88, 0x1, 0x1f ;  /* 0x08201f0058a37f89 */ /* 0x000ee200000e0000 */
[----:B-1----:R-:W-:Y:S01]  /*1f7e0*/  FMUL.FTZ R161, R162, R160 ;  /* 0x000000a0a2a17220 */ /* 0x002fe20000410000 */
[----:B------:R-:W-:-:S03]  /*1f7f0*/  FADD.FTZ R162, R89, -R162 ;  /* 0x800000a259a27221 */ /* 0x000fc60000010000 */
[----:B------:R-:W-:Y:S01]  /*1f800*/  FFMA.FTZ R164, R48, R89, R161 ;  /* 0x0000005930a47223 */ /* 0x000fe200000100a1 */
[----:B------:R-:W-:-:S03]  /*1f810*/  FMUL.FTZ R89, R162, R162 ;  /* 0x000000a2a2597220 */ /* 0x000fc60000410000 */
[----:B--2---:R-:W-:Y:S01]  /*1f820*/  FMUL.FTZ R161, R49, R164 ;  /* 0x000000a431a17220 */ /* 0x004fe20000410000 */
[----:B------:R-:W-:Y:S01]  /*1f830*/  FMUL.FTZ R89, R48, R89 ;  /* 0x0000005930597220 */ /* 0x000fe20000410000 */
[----:B---3--:R-:W-:-:S03]  /*1f840*/  FADD.FTZ R48, R88, R163 ;  /* 0x000000a358307221 */ /* 0x008fc60000010000 */
[----:B------:R-:W-:Y:S01]  /*1f850*/  FMUL.FTZ R89, R89, R160 ;  /* 0x000000a059597220 */ /* 0x000fe20000410000 */
[----:B------:R-:W1:Y:S01]  /*1f860*/  SHFL.IDX PT, R161, R161, RZ, 0x1f ;  /* 0x00001fffa1a17589 */ /* 0x000e6200000e0000 */
[----:B------:R-:W2:Y:S02]  /*1f870*/  LDC R160, c[0x0][0x2d8] ;  /* 0x0000b600ffa07b82 */ /* 0x000ea40000000800 */
[----:B------:R-:W-:-:S06]  /*1f880*/  FFMA.FTZ R89, R49, R89, R48 ;  /* 0x0000005931597223 */ /* 0x000fcc0000010030 */
[----:B------:R-:W2:Y:S01]  /*1f890*/  SHFL.IDX PT, R89, R89, RZ, 0x1f ;  /* 0x00001fff59597589 */ /* 0x000ea200000e0000 */
[----:B-1----:R-:W-:-:S05]  /*1f8a0*/  FMUL.FTZ R48, R161, R161 ;  /* 0x000000a1a1307220 */ /* 0x002fca0000410000 */
[----:B------:R-:W-:Y:S02]  /*1f8b0*/  FSEL R163, R48, RZ, !P0 ;  /* 0x000000ff30a37208 */ /* 0x000fe40004000000 */
[----:B------:R-:W-:Y:S01]  /*1f8c0*/  PLOP3.LUT P0, PT, PT, PT, UP0, 0x40, 0x0 ;  /* 0x000000000000781c */ /* 0x000fe20003f0e808 */
[----:B--2---:R-:W-:-:S03]  /*1f8d0*/  FFMA.FTZ R160, R89, UR15, R160 ;  /* 0x0000000f59a07c23 */ /* 0x004fc600080100a0 */
[----:B------:R-:W-:Y:S02]  /*1f8e0*/  FSEL R88, R161, RZ, P0 ;  /* 0x000000ffa1587208 */ /* 0x000fe40000000000 */
[----:B------:R-:W-:Y:S01]  /*1f8f0*/  LOP3.LUT P0, RZ, R51, 0x1f, R35, 0xf8, !PT ;  /* 0x0000001f33ff7812 */ /* 0x000fe2000780f823 */
[----:B------:R-:W-:-:S04]  /*1f900*/  FADD.FTZ R160, R160, R163 ;  /* 0x000000a3a0a07221 */ /* 0x000fc80000010000 */
[----:B------:R-:W1:Y:S08]  /*1f910*/  MUFU.RSQ R89, R160 ;  /* 0x000000a000597308 */ /* 0x000e700000001400 */
[----:B------:R-:W2:Y:S08]  /*1f920*/  @!P0 LDC.64 R50, c[0x0][0x250] ;  /* 0x00009400ff328b82 */ /* 0x000eb00000000a00 */
[----:B------:R-:W3:Y:S01]  /*1f930*/  @!P0 LDC.64 R48, c[0x0][0x258] ;  /* 0x00009600ff308b82 */ /* 0x000ee20000000a00 */
[----:B--2---:R-:W-:-:S05]  /*1f940*/  @!P0 IMAD.WIDE R50, R29, 0x4, R50 ;  /* 0x000000041d328825 */ /* 0x004fca00078e0232 */
[----:B------:R2:W-:Y:S01]  /*1f950*/  @!P0 STG.E desc[UR4][R50.64], R161 ;  /* 0x000000a132008986 */ /* 0x0005e2000c101904 */
[----:B---3--:R-:W-:-:S05]  /*1f960*/  @!P0 IMAD.WIDE R48, R29, 0x4, R48 ;  /* 0x000000041d308825 */ /* 0x008fca00078e0230 */
[----:B-1----:R2:W-:Y:S01]  /*1f970*/  @!P0 STG.E desc[UR4][R48.64], R89 ;  /* 0x0000005930008986 */ /* 0x0025e2000c101904 */
[----:B------:R-:W-:Y:S05]  /*1f980*/  @!P1 BRA `(.L_x_2769) ;  /* 0x0000000000809947 */ /* 0x000fea0003800000 */
[--C-:B--2---:R-:W-:Y:S01]  /*1f990*/  FADD.FTZ R48, R120, -R88.reuse ;  /* 0x8000005878307221 */ /* 0x104fe20000010000 */
[--C-:B------:R-:W-:Y:S01]  /*1f9a0*/  FADD.FTZ R160, R130, -R88.reuse ;  /* 0x8000005882a07221 */ /* 0x100fe20000010000 */
[--C-:B------:R-:W-:Y:S02]  /*1f9b0*/  FADD.FTZ R162, R131, -R88.reuse ;  /* 0x8000005883a27221 */ /* 0x100fe40000010000 */
[----:B------:R-:W-:Y:S01]  /*1f9c0*/  FMUL.FTZ R49, R89, R48 ;  /* 0x0000003059317220 */ /* 0x000fe20000410000 */
[----:B------:R-:W-:Y:S01]  /*1f9d0*/  FADD.FTZ R48, R121, -R88 ;  /* 0x8000005879307221 */ /* 0x000fe20000010000 */
[C---:B------:R-:W-:Y:S01]  /*1f9e0*/  FMUL.FTZ R160, R89.reuse, R160 ;  /* 0x000000a059a07220 */ /* 0x040fe20000410000 */
[C---:B------:R-:W-:Y:S02]  /*1f9f0*/  FMUL.FTZ R162, R89.reuse, R162 ;  /* 0x000000a259a27220 */ /* 0x040fe40000410000 */
[----:B------:R-:W-:Y:S01]  /*1fa00*/  FMUL.FTZ R50, R89, R48 ;  /* 0x0000003059327220 */ /* 0x000fe20000410000 */
[----:B------:R-:W-:Y:S01]  /*1fa10*/  FFMA.FTZ R48, R28, R49, R12 ;  /* 0x000000311c307223 */ /* 0x000fe2000001000c */
[----:B------:R-:W-:Y:S01]  /*1fa20*/  FFMA.FTZ R160, R27, R160, R11 ;  /* 0x000000a01ba07223 */ /* 0x000fe2000001000b */
[----:B------:R-:W-:Y:S01]  /*1fa30*/  FFMA.FTZ R51, R100, R162, R99 ;  /* 0x000000a264337223 */ /* 0x000fe20000010063 */
[----:B------:R-:W-:Y:S01]  /*1fa40*/  FFMA.FTZ R49, R102, R50, R101 ;  /* 0x0000003266317223 */ /* 0x000fe20000010065 */
[--C-:B------:R-:W-:Y:S01]  /*1fa50*/  FADD.FTZ R50, R140, -R88.reuse ;  /* 0x800000588c327221 */ /* 0x100fe20000010000 */
[----:B------:R-:W-:-:S03]  /*1fa60*/  FADD.FTZ R162, R151, -R88 ;  /* 0x8000005897a27221 */ /* 0x000fc60000010000 */
[----:B------:R-:W-:Y:S01]  /*1fa70*/  F2FP.BF16.F32.PACK_AB R48, R49, R48 ;  /* 0x000000303130723e */ /* 0x000fe200000010ff */
[----:B------:R-:W-:Y:S01]  /*1fa80*/  FMUL.FTZ R162, R89, R162 ;  /* 0x000000a259a27220 */ /* 0x000fe20000410000 */
[----:B------:R-:W-:Y:S01]  /*1fa90*/  F2FP.BF16.F32.PACK_AB R49, R51, R160 ;  /* 0x000000a03331723e */ /* 0x000fe200000010ff */
[----:B------:R-:W-:Y:S01]  /*1faa0*/  FMUL.FTZ R51, R89, R50 ;  /* 0x0000003259337220 */ /* 0x000fe20000410000 */
[--C-:B------:R-:W-:Y:S01]  /*1fab0*/  FADD.FTZ R50, R141, -R88.reuse ;  /* 0x800000588d327221 */ /* 0x100fe20000010000 */
[----:B------:R-:W-:Y:S01]  /*1fac0*/  FADD.FTZ R160, R150, -R88 ;  /* 0x8000005896a07221 */ /* 0x000fe20000010000 */
[----:B------:R-:W-:Y:S02]  /*1fad0*/  FFMA.FTZ R162, R61, R162, R75 ;  /* 0x000000a23da27223 */ /* 0x000fe4000001004b */
[C---:B------:R-:W-:Y:S01]  /*1fae0*/  FMUL.FTZ R161, R89.reuse, R50 ;  /* 0x0000003259a17220 */ /* 0x040fe20000410000 */
[----:B------:R-:W-:Y:S01]  /*1faf0*/  FMUL.FTZ R160, R89, R160 ;  /* 0x000000a059a07220 */ /* 0x000fe20000410000 */
[----:B------:R-:W-:-:S02]  /*1fb00*/  FFMA.FTZ R50, R26, R51, R10 ;  /* 0x000000331a327223 */ /* 0x000fc4000001000a */
[----:B------:R-:W-:Y:S01]  /*1fb10*/  FFMA.FTZ R161, R98, R161, R74 ;  /* 0x000000a162a17223 */ /* 0x000fe2000001004a */
[----:B------:R-:W-:-:S04]  /*1fb20*/  FFMA.FTZ R51, R25, R160, R9 ;  /* 0x000000a019337223 */ /* 0x000fc80000010009 */
[----:B------:R-:W-:Y:S02]  /*1fb30*/  F2FP.BF16.F32.PACK_AB R50, R161, R50 ;  /* 0x00000032a132723e */ /* 0x000fe400000010ff */
[----:B------:R-:W1:Y:S01]  /*1fb40*/  LDC.64 R160, c[0x0][0x2b8] ;  /* 0x0000ae00ffa07b82 */ /* 0x000e620000000a00 */
[----:B------:R-:W-:Y:S01]  /*1fb50*/  F2FP.BF16.F32.PACK_AB R51, R162, R51 ;  /* 0x00000033a233723e */ /* 0x000fe200000010ff */
[C---:B-1----:R-:W-:Y:S01]  /*1fb60*/  IMAD.WIDE.U32 R160, R111.reuse, 0x10, R160 ;  /* 0x000000106fa07825 */ /* 0x042fe200078e00a0 */
[----:B------:R-:W-:-:S04]  /*1fb70*/  IADD3 R111, R111, 0x80, RZ ;  /* 0x000000806f6f7810 */ /* 0x000fc80007ffe0ff */
[----:B------:R1:W-:Y:S03]  /*1fb80*/  STG.E.128 desc[UR4][R160.64], R48 ;  /* 0x00000030a0007986 */ /* 0x0003e6000c101d04 */
.L_x_2769:
[----:B------:R-:W-:Y:S05]  /*1fb90*/  BSYNC B0 ;  /* 0x0000000000007941 */ /* 0x000fea0003800000 */
.L_x_2768:
[----:B------:R-:W-:Y:S01]  /*1fba0*/  LOP3.LUT P0, RZ, R36, 0x200, RZ, 0xc0, !PT ;  /* 0x0000020024ff7812 */ /* 0x000fe2000780c0ff */
[----:B------:R-:W-:-:S12]  /*1fbb0*/  BSSY B0, `(.L_x_2770) ;  /* 0x0000022000007945 */ /* 0x000fd80003800000 */
[----:B------:R-:W-:Y:S05]  /*1fbc0*/  @!P0 BRA `(.L_x_2771) ;  /* 0x0000000000808947 */ /* 0x000fea0003800000 */
[--C-:B-12---:R-:W-:Y:S01]  /*1fbd0*/  FADD.FTZ R48, R122, -R88.reuse ;  /* 0x800000587a307221 */ /* 0x106fe20000010000 */
[--C-:B------:R-:W-:Y:S01]  /*1fbe0*/  FADD.FTZ R50, R132, -R88.reuse ;  /* 0x8000005884327221 */ /* 0x100fe20000010000 */
[--C-:B------:R-:W-:Y:S01]  /*1fbf0*/  FADD.FTZ R160, R133, -R88.reuse ;  /* 0x8000005885a07221 */ /* 0x100fe20000010000 */
[--C-:B------:R-:W-:Y:S01]  /*1fc00*/  FADD.FTZ R162, R153, -R88.reuse ;  /* 0x8000005899a27221 */ /* 0x100fe20000010000 */
[----:B------:R-:W-:Y:S01]  /*1fc10*/  FMUL.FTZ R49, R89, R48 ;  /* 0x0000003059317220 */ /* 0x000fe20000410000 */
[----:B------:R-:W-:Y:S01]  /*1fc20*/  FADD.FTZ R48, R123, -R88 ;  /* 0x800000587b307221 */ /* 0x000fe20000010000 */
[C---:B------:R-:W-:Y:S01]  /*1fc30*/  FMUL.FTZ R50, R89.reuse, R50 ;  /* 0x0000003259327220 */ /* 0x040fe20000410000 */
[C---:B------:R-:W-:Y:S01]  /*1fc40*/  FMUL.FTZ R160, R89.reuse, R160 ;  /* 0x000000a059a07220 */ /* 0x040fe20000410000 */
[C---:B------:R-:W-:Y:S01]  /*1fc50*/  FMUL.FTZ R162, R89.reuse, R162 ;  /* 0x000000a259a27220 */ /* 0x040fe20000410000 */
[----:B------:R-:W-:Y:S01]  /*1fc60*/  FMUL.FTZ R51, R89, R48 ;  /* 0x0000003059337220 */ /* 0x000fe20000410000 */
[----:B------:R-:W-:Y:S01]  /*1fc70*/  FFMA.FTZ R48, R24, R49, R8 ;  /* 0x0000003118307223 */ /* 0x000fe20000010008 */
[----:B------:R-:W-:Y:S01]  /*1fc80*/  FFMA.FTZ R49, R23, R50, R7 ;  /* 0x0000003217317223 */ /* 0x000fe20000010007 */
[----:B------:R-:W-:Y:S01]  /*1fc90*/  FADD.FTZ R50, R142, -R88 ;  /* 0x800000588e327221 */ /* 0x000fe20000010000 */
[----:B------:R-:W-:Y:S01]  /*1fca0*/  FFMA.FTZ R51, R62, R51, R76 ;  /* 0x000000333e337223 */ /* 0x000fe2000001004c */
[----:B------:R-:W-:Y:S01]  /*1fcb0*/  FFMA.FTZ R160, R63, R160, R77 ;  /* 0x000000a03fa07223 */ /* 0x000fe2000001004d */
[----:B------:R-:W-:-:S03]  /*1fcc0*/  FFMA.FTZ R162, R65, R162, R79 ;  /* 0x000000a241a27223 */ /* 0x000fc6000001004f */
[----:B------:R-:W-:Y:S01]  /*1fcd0*/  F2FP.BF16.F32.PACK_AB R48, R51, R48 ;  /* 0x000000303330723e */ /* 0x000fe200000010ff */
[----:B------:R-:W-:Y:S01]  /*1fce0*/  FMUL.FTZ R51, R89, R50 ;  /* 0x0000003259337220 */ /* 0x000fe20000410000 */
[--C-:B------:R-:W-:Y:S01]  /*1fcf0*/  FADD.FTZ R50, R143, -R88.reuse ;  /* 0x800000588f327221 */ /* 0x100fe20000010000 */
[----:B------:R-:W-:Y:S01]  /*1fd00*/  F2FP.BF16.F32.PACK_AB R49, R160, R49 ;  /* 0x00000031a031723e */ /* 0x000fe200000010ff */
[----:B------:R-:W-:Y:S02]  /*1fd10*/  FADD.FTZ R160, R152, -R88 ;  /* 0x8000005898a07221 */ /* 0x000fe40000010000 */
[C---:B------:R-:W-:Y:S01]  /*1fd20*/  FMUL.FTZ R161, R89.reuse, R50 ;  /* 0x0000003259a17220 */ /* 0x040fe20000410000 */
[----:B------:R-:W-:Y:S01]  /*1fd30*/  FFMA.FTZ R50, R22, R51, R6 ;  /* 0x0000003316327223 */ /* 0x000fe20000010006 */
[----:B------:R-:W-:Y:S02]  /*1fd40*/  FMUL.FTZ R160, R89, R160 ;  /* 0x000000a059a07220 */ /* 0x000fe40000410000 */
[----:B------:R-:W-:-:S02]  /*1fd50*/  FFMA.FTZ R161, R64, R161, R78 ;  /* 0x000000a140a17223 */ /* 0x000fc4000001004e */
[----:B------:R-:W-:-:S03]  /*1fd60*/  FFMA.FTZ R51, R21, R160, R5 ;  /* 0x000000a015337223 */ /* 0x000fc60000010005 */
[----:B------:R-:W-:Y:S02]  /*1fd70*/  F2FP.BF16.F32.PACK_AB R50, R161, R50 ;  /* 0x00000032a132723e */ /* 0x000fe400000010ff */
[----:B------:R-:W1:Y:S01]  /*1fd80*/  LDC.64 R160, c[0x0][0x2b8] ;  /* 0x0000ae00ffa07b82 */ /* 0x000e620000000a00 */
[----:B------:R-:W-:Y:S01]  /*1fd90*/  F2FP.BF16.F32.PACK_AB R51, R162, R51 ;  /* 0x00000033a233723e */ /* 0x000fe200000010ff */
[----:B-1----:R-:W-:-:S04]  /*1fda0*/  IMAD.WIDE.U32 R160, R111, 0x10, R160 ;  /* 0x000000106fa07825 */ /* 0x002fc800078e00a0 */
[----:B------:R-:W-:Y:S01]  /*1fdb0*/  VIADD R111, R111, 0x80 ;  /* 0x000000806f6f7836 */ /* 0x000fe20000000000 */
[----:B------:R3:W-:Y:S06]  /*1fdc0*/  STG.E.128 desc[UR4][R160.64], R48 ;  /* 0x00000030a0007986 */ /* 0x0007ec000c101d04 */
.L_x_2771:
[----:B------:R-:W-:Y:S05]  /*1fdd0*/  BSYNC B0 ;  /* 0x0000000000007941 */ /* 0x000fea0003800000 */
.L_x_2770:
[----:B------:R-:W-:Y:S01]  /*1fde0*/  LOP3.LUT P0, RZ, R36, 0x100, RZ, 0xc0, !PT ;  /* 0x0000010024ff7812 */ /* 0x000fe2000780c0ff */
[----:B------:R-:W-:-:S12]  /*1fdf0*/  BSSY B0, `(.L_x_2772) ;  /* 0x0000022000007945 */ /* 0x000fd80003800000 */
[----:B------:R-:W-:Y:S05]  /*1fe00*/  @!P0 BRA `(.L_x_2773) ;  /* 0x0000000000808947 */ /* 0x000fea0003800000 */
[--C-:B-123--:R-:W-:Y:S01]  /*1fe10*/  FADD.FTZ R48, R124, -R88.reuse ;  /* 0x800000587c307221 */ /* 0x10efe20000010000 */
        /* <DEDUP_REMOVED lines=31> */
.L_x_2773:
[----:B------:R-:W-:Y:S05]  /*20010*/  BSYNC B0 ;  /* 0x0000000000007941 */ /* 0x000fea0003800000 */
.L_x_2772:
[----:B------:R-:W-:Y:S01]  /*20020*/  LOP3.LUT P0, RZ, R36, 0x80, RZ, 0xc0, !PT ;  /* 0x0000008024ff7812 */ /* 0x000fe2000780c0ff */
[----:B------:R-:W-:-:S12]  /*20030*/  BSSY B0, `(.L_x_2774) ;  /* 0x0000022000007945 */ /* 0x000fd80003800000 */
[----:B------:R-:W-:Y:S05]  /*20040*/  @!P0 BRA `(.L_x_2775) ;  /* 0x0000000000808947 */ /* 0x000fea0003800000 */
[--C-:B-1234-:R-:W-:Y:S01]  /*20050*/  FADD.FTZ R48, R126, -R88.reuse ;  /* 0x800000587e307221 */ /* 0x11efe20000010000 */
[--C-:B------:R-:W-:Y:S01]  /*20060*/  FADD.FTZ R50, R127, -R88.reuse ;  /* 0x800000587f327221 */ /* 0x100fe20000010000 */
[--C-:B------:R-:W-:Y:S01]  /*20070*/  FADD.FTZ R160, R136, -R88.reuse ;  /* 0x8000005888a07221 */ /* 0x100fe20000010000 */
[----:B------:R-:W-:Y:S01]  /*20080*/  FADD.FTZ R162, R137, -R88 ;  /* 0x8000005889a27221 */ /* 0x000fe20000010000 */
        /* <DEDUP_REMOVED lines=8> */
[--C-:B------:R-:W-:Y:S01]  /*20110*/  FADD.FTZ R50, R146, -R88.reuse ;  /* 0x8000005892327221 */ /* 0x100fe20000010000 */
[--C-:B------:R-:W-:Y:S01]  /*20120*/  FADD.FTZ R162, R156, -R88.reuse ;  /* 0x800000589ca27221 */ /* 0x100fe20000010000 */
[----:B------:R-:W-:Y:S01]  /*20130*/  F2FP.BF16.F32.PACK_AB R48, R49, R48 ;  /* 0x000000303130723e */ /* 0x000fe200000010ff */
[--C-:B------:R-:W-:Y:S01]  /*20140*/  FADD.FTZ R164, R157, -R88.reuse ;  /* 0x800000589da47221 */ /* 0x100fe20000010000 */
[----:B------:R-:W-:Y:S01]  /*20150*/  F2FP.BF16.F32.PACK_AB R49, R51, R160 ;  /* 0x000000a03331723e */ /* 0x000fe200000010ff */
        /* <DEDUP_REMOVED lines=8> */
[----:B------:R-:W-:-:S05]  /*201e0*/  FFMA.FTZ R51, R72, R51, R86 ;  /* 0x0000003348337223 */ /* 0x000fca0000010056 */
[----:B------:R-:W-:Y:S02]  /*201f0*/  F2FP.BF16.F32.PACK_AB R50, R51, R50 ;  /* 0x000000323332723e */ /* 0x000fe400000010ff */
[----:B------:R-:W-:Y:S02]  /*20200*/  F2FP.BF16.F32.PACK_AB R51, R161, R162 ;  /* 0x000000a2a133723e */ /* 0x000fe400000010ff */
[----:B------:R-:W1:Y:S02]  /*20210*/  LDC.64 R160, c[0x0][0x2b8] ;  /* 0x0000ae00ffa07b82 */ /* 0x000e640000000a00 */
[C---:B-1----:R-:W-:Y:S01]  /*20220*/  IMAD.WIDE.U32 R160, R111.reuse, 0x10, R160 ;  /* 0x000000106fa07825 */ /* 0x042fe200078e00a0 */
[----:B------:R-:W-:-:S04]  /*20230*/  IADD3 R111, R111, 0x80, RZ ;  /* 0x000000806f6f7810 */ /* 0x000fc80007ffe0ff */
[----:B------:R1:W-:Y:S03]  /*20240*/  STG.E.128 desc[UR4][R160.64], R48 ;  /* 0x00000030a0007986 */ /* 0x0003e6000c101d04 */
.L_x_2775:
[----:B------:R-:W-:Y:S05]  /*20250*/  BSYNC B0 ;  /* 0x0000000000007941 */ /* 0x000fea0003800000 */
.L_x_2774:
[----:B------:R-:W-:Y:S01]  /*20260*/  LOP3.LUT P0, RZ, R36, 0x40, RZ, 0xc0, !PT ;  /* 0x0000004024ff7812 */ /* 0x000fe2000780c0ff */
[----:B------:R-:W-:-:S12]  /*20270*/  BSSY B0, `(.L_x_2776) ;  /* 0x0000021000007945 */ /* 0x000fd80003800000 */
[----:B------:R-:W-:Y:S05]  /*20280*/  @!P0 BRA `(.L_x_2777) ;  /* 0x00000000007c8947 */ /* 0x000fea0003800000 */
[--C-:B-1234-:R-:W-:Y:S01]  /*20290*/  FADD.FTZ R48, R128, -R88.reuse ;  /* 0x8000005880307221 */ /* 0x11efe20000010000 */
        /* <DEDUP_REMOVED lines=24> */
[----:B------:R-:W-:-:S02]  /*20420*/  F2FP.BF16.F32.PACK_AB R50, R89, R50 ;  /* 0x000000325932723e */ /* 0x000fc400000010ff */
[----:B------:R-:W1:Y:S01]  /*20430*/  LDC.64 R88, c[0x0][0x2b8] ;  /* 0x0000ae00ff587b82 */ /* 0x000e620000000a00 */
[----:B------:R-:W-:Y:S02]  /*20440*/  F2FP.BF16.F32.PACK_AB R49, R163, R162 ;  /* 0x000000a2a331723e */ /* 0x000fe400000010ff */
[----:B------:R-:W-:Y:S01]  /*20450*/  F2FP.BF16.F32.PACK_AB R48, R161, R48 ;  /* 0x00000030a130723e */ /* 0x000fe200000010ff */
[----:B-1----:R-:W-:-:S05]  /*20460*/  IMAD.WIDE.U32 R88, R111, 0x10, R88 ;  /* 0x000000106f587825 */ /* 0x002fca00078e0058 */
[----:B------:R1:W-:Y:S02]  /*20470*/  STG.E.128 desc[UR4][R88.64], R48 ;  /* 0x0000003058007986 */ /* 0x0003e4000c101d04 */
.L_x_2777:
[----:B------:R-:W-:Y:S05]  /*20480*/  BSYNC B0 ;  /* 0x0000000000007941 */ /* 0x000fea0003800000 */
.L_x_2776:
[----:B------:R-:W-:Y:S01]  /*20490*/  VIADD R29, R29, UR18 ;  /* 0x000000121d1d7c36 */ /* 0x000fe20008000000 */
[----:B-1-34-:R-:W-:-:S04]  /*204a0*/  SEL R160, RZ, 0x1, P4 ;  /* 0x00000001ffa07807 */ /* 0x01afc80002000000 */
[----:B------:R-:W-:-:S13]  /*204b0*/  ISETP.GE.AND P0, PT, R29, UR19, PT ;  /* 0x000000131d007c0c */ /* 0x000fda000bf06270 */
[----:B------:R-:W-:Y:S05]  /*204c0*/  @!P0 BRA `(.L_x_2778) ;  /* 0xfffffe1000088947 */ /* 0x000fea000383ffff */
[----:B------:R-:W-:Y:S05]  /*204d0*/  EXIT ;  /* 0x000000000000794d */ /* 0x000fea0003800000 */
.L_x_2767:
[----:B------:R-:W-:Y:S01]  /*204e0*/  HFMA2.MMA R89, -RZ, RZ, 0, 1.847743988037109375e-06 ;  /* 0x0000001fff597435 */ /* 0x000fe200000001ff */
[----:B------:R-:W-:Y:S02]  /*204f0*/  IMAD.MOV.U32 R88, RZ, RZ, 0x1 ;  /* 0x00000001ff587424 */ /* 0x000fe400078e00ff */
[----:B------:R-:W-:-:S08]  /*20500*/  IMAD.MOV.U32 R160, RZ, RZ, -0x1 ;  /* 0xffffffffffa07424 */ /* 0x000fd000078e00ff */
[----:B------:R-:W-:Y:S05]  /*20510*/  WARPSYNC.COLLECTIVE R160, `(.L_x_2779) ;  /* 0x00000000a0087348 */ /* 0x000fea0003c00000 */
[----:B------:R0:W1:Y:S02]  /*20520*/  SHFL.BFLY P6, R161, R49, R88, R89 ;  /* 0x0c00005831a17389 */ /* 0x00006400000c0059 */
[----:B01----:R-:W-:Y:S01]  /*20530*/  ENDCOLLECTIVE ;  /* 0x000000000000791b */ /* 0x003fe20003800000 */
.L_x_2779:
[----:B------:R-:W-:Y:S01]  /*20540*/  MOV R88, 0x2 ;  /* 0x0000000200587802 */ /* 0x000fe20000000f00 */
[----:B------:R-:W-:-:S04]  /*20550*/  FADD.FTZ R162, R49, R161 ;  /* 0x000000a131a27221 */ /* 0x000fc80000010000 */
[----:B------:R-:W-:-:S07]  /*20560*/  IMAD.MOV.U32 R49, RZ, RZ, R162 ;  /* 0x000000ffff317224 */ /* 0x000fce00078e00a2 */
[----:B------:R-:W-:Y:S05]  /*20570*/  WARPSYNC.COLLECTIVE R160, `(.L_x_2780) ;  /* 0x00000000a0087348 */ /* 0x000fea0003c00000 */
[----:B------:R0:W1:Y:S02]  /*20580*/  SHFL.BFLY P6, R161, R49, R88, R89 ;  /* 0x0c00005831a17389 */ /* 0x00006400000c0059 */
[----:B01----:R-:W-:Y:S01]  /*20590*/  ENDCOLLECTIVE ;  /* 0x000000000000791b */ /* 0x003fe20003800000 */
.L_x_2780:
[----:B------:R-:W-:Y:S02]  /*205a0*/  IMAD.MOV.U32 R88, RZ, RZ, 0x4 ;  /* 0x00000004ff587424 */ /* 0x000fe400078e00ff */
[----:B------:R-:W-:-:S04]  /*205b0*/  FADD.FTZ R163, R162, R161 ;  /* 0x000000a1a2a37221 */ /* 0x000fc80000010000 */
[----:B------:R-:W-:-:S07]  /*205c0*/  IMAD.MOV.U32 R49, RZ, RZ, R163 ;  /* 0x000000ffff317224 */ /* 0x000fce00078e00a3 */
[----:B------:R-:W-:Y:S05]  /*205d0*/  WARPSYNC.COLLECTIVE R160, `(.L_x_2781) ;  /* 0x00000000a0087348 */ /* 0x000fea0003c00000 */
[----:B------:R0:W1:Y:S02]  /*205e0*/  SHFL.BFLY P6, R161, R49, R88, R89 ;  /* 0x0c00005831a17389 */ /* 0x00006400000c0059 */
[----:B01----:R-:W-:Y:S01]  /*205f0*/  ENDCOLLECTIVE ;  /* 0x000000000000791b */ /* 0x003fe20003800000 */
.L_x_2781:
[----:B------:R-:W-:Y:S02]  /*20600*/  IMAD.MOV.U32 R88, RZ, RZ, 0x8 ;  /* 0x00000008ff587424 */ /* 0x000fe400078e00ff */
[----:B------:R-:W-:-:S05]  /*20610*/  FADD.FTZ R164, R163, R161 ;  /* 0x000000a1a3a47221 */ /* 0x000fca0000010000 */
[----:B------:R-:W-:-:S07]  /*20620*/  MOV R49, R164 ;  /* 0x000000a400317202 */ /* 0x000fce0000000f00 */
[----:B------:R-:W-:Y:S05]  /*20630*/  WARPSYNC.COLLECTIVE R160, `(.L_x_2782) ;  /* 0x00000000a0087348 */ /* 0x000fea0003c00000 */
[----:B------:R0:W1:Y:S02]  /*20640*/  SHFL.BFLY P6, R161, R49, R88, R89 ;  /* 0x0c00005831a17389 */ /* 0x00006400000c0059 */
[----:B01----:R-:W-:Y:S01]  /*20650*/  ENDCOLLECTIVE ;  /* 0x000000000000791b */ /* 0x003fe20003800000 */
.L_x_2782:
[----:B------:R-:W-:Y:S01]  /*20660*/  HFMA2.MMA R88, -RZ, RZ, 0, 9.5367431640625e-07 ;  /* 0x00000010ff587435 */ /* 0x000fe200000001ff */
[----:B------:R-:W-:-:S04]  /*20670*/  FADD.FTZ R165, R164, R161 ;  /* 0x000000a1a4a57221 */ /* 0x000fc80000010000 */
[----:B------:R-:W-:-:S07]  /*20680*/  IMAD.MOV.U32 R49, RZ, RZ, R165 ;  /* 0x000000ffff317224 */ /* 0x000fce00078e00a5 */
[----:B------:R-:W-:Y:S05]  /*20690*/  WARPSYNC.COLLECTIVE R160, `(.L_x_2783) ;  /* 0x00000000a0087348 */ /* 0x000fea0003c00000 */
[----:B------:R0:W1:Y:S02]  /*206a0*/  SHFL.BFLY P6, R161, R49, R88, R89 ;  /* 0x0c00005831a17389 */ /* 0x00006400000c0059 */
[----:B01----:R-:W-:Y:S01]  /*206b0*/  ENDCOLLECTIVE ;  /* 0x000000000000791b */ /* 0x003fe20003800000 */
.L_x_2783:
[----:B------:R-:W-:Y:S01]  /*206c0*/  FADD.FTZ R48, R165, R161 ;  /* 0x000000a1a5307221 */ /* 0x000fe20000010000 */
[----:B------:R-:W-:-:S03]  /*206d0*/  LOP3.LUT P6, RZ, R36, 0x20, RZ, 0xc0, !PT ;  /* 0x0000002024ff7812 */ /* 0x000fc600078cc0ff */
[----:B------:R-:W-:-:S04]  /*206e0*/  FMUL.FTZ R48, R119, R48 ;  /* 0x0000003077307220 */ /* 0x000fc80000410000 */
[--C-:B------:R-:W-:Y:S01]  /*206f0*/  FADD.FTZ R49, R120, -R48.reuse ;  /* 0x8000003078317221 */ /* 0x100fe20000010000 */
[--C-:B------:R-:W-:Y:S01]  /*20700*/  FADD.FTZ R162, R121, -R48.reuse ;  /* 0x8000003079a27221 */ /* 0x100fe20000010000 */
[--C-:B------:R-:W-:Y:S01]  /*20710*/  FADD.FTZ R88, R140, -R48.reuse ;  /* 0x800000308c587221 */ /* 0x100fe20000010000 */
[----:B------:R-:W-:Y:S01]  /*20720*/  FADD.FTZ R89, R123, -R48 ;  /* 0x800000307b597221 */ /* 0x000fe20000010000 */
[----:B------:R-:W-:-:S04]  /*20730*/  FFMA.FTZ R49, R49, R49, RZ ;  /* 0x0000003131317223 */ /* 0x000fc800000100ff */
[----:B------:R-:W-:Y:S01]  /*20740*/  FFMA.FTZ R49, R162, R162, R49 ;  /* 0x000000a2a2317223 */ /* 0x000fe20000010031 */
[----:B------:R-:W-:-:S04]  /*20750*/  FADD.FTZ R162, R130, -R48 ;  /* 0x8000003082a27221 */ /* 0x000fc80000010000 */
[----:B------:R-:W-:Y:S01]  /*20760*/  FFMA.FTZ R49, R162, R162, R49 ;  /* 0x000000a2a2317223 */ /* 0x000fe20000010031 */
[----:B------:R-:W-:-:S04]  /*20770*/  FADD.FTZ R162, R131, -R48 ;  /* 0x8000003083a27221 */ /* 0x000fc80000010000 */
        /* <DEDUP_REMOVED lines=72> */
[----:B------:R-:W-:Y:S02]  /*20c00*/  IMAD.MOV.U32 R88, RZ, RZ, 0x1 ;  /* 0x00000001ff587424 */ /* 0x000fe400078e00ff */
[----:B------:R-:W-:-:S07]  /*20c10*/  IMAD.MOV.U32 R89, RZ, RZ, 0x1f ;  /* 0x0000001fff597424 */ /* 0x000fce00078e00ff */
[----:B------:R-:W-:Y:S05]  /*20c20*/  WARPSYNC.COLLECTIVE R160, `(.L_x_2784) ;  /* 0x00000000a0087348 */ /* 0x000fea0003c00000 */
[----:B------:R0:W1:Y:S02]  /*20c30*/  SHFL.BFLY P6, R161, R49, R88, R89 ;  /* 0x0c00005831a17389 */ /* 0x00006400000c0059 */
[----:B01----:R-:W-:Y:S01]  /*20c40*/  ENDCOLLECTIVE ;  /* 0x000000000000791b */ /* 0x003fe20003800000 */
.L_x_2784:
[----:B------:R-:W-:Y:S02]  /*20c50*/  IMAD.MOV.U32 R88, RZ, RZ, 0x2 ;  /* 0x00000002ff587424 */ /* 0x000fe400078e00ff */
[----:B------:R-:W-:-:S05]  /*20c60*/  FADD.FTZ R162, R49, R161 ;  /* 0x000000a131a27221 */ /* 0x000fca0000010000 */
[----:B------:R-:W-:-:S07]  /*20c70*/  MOV R49, R162 ;  /* 0x000000a200317202 */ /* 0x000fce0000000f00 */
[----:B------:R-:W-:Y:S05]  /*20c80*/  WARPSYNC.COLLECTIVE R160, `(.L_x_2785) ;  /* 0x00000000a0087348 */ /* 0x000fea0003c00000 */
[----:B------:R0:W1:Y:S02]  /*20c90*/  SHFL.BFLY P6, R161, R49, R88, R89 ;  /* 0x0c00005831a17389 */ /* 0x00006400000c0059 */
[----:B01----:R-:W-:Y:S01]  /*20ca0*/  ENDCOLLECTIVE ;  /* 0x000000000000791b */ /* 0x003fe20003800000 */
.L_x_2785:
[----:B------:R-:W-:Y:S01]  /*20cb0*/  HFMA2.MMA R88, -RZ, RZ, 0, 2.384185791015625e-07 ;  /* 0x00000004ff587435 */ /* 0x000fe200000001ff */
[----:B------:R-:W-:-:S04]  /*20cc0*/  FADD.FTZ R163, R162, R161 ;  /* 0x000000a1a2a37221 */ /* 0x000fc80000010000 */
[----:B------:R-:W-:-:S07]  /*20cd0*/  IMAD.MOV.U32 R49, RZ, RZ, R163 ;  /* 0x000000ffff317224 */ /* 0x000fce00078e00a3 */
[----:B------:R-:W-:Y:S05]  /*20ce0*/  WARPSYNC.COLLECTIVE R160, `(.L_x_2786) ;  /* 0x00000000a0087348 */ /* 0x000fea0003c00000 */
[----:B------:R0:W1:Y:S02]  /*20cf0*/  SHFL.BFLY P6, R161, R49, R88, R89 ;  /* 0x0c00005831a17389 */ /* 0x00006400000c0059 */
[----:B01----:R-:W-:Y:S01]  /*20d00*/  ENDCOLLECTIVE ;  /* 0x000000000000791b */ /* 0x003fe20003800000 */
.L_x_2786:
[----:B------:R-:W-:Y:S02]  /*20d10*/  IMAD.MOV.U32 R88, RZ, RZ, 0x8 ;  /* 0x00000008ff587424 */ /* 0x000fe400078e00ff */
[----:B------:R-:W-:-:S04]  /*20d20*/  FADD.FTZ R164, R163, R161 ;  /* 0x000000a1a3a47221 */ /* 0x000fc80000010000 */
[----:B------:R-:W-:-:S07]  /*20d30*/  IMAD.MOV.U32 R49, RZ, RZ, R164 ;  /* 0x000000ffff317224 */ /* 0x000fce00078e00a4 */
[----:B------:R-:W-:Y:S05]  /*20d40*/  WARPSYNC.COLLECTIVE R160, `(.L_x_2787) ;  /* 0x00000000a0087348 */ /* 0x000fea0003c00000 */
[----:B------:R0:W1:Y:S02]  /*20d50*/  SHFL.BFLY P6, R161, R49, R88, R89 ;  /* 0x0c00005831a17389 */ /* 0x00006400000c0059 */
[----:B01----:R-:W-:Y:S01]  /*20d60*/  ENDCOLLECTIVE ;  /* 0x000000000000791b */ /* 0x003fe20003800000 */
.L_x_2787:
[----:B------:R-:W-:Y:S02]  /*20d70*/  IMAD.MOV.U32 R88, RZ, RZ, 0x10 ;  /* 0x00000010ff587424 */ /* 0x000fe400078e00ff */
[----:B------:R-:W-:-:S05]  /*20d80*/  FADD.FTZ R165, R164, R161 ;  /* 0x000000a1a4a57221 */ /* 0x000fca0000010000 */
[----:B------:R-:W-:-:S07]  /*20d90*/  MOV R49, R165 ;  /* 0x000000a500317202 */ /* 0x000fce0000000f00 */
[----:B------:R-:W-:Y:S05]  /*20da0*/  WARPSYNC.COLLECTIVE R160, `(.L_x_2788) ;  /* 0x00000000a0087348 */ /* 0x000fea0003c00000 */
[----:B------:R0:W1:Y:S02]  /*20db0*/  SHFL.BFLY P6, R161, R49, R88, R89 ;  /* 0x0c00005831a17389 */ /* 0x00006400000c0059 */
[----:B01----:R-:W-:Y:S01]  /*20dc0*/  ENDCOLLECTIVE ;  /* 0x000000000000791b */ /* 0x003fe20003800000 */
.L_x_2788:
[----:B------:R-:W-:Y:S05]  /*20dd0*/  BRA `(.L_x_2789) ;  /* 0xffffffe400c07947 */ /* 0x000fea000383ffff */
.L_x_2790:
        /* <DEDUP_REMOVED lines=10> */
.L_x_33506:


//--------------------- .text._ZN10layer_norm31ln_parallel_residual_fwd_kernelINS_13Kernel_traitsI13__nv_bfloat16S2_S2_S2_fjLj5120ELj1ELj1ELj4ELj16ENS_18Kernel_traits_baseILj5120ES2_S2_S2_S2_fjLj128EEEEELb1ELb1ELb1EEEvNS_9FwdParamsE --------------------------
	.section	.text._ZN10layer_norm31ln_parallel_residual_fwd_kernelINS_13Kernel_traitsI13__nv_bfloat16S2_S2_S2_fjLj5120ELj1ELj1ELj4ELj16ENS_18Kernel_traits_baseILj5120ES2_S2_S2_S2_fjLj128EEEEELb1ELb1ELb1EEEvNS_9FwdParamsE,"ax",@progbits
	.align	128
        .global         _ZN10layer_norm31ln_parallel_residual_fwd_kernelINS_13Kernel_traitsI13__nv_bfloat16S2_S2_S2_fjLj5120ELj1ELj1ELj4ELj16ENS_18Kernel_traits_baseILj5120ES2_S2_S2_S2_fjLj128EEEEELb1ELb1ELb1EEEvNS_9FwdParamsE
        .type           _ZN10layer_norm31ln_parallel_residual_fwd_kernelINS_13Kernel_traitsI13__nv_bfloat16S2_S2_S2_fjLj5120ELj1ELj1ELj4ELj16ENS_18Kernel_traits_baseILj5120ES2_S2_S2_S2_fjLj128EEEEELb1ELb1ELb1EEEvNS_9FwdParamsE,@function
        .size           _ZN10layer_norm31ln_parallel_residual_fwd_kernelINS_13Kernel_traitsI13__nv_bfloat16S2_S2_S2_fjLj5120ELj1ELj1ELj4ELj16ENS_18Kernel_traits_baseILj5120ES2_S2_S2_S2_fjLj128EEEEELb1ELb1ELb1EEEvNS_9FwdParamsE,(.L_x_33507 - _ZN10layer_norm31ln_parallel_residual_fwd_kernelINS_13Kernel_traitsI13__nv_bfloat16S2_S2_S2_fjLj5120ELj1ELj1ELj4ELj16ENS_18Kernel_traits_baseILj5120ES2_S2_S2_S2_fjLj128EEEEELb1ELb1ELb1EEEvNS_9FwdParamsE)
        .other          _ZN10layer_norm31ln_parallel_residual_fwd_kernelINS_13Kernel_traitsI13__nv_bfloat16S2_S2_S2_fjLj5120ELj1ELj1ELj4ELj16ENS_18Kernel_traits_baseILj5120ES2_S2_S2_S2_fjLj128EEEEELb1ELb1ELb1EEEvNS_9FwdParamsE,@"STO_CUDA_ENTRY STV_DEFAULT"
_ZN10layer_norm31ln_parallel_residual_fwd_kernelINS_13Kernel_traitsI13__nv_bfloat16S2_S2_S2_fjLj5120ELj1ELj1ELj4ELj16ENS_18Kernel_traits_baseILj5120ES2_S2_S2_S2_fjLj128EEEEELb1ELb1ELb1EEEvNS_9FwdParamsE:
.text._ZN10layer_norm31ln_parallel_residual_fwd_kernelINS_13Kernel_traitsI13__nv_bfloat16S2_S2_S2_fjLj5120ELj1ELj1ELj4ELj16ENS_18Kernel_traits_baseILj5120ES2_S2_S2_S2_fjLj128EEEEELb1ELb1ELb1EEEvNS_9FwdParamsE:
[----:B------:R-:W-:Y:S08]  /*0000*/  LDC R1, c[0x0][0x28] ;  /* 0x00000a00ff017b82 */ /* 0x000ff00000000800 */
[----:B------:R-:W0:Y:S01]  /*0010*/  LDC R36, c[0x0][0x2e8] ;  /* 0x0000ba00ff247b82 */ /* 0x000e220000000800 */
[----:B------:R-:W-:Y:S01]  /*0020*/  ULDC.U8 UR4, c[0x0][0x2f4] ;  /* 0x0000bd0000047ab9 */ /* 0x000fe20000000000 */
[----:B------:R-:W-:Y:S01]  /*0030*/  ULDC.64 UR6, c[0x0][0x2e0] ;  /* 0x0000b80000067ab9 */ /* 0x000fe20000000a00 */
[----:B------:R-:W-:Y:S01]  /*0040*/  ISETP.NE.AND P0, PT, RZ, UR4, PT ;  /* 0x00000004ff007c0c */ /* 0x000fe2000bf05270 */
[----:B------:R-:W-:Y:S01]  /*0050*/  ULDC.64 UR4, c[0x0][0x208] ;  /* 0x0000820000047ab9 */ /* 0x000fe20000000a00 */
[----:B------:R-:W-:-:S03]  /*0060*/  IMAD.U32 R2, RZ, RZ, UR6 ;  /* 0x00000006ff027e24 */ /* 0x000fc6000f8e00ff */
[----:B------:R-:W1:Y:S01]  /*0070*/  LDC R37, c[0x0][0x2ec] ;  /* 0x0000bb00ff257b82 */ /* 0x000e620000000800 */
[----:B------:R-:W-:Y:S01]  /*0080*/  IMAD.U32 R3, RZ, RZ, UR7 ;  /* 0x00000007ff037e24 */ /* 0x000fe2000f8e00ff */
[----:B------:R-:W2:Y:S01]  /*0090*/  S2R R161, SR_TID.X ;  /* 0x0000000000a17919 */ /* 0x000ea20000002100 */
[----:B------:R-:W-:-:S05]  /*00a0*/  ULDC.64 UR10, c[0x0][0x2c8] ;  /* 0x0000b200000a7ab9 */ /* 0x000fca0000000a00 */
[----:B------:R-:W3:Y:S01]  /*00b0*/  @P0 LDG.E.64 R2, desc[UR4][R2.64] ;  /* 0x0000000402020981 */ /* 0x000ee2000c1e1b00 */
[----:B------:R-:W4:Y:S01]  /*00c0*/  @P0 LDC R7, c[0x0][0x2f0] ;  /* 0x0000bc00ff070b82 */ /* 0x000f220000000800 */
[----:B0-----:R-:W-:Y:S01]  /*00d0*/  @P0 MOV R4, R36 ;  /* 0x0000002400040202 */ /* 0x001fe20000000f00 */
[----:B-1----:R-:W-:-:S06]  /*00e0*/  @P0 IMAD.MOV.U32 R5, RZ, RZ, R37 ;  /* 0x000000ffff050224 */ /* 0x002fcc00078e0025 */
[----:B------:R-:W4:Y:S01]  /*00f0*/  @P0 LDG.E.64 R4, desc[UR4][R4.64] ;  /* 0x0000000404040981 */ /* 0x000f22000c1e1b00 */
[----:B------:R-:W2:Y:S08]  /*0100*/  S2UR UR8, SR_CTAID.X ;  /* 0x00000000000879c3 */ /* 0x000eb00000002500 */
[----:B------:R-:W2:Y:S02]  /*0110*/  LDC R0, c[0x0][RZ] ;  /* 0x00000000ff007b82 */ /* 0x000ea40000000800 */
[----:B--2---:R-:W-:Y:S01]  /*0120*/  IMAD R41, R0, UR8, R161 ;  /* 0x0000000800297c24 */ /* 0x004fe2000f8e02a1 */
[----:B------:R-:W-:-:S04]  /*0130*/  SHF.L.U32 R0, R161, 0x4, RZ ;  /* 0x00000004a1007819 */ /* 0x000fc800000006ff */
[----:B------:R-:W-:Y:S02]  /*0140*/  LOP3.LUT R20, R0, 0x7f0, RZ, 0xc0, !PT ;  /* 0x000007f000147812 */ /* 0x000fe400078ec0ff */
[----:B---3--:R-:W-:Y:S02]  /*0150*/  @P0 R2UR UR6, R2 ;  /* 0x00000000020602ca */ /* 0x008fe400000e0000 */
[----:B------:R-:W-:Y:S02]  /*0160*/  @P0 R2UR UR7, R3 ;  /* 0x00000000030702ca */ /* 0x000fe400000e0000 */
[----:B----4-:R-:W-:-:S05]  /*0170*/  @P0 IADD3 R36, P1, R4, R7, RZ ;  /* 0x0000000704240210 */ /* 0x010fca0007f3e0ff */
        /* <DEDUP_REMOVED lines=20> */
[----:B------:R-:W-:Y:S01]  /*02c0*/  UIADD3 UR21, UR6, -0x255992d5, URZ ;  /* 0xdaa66d2b06157890 */ /* 0x000fe2000fffe03f */
[----:B------:R-:W-:Y:S01]  /*02d0*/  ISETP.NE.U32.AND P0, PT, RZ, UR10, PT ;  /* 0x0000000aff007c0c */ /* 0x000fe2000bf05070 */
[----:B------:R-:W-:-:S04]  /*02e0*/  IMAD.WIDE.U32 R8, R8, -0x2daee0ad, RZ ;  /* 0xd2511f5308087825 */ /* 0x000fc800078e00ff */
[----:B------:R-:W-:Y:S01]  /*02f0*/  IMAD.WIDE.U32 R10, R10, -0x326172a9, RZ ;  /* 0xcd9e8d570a0a7825 */ /* 0x000fe200078e00ff */
[----:B------:R-:W-:Y:S02]  /*0300*/  ISETP.NE.AND.EX P0, PT, RZ, UR11, PT, P0 ;  /* 0x0000000bff007c0c */ /* 0x000fe4000bf05300 */
[----:B------:R-:W-:Y:S02]  /*0310*/  LOP3.LUT R14, R9, UR22, R2, 0x96, !PT ;  /* 0x00000016090e7c12 */ /* 0x000fe4000f8e9602 */
[----:B------:R-:W-:Y:S02]  /*0320*/  LOP3.LUT R2, R11, UR21, R4, 0x96, !PT ;  /* 0x000000150b027c12 */ /* 0x000fe4000f8e9604 */
[----:B------:R-:W-:Y:S01]  /*0330*/  IADD3 R12, P1, R20, UR10, RZ ;  /* 0x0000000a140c7c10 */ /* 0x000fe2000ff3e0ff */
[----:B------:R-:W-:Y:S01]  /*0340*/  UIADD3 UR23, UR6, 0x78dde6e4, URZ ;  /* 0x78dde6e406177890 */ /* 0x000fe2000fffe03f */
[----:B------:R-:W-:Y:S01]  /*0350*/  IMAD.WIDE.U32 R14, R14, -0x326172a9, RZ ;  /* 0xcd9e8d570e0e7825 */ /* 0x000fe200078e00ff */
[----:B------:R-:W-:-:S02]  /*0360*/  UIADD3 UR24, UR7, -0x126145ec, URZ ;  /* 0xed9eba1407187890 */ /* 0x000fc4000fffe03f */
[----:B------:R-:W-:Y:S01]  /*0370*/  UIADD3 UR26, UR7, -0x56f99767, URZ ;  /* 0xa9066899071a7890 */ /* 0x000fe2000fffe03f */
[----:B------:R-:W-:Y:S01]  /*0380*/  IMAD.WIDE.U32 R2, R2, -0x2daee0ad, RZ ;  /* 0xd2511f5302027825 */ /* 0x000fe200078e00ff */
[----:B------:R-:W-:Y:S02]  /*0390*/  UIADD3 UR25, UR6, 0x1715609d, URZ ;  /* 0x1715609d06197890 */ /* 0x000fe4000fffe03f */
[----:B------:R-:W-:Y:S01]  /*03a0*/  UIADD3 UR27, UR6, -0x4ab325aa, URZ ;  /* 0xb54cda56061b7890 */ /* 0x000fe2000fffe03f */
[----:B------:R-:W-:Y:S01]  /*03b0*/  IMAD.X R13, RZ, RZ, UR11, P1 ;  /* 0x0000000bff0d7e24 */ /* 0x000fe200088e06ff */
[----:B------:R-:W-:Y:S01]  /*03c0*/  LOP3.LUT R16, R15, UR23, R10, 0x96, !PT ;  /* 0x000000170f107c12 */ /* 0x000fe2000f8e960a */
[----:B------:R-:W-:Y:S01]  /*03d0*/  UIADD3 UR28, UR7, 0x646e171e, URZ ;  /* 0x646e171e071c7890 */ /* 0x000fe2000fffe03f */
[----:B------:R-:W-:Y:S01]  /*03e0*/  LOP3.LUT R18, R3, UR24, R8, 0x96, !PT ;  /* 0x0000001803127c12 */ /* 0x000fe2000f8e9608 */
[----:B------:R-:W-:Y:S01]  /*03f0*/  ULDC UR10, c[0x0][0x214] ;  /* 0x00008500000a7ab9 */ /* 0x000fe20000000800 */
[----:B------:R0:W5:Y:S04]  /*0400*/  @P0 LDG.E.128 R120, desc[UR4][R12.64] ;  /* 0x000000040c780981 */ /* 0x000168000c1e1d00 */
[----:B------:R0:W5:Y:S04]  /*0410*/  @P0 LDG.E.128 R4, desc[UR4][R12.64+0x800] ;  /* 0x000800040c040981 */ /* 0x000168000c1e1d00 */
[----:B------:R0:W5:Y:S04]  /*0420*/  @P0 LDG.E.128 R8, desc[UR4][R12.64+0x1000] ;  /* 0x001000040c080981 */ /* 0x000168000c1e1d00 */
[----:B------:R0:W5:Y:S04]  /*0430*/  @P0 LDG.E.128 R28, desc[UR4][R12.64+0x1800] ;  /* 0x001800040c1c0981 */ /* 0x000168000c1e1d00 */
[----:B------:R0:W5:Y:S01]  /*0440*/  @P0 LDG.E.128 R32, desc[UR4][R12.64+0x2000] ;  /* 0x002000040c200981 */ /* 0x000162000c1e1d00 */
[----:B------:R-:W-:-:S04]  /*0450*/  IMAD.WIDE.U32 R16, R16, -0x2daee0ad, RZ ;  /* 0xd2511f5310107825 */ /* 0x000fc800078e00ff */
[----:B------:R-:W-:Y:S01]  /*0460*/  IMAD.WIDE.U32 R18, R18, -0x326172a9, RZ ;  /* 0xcd9e8d5712127825 */ /* 0x000fe200078e00ff */
[----:B------:R-:W-:-:S04]  /*0470*/  LOP3.LUT R15, R17, UR26, R2, 0x96, !PT ;  /* 0x0000001a110f7c12 */ /* 0x000fc8000f8e9602 */
[----:B------:R-:W-:Y:S01]  /*0480*/  LOP3.LUT R2, R19, UR25, R14, 0x96, !PT ;  /* 0x0000001913027c12 */ /* 0x000fe2000f8e960e */
[----:B------:R-:W-:-:S04]  /*0490*/  IMAD.WIDE.U32 R14, R15, -0x326172a9, RZ ;  /* 0xcd9e8d570f0e7825 */ /* 0x000fc800078e00ff */
[----:B------:R-:W-:Y:S01]  /*04a0*/  IMAD.WIDE.U32 R2, R2, -0x2daee0ad, RZ ;  /* 0xd2511f5302027825 */ /* 0x000fe200078e00ff */
[----:B------:R-:W-:Y:S02]  /*04b0*/  LOP3.LUT R17, R15, UR27, R18, 0x96, !PT ;  /* 0x0000001b0f117c12 */ /* 0x000fe4000f8e9612 */
[----:B------:R-:W-:Y:S01]  /*04c0*/  LEA.HI R0, R161, UR8, RZ, 0x19 ;  /* 0x00000008a1007c11 */ /* 0x000fe2000f8fc8ff */
[----:B------:R-:W-:Y:S01]  /*04d0*/  UIADD3 UR29, UR6, 0x5384540f, URZ ;  /* 0x5384540f061d7890 */ /* 0x000fe2000fffe03f */
[----:B------:R-:W-:Y:S01]  /*04e0*/  LOP3.LUT R18, R3, UR28, R16, 0x96, !PT ;  /* 0x0000001c03127c12 */ /* 0x000fe2000f8e9610 */
[----:B------:R-:W-:Y:S01]  /*04f0*/  UIADD3 UR30, UR7, 0x1fd5c5a3, URZ ;  /* 0x1fd5c5a3071e7890 */ /* 0x000fe2000fffe03f */
[----:B------:R-:W-:Y:S01]  /*0500*/  IMAD.WIDE.U32 R16, R17, -0x2daee0ad, RZ ;  /* 0xd2511f5311107825 */ /* 0x000fe200078e00ff */
[----:B------:R-:W-:Y:S01]  /*0510*/  ISETP.GE.AND P1, PT, R0, UR10, PT ;  /* 0x0000000a00007c0c */ /* 0x000fe2000bf26270 */
[----:B------:R-:W-:Y:S02]  /*0520*/  ULDC.64 UR8, c[0x0][0x260] ;  /* 0x0000980000087ab9 */ /* 0x000fe40000000a00 */
[----:B------:R-:W-:Y:S01]  /*0530*/  IMAD.WIDE.U32 R18, R18, -0x326172a9, RZ ;  /* 0xcd9e8d5712127825 */ /* 0x000fe200078e00ff */
[----:B------:R-:W-:-:S02]  /*0540*/  LOP3.LUT R38, R17, UR30, R2, 0x96, !PT ;  /* 0x0000001e11267c12 */ /* 0x000fc4000f8e9602 */
[----:B------:R-:W-:Y:S02]  /*0550*/  IADD3 R2, P2, R20, UR8, RZ ;  /* 0x0000000814027c10 */ /* 0x000fe4000ff5e0ff */
[----:B------:R-:W-:Y:S01]  /*0560*/  LOP3.LUT R37, R19, UR29, R14, 0x96, !PT ;  /* 0x0000001d13257c12 */ /* 0x000fe2000f8e960e */
[----:B------:R-:W-:Y:S01]  /*0570*/  UIADD3 UR31, UR6, -0xe443238, URZ ;  /* 0xf1bbcdc8061f7890 */ /* 0x000fe2000fffe03f */
[----:B------:R-:W-:Y:S01]  /*0580*/  IMAD.HI.U32 R17, R38, -0x326172a9, RZ ;  /* 0xcd9e8d5726117827 */ /* 0x000fe200078e00ff */
[----:B------:R-:W-:-:S03]  /*0590*/  UIADD3 UR32, UR7, -0x24c28bd8, URZ ;  /* 0xdb3d742807207890 */ /* 0x000fc6000fffe03f */
[----:B------:R-:W-:Y:S01]  /*05a0*/  IMAD.HI.U32 R15, R37, -0x2daee0ad, RZ ;  /* 0xd2511f53250f7827 */ /* 0x000fe200078e00ff */
[----:B------:R-:W-:-:S03]  /*05b0*/  LOP3.LUT R42, R17, UR31, R18, 0x96, !PT ;  /* 0x0000001f112a7c12 */ /* 0x000fc6000f8e9612 */
[----:B------:R-:W-:Y:S01]  /*05c0*/  IMAD.X R3, RZ, RZ, UR9, P2 ;  /* 0x00000009ff037e24 */ /* 0x000fe200090e06ff */
[----:B------:R-:W-:Y:S01]  /*05d0*/  LOP3.LUT R88, R15, UR32, R16, 0x96, !PT ;  /* 0x000000200f587c12 */ /* 0x000fe2000f8e9610 */
[----:B0-----:R-:W-:Y:S06]  /*05e0*/  @P1 EXIT ;  /* 0x000000000000194d */ /* 0x001fec0003800000 */
        /* <DEDUP_REMOVED lines=12> */
[C---:B------:R-:W-:Y:S02]  /*06b0*/  PRMT R94, R28.reuse, 0x7632, R94 ;  /* 0x000076321c5e7816 */ /* 0x040fe4000000005e */
[----:B------:R-:W-:Y:S02]  /*06c0*/  @!P0 CS2R R34, SRZ ;  /* 0x0000000000228805 */ /* 0x000fe4000001ff00 */
[----:B------:R-:W-:Y:S02]  /*06d0*/  SHF.L.U32 R95, R28, 0x10, RZ ;  /* 0x000000101c5f7819 */ /* 0x000fe400000006ff */
[----:B------:R-:W-:Y:S02]  /*06e0*/  @!P0 CS2R R122, SRZ ;  /* 0x00000000007a8805 */ /* 0x000fe4000001ff00 */
[----:B------:R-:W-:Y:S02]  /*06f0*/  @!P0 CS2R R8, SRZ ;  /* 0x0000000000088805 */ /* 0x000fe4000001ff00 */
[C---:B------:R-:W-:Y:S01]  /*0700*/  PRMT R28, R29.reuse, 0x7632, R28 ;  /* 0x000076321d1c7816 */ /* 0x040fe2000000001c */
[----:B0-----:R-:W-:Y:S01]  /*0710*/  IMAD.U32 R2, R29, 0x10000, RZ ;  /* 0x000100001d027824 */ /* 0x001fe200078e00ff */
        /* <DEDUP_REMOVED lines=8> */
[----:B------:R-:W-:Y:S01]  /*07a0*/  SHF.L.U32 R4, R31, 0x10, RZ ;  /* 0x000000101f047819 */ /* 0x000fe200000006ff */
[----:B------:R-:W-:Y:S01]  /*07b0*/  UIADD3 UR33, UR6, -0x700cb87f, URZ ;  /* 0x8ff3478106217890 */ /* 0x000fe2000fffe03f */
[C---:B------:R-:W-:Y:S01]  /*07c0*/  PRMT R107, R6.reuse, 0x7632, R107 ;  /* 0x00007632066b7816 */ /* 0x040fe2000000006b */
        /* <DEDUP_REMOVED lines=8> */
[----:B------:R-:W-:Y:S01]  /*0850*/  UIADD3 UR34, UR7, -0x695add53, URZ ;  /* 0x96a522ad07227890 */ /* 0x000fe2000fffe03f */
[----:B------:R-:W-:Y:S01]  /*0860*/  PRMT R96, R11, 0x7632, R96 ;  /* 0x000076320b607816 */ /* 0x000fe20000000060 */
[----:B------:R-:W-:Y:S01]  /*0870*/  IMAD R38, R38, -0x326172a9, RZ ;  /* 0xcd9e8d5726267824 */ /* 0x000fe200078e02ff */
[----:B------:R-:W-:Y:S01]  /*0880*/  PRMT R32, R33, 0x7632, R32 ;  /* 0x0000763221207816 */ /* 0x000fe20000000020 */
[----:B------:R-:W-:Y:S01]  /*0890*/  IMAD.HI.U32 R89, R88, -0x326172a9, RZ ;  /* 0xcd9e8d5758597827 */ /* 0x000fe200078e00ff */
[C---:B------:R-:W-:Y:S01]  /*08a0*/  PRMT R117, R121.reuse, 0x7632, R117 ;  /* 0x0000763279757816 */ /* 0x040fe20000000075 */
[----:B------:R-:W-:Y:S01]  /*08b0*/  ULDC.64 UR8, c[0x0][0x228] ;  /* 0x00008a0000087ab9 */ /* 0x000fe20000000a00 */
[C---:B------:R-:W-:Y:S01]  /*08c0*/  PRMT R33, R34.reuse, 0x7632, R33 ;  /* 0x0000763222217816 */ /* 0x040fe20000000021 */
[----:B------:R-:W-:Y:S01]  /*08d0*/  IMAD.U32 R118, R121, 0x10000, RZ ;  /* 0x0001000079767824 */ /* 0x000fe200078e00ff */
[----:B------:R-:W-:Y:S01]  /*08e0*/  SHF.L.U32 R7, R34, 0x10, RZ ;  /* 0x0000001022077819 */ /* 0x000fe200000006ff */
[----:B------:R-:W-:Y:S01]  /*08f0*/  IMAD R37, R37, -0x2daee0ad, RZ ;  /* 0xd2511f5325257824 */ /* 0x000fe200078e02ff */
[----:B------:R-:W-:Y:S01]  /*0900*/  PRMT R119, R120, 0x7632, R119 ;  /* 0x0000763278777816 */ /* 0x000fe20000000077 */
[----:B------:R-:W-:Y:S01]  /*0910*/  IMAD.WIDE.U32 R10, R42, -0x2daee0ad, RZ ;  /* 0xd2511f532a0a7825 */ /* 0x000fe200078e00ff */
[C---:B------:R-:W-:Y:S01]  /*0920*/  PRMT R113, R123.reuse, 0x7632, R113 ;  /* 0x000076327b717816 */ /* 0x040fe20000000071 */
[----:B------:R-:W-:Y:S01]  /*0930*/  ULDC UR12, c[0x0][0x290] ;  /* 0x0000a400000c7ab9 */ /* 0x000fe20000000800 */
[----:B------:R-:W-:Y:S01]  /*0940*/  SHF.L.U32 R114, R123, 0x10, RZ ;  /* 0x000000107b727819 */ /* 0x000fe200000006ff */
[----:B------:R-:W-:Y:S01]  /*0950*/  ULDC.64 UR36, c[0x0][0x228] ;  /* 0x00008a0000247ab9 */ /* 0x000fe20000000a00 */
[----:B------:R-:W-:Y:S01]  /*0960*/  PRMT R100, R9, 0x7632, R100 ;  /* 0x0000763209647816 */ /* 0x000fe20000000064 */
[----:B------:R-:W-:Y:S01]  /*0970*/  ULDC.64 UR10, c[0x0][0x230] ;  /* 0x00008c00000a7ab9 */ /* 0x000fe20000000a00 */
[----:B------:R-:W-:Y:S01]  /*0980*/  PRMT R34, R35, 0x7632, R34 ;  /* 0x0000763223227816 */ /* 0x000fe20000000022 */
[C---:B------:R-:W-:Y:S01]  /*0990*/  IMAD.U32 R116, R122.reuse, 0x10000, RZ ;  /* 0x000100007a747824 */ /* 0x040fe200078e00ff */
[----:B------:R-:W-:Y:S01]  /*09a0*/  PRMT R115, R122, 0x7632, R115 ;  /* 0x000076327a737816 */ /* 0x000fe20000000073 */
[----:B------:R-:W-:Y:S01]  /*09b0*/  ULDC.64 UR14, c[0x0][0x2b8] ;  /* 0x0000ae00000e7ab9 */ /* 0x000fe20000000a00 */
[C---:B------:R-:W-:Y:S01]  /*09c0*/  PRMT R102, R8.reuse, 0x7632, R102 ;  /* 0x0000763208667816 */ /* 0x040fe20000000066 */
[----:B------:R-:W-:Y:S01]  /*09d0*/  IMAD.U32 R103, R8, 0x10000, RZ ;  /* 0x0001000008677824 */ /* 0x000fe200078e00ff */
[----:B------:R-:W-:Y:S01]  /*09e0*/  LOP3.LUT R89, R89, UR33, R38, 0x96, !PT ;  /* 0x0000002159597c12 */ /* 0x000fe2000f8e9626 */
[----:B------:R-:W-:Y:S01]  /*09f0*/  IMAD.MOV.U32 R38, RZ, RZ, R10 ;  /* 0x000000ffff267224 */ /* 0x000fe200078e000a */
[----:B------:R-:W-:Y:S01]  /*0a00*/  ISETP.NE.U32.AND P0, PT, RZ, UR8, PT ;  /* 0x00000008ff007c0c */ /* 0x000fe2000bf05070 */
[----:B------:R-:W-:Y:S01]  /*0a10*/  IMAD.U32 R8, R35, 0x10000, RZ ;  /* 0x0001000023087824 */ /* 0x000fe200078e00ff */
[----:B------:R-:W-:Y:S01]  /*0a20*/  SHF.L.U32 R101, R9, 0x10, RZ ;  /* 0x0000001009657819 */ /* 0x000fe200000006ff */
[----:B------:R-:W-:Y:S01]  /*0a30*/  IMAD.MOV.U32 R9, RZ, RZ, R41 ;  /* 0x000000ffff097224 */ /* 0x000fe200078e0029 */
[----:B------:R-:W-:Y:S01]  /*0a40*/  LOP3.LUT R37, R11, UR34, R37, 0x96, !PT ;  /* 0x000000220b257c12 */ /* 0x000fe2000f8e9625 */
[----:B------:R-:W-:Y:S01]  /*0a50*/  IMAD.MOV.U32 R11, RZ, RZ, R39 ;  /* 0x000000ffff0b7224 */ /* 0x000fe200078e0027 */
[----:B------:R-:W-:Y:S01]  /*0a60*/  SHF.L.U32 R120, R120, 0x10, RZ ;  /* 0x0000001078787819 */ /* 0x000fe200000006ff */
[----:B------:R-:W-:Y:S01]  /*0a70*/  IMAD R88, R88, -0x326172a9, RZ ;  /* 0xcd9e8d5758587824 */ /* 0x000fe200078e02ff */
[----:B------:R-:W-:Y:S01]  /*0a80*/  MOV R10, R40 ;  /* 0x00000028000a7202 */ /* 0x000fe20000000f00 */
        /* <DEDUP_REMOVED lines=11> */
[----:B------:R-:W-:Y:S01]  /*0b40*/  ULDC.U8 UR8, c[0x0][0x2a0] ;  /* 0x0000a80000087ab9 */ /* 0x000fe20000000000 */
[----:B------:R-:W-:Y:S01]  /*0b50*/  IMAD.U32 R100, R100, 0x10000, RZ ;  /* 0x0001000064647824 */ /* 0x000fe200078e00ff */
[----:B------:R-:W-:Y:S01]  /*0b60*/  ULDC.64 UR16, c[0x0][0x210] ;  /* 0x0000840000107ab9 */ /* 0x000fe20000000a00 */
[----:B------:R-:W-:-:S02]  /*0b70*/  IMAD.U32 R98, R98, 0x10000, RZ ;  /* 0x0001000062627824 */ /* 0x000fc400078e00ff */
[----:B------:R-:W-:Y:S01]  /*0b80*/  IMAD.U32 R94, R94, 0x10000, RZ ;  /* 0x000100005e5e7824 */ /* 0x000fe200078e00ff */
[----:B------:R-:W-:Y:S01]  /*0b90*/  ISETP.NE.AND.EX P0, PT, RZ, UR9, PT, P0 ;  /* 0x00000009ff007c0c */ /* 0x000fe2000bf05300 */
[----:B------:R-:W-:Y:S01]  /*0ba0*/  ULDC UR9, c[0x0][0x218] ;  /* 0x0000860000097ab9 */ /* 0x000fe20000000800 */
[----:B------:R-:W-:Y:S01]  /*0bb0*/  UISETP.NE.AND UP0, UPT, UR8, URZ, UPT ;  /* 0x0000003f0800728c */ /* 0x000fe2000bf05270 */
[C---:B--2---:R-:W-:Y:S01]  /*0bc0*/  PRMT R156, R24.reuse, 0x7632, R156 ;  /* 0x00007632189c7816 */ /* 0x044fe2000000009c */
[C---:B------:R-:W-:Y:S01]  /*0bd0*/  IMAD.U32 R159, R25.reuse, 0x10000, RZ ;  /* 0x00010000199f7824 */ /* 0x040fe200078e00ff */
[----:B------:R-:W-:Y:S01]  /*0be0*/  SHF.L.U32 R160, R24, 0x10, RZ ;  /* 0x0000001018a07819 */ /* 0x000fe200000006ff */
[----:B------:R-:W-:Y:S01]  /*0bf0*/  IMAD.U32 R158, R26, 0x10000, RZ ;  /* 0x000100001a9e7824 */ /* 0x000fe200078e00ff */
[----:B------:R-:W-:Y:S01]  /*0c00*/  PRMT R24, R25, 0x7632, R24 ;  /* 0x0000763219187816 */ /* 0x000fe20000000018 */
[C---:B---3--:R-:W-:Y:S01]  /*0c10*/  IMAD.U32 R144, R20.reuse, 0x10000, RZ ;  /* 0x0001000014907824 */ /* 0x048fe200078e00ff */
[----:B------:R-:W-:Y:S01]  /*0c20*/  PRMT R143, R20, 0x7632, R143 ;  /* 0x00007632148f7816 */ /* 0x000fe2000000008f */
[----:B------:R-:W-:Y:S01]  /*0c30*/  IMAD.MOV.U32 R20, RZ, RZ, 0x1 ;  /* 0x00000001ff147424 */ /* 0x000fe200078e00ff */
[----:B------:R-:W-:-:S02]  /*0c40*/  PRMT R25, R26, 0x7632, R25 ;  /* 0x000076321a197816 */ /* 0x000fc40000000019 */
[----:B----4-:R-:W-:Y:S02]  /*0c50*/  PRMT R151, R152, 0x7632, R151 ;  /* 0x0000763298977816 */ /* 0x010fe40000000097 */
[----:B------:R-:W-:Y:S02]  /*0c60*/  PRMT R149, R153, 0x7632, R149 ;  /* 0x0000763299957816 */ /* 0x000fe40000000095 */
[----:B------:R-:W-:Y:S02]  /*0c70*/  PRMT R145, R155, 0x7632, R145 ;  /* 0x000076329b917816 */ /* 0x000fe40000000091 */
[----:B------:R-:W-:Y:S02]  /*0c80*/  PRMT R139, R22, 0x7632, R139 ;  /* 0x00007632168b7816 */ /* 0x000fe4000000008b */
[----:B------:R-:W-:Y:S02]  /*0c90*/  PRMT R137, R23, 0x7632, R137 ;  /* 0x0000763217897816 */ /* 0x000fe40000000089 */
[----:B------:R-:W-:-:S02]  /*0ca0*/  PRMT R133, R17, 0x7632, R133 ;  /* 0x0000763211857816 */ /* 0x000fc40000000085 */
[----:B------:R-:W-:Y:S02]  /*0cb0*/  PRMT R131, R18, 0x7632, R131 ;  /* 0x0000763212837816 */ /* 0x000fe40000000083 */
[C---:B------:R-:W-:Y:S02]  /*0cc0*/  PRMT R127, R12.reuse, 0x7632, R127 ;  /* 0x000076320c7f7816 */ /* 0x040fe4000000007f */
[----:B------:R-:W-:Y:S02]  /*0cd0*/  PRMT R125, R13, 0x7632, R125 ;  /* 0x000076320d7d7816 */ /* 0x000fe4000000007d */
[----:B------:R-:W-:Y:S01]  /*0ce0*/  PRMT R121, R15, 0x7632, R121 ;  /* 0x000076320f797816 */ /* 0x000fe20000000079 */
[----:B------:R-:W-:Y:S01]  /*0cf0*/  IMAD.U32 R128, R12, 0x10000, RZ ;  /* 0x000100000c807824 */ /* 0x000fe200078e00ff */
[----:B------:R-:W-:Y:S02]  /*0d00*/  PRMT R26, R27, 0x7632, R26 ;  /* 0x000076321b1a7816 */ /* 0x000fe4000000001a */
[----:B------:R-:W-:-:S02]  /*0d10*/  PRMT R147, R154, 0x7632, R147 ;  /* 0x000076329a937816 */ /* 0x000fc40000000093 */
[----:B------:R-:W-:Y:S02]  /*0d20*/  PRMT R141, R21, 0x7632, R141 ;  /* 0x00007632158d7816 */ /* 0x000fe4000000008d */
[----:B------:R-:W-:Y:S02]  /*0d30*/  PRMT R135, R16, 0x7632, R135 ;  /* 0x0000763210877816 */ /* 0x000fe40000000087 */
[----:B------:R-:W-:Y:S02]  /*0d40*/  PRMT R129, R19, 0x7632, R129 ;  /* 0x0000763213817816 */ /* 0x000fe40000000081 */
[----:B------:R-:W-:Y:S01]  /*0d50*/  PRMT R123, R14, 0x7632, R123 ;  /* 0x000076320e7b7816 */ /* 0x000fe2000000007b */
[----:B------:R-:W-:Y:S01]  /*0d60*/  IMAD.U32 R122, R15, 0x10000, RZ ;  /* 0x000100000f7a7824 */ /* 0x000fe200078e00ff */
[----:B------:R-:W-:Y:S01]  /*0d70*/  HFMA2.MMA R12, -RZ, RZ, 0, 0 ;  /* 0x00000000ff0c7435 */ /* 0x000fe200000001ff */
        /* <DEDUP_REMOVED lines=41> */
[----:B------:R-:W-:-:S07]  /*1010*/  IMAD.U32 R121, R121, 0x10000, RZ ;  /* 0x0001000079797824 */ /* 0x000fce00078e00ff */
.L_x_3437:
[----:B------:R-:W-:Y:S01]  /*1020*/  ISETP.NE.U32.AND P1, PT, RZ, UR10, PT ;  /* 0x0000000aff007c0c */ /* 0x000fe2000bf25070 */
[----:B------:R-:W0:Y:S01]  /*1030*/  LDC.64 R90, c[0x0][0x220] ;  /* 0x00008800ff5a7b82 */ /* 0x000e220000000a00 */
[----:B------:R-:W-:Y:S01]  /*1040*/  IMAD R20, R0, UR9, RZ ;  /* 0x0000000900147c24 */ /* 0x000fe2000f8e02ff */
[----:B------:R-:W-:Y:S02]  /*1050*/  LOP3.LUT R36, R161, 0x7f, RZ, 0xc0, !PT ;  /* 0x0000007fa1247812 */ /* 0x000fe400078ec0ff */
[----:B------:R-:W-:Y:S02]  /*1060*/  ISETP.NE.AND.EX P1, PT, RZ, UR11, PT, P1 ;  /* 0x0000000bff007c0c */ /* 0x000fe4000bf25310 */
[----:B------:R-:W-:Y:S02]  /*1070*/  SHF.R.S32.HI R31, RZ, 0x1f, R20 ;  /* 0x0000001fff1f7819 */ /* 0x000fe40000011414 */
[----:B-1----:R-:W1:Y:S02]  /*1080*/  @P0 LDC.64 R32, c[0x0][0x228] ;  /* 0x00008a00ff200b82 */ /* 0x002e640000000a00 */
[----:B------:R-:W-:-:S04]  /*1090*/  LEA.HI R20, R31, R20, RZ, 0x3 ;  /* 0x000000141f147211 */ /* 0x000fc800078f18ff */
[----:B------:R-:W-:-:S03]  /*10a0*/  LEA.HI.SX32 R20, R20, R36, 0x1d ;  /* 0x0000002414147211 */ /* 0x000fc600078feaff */
[----:B------:R-:W2:Y:S02]  /*10b0*/  @P1 LDC.64 R34, c[0x0][0x230] ;  /* 0x00008c00ff221b82 */ /* 0x000ea40000000a00 */
[----:B0-----:R-:W-:-:S06]  /*10c0*/  IMAD.WIDE.U32 R48, R20, 0x10, R90 ;  /* 0x0000001014307825 */ /* 0x001fcc00078e005a */
[----:B------:R-:W5:Y:S01]  /*10d0*/  LDG.E.128 R48, desc[UR4][R48.64] ;  /* 0x0000000430307981 */ /* 0x000f62000c1e1d00 */
[----:B-1----:R-:W-:-:S05]  /*10e0*/  @P0 IMAD.WIDE.U32 R32, R20, 0x10, R32 ;  /* 0x0000001014200825 */ /* 0x002fca00078e0020 */
[----:B------:R0:W5:Y:S01]  /*10f0*/  @P0 LDG.E.128 R44, desc[UR4][R32.64] ;  /* 0x00000004202c0981 */ /* 0x000162000c1e1d00 */
[----:B--2---:R-:W-:-:S05]  /*1100*/  @P1 IMAD.WIDE.U32 R34, R20, 0x10, R34 ;  /* 0x0000001014221825 */ /* 0x004fca00078e0022 */
        /* <DEDUP_REMOVED lines=13> */
.L_x_2792:
[----:B------:R-:W-:-:S07]  /*11e0*/  MOV R31, R88 ;  /* 0x00000058001f7202 */ /* 0x000fce0000000f00 */
.L_x_2793:
[----:B------:R-:W-:Y:S05]  /*11f0*/  BSYNC B0 ;  /* 0x0000000000007941 */ /* 0x000fea0003800000 */
.L_x_2791:
        /* <DEDUP_REMOVED lines=16> */
.L_x_2797:
[----:B------:R-:W-:Y:S05]  /*1300*/  BSYNC B1 ;  /* 0x0000000000017941 */ /* 0x000fea0003800000 */
.L_x_2796:
[----:B------:R-:W-:Y:S01]  /*1310*/  IMAD.HI.U32 R32, R9, -0x326172a9, RZ ;  /* 0xcd9e8d5709207827 */ /* 0x000fe200078e00ff */
[----:B------:R-:W-:-:S03]  /*1320*/  LOP3.LUT R33, R33, UR7, R12, 0x96, !PT ;  /* 0x0000000721217c12 */ /* 0x000fc6000f8e960c */
[----:B------:R-:W-:Y:S01]  /*1330*/  IMAD R35, R9, -0x326172a9, RZ ;  /* 0xcd9e8d5709237824 */ /* 0x000fe200078e02ff */
[----:B------:R-:W-:Y:S01]  /*1340*/  LOP3.LUT R32, R32, UR6, R11, 0x96, !PT ;  /* 0x0000000620207c12 */ /* 0x000fe2000f8e960b */
[----:B------:R-:W-:-:S04]  /*1350*/  IMAD.WIDE.U32 R36, R33, -0x326172a9, RZ ;  /* 0xcd9e8d5721247825 */ /* 0x000fc800078e00ff */
[----:B------:R-:W-:Y:S02]  /*1360*/  IMAD R33, R10, -0x2daee0ad, RZ ;  /* 0xd2511f530a217824 */ /* 0x000fe400078e02ff */
        /* <DEDUP_REMOVED lines=34> */
[----:B------:R-:W-:Y:S01]  /*1590*/  IMAD.MOV.U32 R36, RZ, RZ, RZ ;  /* 0x000000ffff247224 */ /* 0x000fe200078e00ff */
[----:B------:R-:W-:-:S07]  /*15a0*/  LOP3.LUT R37, R39, UR34, R32, 0x96, !PT ;  /* 0x0000002227257c12 */ /* 0x000fce000f8e9620 */
.L_x_2795:
[----:B------:R-:W-:Y:S05]  /*15b0*/  BSYNC B0 ;  /* 0x0000000000007941 */ /* 0x000fea0003800000 */
.L_x_2794:
[----:B------:R-:W0:Y:S01]  /*15c0*/  LDC R52, c[0x0][0x294] ;  /* 0x0000a500ff347b82 */ /* 0x000e220000000800 */
[----:B------:R-:W-:Y:S01]  /*15d0*/  HFMA2.MMA R54, -RZ, RZ, 0.1171875, 0 ;  /* 0x2f800000ff367435 */ /* 0x000fe200000001ff */
[----:B------:R-:W-:Y:S01]  /*15e0*/  I2FP.F32.U32 R31, R31 ;  /* 0x0000001f001f7245 */ /* 0x000fe20000201000 */
[----:B-----5:R-:W-:Y:S01]  /*15f0*/  IMAD.U32 R32, R48, 0x10000, RZ ;  /* 0x0001000030207824 */ /* 0x020fe200078e00ff */
[----:B------:R-:W-:Y:S02]  /*1600*/  ISETP.NE.U32.AND P2, PT, RZ, UR36, PT ;  /* 0x00000024ff007c0c */ /* 0x000fe4000bf45070 */
[----:B------:R-:W-:Y:S02]  /*1610*/  LOP3.LUT R22, R22, 0xffffffdf, RZ, 0xc0, !PT ;  /* 0xffffffdf16167812 */ /* 0x000fe400078ec0ff */
[----:B------:R-:W1:Y:S01]  /*1620*/  LDC R53, c[0x0][0x298] ;  /* 0x0000a600ff357b82 */ /* 0x000e620000000800 */
[----:B------:R-:W-:Y:S02]  /*1630*/  ISETP.NE.AND.EX P2, PT, RZ, UR37, PT, P2 ;  /* 0x00000025ff007c0c */ /* 0x000fe4000bf45320 */
        /* <DEDUP_REMOVED lines=13> */
.L_x_2798:
        /* <DEDUP_REMOVED lines=12> */
.L_x_2801:
[----:B------:R-:W-:-:S07]  /*17d0*/  MOV R21, R88 ;  /* 0x0000005800157202 */ /* 0x000fce0000000f00 */
.L_x_2802:
[----:B------:R-:W-:Y:S05]  /*17e0*/  BSYNC B0 ;  /* 0x0000000000007941 */ /* 0x000fea0003800000 */
.L_x_2800:
        /* <DEDUP_REMOVED lines=16> */
.L_x_2806:
[----:B------:R-:W-:Y:S05]  /*18f0*/  BSYNC B1 ;  /* 0x0000000000017941 */ /* 0x000fea0003800000 */
.L_x_2805:
        /* <DEDUP_REMOVED lines=41> */
[----:B------:R-:W-:-:S07]  /*1b90*/  IMAD.MOV.U32 R32, RZ, RZ, RZ ;  /* 0x000000ffff207224 */ /* 0x000fce00078e00ff */
.L_x_2804:
[----:B------:R-:W-:Y:S05]  /*1ba0*/  BSYNC B0 ;  /* 0x0000000000007941 */ /* 0x000fea0003800000 */
.L_x_2803:
        /* <DEDUP_REMOVED lines=10> */
.L_x_2799:
        /* <DEDUP_REMOVED lines=12> */
.L_x_2808:
[----:B------:R-:W-:-:S07]  /*1d10*/  MOV R55, R88 ;  /* 0x0000005800377202 */ /* 0x000fce0000000f00 */
.L_x_2809:
[----:B------:R-:W-:Y:S05]  /*1d20*/  BSYNC B0 ;  /* 0x0000000000007941 */ /* 0x000fea0003800000 */
.L_x_2807:
        /* <DEDUP_REMOVED lines=16> */
.L_x_2813:
[----:B------:R-:W-:Y:S05]  /*1e30*/  BSYNC B1 ;  /* 0x0000000000017941 */ /* 0x000fea0003800000 */
.L_x_2812:
        /* <DEDUP_REMOVED lines=37> */
[----:B------:R-:W-:Y:S01]  /*2090*/  LOP3.LUT R38, R35, UR31, R36, 0x96, !PT ;  /* 0x0000001f23267c12 */ /* 0x000fe2000f8e9624 */
[----:B------:R-:W-:-:S04]  /*20a0*/  IMAD.WIDE.U32 R88, R88, -0x326172a9, RZ ;  /* 0xcd9e8d5758587825 */ /* 0x000fc800078e00ff */
[----:B------:R-:W-:Y:S01]  /*20b0*/  IMAD.WIDE.U32 R38, R38, -0x2daee0ad, RZ ;  /* 0xd2511f5326267825 */ /* 0x000fe200078e00ff */
[----:B------:R-:W-:-:S04]  /*20c0*/  LOP3.LUT R89, R89, UR33, R34, 0x96, !PT ;  /* 0x0000002159597c12 */ /* 0x000fc8000f8e9622 */
[----:B------:R-:W-:-:S07]  /*20d0*/  LOP3.LUT R37, R39, UR34, R32, 0x96, !PT ;  /* 0x0000002227257c12 */ /* 0x000fce000f8e9620 */
.L_x_2811:
[----:B------:R-:W-:Y:S05]  /*20e0*/  BSYNC B0 ;  /* 0x0000000000007941 */ /* 0x000fea0003800000 */
.L_x_2810:
        /* <DEDUP_REMOVED lines=16> */
.L_x_2814:
        /* <DEDUP_REMOVED lines=12> */
.L_x_2817:
[----:B------:R-:W-:-:S07]  /*22b0*/  IMAD.MOV.U32 R23, RZ, RZ, R88 ;  /* 0x000000ffff177224 */ /* 0x000fce00078e0058 */
.L_x_2818:
[----:B------:R-:W-:Y:S05]  /*22c0*/  BSYNC B0 ;  /* 0x0000000000007941 */ /* 0x000fea0003800000 */
.L_x_2816:
        /* <DEDUP_REMOVED lines=16> */
.L_x_2822:
[----:B------:R-:W-:Y:S05]  /*23d0*/  BSYNC B1 ;  /* 0x0000000000017941 */ /* 0x000fea0003800000 */
.L_x_2821:
        /* <DEDUP_REMOVED lines=42> */
.L_x_2820:
[----:B------:R-:W-:Y:S05]  /*2680*/  BSYNC B0 ;  /* 0x0000000000007941 */ /* 0x000fea0003800000 */
.L_x_2819:
[----:B------:R-:W-:Y:S02]  /*2690*/  I2FP.F32.U32 R23, R23 ;  /* 0x0000001700177245 */ /* 0x000fe40000201000 */
[----:B------:R-:W-:-:S03]  /*26a0*/  PRMT R33, R44, 0x7632, R33 ;  /* 0x000076322c217816 */ /* 0x000fc60000000021 */
[----:B------:R-:W-:Y:S02]  /*26b0*/  FFMA.FTZ R23, R23, R54, 1.1641532182693481445e-10 ;  /* 0x2f00000017177423 */ /* 0x000fe40000010036 */
[----:B------:R-:W-:-:S03]  /*26c0*/  IMAD.U32 R36, R33, 0x10000, RZ ;  /* 0x0001000021247824 */ /* 0x000fc600078e00ff */
[----:B------:R-:W-:Y:S01]  /*26d0*/  FSETP.GTU.FTZ.AND P3, PT, R23, R52, PT ;  /* 0x000000341700720b */ /* 0x000fe20003f7c000 */
[----:B------:R-:W-:Y:S01]  /*26e0*/  FMUL.FTZ R36, R36, R53 ;  /* 0x0000003524247220 */ /* 0x000fe20000410000 */
[----:B------:R-:W-:-:S04]  /*26f0*/  @P1 PRMT R23, R40, 0x7632, R23 ;  /* 0x0000763228171816 */ /* 0x000fc80000000017 */
[----:B------:R-:W-:Y:S02]  /*2700*/  FSEL R33, R36, RZ, !P3 ;  /* 0x000000ff24217208 */ /* 0x000fe40005800000 */
[----:B------:R-:W-:Y:S02]  /*2710*/  @P1 SHF.L.U32 R35, R23, 0x10, RZ ;  /* 0x0000001017231819 */ /* 0x000fe400000006ff */
[----:B------:R-:W-:Y:S01]  /*2720*/  SEL R23, RZ, 0x1, P3 ;  /* 0x00000001ff177807 */ /* 0x000fe20001800000 */
[----:B------:R-:W-:-:S04]  /*2730*/  FADD.FTZ R32, R32, R33 ;  /* 0x0000002120207221 */ /* 0x000fc80000010000 */
[----:B------:R-:W-:-:S07]  /*2740*/  @P1 FADD.FTZ R32, R32, R35 ;  /* 0x0000002320201221 */ /* 0x000fce0000010000 */
.L_x_2815:
        /* <DEDUP_REMOVED lines=12> */
.L_x_2824:
[----:B------:R-:W-:-:S07]  /*2810*/  IMAD.MOV.U32 R33, RZ, RZ, R88 ;  /* 0x000000ffff217224 */ /* 0x000fce00078e0058 */
.L_x_2825:
[----:B------:R-:W-:Y:S05]  /*2820*/  BSYNC B0 ;  /* 0x0000000000007941 */ /* 0x000fea0003800000 */
.L_x_2823:
        /* <DEDUP_REMOVED lines=16> */
.L_x_2829:
[----:B------:R-:W-:Y:S05]  /*2930*/  BSYNC B1 ;  /* 0x0000000000017941 */ /* 0x000fea0003800000 */
.L_x_2828:
        /* <DEDUP_REMOVED lines=42> */
.L_x_2827:
[----:B------:R-:W-:Y:S05]  /*2be0*/  BSYNC B0 ;  /* 0x0000000000007941 */ /* 0x000fea0003800000 */
.L_x_2826:
        /* <DEDUP_REMOVED lines=16> */
.L_x_2830:
        /* <DEDUP_REMOVED lines=12> */
.L_x_2833:
[----:B------:R-:W-:-:S07]  /*2db0*/  IMAD.MOV.U32 R24, RZ, RZ, R88 ;  /* 0x000000ffff187224 */ /* 0x000fce00078e0058 */
.L_x_2834:
[----:B------:R-:W-:Y:S05]  /*2dc0*/  BSYNC B0 ;  /* 0x0000000000007941 */ /* 0x000fea0003800000 */
.L_x_2832:
        /* <DEDUP_REMOVED lines=16> */
.L_x_2838:
[----:B------:R-:W-:Y:S05]  /*2ed0*/  BSYNC B1 ;  /* 0x0000000000017941 */ /* 0x000fea0003800000 */
.L_x_2837:
        /* <DEDUP_REMOVED lines=41> */
[----:B------:R-:W-:-:S11]  /*3170*/  HFMA2.MMA R36, -RZ, RZ, 0, 0 ;  /* 0x00000000ff247435 */ /* 0x000fd600000001ff */
.L_x_2836:
[----:B------:R-:W-:Y:S05]  /*3180*/  BSYNC B0 ;  /* 0x0000000000007941 */ /* 0x000fea0003800000 */
.L_x_2835:
        /* <DEDUP_REMOVED lines=10> */
.L_x_2831:
        /* <DEDUP_REMOVED lines=12> */
.L_x_2840:
[----:B------:R-:W-:-:S07]  /*32f0*/  IMAD.MOV.U32 R35, RZ, RZ, R88 ;  /* 0x000000ffff237224 */ /* 0x000fce00078e0058 */
.L_x_2841:
[----:B------:R-:W-:Y:S05]  /*3300*/  BSYNC B0 ;  /* 0x0000000000007941 */ /* 0x000fea0003800000 */
.L_x_2839:
        /* <DEDUP_REMOVED lines=16> */
.L_x_2845:
[----:B------:R-:W-:Y:S05]  /*3410*/  BSYNC B1 ;  /* 0x0000000000017941 */ /* 0x000fea0003800000 */
.L_x_2844:
        /* <DEDUP_REMOVED lines=42> */
.L_x_2843:
[----:B------:R-:W-:Y:S05]  /*36c0*/  BSYNC B0 ;  /* 0x0000000000007941 */ /* 0x000fea0003800000 */
.L_x_2842:
        /* <DEDUP_REMOVED lines=16> */
.L_x_2846:
        /* <DEDUP_REMOVED lines=12> */
.L_x_2849:
[----:B------:R-:W-:-:S07]  /*3890*/  MOV R25, R88 ;  /* 0x0000005800197202 */ /* 0x000fce0000000f00 */
.L_x_2850:
[----:B------:R-:W-:Y:S05]  /*38a0*/  BSYNC B0 ;  /* 0x0000000000007941 */ /* 0x000fea0003800000 */
.L_x_2848:
        /* <DEDUP_REMOVED lines=16> */
.L_x_2854:
[----:B------:R-:W-:Y:S05]  /*39b0*/  BSYNC B1 ;  /* 0x0000000000017941 */ /* 0x000fea0003800000 */
.L_x_2853:
        /* <DEDUP_REMOVED lines=42> */
.L_x_2852:
[----:B------:R-:W-:Y:S05]  /*3c60*/  BSYNC B0 ;  /* 0x0000000000007941 */ /* 0x000fea0003800000 */
.L_x_2851:
[----:B------:R-:W-:Y:S02]  /*3c70*/  I2FP.F32.U32 R25, R25 ;  /* 0x0000001900197245 */ /* 0x000fe40000201000 */
[----:B------:R-:W-:-:S03]  /*3c80*/  PRMT R33, R45, 0x7632, R33 ;  /* 0x000076322d217816 */ /* 0x000fc60000000021 */
[----:B------:R-:W-:Y:S01]  /*3c90*/  FFMA.FTZ R25, R25, R54, 1.1641532182693481445e-10 ;  /* 0x2f00000019197423 */ /* 0x000fe20000010036 */
[----:B------:R-:W-:Y:S02]  /*3ca0*/  SHF.L.U32 R48, R33, 0x10, RZ ;  /* 0x0000001021307819 */ /* 0x000fe400000006ff */
[----:B------:R-:W-:Y:S02]  /*3cb0*/  @P1 PRMT R33, R41, 0x7632, R33 ;  /* 0x0000763229211816 */ /* 0x000fe40000000021 */
[----:B------:R-:W-:Y:S01]  /*3cc0*/  FSETP.GTU.FTZ.AND P3, PT, R25, R52, PT ;  /* 0x000000341900720b */ /* 0x000fe20003f7c000 */
[----:B------:R-:W-:Y:S02]  /*3cd0*/  FMUL.FTZ R48, R48, R53 ;  /* 0x0000003530307220 */ /* 0x000fe40000410000 */
[----:B------:R-:W-:Y:S01]  /*3ce0*/  @P1 IMAD.U32 R56, R33, 0x10000, RZ ;  /* 0x0001000021381824 */ /* 0x000fe200078e00ff */
[----:B------:R-:W-:Y:S02]  /*3cf0*/  SEL R25, RZ, 0x1, P3 ;  /* 0x00000001ff197807 */ /* 0x000fe40001800000 */
[----:B------:R-:W-:-:S05]  /*3d00*/  FSEL R48, R48, RZ, !P3 ;  /* 0x000000ff30307208 */ /* 0x000fca0005800000 */
[----:B------:R-:W-:-:S04]  /*3d10*/  FADD.FTZ R35, R35, R48 ;  /* 0x0000003023237221 */ /* 0x000fc80000010000 */
[----:B------:R-:W-:-:S07]  /*3d20*/  @P1 FADD.FTZ R35, R35, R56 ;  /* 0x0000003823231221 */ /* 0x000fce0000010000 */
.L_x_2847:
        /* <DEDUP_REMOVED lines=12> */
.L_x_2856:
[----:B------:R-:W-:-:S07]  /*3df0*/  MOV R33, R88 ;  /* 0x0000005800217202 */ /* 0x000fce0000000f00 */
.L_x_2857:
[----:B------:R-:W-:Y:S05]  /*3e00*/  BSYNC B0 ;  /* 0x0000000000007941 */ /* 0x000fea0003800000 */
.L_x_2855:
        /* <DEDUP_REMOVED lines=16> */
.L_x_2861:
[----:B------:R-:W-:Y:S05]  /*3f10*/  BSYNC B1 ;  /* 0x0000000000017941 */ /* 0x000fea0003800000 */
.L_x_2860:
        /* <DEDUP_REMOVED lines=42> */
.L_x_2859:
[----:B------:R-:W-:Y:S05]  /*41c0*/  BSYNC B0 ;  /* 0x0000000000007941 */ /* 0x000fea0003800000 */
.L_x_2858:
        /* <DEDUP_REMOVED lines=16> */
.L_x_2862:
        /* <DEDUP_REMOVED lines=12> */
.L_x_2865:
[----:B------:R-:W-:-:S07]  /*4390*/  IMAD.MOV.U32 R26, RZ, RZ, R88 ;  /* 0x000000ffff1a7224 */ /* 0x000fce00078e0058 */
.L_x_2866:
[----:B------:R-:W-:Y:S05]  /*43a0*/  BSYNC B0 ;  /* 0x0000000000007941 */ /* 0x000fea0003800000 */
.L_x_2864:
        /* <DEDUP_REMOVED lines=16> */
.L_x_2870:
[----:B------:R-:W-:Y:S05]  /*44b0*/  BSYNC B1 ;  /* 0x0000000000017941 */ /* 0x000fea0003800000 */
.L_x_2869:
        /* <DEDUP_REMOVED lines=42> */
.L_x_2868:
[----:B------:R-:W-:Y:S05]  /*4760*/  BSYNC B0 ;  /* 0x0000000000007941 */ /* 0x000fea0003800000 */
.L_x_2867:
        /* <DEDUP_REMOVED lines=10> */
.L_x_2863:
        /* <DEDUP_REMOVED lines=12> */
.L_x_2872:
[----:B------:R-:W-:-:S07]  /*48d0*/  IMAD.MOV.U32 R33, RZ, RZ, R88 ;  /* 0x000000ffff217224 */ /* 0x000fce00078e0058 */
.L_x_2873:
[----:B------:R-:W-:Y:S05]  /*48e0*/  BSYNC B0 ;  /* 0x0000000000007941 */ /* 0x000fea0003800000 */
.L_x_2871:
        /* <DEDUP_REMOVED lines=16> */
.L_x_2877:
[----:B------:R-:W-:Y:S05]  /*49f0*/  BSYNC B1 ;  /* 0x0000000000017941 */ /* 0x000fea0003800000 */
.L_x_2876:
        /* <DEDUP_REMOVED lines=42> */
.L_x_2875:
[----:B------:R-:W-:Y:S05]  /*4ca0*/  BSYNC B0 ;  /* 0x0000000000007941 */ /* 0x000fea0003800000 */
.L_x_2874:
        /* <DEDUP_REMOVED lines=14> */
.L_x_2878:
        /* <DEDUP_REMOVED lines=12> */
.L_x_2881:
[----:B------:R-:W-:-:S07]  /*4e50*/  IMAD.MOV.U32 R27, RZ, RZ, R88 ;  /* 0x000000ffff1b7224 */ /* 0x000fce00078e0058 */
.L_x_2882:
[----:B------:R-:W-:Y:S05]  /*4e60*/  BSYNC B0 ;  /* 0x0000000000007941 */ /* 0x000fea0003800000 */
.L_x_2880:
        /* <DEDUP_REMOVED lines=16> */
.L_x_2886:
[----:B------:R-:W-:Y:S05]  /*4f70*/  BSYNC B1 ;  /* 0x0000000000017941 */ /* 0x000fea0003800000 */
.L_x_2885:
        /* <DEDUP_REMOVED lines=39> */
[----:B------:R-:W-:Y:S02]  /*51f0*/  LOP3.LUT R89, R89, UR33, R58, 0x96, !PT ;  /* 0x0000002159597c12 */ /* 0x000fe4000f8e963a */
[----:B------:R-:W-:Y:S01]  /*5200*/  MOV R38, R48 ;  /* 0x0000003000267202 */ /* 0x000fe20000000f00 */
[----:B------:R-:W-:Y:S01]  /*5210*/  IMAD.MOV.U32 R48, RZ, RZ, RZ ;  /* 0x000000ffff307224 */ /* 0x000fe200078e00ff */
[----:B------:R-:W-:-:S07]  /*5220*/  LOP3.LUT R37, R49, UR34, R56, 0x96, !PT ;  /* 0x0000002231257c12 */ /* 0x000fce000f8e9638 */
.L_x_2884:
[----:B------:R-:W-:Y:S05]  /*5230*/  BSYNC B0 ;  /* 0x0000000000007941 */ /* 0x000fea0003800000 */
.L_x_2883:
[----:B------:R-:W-:Y:S02]  /*5240*/  I2FP.F32.U32 R27, R27 ;  /* 0x0000001b001b7245 */ /* 0x000fe40000201000 */
[----:B------:R-:W-:-:S03]  /*5250*/  PRMT R33, R46, 0x7632, R33 ;  /* 0x000076322e217816 */ /* 0x000fc60000000021 */
[----:B------:R-:W-:Y:S02]  /*5260*/  FFMA.FTZ R27, R27, R54, 1.1641532182693481445e-10 ;  /* 0x2f0000001b1b7423 */ /* 0x000fe40000010036 */
[----:B------:R-:W-:Y:S01]  /*5270*/  IMAD.U32 R50, R33, 0x10000, RZ ;  /* 0x0001000021327824 */ /* 0x000fe200078e00ff */
[----:B------:R-:W-:Y:S02]  /*5280*/  @P1 PRMT R33, R42, 0x7632, R33 ;  /* 0x000076322a211816 */ /* 0x000fe40000000021 */
[----:B------:R-:W-:Y:S01]  /*5290*/  FSETP.GTU.FTZ.AND P4, PT, R27, R52, PT ;  /* 0x000000341b00720b */ /* 0x000fe20003f9c000 */
[----:B------:R-:W-:Y:S01]  /*52a0*/  FMUL.FTZ R50, R50, R53 ;  /* 0x0000003532327220 */ /* 0x000fe20000410000 */
[----:B------:R-:W-:Y:S02]  /*52b0*/  @P1 SHF.L.U32 R56, R33, 0x10, RZ ;  /* 0x0000001021381819 */ /* 0x000fe400000006ff */
[----:B------:R-:W-:Y:S02]  /*52c0*/  SEL R27, RZ, 0x1, P4 ;  /* 0x00000001ff1b7807 */ /* 0x000fe40002000000 */
[----:B------:R-:W-:-:S05]  /*52d0*/  FSEL R50, R50, RZ, !P4 ;  /* 0x000000ff32327208 */ /* 0x000fca0006000000 */
[----:B------:R-:W-:-:S04]  /*52e0*/  FADD.FTZ R39, R39, R50 ;  /* 0x0000003227277221 */ /* 0x000fc80000010000 */
[----:B------:R-:W-:-:S07]  /*52f0*/  @P1 FADD.FTZ R39, R39, R56 ;  /* 0x0000003827271221 */ /* 0x000fce0000010000 */
.L_x_2879:
        /* <DEDUP_REMOVED lines=12> */
.L_x_2888:
[----:B------:R-:W-:-:S07]  /*53c0*/  IMAD.MOV.U32 R33, RZ, RZ, R88 ;  /* 0x000000ffff217224 */ /* 0x000fce00078e0058 */
.L_x_2889:
[----:B------:R-:W-:Y:S05]  /*53d0*/  BSYNC B0 ;  /* 0x0000000000007941 */ /* 0x000fea0003800000 */
.L_x_2887:
        /* <DEDUP_REMOVED lines=16> */
.L_x_2893:
[----:B------:R-:W-:Y:S05]  /*54e0*/  BSYNC B1 ;  /* 0x0000000000017941 */ /* 0x000fea0003800000 */
.L_x_2892:
        /* <DEDUP_REMOVED lines=42> */
[----:B------:R-:W-:-:S07]  /*5790*/  IMAD.MOV.U32 R49, RZ, RZ, RZ ;  /* 0x000000ffff317224 */ /* 0x000fce00078e00ff */
.L_x_2891:
[----:B------:R-:W-:Y:S05]  /*57a0*/  BSYNC B0 ;  /* 0x0000000000007941 */ /* 0x000fea0003800000 */
.L_x_2890:
        /* <DEDUP_REMOVED lines=14> */
.L_x_2894:
        /* <DEDUP_REMOVED lines=12> */
.L_x_2897:
[----:B------:R-:W-:-:S07]  /*5950*/  IMAD.MOV.U32 R28, RZ, RZ, R88 ;  /* 0x000000ffff1c7224 */ /* 0x000fce00078e0058 */
.L_x_2898:
[----:B------:R-:W-:Y:S05]  /*5960*/  BSYNC B0 ;  /* 0x0000000000007941 */ /* 0x000fea0003800000 */
.L_x_2896:
        /* <DEDUP_REMOVED lines=16> */
.L_x_2902:
[----:B------:R-:W-:Y:S05]  /*5a70*/  BSYNC B1 ;  /* 0x0000000000017941 */ /* 0x000fea0003800000 */
.L_x_2901:
        /* <DEDUP_REMOVED lines=43> */
.L_x_2900:
[----:B------:R-:W-:Y:S05]  /*5d30*/  BSYNC B0 ;  /* 0x0000000000007941 */ /* 0x000fea0003800000 */
.L_x_2899:
        /* <DEDUP_REMOVED lines=10> */
.L_x_2895:
        /* <DEDUP_REMOVED lines=12> */
.L_x_2904:
[----:B------:R-:W-:-:S07]  /*5ea0*/  MOV R60, R88 ;  /* 0x00000058003c7202 */ /* 0x000fce0000000f00 */
.L_x_2905:
[----:B------:R-:W-:Y:S05]  /*5eb0*/  BSYNC B0 ;  /* 0x0000000000007941 */ /* 0x000fea0003800000 */
.L_x_2903:
        /* <DEDUP_REMOVED lines=16> */
.L_x_2909:
[----:B------:R-:W-:Y:S05]  /*5fc0*/  BSYNC B1 ;  /* 0x0000000000017941 */ /* 0x000fea0003800000 */
.L_x_2908:
        /* <DEDUP_REMOVED lines=42> */
[----:B------:R-:W-:-:S11]  /*6270*/  HFMA2.MMA R49, -RZ, RZ, 0, 0 ;  /* 0x00000000ff317435 */ /* 0x000fd600000001ff */
.L_x_2907:
[----:B------:R-:W-:Y:S05]  /*6280*/  BSYNC B0 ;  /* 0x0000000000007941 */ /* 0x000fea0003800000 */
.L_x_2906:
        /* <DEDUP_REMOVED lines=14> */
.L_x_2910:
        /* <DEDUP_REMOVED lines=12> */
.L_x_2913:
[----:B------:R-:W-:-:S07]  /*6430*/  MOV R29, R88 ;  /* 0x00000058001d7202 */ /* 0x000fce0000000f00 */
.L_x_2914:
[----:B------:R-:W-:Y:S05]  /*6440*/  BSYNC B0 ;  /* 0x0000000000007941 */ /* 0x000fea0003800000 */
.L_x_2912:
        /* <DEDUP_REMOVED lines=18> */
.L_x_2918:
[----:B------:R-:W-:Y:S05]  /*6570*/  BSYNC B1 ;  /* 0x0000000000017941 */ /* 0x000fea0003800000 */
.L_x_2917:
[----:B------:R-:W-:Y:S01]  /*6580*/  IMAD.HI.U32 R38, R9, -0x326172a9, RZ ;  /* 0xcd9e8d5709267827 */ /* 0x000fe200078e00ff */
[----:B------:R-:W-:Y:S01]  /*6590*/  LOP3.LUT R33, R33, UR7, R12, 0x96, !PT ;  /* 0x0000000721217c12 */ /* 0x000fe2000f8e960c */
[----:B------:R-:W-:Y:S02]  /*65a0*/  HFMA2.MMA R57, -RZ, RZ, 0, 0 ;  /* 0x00000000ff397435 */ /* 0x000fe400000001ff */
        /* <DEDUP_REMOVED lines=39> */
[----:B------:R-:W-:-:S07]  /*6820*/  LOP3.LUT R37, R49, UR34, R50, 0x96, !PT ;  /* 0x0000002231257c12 */ /* 0x000fce000f8e9632 */
.L_x_2916:
[----:B------:R-:W-:Y:S05]  /*6830*/  BSYNC B0 ;  /* 0x0000000000007941 */ /* 0x000fea0003800000 */
.L_x_2915:
        /* <DEDUP_REMOVED lines=12> */
.L_x_2911:
[----:B------:R-:W0:Y:S01]  /*6900*/  LDC.64 R162, c[0x0][0x238] ;  /* 0x00008e00ffa27b82 */ /* 0x000e220000000a00 */
[----:B------:R-:W-:Y:S02]  /*6910*/  P2R R51, PR, RZ, 0x4 ;  /* 0x00000004ff337803 */ /* 0x000fe40000000000 */
[----:B------:R-:W-:Y:S02]  /*6920*/  SEL R50, RZ, 0x10000, P4 ;  /* 0x00010000ff327807 */ /* 0x000fe40002000000 */
[----:B------:R-:W-:Y:S02]  /*6930*/  SEL R33, RZ, 0x100, P3 ;  /* 0x00000100ff217807 */ /* 0x000fe40001800000 */
[C---:B------:R-:W-:Y:S01]  /*6940*/  LOP3.LUT P2, RZ, R22.reuse, 0x4, RZ, 0xc0, !PT ;  /* 0x0000000416ff7812 */ /* 0x040fe2000784c0ff */
[----:B------:R-:W1:Y:S01]  /*6950*/  LDC.64 R164, c[0x0][0x240] ;  /* 0x00009000ffa47b82 */ /* 0x000e620000000a00 */
[C---:B------:R-:W-:Y:S02]  /*6960*/  LOP3.LUT P4, RZ, R22.reuse, 0x10, RZ, 0xc0, !PT ;  /* 0x0000001016ff7812 */ /* 0x040fe4000788c0ff */
[----:B------:R-:W-:-:S02]  /*6970*/  LOP3.LUT P3, RZ, R22, 0x8, RZ, 0xc0, !PT ;  /* 0x0000000816ff7812 */ /* 0x000fc4000786c0ff */
[----:B------:R-:W-:Y:S02]  /*6980*/  SEL R49, RZ, 0x1000000, P5 ;  /* 0x01000000ff317807 */ /* 0x000fe40002800000 */
[----:B------:R-:W-:Y:S01]  /*6990*/  SEL R48, RZ, 0x1, P2 ;  /* 0x00000001ff307807 */ /* 0x000fe20001000000 */
[----:B------:R-:W2:Y:S01]  /*69a0*/  @P0 LDC.64 R58, c[0x0][0x228] ;  /* 0x00008a00ff3a0b82 */ /* 0x000ea20000000a00 */
[----:B------:R-:W-:Y:S02]  /*69b0*/  SEL R62, RZ, 0x1, P3 ;  /* 0x00000001ff3e7807 */ /* 0x000fe40001800000 */
[----:B------:R-:W-:Y:S02]  /*69c0*/  SEL R64, RZ, 0x1, P4 ;  /* 0x00000001ff407807 */ /* 0x000fe40002000000 */
[----:B------:R-:W-:Y:S01]  /*69d0*/  LOP3.LUT P5, RZ, R22, 0x2, RZ, 0xc0, !PT ;  /* 0x0000000216ff7812 */ /* 0x000fe200078ac0ff */
[----:B------:R-:W-:Y:S01]  /*69e0*/  IMAD.WIDE.U32 R62, R62, 0x10000, RZ ;  /* 0x000100003e3e7825 */ /* 0x000fe200078e00ff */
[----:B------:R-:W-:Y:S01]  /*69f0*/  LOP3.LUT R33, R33, R49, R50, 0xfe, !PT ;  /* 0x0000003121217212 */ /* 0x000fe200078efe32 */
[----:B------:R-:W3:Y:S01]  /*6a00*/  @P1 LDC.64 R60, c[0x0][0x230] ;  /* 0x00008c00ff3c1b82 */ /* 0x000ee20000000a00 */
[----:B------:R-:W-:Y:S01]  /*6a10*/  SEL R71, RZ, 0x1, P5 ;  /* 0x00000001ff477807 */ /* 0x000fe20002800000 */
[----:B------:R-:W-:Y:S01]  /*6a20*/  IMAD.WIDE.U32 R48, R48, 0x1000000, RZ ;  /* 0x0100000030307825 */ /* 0x000fe200078e00ff */
[----:B------:R-:W-:-:S02]  /*6a30*/  LOP3.LUT P6, RZ, R22, 0x20, RZ, 0xc0, !PT ;  /* 0x0000002016ff7812 */ /* 0x000fc400078cc0ff */
[----:B------:R-:W-:Y:S01]  /*6a40*/  ISETP.NE.AND P2, PT, R51, RZ, PT ;  /* 0x000000ff3300720c */ /* 0x000fe20003f45270 */
[----:B------:R-:W-:Y:S01]  /*6a50*/  IMAD.WIDE.U32 R64, R64, 0x100, RZ ;  /* 0x0000010040407825 */ /* 0x000fe200078e00ff */
[----:B------:R-:W-:Y:S02]  /*6a60*/  LOP3.LUT R71, R49, R33, R71, 0xfe, !PT ;  /* 0x0000002131477212 */ /* 0x000fe400078efe47 */
[----:B------:R-:W-:Y:S01]  /*6a70*/  F2FP.BF16.F32.PACK_AB R51, R56, R55 ;  /* 0x000000373833723e */ /* 0x000fe200000010ff */
[----:B0-----:R-:W-:Y:S01]  /*6a80*/  IMAD.WIDE.U32 R66, R20, 0x10, R162 ;  /* 0x0000001014427825 */ /* 0x001fe200078e00a2 */
[----:B------:R-:W-:Y:S02]  /*6a90*/  LOP3.LUT R62, R64, R48, R62, 0xfe, !PT ;  /* 0x00000030403e7212 */ /* 0x000fe400078efe3e */
[----:B------:R-:W-:Y:S02]  /*6aa0*/  F2FP.BF16.F32.PACK_AB R50, R39, R36 ;  /* 0x000000242732723e */ /* 0x000fe400000010ff */
[----:B------:R-:W-:-:S02]  /*6ab0*/  F2FP.BF16.F32.PACK_AB R49, R35, R34 ;  /* 0x000000222331723e */ /* 0x000fc400000010ff */
[----:B------:R-:W-:Y:S02]  /*6ac0*/  F2FP.BF16.F32.PACK_AB R48, R32, R31 ;  /* 0x0000001f2030723e */ /* 0x000fe400000010ff */
[----:B------:R-:W-:Y:S02]  /*6ad0*/  SEL R69, RZ, 0x1, P6 ;  /* 0x00000001ff457807 */ /* 0x000fe40003000000 */
[----:B------:R-:W-:Y:S01]  /*6ae0*/  LOP3.LUT R63, R65, R71, R63, 0xfe, !PT ;  /* 0x00000047413f7212 */ /* 0x000fe200078efe3f */
[----:B------:R1:W-:Y:S01]  /*6af0*/  STG.E.128 desc[UR4][R66.64], R48 ;  /* 0x0000003042007986 */ /* 0x0003e2000c101d04 */
[----:B------:R-:W-:Y:S02]  /*6b00*/  LOP3.LUT R62, R62, R69, RZ, 0xfc, !PT ;  /* 0x000000453e3e7212 */ /* 0x000fe400078efcff */
[----:B------:R-:W-:-:S05]  /*6b10*/  IADD3 R33, R20, 0x80, RZ ;  /* 0x0000008014217810 */ /* 0x000fca0007ffe0ff */
[----:B--2---:R-:W-:-:S04]  /*6b20*/  @P0 IMAD.WIDE.U32 R58, R33, 0x10, R58 ;  /* 0x00000010213a0825 */ /* 0x004fc800078e003a */
[----:B---3--:R-:W-:-:S04]  /*6b30*/  @P1 IMAD.WIDE.U32 R60, R33, 0x10, R60 ;  /* 0x00000010213c1825 */ /* 0x008fc800078e003c */
[----:B-1----:R-:W-:-:S04]  /*6b40*/  IMAD.WIDE.U32 R50, R20, 0x8, R164 ;  /* 0x0000000814327825 */ /* 0x002fc800078e00a4 */
[----:B------:R-:W-:Y:S01]  /*6b50*/  IMAD.WIDE.U32 R48, R33, 0x10, R90 ;  /* 0x0000001021307825 */ /* 0x000fe200078e005a */
[----:B------:R0:W-:Y:S01]  /*6b60*/  STG.E.64 desc[UR4][R50.64], R62 ;  /* 0x0000003e32007986 */ /* 0x0001e2000c101b04 */
[----:B------:R-:W-:Y:S05]  /*6b70*/  @!P0 BRA `(.L_x_2919) ;  /* 0x0000000000508947 */ /* 0x000fea0003800000 */
[----:B0-----:R-:W-:Y:S01]  /*6b80*/  IMAD.U32 R51, R28, 0x10000, RZ ;  /* 0x000100001c337824 */ /* 0x001fe200078e00ff */
[----:B------:R-:W0:Y:S01]  /*6b90*/  LDC.64 R66, c[0x0][0x248] ;  /* 0x00009200ff427b82 */ /* 0x000e220000000a00 */
[----:B------:R-:W-:Y:S02]  /*6ba0*/  LOP3.LUT R50, R29, 0xffff, RZ, 0xc0, !PT ;  /* 0x0000ffff1d327812 */ /* 0x000fe400078ec0ff */
[----:B------:R-:W-:Y:S02]  /*6bb0*/  LOP3.LUT R62, R24, 0xff, RZ, 0xc0, !PT ;  /* 0x000000ff183e7812 */ /* 0x000fe400078ec0ff */
[----:B------:R-:W-:Y:S02]  /*6bc0*/  LOP3.LUT R63, R51, 0xff0000, RZ, 0xc0, !PT ;  /* 0x00ff0000333f7812 */ /* 0x000fe400078ec0ff */
[----:B------:R-:W-:Y:S02]  /*6bd0*/  PRMT R51, R27, 0x7104, RZ ;  /* 0x000071041b337816 */ /* 0x000fe400000000ff */
[----:B------:R-:W-:Y:S01]  /*6be0*/  PRMT R68, R63, 0x4210, R50 ;  /* 0x000042103f447816 */ /* 0x000fe20000000032 */
[----:B------:R-:W-:Y:S01]  /*6bf0*/  IMAD.WIDE.U32 R62, R62, 0x10000, RZ ;  /* 0x000100003e3e7825 */ /* 0x000fe200078e00ff */
[----:B------:R-:W-:-:S02]  /*6c00*/  LOP3.LUT R50, R25, 0xff, RZ, 0xc0, !PT ;  /* 0x000000ff19327812 */ /* 0x000fc400078ec0ff */
[----:B------:R-:W-:Y:S02]  /*6c10*/  LOP3.LUT R64, R23, 0xff, RZ, 0xc0, !PT ;  /* 0x000000ff17407812 */ /* 0x000fe400078ec0ff */
[----:B------:R-:W-:Y:S01]  /*6c20*/  LOP3.LUT R69, R68, 0xff00, R51, 0xf8, !PT ;  /* 0x0000ff0044457812 */ /* 0x000fe200078ef833 */
[----:B------:R-:W-:-:S03]  /*6c30*/  IMAD.WIDE.U32 R50, R50, 0x1000000, RZ ;  /* 0x0100000032327825 */ /* 0x000fc600078e00ff */
[----:B------:R-:W-:Y:S01]  /*6c40*/  LOP3.LUT R69, R69, 0xff, R26, 0xf8, !PT ;  /* 0x000000ff45457812 */ /* 0x000fe200078ef81a */
[----:B------:R-:W-:-:S03]  /*6c50*/  IMAD.WIDE.U32 R64, R64, 0x100, RZ ;  /* 0x0000010040407825 */ /* 0x000fc600078e00ff */
[----:B------:R-:W-:Y:S02]  /*6c60*/  LOP3.LUT R51, R63, R69, R51, 0xfe, !PT ;  /* 0x000000453f337212 */ /* 0x000fe400078efe33 */
[----:B------:R-:W-:Y:S01]  /*6c70*/  LOP3.LUT R50, R64, R50, R62, 0xfe, !PT ;  /* 0x0000003240327212 */ /* 0x000fe200078efe3e */
[----:B0-----:R-:W-:Y:S01]  /*6c80*/  IMAD.WIDE.U32 R62, R20, 0x8, R66 ;  /* 0x00000008143e7825 */ /* 0x001fe200078e0042 */
[----:B------:R-:W-:Y:S02]  /*6c90*/  LOP3.LUT R51, R51, R65, RZ, 0xfc, !PT ;  /* 0x0000004133337212 */ /* 0x000fe400078efcff */
[----:B------:R-:W-:-:S05]  /*6ca0*/  LOP3.LUT R50, R50, 0xff, R21, 0xf8, !PT ;  /* 0x000000ff32327812 */ /* 0x000fca00078ef815 */
[----:B------:R1:W-:Y:S02]  /*6cb0*/  STG.E.64 desc[UR4][R62.64], R50 ;  /* 0x000000323e007986 */ /* 0x0003e4000c101b04 */
.L_x_2919:
        /* <DEDUP_REMOVED lines=15> */
.L_x_2921:
[----:B------:R-:W-:-:S07]  /*6db0*/  MOV R66, R88 ;  /* 0x0000005800427202 */ /* 0x000fce0000000f00 */
.L_x_2922:
[----:B------:R-:W-:Y:S05]  /*6dc0*/  BSYNC B0 ;  /* 0x0000000000007941 */ /* 0x000fea0003800000 */
.L_x_2920:
        /* <DEDUP_REMOVED lines=16> */
.L_x_2926:
[----:B------:R-:W-:Y:S05]  /*6ed0*/  BSYNC B1 ;  /* 0x0000000000017941 */ /* 0x000fea0003800000 */
.L_x_2925:
        /* <DEDUP_REMOVED lines=39> */
[----:B------:R-:W-:Y:S01]  /*7150*/  LOP3.LUT R89, R89, UR33, R62, 0x96, !PT ;  /* 0x0000002159597c12 */ /* 0x000fe2000f8e963e */
[----:B------:R-:W-:Y:S02]  /*7160*/  HFMA2.MMA R62, -RZ, RZ, 0, 0 ;  /* 0x00000000ff3e7435 */ /* 0x000fe400000001ff */
[----:B------:R-:W-:Y:S01]  /*7170*/  IMAD.MOV.U32 R38, RZ, RZ, R58 ;  /* 0x000000ffff267224 */ /* 0x000fe200078e003a */
[----:B------:R-:W-:-:S08]  /*7180*/  LOP3.LUT R37, R59, UR34, R60, 0x96, !PT ;  /* 0x000000223b257c12 */ /* 0x000fd0000f8e963c */
.L_x_2924:
[----:B------:R-:W-:Y:S05]  /*7190*/  BSYNC B0 ;  /* 0x0000000000007941 */ /* 0x000fea0003800000 */
.L_x_2923:
[----:B------:R-:W-:Y:S01]  /*71a0*/  I2FP.F32.U32 R57, R66 ;  /* 0x0000004200397245 */ /* 0x000fe20000201000 */
[----:B-----5:R-:W-:Y:S01]  /*71b0*/  IMAD.U32 R58, R48, 0x10000, RZ ;  /* 0x00010000303a7824 */ /* 0x020fe200078e00ff */
        /* <DEDUP_REMOVED lines=14> */
.L_x_2927:
        /* <DEDUP_REMOVED lines=12> */
.L_x_2930:
[----:B------:R-:W-:-:S07]  /*7360*/  MOV R21, R88 ;  /* 0x0000005800157202 */ /* 0x000fce0000000f00 */
.L_x_2931:
[----:B------:R-:W-:Y:S05]  /*7370*/  BSYNC B0 ;  /* 0x0000000000007941 */ /* 0x000fea0003800000 */
.L_x_2929:
        /* <DEDUP_REMOVED lines=16> */
.L_x_2935:
[----:B------:R-:W-:Y:S05]  /*7480*/  BSYNC B1 ;  /* 0x0000000000017941 */ /* 0x000fea0003800000 */
.L_x_2934:
        /* <DEDUP_REMOVED lines=41> */
[----:B------:R-:W-:Y:S01]  /*7720*/  HFMA2.MMA R58, -RZ, RZ, 0, 0 ;  /* 0x00000000ff3a7435 */ /* 0x000fe200000001ff */
[----:B------:R-:W-:-:S10]  /*7730*/  LOP3.LUT R37, R59, UR34, R60, 0x96, !PT ;  /* 0x000000223b257c12 */ /* 0x000fd4000f8e963c */
.L_x_2933:
[----:B------:R-:W-:Y:S05]  /*7740*/  BSYNC B0 ;  /* 0x0000000000007941 */ /* 0x000fea0003800000 */
.L_x_2932:
        /* <DEDUP_REMOVED lines=10> */
.L_x_2928:
        /* <DEDUP_REMOVED lines=12> */
.L_x_2937:
[----:B------:R-:W-:-:S07]  /*78b0*/  IMAD.MOV.U32 R66, RZ, RZ, R88 ;  /* 0x000000ffff427224 */ /* 0x000fce00078e0058 */
.L_x_2938:
[----:B------:R-:W-:Y:S05]  /*78c0*/  BSYNC B0 ;  /* 0x0000000000007941 */ /* 0x000fea0003800000 */
.L_x_2936:
        /* <DEDUP_REMOVED lines=16> */
.L_x_2942:
[----:B------:R-:W-:Y:S05]  /*79d0*/  BSYNC B1 ;  /* 0x0000000000017941 */ /* 0x000fea0003800000 */
.L_x_2941:
        /* <DEDUP_REMOVED lines=41> */
[----:B------:R-:W-:Y:S01]  /*7c70*/  IMAD.MOV.U32 R59, RZ, RZ, RZ ;  /* 0x000000ffff3b7224 */ /* 0x000fe200078e00ff */
[----:B------:R-:W-:-:S07]  /*7c80*/  MOV R38, R58 ;  /* 0x0000003a00267202 */ /* 0x000fce0000000f00 */
.L_x_2940:
[----:B------:R-:W-:Y:S05]  /*7c90*/  BSYNC B0 ;  /* 0x0000000000007941 */ /* 0x000fea0003800000 */
.L_x_2939:
        /* <DEDUP_REMOVED lines=16> */
.L_x_2943:
        /* <DEDUP_REMOVED lines=12> */
.L_x_2946:
[----:B------:R-:W-:-:S07]  /*7e60*/  IMAD.MOV.U32 R23, RZ, RZ, R88 ;  /* 0x000000ffff177224 */ /* 0x000fce00078e0058 */
.L_x_2947:
[----:B------:R-:W-:Y:S05]  /*7e70*/  BSYNC B0 ;  /* 0x0000000000007941 */ /* 0x000fea0003800000 */
.L_x_2945:
        /* <DEDUP_REMOVED lines=16> */
.L_x_2951:
[----:B------:R-:W-:Y:S05]  /*7f80*/  BSYNC B1 ;  /* 0x0000000000017941 */ /* 0x000fea0003800000 */
.L_x_2950:
        /* <DEDUP_REMOVED lines=43> */
.L_x_2949:
[----:B------:R-:W-:Y:S05]  /*8240*/  BSYNC B0 ;  /* 0x0000000000007941 */ /* 0x000fea0003800000 */
.L_x_2948:
        /* <DEDUP_REMOVED lines=12> */
.L_x_2944:
        /* <DEDUP_REMOVED lines=12> */
.L_x_2953:
[----:B------:R-:W-:-:S07]  /*83d0*/  IMAD.MOV.U32 R48, RZ, RZ, R88 ;  /* 0x000000ffff307224 */ /* 0x000fce00078e0058 */
.L_x_2954:
[----:B------:R-:W-:Y:S05]  /*83e0*/  BSYNC B0 ;  /* 0x0000000000007941 */ /* 0x000fea0003800000 */
.L_x_2952:
        /* <DEDUP_REMOVED lines=16> */
.L_x_2958:
[----:B------:R-:W-:Y:S05]  /*84f0*/  BSYNC B1 ;  /* 0x0000000000017941 */ /* 0x000fea0003800000 */
.L_x_2957:
        /* <DEDUP_REMOVED lines=43> */
.L_x_2956:
[----:B------:R-:W-:Y:S05]  /*87b0*/  BSYNC B0 ;  /* 0x0000000000007941 */ /* 0x000fea0003800000 */
.L_x_2955:
        /* <DEDUP_REMOVED lines=16> */
.L_x_2959:
        /* <DEDUP_REMOVED lines=12> */
.L_x_2962:
[----:B------:R-:W-:-:S07]  /*8980*/  IMAD.MOV.U32 R24, RZ, RZ, R88 ;  /* 0x000000ffff187224 */ /* 0x000fce00078e0058 */
.L_x_2963:
[----:B------:R-:W-:Y:S05]  /*8990*/  BSYNC B0 ;  /* 0x0000000000007941 */ /* 0x000fea0003800000 */
.L_x_2961:
        /* <DEDUP_REMOVED lines=16> */
.L_x_2967:
[----:B------:R-:W-:Y:S05]  /*8aa0*/  BSYNC B1 ;  /* 0x0000000000017941 */ /* 0x000fea0003800000 */
.L_x_2966:
        /* <DEDUP_REMOVED lines=43> */
.L_x_2965:
[----:B------:R-:W-:Y:S05]  /*8d60*/  BSYNC B0 ;  /* 0x0000000000007941 */ /* 0x000fea0003800000 */
.L_x_2964:
        /* <DEDUP_REMOVED lines=10> */
.L_x_2960:
        /* <DEDUP_REMOVED lines=12> */
.L_x_2969:
[----:B------:R-:W-:-:S07]  /*8ed0*/  MOV R67, R88 ;  /* 0x0000005800437202 */ /* 0x000fce0000000f00 */
.L_x_2970:
[----:B------:R-:W-:Y:S05]  /*8ee0*/  BSYNC B0 ;  /* 0x0000000000007941 */ /* 0x000fea0003800000 */
.L_x_2968:
        /* <DEDUP_REMOVED lines=16> */
.L_x_2974:
[----:B------:R-:W-:Y:S05]  /*8ff0*/  BSYNC B1 ;  /* 0x0000000000017941 */ /* 0x000fea0003800000 */
.L_x_2973:
        /* <DEDUP_REMOVED lines=43> */
.L_x_2972:
[----:B------:R-:W-:Y:S05]  /*92b0*/  BSYNC B0 ;  /* 0x0000000000007941 */ /* 0x000fea0003800000 */
.L_x_2971:
        /* <DEDUP_REMOVED lines=16> */
.L_x_2975:
        /* <DEDUP_REMOVED lines=12> */
.L_x_2978:
[----:B------:R-:W-:-:S07]  /*9480*/  MOV R25, R88 ;  /* 0x0000005800197202 */ /* 0x000fce0000000f00 */
.L_x_2979:
[----:B------:R-:W-:Y:S05]  /*9490*/  BSYNC B0 ;  /* 0x0000000000007941 */ /* 0x000fea0003800000 */
.L_x_2977:
        /* <DEDUP_REMOVED lines=16> */
.L_x_2983:
[----:B------:R-:W-:Y:S05]  /*95a0*/  BSYNC B1 ;  /* 0x0000000000017941 */ /* 0x000fea0003800000 */
.L_x_2982:
        /* <DEDUP_REMOVED lines=43> */
.L_x_2981:
[----:B------:R-:W-:Y:S05]  /*9860*/  BSYNC B0 ;  /* 0x0000000000007941 */ /* 0x000fea0003800000 */
.L_x_2980:
        /* <DEDUP_REMOVED lines=12> */
.L_x_2976:
        /* <DEDUP_REMOVED lines=12> */
.L_x_2985:
[----:B------:R-:W-:-:S07]  /*99f0*/  IMAD.MOV.U32 R61, RZ, RZ, R88 ;  /* 0x000000ffff3d7224 */ /* 0x000fce00078e0058 */
.L_x_2986:
[----:B------:R-:W-:Y:S05]  /*9a00*/  BSYNC B0 ;  /* 0x0000000000007941 */ /* 0x000fea0003800000 */
.L_x_2984:
        /* <DEDUP_REMOVED lines=16> */
.L_x_2990:
[----:B------:R-:W-:Y:S05]  /*9b10*/  BSYNC B1 ;  /* 0x0000000000017941 */ /* 0x000fea0003800000 */
.L_x_2989:
        /* <DEDUP_REMOVED lines=43> */
.L_x_2988:
[----:B------:R-:W-:Y:S05]  /*9dd0*/  BSYNC B0 ;  /* 0x0000000000007941 */ /* 0x000fea0003800000 */
.L_x_2987:
        /* <DEDUP_REMOVED lines=16> */
.L_x_2991:
        /* <DEDUP_REMOVED lines=12> */
.L_x_2994:
[----:B------:R-:W-:-:S07]  /*9fa0*/  IMAD.MOV.U32 R26, RZ, RZ, R88 ;  /* 0x000000ffff1a7224 */ /* 0x000fce00078e0058 */
.L_x_2995:
[----:B------:R-:W-:Y:S05]  /*9fb0*/  BSYNC B0 ;  /* 0x0000000000007941 */ /* 0x000fea0003800000 */
.L_x_2993:
        /* <DEDUP_REMOVED lines=16> */
.L_x_2999:
[----:B------:R-:W-:Y:S05]  /*a0c0*/  BSYNC B1 ;  /* 0x0000000000017941 */ /* 0x000fea0003800000 */
.L_x_2998:
        /* <DEDUP_REMOVED lines=43> */
.L_x_2997:
[----:B------:R-:W-:Y:S05]  /*a380*/  BSYNC B0 ;  /* 0x0000000000007941 */ /* 0x000fea0003800000 */
.L_x_2996:
        /* <DEDUP_REMOVED lines=10> */
.L_x_2992:
        /* <DEDUP_REMOVED lines=12> */
.L_x_3001:
[----:B------:R-:W-:-:S07]  /*a4f0*/  IMAD.MOV.U32 R61, RZ, RZ, R88 ;  /* 0x000000ffff3d7224 */ /* 0x000fce00078e0058 */
.L_x_3002:
[----:B------:R-:W-:Y:S05]  /*a500*/  BSYNC B0 ;  /* 0x0000000000007941 */ /* 0x000fea0003800000 */
.L_x_3000:
        /* <DEDUP_REMOVED lines=16> */
.L_x_3006:
[----:B------:R-:W-:Y:S05]  /*a610*/  BSYNC B1 ;  /* 0x0000000000017941 */ /* 0x000fea0003800000 */
.L_x_3005:
        /* <DEDUP_REMOVED lines=43> */
.L_x_3004:
[----:B------:R-:W-:Y:S05]  /*a8d0*/  BSYNC B0 ;  /* 0x0000000000007941 */ /* 0x000fea0003800000 */
.L_x_3003:
        /* <DEDUP_REMOVED lines=14> */
.L_x_3007:
        /* <DEDUP_REMOVED lines=12> */
.L_x_3010:
[----:B------:R-:W-:-:S07]  /*aa80*/  IMAD.MOV.U32 R27, RZ, RZ, R88 ;  /* 0x000000ffff1b7224 */ /* 0x000fce00078e0058 */
.L_x_3011:
[----:B------:R-:W-:Y:S05]  /*aa90*/  BSYNC B0 ;  /* 0x0000000000007941 */ /* 0x000fea0003800000 */
.L_x_3009:
        /* <DEDUP_REMOVED lines=16> */
.L_x_3015:
[----:B------:R-:W-:Y:S05]  /*aba0*/  BSYNC B1 ;  /* 0x0000000000017941 */ /* 0x000fea0003800000 */
.L_x_3014:
        /* <DEDUP_REMOVED lines=43> */
.L_x_3013:
[----:B------:R-:W-:Y:S05]  /*ae60*/  BSYNC B0 ;  /* 0x0000000000007941 */ /* 0x000fea0003800000 */
.L_x_3012:
        /* <DEDUP_REMOVED lines=12> */
.L_x_3008:
        /* <DEDUP_REMOVED lines=12> */
.L_x_3017:
[----:B------:R-:W-:-:S07]  /*aff0*/  MOV R50, R88 ;  /* 0x0000005800327202 */ /* 0x000fce0000000f00 */
.L_x_3018:
[----:B------:R-:W-:Y:S05]  /*b000*/  BSYNC B0 ;  /* 0x0000000000007941 */ /* 0x000fea0003800000 */
.L_x_3016:
        /* <DEDUP_REMOVED lines=16> */
.L_x_3022:
[----:B------:R-:W-:Y:S05]  /*b110*/  BSYNC B1 ;  /* 0x0000000000017941 */ /* 0x000fea0003800000 */
.L_x_3021:
        /* <DEDUP_REMOVED lines=43> */
.L_x_3020:
[----:B------:R-:W-:Y:S05]  /*b3d0*/  BSYNC B0 ;  /* 0x0000000000007941 */ /* 0x000fea0003800000 */
.L_x_3019:
        /* <DEDUP_REMOVED lines=14> */
.L_x_3023:
        /* <DEDUP_REMOVED lines=12> */
.L_x_3026:
[----:B------:R-:W-:-:S07]  /*b580*/  MOV R28, R88 ;  /* 0x00000058001c7202 */ /* 0x000fce0000000f00 */
.L_x_3027:
[----:B------:R-:W-:Y:S05]  /*b590*/  BSYNC B0 ;  /* 0x0000000000007941 */ /* 0x000fea0003800000 */
.L_x_3025:
        /* <DEDUP_REMOVED lines=16> */
.L_x_3031:
[----:B------:R-:W-:Y:S05]  /*b6a0*/  BSYNC B1 ;  /* 0x0000000000017941 */ /* 0x000fea0003800000 */
.L_x_3030:
        /* <DEDUP_REMOVED lines=43> */
.L_x_3029:
[----:B------:R-:W-:Y:S05]  /*b960*/  BSYNC B0 ;  /* 0x0000000000007941 */ /* 0x000fea0003800000 */
.L_x_3028:
        /* <DEDUP_REMOVED lines=10> */
.L_x_3024:
        /* <DEDUP_REMOVED lines=12> */
.L_x_3033:
[----:B------:R-:W-:-:S07]  /*bad0*/  IMAD.MOV.U32 R69, RZ, RZ, R88 ;  /* 0x000000ffff457224 */ /* 0x000fce00078e0058 */
.L_x_3034:
[----:B------:R-:W-:Y:S05]  /*bae0*/  BSYNC B0 ;  /* 0x0000000000007941 */ /* 0x000fea0003800000 */
.L_x_3032:
        /* <DEDUP_REMOVED lines=16> */
.L_x_3038:
[----:B------:R-:W-:Y:S05]  /*bbf0*/  BSYNC B1 ;  /* 0x0000000000017941 */ /* 0x000fea0003800000 */
.L_x_3037:
        /* <DEDUP_REMOVED lines=43> */
.L_x_3036:
[----:B------:R-:W-:Y:S05]  /*beb0*/  BSYNC B0 ;  /* 0x0000000000007941 */ /* 0x000fea0003800000 */
.L_x_3035:
        /* <DEDUP_REMOVED lines=14> */
.L_x_3039:
        /* <DEDUP_REMOVED lines=12> */
.L_x_3042:
[----:B------:R-:W-:-:S07]  /*c060*/  IMAD.MOV.U32 R29, RZ, RZ, R88 ;  /* 0x000000ffff1d7224 */ /* 0x000fce00078e0058 */
.L_x_3043:
[----:B------:R-:W-:Y:S05]  /*c070*/  BSYNC B0 ;  /* 0x0000000000007941 */ /* 0x000fea0003800000 */
.L_x_3041:
        /* <DEDUP_REMOVED lines=18> */
.L_x_3047:
[----:B------:R-:W-:Y:S05]  /*c1a0*/  BSYNC B1 ;  /* 0x0000000000017941 */ /* 0x000fea0003800000 */
.L_x_3046:
        /* <DEDUP_REMOVED lines=41> */
[----:B------:R-:W-:Y:S02]  /*c440*/  LOP3.LUT R37, R49, UR34, R50, 0x96, !PT ;  /* 0x0000002231257c12 */ /* 0x000fe4000f8e9632 */
[----:B------:R-:W-:-:S07]  /*c450*/  MOV R38, R48 ;  /* 0x0000003000267202 */ /* 0x000fce0000000f00 */
.L_x_3045:
[----:B------:R-:W-:Y:S05]  /*c460*/  BSYNC B0 ;  /* 0x0000000000007941 */ /* 0x000fea0003800000 */
.L_x_3044:
        /* <DEDUP_REMOVED lines=12> */
.L_x_3040:
[----:B------:R-:W-:Y:S01]  /*c530*/  P2R R48, PR, RZ, 0x4 ;  /* 0x00000004ff307803 */ /* 0x000fe20000000000 */
[----:B------:R-:W-:Y:S01]  /*c540*/  IMAD.WIDE.U32 R70, R33, 0x10, R162 ;  /* 0x0000001021467825 */ /* 0x000fe200078e00a2 */
[C---:B------:R-:W-:Y:S01]  /*c550*/  LOP3.LUT P2, RZ, R22.reuse, 0x4, RZ, 0xc0, !PT ;  /* 0x0000000416ff7812 */ /* 0x040fe2000784c0ff */
[----:B------:R-:W0:Y:S01]  /*c560*/  @P0 LDC.64 R66, c[0x0][0x228] ;  /* 0x00008a00ff420b82 */ /* 0x000e220000000a00 */
[----:B------:R-:W-:Y:S02]  /*c570*/  SEL R75, RZ, 0x10000, P4 ;  /* 0x00010000ff4b7807 */ /* 0x000fe40002000000 */
[----:B------:R-:W-:Y:S02]  /*c580*/  SEL R76, RZ, 0x100, P3 ;  /* 0x00000100ff4c7807 */ /* 0x000fe40001800000 */
[C---:B------:R-:W-:Y:S02]  /*c590*/  LOP3.LUT P4, RZ, R22.reuse, 0x10, RZ, 0xc0, !PT ;  /* 0x0000001016ff7812 */ /* 0x040fe4000788c0ff */
[----:B------:R-:W-:Y:S01]  /*c5a0*/  LOP3.LUT P3, RZ, R22, 0x8, RZ, 0xc0, !PT ;  /* 0x0000000816ff7812 */ /* 0x000fe2000786c0ff */
[----:B------:R-:W1:Y:S01]  /*c5b0*/  @P1 LDC.64 R68, c[0x0][0x230] ;  /* 0x00008c00ff441b82 */ /* 0x000e620000000a00 */
[----:B------:R-:W-:-:S02]  /*c5c0*/  SEL R65, RZ, 0x1, P2 ;  /* 0x00000001ff417807 */ /* 0x000fc40001000000 */
[----:B------:R-:W-:Y:S02]  /*c5d0*/  ISETP.NE.AND P2, PT, R48, RZ, PT ;  /* 0x000000ff3000720c */ /* 0x000fe40003f45270 */
[----:B------:R-:W-:Y:S02]  /*c5e0*/  F2FP.BF16.F32.PACK_AB R51, R64, R63 ;  /* 0x0000003f4033723e */ /* 0x000fe400000010ff */
[----:B------:R-:W-:Y:S02]  /*c5f0*/  F2FP.BF16.F32.PACK_AB R50, R61, R62 ;  /* 0x0000003e3d32723e */ /* 0x000fe400000010ff */
[----:B------:R-:W-:Y:S02]  /*c600*/  F2FP.BF16.F32.PACK_AB R49, R60, R59 ;  /* 0x0000003b3c31723e */ /* 0x000fe400000010ff */
[----:B------:R-:W-:Y:S02]  /*c610*/  F2FP.BF16.F32.PACK_AB R48, R58, R57 ;  /* 0x000000393a30723e */ /* 0x000fe400000010ff */
[----:B------:R-:W-:-:S02]  /*c620*/  SEL R72, RZ, 0x1, P3 ;  /* 0x00000001ff487807 */ /* 0x000fc40001800000 */
[----:B------:R-:W-:Y:S01]  /*c630*/  SEL R73, RZ, 0x1, P4 ;  /* 0x00000001ff497807 */ /* 0x000fe20002000000 */
[----:B------:R2:W-:Y:S01]  /*c640*/  STG.E.128 desc[UR4][R70.64], R48 ;  /* 0x0000003046007986 */ /* 0x0005e2000c101d04 */
[----:B------:R-:W-:Y:S02]  /*c650*/  SEL R77, RZ, 0x1000000, P5 ;  /* 0x01000000ff4d7807 */ /* 0x000fe40002800000 */
[----:B------:R-:W-:Y:S02]  /*c660*/  LOP3.LUT P5, RZ, R22, 0x2, RZ, 0xc0, !PT ;  /* 0x0000000216ff7812 */ /* 0x000fe400078ac0ff */
[----:B------:R-:W-:Y:S02]  /*c670*/  LOP3.LUT R76, R76, R77, R75, 0xfe, !PT ;  /* 0x0000004d4c4c7212 */ /* 0x000fe400078efe4b */
[----:B------:R-:W-:Y:S02]  /*c680*/  LOP3.LUT P6, RZ, R22, 0x20, RZ, 0xc0, !PT ;  /* 0x0000002016ff7812 */ /* 0x000fe400078cc0ff */
[----:B------:R-:W-:Y:S01]  /*c690*/  SEL R75, RZ, 0x1, P5 ;  /* 0x00000001ff4b7807 */ /* 0x000fe20002800000 */
[----:B--2---:R-:W-:-:S04]  /*c6a0*/  IMAD.WIDE.U32 R70, R65, 0x1000000, RZ ;  /* 0x0100000041467825 */ /* 0x004fc800078e00ff */
[----:B------:R-:W-:Y:S01]  /*c6b0*/  IMAD.WIDE.U32 R50, R72, 0x10000, RZ ;  /* 0x0001000048327825 */ /* 0x000fe200078e00ff */
[----:B------:R-:W-:-:S03]  /*c6c0*/  LOP3.LUT R75, R71, R76, R75, 0xfe, !PT ;  /* 0x0000004c474b7212 */ /* 0x000fc600078efe4b */
[----:B------:R-:W-:Y:S01]  /*c6d0*/  IMAD.WIDE.U32 R48, R73, 0x100, RZ ;  /* 0x0000010049307825 */ /* 0x000fe200078e00ff */
[----:B------:R-:W-:-:S03]  /*c6e0*/  SEL R73, RZ, 0x1, P6 ;  /* 0x00000001ff497807 */ /* 0x000fc60003000000 */
[----:B------:R-:W-:Y:S01]  /*c6f0*/  VIADD R65, R20, 0x100 ;  /* 0x0000010014417836 */ /* 0x000fe20000000000 */
[----:B------:R-:W-:Y:S01]  /*c700*/  LOP3.LUT R72, R48, R70, R50, 0xfe, !PT ;  /* 0x0000004630487212 */ /* 0x000fe200078efe32 */
[----:B------:R-:W-:Y:S01]  /*c710*/  IMAD.WIDE.U32 R70, R33, 0x8, R164 ;  /* 0x0000000821467825 */ /* 0x000fe200078e00a4 */
[----:B------:R-:W-:Y:S02]  /*c720*/  LOP3.LUT R51, R49, R75, R51, 0xfe, !PT ;  /* 0x0000004b31337212 */ /* 0x000fe400078efe33 */
[----:B------:R-:W-:Y:S01]  /*c730*/  LOP3.LUT R50, R72, R73, RZ, 0xfc, !PT ;  /* 0x0000004948327212 */ /* 0x000fe200078efcff */
[----:B------:R-:W-:-:S04]  /*c740*/  IMAD.WIDE.U32 R48, R65, 0x10, R90 ;  /* 0x0000001041307825 */ /* 0x000fc800078e005a */
[----:B------:R2:W-:Y:S01]  /*c750*/  STG.E.64 desc[UR4][R70.64], R50 ;  /* 0x0000003246007986 */ /* 0x0005e2000c101b04 */
[----:B0-----:R-:W-:-:S04]  /*c760*/  @P0 IMAD.WIDE.U32 R66, R65, 0x10, R66 ;  /* 0x0000001041420825 */ /* 0x001fc800078e0042 */
[----:B-1----:R-:W-:Y:S01]  /*c770*/  @P1 IMAD.WIDE.U32 R68, R65, 0x10, R68 ;  /* 0x0000001041441825 */ /* 0x002fe200078e0044 */
[----:B------:R-:W-:Y:S06]  /*c780*/  @!P0 BRA `(.L_x_3048) ;  /* 0x0000000000508947 */ /* 0x000fec0003800000 */
[----:B--2---:R-:W-:Y:S01]  /*c790*/  IMAD.U32 R51, R28, 0x10000, RZ ;  /* 0x000100001c337824 */ /* 0x004fe200078e00ff */
[----:B------:R-:W0:Y:S01]  /*c7a0*/  LDC.64 R76, c[0x0][0x248] ;  /* 0x00009200ff4c7b82 */ /* 0x000e220000000a00 */
[----:B------:R-:W-:Y:S02]  /*c7b0*/  LOP3.LUT R50, R29, 0xffff, RZ, 0xc0, !PT ;  /* 0x0000ffff1d327812 */ /* 0x000fe400078ec0ff */
[----:B------:R-:W-:Y:S02]  /*c7c0*/  PRMT R71, R27, 0x7104, RZ ;  /* 0x000071041b477816 */ /* 0x000fe400000000ff */
[----:B------:R-:W-:Y:S02]  /*c7d0*/  LOP3.LUT R51, R51, 0xff0000, RZ, 0xc0, !PT ;  /* 0x00ff000033337812 */ /* 0x000fe400078ec0ff */
[----:B------:R-:W-:Y:S02]  /*c7e0*/  LOP3.LUT R70, R24, 0xff, RZ, 0xc0, !PT ;  /* 0x000000ff18467812 */ /* 0x000fe400078ec0ff */
[----:B------:R-:W-:-:S02]  /*c7f0*/  PRMT R50, R51, 0x4210, R50 ;  /* 0x0000421033327816 */ /* 0x000fc40000000032 */
[----:B------:R-:W-:Y:S02]  /*c800*/  LOP3.LUT R51, R25, 0xff, RZ, 0xc0, !PT ;  /* 0x000000ff19337812 */ /* 0x000fe400078ec0ff */
[----:B------:R-:W-:Y:S02]  /*c810*/  LOP3.LUT R71, R50, 0xff00, R71, 0xf8, !PT ;  /* 0x0000ff0032477812 */ /* 0x000fe400078ef847 */
[----:B------:R-:W-:Y:S01]  /*c820*/  LOP3.LUT R72, R23, 0xff, RZ, 0xc0, !PT ;  /* 0x000000ff17487812 */ /* 0x000fe200078ec0ff */
[----:B------:R-:W-:Y:S01]  /*c830*/  IMAD.WIDE.U32 R50, R51, 0x1000000, RZ ;  /* 0x0100000033327825 */ /* 0x000fe200078e00ff */
[----:B------:R-:W-:-:S03]  /*c840*/  LOP3.LUT R75, R71, 0xff, R26, 0xf8, !PT ;  /* 0x000000ff474b7812 */ /* 0x000fc600078ef81a */
[----:B------:R-:W-:-:S04]  /*c850*/  IMAD.WIDE.U32 R70, R70, 0x10000, RZ ;  /* 0x0001000046467825 */ /* 0x000fc800078e00ff */
[----:B------:R-:W-:Y:S01]  /*c860*/  IMAD.WIDE.U32 R72, R72, 0x100, RZ ;  /* 0x0000010048487825 */ /* 0x000fe200078e00ff */
[----:B------:R-:W-:Y:S02]  /*c870*/  LOP3.LUT R75, R71, R75, R51, 0xfe, !PT ;  /* 0x0000004b474b7212 */ /* 0x000fe400078efe33 */
[----:B------:R-:W-:Y:S01]  /*c880*/  LOP3.LUT R50, R72, R50, R70, 0xfe, !PT ;  /* 0x0000003248327212 */ /* 0x000fe200078efe46 */
[----:B0-----:R-:W-:Y:S01]  /*c890*/  IMAD.WIDE.U32 R70, R33, 0x8, R76 ;  /* 0x0000000821467825 */ /* 0x001fe200078e004c */
[----:B------:R-:W-:Y:S02]  /*c8a0*/  LOP3.LUT R51, R75, R73, RZ, 0xfc, !PT ;  /* 0x000000494b337212 */ /* 0x000fe400078efcff */
[----:B------:R-:W-:-:S05]  /*c8b0*/  LOP3.LUT R50, R50, 0xff, R21, 0xf8, !PT ;  /* 0x000000ff32327812 */ /* 0x000fca00078ef815 */
[----:B------:R0:W-:Y:S02]  /*c8c0*/  STG.E.64 desc[UR4][R70.64], R50 ;  /* 0x0000003246007986 */ /* 0x0001e4000c101b04 */
.L_x_3048:
[----:B------:R1:W5:Y:S04]  /*c8d0*/  @P0 LDG.E.128 R44, desc[UR4][R66.64] ;  /* 0x00000004422c0981 */ /* 0x000368000c1e1d00 */
[----:B------:R1:W5:Y:S04]  /*c8e0*/  @P1 LDG.E.128 R40, desc[UR4][R68.64] ;  /* 0x0000000444281981 */ /* 0x000368000c1e1d00 */
[----:B0-2---:R-:W5:Y:S01]  /*c8f0*/  LDG.E.128 R48, desc[UR4][R48.64] ;  /* 0x0000000430307981 */ /* 0x005f62000c1e1d00 */
        /* <DEDUP_REMOVED lines=12> */
.L_x_3050:
[----:B------:R-:W-:-:S07]  /*c9c0*/  IMAD.MOV.U32 R75, RZ, RZ, R88 ;  /* 0x000000ffff4b7224 */ /* 0x000fce00078e0058 */
.L_x_3051:
[----:B------:R-:W-:Y:S05]  /*c9d0*/  BSYNC B0 ;  /* 0x0000000000007941 */ /* 0x000fea0003800000 */
.L_x_3049:
        /* <DEDUP_REMOVED lines=16> */
.L_x_3055:
[----:B------:R-:W-:Y:S05]  /*cae0*/  BSYNC B1 ;  /* 0x0000000000017941 */ /* 0x000fea0003800000 */
.L_x_3054:
        /* <DEDUP_REMOVED lines=41> */
[----:B------:R-:W-:Y:S02]  /*cd80*/  LOP3.LUT R37, R67, UR34, R68, 0x96, !PT ;  /* 0x0000002243257c12 */ /* 0x000fe4000f8e9644 */
[----:B------:R-:W-:-:S07]  /*cd90*/  MOV R38, R66 ;  /* 0x0000004200267202 */ /* 0x000fce0000000f00 */
.L_x_3053:
[----:B------:R-:W-:Y:S05]  /*cda0*/  BSYNC B0 ;  /* 0x0000000000007941 */ /* 0x000fea0003800000 */
.L_x_3052:
        /* <DEDUP_REMOVED lines=16> */
.L_x_3056:
        /* <DEDUP_REMOVED lines=12> */
.L_x_3059:
[----:B------:R-:W-:-:S07]  /*cf70*/  IMAD.MOV.U32 R21, RZ, RZ, R88 ;  /* 0x000000ffff157224 */ /* 0x000fce00078e0058 */
.L_x_3060:
[----:B------:R-:W-:Y:S05]  /*cf80*/  BSYNC B0 ;  /* 0x0000000000007941 */ /* 0x000fea0003800000 */
.L_x_3058:
        /* <DEDUP_REMOVED lines=16> */
.L_x_3064:
[----:B------:R-:W-:Y:S05]  /*d090*/  BSYNC B1 ;  /* 0x0000000000017941 */ /* 0x000fea0003800000 */
.L_x_3063:
        /* <DEDUP_REMOVED lines=43> */
.L_x_3062:
[----:B------:R-:W-:Y:S05]  /*d350*/  BSYNC B0 ;  /* 0x0000000000007941 */ /* 0x000fea0003800000 */
.L_x_3061:
        /* <DEDUP_REMOVED lines=10> */
.L_x_3057:
        /* <DEDUP_REMOVED lines=12> */
.L_x_3066:
[----:B------:R-:W-:-:S07]  /*d4c0*/  IMAD.MOV.U32 R67, RZ, RZ, R88 ;  /* 0x000000ffff437224 */ /* 0x000fce00078e0058 */
.L_x_3067:
[----:B------:R-:W-:Y:S05]  /*d4d0*/  BSYNC B0 ;  /* 0x0000000000007941 */ /* 0x000fea0003800000 */
.L_x_3065:
        /* <DEDUP_REMOVED lines=16> */
.L_x_3071:
[----:B------:R-:W-:Y:S05]  /*d5e0*/  BSYNC B1 ;  /* 0x0000000000017941 */ /* 0x000fea0003800000 */
.L_x_3070:
        /* <DEDUP_REMOVED lines=43> */
.L_x_3069:
[----:B------:R-:W-:Y:S05]  /*d8a0*/  BSYNC B0 ;  /* 0x0000000000007941 */ /* 0x000fea0003800000 */
.L_x_3068:
        /* <DEDUP_REMOVED lines=16> */
.L_x_3072:
        /* <DEDUP_REMOVED lines=12> */
.L_x_3075:
[----:B------:R-:W-:-:S07]  /*da70*/  IMAD.MOV.U32 R23, RZ, RZ, R88 ;  /* 0x000000ffff177224 */ /* 0x000fce00078e0058 */
.L_x_3076:
[----:B------:R-:W-:Y:S05]  /*da80*/  BSYNC B0 ;  /* 0x0000000000007941 */ /* 0x000fea0003800000 */
.L_x_3074:
        /* <DEDUP_REMOVED lines=16> */
.L_x_3080:
[----:B------:R-:W-:Y:S05]  /*db90*/  BSYNC B1 ;  /* 0x0000000000017941 */ /* 0x000fea0003800000 */
.L_x_3079:
        /* <DEDUP_REMOVED lines=43> */
.L_x_3078:
[----:B------:R-:W-:Y:S05]  /*de50*/  BSYNC B0 ;  /* 0x0000000000007941 */ /* 0x000fea0003800000 */
.L_x_3077:
[----:B------:R-:W-:Y:S02]  /*de60*/  I2FP.F32.U32 R23, R23 ;  /* 0x0000001700177245 */ /* 0x000fe40000201000 */
[----:B------:R-:W-:-:S03]  /*de70*/  PRMT R48, R44, 0x7632, R48 ;  /* 0x000076322c307816 */ /* 0x000fc60000000030 */
[----:B------:R-:W-:Y:S01]  /*de80*/  FFMA.FTZ R23, R23, R54, 1.1641532182693481445e-10 ;  /* 0x2f00000017177423 */ /* 0x000fe20000010036 */
[----:B------:R-:W-:-:S04]  /*de90*/  SHF.L.U32 R48, R48, 0x10, RZ ;  /* 0x0000001030307819 */ /* 0x000fc800000006ff */
        /* <DEDUP_REMOVED lines=8> */
.L_x_3073:
        /* <DEDUP_REMOVED lines=12> */
.L_x_3082:
[----:B------:R-:W-:-:S07]  /*dfe0*/  MOV R48, R88 ;  /* 0x0000005800307202 */ /* 0x000fce0000000f00 */
.L_x_3083:
[----:B------:R-:W-:Y:S05]  /*dff0*/  BSYNC B0 ;  /* 0x0000000000007941 */ /* 0x000fea0003800000 */
.L_x_3081:
        /* <DEDUP_REMOVED lines=16> */
.L_x_3087:
[----:B------:R-:W-:Y:S05]  /*e100*/  BSYNC B1 ;  /* 0x0000000000017941 */ /* 0x000fea0003800000 */
.L_x_3086:
        /* <DEDUP_REMOVED lines=43> */
.L_x_3085:
[----:B------:R-:W-:Y:S05]  /*e3c0*/  BSYNC B0 ;  /* 0x0000000000007941 */ /* 0x000fea0003800000 */
.L_x_3084:
        /* <DEDUP_REMOVED lines=16> */
.L_x_3088:
        /* <DEDUP_REMOVED lines=12> */
.L_x_3091:
[----:B------:R-:W-:-:S07]  /*e590*/  MOV R24, R88 ;  /* 0x0000005800187202 */ /* 0x000fce0000000f00 */
.L_x_3092:
[----:B------:R-:W-:Y:S05]  /*e5a0*/  BSYNC B0 ;  /* 0x0000000000007941 */ /* 0x000fea0003800000 */
.L_x_3090:
        /* <DEDUP_REMOVED lines=16> */
.L_x_3096:
[----:B------:R-:W-:Y:S05]  /*e6b0*/  BSYNC B1 ;  /* 0x0000000000017941 */ /* 0x000fea0003800000 */
.L_x_3095:
        /* <DEDUP_REMOVED lines=43> */
.L_x_3094:
[----:B------:R-:W-:Y:S05]  /*e970*/  BSYNC B0 ;  /* 0x0000000000007941 */ /* 0x000fea0003800000 */
.L_x_3093:
        /* <DEDUP_REMOVED lines=10> */
.L_x_3089:
        /* <DEDUP_REMOVED lines=12> */
.L_x_3098:
[----:B------:R-:W-:-:S07]  /*eae0*/  IMAD.MOV.U32 R76, RZ, RZ, R88 ;  /* 0x000000ffff4c7224 */ /* 0x000fce00078e0058 */
.L_x_3099:
[----:B------:R-:W-:Y:S05]  /*eaf0*/  BSYNC B0 ;  /* 0x0000000000007941 */ /* 0x000fea0003800000 */
.L_x_3097:
        /* <DEDUP_REMOVED lines=16> */
.L_x_3103:
[----:B------:R-:W-:Y:S05]  /*ec00*/  BSYNC B1 ;  /* 0x0000000000017941 */ /* 0x000fea0003800000 */
.L_x_3102:
        /* <DEDUP_REMOVED lines=43> */
.L_x_3101:
[----:B------:R-:W-:Y:S05]  /*eec0*/  BSYNC B0 ;  /* 0x0000000000007941 */ /* 0x000fea0003800000 */
.L_x_3100:
        /* <DEDUP_REMOVED lines=16> */
.L_x_3104:
        /* <DEDUP_REMOVED lines=12> */
.L_x_3107:
[----:B------:R-:W-:-:S07]  /*f090*/  IMAD.MOV.U32 R25, RZ, RZ, R88 ;  /* 0x000000ffff197224 */ /* 0x000fce00078e0058 */
.L_x_3108:
[----:B------:R-:W-:Y:S05]  /*f0a0*/  BSYNC B0 ;  /* 0x0000000000007941 */ /* 0x000fea0003800000 */
.L_x_3106:
        /* <DEDUP_REMOVED lines=16> */
.L_x_3112:
[----:B------:R-:W-:Y:S05]  /*f1b0*/  BSYNC B1 ;  /* 0x0000000000017941 */ /* 0x000fea0003800000 */
.L_x_3111:
        /* <DEDUP_REMOVED lines=43> */
.L_x_3110:
[----:B------:R-:W-:Y:S05]  /*f470*/  BSYNC B0 ;  /* 0x0000000000007941 */ /* 0x000fea0003800000 */
.L_x_3109:
        /* <DEDUP_REMOVED lines=12> */
.L_x_3105:
        /* <DEDUP_REMOVED lines=12> */
.L_x_3114:
[----:B------:R-:W-:-:S07]  /*f600*/  IMAD.MOV.U32 R76, RZ, RZ, R88 ;  /* 0x000000ffff4c7224 */ /* 0x000fce00078e0058 */
.L_x_3115:
[----:B------:R-:W-:Y:S05]  /*f610*/  BSYNC B0 ;  /* 0x0000000000007941 */ /* 0x000fea0003800000 */
.L_x_3113:
        /* <DEDUP_REMOVED lines=16> */
.L_x_3119:
[----:B------:R-:W-:Y:S05]  /*f720*/  BSYNC B1 ;  /* 0x0000000000017941 */ /* 0x000fea0003800000 */
.L_x_3118:
        /* <DEDUP_REMOVED lines=43> */
.L_x_3117:
[----:B------:R-:W-:Y:S05]  /*f9e0*/  BSYNC B0 ;  /* 0x0000000000007941 */ /* 0x000fea0003800000 */
.L_x_3116:
        /* <DEDUP_REMOVED lines=16> */
.L_x_3120:
        /* <DEDUP_REMOVED lines=12> */
.L_x_3123:
[----:B------:R-:W-:-:S07]  /*fbb0*/  IMAD.MOV.U32 R26, RZ, RZ, R88 ;  /* 0x000000ffff1a7224 */ /* 0x000fce00078e0058 */
.L_x_3124:
[----:B------:R-:W-:Y:S05]  /*fbc0*/  BSYNC B0 ;  /* 0x0000000000007941 */ /* 0x000fea0003800000 */
.L_x_3122:
        /* <DEDUP_REMOVED lines=16> */
.L_x_3128:
[----:B------:R-:W-:Y:S05]  /*fcd0*/  BSYNC B1 ;  /* 0x0000000000017941 */ /* 0x000fea0003800000 */
.L_x_3127:
        /* <DEDUP_REMOVED lines=43> */
.L_x_3126:
[----:B------:R-:W-:Y:S05]  /*ff90*/  BSYNC B0 ;  /* 0x0000000000007941 */ /* 0x000fea0003800000 */
.L_x_3125:
        /* <DEDUP_REMOVED lines=10> */
.L_x_3121:
        /* <DEDUP_REMOVED lines=12> */
.L_x_3130:
[----:B------:R-:W-:-:S07]  /*10100*/  MOV R71, R88 ;  /* 0x0000005800477202 */ /* 0x000fce0000000f00 */
.L_x_3131:
[----:B------:R-:W-:Y:S05]  /*10110*/  BSYNC B0 ;  /* 0x0000000000007941 */ /* 0x000fea0003800000 */
.L_x_3129:
        /* <DEDUP_REMOVED lines=16> */
.L_x_3135:
[----:B------:R-:W-:Y:S05]  /*10220*/  BSYNC B1 ;  /* 0x0000000000017941 */ /* 0x000fea0003800000 */
.L_x_3134:
        /* <DEDUP_REMOVED lines=43> */
.L_x_3133:
[----:B------:R-:W-:Y:S05]  /*104e0*/  BSYNC B0 ;  /* 0x0000000000007941 */ /* 0x000fea0003800000 */
.L_x_3132:
        /* <DEDUP_REMOVED lines=14> */
.L_x_3136:
        /* <DEDUP_REMOVED lines=12> */
.L_x_3139:
[----:B------:R-:W-:-:S07]  /*10690*/  MOV R27, R88 ;  /* 0x00000058001b7202 */ /* 0x000fce0000000f00 */
.L_x_3140:
[----:B------:R-:W-:Y:S05]  /*106a0*/  BSYNC B0 ;  /* 0x0000000000007941 */ /* 0x000fea0003800000 */
.L_x_3138:
        /* <DEDUP_REMOVED lines=16> */
.L_x_3144:
[----:B------:R-:W-:Y:S05]  /*107b0*/  BSYNC B1 ;  /* 0x0000000000017941 */ /* 0x000fea0003800000 */
.L_x_3143:
        /* <DEDUP_REMOVED lines=43> */
.L_x_3142:
[----:B------:R-:W-:Y:S05]  /*10a70*/  BSYNC B0 ;  /* 0x0000000000007941 */ /* 0x000fea0003800000 */
.L_x_3141:
[----:B------:R-:W-:Y:S02]  /*10a80*/  I2FP.F32.U32 R27, R27 ;  /* 0x0000001b001b7245 */ /* 0x000fe40000201000 */
[----:B------:R-:W-:-:S03]  /*10a90*/  PRMT R49, R46, 0x7632, R49 ;  /* 0x000076322e317816 */ /* 0x000fc60000000031 */
[----:B------:R-:W-:Y:S02]  /*10aa0*/  FFMA.FTZ R27, R27, R54, 1.1641532182693481445e-10 ;  /* 0x2f0000001b1b7423 */ /* 0x000fe40000010036 */
[----:B------:R-:W-:Y:S01]  /*10ab0*/  IMAD.U32 R50, R49, 0x10000, RZ ;  /* 0x0001000031327824 */ /* 0x000fe200078e00ff */
        /* <DEDUP_REMOVED lines=8> */
.L_x_3137:
        /* <DEDUP_REMOVED lines=12> */
.L_x_3146:
[----:B------:R-:W-:-:S07]  /*10c00*/  IMAD.MOV.U32 R50, RZ, RZ, R88 ;  /* 0x000000ffff327224 */ /* 0x000fce00078e0058 */
.L_x_3147:
[----:B------:R-:W-:Y:S05]  /*10c10*/  BSYNC B0 ;  /* 0x0000000000007941 */ /* 0x000fea0003800000 */
.L_x_3145:
        /* <DEDUP_REMOVED lines=16> */
.L_x_3151:
[----:B------:R-:W-:Y:S05]  /*10d20*/  BSYNC B1 ;  /* 0x0000000000017941 */ /* 0x000fea0003800000 */
.L_x_3150:
        /* <DEDUP_REMOVED lines=43> */
.L_x_3149:
[----:B------:R-:W-:Y:S05]  /*10fe0*/  BSYNC B0 ;  /* 0x0000000000007941 */ /* 0x000fea0003800000 */
.L_x_3148:
        /* <DEDUP_REMOVED lines=14> */
.L_x_3152:
        /* <DEDUP_REMOVED lines=12> */
.L_x_3155:
[----:B------:R-:W-:-:S07]  /*11190*/  IMAD.MOV.U32 R28, RZ, RZ, R88 ;  /* 0x000000ffff1c7224 */ /* 0x000fce00078e0058 */
.L_x_3156:
[----:B------:R-:W-:Y:S05]  /*111a0*/  BSYNC B0 ;  /* 0x0000000000007941 */ /* 0x000fea0003800000 */
.L_x_3154:
        /* <DEDUP_REMOVED lines=16> */
.L_x_3160:
[----:B------:R-:W-:Y:S05]  /*112b0*/  BSYNC B1 ;  /* 0x0000000000017941 */ /* 0x000fea0003800000 */
.L_x_3159:
        /* <DEDUP_REMOVED lines=43> */
.L_x_3158:
[----:B------:R-:W-:Y:S05]  /*11570*/  BSYNC B0 ;  /* 0x0000000000007941 */ /* 0x000fea0003800000 */
.L_x_3157:
        /* <DEDUP_REMOVED lines=10> */
.L_x_3153:
        /* <DEDUP_REMOVED lines=12> */
.L_x_3162:
[----:B------:R-:W-:-:S07]  /*116e0*/  IMAD.MOV.U32 R78, RZ, RZ, R88 ;  /* 0x000000ffff4e7224 */ /* 0x000fce00078e0058 */
.L_x_3163:
[----:B------:R-:W-:Y:S05]  /*116f0*/  BSYNC B0 ;  /* 0x0000000000007941 */ /* 0x000fea0003800000 */
.L_x_3161:
        /* <DEDUP_REMOVED lines=16> */
.L_x_3167:
[----:B------:R-:W-:Y:S05]  /*11800*/  BSYNC B1 ;  /* 0x0000000000017941 */ /* 0x000fea0003800000 */
.L_x_3166:
        /* <DEDUP_REMOVED lines=43> */
.L_x_3165:
[----:B------:R-:W-:Y:S05]  /*11ac0*/  BSYNC B0 ;  /* 0x0000000000007941 */ /* 0x000fea0003800000 */
.L_x_3164:
        /* <DEDUP_REMOVED lines=14> */
.L_x_3168:
        /* <DEDUP_REMOVED lines=12> */
.L_x_3171:
[----:B------:R-:W-:-:S07]  /*11c70*/  IMAD.MOV.U32 R29, RZ, RZ, R88 ;  /* 0x000000ffff1d7224 */ /* 0x000fce00078e0058 */
.L_x_3172:
[----:B------:R-:W-:Y:S05]  /*11c80*/  BSYNC B0 ;  /* 0x0000000000007941 */ /* 0x000fea0003800000 */
.L_x_3170:
        /* <DEDUP_REMOVED lines=18> */
.L_x_3176:
[----:B------:R-:W-:Y:S05]  /*11db0*/  BSYNC B1 ;  /* 0x0000000000017941 */ /* 0x000fea0003800000 */
.L_x_3175:
        /* <DEDUP_REMOVED lines=43> */
.L_x_3174:
[----:B------:R-:W-:Y:S05]  /*12070*/  BSYNC B0 ;  /* 0x0000000000007941 */ /* 0x000fea0003800000 */
.L_x_3173:
        /* <DEDUP_REMOVED lines=12> */
.L_x_3169:
[----:B------:R-:W-:Y:S01]  /*12140*/  P2R R48, PR, RZ, 0x4 ;  /* 0x00000004ff307803 */ /* 0x000fe20000000000 */
[----:B------:R-:W-:Y:S01]  /*12150*/  IMAD.WIDE.U32 R74, R65, 0x10, R162 ;  /* 0x00000010414a7825 */ /* 0x000fe200078e00a2 */
[C---:B------:R-:W-:Y:S02]  /*12160*/  LOP3.LUT P2, RZ, R22.reuse, 0x2, RZ, 0xc0, !PT ;  /* 0x0000000216ff7812 */ /* 0x040fe4000784c0ff */
[----:B------:R-:W-:Y:S02]  /*12170*/  SEL R78, RZ, 0x100, P3 ;  /* 0x00000100ff4e7807 */ /* 0x000fe40001800000 */
[----:B------:R-:W-:Y:S02]  /*12180*/  LOP3.LUT P3, RZ, R22, 0x4, RZ, 0xc0, !PT ;  /* 0x0000000416ff7812 */ /* 0x000fe4000786c0ff */
[----:B------:R-:W-:Y:S02]  /*12190*/  SEL R79, RZ, 0x1, P2 ;  /* 0x00000001ff4f7807 */ /* 0x000fe40001000000 */
[----:B------:R-:W-:-:S02]  /*121a0*/  ISETP.NE.AND P2, PT, R48, RZ, PT ;  /* 0x000000ff3000720c */ /* 0x000fc40003f45270 */
[----:B------:R-:W-:Y:S02]  /*121b0*/  F2FP.BF16.F32.PACK_AB R51, R73, R72 ;  /* 0x000000484933723e */ /* 0x000fe400000010ff */
[----:B------:R-:W-:Y:S02]  /*121c0*/  F2FP.BF16.F32.PACK_AB R50, R71, R70 ;  /* 0x000000464732723e */ /* 0x000fe400000010ff */
[----:B------:R-:W-:Y:S02]  /*121d0*/  F2FP.BF16.F32.PACK_AB R49, R69, R68 ;  /* 0x000000444531723e */ /* 0x000fe400000010ff */
[----:B------:R-:W-:Y:S02]  /*121e0*/  F2FP.BF16.F32.PACK_AB R48, R67, R66 ;  /* 0x000000424330723e */ /* 0x000fe400000010ff */
[----:B------:R-:W-:Y:S02]  /*121f0*/  SEL R76, RZ, 0x1, P3 ;  /* 0x00000001ff4c7807 */ /* 0x000fe40001800000 */
[----:B------:R-:W-:Y:S01]  /*12200*/  SEL R80, RZ, 0x1000000, P5 ;  /* 0x01000000ff507807 */ /* 0x000fe20002800000 */
[----:B------:R0:W-:Y:S01]  /*12210*/  STG.E.128 desc[UR4][R74.64], R48 ;  /* 0x000000304a007986 */ /* 0x0001e2000c101d04 */
[----:B------:R-:W-:-:S02]  /*12220*/  SEL R77, RZ, 0x10000, P4 ;  /* 0x00010000ff4d7807 */ /* 0x000fc40002000000 */
[C---:B------:R-:W-:Y:S02]  /*12230*/  LOP3.LUT P5, RZ, R22.reuse, 0x10, RZ, 0xc0, !PT ;  /* 0x0000001016ff7812 */ /* 0x040fe400078ac0ff */
[----:B------:R-:W-:Y:S02]  /*12240*/  LOP3.LUT P4, RZ, R22, 0x8, RZ, 0xc0, !PT ;  /* 0x0000000816ff7812 */ /* 0x000fe4000788c0ff */
[----:B------:R-:W-:Y:S02]  /*12250*/  LOP3.LUT R78, R78, R80, R77, 0xfe, !PT ;  /* 0x000000504e4e7212 */ /* 0x000fe400078efe4d */
[----:B------:R-:W-:Y:S02]  /*12260*/  SEL R77, RZ, 0x1, P5 ;  /* 0x00000001ff4d7807 */ /* 0x000fe40002800000 */
[----:B------:R-:W-:Y:S01]  /*12270*/  LOP3.LUT P6, RZ, R22, 0x20, RZ, 0xc0, !PT ;  /* 0x0000002016ff7812 */ /* 0x000fe200078cc0ff */
[----:B0-----:R-:W-:Y:S01]  /*12280*/  IMAD.WIDE.U32 R48, R76, 0x1000000, RZ ;  /* 0x010000004c307825 */ /* 0x001fe200078e00ff */
[----:B------:R-:W-:-:S03]  /*12290*/  SEL R76, RZ, 0x1, P4 ;  /* 0x00000001ff4c7807 */ /* 0x000fc60002000000 */
[----:B------:R-:W-:Y:S01]  /*122a0*/  IMAD.WIDE.U32 R50, R77, 0x100, RZ ;  /* 0x000001004d327825 */ /* 0x000fe200078e00ff */
[----:B------:R-:W-:Y:S02]  /*122b0*/  LOP3.LUT R79, R49, R78, R79, 0xfe, !PT ;  /* 0x0000004e314f7212 */ /* 0x000fe400078efe4f */
[----:B------:R-:W-:Y:S01]  /*122c0*/  SEL R77, RZ, 0x1, P6 ;  /* 0x00000001ff4d7807 */ /* 0x000fe20003000000 */
[----:B------:R-:W-:-:S03]  /*122d0*/  IMAD.WIDE.U32 R74, R76, 0x10000, RZ ;  /* 0x000100004c4a7825 */ /* 0x000fc600078e00ff */
[----:B------:R-:W-:Y:S02]  /*122e0*/  LOP3.LUT R76, R50, R48, R74, 0xfe, !PT ;  /* 0x00000030324c7212 */ /* 0x000fe400078efe4a */
[----:B------:R-:W-:Y:S01]  /*122f0*/  LOP3.LUT R75, R51, R79, R75, 0xfe, !PT ;  /* 0x0000004f334b7212 */ /* 0x000fe200078efe4b */
[----:B------:R-:W0:Y:S01]  /*12300*/  @P1 LDC.64 R48, c[0x0][0x230] ;  /* 0x00008c00ff301b82 */ /* 0x000e220000000a00 */
[----:B------:R-:W-:Y:S01]  /*12310*/  LOP3.LUT R74, R76, R77, RZ, 0xfc, !PT ;  /* 0x0000004d4c4a7212 */ /* 0x000fe200078efcff */
[----:B------:R-:W-:-:S05]  /*12320*/  IMAD.WIDE.U32 R76, R65, 0x8, R164 ;  /* 0x00000008414c7825 */ /* 0x000fca00078e00a4 */
[----:B------:R1:W-:Y:S01]  /*12330*/  STG.E.64 desc[UR4][R76.64], R74 ;  /* 0x0000004a4c007986 */ /* 0x0003e2000c101b04 */
[----:B------:R-:W2:Y:S01]  /*12340*/  @P0 LDC.64 R50, c[0x0][0x228] ;  /* 0x00008a00ff320b82 */ /* 0x000ea20000000a00 */
[----:B-1----:R-:W-:-:S04]  /*12350*/  VIADD R74, R20, 0x180 ;  /* 0x00000180144a7836 */ /* 0x002fc80000000000 */
[----:B--2---:R-:W-:Y:S01]  /*12360*/  @P0 IMAD.WIDE.U32 R50, R74, 0x10, R50 ;  /* 0x000000104a320825 */ /* 0x004fe200078e0032 */
[----:B0-----:R-:W-:Y:S06]  /*12370*/  @!P0 BRA `(.L_x_3177) ;  /* 0x0000000000508947 */ /* 0x001fec0003800000 */
[----:B------:R-:W-:Y:S01]  /*12380*/  SHF.L.U32 R75, R28, 0x10, RZ ;  /* 0x000000101c4b7819 */ /* 0x000fe200000006ff */
[----:B------:R-:W0:Y:S01]  /*12390*/  LDC.64 R84, c[0x0][0x248] ;  /* 0x00009200ff547b82 */ /* 0x000e220000000a00 */
        /* <DEDUP_REMOVED lines=11> */
[----:B------:R-:W-:-:S03]  /*12450*/  IMAD.WIDE.U32 R76, R76, 0x1000000, RZ ;  /* 0x010000004c4c7825 */ /* 0x000fc600078e00ff */
[----:B------:R-:W-:Y:S02]  /*12460*/  LOP3.LUT R76, R80, R76, R78, 0xfe, !PT ;  /* 0x0000004c504c7212 */ /* 0x000fe400078efe4e */
[----:B------:R-:W-:Y:S02]  /*12470*/  LOP3.LUT R75, R79, R75, R77, 0xfe, !PT ;  /* 0x0000004b4f4b7212 */ /* 0x000fe400078efe4d */
[----:B------:R-:W-:Y:S01]  /*12480*/  LOP3.LUT R80, R76, 0xff, R21, 0xf8, !PT ;  /* 0x000000ff4c507812 */ /* 0x000fe200078ef815 */
[----:B0-----:R-:W-:Y:S01]  /*12490*/  IMAD.WIDE.U32 R76, R65, 0x8, R84 ;  /* 0x00000008414c7825 */ /* 0x001fe200078e0054 */
[----:B------:R-:W-:-:S05]  /*124a0*/  LOP3.LUT R81, R75, R81, RZ, 0xfc, !PT ;  /* 0x000000514b517212 */ /* 0x000fca00078efcff */
[----:B------:R0:W-:Y:S02]  /*124b0*/  STG.E.64 desc[UR4][R76.64], R80 ;  /* 0x000000504c007986 */ /* 0x0001e4000c101b04 */
.L_x_3177:
[----:B------:R1:W5:Y:S01]  /*124c0*/  @P0 LDG.E.128 R44, desc[UR4][R50.64] ;  /* 0x00000004322c0981 */ /* 0x000362000c1e1d00 */
[----:B------:R-:W-:-:S05]  /*124d0*/  @P1 IMAD.WIDE.U32 R48, R74, 0x10, R48 ;  /* 0x000000104a301825 */ /* 0x000fca00078e0030 */
[----:B------:R2:W5:Y:S01]  /*124e0*/  @P1 LDG.E.128 R40, desc[UR4][R48.64] ;  /* 0x0000000430281981 */ /* 0x000562000c1e1d00 */
[----:B-1----:R-:W-:-:S06]  /*124f0*/  IMAD.WIDE.U32 R50, R74, 0x10, R90 ;  /* 0x000000104a327825 */ /* 0x002fcc00078e005a */
[----:B------:R-:W5:Y:S01]  /*12500*/  LDG.E.128 R48, desc[UR4][R50.64] ;  /* 0x0000000432307981 */ /* 0x000f62000c1e1d00 */
[C---:B------:R-:W-:Y:S01]  /*12510*/  ISETP.NE.AND P3, PT, R82.reuse, 0x1, PT ;  /* 0x000000015200780c */ /* 0x040fe20003f65270 */
[----:B------:R-:W-:Y:S01]  /*12520*/  BSSY B0, `(.L_x_3178) ;  /* 0x000000c000007945 */ /* 0x000fe20003800000 */
[----:B0-----:R-:W-:-:S11]  /*12530*/  VIADD R76, R82, 0x1 ;  /* 0x00000001524c7836 */ /* 0x001fd60000000000 */
        /* <DEDUP_REMOVED lines=9> */
.L_x_3179:
[----:B------:R-:W-:-:S07]  /*125d0*/  IMAD.MOV.U32 R75, RZ, RZ, R88 ;  /* 0x000000ffff4b7224 */ /* 0x000fce00078e0058 */
.L_x_3180:
[----:B------:R-:W-:Y:S05]  /*125e0*/  BSYNC B0 ;  /* 0x0000000000007941 */ /* 0x000fea0003800000 */
.L_x_3178:
        /* <DEDUP_REMOVED lines=16> */
.L_x_3184:
[----:B------:R-:W-:Y:S05]  /*126f0*/  BSYNC B1 ;  /* 0x0000000000017941 */ /* 0x000fea0003800000 */
.L_x_3183:
        /* <DEDUP_REMOVED lines=42> */
[----:B------:R-:W-:-:S07]  /*129a0*/  IMAD.MOV.U32 R76, RZ, RZ, RZ ;  /* 0x000000ffff4c7224 */ /* 0x000fce00078e00ff */
.L_x_3182:
[----:B------:R-:W-:Y:S05]  /*129b0*/  BSYNC B0 ;  /* 0x0000000000007941 */ /* 0x000fea0003800000 */
.L_x_3181:
[----:B------:R-:W-:Y:S02]  /*129c0*/  I2FP.F32.U32 R75, R75 ;  /* 0x0000004b004b7245 */ /* 0x000fe40000201000 */
[----:B-----5:R-:W-:Y:S02]  /*129d0*/  SHF.L.U32 R78, R48, 0x10, RZ ;  /* 0x00000010304e7819 */ /* 0x020fe400000006ff */
        /* <DEDUP_REMOVED lines=14> */
.L_x_3185:
        /* <DEDUP_REMOVED lines=12> */
.L_x_3188:
[----:B------:R-:W-:-:S07]  /*12b80*/  IMAD.MOV.U32 R21, RZ, RZ, R88 ;  /* 0x000000ffff157224 */ /* 0x000fce00078e0058 */
.L_x_3189:
[----:B------:R-:W-:Y:S05]  /*12b90*/  BSYNC B0 ;  /* 0x0000000000007941 */ /* 0x000fea0003800000 */
.L_x_3187:
        /* <DEDUP_REMOVED lines=16> */
.L_x_3193:
[----:B------:R-:W-:Y:S05]  /*12ca0*/  BSYNC B1 ;  /* 0x0000000000017941 */ /* 0x000fea0003800000 */
.L_x_3192:
        /* <DEDUP_REMOVED lines=43> */
.L_x_3191:
[----:B------:R-:W-:Y:S05]  /*12f60*/  BSYNC B0 ;  /* 0x0000000000007941 */ /* 0x000fea0003800000 */
.L_x_3190:
        /* <DEDUP_REMOVED lines=10> */
.L_x_3186:
        /* <DEDUP_REMOVED lines=12> */
.L_x_3195:
[----:B------:R-:W-:-:S07]  /*130d0*/  MOV R82, R88 ;  /* 0x0000005800527202 */ /* 0x000fce0000000f00 */
.L_x_3196:
[----:B------:R-:W-:Y:S05]  /*130e0*/  BSYNC B0 ;  /* 0x0000000000007941 */ /* 0x000fea0003800000 */
.L_x_3194:
        /* <DEDUP_REMOVED lines=16> */
.L_x_3200:
[----:B------:R-:W-:Y:S05]  /*131f0*/  BSYNC B1 ;  /* 0x0000000000017941 */ /* 0x000fea0003800000 */
.L_x_3199:
        /* <DEDUP_REMOVED lines=42> */
[----:B------:R-:W-:-:S11]  /*134a0*/  HFMA2.MMA R78, -RZ, RZ, 0, 0 ;  /* 0x00000000ff4e7435 */ /* 0x000fd600000001ff */
.L_x_3198:
[----:B------:R-:W-:Y:S05]  /*134b0*/  BSYNC B0 ;  /* 0x0000000000007941 */ /* 0x000fea0003800000 */
.L_x_3197:
        /* <DEDUP_REMOVED lines=16> */
.L_x_3201:
        /* <DEDUP_REMOVED lines=12> */
.L_x_3204:
[----:B------:R-:W-:-:S07]  /*13680*/  MOV R23, R88 ;  /* 0x0000005800177202 */ /* 0x000fce0000000f00 */
.L_x_3205:
[----:B------:R-:W-:Y:S05]  /*13690*/  BSYNC B0 ;  /* 0x0000000000007941 */ /* 0x000fea0003800000 */
.L_x_3203:
        /* <DEDUP_REMOVED lines=16> */
.L_x_3209:
[----:B------:R-:W-:Y:S05]  /*137a0*/  BSYNC B1 ;  /* 0x0000000000017941 */ /* 0x000fea0003800000 */
.L_x_3208:
        /* <DEDUP_REMOVED lines=42> */
[----:B------:R-:W-:-:S07]  /*13a50*/  LOP3.LUT R37, R79, UR34, R80, 0x96, !PT ;  /* 0x000000224f257c12 */ /* 0x000fce000f8e9650 */
.L_x_3207:
[----:B------:R-:W-:Y:S05]  /*13a60*/  BSYNC B0 ;  /* 0x0000000000007941 */ /* 0x000fea0003800000 */
.L_x_3206:
[----:B------:R-:W-:Y:S02]  /*13a70*/  I2FP.F32.U32 R23, R23 ;  /* 0x0000001700177245 */ /* 0x000fe40000201000 */
[----:B------:R-:W-:-:S03]  /*13a80*/  PRMT R48, R44, 0x7632, R48 ;  /* 0x000076322c307816 */ /* 0x000fc60000000030 */
[----:B------:R-:W-:Y:S02]  /*13a90*/  FFMA.FTZ R23, R23, R54, 1.1641532182693481445e-10 ;  /* 0x2f00000017177423 */ /* 0x000fe40000010036 */
[----:B------:R-:W-:-:S03]  /*13aa0*/  IMAD.U32 R48, R48, 0x10000, RZ ;  /* 0x0001000030307824 */ /* 0x000fc600078e00ff */
[----:B------:R-:W-:Y:S01]  /*13ab0*/  FSETP.GTU.FTZ.AND P3, PT, R23, R52, PT ;  /* 0x000000341700720b */ /* 0x000fe20003f7c000 */
[----:B------:R-:W-:-:S05]  /*13ac0*/  FMUL.FTZ R48, R48, R53 ;  /* 0x0000003530307220 */ /* 0x000fca0000410000 */
[----:B------:R-:W-:-:S05]  /*13ad0*/  FSEL R23, R48, RZ, !P3 ;  /* 0x000000ff30177208 */ /* 0x000fca0005800000 */
[--C-:B------:R-:W-:Y:S01]  /*13ae0*/  FADD.FTZ R76, R76, R23.reuse ;  /* 0x000000174c4c7221 */ /* 0x100fe20000010000 */
[----:B------:R-:W-:-:S05]  /*13af0*/  @P1 PRMT R23, R40, 0x7632, R23 ;  /* 0x0000763228171816 */ /* 0x000fca0000000017 */
[----:B------:R-:W-:-:S04]  /*13b00*/  @P1 IMAD.U32 R23, R23, 0x10000, RZ ;  /* 0x0001000017171824 */ /* 0x000fc800078e00ff */
[----:B------:R-:W-:Y:S01]  /*13b10*/  @P1 FADD.FTZ R76, R76, R23 ;  /* 0x000000174c4c1221 */ /* 0x000fe20000010000 */
[----:B------:R-:W-:-:S07]  /*13b20*/  SEL R23, RZ, 0x1, P3 ;  /* 0x00000001ff177807 */ /* 0x000fce0001800000 */
.L_x_3202:
        /* <DEDUP_REMOVED lines=12> */
.L_x_3211:
[----:B------:R-:W-:-:S07]  /*13bf0*/  IMAD.MOV.U32 R48, RZ, RZ, R88 ;  /* 0x000000ffff307224 */ /* 0x000fce00078e0058 */
.L_x_3212:
[----:B------:R-:W-:Y:S05]  /*13c00*/  BSYNC B0 ;  /* 0x0000000000007941 */ /* 0x000fea0003800000 */
.L_x_3210:
        /* <DEDUP_REMOVED lines=16> */
.L_x_3216:
[----:B------:R-:W-:Y:S05]  /*13d10*/  BSYNC B1 ;  /* 0x0000000000017941 */ /* 0x000fea0003800000 */
.L_x_3215:
        /* <DEDUP_REMOVED lines=39> */
[----:B------:R-:W-:-:S03]  /*13f90*/  IMAD.WIDE.U32 R78, R79, -0x2daee0ad, RZ ;  /* 0xd2511f534f4e7825 */ /* 0x000fc600078e00ff */
[----:B------:R-:W-:Y:S01]  /*13fa0*/  MOV R38, R78 ;  /* 0x0000004e00267202 */ /* 0x000fe20000000f00 */
[----:B------:R-:W-:Y:S01]  /*13fb0*/  IMAD.MOV.U32 R78, RZ, RZ, RZ ;  /* 0x000000ffff4e7224 */ /* 0x000fe200078e00ff */
[----:B------:R-:W-:-:S07]  /*13fc0*/  LOP3.LUT R37, R79, UR34, R80, 0x96, !PT ;  /* 0x000000224f257c12 */ /* 0x000fce000f8e9650 */
.L_x_3214:
[----:B------:R-:W-:Y:S05]  /*13fd0*/  BSYNC B0 ;  /* 0x0000000000007941 */ /* 0x000fea0003800000 */
.L_x_3213:
        /* <DEDUP_REMOVED lines=16> */
.L_x_3217:
        /* <DEDUP_REMOVED lines=12> */
.L_x_3220:
[----:B------:R-:W-:-:S07]  /*141a0*/  IMAD.MOV.U32 R24, RZ, RZ, R88 ;  /* 0x000000ffff187224 */ /* 0x000fce00078e0058 */
.L_x_3221:
[----:B------:R-:W-:Y:S05]  /*141b0*/  BSYNC B0 ;  /* 0x0000000000007941 */ /* 0x000fea0003800000 */
.L_x_3219:
        /* <DEDUP_REMOVED lines=16> */
.L_x_3225:
[----:B------:R-:W-:Y:S05]  /*142c0*/  BSYNC B1 ;  /* 0x0000000000017941 */ /* 0x000fea0003800000 */
.L_x_3224:
        /* <DEDUP_REMOVED lines=43> */
.L_x_3223:
[----:B------:R-:W-:Y:S05]  /*14580*/  BSYNC B0 ;  /* 0x0000000000007941 */ /* 0x000fea0003800000 */
.L_x_3222:
[----:B------:R-:W-:Y:S01]  /*14590*/  I2FP.F32.U32 R49, R24 ;  /* 0x0000001800317245 */ /* 0x000fe20000201000 */
[----:B------:R-:W-:-:S04]  /*145a0*/  IMAD.U32 R24, R45, 0x10000, RZ ;  /* 0x000100002d187824 */ /* 0x000fc800078e00ff */
[----:B------:R-:W-:Y:S01]  /*145b0*/  FFMA.FTZ R49, R49, R54, 1.1641532182693481445e-10 ;  /* 0x2f00000031317423 */ /* 0x000fe20000010036 */
[----:B------:R-:W-:-:S04]  /*145c0*/  FMUL.FTZ R24, R24, R53 ;  /* 0x0000003518187220 */ /* 0x000fc80000410000 */
[----:B------:R-:W-:-:S04]  /*145d0*/  FSETP.GTU.FTZ.AND P3, PT, R49, R52, PT ;  /* 0x000000343100720b */ /* 0x000fc80003f7c000 */
[----:B------:R-:W-:-:S05]  /*145e0*/  FSEL R24, R24, RZ, !P3 ;  /* 0x000000ff18187208 */ /* 0x000fca0005800000 */
[----:B------:R-:W-:Y:S01]  /*145f0*/  FADD.FTZ R77, R77, R24 ;  /* 0x000000184d4d7221 */ /* 0x000fe20000010000 */
[----:B------:R-:W-:-:S05]  /*14600*/  @P1 SHF.L.U32 R24, R41, 0x10, RZ ;  /* 0x0000001029181819 */ /* 0x000fca00000006ff */
[----:B------:R-:W-:Y:S01]  /*14610*/  @P1 FADD.FTZ R77, R24, R77 ;  /* 0x0000004d184d1221 */ /* 0x000fe20000010000 */
[----:B------:R-:W-:-:S07]  /*14620*/  SEL R24, RZ, 0x1, P3 ;  /* 0x00000001ff187807 */ /* 0x000fce0001800000 */
.L_x_3218:
        /* <DEDUP_REMOVED lines=12> */
.L_x_3227:
[----:B------:R-:W-:-:S07]  /*146f0*/  IMAD.MOV.U32 R83, RZ, RZ, R88 ;  /* 0x000000ffff537224 */ /* 0x000fce00078e0058 */
.L_x_3228:
[----:B------:R-:W-:Y:S05]  /*14700*/  BSYNC B0 ;  /* 0x0000000000007941 */ /* 0x000fea0003800000 */
.L_x_3226:
        /* <DEDUP_REMOVED lines=16> */
.L_x_3232:
[----:B------:R-:W-:Y:S05]  /*14810*/  BSYNC B1 ;  /* 0x0000000000017941 */ /* 0x000fea0003800000 */
.L_x_3231:
        /* <DEDUP_REMOVED lines=43> */
.L_x_3230:
[----:B------:R-:W-:Y:S05]  /*14ad0*/  BSYNC B0 ;  /* 0x0000000000007941 */ /* 0x000fea0003800000 */
.L_x_3229:
        /* <DEDUP_REMOVED lines=16> */
.L_x_3233:
        /* <DEDUP_REMOVED lines=12> */
.L_x_3236:
[----:B------:R-:W-:-:S07]  /*14ca0*/  IMAD.MOV.U32 R25, RZ, RZ, R88 ;  /* 0x000000ffff197224 */ /* 0x000fce00078e0058 */
.L_x_3237:
[----:B------:R-:W-:Y:S05]  /*14cb0*/  BSYNC B0 ;  /* 0x0000000000007941 */ /* 0x000fea0003800000 */
.L_x_3235:
        /* <DEDUP_REMOVED lines=16> */
.L_x_3241:
[----:B------:R-:W-:Y:S05]  /*14dc0*/  BSYNC B1 ;  /* 0x0000000000017941 */ /* 0x000fea0003800000 */
.L_x_3240:
        /* <DEDUP_REMOVED lines=43> */
.L_x_3239:
[----:B------:R-:W-:Y:S05]  /*15080*/  BSYNC B0 ;  /* 0x0000000000007941 */ /* 0x000fea0003800000 */
.L_x_3238:
        /* <DEDUP_REMOVED lines=8> */
[--C-:B------:R-:W-:Y:S01]  /*15110*/  FADD.FTZ R78, R78, R49.reuse ;  /* 0x000000314e4e7221 */ /* 0x100fe20000010000 */
[----:B------:R-:W-:-:S05]  /*15120*/  @P1 PRMT R49, R41, 0x7632, R49 ;  /* 0x0000763229311816 */ /* 0x000fca0000000031 */
[----:B------:R-:W-:-:S04]  /*15130*/  @P1 IMAD.U32 R49, R49, 0x10000, RZ ;  /* 0x0001000031311824 */ /* 0x000fc800078e00ff */
[----:B------:R-:W-:-:S07]  /*15140*/  @P1 FADD.FTZ R78, R78, R49 ;  /* 0x000000314e4e1221 */ /* 0x000fce0000010000 */
.L_x_3234:
        /* <DEDUP_REMOVED lines=12> */
.L_x_3243:
[----:B------:R-:W-:-:S07]  /*15210*/  MOV R79, R88 ;  /* 0x00000058004f7202 */ /* 0x000fce0000000f00 */
.L_x_3244:
[----:B------:R-:W-:Y:S05]  /*15220*/  BSYNC B0 ;  /* 0x0000000000007941 */ /* 0x000fea0003800000 */
.L_x_3242:
        /* <DEDUP_REMOVED lines=16> */
.L_x_3248:
[----:B------:R-:W-:Y:S05]  /*15330*/  BSYNC B1 ;  /* 0x0000000000017941 */ /* 0x000fea0003800000 */
.L_x_3247:
        /* <DEDUP_REMOVED lines=43> */
.L_x_3246:
[----:B------:R-:W-:Y:S05]  /*155f0*/  BSYNC B0 ;  /* 0x0000000000007941 */ /* 0x000fea0003800000 */
.L_x_3245:
        /* <DEDUP_REMOVED lines=16> */
.L_x_3249:
        /* <DEDUP_REMOVED lines=12> */
.L_x_3252:
[----:B------:R-:W-:-:S07]  /*157c0*/  MOV R26, R88 ;  /* 0x00000058001a7202 */ /* 0x000fce0000000f00 */
.L_x_3253:
[----:B------:R-:W-:Y:S05]  /*157d0*/  BSYNC B0 ;  /* 0x0000000000007941 */ /* 0x000fea0003800000 */
.L_x_3251:
        /* <DEDUP_REMOVED lines=16> */
.L_x_3257:
[----:B------:R-:W-:Y:S05]  /*158e0*/  BSYNC B1 ;  /* 0x0000000000017941 */ /* 0x000fea0003800000 */
.L_x_3256:
        /* <DEDUP_REMOVED lines=41> */
[----:B------:R-:W-:Y:S01]  /*15b80*/  HFMA2.MMA R48, -RZ, RZ, 0, 0 ;  /* 0x00000000ff307435 */ /* 0x000fe200000001ff */
[----:B------:R-:W-:-:S10]  /*15b90*/  LOP3.LUT R37, R49, UR34, R80, 0x96, !PT ;  /* 0x0000002231257c12 */ /* 0x000fd4000f8e9650 */
.L_x_3255:
[----:B------:R-:W-:Y:S05]  /*15ba0*/  BSYNC B0 ;  /* 0x0000000000007941 */ /* 0x000fea0003800000 */
.L_x_3254:
        /* <DEDUP_REMOVED lines=10> */
.L_x_3250:
        /* <DEDUP_REMOVED lines=12> */
.L_x_3259:
[----:B------:R-:W-:-:S07]  /*15d10*/  IMAD.MOV.U32 R84, RZ, RZ, R88 ;  /* 0x000000ffff547224 */ /* 0x000fce00078e0058 */
.L_x_3260:
[----:B------:R-:W-:Y:S05]  /*15d20*/  BSYNC B0 ;  /* 0x0000000000007941 */ /* 0x000fea0003800000 */
.L_x_3258:
        /* <DEDUP_REMOVED lines=16> */
.L_x_3264:
[----:B------:R-:W-:Y:S05]  /*15e30*/  BSYNC B1 ;  /* 0x0000000000017941 */ /* 0x000fea0003800000 */
.L_x_3263:
        /* <DEDUP_REMOVED lines=40> */
[----:B------:R-:W-:Y:S01]  /*160c0*/  LOP3.LUT R37, R49, UR34, R80, 0x96, !PT ;  /* 0x0000002231257c12 */ /* 0x000fe2000f8e9650 */
[----:B------:R-:W-:Y:S01]  /*160d0*/  IMAD.MOV.U32 R49, RZ, RZ, RZ ;  /* 0x000000ffff317224 */ /* 0x000fe200078e00ff */
[----:B------:R-:W-:-:S07]  /*160e0*/  MOV R38, R48 ;  /* 0x0000003000267202 */ /* 0x000fce0000000f00 */
.L_x_3262:
[----:B------:R-:W-:Y:S05]  /*160f0*/  BSYNC B0 ;  /* 0x0000000000007941 */ /* 0x000fea0003800000 */
.L_x_3261:
        /* <DEDUP_REMOVED lines=14> */
.L_x_3265:
        /* <DEDUP_REMOVED lines=12> */
.L_x_3268:
[----:B------:R-:W-:-:S07]  /*162a0*/  IMAD.MOV.U32 R27, RZ, RZ, R88 ;  /* 0x000000ffff1b7224 */ /* 0x000fce00078e0058 */
.L_x_3269:
[----:B------:R-:W-:Y:S05]  /*162b0*/  BSYNC B0 ;  /* 0x0000000000007941 */ /* 0x000fea0003800000 */
.L_x_3267:
        /* <DEDUP_REMOVED lines=16> */
.L_x_3273:
[----:B------:R-:W-:Y:S05]  /*163c0*/  BSYNC B1 ;  /* 0x0000000000017941 */ /* 0x000fea0003800000 */
.L_x_3272:
        /* <DEDUP_REMOVED lines=43> */
.L_x_3271:
[----:B------:R-:W-:Y:S05]  /*16680*/  BSYNC B0 ;  /* 0x0000000000007941 */ /* 0x000fea0003800000 */
.L_x_3270:
        /* <DEDUP_REMOVED lines=8> */
[--C-:B------:R-:W-:Y:S01]  /*16710*/  FADD.FTZ R80, R80, R49.reuse ;  /* 0x0000003150507221 */ /* 0x100fe20000010000 */
[----:B------:R-:W-:-:S04]  /*16720*/  @P1 PRMT R49, R42, 0x7632, R49 ;  /* 0x000076322a311816 */ /* 0x000fc80000000031 */
[----:B------:R-:W-:-:S05]  /*16730*/  @P1 SHF.L.U32 R49, R49, 0x10, RZ ;  /* 0x0000001031311819 */ /* 0x000fca00000006ff */
[----:B------:R-:W-:-:S07]  /*16740*/  @P1 FADD.FTZ R80, R80, R49 ;  /* 0x0000003150501221 */ /* 0x000fce0000010000 */
.L_x_3266:
        /* <DEDUP_REMOVED lines=12> */
.L_x_3275:
[----:B------:R-:W-:-:S07]  /*16810*/  IMAD.MOV.U32 R50, RZ, RZ, R88 ;  /* 0x000000ffff327224 */ /* 0x000fce00078e0058 */
.L_x_3276:
[----:B------:R-:W-:Y:S05]  /*16820*/  BSYNC B0 ;  /* 0x0000000000007941 */ /* 0x000fea0003800000 */
.L_x_3274:
        /* <DEDUP_REMOVED lines=16> */
.L_x_3280:
[----:B------:R-:W-:Y:S05]  /*16930*/  BSYNC B1 ;  /* 0x0000000000017941 */ /* 0x000fea0003800000 */
.L_x_3279:
        /* <DEDUP_REMOVED lines=43> */
.L_x_3278:
[----:B------:R-:W-:Y:S05]  /*16bf0*/  BSYNC B0 ;  /* 0x0000000000007941 */ /* 0x000fea0003800000 */
.L_x_3277:
        /* <DEDUP_REMOVED lines=14> */
.L_x_3281:
        /* <DEDUP_REMOVED lines=12> */
.L_x_3284:
[----:B------:R-:W-:-:S07]  /*16da0*/  IMAD.MOV.U32 R28, RZ, RZ, R88 ;  /* 0x000000ffff1c7224 */ /* 0x000fce00078e0058 */
.L_x_3285:
[----:B------:R-:W-:Y:S05]  /*16db0*/  BSYNC B0 ;  /* 0x0000000000007941 */ /* 0x000fea0003800000 */
.L_x_3283:
        /* <DEDUP_REMOVED lines=16> */
.L_x_3289:
[----:B------:R-:W-:Y:S05]  /*16ec0*/  BSYNC B1 ;  /* 0x0000000000017941 */ /* 0x000fea0003800000 */
.L_x_3288:
        /* <DEDUP_REMOVED lines=43> */
.L_x_3287:
[----:B------:R-:W-:Y:S05]  /*17180*/  BSYNC B0 ;  /* 0x0000000000007941 */ /* 0x000fea0003800000 */
.L_x_3286:
        /* <DEDUP_REMOVED lines=10> */
.L_x_3282:
        /* <DEDUP_REMOVED lines=12> */
.L_x_3291:
[----:B------:R-:W-:-:S07]  /*172f0*/  MOV R85, R88 ;  /* 0x0000005800557202 */ /* 0x000fce0000000f00 */
.L_x_3292:
[----:B------:R-:W-:Y:S05]  /*17300*/  BSYNC B0 ;  /* 0x0000000000007941 */ /* 0x000fea0003800000 */
.L_x_3290:
        /* <DEDUP_REMOVED lines=16> */
.L_x_3296:
[----:B------:R-:W-:Y:S05]  /*17410*/  BSYNC B1 ;  /* 0x0000000000017941 */ /* 0x000fea0003800000 */
.L_x_3295:
        /* <DEDUP_REMOVED lines=43> */
.L_x_3294:
[----:B------:R-:W-:Y:S05]  /*176d0*/  BSYNC B0 ;  /* 0x0000000000007941 */ /* 0x000fea0003800000 */
.L_x_3293:
        /* <DEDUP_REMOVED lines=14> */
.L_x_3297:
        /* <DEDUP_REMOVED lines=12> */
.L_x_3300:
[----:B------:R-:W-:-:S07]  /*17880*/  MOV R29, R88 ;  /* 0x00000058001d7202 */ /* 0x000fce0000000f00 */
.L_x_3301:
[----:B------:R-:W-:Y:S05]  /*17890*/  BSYNC B0 ;  /* 0x0000000000007941 */ /* 0x000fea0003800000 */
.L_x_3299:
        /* <DEDUP_REMOVED lines=12> */
[----:B------:R-:W-:Y:S02]  /*17960*/  @!P6 VIADD R48, R12, 0x1 ;  /* 0x000000010c30e836 */ /* 0x000fe40000000000 */
[----:B------:R-:W-:Y:S01]  /*17970*/  @!P6 IMAD.MOV.U32 R11, RZ, RZ, RZ ;  /* 0x000000ffff0be224 */ /* 0x000fe200078e00ff */
[----:B------:R-:W-:-:S13]  /*17980*/  ISETP.NE.AND P0, PT, R9, RZ, !P6 ;  /* 0x000000ff0900720c */ /* 0x000fda0007705270 */
[----:B------:R-:W-:Y:S01]  /*17990*/  @P0 IMAD.MOV R48, RZ, RZ, R12 ;  /* 0x000000ffff300224 */ /* 0x000fe200078e020c */
[----:B------:R-:W-:-:S04]  /*179a0*/  ISETP.NE.AND P0, PT, R38, RZ, PT ;  /* 0x000000ff2600720c */ /* 0x000fc80003f05270 */
[----:B------:R-:W-:-:S09]  /*179b0*/  @!P6 MOV R12, R48 ;  /* 0x00000030000ce202 */ /* 0x000fd20000000f00 */
.L_x_3305:
[----:B------:R-:W-:Y:S05]  /*179c0*/  BSYNC B1 ;  /* 0x0000000000017941 */ /* 0x000fea0003800000 */
.L_x_3304:
[----:B------:R-:W-:Y:S01]  /*179d0*/  LOP3.LUT R37, R37, UR7, R12, 0x96, !PT ;  /* 0x0000000725257c12 */ /* 0x000fe2000f8e960c */
[----:B------:R-:W-:Y:S01]  /*179e0*/  IMAD.HI.U32 R38, R9, -0x326172a9, RZ ;  /* 0xcd9e8d5709267827 */ /* 0x000fe200078e00ff */
[----:B------:R-:W-:-:S03]  /*179f0*/  HFMA2.MMA R86, -RZ, RZ, 0, 0 ;  /* 0x00000000ff567435 */ /* 0x000fc600000001ff */
        /* <DEDUP_REMOVED lines=40> */
.L_x_3303:
[----:B------:R-:W-:Y:S05]  /*17c80*/  BSYNC B0 ;  /* 0x0000000000007941 */ /* 0x000fea0003800000 */
.L_x_3302:
        /* <DEDUP_REMOVED lines=12> */
.L_x_3298:
[----:B------:R-:W-:Y:S01]  /*17d50*/  P2R R93, PR, RZ, 0x2 ;  /* 0x00000002ff5d7803 */ /* 0x000fe20000000000 */
[----:B------:R-:W-:Y:S01]  /*17d60*/  IMAD.WIDE.U32 R84, R74, 0x10, R162 ;  /* 0x000000104a547825 */ /* 0x000fe200078e00a2 */
[----:B------:R-:W-:Y:S02]  /*17d70*/  LOP3.LUT P1, RZ, R22, 0x4, RZ, 0xc0, !PT ;  /* 0x0000000416ff7812 */ /* 0x000fe4000782c0ff */
[----:B------:R-:W-:Y:S02]  /*17d80*/  F2FP.BF16.F32.PACK_AB R51, R82, R81 ;  /* 0x000000515233723e */ /* 0x000fe400000010ff */
[----:B------:R-:W-:Y:S02]  /*17d90*/  F2FP.BF16.F32.PACK_AB R50, R80, R79 ;  /* 0x0000004f5032723e */ /* 0x000fe400000010ff */
[----:B------:R-:W-:Y:S02]  /*17da0*/  F2FP.BF16.F32.PACK_AB R49, R78, R77 ;  /* 0x0000004d4e31723e */ /* 0x000fe400000010ff */
[----:B------:R-:W-:-:S02]  /*17db0*/  F2FP.BF16.F32.PACK_AB R48, R76, R75 ;  /* 0x0000004b4c30723e */ /* 0x000fc400000010ff */
[----:B------:R-:W-:Y:S02]  /*17dc0*/  SEL R83, RZ, 0x1, P1 ;  /* 0x00000001ff537807 */ /* 0x000fe40000800000 */
[----:B------:R-:W-:Y:S01]  /*17dd0*/  SEL R87, RZ, 0x100, P3 ;  /* 0x00000100ff577807 */ /* 0x000fe20001800000 */
[----:B------:R0:W-:Y:S01]  /*17de0*/  STG.E.128 desc[UR4][R84.64], R48 ;  /* 0x0000003054007986 */ /* 0x0001e2000c101d04 */
[----:B------:R-:W-:Y:S02]  /*17df0*/  SEL R105, RZ, 0x1000000, P5 ;  /* 0x01000000ff697807 */ /* 0x000fe40002800000 */
[----:B------:R-:W-:Y:S02]  /*17e00*/  SEL R92, RZ, 0x10000, P4 ;  /* 0x00010000ff5c7807 */ /* 0x000fe40002000000 */
[----:B------:R-:W-:Y:S02]  /*17e10*/  LOP3.LUT P3, RZ, R22, 0x2, RZ, 0xc0, !PT ;  /* 0x0000000216ff7812 */ /* 0x000fe4000786c0ff */
[----:B------:R-:W-:-:S02]  /*17e20*/  ISETP.NE.AND P1, PT, R93, RZ, PT ;  /* 0x000000ff5d00720c */ /* 0x000fc40003f25270 */
[----:B------:R-:W-:Y:S02]  /*17e30*/  LOP3.LUT R87, R87, R105, R92, 0xfe, !PT ;  /* 0x0000006957577212 */ /* 0x000fe400078efe5c */
[----:B------:R-:W-:Y:S02]  /*17e40*/  SEL R93, RZ, 0x1, P3 ;  /* 0x00000001ff5d7807 */ /* 0x000fe40001800000 */
[C---:B------:R-:W-:Y:S02]  /*17e50*/  LOP3.LUT P5, RZ, R22.reuse, 0x10, RZ, 0xc0, !PT ;  /* 0x0000001016ff7812 */ /* 0x040fe400078ac0ff */
[C---:B------:R-:W-:Y:S02]  /*17e60*/  LOP3.LUT P4, RZ, R22.reuse, 0x8, RZ, 0xc0, !PT ;  /* 0x0000000816ff7812 */ /* 0x040fe4000788c0ff */
[----:B------:R-:W-:Y:S01]  /*17e70*/  LOP3.LUT P6, RZ, R22, 0x20, RZ, 0xc0, !PT ;  /* 0x0000002016ff7812 */ /* 0x000fe200078cc0ff */
[----:B0-----:R-:W-:Y:S01]  /*17e80*/  IMAD.WIDE.U32 R48, R83, 0x1000000, RZ ;  /* 0x0100000053307825 */ /* 0x001fe200078e00ff */
[----:B------:R-:W-:-:S04]  /*17e90*/  SEL R83, RZ, 0x1, P4 ;  /* 0x00000001ff537807 */ /* 0x000fc80002000000 */
[----:B------:R-:W-:Y:S01]  /*17ea0*/  LOP3.LUT R93, R49, R87, R93, 0xfe, !PT ;  /* 0x00000057315d7212 */ /* 0x000fe200078efe5d */
[----:B------:R-:W-:Y:S01]  /*17eb0*/  IMAD.WIDE.U32 R50, R83, 0x10000, RZ ;  /* 0x0001000053327825 */ /* 0x000fe200078e00ff */
[----:B------:R-:W-:Y:S02]  /*17ec0*/  SEL R87, RZ, 0x1, P5 ;  /* 0x00000001ff577807 */ /* 0x000fe40002800000 */
[----:B------:R-:W-:-:S03]  /*17ed0*/  SEL R49, RZ, 0x1, P6 ;  /* 0x00000001ff317807 */ /* 0x000fc60003000000 */
[----:B------:R-:W-:-:S03]  /*17ee0*/  IMAD.WIDE.U32 R84, R87, 0x100, RZ ;  /* 0x0000010057547825 */ /* 0x000fc600078e00ff */
[----:B------:R-:W-:Y:S02]  /*17ef0*/  LOP3.LUT R48, R84, R48, R50, 0xfe, !PT ;  /* 0x0000003054307212 */ /* 0x000fe400078efe32 */
[----:B------:R-:W-:Y:S02]  /*17f00*/  LOP3.LUT R51, R85, R93, R51, 0xfe, !PT ;  /* 0x0000005d55337212 */ /* 0x000fe400078efe33 */
[----:B------:R-:W-:Y:S01]  /*17f10*/  LOP3.LUT R50, R48, R49, RZ, 0xfc, !PT ;  /* 0x0000003130327212 */ /* 0x000fe200078efcff */
[----:B------:R-:W-:-:S05]  /*17f20*/  IMAD.WIDE.U32 R48, R74, 0x8, R164 ;  /* 0x000000084a307825 */ /* 0x000fca00078e00a4 */
        /* <DEDUP_REMOVED lines=14> */
[----:B------:R-:W-:-:S05]  /*18010*/  IMAD.WIDE.U32 R48, R48, 0x1000000, RZ ;  /* 0x0100000030307825 */ /* 0x000fca00078e00ff */
[----:B------:R-:W-:Y:S02]  /*18020*/  LOP3.LUT R83, R51, R83, R49, 0xfe, !PT ;  /* 0x0000005333537212 */ /* 0x000fe400078efe31 */
[----:B------:R-:W-:Y:S02]  /*18030*/  LOP3.LUT R50, R84, R48, R50, 0xfe, !PT ;  /* 0x0000003054327212 */ /* 0x000fe400078efe32 */
[----:B------:R-:W0:Y:S01]  /*18040*/  LDC.64 R48, c[0x0][0x248] ;  /* 0x00009200ff307b82 */ /* 0x000e220000000a00 */
[----:B------:R-:W-:Y:S02]  /*18050*/  LOP3.LUT R85, R83, R85, RZ, 0xfc, !PT ;  /* 0x0000005553557212 */ /* 0x000fe400078efcff */
[----:B------:R-:W-:Y:S01]  /*18060*/  LOP3.LUT R84, R50, 0xff, R21, 0xf8, !PT ;  /* 0x000000ff32547812 */ /* 0x000fe200078ef815 */
[----:B0-----:R-:W-:-:S05]  /*18070*/  IMAD.WIDE.U32 R48, R74, 0x8, R48 ;  /* 0x000000084a307825 */ /* 0x001fca00078e0030 */
[----:B------:R1:W-:Y:S02]  /*18080*/  STG.E.64 desc[UR4][R48.64], R84 ;  /* 0x0000005430007986 */ /* 0x0003e4000c101b04 */
.L_x_3306:
[----:B01----:R-:W0:Y:S01]  /*18090*/  @P1 LDC.64 R48, c[0x0][0x230] ;  /* 0x00008c00ff301b82 */ /* 0x003e220000000a00 */
[----:B------:R-:W-:-:S07]  /*180a0*/  VIADD R83, R20, 0x200 ;  /* 0x0000020014537836 */ /* 0x000fce0000000000 */
[----:B------:R-:W1:Y:S01]  /*180b0*/  @P0 LDC.64 R50, c[0x0][0x228] ;  /* 0x00008a00ff320b82 */ /* 0x000e620000000a00 */
[----:B0-----:R-:W-:-:S05]  /*180c0*/  @P1 IMAD.WIDE.U32 R48, R83, 0x10, R48 ;  /* 0x0000001053301825 */ /* 0x001fca00078e0030 */
[----:B------:R0:W5:Y:S01]  /*180d0*/  @P1 LDG.E.128 R40, desc[UR4][R48.64] ;  /* 0x0000000430281981 */ /* 0x000162000c1e1d00 */
[----:B-1----:R-:W-:-:S05]  /*180e0*/  @P0 IMAD.WIDE.U32 R50, R83, 0x10, R50 ;  /* 0x0000001053320825 */ /* 0x002fca00078e0032 */
[----:B------:R1:W5:Y:S01]  /*180f0*/  @P0 LDG.E.128 R44, desc[UR4][R50.64] ;  /* 0x00000004322c0981 */ /* 0x000362000c1e1d00 */
[----:B0-----:R-:W-:-:S06]  /*18100*/  IMAD.WIDE.U32 R48, R83, 0x10, R90 ;  /* 0x0000001053307825 */ /* 0x001fcc00078e005a */
[----:B------:R-:W5:Y:S01]  /*18110*/  LDG.E.128 R48, desc[UR4][R48.64] ;  /* 0x0000000430307981 */ /* 0x000f62000c1e1d00 */
        /* <DEDUP_REMOVED lines=12> */
.L_x_3308:
[----:B------:R-:W-:-:S07]  /*181e0*/  MOV R90, R88 ;  /* 0x00000058005a7202 */ /* 0x000fce0000000f00 */
.L_x_3309:
[----:B------:R-:W-:Y:S05]  /*181f0*/  BSYNC B0 ;  /* 0x0000000000007941 */ /* 0x000fea0003800000 */
.L_x_3307:
        /* <DEDUP_REMOVED lines=16> */
.L_x_3313:
[----:B------:R-:W-:Y:S05]  /*18300*/  BSYNC B1 ;  /* 0x0000000000017941 */ /* 0x000fea0003800000 */
.L_x_3312:
        /* <DEDUP_REMOVED lines=41> */
[----:B------:R-:W-:-:S04]  /*185a0*/  HFMA2.MMA R85, -RZ, RZ, 0, 0 ;  /* 0x00000000ff557435 */ /* 0x000fc800000001ff */
[----:B------:R-:W-:-:S07]  /*185b0*/  LOP3.LUT R89, R89, UR33, R86, 0x96, !PT ;  /* 0x0000002159597c12 */ /* 0x000fce000f8e9656 */
.L_x_3311:
[----:B------:R-:W-:Y:S05]  /*185c0*/  BSYNC B0 ;  /* 0x0000000000007941 */ /* 0x000fea0003800000 */
.L_x_3310:
        /* <DEDUP_REMOVED lines=16> */
.L_x_3314:
        /* <DEDUP_REMOVED lines=12> */
.L_x_3317:
[----:B------:R-:W-:-:S07]  /*18790*/  MOV R21, R88 ;  /* 0x0000005800157202 */ /* 0x000fce0000000f00 */
.L_x_3318:
[----:B------:R-:W-:Y:S05]  /*187a0*/  BSYNC B0 ;  /* 0x0000000000007941 */ /* 0x000fea0003800000 */
.L_x_3316:
        /* <DEDUP_REMOVED lines=16> */
.L_x_3322:
[----:B------:R-:W-:Y:S05]  /*188b0*/  BSYNC B1 ;  /* 0x0000000000017941 */ /* 0x000fea0003800000 */
.L_x_3321:
        /* <DEDUP_REMOVED lines=43> */
.L_x_3320:
[----:B------:R-:W-:Y:S05]  /*18b70*/  BSYNC B0 ;  /* 0x0000000000007941 */ /* 0x000fea0003800000 */
.L_x_3319:
[----:B------:R-:W-:Y:S01]  /*18b80*/  I2FP.F32.U32 R21, R21 ;  /* 0x0000001500157245 */ /* 0x000fe20000201000 */
[----:B------:R-:W-:-:S04]  /*18b90*/  IMAD.U32 R90, R44, 0x10000, RZ ;  /* 0x000100002c5a7824 */ /* 0x000fc800078e00ff */
[----:B------:R-:W-:-:S05]  /*18ba0*/  FFMA.FTZ R21, R21, R54, 1.1641532182693481445e-10 ;  /* 0x2f00000015157423 */ /* 0x000fca0000010036 */
[----:B------:R-:W-:Y:S01]  /*18bb0*/  FSETP.GTU.FTZ.AND P3, PT, R21, R52, PT ;  /* 0x000000341500720b */ /* 0x000fe20003f7c000 */
[----:B------:R-:W-:-:S05]  /*18bc0*/  FMUL.FTZ R21, R90, R53 ;  /* 0x000000355a157220 */ /* 0x000fca0000410000 */
[----:B------:R-:W-:-:S05]  /*18bd0*/  FSEL R21, R21, RZ, !P3 ;  /* 0x000000ff15157208 */ /* 0x000fca0005800000 */
[----:B------:R-:W-:Y:S01]  /*18be0*/  FADD.FTZ R84, R84, R21 ;  /* 0x0000001554547221 */ /* 0x000fe20000010000 */
[----:B------:R-:W-:-:S04]  /*18bf0*/  @P1 IMAD.U32 R21, R40, 0x10000, RZ ;  /* 0x0001000028151824 */ /* 0x000fc800078e00ff */
[----:B------:R-:W-:Y:S01]  /*18c00*/  @P1 FADD.FTZ R84, R21, R84 ;  /* 0x0000005415541221 */ /* 0x000fe20000010000 */
[----:B------:R-:W-:-:S07]  /*18c10*/  SEL R21, RZ, 0x1, P3 ;  /* 0x00000001ff157807 */ /* 0x000fce0001800000 */
.L_x_3315:
        /* <DEDUP_REMOVED lines=12> */
.L_x_3324:
[----:B------:R-:W-:-:S07]  /*18ce0*/  IMAD.MOV.U32 R85, RZ, RZ, R88 ;  /* 0x000000ffff557224 */ /* 0x000fce00078e0058 */
.L_x_3325:
[----:B------:R-:W-:Y:S05]  /*18cf0*/  BSYNC B0 ;  /* 0x0000000000007941 */ /* 0x000fea0003800000 */
.L_x_3323:
        /* <DEDUP_REMOVED lines=16> */
.L_x_3329:
[----:B------:R-:W-:Y:S05]  /*18e00*/  BSYNC B1 ;  /* 0x0000000000017941 */ /* 0x000fea0003800000 */
.L_x_3328:
        /* <DEDUP_REMOVED lines=36> */
[----:B------:R-:W-:Y:S01]  /*19050*/  LOP3.LUT R88, R87, UR31, R88, 0x96, !PT ;  /* 0x0000001f57587c12 */ /* 0x000fe2000f8e9658 */
[----:B------:R-:W-:-:S04]  /*19060*/  IMAD.MOV.U32 R87, RZ, RZ, RZ ;  /* 0x000000ffff577224 */ /* 0x000fc800078e00ff */
[----:B------:R-:W-:-:S05]  /*19070*/  IMAD.WIDE.U32 R88, R88, -0x2daee0ad, RZ ;  /* 0xd2511f5358587825 */ /* 0x000fca00078e00ff */
[----:B------:R-:W-:Y:S02]  /*19080*/  LOP3.LUT R37, R89, UR34, R90, 0x96, !PT ;  /* 0x0000002259257c12 */ /* 0x000fe4000f8e965a */
[----:B------:R-:W-:Y:S01]  /*19090*/  MOV R38, R88 ;  /* 0x0000005800267202 */ /* 0x000fe20000000f00 */
[----:B------:R-:W-:-:S05]  /*190a0*/  IMAD.WIDE.U32 R88, R91, -0x326172a9, RZ ;  /* 0xcd9e8d575b587825 */ /* 0x000fca00078e00ff */
[----:B------:R-:W-:-:S07]  /*190b0*/  LOP3.LUT R89, R89, UR33, R86, 0x96, !PT ;  /* 0x0000002159597c12 */ /* 0x000fce000f8e9656 */
.L_x_3327:
[----:B------:R-:W-:Y:S05]  /*190c0*/  BSYNC B0 ;  /* 0x0000000000007941 */ /* 0x000fea0003800000 */
.L_x_3326:
        /* <DEDUP_REMOVED lines=16> */
.L_x_3330:
        /* <DEDUP_REMOVED lines=12> */
.L_x_3333:
[----:B------:R-:W-:-:S07]  /*19290*/  IMAD.MOV.U32 R23, RZ, RZ, R88 ;  /* 0x000000ffff177224 */ /* 0x000fce00078e0058 */
.L_x_3334:
[----:B------:R-:W-:Y:S05]  /*192a0*/  BSYNC B0 ;  /* 0x0000000000007941 */ /* 0x000fea0003800000 */
.L_x_3332:
        /* <DEDUP_REMOVED lines=16> */
.L_x_3338:
[----:B------:R-:W-:Y:S05]  /*193b0*/  BSYNC B1 ;  /* 0x0000000000017941 */ /* 0x000fea0003800000 */
.L_x_3337:
        /* <DEDUP_REMOVED lines=43> */
.L_x_3336:
[----:B------:R-:W-:Y:S05]  /*19670*/  BSYNC B0 ;  /* 0x0000000000007941 */ /* 0x000fea0003800000 */
.L_x_3335:
[----:B------:R-:W-:Y:S02]  /*19680*/  I2FP.F32.U32 R23, R23 ;  /* 0x0000001700177245 */ /* 0x000fe40000201000 */
[----:B------:R-:W-:-:S03]  /*19690*/  PRMT R48, R44, 0x7632, R48 ;  /* 0x000076322c307816 */ /* 0x000fc60000000030 */
[----:B------:R-:W-:Y:S02]  /*196a0*/  FFMA.FTZ R23, R23, R54, 1.1641532182693481445e-10 ;  /* 0x2f00000017177423 */ /* 0x000fe40000010036 */
[----:B------:R-:W-:-:S03]  /*196b0*/  IMAD.U32 R48, R48, 0x10000, RZ ;  /* 0x0001000030307824 */ /* 0x000fc600078e00ff */
[----:B------:R-:W-:Y:S01]  /*196c0*/  FSETP.GTU.FTZ.AND P3, PT, R23, R52, PT ;  /* 0x000000341700720b */ /* 0x000fe20003f7c000 */
[----:B------:R-:W-:Y:S01]  /*196d0*/  FMUL.FTZ R48, R48, R53 ;  /* 0x0000003530307220 */ /* 0x000fe20000410000 */
[----:B------:R-:W-:-:S04]  /*196e0*/  @P1 PRMT R23, R40, 0x7632, R23 ;  /* 0x0000763228171816 */ /* 0x000fc80000000017 */
[----:B------:R-:W-:-:S05]  /*196f0*/  FSEL R48, R48, RZ, !P3 ;  /* 0x000000ff30307208 */ /* 0x000fca0005800000 */
[----:B------:R-:W-:Y:S01]  /*19700*/  FADD.FTZ R85, R85, R48 ;  /* 0x0000003055557221 */ /* 0x000fe20000010000 */
[----:B------:R-:W-:Y:S02]  /*19710*/  @P1 SHF.L.U32 R48, R23, 0x10, RZ ;  /* 0x0000001017301819 */ /* 0x000fe400000006ff */
[----:B------:R-:W-:-:S03]  /*19720*/  SEL R23, RZ, 0x1, P3 ;  /* 0x00000001ff177807 */ /* 0x000fc60001800000 */
[----:B------:R-:W-:-:S07]  /*19730*/  @P1 FADD.FTZ R85, R85, R48 ;  /* 0x0000003055551221 */ /* 0x000fce0000010000 */
.L_x_3331:
        /* <DEDUP_REMOVED lines=12> */
.L_x_3340:
[----:B------:R-:W-:-:S07]  /*19800*/  IMAD.MOV.U32 R48, RZ, RZ, R88 ;  /* 0x000000ffff307224 */ /* 0x000fce00078e0058 */
.L_x_3341:
[----:B------:R-:W-:Y:S05]  /*19810*/  BSYNC B0 ;  /* 0x0000000000007941 */ /* 0x000fea0003800000 */
.L_x_3339:
        /* <DEDUP_REMOVED lines=16> */
.L_x_3345:
[----:B------:R-:W-:Y:S05]  /*19920*/  BSYNC B1 ;  /* 0x0000000000017941 */ /* 0x000fea0003800000 */
.L_x_3344:
        /* <DEDUP_REMOVED lines=43> */
.L_x_3343:
[----:B------:R-:W-:Y:S05]  /*19be0*/  BSYNC B0 ;  /* 0x0000000000007941 */ /* 0x000fea0003800000 */
.L_x_3342:
        /* <DEDUP_REMOVED lines=16> */
.L_x_3346:
        /* <DEDUP_REMOVED lines=12> */
.L_x_3349:
[----:B------:R-:W-:-:S07]  /*19db0*/  IMAD.MOV.U32 R24, RZ, RZ, R88 ;  /* 0x000000ffff187224 */ /* 0x000fce00078e0058 */
.L_x_3350:
[----:B------:R-:W-:Y:S05]  /*19dc0*/  BSYNC B0 ;  /* 0x0000000000007941 */ /* 0x000fea0003800000 */
.L_x_3348:
        /* <DEDUP_REMOVED lines=16> */
.L_x_3354:
[----:B------:R-:W-:Y:S05]  /*19ed0*/  BSYNC B1 ;  /* 0x0000000000017941 */ /* 0x000fea0003800000 */
.L_x_3353:
        /* <DEDUP_REMOVED lines=40> */
[----:B------:R-:W-:-:S05]  /*1a160*/  IMAD.WIDE.U32 R88, R91, -0x326172a9, RZ ;  /* 0xcd9e8d575b587825 */ /* 0x000fca00078e00ff */
[----:B------:R-:W-:Y:S01]  /*1a170*/  LOP3.LUT R89, R89, UR33, R48, 0x96, !PT ;  /* 0x0000002159597c12 */ /* 0x000fe2000f8e9630 */
[----:B------:R-:W-:-:S11]  /*1a180*/  HFMA2.MMA R48, -RZ, RZ, 0, 0 ;  /* 0x00000000ff307435 */ /* 0x000fd600000001ff */
.L_x_3352:
[----:B------:R-:W-:Y:S05]  /*1a190*/  BSYNC B0 ;  /* 0x0000000000007941 */ /* 0x000fea0003800000 */
.L_x_3351:
        /* <DEDUP_REMOVED lines=10> */
.L_x_3347:
        /* <DEDUP_REMOVED lines=12> */
.L_x_3356:
[----:B------:R-:W-:-:S07]  /*1a300*/  IMAD.MOV.U32 R92, RZ, RZ, R88 ;  /* 0x000000ffff5c7224 */ /* 0x000fce00078e0058 */
.L_x_3357:
[----:B------:R-:W-:Y:S05]  /*1a310*/  BSYNC B0 ;  /* 0x0000000000007941 */ /* 0x000fea0003800000 */
.L_x_3355:
        /* <DEDUP_REMOVED lines=16> */
.L_x_3361:
[----:B------:R-:W-:Y:S05]  /*1a420*/  BSYNC B1 ;  /* 0x0000000000017941 */ /* 0x000fea0003800000 */
.L_x_3360:
        /* <DEDUP_REMOVED lines=37> */
[----:B------:R-:W-:-:S04]  /*1a680*/  HFMA2.MMA R49, -RZ, RZ, 0, 0 ;  /* 0x00000000ff317435 */ /* 0x000fc800000001ff */
[----:B------:R-:W-:-:S04]  /*1a690*/  IMAD.WIDE.U32 R88, R88, -0x2daee0ad, RZ ;  /* 0xd2511f5358587825 */ /* 0x000fc800078e00ff */
[----:B------:R-:W-:Y:S01]  /*1a6a0*/  IMAD.MOV.U32 R38, RZ, RZ, R88 ;  /* 0x000000ffff267224 */ /* 0x000fe200078e0058 */
[----:B------:R-:W-:Y:S01]  /*1a6b0*/  LOP3.LUT R37, R89, UR34, R90, 0x96, !PT ;  /* 0x0000002259257c12 */ /* 0x000fe2000f8e965a */
[----:B------:R-:W-:-:S05]  /*1a6c0*/  IMAD.WIDE.U32 R88, R91, -0x326172a9, RZ ;  /* 0xcd9e8d575b587825 */ /* 0x000fca00078e00ff */
[----:B------:R-:W-:-:S07]  /*1a6d0*/  LOP3.LUT R89, R89, UR33, R48, 0x96, !PT ;  /* 0x0000002159597c12 */ /* 0x000fce000f8e9630 */
.L_x_3359:
[----:B------:R-:W-:Y:S05]  /*1a6e0*/  BSYNC B0 ;  /* 0x0000000000007941 */ /* 0x000fea0003800000 */
.L_x_3358:
        /* <DEDUP_REMOVED lines=16> */
.L_x_3362:
        /* <DEDUP_REMOVED lines=12> */
.L_x_3365:
[----:B------:R-:W-:-:S07]  /*1a8b0*/  IMAD.MOV.U32 R25, RZ, RZ, R88 ;  /* 0x000000ffff197224 */ /* 0x000fce00078e0058 */
.L_x_3366:
[----:B------:R-:W-:Y:S05]  /*1a8c0*/  BSYNC B0 ;  /* 0x0000000000007941 */ /* 0x000fea0003800000 */
.L_x_3364:
        /* <DEDUP_REMOVED lines=16> */
.L_x_3370:
[----:B------:R-:W-:Y:S05]  /*1a9d0*/  BSYNC B1 ;  /* 0x0000000000017941 */ /* 0x000fea0003800000 */
.L_x_3369:
        /* <DEDUP_REMOVED lines=43> */
.L_x_3368:
[----:B------:R-:W-:Y:S05]  /*1ac90*/  BSYNC B0 ;  /* 0x0000000000007941 */ /* 0x000fea0003800000 */
.L_x_3367:
        /* <DEDUP_REMOVED lines=12> */
.L_x_3363:
        /* <DEDUP_REMOVED lines=12> */
.L_x_3372:
[----:B------:R-:W-:-:S07]  /*1ae20*/  IMAD.MOV.U32 R92, RZ, RZ, R88 ;  /* 0x000000ffff5c7224 */ /* 0x000fce00078e0058 */
.L_x_3373:
[----:B------:R-:W-:Y:S05]  /*1ae30*/  BSYNC B0 ;  /* 0x0000000000007941 */ /* 0x000fea0003800000 */
.L_x_3371:
        /* <DEDUP_REMOVED lines=16> */
.L_x_3377:
[----:B------:R-:W-:Y:S05]  /*1af40*/  BSYNC B1 ;  /* 0x0000000000017941 */ /* 0x000fea0003800000 */
.L_x_3376:
        /* <DEDUP_REMOVED lines=43> */
.L_x_3375:
[----:B------:R-:W-:Y:S05]  /*1b200*/  BSYNC B0 ;  /* 0x0000000000007941 */ /* 0x000fea0003800000 */
.L_x_3374:
        /* <DEDUP_REMOVED lines=14> */
[----:B------:R-:W-:Y:S01]  /*1b2f0*/  MOV R49, R48 ;  /* 0x0000003000317202 */ /* 0x000fe20000000f00 */
[----:B------:R-:W-:Y:S06]  /*1b300*/  BRA `(.L_x_3379) ;  /* 0x0000000400547947 */ /* 0x000fec0003800000 */
.L_x_3378:
        /* <DEDUP_REMOVED lines=12> */
.L_x_3381:
[----:B------:R-:W-:-:S07]  /*1b3d0*/  IMAD.MOV.U32 R26, RZ, RZ, R88 ;  /* 0x000000ffff1a7224 */ /* 0x000fce00078e0058 */
.L_x_3382:
[----:B------:R-:W-:Y:S05]  /*1b3e0*/  BSYNC B0 ;  /* 0x0000000000007941 */ /* 0x000fea0003800000 */
.L_x_3380:
        /* <DEDUP_REMOVED lines=16> */
.L_x_3386:
[----:B------:R-:W-:Y:S05]  /*1b4f0*/  BSYNC B1 ;  /* 0x0000000000017941 */ /* 0x000fea0003800000 */
.L_x_3385:
        /* <DEDUP_REMOVED lines=43> */
.L_x_3384:
[----:B------:R-:W-:Y:S05]  /*1b7b0*/  BSYNC B0 ;  /* 0x0000000000007941 */ /* 0x000fea0003800000 */
.L_x_3383:
        /* <DEDUP_REMOVED lines=10> */
.L_x_3379:
        /* <DEDUP_REMOVED lines=12> */
.L_x_3388:
[----:B------:R-:W-:-:S07]  /*1b920*/  IMAD.MOV.U32 R91, RZ, RZ, R88 ;  /* 0x000000ffff5b7224 */ /* 0x000fce00078e0058 */
.L_x_3389:
[----:B------:R-:W-:Y:S05]  /*1b930*/  BSYNC B0 ;  /* 0x0000000000007941 */ /* 0x000fea0003800000 */
.L_x_3387:
        /* <DEDUP_REMOVED lines=16> */
.L_x_3393:
[----:B------:R-:W-:Y:S05]  /*1ba40*/  BSYNC B1 ;  /* 0x0000000000017941 */ /* 0x000fea0003800000 */
.L_x_3392:
        /* <DEDUP_REMOVED lines=43> */
.L_x_3391:
[----:B------:R-:W-:Y:S05]  /*1bd00*/  BSYNC B0 ;  /* 0x0000000000007941 */ /* 0x000fea0003800000 */
.L_x_3390:
        /* <DEDUP_REMOVED lines=14> */
.L_x_3394:
        /* <DEDUP_REMOVED lines=12> */
.L_x_3397:
[----:B------:R-:W-:-:S07]  /*1beb0*/  IMAD.MOV.U32 R27, RZ, RZ, R88 ;  /* 0x000000ffff1b7224 */ /* 0x000fce00078e0058 */
.L_x_3398:
[----:B------:R-:W-:Y:S05]  /*1bec0*/  BSYNC B0 ;  /* 0x0000000000007941 */ /* 0x000fea0003800000 */
.L_x_3396:
        /* <DEDUP_REMOVED lines=16> */
.L_x_3402:
[----:B------:R-:W-:Y:S05]  /*1bfd0*/  BSYNC B1 ;  /* 0x0000000000017941 */ /* 0x000fea0003800000 */
.L_x_3401:
        /* <DEDUP_REMOVED lines=43> */
.L_x_3400:
[----:B------:R-:W-:Y:S05]  /*1c290*/  BSYNC B0 ;  /* 0x0000000000007941 */ /* 0x000fea0003800000 */
.L_x_3399:
[----:B------:R-:W-:-:S05]  /*1c2a0*/  I2FP.F32.U32 R27, R27 ;  /* 0x0000001b001b7245 */ /* 0x000fca0000201000 */
[----:B------:R-:W-:-:S05]  /*1c2b0*/  FFMA.FTZ R27, R27, R54, 1.1641532182693481445e-10 ;  /* 0x2f0000001b1b7423 */ /* 0x000fca0000010036 */
[----:B------:R-:W-:Y:S02]  /*1c2c0*/  FSETP.GTU.FTZ.AND P4, PT, R27, R52, PT ;  /* 0x000000341b00720b */ /* 0x000fe40003f9c000 */
[----:B------:R-:W-:-:S05]  /*1c2d0*/  PRMT R27, R46, 0x7632, R27 ;  /* 0x000076322e1b7816 */ /* 0x000fca000000001b */
[----:B------:R-:W-:Y:S01]  /*1c2e0*/  IMAD.U32 R48, R27, 0x10000, RZ ;  /* 0x000100001b307824 */ /* 0x000fe200078e00ff */
[----:B------:R-:W-:-:S03]  /*1c2f0*/  @P1 PRMT R27, R42, 0x7632, R27 ;  /* 0x000076322a1b1816 */ /* 0x000fc6000000001b */
[----:B------:R-:W-:-:S05]  /*1c300*/  FMUL.FTZ R48, R48, R53 ;  /* 0x0000003530307220 */ /* 0x000fca0000410000 */
[----:B------:R-:W-:-:S05]  /*1c310*/  FSEL R48, R48, RZ, !P4 ;  /* 0x000000ff30307208 */ /* 0x000fca0006000000 */
[----:B------:R-:W-:Y:S01]  /*1c320*/  FADD.FTZ R91, R91, R48 ;  /* 0x000000305b5b7221 */ /* 0x000fe20000010000 */
[----:B------:R-:W-:Y:S02]  /*1c330*/  @P1 SHF.L.U32 R48, R27, 0x10, RZ ;  /* 0x000000101b301819 */ /* 0x000fe400000006ff */
[----:B------:R-:W-:-:S03]  /*1c340*/  SEL R27, RZ, 0x1, P4 ;  /* 0x00000001ff1b7807 */ /* 0x000fc60002000000 */
[----:B------:R-:W-:-:S07]  /*1c350*/  @P1 FADD.FTZ R91, R91, R48 ;  /* 0x000000305b5b1221 */ /* 0x000fce0000010000 */
.L_x_3395:
        /* <DEDUP_REMOVED lines=12> */
.L_x_3404:
[----:B------:R-:W-:-:S07]  /*1c420*/  IMAD.MOV.U32 R50, RZ, RZ, R88 ;  /* 0x000000ffff327224 */ /* 0x000fce00078e0058 */
.L_x_3405:
[----:B------:R-:W-:Y:S05]  /*1c430*/  BSYNC B0 ;  /* 0x0000000000007941 */ /* 0x000fea0003800000 */
.L_x_3403:
        /* <DEDUP_REMOVED lines=16> */
.L_x_3409:
[----:B------:R-:W-:Y:S05]  /*1c540*/  BSYNC B1 ;  /* 0x0000000000017941 */ /* 0x000fea0003800000 */
.L_x_3408:
        /* <DEDUP_REMOVED lines=43> */
.L_x_3407:
[----:B------:R-:W-:Y:S05]  /*1c800*/  BSYNC B0 ;  /* 0x0000000000007941 */ /* 0x000fea0003800000 */
.L_x_3406:
        /* <DEDUP_REMOVED lines=12> */
[----:B------:R-:W-:Y:S01]  /*1c8d0*/  MOV R49, R48 ;  /* 0x0000003000317202 */ /* 0x000fe20000000f00 */
[----:B------:R-:W-:Y:S06]  /*1c8e0*/  BRA `(.L_x_3411) ;  /* 0x0000000400587947 */ /* 0x000fec0003800000 */
.L_x_3410:
        /* <DEDUP_REMOVED lines=12> */
.L_x_3413:
[----:B------:R-:W-:-:S07]  /*1c9b0*/  IMAD.MOV.U32 R28, RZ, RZ, R88 ;  /* 0x000000ffff1c7224 */ /* 0x000fce00078e0058 */
.L_x_3414:
[----:B------:R-:W-:Y:S05]  /*1c9c0*/  BSYNC B0 ;  /* 0x0000000000007941 */ /* 0x000fea0003800000 */
.L_x_3412:
        /* <DEDUP_REMOVED lines=16> */
.L_x_3418:
[----:B------:R-:W-:Y:S05]  /*1cad0*/  BSYNC B1 ;  /* 0x0000000000017941 */ /* 0x000fea0003800000 */
.L_x_3417:
        /* <DEDUP_REMOVED lines=42> */
[----:B------:R-:W-:Y:S01]  /*1cd80*/  IMAD.MOV.U32 R49, RZ, RZ, RZ ;  /* 0x000000ffff317224 */ /* 0x000fe200078e00ff */
[----:B------:R-:W-:-:S07]  /*1cd90*/  MOV R88, R48 ;  /* 0x0000003000587202 */ /* 0x000fce0000000f00 */
.L_x_3416:
[----:B------:R-:W-:Y:S05]  /*1cda0*/  BSYNC B0 ;  /* 0x0000000000007941 */ /* 0x000fea0003800000 */
.L_x_3415:
        /* <DEDUP_REMOVED lines=10> */
.L_x_3411:
        /* <DEDUP_REMOVED lines=12> */
.L_x_3420:
[----:B------:R-:W-:-:S07]  /*1cf10*/  MOV R105, R88 ;  /* 0x0000005800697202 */ /* 0x000fce0000000f00 */
.L_x_3421:
[----:B------:R-:W-:Y:S05]  /*1cf20*/  BSYNC B0 ;  /* 0x0000000000007941 */ /* 0x000fea0003800000 */
.L_x_3419:
        /* <DEDUP_REMOVED lines=16> */
.L_x_3425:
[----:B------:R-:W-:Y:S05]  /*1d030*/  BSYNC B1 ;  /* 0x0000000000017941 */ /* 0x000fea0003800000 */
.L_x_3424:
        /* <DEDUP_REMOVED lines=38> */
[----:B------:R-:W-:Y:S02]  /*1d2a0*/  LOP3.LUT R37, R51, UR34, R88, 0x96, !PT ;  /* 0x0000002233257c12 */ /* 0x000fe4000f8e9658 */
[----:B------:R-:W-:Y:S01]  /*1d2b0*/  MOV R38, R50 ;  /* 0x0000003200267202 */ /* 0x000fe20000000f00 */
[----:B------:R-:W-:-:S04]  /*1d2c0*/  IMAD.WIDE.U32 R50, R89, -0x326172a9, RZ ;  /* 0xcd9e8d5759327825 */ /* 0x000fc800078e00ff */
[----:B------:R-:W-:Y:S01]  /*1d2d0*/  IMAD.MOV.U32 R88, RZ, RZ, R50 ;  /* 0x000000ffff587224 */ /* 0x000fe200078e0032 */
[----:B------:R-:W-:Y:S01]  /*1d2e0*/  LOP3.LUT R89, R51, UR33, R48, 0x96, !PT ;  /* 0x0000002133597c12 */ /* 0x000fe2000f8e9630 */
[----:B------:R-:W-:-:S11]  /*1d2f0*/  HFMA2.MMA R48, -RZ, RZ, 0, 0 ;  /* 0x00000000ff307435 */ /* 0x000fd600000001ff */
.L_x_3423:
[----:B------:R-:W-:Y:S05]  /*1d300*/  BSYNC B0 ;  /* 0x0000000000007941 */ /* 0x000fea0003800000 */
.L_x_3422:
        /* <DEDUP_REMOVED lines=14> */
.L_x_3426:
        /* <DEDUP_REMOVED lines=12> */
.L_x_3429:
[----:B------:R-:W-:-:S07]  /*1d4b0*/  IMAD.MOV.U32 R29, RZ, RZ, R88 ;  /* 0x000000ffff1d7224 */ /* 0x000fce00078e0058 */
.L_x_3430:
[----:B------:R-:W-:Y:S05]  /*1d4c0*/  BSYNC B0 ;  /* 0x0000000000007941 */ /* 0x000fea0003800000 */
.L_x_3428:
        /* <DEDUP_REMOVED lines=16> */
.L_x_3434:
[----:B------:R-:W-:Y:S05]  /*1d5d0*/  BSYNC B1 ;  /* 0x0000000000017941 */ /* 0x000fea0003800000 */
.L_x_3433:
        /* <DEDUP_REMOVED lines=42> */
[----:B------:R-:W-:Y:S02]  /*1d880*/  LOP3.LUT R89, R49, UR33, R50, 0x96, !PT ;  /* 0x0000002131597c12 */ /* 0x000fe4000f8e9632 */
[----:B------:R-:W-:-:S07]  /*1d890*/  MOV R88, R48 ;  /* 0x0000003000587202 */ /* 0x000fce0000000f00 */
.L_x_3432:
[----:B------:R-:W-:Y:S05]  /*1d8a0*/  BSYNC B0 ;  /* 0x0000000000007941 */ /* 0x000fea0003800000 */
.L_x_3431:
[----:B------:R-:W-:Y:S02]  /*1d8b0*/  I2FP.F32.U32 R29, R29 ;  /* 0x0000001d001d7245 */ /* 0x000fe40000201000 */
[----:B------:R-:W-:-:S03]  /*1d8c0*/  PRMT R48, R47, 0x7632, R48 ;  /* 0x000076322f307816 */ /* 0x000fc60000000030 */
[----:B------:R-:W-:Y:S01]  /*1d8d0*/  FFMA.FTZ R29, R29, R54, 1.1641532182693481445e-10 ;  /* 0x2f0000001d1d7423 */ /* 0x000fe20000010036 */
[----:B------:R-:W-:-:S04]  /*1d8e0*/  SHF.L.U32 R48, R48, 0x10, RZ ;  /* 0x0000001030307819 */ /* 0x000fc800000006ff */
[----:B------:R-:W-:Y:S01]  /*1d8f0*/  FSETP.GTU.FTZ.AND P2, PT, R29, R52, PT ;  /* 0x000000341d00720b */ /* 0x000fe20003f5c000 */
[----:B------:R-:W-:Y:S01]  /*1d900*/  FMUL.FTZ R48, R48, R53 ;  /* 0x0000003530307220 */ /* 0x000fe20000410000 */
[----:B------:R-:W-:-:S04]  /*1d910*/  @P1 PRMT R29, R43, 0x7632, R29 ;  /* 0x000076322b1d1816 */ /* 0x000fc8000000001d */
[----:B------:R-:W-:-:S05]  /*1d920*/  FSEL R48, R48, RZ, !P2 ;  /* 0x000000ff30307208 */ /* 0x000fca0005000000 */
[----:B------:R-:W-:Y:S01]  /*1d930*/  FADD.FTZ R93, R93, R48 ;  /* 0x000000305d5d7221 */ /* 0x000fe20000010000 */
[----:B------:R-:W-:Y:S01]  /*1d940*/  @P1 IMAD.U32 R48, R29, 0x10000, RZ ;  /* 0x000100001d301824 */ /* 0x000fe200078e00ff */
[----:B------:R-:W-:-:S03]  /*1d950*/  SEL R29, RZ, 0x1, P2 ;  /* 0x00000001ff1d7807 */ /* 0x000fc60001000000 */
[----:B------:R-:W-:-:S07]  /*1d960*/  @P1 FADD.FTZ R93, R93, R48 ;  /* 0x000000305d5d1221 */ /* 0x000fce0000010000 */
.L_x_3427:
[----:B------:R-:W-:Y:S01]  /*1d970*/  IMAD.WIDE.U32 R52, R83, 0x10, R162 ;  /* 0x0000001053347825 */ /* 0x000fe200078e00a2 */
[----:B------:R-:W-:Y:S02]  /*1d980*/  SEL R54, RZ, 0x1000000, P5 ;  /* 0x01000000ff367807 */ /* 0x000fe40002800000 */
[----:B------:R-:W-:Y:S02]  /*1d990*/  SEL R163, RZ, 0x10000, P4 ;  /* 0x00010000ffa37807 */ /* 0x000fe40002000000 */
[----:B------:R-:W-:Y:S02]  /*1d9a0*/  SEL R162, RZ, 0x100, P3 ;  /* 0x00000100ffa27807 */ /* 0x000fe40001800000 */
[----:B------:R-:W-:Y:S02]  /*1d9b0*/  LOP3.LUT P4, RZ, R22, 0x2, RZ, 0xc0, !PT ;  /* 0x0000000216ff7812 */ /* 0x000fe4000788c0ff */
[----:B------:R-:W-:Y:S02]  /*1d9c0*/  F2FP.BF16.F32.PACK_AB R51, R93, R92 ;  /* 0x0000005c5d33723e */ /* 0x000fe400000010ff */
[----:B------:R-:W-:-:S02]  /*1d9d0*/  F2FP.BF16.F32.PACK_AB R50, R91, R90 ;  /* 0x0000005a5b32723e */ /* 0x000fc400000010ff */
[----:B------:R-:W-:Y:S02]  /*1d9e0*/  F2FP.BF16.F32.PACK_AB R49, R87, R86 ;  /* 0x000000565731723e */ /* 0x000fe400000010ff */
[----:B------:R-:W-:Y:S02]  /*1d9f0*/  F2FP.BF16.F32.PACK_AB R48, R85, R84 ;  /* 0x000000545530723e */ /* 0x000fe400000010ff */
[----:B------:R-:W-:Y:S02]  /*1da00*/  LOP3.LUT R162, R162, R54, R163, 0xfe, !PT ;  /* 0x00000036a2a27212 */ /* 0x000fe400078efea3 */
[----:B------:R-:W-:Y:S01]  /*1da10*/  SEL R54, RZ, 0x1, P4 ;  /* 0x00000001ff367807 */ /* 0x000fe20002000000 */
[----:B------:R0:W-:Y:S01]  /*1da20*/  STG.E.128 desc[UR4][R52.64], R48 ;  /* 0x0000003034007986 */ /* 0x0001e2000c101d04 */
[C---:B------:R-:W-:Y:S02]  /*1da30*/  LOP3.LUT P5, RZ, R22.reuse, 0x1, RZ, 0xc0, !PT ;  /* 0x0000000116ff7812 */ /* 0x040fe400078ac0ff */
[----:B------:R-:W-:-:S02]  /*1da40*/  LOP3.LUT P6, RZ, R22, 0x4, RZ, 0xc0, !PT ;  /* 0x0000000416ff7812 */ /* 0x000fc400078cc0ff */
[----:B------:R-:W-:Y:S02]  /*1da50*/  SEL R163, RZ, 0x1, P5 ;  /* 0x00000001ffa37807 */ /* 0x000fe40002800000 */
[C---:B------:R-:W-:Y:S02]  /*1da60*/  LOP3.LUT P2, RZ, R22.reuse, 0x8, RZ, 0xc0, !PT ;  /* 0x0000000816ff7812 */ /* 0x040fe4000784c0ff */
[----:B------:R-:W-:Y:S01]  /*1da70*/  LOP3.LUT P1, RZ, R22, 0x10, RZ, 0xc0, !PT ;  /* 0x0000001016ff7812 */ /* 0x000fe2000782c0ff */
[----:B0-----:R-:W-:Y:S01]  /*1da80*/  IMAD.WIDE.U32 R48, R54, 0x1000000, RZ ;  /* 0x0100000036307825 */ /* 0x001fe200078e00ff */
[----:B------:R-:W-:-:S04]  /*1da90*/  SEL R54, RZ, 0x1, P6 ;  /* 0x00000001ff367807 */ /* 0x000fc80003000000 */
[----:B------:R-:W-:Y:S01]  /*1daa0*/  LOP3.LUT R163, R49, R162, R163, 0xfe, !PT ;  /* 0x000000a231a37212 */ /* 0x000fe200078efea3 */
[----:B------:R-:W-:Y:S01]  /*1dab0*/  IMAD.WIDE.U32 R50, R54, 0x10000, RZ ;  /* 0x0001000036327825 */ /* 0x000fe200078e00ff */
[----:B------:R-:W-:Y:S02]  /*1dac0*/  SEL R162, RZ, 0x1, P2 ;  /* 0x00000001ffa27807 */ /* 0x000fe40001000000 */
[----:B------:R-:W-:Y:S02]  /*1dad0*/  SEL R49, RZ, 0x1, P1 ;  /* 0x00000001ff317807 */ /* 0x000fe40000800000 */
[----:B------:R-:W-:Y:S01]  /*1dae0*/  LOP3.LUT P1, RZ, R30, 0xff, RZ, 0xc0, !PT ;  /* 0x000000ff1eff7812 */ /* 0x000fe2000782c0ff */
[----:B------:R-:W-:-:S05]  /*1daf0*/  IMAD.WIDE.U32 R52, R162, 0x100, RZ ;  /* 0x00000100a2347825 */ /* 0x000fca00078e00ff */
[----:B------:R-:W-:Y:S01]  /*1db00*/  LOP3.LUT R51, R53, R163, R51, 0xfe, !PT ;  /* 0x000000a335337212 */ /* 0x000fe200078efe33 */
[----:B------:R-:W-:Y:S01]  /*1db10*/  FADD.FTZ R53, RZ, R31 ;  /* 0x0000001fff357221 */ /* 0x000fe20000010000 */
[----:B------:R-:W-:-:S03]  /*1db20*/  LOP3.LUT R48, R52, R48, R50, 0xfe, !PT ;  /* 0x0000003034307212 */ /* 0x000fc600078efe32 */
[----:B------:R-:W-:Y:S01]  /*1db30*/  FADD.FTZ R53, R53, R32 ;  /* 0x0000002035357221 */ /* 0x000fe20000010000 */
[----:B------:R-:W-:Y:S01]  /*1db40*/  LOP3.LUT R50, R48, R49, RZ, 0xfc, !PT ;  /* 0x0000003130327212 */ /* 0x000fe200078efcff */
[----:B------:R-:W-:-:S04]  /*1db50*/  IMAD.WIDE.U32 R48, R83, 0x8, R164 ;  /* 0x0000000853307825 */ /* 0x000fc800078e00a4 */
[----:B------:R-:W-:Y:S01]  /*1db60*/  FADD.FTZ R52, R53, R34 ;  /* 0x0000002235347221 */ /* 0x000fe20000010000 */
[----:B------:R0:W-:Y:S03]  /*1db70*/  STG.E.64 desc[UR4][R48.64], R50 ;  /* 0x0000003230007986 */ /* 0x0001e6000c101b04 */
[----:B------:R-:W-:-:S04]  /*1db80*/  FADD.FTZ R53, R52, R35 ;  /* 0x0000002334357221 */ /* 0x000fc80000010000 */
[----:B------:R-:W-:-:S04]  /*1db90*/  FADD.FTZ R52, R53, R36 ;  /* 0x0000002435347221 */ /* 0x000fc80000010000 */
[----:B------:R-:W-:-:S04]  /*1dba0*/  FADD.FTZ R52, R52, R39 ;  /* 0x0000002734347221 */ /* 0x000fc80000010000 */
[----:B------:R-:W-:-:S04]  /*1dbb0*/  FADD.FTZ R53, R52, R55 ;  /* 0x0000003734357221 */ /* 0x000fc80000010000 */
[----:B------:R-:W-:-:S04]  /*1dbc0*/  FADD.FTZ R52, R53, R56 ;  /* 0x0000003835347221 */ /* 0x000fc80000010000 */
[----:B------:R-:W-:-:S04]  /*1dbd0*/  FADD.FTZ R53, R52, R57 ;  /* 0x0000003934357221 */ /* 0x000fc80000010000 */
[----:B------:R-:W-:-:S04]  /*1dbe0*/  FADD.FTZ R52, R53, R58 ;  /* 0x0000003a35347221 */ /* 0x000fc80000010000 */
[----:B0-----:R-:W-:-:S04]  /*1dbf0*/  FADD.FTZ R49, R52, R59 ;  /* 0x0000003b34317221 */ /* 0x001fc80000010000 */
        /* <DEDUP_REMOVED lines=26> */
[----:B------:R-:W-:Y:S06]  /*1dda0*/  @!P0 BRA `(.L_x_3435) ;  /* 0x0000000000508947 */ /* 0x000fec0003800000 */
[----:B------:R-:W-:Y:S02]  /*1ddb0*/  SHF.L.U32 R48, R28, 0x10, RZ ;  /* 0x000000101c307819 */ /* 0x000fe400000006ff */
        /* <DEDUP_REMOVED lines=19> */
.L_x_3435:
[----:B------:R-:W-:Y:S01]  /*1def0*/  SHF.R.U32.HI R51, RZ, 0x5, R161 ;  /* 0x00000005ff337819 */ /* 0x000fe200000116a1 */
[----:B0-----:R-:W-:Y:S01]  /*1df00*/  FADD.FTZ R49, R30, R91 ;  /* 0x0000005b1e317221 */ /* 0x001fe20000010000 */
[----:B------:R-:W-:Y:S01]  /*1df10*/  UMOV UR8, 0xffffffff ;  /* 0xffffffff00087882 */ /* 0x000fe20000000000 */
[----:B------:R-:W-:Y:S02]  /*1df20*/  LOP3.LUT P2, RZ, R161, 0x1f, RZ, 0xc0, !PT ;  /* 0x0000001fa1ff7812 */ /* 0x000fe4000784c0ff */
[----:B------:R-:W-:Y:S01]  /*1df30*/  LOP3.LUT R50, R51, 0x7fffffc, RZ, 0xc0, !PT ;  /* 0x07fffffc33327812 */ /* 0x000fe200078ec0ff */
[----:B------:R-:W-:-:S04]  /*1df40*/  FADD.FTZ R30, R49, R92 ;  /* 0x0000005c311e7221 */ /* 0x000fc80000010000 */
[----:B------:R-:W-:Y:S02]  /*1df50*/  @!P1 VIADD R50, R50, 0x4 ;  /* 0x0000000432329836 */ /* 0x000fe40000000000 */
[----:B------:R-:W-:Y:S01]  /*1df60*/  FADD.FTZ R54, R30, R93 ;  /* 0x0000005d1e367221 */ /* 0x000fe20000010000 */
        /* <DEDUP_REMOVED lines=101> */
.L_x_3448:
[----:B------:R-:W2:Y:S01]  /*1e5c0*/  @!P2 S2R R163, SR_CgaCtaId ;  /* 0x0000000000a3a919 */ /* 0x000ea20000008800 */
[----:B------:R-:W-:Y:S01]  /*1e5d0*/  LOP3.LUT R53, R161, 0x1f, RZ, 0xc0, !PT ;  /* 0x0000001fa1357812 */ /* 0x000fe200078ec0ff */
[----:B-1----:R-:W-:Y:S01]  /*1e5e0*/  FADD.FTZ R49, R165, R30 ;  /* 0x0000001ea5317221 */ /* 0x002fe20000010000 */
[----:B------:R-:W-:Y:S01]  /*1e5f0*/  @!P2 MOV R30, 0x400 ;  /* 0x00000400001ea802 */ /* 0x000fe20000000f00 */
[----:B------:R-:W-:Y:S05]  /*1e600*/  WARPSYNC.ALL ;  /* 0x0000000000007948 */ /* 0x000fea0003800000 */
[----:B------:R-:W-:Y:S02]  /*1e610*/  ISETP.GT.U32.AND P3, PT, R53, 0x3, PT ;  /* 0x000000033500780c */ /* 0x000fe40003f64070 */
[----:B------:R-:W-:-:S11]  /*1e620*/  LOP3.LUT R51, R51, 0x3, RZ, 0xc0, !PT ;  /* 0x0000000333337812 */ /* 0x000fd600078ec0ff */
[----:B------:R-:W-:Y:S02]  /*1e630*/  @!P3 MOV R52, 0x400 ;  /* 0x000004000034b802 */ /* 0x000fe40000000f00 */
[----:B--2---:R-:W-:Y:S02]  /*1e640*/  @!P2 LEA R163, R163, R30, 0x18 ;  /* 0x0000001ea3a3a211 */ /* 0x004fe400078ec0ff */
[C---:B------:R-:W-:Y:S02]  /*1e650*/  @!P2 IADD3 R30, R50.reuse, R51, RZ ;  /* 0x00000033321ea210 */ /* 0x040fe40007ffe0ff */
[----:B------:R-:W-:-:S03]  /*1e660*/  @!P3 IADD3 R50, R50, R53, RZ ;  /* 0x000000353232b210 */ /* 0x000fc60007ffe0ff */
[----:B------:R-:W-:Y:S02]  /*1e670*/  @!P2 IMAD R30, R30, 0x8, R163 ;  /* 0x000000081e1ea824 */ /* 0x000fe400078e02a3 */
[----:B------:R-:W1:Y:S03]  /*1e680*/  @!P3 S2R R163, SR_CgaCtaId ;  /* 0x0000000000a3b919 */ /* 0x000e660000008800 */
[----:B------:R2:W-:Y:S01]  /*1e690*/  @!P2 STS.64 [R30], R48 ;  /* 0x000000301e00a388 */ /* 0x0005e20000000a00 */
[----:B------:R-:W-:Y:S01]  /*1e6a0*/  BAR.SYNC.DEFER_BLOCKING 0x0 ;  /* 0x0000000000007b1d */ /* 0x000fe20000010000 */
[----:B------:R-:W-:Y:S02]  /*1e6b0*/  LOP3.LUT P2, RZ, R51, 0x1f, R161, 0xf8, !PT ;  /* 0x0000001f33ff7812 */ /* 0x000fe4000784f8a1 */
[----:B--2---:R-:W-:Y:S02]  /*1e6c0*/  CS2R R48, SRZ ;  /* 0x0000000000307805 */ /* 0x004fe4000001ff00 */
[----:B-1----:R-:W-:Y:S01]  /*1e6d0*/  @!P3 LEA R53, R163, R52, 0x18 ;  /* 0x00000034a335b211 */ /* 0x002fe200078ec0ff */
[----:B------:R-:W-:-:S04]  /*1e6e0*/  HFMA2.MMA R52, -RZ, RZ, 0, 0 ;  /* 0x00000000ff347435 */ /* 0x000fc800000001ff */
[----:B------:R-:W-:Y:S02]  /*1e6f0*/  @!P3 IMAD R53, R50, 0x8, R53 ;  /* 0x000000083235b824 */ /* 0x000fe400078e0235 */
[----:B------:R-:W-:-:S03]  /*1e700*/  @!P3 IMAD.MOV.U32 R52, RZ, RZ, 0x500 ;  /* 0x00000500ff34b424 */ /* 0x000fc600078e00ff */
[----:B------:R-:W-:Y:S01]  /*1e710*/  @!P3 LDS.64 R48, [R53] ;  /* 0x000000003530b984 */ /* 0x000fe20000000a00 */
[----:B------:R-:W-:Y:S02]  /*1e720*/  PLOP3.LUT P3, PT, PT, PT, UP0, 0x40, 0x0 ;  /* 0x000000000000781c */ /* 0x000fe40003f6e808 */
[-C--:B------:R-:W-:Y:S01]  /*1e730*/  I2FP.F32.S32 R54, R52.reuse ;  /* 0x0000003400367245 */ /* 0x080fe20000201400 */
[----:B------:R-:W1:Y:S02]  /*1e740*/  SHFL.DOWN PT, R163, R52, 0x2, 0x1f ;  /* 0x08401f0034a37f89 */ /* 0x000e6400000e0000 */
[----:B-1----:R-:W-:Y:S02]  /*1e750*/  I2FP.F32.S32 R50, R163 ;  /* 0x000000a300327245 */ /* 0x002fe40000201400 */
[----:B------:R-:W-:Y:S01]  /*1e760*/  IADD3 R30, R163, R52, RZ ;  /* 0x00000034a31e7210 */ /* 0x000fe20007ffe0ff */
[----:B0-----:R-:W0:Y:S02]  /*1e770*/  SHFL.DOWN PT, R165, R48, 0x2, 0x1f ;  /* 0x08401f0030a57f89 */ /* 0x001e2400000e0000 */
[C---:B0-----:R-:W-:Y:S01]  /*1e780*/  FADD.FTZ R51, -R165.reuse, R48 ;  /* 0x00000030a5337221 */ /* 0x041fe20000010100 */
[----:B------:R-:W-:-:S03]  /*1e790*/  FMUL.FTZ R165, R165, R50 ;  /* 0x00000032a5a57220 */ /* 0x000fc60000410000 */
[----:B------:R-:W-:Y:S01]  /*1e7a0*/  FMUL.FTZ R51, R51, R51 ;  /* 0x0000003333337220 */ /* 0x000fe20000410000 */
[----:B------:R-:W-:Y:S01]  /*1e7b0*/  FFMA.FTZ R165, R54, R48, R165 ;  /* 0x0000003036a57223 */ /* 0x000fe200000100a5 */
[----:B------:R-:W-:Y:S02]  /*1e7c0*/  I2FP.F32.S32 R48, R30 ;  /* 0x0000001e00307245 */ /* 0x000fe40000201400 */
[----:B------:R-:W-:Y:S02]  /*1e7d0*/  FMUL.FTZ R51, R51, R54 ;  /* 0x0000003633337220 */ /* 0x000fe40000410000 */
[----:B------:R-:W0:Y:S02]  /*1e7e0*/  MUFU.RCP R52, R48 ;  /* 0x0000003000347308 */ /* 0x000e240000001000 */
[----:B------:R-:W-:Y:S02]  /*1e7f0*/  FMUL.FTZ R54, R51, R50 ;  /* 0x0000003233367220 */ /* 0x000fe40000410000 */
[----:B------:R-:W1:Y:S01]  /*1e800*/  SHFL.DOWN PT, R50, R49, 0x2, 0x1f ;  /* 0x08401f0031327f89 */ /* 0x000e6200000e0000 */
[----:B0-----:R-:W-:Y:S01]  /*1e810*/  FMUL.FTZ R51, R52, R165 ;  /* 0x000000a534337220 */ /* 0x001fe20000410000 */
[----:B-1----:R-:W-:-:S04]  /*1e820*/  FADD.FTZ R53, R50, R49 ;  /* 0x0000003132357221 */ /* 0x002fc80000010000 */
[----:B------:R-:W-:Y:S02]  /*1e830*/  FFMA.FTZ R50, R52, R54, R53 ;  /* 0x0000003634327223 */ /* 0x000fe40000010035 */
[----:B------:R-:W0:Y:S04]  /*1e840*/  SHFL.DOWN PT, R54, R51, 0x1, 0x1f ;  /* 0x08201f0033367f89 */ /* 0x000e2800000e0000 */
[----:B------:R-:W1:Y:S01]  /*1e850*/  SHFL.DOWN PT, R53, R30, 0x1, 0x1f ;  /* 0x08201f001e357f89 */ /* 0x000e6200000e0000 */
[----:B0-----:R-:W-:-:S04]  /*1e860*/  FADD.FTZ R52, R51, -R54 ;  /* 0x8000003633347221 */ /* 0x001fc80000010000 */
[----:B------:R-:W-:Y:S01]  /*1e870*/  FMUL.FTZ R163, R52, R52 ;  /* 0x0000003434a37220 */ /* 0x000fe20000410000 */
[----:B-1----:R-:W-:Y:S01]  /*1e880*/  IMAD.IADD R52, R30, 0x1, R53 ;  /* 0x000000011e347824 */ /* 0x002fe200078e0235 */
[----:B------:R-:W-:Y:S01]  /*1e890*/  I2FP.F32.S32 R53, R53 ;  /* 0x0000003500357245 */ /* 0x000fe20000201400 */
[----:B------:R-:W0:Y:S01]  /*1e8a0*/  LDC R30, c[0x0][0x2d8] ;  /* 0x0000b600ff1e7b82 */ /* 0x000e220000000800 */
[----:B------:R-:W-:Y:S02]  /*1e8b0*/  FMUL.FTZ R163, R48, R163 ;  /* 0x000000a330a37220 */ /* 0x000fe40000410000 */
[----:B------:R-:W-:Y:S01]  /*1e8c0*/  I2FP.F32.S32 R52, R52 ;  /* 0x0000003400347245 */ /* 0x000fe20000201400 */
[-C--:B------:R-:W-:Y:S01]  /*1e8d0*/  FMUL.FTZ R49, R54, R53.reuse ;  /* 0x0000003536317220 */ /* 0x080fe20000410000 */
[----:B------:R-:W-:Y:S02]  /*1e8e0*/  FMUL.FTZ R163, R163, R53 ;  /* 0x00000035a3a37220 */ /* 0x000fe40000410000 */
[----:B------:R-:W1:Y:S01]  /*1e8f0*/  SHFL.DOWN PT, R53, R50, 0x1, 0x1f ;  /* 0x08201f0032357f89 */ /* 0x000e6200000e0000 */
[----:B------:R-:W-:Y:S01]  /*1e900*/  FFMA.FTZ R49, R48, R51, R49 ;  /* 0x0000003330317223 */ /* 0x000fe20000010031 */
[----:B------:R-:W2:Y:S01]  /*1e910*/  MUFU.RCP R52, R52 ;  /* 0x0000003400347308 */ /* 0x000ea20000001000 */
[----:B-1----:R-:W-:-:S02]  /*1e920*/  FADD.FTZ R53, R50, R53 ;  /* 0x0000003532357221 */ /* 0x002fc40000010000 */
[----:B------:R-:W1:Y:S02]  /*1e930*/  @!P2 LDC.64 R50, c[0x0][0x250] ;  /* 0x00009400ff32ab82 */ /* 0x000e640000000a00 */
[C---:B--2---:R-:W-:Y:S01]  /*1e940*/  FFMA.FTZ R53, R52.reuse, R163, R53 ;  /* 0x000000a334357223 */ /* 0x044fe20000010035 */
[----:B------:R-:W-:-:S05]  /*1e950*/  FMUL.FTZ R163, R52, R49 ;  /* 0x0000003134a37220 */ /* 0x000fca0000410000 */
[----:B------:R-:W0:Y:S04]  /*1e960*/  SHFL.IDX PT, R53, R53, RZ, 0x1f ;  /* 0x00001fff35357589 */ /* 0x000e2800000e0000 */
[----:B------:R-:W2:Y:S01]  /*1e970*/  SHFL.IDX PT, R163, R163, RZ, 0x1f ;  /* 0x00001fffa3a37589 */ /* 0x000ea200000e0000 */
[----:B-1----:R-:W-:-:S04]  /*1e980*/  @!P2 IMAD.WIDE R50, R0, 0x4, R50 ;  /* 0x000000040032a825 */ /* 0x002fc800078e0232 */
[----:B0-----:R-:W-:Y:S01]  /*1e990*/  FFMA.FTZ R30, R53, UR12, R30 ;  /* 0x0000000c351e7c23 */ /* 0x001fe2000801001e */
[----:B--2---:R-:W-:Y:S01]  /*1e9a0*/  FMUL.FTZ R48, R163, R163 ;  /* 0x000000a3a3307220 */ /* 0x004fe20000410000 */
[----:B------:R0:W-:Y:S04]  /*1e9b0*/  @!P2 STG.E desc[UR4][R50.64], R163 ;  /* 0x000000a33200a986 */ /* 0x0001e8000c101904 */
[----:B------:R-:W-:Y:S02]  /*1e9c0*/  FSEL R165, R48, RZ, !P3 ;  /* 0x000000ff30a57208 */ /* 0x000fe40005800000 */
[----:B------:R-:W1:Y:S03]  /*1e9d0*/  @!P2 LDC.64 R48, c[0x0][0x258] ;  /* 0x00009600ff30ab82 */ /* 0x000e660000000a00 */
[----:B------:R-:W-:-:S04]  /*1e9e0*/  FADD.FTZ R30, R30, R165 ;  /* 0x000000a51e1e7221 */ /* 0x000fc80000010000 */
[----:B------:R-:W2:Y:S01]  /*1e9f0*/  MUFU.RSQ R52, R30 ;  /* 0x0000001e00347308 */ /* 0x000ea20000001400 */
[C---:B-1----:R-:W-:Y:S01]  /*1ea00*/  @!P2 IMAD.WIDE R48, R0.reuse, 0x4, R48 ;  /* 0x000000040030a825 */ /* 0x042fe200078e0230 */
[----:B------:R-:W-:-:S04]  /*1ea10*/  IADD3 R0, R0, UR16, RZ ;  /* 0x0000001000007c10 */ /* 0x000fc8000fffe0ff */
[----:B--2---:R1:W-:Y:S01]  /*1ea20*/  @!P2 STG.E desc[UR4][R48.64], R52 ;  /* 0x000000343000a986 */ /* 0x0043e2000c101904 */
[----:B------:R-:W-:-:S04]  /*1ea30*/  PLOP3.LUT P2, PT, PT, PT, UP0, 0x40, 0x0 ;  /* 0x000000000000781c */ /* 0x000fc80003f4e808 */
[----:B------:R-:W-:-:S05]  /*1ea40*/  FSEL R53, R163, RZ, P2 ;  /* 0x000000ffa3357208 */ /* 0x000fca0001000000 */
[C---:B------:R-:W-:Y:S01]  /*1ea50*/  FADD.FTZ R55, -R53.reuse, R55 ;  /* 0x0000003735377221 */ /* 0x040fe20000010100 */
[C---:B------:R-:W-:Y:S01]  /*1ea60*/  FADD.FTZ R165, -R53.reuse, R56 ;  /* 0x0000003835a57221 */ /* 0x040fe20000010100 */
[C---:B0-----:R-:W-:Y:S01]  /*1ea70*/  FADD.FTZ R163, -R53.reuse, R36 ;  /* 0x0000002435a37221 */ /* 0x041fe20000010100 */
[C---:B------:R-:W-:Y:S01]  /*1ea80*/  FADD.FTZ R39, -R53.reuse, R39 ;  /* 0x0000002735277221 */ /* 0x040fe20000010100 */
[C---:B------:R-:W-:Y:S01]  /*1ea90*/  FMUL.FTZ R55, R52.reuse, R55 ;  /* 0x0000003734377220 */ /* 0x040fe20000410000 */
[C---:B------:R-:W-:Y:S01]  /*1eaa0*/  FMUL.FTZ R54, R52.reuse, R165 ;  /* 0x000000a534367220 */ /* 0x040fe20000410000 */
[----:B------:R-:W-:Y:S01]  /*1eab0*/  FADD.FTZ R35, -R53, R35 ;  /* 0x0000002335237221 */ /* 0x000fe20000010100 */
[----:B------:R-:W-:Y:S01]  /*1eac0*/  FMUL.FTZ R163, R52, R163 ;  /* 0x000000a334a37220 */ /* 0x000fe20000410000 */
[----:B------:R-:W-:Y:S01]  /*1ead0*/  FFMA.FTZ R55, R55, R157, R114 ;  /* 0x0000009d37377223 */ /* 0x000fe20000010072 */
[----:B------:R-:W-:Y:S01]  /*1eae0*/  FFMA.FTZ R54, R54, R153, R113 ;  /* 0x0000009936367223 */ /* 0x000fe20000010071 */
[----:B-1----:R-:W-:Y:S01]  /*1eaf0*/  FADD.FTZ R49, -R53, R32 ;  /* 0x0000002035317221 */ /* 0x002fe20000010100 */
[----:B------:R-:W-:Y:S01]  /*1eb00*/  FMUL.FTZ R32, R52, R35 ;  /* 0x0000002334207220 */ /* 0x000fe20000410000 */
[----:B------:R-:W-:Y:S01]  /*1eb10*/  FFMA.FTZ R50, R163, R158, R116 ;  /* 0x0000009ea3327223 */ /* 0x000fe20000010074 */
[C---:B------:R-:W-:Y:S01]  /*1eb20*/  FADD.FTZ R31, -R53.reuse, R31 ;  /* 0x0000001f351f7221 */ /* 0x040fe20000010100 */
[----:B------:R-:W-:Y:S01]  /*1eb30*/  F2FP.BF16.F32.PACK_AB R51, R54, R55 ;  /* 0x000000373633723e */ /* 0x000fe200000010ff */
[----:B------:R-:W-:Y:S01]  /*1eb40*/  FADD.FTZ R55, -R53, R34 ;  /* 0x0000002235377221 */ /* 0x000fe20000010100 */
        /* <DEDUP_REMOVED lines=9> */
[----:B------:R-:W-:Y:S01]  /*1ebe0*/  F2FP.BF16.F32.PACK_AB R50, R35, R50 ;  /* 0x000000322332723e */ /* 0x000fe200000010ff */
[C---:B------:R-:W-:Y:S01]  /*1ebf0*/  FADD.FTZ R62, -R53.reuse, R62 ;  /* 0x0000003e353e7221 */ /* 0x040fe20000010100 */
[----:B------:R-:W0:Y:S01]  /*1ec00*/  LDC.64 R34, c[0x0][0x2b8] ;  /* 0x0000ae00ff227b82 */ /* 0x000e220000000a00 */
[----:B------:R-:W-:Y:S01]  /*1ec10*/  F2FP.BF16.F32.PACK_AB R48, R30, R31 ;  /* 0x0000001f1e30723e */ /* 0x000fe200000010ff */
[C---:B------:R-:W-:Y:S01]  /*1ec20*/  FADD.FTZ R61, -R53.reuse, R61 ;  /* 0x0000003d353d7221 */ /* 0x040fe20000010100 */
[----:B------:R-:W-:Y:S01]  /*1ec30*/  LEA R30, P2, R20, UR14, 0x4 ;  /* 0x0000000e141e7c11 */ /* 0x000fe2000f8420ff */
[C---:B------:R-:W-:Y:S01]  /*1ec40*/  FADD.FTZ R72, -R53.reuse, R72 ;  /* 0x0000004835487221 */ /* 0x040fe20000010100 */
[C---:B------:R-:W-:Y:S01]  /*1ec50*/  FADD.FTZ R73, -R53.reuse, R73 ;  /* 0x0000004935497221 */ /* 0x040fe20000010100 */
[----:B------:R-:W-:Y:S01]  /*1ec60*/  F2FP.BF16.F32.PACK_AB R49, R32, R49 ;  /* 0x000000312031723e */ /* 0x000fe200000010ff */
[C---:B------:R-:W-:Y:S01]  /*1ec70*/  FADD.FTZ R57, -R53.reuse, R57 ;  /* 0x0000003935397221 */ /* 0x040fe20000010100 */
[----:B------:R-:W-:Y:S01]  /*1ec80*/  LEA.HI.X R31, R20, UR15, RZ, 0x4, P2 ;  /* 0x0000000f141f7c11 */ /* 0x000fe200090f24ff */
[C---:B------:R-:W-:Y:S01]  /*1ec90*/  FADD.FTZ R59, -R53.reuse, R59 ;  /* 0x0000003b353b7221 */ /* 0x040fe20000010100 */
[C---:B------:R-:W-:Y:S01]  /*1eca0*/  FADD.FTZ R60, -R53.reuse, R60 ;  /* 0x0000003c353c7221 */ /* 0x040fe20000010100 */
[C---:B------:R-:W-:Y:S01]  /*1ecb0*/  FADD.FTZ R75, -R53.reuse, R75 ;  /* 0x0000004b354b7221 */ /* 0x040fe20000010100 */
[C---:B------:R-:W-:Y:S01]  /*1ecc0*/  FADD.FTZ R76, -R53.reuse, R76 ;  /* 0x0000004c354c7221 */ /* 0x040fe20000010100 */
[C---:B------:R-:W-:Y:S01]  /*1ecd0*/  FADD.FTZ R79, -R53.reuse, R79 ;  /* 0x0000004f354f7221 */ /* 0x040fe20000010100 */
[C---:B------:R-:W-:Y:S01]  /*1ece0*/  FADD.FTZ R80, -R53.reuse, R80 ;  /* 0x0000005035507221 */ /* 0x040fe20000010100 */
[C---:B------:R-:W-:Y:S01]  /*1ecf0*/  FMUL.FTZ R62, R52.reuse, R62 ;  /* 0x0000003e343e7220 */ /* 0x040fe20000410000 */
[C---:B------:R-:W-:Y:S01]  /*1ed00*/  FMUL.FTZ R61, R52.reuse, R61 ;  /* 0x0000003d343d7220 */ /* 0x040fe20000410000 */
[C---:B------:R-:W-:Y:S01]  /*1ed10*/  FMUL.FTZ R72, R52.reuse, R72 ;  /* 0x0000004834487220 */ /* 0x040fe20000410000 */
[C---:B------:R-:W-:Y:S01]  /*1ed20*/  FMUL.FTZ R73, R52.reuse, R73 ;  /* 0x0000004934497220 */ /* 0x040fe20000410000 */
[C---:B------:R-:W-:Y:S01]  /*1ed30*/  FADD.FTZ R58, -R53.reuse, R58 ;  /* 0x0000003a353a7221 */ /* 0x040fe20000010100 */
[C---:B------:R-:W-:Y:S01]  /*1ed40*/  FADD.FTZ R63, -R53.reuse, R63 ;  /* 0x0000003f353f7221 */ /* 0x040fe20000010100 */
[C---:B------:R-:W-:Y:S01]  /*1ed50*/  FADD.FTZ R64, -R53.reuse, R64 ;  /* 0x0000004035407221 */ /* 0x040fe20000010100 */
[C---:B------:R-:W-:Y:S01]  /*1ed60*/  FMUL.FTZ R57, R52.reuse, R57 ;  /* 0x0000003934397220 */ /* 0x040fe20000410000 */
[C---:B------:R-:W-:Y:S01]  /*1ed70*/  FMUL.FTZ R59, R52.reuse, R59 ;  /* 0x0000003b343b7220 */ /* 0x040fe20000410000 */
[----:B------:R1:W-:Y:S01]  /*1ed80*/  STG.E.128 desc[UR4][R30.64], R48 ;  /* 0x000000301e007986 */ /* 0x0003e2000c101d04 */
        /* <DEDUP_REMOVED lines=23> */
[----:B-1----:R-:W-:Y:S01]  /*1ef00*/  FFMA.FTZ R49, R61, R147, R107 ;  /* 0x000000933d317223 */ /* 0x002fe2000001006b */
[----:B------:R-:W-:Y:S01]  /*1ef10*/  FADD.FTZ R53, -R53, R93 ;  /* 0x0000005d35357221 */ /* 0x000fe20000010100 */
[----:B0-----:R-:W-:-:S04]  /*1ef20*/  IMAD.WIDE.U32 R30, R33, 0x10, R34 ;  /* 0x00000010211e7825 */ /* 0x001fc800078e0022 */
[----:B------:R-:W-:Y:S01]  /*1ef30*/  FFMA.FTZ R51, R72, R138, R97 ;  /* 0x0000008a48337223 */ /* 0x000fe20000010061 */
[----:B------:R-:W-:Y:S01]  /*1ef40*/  FFMA.FTZ R48, R73, R137, R96 ;  /* 0x0000008949307223 */ /* 0x000fe20000010060 */
[C---:B------:R-:W-:Y:S01]  /*1ef50*/  FMUL.FTZ R58, R52.reuse, R58 ;  /* 0x0000003a343a7220 */ /* 0x040fe20000410000 */
[C---:B------:R-:W-:Y:S01]  /*1ef60*/  FMUL.FTZ R63, R52.reuse, R63 ;  /* 0x0000003f343f7220 */ /* 0x040fe20000410000 */
[C---:B------:R-:W-:Y:S01]  /*1ef70*/  FMUL.FTZ R64, R52.reuse, R64 ;  /* 0x0000004034407220 */ /* 0x040fe20000410000 */
[----:B------:R-:W-:Y:S01]  /*1ef80*/  FFMA.FTZ R32, R57, R152, R112 ;  /* 0x0000009839207223 */ /* 0x000fe20000010070 */
[----:B------:R-:W-:Y:S01]  /*1ef90*/  FFMA.FTZ R33, R59, R150, R110 ;  /* 0x000000963b217223 */ /* 0x000fe2000001006e */
        /* <DEDUP_REMOVED lines=11> */
[C---:B------:R-:W-:Y:S01]  /*1f050*/  FMUL.FTZ R77, R52.reuse, R77 ;  /* 0x0000004d344d7220 */ /* 0x040fe20000410000 */
[C---:B------:R-:W-:Y:S01]  /*1f060*/  FMUL.FTZ R78, R52.reuse, R78 ;  /* 0x0000004e344e7220 */ /* 0x040fe20000410000 */
[C---:B------:R-:W-:Y:S01]  /*1f070*/  FMUL.FTZ R81, R52.reuse, R81 ;  /* 0x0000005134517220 */ /* 0x040fe20000410000 */
[----:B------:R-:W-:Y:S01]  /*1f080*/  FMUL.FTZ R82, R52, R82 ;  /* 0x0000005234527220 */ /* 0x000fe20000410000 */
[----:B------:R-:W-:-:S04]  /*1f090*/  IMAD.WIDE.U32 R60, R65, 0x10, R34 ;  /* 0x00000010413c7825 */ /* 0x000fc800078e0022 */
[C---:B------:R-:W-:Y:S01]  /*1f0a0*/  FMUL.FTZ R84, R52.reuse, R84 ;  /* 0x0000005434547220 */ /* 0x040fe20000410000 */
[C---:B------:R-:W-:Y:S01]  /*1f0b0*/  FMUL.FTZ R85, R52.reuse, R85 ;  /* 0x0000005534557220 */ /* 0x040fe20000410000 */
[----:B------:R-:W-:Y:S01]  /*1f0c0*/  FMUL.FTZ R86, R52, R86 ;  /* 0x0000005634567220 */ /* 0x000fe20000410000 */
[----:B------:R-:W-:-:S04]  /*1f0d0*/  IMAD.WIDE.U32 R74, R74, 0x10, R34 ;  /* 0x000000104a4a7825 */ /* 0x000fc800078e0022 */
[C---:B------:R-:W-:Y:S01]  /*1f0e0*/  FMUL.FTZ R87, R52.reuse, R87 ;  /* 0x0000005734577220 */ /* 0x040fe20000410000 */
[C---:B------:R-:W-:Y:S01]  /*1f0f0*/  FMUL.FTZ R90, R52.reuse, R90 ;  /* 0x0000005a345a7220 */ /* 0x040fe20000410000 */
[C---:B------:R-:W-:Y:S01]  /*1f100*/  FMUL.FTZ R91, R52.reuse, R91 ;  /* 0x0000005b345b7220 */ /* 0x040fe20000410000 */
[C---:B------:R-:W-:Y:S01]  /*1f110*/  FMUL.FTZ R92, R52.reuse, R92 ;  /* 0x0000005c345c7220 */ /* 0x040fe20000410000 */
[----:B------:R-:W-:Y:S01]  /*1f120*/  FMUL.FTZ R39, R52, R53 ;  /* 0x0000003534277220 */ /* 0x000fe20000410000 */
[----:B------:R-:W-:Y:S01]  /*1f130*/  F2FP.BF16.F32.PACK_AB R34, R49, R62 ;  /* 0x0000003e3122723e */ /* 0x000fe200000010ff */
[----:B------:R-:W-:Y:S01]  /*1f140*/  FFMA.FTZ R63, R63, R146, R106 ;  /* 0x000000923f3f7223 */ /* 0x000fe2000001006a */
[----:B------:R-:W-:Y:S01]  /*1f150*/  FFMA.FTZ R64, R64, R145, R104 ;  /* 0x0000009140407223 */ /* 0x000fe20000010068 */
[----:B------:R-:W-:Y:S01]  /*1f160*/  FFMA.FTZ R49, R58, R151, R111 ;  /* 0x000000973a317223 */ /* 0x000fe2000001006f */
[----:B------:R-:W-:Y:S01]  /*1f170*/  F2FP.BF16.F32.PACK_AB R51, R48, R51 ;  /* 0x000000333033723e */ /* 0x000fe200000010ff */
        /* <DEDUP_REMOVED lines=20> */
[----:B------:R-:W-:Y:S01]  /*1f2c0*/  FFMA.FTZ R85, R85, R127, R16 ;  /* 0x0000007f55557223 */ /* 0x000fe20000010010 */
[----:B------:R-:W-:-:S02]  /*1f2d0*/  LEA R62, P2, R83, UR14, 0x4 ;  /* 0x0000000e533e7c11 */ /* 0x000fc4000f8420ff */
[----:B------:R-:W-:Y:S02]  /*1f2e0*/  F2FP.BF16.F32.PACK_AB R35, R64, R63 ;  /* 0x0000003f4023723e */ /* 0x000fe400000010ff */
[----:B------:R-:W-:Y:S02]  /*1f2f0*/  F2FP.BF16.F32.PACK_AB R32, R49, R32 ;  /* 0x000000203120723e */ /* 0x000fe400000010ff */
[----:B------:R-:W-:Y:S02]  /*1f300*/  F2FP.BF16.F32.PACK_AB R50, R71, R50 ;  /* 0x000000324732723e */ /* 0x000fe400000010ff */
[----:B------:R-:W-:Y:S01]  /*1f310*/  F2FP.BF16.F32.PACK_AB R49, R69, R68 ;  /* 0x000000444531723e */ /* 0x000fe200000010ff */
[----:B------:R0:W-:Y:S01]  /*1f320*/  STG.E.128 desc[UR4][R30.64], R32 ;  /* 0x000000201e007986 */ /* 0x0001e2000c101d04 */
[----:B------:R-:W-:Y:S02]  /*1f330*/  F2FP.BF16.F32.PACK_AB R48, R67, R48 ;  /* 0x000000304330723e */ /* 0x000fe400000010ff */
[----:B------:R-:W-:-:S02]  /*1f340*/  F2FP.BF16.F32.PACK_AB R55, R82, R55 ;  /* 0x000000375237723e */ /* 0x000fc400000010ff */
[----:B------:R-:W-:Y:S01]  /*1f350*/  F2FP.BF16.F32.PACK_AB R53, R78, R53 ;  /* 0x000000354e35723e */ /* 0x000fe200000010ff */
[----:B------:R1:W-:Y:S01]  /*1f360*/  STG.E.128 desc[UR4][R60.64], R48 ;  /* 0x000000303c007986 */ /* 0x0003e2000c101d04 */
[----:B------:R-:W-:Y:S02]  /*1f370*/  F2FP.BF16.F32.PACK_AB R59, R36, R59 ;  /* 0x0000003b243b723e */ /* 0x000fe400000010ff */
[----:B------:R-:W-:Y:S01]  /*1f380*/  F2FP.BF16.F32.PACK_AB R58, R91, R58 ;  /* 0x0000003a5b3a723e */ /* 0x000fe200000010ff */
[----:B------:R1:W-:Y:S01]  /*1f390*/  STG.E.128 desc[UR4][R74.64], R52 ;  /* 0x000000344a007986 */ /* 0x0003e2000c101d04 */
[----:B------:R-:W-:Y:S02]  /*1f3a0*/  F2FP.BF16.F32.PACK_AB R57, R20, R57 ;  /* 0x000000391439723e */ /* 0x000fe400000010ff */
[----:B------:R-:W-:Y:S02]  /*1f3b0*/  LEA.HI.X R63, R83, UR15, RZ, 0x4, P2 ;  /* 0x0000000f533f7c11 */ /* 0x000fe400090f24ff */
[----:B------:R-:W-:-:S02]  /*1f3c0*/  F2FP.BF16.F32.PACK_AB R56, R85, R56 ;  /* 0x000000385538723e */ /* 0x000fc400000010ff */
[----:B------:R-:W-:Y:S02]  /*1f3d0*/  ISETP.GE.AND P2, PT, R0, UR17, PT ;  /* 0x0000001100007c0c */ /* 0x000fe4000bf46270 */
[----:B------:R-:W-:Y:S01]  /*1f3e0*/  SEL R20, RZ, 0x1, P1 ;  /* 0x00000001ff147807 */ /* 0x000fe20000800000 */
[----:B------:R1:W-:Y:S03]  /*1f3f0*/  STG.E.128 desc[UR4][R62.64], R56 ;  /* 0x000000383e007986 */ /* 0x0003e6000c101d04 */
[----:B0-----:R-:W-:-:S07]  /*1f400*/  PRMT R30, R20, 0x7610, R30 ;  /* 0x00007610141e7816 */ /* 0x001fce000000001e */
[----:B------:R-:W-:Y:S05]  /*1f410*/  @!P2 BRA `(.L_x_3437) ;  /* 0xfffffe1c0000a947 */ /* 0x000fea000383ffff */
[----:B------:R-:W-:Y:S05]  /*1f420*/  EXIT ;  /* 0x000000000000794d */ /* 0x000fea0003800000 */
.L_x_3436:
[----:B------:R-:W-:Y:S01]  /*1f430*/  IMAD.MOV.U32 R49, RZ, RZ, 0x1 ;  /* 0x00000001ff317424 */ /* 0x000fe200078e00ff */
[----:B------:R-:W-:Y:S01]  /*1f440*/  MOV R52, 0x1f ;  /* 0x0000001f00347802 */ /* 0x000fe20000000f00 */
[----:B------:R-:W-:-:S07]  /*1f450*/  IMAD.MOV.U32 R53, RZ, RZ, -0x1 ;  /* 0xffffffffff357424 */ /* 0x000fce00078e00ff */
[----:B------:R-:W-:Y:S05]  /*1f460*/  WARPSYNC.COLLECTIVE R53, `(.L_x_3438) ;  /* 0x0000000035087348 */ /* 0x000fea0003c00000 */
[----:B------:R0:W1:Y:S02]  /*1f470*/  SHFL.BFLY P3, R30, R54, R49, R52 ;  /* 0x0c000031361e7389 */ /* 0x0000640000060034 */
[----:B01----:R-:W-:Y:S01]  /*1f480*/  ENDCOLLECTIVE ;  /* 0x000000000000791b */ /* 0x003fe20003800000 */
.L_x_3438:
[----:B------:R-:W-:Y:S02]  /*1f490*/  IMAD.MOV.U32 R49, RZ, RZ, 0x2 ;  /* 0x00000002ff317424 */ /* 0x000fe400078e00ff */
[----:B------:R-:W-:-:S05]  /*1f4a0*/  FADD.FTZ R162, R54, R30 ;  /* 0x0000001e36a27221 */ /* 0x000fca0000010000 */
[----:B------:R-:W-:-:S07]  /*1f4b0*/  MOV R54, R162 ;  /* 0x000000a200367202 */ /* 0x000fce0000000f00 */
[----:B------:R-:W-:Y:S05]  /*1f4c0*/  WARPSYNC.COLLECTIVE R53, `(.L_x_3439) ;  /* 0x0000000035087348 */ /* 0x000fea0003c00000 */
[----:B------:R0:W1:Y:S02]  /*1f4d0*/  SHFL.BFLY P3, R30, R54, R49, R52 ;  /* 0x0c000031361e7389 */ /* 0x0000640000060034 */
[----:B01----:R-:W-:Y:S01]  /*1f4e0*/  ENDCOLLECTIVE ;  /* 0x000000000000791b */ /* 0x003fe20003800000 */
.L_x_3439:
[----:B------:R-:W-:Y:S02]  /*1f4f0*/  IMAD.MOV.U32 R49, RZ, RZ, 0x4 ;  /* 0x00000004ff317424 */ /* 0x000fe400078e00ff */
[----:B------:R-:W-:-:S05]  /*1f500*/  FADD.FTZ R163, R162, R30 ;  /* 0x0000001ea2a37221 */ /* 0x000fca0000010000 */
[----:B------:R-:W-:-:S07]  /*1f510*/  MOV R54, R163 ;  /* 0x000000a300367202 */ /* 0x000fce0000000f00 */
[----:B------:R-:W-:Y:S05]  /*1f520*/  WARPSYNC.COLLECTIVE R53, `(.L_x_3440) ;  /* 0x0000000035087348 */ /* 0x000fea0003c00000 */
[----:B------:R0:W1:Y:S02]  /*1f530*/  SHFL.BFLY P3, R30, R54, R49, R52 ;  /* 0x0c000031361e7389 */ /* 0x0000640000060034 */
[----:B01----:R-:W-:Y:S01]  /*1f540*/  ENDCOLLECTIVE ;  /* 0x000000000000791b */ /* 0x003fe20003800000 */
.L_x_3440:
[----:B------:R-:W-:Y:S02]  /*1f550*/  IMAD.MOV.U32 R49, RZ, RZ, 0x8 ;  /* 0x00000008ff317424 */ /* 0x000fe400078e00ff */
[----:B------:R-:W-:-:S05]  /*1f560*/  FADD.FTZ R164, R163, R30 ;  /* 0x0000001ea3a47221 */ /* 0x000fca0000010000 */
[----:B------:R-:W-:-:S07]  /*1f570*/  MOV R54, R164 ;  /* 0x000000a400367202 */ /* 0x000fce0000000f00 */
[----:B------:R-:W-:Y:S05]  /*1f580*/  WARPSYNC.COLLECTIVE R53, `(.L_x_3441) ;  /* 0x0000000035087348 */ /* 0x000fea0003c00000 */
[----:B------:R0:W1:Y:S02]  /*1f590*/  SHFL.BFLY P3, R30, R54, R49, R52 ;  /* 0x0c000031361e7389 */ /* 0x0000640000060034 */
[----:B01----:R-:W-:Y:S01]  /*1f5a0*/  ENDCOLLECTIVE ;  /* 0x000000000000791b */ /* 0x003fe20003800000 */
.L_x_3441:
[----:B------:R-:W-:Y:S02]  /*1f5b0*/  IMAD.MOV.U32 R49, RZ, RZ, 0x10 ;  /* 0x00000010ff317424 */ /* 0x000fe400078e00ff */
[----:B------:R-:W-:-:S05]  /*1f5c0*/  FADD.FTZ R165, R164, R30 ;  /* 0x0000001ea4a57221 */ /* 0x000fca0000010000 */
[----:B------:R-:W-:-:S07]  /*1f5d0*/  MOV R54, R165 ;  /* 0x000000a500367202 */ /* 0x000fce0000000f00 */
[----:B------:R-:W-:Y:S05]  /*1f5e0*/  WARPSYNC.COLLECTIVE R53, `(.L_x_3442) ;  /* 0x0000000035087348 */ /* 0x000fea0003c00000 */
[----:B------:R0:W1:Y:S02]  /*1f5f0*/  SHFL.BFLY P3, R30, R54, R49, R52 ;  /* 0x0c000031361e7389 */ /* 0x0000640000060034 */
[----:B01----:R-:W-:Y:S01]  /*1f600*/  ENDCOLLECTIVE ;  /* 0x000000000000791b */ /* 0x003fe20003800000 */
.L_x_3442:
[----:B------:R-:W-:-:S04]  /*1f610*/  FADD.FTZ R30, R165, R30 ;  /* 0x0000001ea51e7221 */ /* 0x000fc80000010000 */
[----:B------:R-:W-:-:S04]  /*1f620*/  FMUL.FTZ R48, R30, 0.00078125001164153218269 ;  /* 0x3a4ccccd1e307820 */ /* 0x000fc80000410000 */
[C---:B------:R-:W-:Y:S01]  /*1f630*/  FADD.FTZ R30, -R48.reuse, R31 ;  /* 0x0000001f301e7221 */ /* 0x040fe20000010100 */
[C---:B------:R-:W-:Y:S01]  /*1f640*/  FADD.FTZ R163, -R48.reuse, R32 ;  /* 0x0000002030a37221 */ /* 0x040fe20000010100 */
[----:B------:R-:W-:Y:S02]  /*1f650*/  FADD.FTZ R49, -R48, R36 ;  /* 0x0000002430317221 */ /* 0x000fe40000010100 */
[----:B------:R-:W-:-:S04]  /*1f660*/  FFMA.FTZ R30, R30, R30, RZ ;  /* 0x0000001e1e1e7223 */ /* 0x000fc800000100ff */
[----:B------:R-:W-:Y:S01]  /*1f670*/  FFMA.FTZ R30, R163, R163, R30 ;  /* 0x000000a3a31e7223 */ /* 0x000fe2000001001e */
[----:B------:R-:W-:-:S04]  /*1f680*/  FADD.FTZ R163, -R48, R34 ;  /* 0x0000002230a37221 */ /* 0x000fc80000010100 */
[----:B------:R-:W-:Y:S01]  /*1f690*/  FFMA.FTZ R30, R163, R163, R30 ;  /* 0x000000a3a31e7223 */ /* 0x000fe2000001001e */
[----:B------:R-:W-:-:S04]  /*1f6a0*/  FADD.FTZ R163, -R48, R35 ;  /* 0x0000002330a37221 */ /* 0x000fc80000010100 */
[----:B------:R-:W-:-:S04]  /*1f6b0*/  FFMA.FTZ R30, R163, R163, R30 ;  /* 0x000000a3a31e7223 */ /* 0x000fc8000001001e */
        /* <DEDUP_REMOVED lines=71> */
[----:B------:R-:W-:-:S11]  /*1fb30*/  HFMA2.MMA R49, -RZ, RZ, 0, 5.9604644775390625e-08 ;  /* 0x00000001ff317435 */ /* 0x000fd600000001ff */
[----:B------:R-:W-:Y:S05]  /*1fb40*/  WARPSYNC.COLLECTIVE R53, `(.L_x_3443) ;  /* 0x0000000035087348 */ /* 0x000fea0003c00000 */
[----:B------:R0:W1:Y:S02]  /*1fb50*/  SHFL.BFLY P3, R30, R54, R49, R52 ;  /* 0x0c000031361e7389 */ /* 0x0000640000060034 */
[----:B01----:R-:W-:Y:S01]  /*1fb60*/  ENDCOLLECTIVE ;  /* 0x000000000000791b */ /* 0x003fe20003800000 */
.L_x_3443:
[----:B------:R-:W-:Y:S01]  /*1fb70*/  MOV R49, 0x2 ;  /* 0x0000000200317802 */ /* 0x000fe20000000f00 */
[----:B------:R-:W-:-:S04]  /*1fb80*/  FADD.FTZ R162, R54, R30 ;  /* 0x0000001e36a27221 */ /* 0x000fc80000010000 */
[----:B------:R-:W-:-:S07]  /*1fb90*/  IMAD.MOV.U32 R54, RZ, RZ, R162 ;  /* 0x000000ffff367224 */ /* 0x000fce00078e00a2 */
[----:B------:R-:W-:Y:S05]  /*1fba0*/  WARPSYNC.COLLECTIVE R53, `(.L_x_3444) ;  /* 0x0000000035087348 */ /* 0x000fea0003c00000 */
[----:B------:R0:W1:Y:S02]  /*1fbb0*/  SHFL.BFLY P3, R30, R54, R49, R52 ;  /* 0x0c000031361e7389 */ /* 0x0000640000060034 */
[----:B01----:R-:W-:Y:S01]  /*1fbc0*/  ENDCOLLECTIVE ;  /* 0x000000000000791b */ /* 0x003fe20003800000 */
.L_x_3444:
[----:B------:R-:W-:Y:S01]  /*1fbd0*/  HFMA2.MMA R49, -RZ, RZ, 0, 2.384185791015625e-07 ;  /* 0x00000004ff317435 */ /* 0x000fe200000001ff */
[----:B------:R-:W-:-:S04]  /*1fbe0*/  FADD.FTZ R163, R162, R30 ;  /* 0x0000001ea2a37221 */ /* 0x000fc80000010000 */
[----:B------:R-:W-:-:S07]  /*1fbf0*/  IMAD.MOV.U32 R54, RZ, RZ, R163 ;  /* 0x000000ffff367224 */ /* 0x000fce00078e00a3 */
[----:B------:R-:W-:Y:S05]  /*1fc00*/  WARPSYNC.COLLECTIVE R53, `(.L_x_3445) ;  /* 0x0000000035087348 */ /* 0x000fea0003c00000 */
[----:B------:R0:W1:Y:S02]  /*1fc10*/  SHFL.BFLY P3, R30, R54, R49, R52 ;  /* 0x0c000031361e7389 */ /* 0x0000640000060034 */
[----:B01----:R-:W-:Y:S01]  /*1fc20*/  ENDCOLLECTIVE ;  /* 0x000000000000791b */ /* 0x003fe20003800000 */
.L_x_3445:
[----:B------:R-:W-:Y:S01]  /*1fc30*/  MOV R49, 0x8 ;  /* 0x0000000800317802 */ /* 0x000fe20000000f00 */
[----:B------:R-:W-:-:S04]  /*1fc40*/  FADD.FTZ R164, R163, R30 ;  /* 0x0000001ea3a47221 */ /* 0x000fc80000010000 */
[----:B------:R-:W-:-:S07]  /*1fc50*/  IMAD.MOV.U32 R54, RZ, RZ, R164 ;  /* 0x000000ffff367224 */ /* 0x000fce00078e00a4 */
[----:B------:R-:W-:Y:S05]  /*1fc60*/  WARPSYNC.COLLECTIVE R53, `(.L_x_3446) ;  /* 0x0000000035087348 */ /* 0x000fea0003c00000 */
[----:B------:R0:W1:Y:S02]  /*1fc70*/  SHFL.BFLY P3, R30, R54, R49, R52 ;  /* 0x0c000031361e7389 */ /* 0x0000640000060034 */
[----:B01----:R-:W-:Y:S01]  /*1fc80*/  ENDCOLLECTIVE ;  /* 0x000000000000791b */ /* 0x003fe20003800000 */
.L_x_3446:
[----:B------:R-:W-:Y:S01]  /*1fc90*/  HFMA2.MMA R49, -RZ, RZ, 0, 9.5367431640625e-07 ;  /* 0x00000010ff317435 */ /* 0x000fe200000001ff */
[----:B------:R-:W-:-:S04]  /*1fca0*/  FADD.FTZ R165, R164, R30 ;  /* 0x0000001ea4a57221 */ /* 0x000fc80000010000 */
[----:B------:R-:W-:-:S07]  /*1fcb0*/  IMAD.MOV.U32 R54, RZ, RZ, R165 ;  /* 0x000000ffff367224 */ /* 0x000fce00078e00a5 */
[----:B------:R-:W-:Y:S05]  /*1fcc0*/  WARPSYNC.COLLECTIVE R53, `(.L_x_3447) ;  /* 0x0000000035087348 */ /* 0x000fea0003c00000 */
[----:B------:R0:W1:Y:S02]  /*1fcd0*/  SHFL.BFLY P3, R30, R54, R49, R52 ;  /* 0x0c000031361e7389 */ /* 0x0000640000060034 */
[----:B01----:R-:W-:Y:S01]  /*1fce0*/  ENDCOLLECTIVE ;  /* 0x000000000000791b */ /* 0x003fe20003800000 */
.L_x_3447:
[----:B------:R-:W-:Y:S05]  /*1fcf0*/  BRA `(.L_x_3448) ;  /* 0xffffffe800307947 */ /* 0x000fea000383ffff */
.L_x_3449:
        /* <DEDUP_REMOVED lines=16> */
.L_x_33507:


//--------------------- .text._ZN10layer_norm31ln_parallel_residual_fwd_kernelINS_13Kernel_traitsI6__halfS2_S2_S2_fjLj5120ELj1ELj1ELj4ELj16ENS_18Kernel_traits_baseILj5120ES2_S2_S2_S2_fjLj128EEEEELb0ELb0ELb0EEEvNS_9FwdParamsE --------------------------
	.section	.text._ZN10layer_norm31ln_parallel_residual_fwd_kernelINS_13Kernel_traitsI6__halfS2_S2_S2_fjLj5120ELj1ELj1ELj4ELj16ENS_18Kernel_traits_baseILj5120ES2_S2_S2_S2_fjLj128EEEEELb0ELb0ELb0EEEvNS_9FwdParamsE,"ax",@progbits
	.align	128
        .global         _ZN10layer_norm31ln_parallel_residual_fwd_kernelINS_13Kernel_traitsI6__halfS2_S2_S2_fjLj5120ELj1ELj1ELj4ELj16ENS_18Kernel_traits_baseILj5120ES2_S2_S2_S2_fjLj128EEEEELb0ELb0ELb0EEEvNS_9FwdParamsE
        .type           _ZN10layer_norm31ln_parallel_residual_fwd_kernelINS_13Kernel_traitsI6__halfS2_S2_S2_fjLj5120ELj1ELj1ELj4ELj16ENS_18Kernel_traits_baseILj5120ES2_S2_S2_S2_fjLj128EEEEELb0ELb0ELb0EEEvNS_9FwdParamsE,@function
        .size           _ZN10layer_norm31ln_parallel_residual_fwd_kernelINS_13Kernel_traitsI6__halfS2_S2_S2_fjLj5120ELj1ELj1ELj4ELj16ENS_18Kernel_traits_baseILj5120ES2_S2_S2_S2_fjLj128EEEEELb0ELb0ELb0EEEvNS_9FwdParamsE,(.L_x_33508 - _ZN10layer_norm31ln_parallel_residual_fwd_kernelINS_13Kernel_traitsI6__halfS2_S2_S2_fjLj5120ELj1ELj1ELj4ELj16ENS_18Kernel_traits_baseILj5120ES2_S2_S2_S2_fjLj128EEEEELb0ELb0ELb0EEEvNS_9FwdParamsE)
        .other          _ZN10layer_norm31ln_parallel_residual_fwd_kernelINS_13Kernel_traitsI6__halfS2_S2_S2_fjLj5120ELj1ELj1ELj4ELj16ENS_18Kernel_traits_baseILj5120ES2_S2_S2_S2_fjLj128EEEEELb0ELb0ELb0EEEvNS_9FwdParamsE,@"STO_CUDA_ENTRY STV_DEFAULT"
_ZN10layer_norm31ln_parallel_residual_fwd_kernelINS_13Kernel_traitsI6__halfS2_S2_S2_fjLj5120ELj1ELj1ELj4ELj16ENS_18Kernel_traits_baseILj5120ES2_S2_S2_S2_fjLj128EEEEELb0ELb0ELb0EEEvNS_9FwdParamsE:
.text._ZN10layer_norm31ln_parallel_residual_fwd_kernelINS_13Kernel_traitsI6__halfS2_S2_S2_fjLj5120ELj1ELj1ELj4ELj16ENS_18Kernel_traits_baseILj5120ES2_S2_S2_S2_fjLj128EEEEELb0ELb0ELb0EEEvNS_9FwdParamsE:
        /* <DEDUP_REMOVED lines=8> */
[----:B0-----:R-:W-:-:S04]  /*0080*/  LOP3.LUT R3, R0, 0x7f, RZ, 0xc, !PT ;  /* 0x0000007f00037812 */ /* 0x001fc800078e0cff */
[----:B------:R-:W-:Y:S02]  /*0090*/  LEA.HI.SX32 R2, R170, R3, 0x1d ;  /* 0x00000003aa027211 */ /* 0x000fe400078feaff */
[----:B------:R-:W-:Y:S02]  /*00a0*/  LOP3.LUT R3, R0, 0x7f, RZ, 0xc0, !PT ;  /* 0x0000007f00037812 */ /* 0x000fe400078ec0ff */
[C---:B------:R-:W-:Y:S02]  /*00b0*/  ISETP.GE.U32.AND P6, PT, R2.reuse, 0x100, PT ;  /* 0x000001000200780c */ /* 0x040fe40003fc6070 */
[C---:B------:R-:W-:Y:S02]  /*00c0*/  ISETP.GE.U32.AND P5, PT, R2.reuse, 0x180, PT ;  /* 0x000001800200780c */ /* 0x040fe40003fa6070 */
[C---:B------:R-:W-:Y:S02]  /*00d0*/  LOP3.LUT P4, RZ, R2.reuse, 0xffffff80, RZ, 0xc0, !PT ;  /* 0xffffff8002ff7812 */ /* 0x040fe4000788c0ff */
[----:B------:R-:W-:-:S02]  /*00e0*/  ISETP.GE.U32.AND P3, PT, R2, 0x200, PT ;  /* 0x000002000200780c */ /* 0x000fc40003f66070 */
[----:B------:R-:W-:-:S05]  /*00f0*/  MOV R5, R3 ;  /* 0x0000000300057202 */ /* 0x000fca0000000f00 */
[----:B------:R-:W-:-:S04]  /*0100*/  @P6 LOP3.LUT R4, R4, 0x20, RZ, 0xfc, !PT ;  /* 0x0000002004046812 */ /* 0x000fc800078efcff */
[----:B------:R-:W-:-:S04]  /*0110*/  LOP3.LUT R4, R4, 0xffffffef, RZ, 0xc0, !PT ;  /* 0xffffffef04047812 */ /* 0x000fc800078ec0ff */
[----:B------:R-:W-:-:S04]  /*0120*/  @P5 LOP3.LUT R4, R4, 0x10, RZ, 0xfc, !PT ;  /* 0x0000001004045812 */ /* 0x000fc800078efcff */
[----:B------:R-:W-:-:S04]  /*0130*/  LOP3.LUT R4, R4, 0xfffffffb, RZ, 0xc0, !PT ;  /* 0xfffffffb04047812 */ /* 0x000fc800078ec0ff */
[----:B------:R-:W-:Y:S01]  /*0140*/  @P3 LOP3.LUT R4, R4, 0x4, RZ, 0xfc, !PT ;  /* 0x0000000404043812 */ /* 0x000fe200078efcff */
[----:B------:R-:W-:Y:S06]  /*0150*/  @!P4 BRA `(.L_x_3451) ;  /* 0x000000000068c947 */ /* 0x000fec0003800000 */
[----:B------:R-:W-:Y:S01]  /*0160*/  ULDC.64 UR6, c[0x0][0x2c8] ;  /* 0x0000b20000067ab9 */ /* 0x000fe20000000a00 */
[----:B------:R-:W-:Y:S01]  /*0170*/  ULDC.64 UR8, c[0x0][0x2d0] ;  /* 0x0000b40000087ab9 */ /* 0x000fe20000000a00 */
[----:B------:R-:W-:Y:S01]  /*0180*/  ISETP.NE.U32.AND P0, PT, RZ, UR6, PT ;  /* 0x00000006ff007c0c */ /* 0x000fe2000bf05070 */
[----:B------:R-:W0:Y:S01]  /*0190*/  LDC.64 R12, c[0x0][0x260] ;  /* 0x00009800ff0c7b82 */ /* 0x000e220000000a00 */
[----:B------:R-:W-:Y:S02]  /*01a0*/  ISETP.NE.U32.AND P1, PT, RZ, UR8, PT ;  /* 0x00000008ff007c0c */ /* 0x000fe4000bf25070 */
[----:B------:R-:W-:Y:S02]  /*01b0*/  ISETP.NE.AND.EX P0, PT, RZ, UR7, PT, P0 ;  /* 0x00000007ff007c0c */ /* 0x000fe4000bf05300 */
[----:B------:R-:W-:Y:S02]  /*01c0*/  ISETP.NE.AND.EX P1, PT, RZ, UR9, PT, P1 ;  /* 0x00000009ff007c0c */ /* 0x000fe4000bf25310 */
[----:B------:R-:W-:-:S02]  /*01d0*/  SHF.L.U32 R28, R5, 0x4, RZ ;  /* 0x00000004051c7819 */ /* 0x000fc400000006ff */
[----:B------:R-:W-:-:S07]  /*01e0*/  SHF.L.U64.HI R8, R5, 0x4, RZ ;  /* 0x0000000405087819 */ /* 0x000fce00000102ff */
[----:B------:R-:W-:-:S04]  /*01f0*/  @P0 LEA R6, P2, R5, UR6, 0x4 ;  /* 0x0000000605060c11 */ /* 0x000fc8000f8420ff */
[C---:B------:R-:W-:Y:S01]  /*0200*/  @P0 LEA.HI.X R7, R5.reuse, UR7, RZ, 0x4, P2 ;  /* 0x0000000705070c11 */ /* 0x040fe200090f24ff */
[----:B------:R-:W-:Y:S01]  /*0210*/  ULDC.64 UR6, c[0x0][0x268] ;  /* 0x00009a0000067ab9 */ /* 0x000fe20000000a00 */
[----:B------:R-:W-:Y:S01]  /*0220*/  @P1 IADD3 R38, P2, R28, UR8, RZ ;  /* 0x000000081c261c10 */ /* 0x000fe2000ff5e0ff */
[C---:B0-----:R-:W-:Y:S02]  /*0230*/  IMAD.WIDE.U32 R12, R5.reuse, 0x10, R12 ;  /* 0x00000010050c7825 */ /* 0x041fe400078e000c */
[----:B------:R0:W5:Y:S01]  /*0240*/  @P0 LDG.E.128 R20, desc[UR4][R6.64] ;  /* 0x0000000406140981 */ /* 0x000162000c1e1d00 */
[----:B------:R-:W-:Y:S02]  /*0250*/  @P1 IADD3.X R39, R8, UR9, RZ, P2, !PT ;  /* 0x0000000908271c10 */ /* 0x000fe400097fe4ff */
[----:B------:R-:W-:Y:S01]  /*0260*/  IADD3 R28, P2, R28, UR6, RZ ;  /* 0x000000061c1c7c10 */ /* 0x000fe2000ff5e0ff */
[----:B------:R-:W5:Y:S03]  /*0270*/  LDG.E.128 R12, desc[UR4][R12.64] ;  /* 0x000000040c0c7981 */ /* 0x000f66000c1e1d00 */
[----:B------:R-:W-:Y:S01]  /*0280*/  IADD3.X R29, R8, UR7, RZ, P2, !PT ;  /* 0x00000007081d7c10 */ /* 0x000fe200097fe4ff */
[----:B------:R-:W5:Y:S05]  /*0290*/  @P1 LDG.E.128 R36, desc[UR4][R38.64] ;  /* 0x0000000426241981 */ /* 0x000f6a000c1e1d00 */
[----:B------:R-:W5:Y:S01]  /*02a0*/  LDG.E.128 R28, desc[UR4][R28.64] ;  /* 0x000000041c1c7981 */ /* 0x000f62000c1e1d00 */
[----:B------:R-:W-:-:S02]  /*02b0*/  LOP3.LUT R5, R5, 0x80, RZ, 0xfc, !PT ;  /* 0x0000008005057812 */ /* 0x000fc400078efcff */
[----:B------:R-:W-:Y:S02]  /*02c0*/  @!P0 CS2R R20, SRZ ;  /* 0x0000000000148805 */ /* 0x000fe4000001ff00 */
[----:B------:R-:W-:Y:S02]  /*02d0*/  @!P0 CS2R R22, SRZ ;  /* 0x0000000000168805 */ /* 0x000fe4000001ff00 */
[----:B------:R-:W-:Y:S02]  /*02e0*/  @!P1 CS2R R36, SRZ ;  /* 0x0000000000249805 */ /* 0x000fe4000001ff00 */
[----:B0-----:R-:W-:-:S07]  /*02f0*/  @!P1 CS2R R38, SRZ ;  /* 0x0000000000269805 */ /* 0x001fce000001ff00 */
.L_x_3451:
[----:B------:R-:W-:Y:S05]  /*0300*/  BSYNC B0 ;  /* 0x0000000000007941 */ /* 0x000fea0003800000 */
.L_x_3450:
[----:B------:R-:W-:Y:S04]  /*0310*/  BSSY B0, `(.L_x_3452) ;  /* 0x000001c000007945 */ /* 0x000fe80003800000 */
[----:B------:R-:W-:Y:S05]  /*0320*/  @!P6 BRA `(.L_x_3453) ;  /* 0x000000000068e947 */ /* 0x000fea0003800000 */
        /* <DEDUP_REMOVED lines=17> */
[----:B------:R0:W5:Y:S03]  /*0440*/  LDG.E.128 R44, desc[UR4][R8.64] ;  /* 0x00000004082c7981 */ /* 0x000166000c1e1d00 */
[----:B------:R-:W-:Y:S01]  /*0450*/  IADD3.X R97, R10, UR7, RZ, P2, !PT ;  /* 0x000000070a617c10 */ /* 0x000fe200097fe4ff */
[----:B------:R-:W5:Y:S05]  /*0460*/  @P1 LDG.E.128 R100, desc[UR4][R102.64] ;  /* 0x0000000466641981 */ /* 0x000f6a000c1e1d00 */
[----:B------:R-:W5:Y:S01]  /*0470*/  LDG.E.128 R96, desc[UR4][R96.64] ;  /* 0x0000000460607981 */ /* 0x000f62000c1e1d00 */
[----:B------:R-:W-:-:S02]  /*0480*/  IADD3 R5, R5, 0x80, RZ ;  /* 0x0000008005057810 */ /* 0x000fc40007ffe0ff */
[----:B------:R-:W-:Y:S02]  /*0490*/  @!P0 CS2R R104, SRZ ;  /* 0x0000000000688805 */ /* 0x000fe4000001ff00 */
[----:B------:R-:W-:Y:S02]  /*04a0*/  @!P0 CS2R R106, SRZ ;  /* 0x00000000006a8805 */ /* 0x000fe4000001ff00 */
[----:B------:R-:W-:Y:S02]  /*04b0*/  @!P1 CS2R R100, SRZ ;  /* 0x0000000000649805 */ /* 0x000fe4000001ff00 */
[----:B0-----:R-:W-:-:S07]  /*04c0*/  @!P1 CS2R R102, SRZ ;  /* 0x0000000000669805 */ /* 0x001fce000001ff00 */
.L_x_3453:
[----:B------:R-:W-:Y:S05]  /*04d0*/  BSYNC B0 ;  /* 0x0000000000007941 */ /* 0x000fea0003800000 */
.L_x_3452:
        /* <DEDUP_REMOVED lines=28> */
.L_x_3455:
[----:B------:R-:W-:Y:S05]  /*06a0*/  BSYNC B0 ;  /* 0x0000000000007941 */ /* 0x000fea0003800000 */
.L_x_3454:
        /* <DEDUP_REMOVED lines=28> */
.L_x_3457:
[----:B------:R-:W-:Y:S05]  /*0870*/  BSYNC B0 ;  /* 0x0000000000007941 */ /* 0x000fea0003800000 */
.L_x_3456:
        /* <DEDUP_REMOVED lines=30> */
.L_x_3459:
[----:B------:R-:W-:Y:S05]  /*0a60*/  BSYNC B0 ;  /* 0x0000000000007941 */ /* 0x000fea0003800000 */
.L_x_3458:
        /* <DEDUP_REMOVED lines=9> */
[--C-:B-----5:R-:W-:Y:S01]  /*0b00*/  HADD2.F32 R148, -RZ, R72.reuse.H0_H0 ;  /* 0x20000048ff947230 */ /* 0x120fe20000004100 */
[----:B------:R-:W-:Y:S01]  /*0b10*/  ULDC.U8 UR6, c[0x0][0x2a0] ;  /* 0x0000a80000067ab9 */ /* 0x000fe20000000000 */
[----:B------:R-:W-:Y:S01]  /*0b20*/  HADD2.F32 R150, -RZ, R72.H1_H1 ;  /* 0x30000048ff967230 */ /* 0x000fe20000004100 */
[----:B------:R-:W-:Y:S01]  /*0b30*/  UISETP.NE.AND UP0, UPT, UR6, URZ, UPT ;  /* 0x0000003f0600728c */ /* 0x000fe2000bf05270 */
[--C-:B------:R-:W-:Y:S01]  /*0b40*/  HADD2.F32 R168, -RZ, R48.reuse.H0_H0 ;  /* 0x20000030ffa87230 */ /* 0x100fe20000004100 */
[----:B------:R-:W-:Y:S01]  /*0b50*/  ULDC UR10, c[0x0][0x218] ;  /* 0x00008600000a7ab9 */ /* 0x000fe20000000800 */
[----:B------:R-:W-:Y:S01]  /*0b60*/  HADD2.F32 R171, -RZ, R48.H1_H1 ;  /* 0x30000030ffab7230 */ /* 0x000fe20000004100 */
[----:B------:R-:W-:Y:S01]  /*0b70*/  SHF.R.S32.HI R48, RZ, 0x3, R170 ;  /* 0x00000003ff307819 */ /* 0x000fe200000114aa */
[--C-:B------:R-:W-:Y:S01]  /*0b80*/  HADD2.F32 R72, -RZ, R73.reuse.H0_H0 ;  /* 0x20000049ff487230 */ /* 0x100fe20000004100 */
[----:B------:R-:W-:Y:S01]  /*0b90*/  ULDC UR6, c[0x0][0x290] ;  /* 0x0000a40000067ab9 */ /* 0x000fe20000000800 */
[----:B------:R-:W-:Y:S01]  /*0ba0*/  HADD2.F32 R151, -RZ, R73.H1_H1 ;  /* 0x30000049ff977230 */ /* 0x000fe20000004100 */
[----:B------:R-:W-:Y:S01]  /*0bb0*/  ULDC.64 UR12, c[0x0][0x228] ;  /* 0x00008a00000c7ab9 */ /* 0x000fe20000000a00 */
[--C-:B------:R-:W-:Y:S01]  /*0bc0*/  HADD2.F32 R73, -RZ, R74.reuse.H0_H0 ;  /* 0x2000004aff497230 */ /* 0x100fe20000004100 */
[----:B------:R-:W-:Y:S01]  /*0bd0*/  ULDC.64 UR14, c[0x0][0x230] ;  /* 0x00008c00000e7ab9 */ /* 0x000fe20000000a00 */
[----:B------:R-:W-:Y:S01]  /*0be0*/  HADD2.F32 R152, -RZ, R74.H1_H1 ;  /* 0x3000004aff987230 */ /* 0x000fe20000004100 */
[----:B------:R-:W-:Y:S01]  /*0bf0*/  ULDC.64 UR8, c[0x0][0x210] ;  /* 0x0000840000087ab9 */ /* 0x000fe20000000a00 */
[----:B------:R-:W-:-:S02]  /*0c00*/  HADD2.F32 R74, -RZ, R75.H0_H0 ;  /* 0x2000004bff4a7230 */ /* 0x000fc40000004100 */
[----:B------:R-:W-:Y:S02]  /*0c10*/  HADD2.F32 R153, -RZ, R75.H1_H1 ;  /* 0x3000004bff997230 */ /* 0x000fe40000004100 */
[--C-:B------:R-:W-:Y:S02]  /*0c20*/  HADD2.F32 R75, -RZ, R52.reuse.H0_H0 ;  /* 0x20000034ff4b7230 */ /* 0x100fe40000004100 */
[----:B------:R-:W-:Y:S01]  /*0c30*/  HADD2.F32 R155, -RZ, R52.H1_H1 ;  /* 0x30000034ff9b7230 */ /* 0x000fe20000004100 */
[----:B------:R-:W-:Y:S01]  /*0c40*/  LOP3.LUT R52, R0, 0x60, RZ, 0xc0, !PT ;  /* 0x0000006000347812 */ /* 0x000fe200078ec0ff */
[--C-:B------:R-:W-:Y:S02]  /*0c50*/  HADD2.F32 R170, -RZ, R49.reuse.H0_H0 ;  /* 0x20000031ffaa7230 */ /* 0x100fe40000004100 */
[----:B------:R-:W-:Y:S01]  /*0c60*/  HADD2.F32 R173, -RZ, R49.H1_H1 ;  /* 0x30000031ffad7230 */ /* 0x000fe20000004100 */
[----:B------:R-:W-:Y:S01]  /*0c70*/  LOP3.LUT R49, R48, 0x7f, RZ, 0xc0, !PT ;  /* 0x0000007f30317812 */ /* 0x000fe200078ec0ff */
[--C-:B------:R-:W-:Y:S01]  /*0c80*/  HADD2.F32 R154, -RZ, R53.reuse.H0_H0 ;  /* 0x20000035ff9a7230 */ /* 0x100fe20000004100 */
[----:B------:R-:W-:Y:S01]  /*0c90*/  SHF.R.U32.HI R48, RZ, 0x2, R48 ;  /* 0x00000002ff307819 */ /* 0x000fe20000011630 */
[----:B------:R-:W-:Y:S01]  /*0ca0*/  HADD2.F32 R157, -RZ, R53.H1_H1 ;  /* 0x30000035ff9d7230 */ /* 0x000fe20000004100 */
[----:B------:R-:W-:Y:S01]  /*0cb0*/  SHF.L.U32 R53, R0, 0x5, RZ ;  /* 0x0000000500357819 */ /* 0x000fe200000006ff */
[--C-:B------:R-:W-:Y:S01]  /*0cc0*/  HADD2.F32 R172, -RZ, R50.reuse.H0_H0 ;  /* 0x20000032ffac7230 */ /* 0x100fe20000004100 */
[----:B------:R-:W-:Y:S01]  /*0cd0*/  VIADDMNMX R52, R49, -R52, RZ, !PT ;  /* 0x8000003431347246 */ /* 0x000fe200078001ff */
[----:B------:R-:W-:Y:S01]  /*0ce0*/  HADD2.F32 R175, -RZ, R50.H1_H1 ;  /* 0x30000032ffaf7230 */ /* 0x000fe20000004100 */
[----:B------:R-:W-:Y:S01]  /*0cf0*/  LOP3.LUT R50, R53, 0x3e0, RZ, 0xc0, !PT ;  /* 0x000003e035327812 */ /* 0x000fe200078ec0ff */
[--C-:B------:R-:W-:Y:S01]  /*0d00*/  HADD2.F32 R116, -RZ, R103.reuse.H0_H0 ;  /* 0x20000067ff747230 */ /* 0x100fe20000004100 */
[----:B------:R-:W-:Y:S01]  /*0d10*/  LOP3.LUT R53, R48, 0x3fffffe0, RZ, 0xc0, !PT ;  /* 0x3fffffe030357812 */ /* 0x000fe200078ec0ff */
[----:B------:R-:W-:Y:S01]  /*0d20*/  HADD2.F32 R117, -RZ, R103.H1_H1 ;  /* 0x30000067ff757230 */ /* 0x000fe20000004100 */
[----:B------:R-:W-:Y:S01]  /*0d30*/  VIMNMX R52, R52, 0x20, PT ;  /* 0x0000002034347848 */ /* 0x000fe20003fe0100 */
[--C-:B------:R-:W-:Y:S01]  /*0d40*/  HADD2.F32 R103, -RZ, R84.reuse.H0_H0 ;  /* 0x20000054ff677230 */ /* 0x100fe20000004100 */
[----:B------:R-:W-:Y:S01]  /*0d50*/  VIADDMNMX R50, R49, -R50, RZ, !PT ;  /* 0x8000003231327246 */ /* 0x000fe200078001ff */
[----:B------:R-:W-:Y:S01]  /*0d60*/  HADD2.F32 R118, -RZ, R84.H1_H1 ;  /* 0x30000054ff767230 */ /* 0x000fe20000004100 */
[----:B------:R-:W-:Y:S01]  /*0d70*/  IADD3 R52, R52, R53, RZ ;  /* 0x0000003534347210 */ /* 0x000fe20007ffe0ff */
[--C-:B------:R-:W-:Y:S01]  /*0d80*/  HADD2.F32 R84, -RZ, R85.reuse.H0_H0 ;  /* 0x20000055ff547230 */ /* 0x100fe20000004100 */
[----:B------:R-:W-:Y:S01]  /*0d90*/  VIMNMX R50, R50, 0x20, PT ;  /* 0x0000002032327848 */ /* 0x000fe20003fe0100 */
[----:B------:R-:W-:Y:S01]  /*0da0*/  HADD2.F32 R119, -RZ, R85.H1_H1 ;  /* 0x30000055ff777230 */ /* 0x000fe20000004100 */
[----:B------:R-:W-:Y:S01]  /*0db0*/  SHF.L.U32 R52, R52, 0x3, RZ ;  /* 0x0000000334347819 */ /* 0x000fe200000006ff */
[--C-:B------:R-:W-:Y:S01]  /*0dc0*/  HADD2.F32 R85, -RZ, R86.reuse.H0_H0 ;  /* 0x20000056ff557230 */ /* 0x100fe20000004100 */
[----:B------:R-:W-:Y:S01]  /*0dd0*/  IADD3 R50, R53, R50, RZ ;  /* 0x0000003235327210 */ /* 0x000fe20007ffe0ff */
[----:B------:R-:W-:Y:S01]  /*0de0*/  HADD2.F32 R120, -RZ, R86.H1_H1 ;  /* 0x30000056ff787230 */ /* 0x000fe20000004100 */
[----:B------:R-:W-:Y:S01]  /*0df0*/  I2FP.F32.U32 R52, R52 ;  /* 0x0000003400347245 */ /* 0x000fe20000201000 */
[--C-:B------:R-:W-:Y:S01]  /*0e00*/  HADD2.F32 R86, -RZ, R87.reuse.H0_H0 ;  /* 0x20000057ff567230 */ /* 0x100fe20000004100 */
[----:B------:R-:W-:Y:S01]  /*0e10*/  SHF.L.U32 R190, R50, 0x3, RZ ;  /* 0x0000000332be7819 */ /* 0x000fe200000006ff */
[----:B------:R-:W-:Y:S01]  /*0e20*/  HADD2.F32 R121, -RZ, R87.H1_H1 ;  /* 0x30000057ff797230 */ /* 0x000fe20000004100 */
[----:B------:R0:W1:Y:S01]  /*0e30*/  MUFU.RCP R191, R52 ;  /* 0x0000003400bf7308 */ /* 0x0000620000001000 */
[----:B------:R-:W-:-:S02]  /*0e40*/  HADD2.F32 R87, -RZ, R92.H0_H0 ;  /* 0x2000005cff577230 */ /* 0x000fc40000004100 */
[----:B------:R-:W-:Y:S02]  /*0e50*/  HADD2.F32 R122, -RZ, R92.H1_H1 ;  /* 0x3000005cff7a7230 */ /* 0x000fe40000004100 */
[--C-:B------:R-:W-:Y:S02]  /*0e60*/  HADD2.F32 R92, -RZ, R93.reuse.H0_H0 ;  /* 0x2000005dff5c7230 */ /* 0x100fe40000004100 */
[----:B------:R-:W-:Y:S02]  /*0e70*/  HADD2.F32 R123, -RZ, R93.H1_H1 ;  /* 0x3000005dff7b7230 */ /* 0x000fe40000004100 */
[--C-:B------:R-:W-:Y:S02]  /*0e80*/  HADD2.F32 R93, -RZ, R94.reuse.H0_H0 ;  /* 0x2000005eff5d7230 */ /* 0x100fe40000004100 */
[----:B------:R-:W-:Y:S02]  /*0e90*/  HADD2.F32 R124, -RZ, R94.H1_H1 ;  /* 0x3000005eff7c7230 */ /* 0x000fe40000004100 */
        /* <DEDUP_REMOVED lines=73> */
[----:B------:R-:W-:Y:S01]  /*1330*/  HADD2.F32 R143, -RZ, R64.H1_H1 ;  /* 0x30000040ff8f7230 */ /* 0x000fe20000004100 */
[----:B------:R-:W-:Y:S01]  /*1340*/  HFMA2.MMA R64, -RZ, RZ, 0, 5.9604644775390625e-08 ;  /* 0x00000001ff407435 */ /* 0x000fe200000001ff */
[--C-:B------:R-:W-:Y:S02]  /*1350*/  HADD2.F32 R43, -RZ, R47.reuse.H0_H0 ;  /* 0x2000002fff2b7230 */ /* 0x100fe40000004100 */
[----:B------:R-:W-:Y:S02]  /*1360*/  HADD2.F32 R44, -RZ, R47.H1_H1 ;  /* 0x3000002fff2c7230 */ /* 0x000fe40000004100 */
[--C-:B------:R-:W-:Y:S02]  /*1370*/  HADD2.F32 R45, -RZ, R104.reuse.H0_H0 ;  /* 0x20000068ff2d7230 */ /* 0x100fe40000004100 */
[----:B------:R-:W-:Y:S02]  /*1380*/  HADD2.F32 R46, -RZ, R104.H1_H1 ;  /* 0x30000068ff2e7230 */ /* 0x000fe40000004100 */
[----:B------:R-:W-:-:S02]  /*1390*/  HADD2.F32 R113, -RZ, R100.H0_H0 ;  /* 0x20000064ff717230 */ /* 0x000fc40000004100 */
[----:B------:R-:W-:Y:S02]  /*13a0*/  HADD2.F32 R114, -RZ, R100.H1_H1 ;  /* 0x30000064ff727230 */ /* 0x000fe40000004100 */
[----:B------:R-:W-:Y:S02]  /*13b0*/  HADD2.F32 R47, -RZ, R105.H0_H0 ;  /* 0x20000069ff2f7230 */ /* 0x000fe40000004100 */
[----:B------:R-:W-:Y:S02]  /*13c0*/  HADD2.F32 R104, -RZ, R106.H0_H0 ;  /* 0x2000006aff687230 */ /* 0x000fe40000004100 */
[----:B------:R-:W-:Y:S02]  /*13d0*/  HADD2.F32 R108, -RZ, R107.H0_H0 ;  /* 0x2000006bff6c7230 */ /* 0x000fe40000004100 */
[----:B------:R-:W-:Y:S02]  /*13e0*/  HADD2.F32 R109, -RZ, R96.H0_H0 ;  /* 0x20000060ff6d7230 */ /* 0x000fe40000004100 */
[----:B------:R-:W-:-:S02]  /*13f0*/  HADD2.F32 R110, -RZ, R97.H0_H0 ;  /* 0x20000061ff6e7230 */ /* 0x000fc40000004100 */
[----:B------:R-:W-:Y:S02]  /*1400*/  HADD2.F32 R111, -RZ, R98.H0_H0 ;  /* 0x20000062ff6f7230 */ /* 0x000fe40000004100 */
[----:B------:R-:W-:Y:S02]  /*1410*/  HADD2.F32 R112, -RZ, R99.H0_H0 ;  /* 0x20000063ff707230 */ /* 0x000fe40000004100 */
[----:B------:R-:W-:Y:S02]  /*1420*/  HADD2.F32 R100, -RZ, R101.H0_H0 ;  /* 0x20000065ff647230 */ /* 0x000fe40000004100 */
[----:B------:R-:W-:Y:S02]  /*1430*/  HADD2.F32 R115, -RZ, R102.H0_H0 ;  /* 0x20000066ff737230 */ /* 0x000fe40000004100 */
[----:B------:R-:W-:Y:S02]  /*1440*/  HADD2.F32 R105, -RZ, R105.H1_H1 ;  /* 0x30000069ff697230 */ /* 0x000fe40000004100 */
[----:B------:R-:W-:-:S02]  /*1450*/  HADD2.F32 R106, -RZ, R106.H1_H1 ;  /* 0x3000006aff6a7230 */ /* 0x000fc40000004100 */
[----:B------:R-:W-:Y:S02]  /*1460*/  HADD2.F32 R107, -RZ, R107.H1_H1 ;  /* 0x3000006bff6b7230 */ /* 0x000fe40000004100 */
[----:B------:R-:W-:Y:S02]  /*1470*/  HADD2.F32 R96, -RZ, R96.H1_H1 ;  /* 0x30000060ff607230 */ /* 0x000fe40000004100 */
[----:B------:R-:W-:Y:S02]  /*1480*/  HADD2.F32 R97, -RZ, R97.H1_H1 ;  /* 0x30000061ff617230 */ /* 0x000fe40000004100 */
[----:B------:R-:W-:Y:S02]  /*1490*/  HADD2.F32 R98, -RZ, R98.H1_H1 ;  /* 0x30000062ff627230 */ /* 0x000fe40000004100 */
[----:B------:R-:W-:Y:S02]  /*14a0*/  HADD2.F32 R99, -RZ, R99.H1_H1 ;  /* 0x30000063ff637230 */ /* 0x000fe40000004100 */
[----:B------:R-:W-:-:S02]  /*14b0*/  HADD2.F32 R101, -RZ, R101.H1_H1 ;  /* 0x30000065ff657230 */ /* 0x000fc40000004100 */
        /* <DEDUP_REMOVED lines=28> */
[----:B01----:R-:W-:-:S07]  /*1680*/  HADD2.F32 R186, -RZ, R59.H1_H1 ;  /* 0x3000003bffba7230 */ /* 0x003fce0000004100 */
.L_x_3641:
[----:B------:R-:W-:Y:S01]  /*1690*/  IMAD R60, R192, UR10, RZ ;  /* 0x0000000ac03c7c24 */ /* 0x000fe2000f8e02ff */
        /* <DEDUP_REMOVED lines=21> */
[----:B--2---:R-:W-:-:S12]  /*17f0*/  HADD2.F32 R185, -RZ, R60.H0_H0 ;  /* 0x2000003cffb97230 */ /* 0x004fd80000004100 */
[----:B-1----:R-:W-:Y:S05]  /*1800*/  @P1 BRA `(.L_x_3462) ;  /* 0x0000000000201947 */ /* 0x002fea0003800000 */
[----:B------:R-:W-:-:S04]  /*1810*/  ISETP.NE.U32.AND P2, PT, RZ, UR14, PT ;  /* 0x0000000eff007c0c */ /* 0x000fc8000bf45070 */
[----:B------:R-:W-:-:S13]  /*1820*/  ISETP.NE.AND.EX P2, PT, RZ, UR15, PT, P2 ;  /* 0x0000000fff007c0c */ /* 0x000fda000bf45320 */
[----:B------:R-:W-:Y:S05]  /*1830*/  @P2 BRA `(.L_x_3463) ;  /* 0x0000000000082947 */ /* 0x000fea0003800000 */
[----:B------:R-:W-:Y:S05]  /*1840*/  @P3 BRA `(.L_x_3464) ;  /* 0x0000000000203947 */ /* 0x000fea0003800000 */
[----:B------:R-:W-:Y:S05]  /*1850*/  BRA `(.L_x_3465) ;  /* 0x0000000000247947 */ /* 0x000fea0003800000 */
.L_x_3463:
[----:B-----5:R-:W-:-:S05]  /*1860*/  HADD2.F32 R66, -RZ, R52.H0_H0 ;  /* 0x20000034ff427230 */ /* 0x020fca0000004100 */
[----:B------:R-:W-:Y:S01]  /*1870*/  FADD.FTZ R185, R66, R185 ;  /* 0x000000b942b97221 */ /* 0x000fe20000010000 */
[----:B------:R-:W-:Y:S06]  /*1880*/  BRA `(.L_x_3464) ;  /* 0x0000000000107947 */ /* 0x000fec0003800000 */
.L_x_3462:
[----:B-----5:R-:W-:Y:S02]  /*1890*/  HADD2.F32 R66, -RZ, R48.H0_H0 ;  /* 0x20000030ff427230 */ /* 0x020fe40000004100 */
[----:B------:R-:W-:-:S03]  /*18a0*/  @P0 HADD2.F32 R194, -RZ, R52.H0_H0 ;  /* 0x20000034ffc20230 */ /* 0x000fc60000004100 */
[----:B------:R-:W-:-:S04]  /*18b0*/  FADD.FTZ R185, R66, R185 ;  /* 0x000000b942b97221 */ /* 0x000fc80000010000 */
[----:B------:R-:W-:-:S07]  /*18c0*/  @P0 FADD.FTZ R185, R194, R185 ;  /* 0x000000b9c2b90221 */ /* 0x000fce0000010000 */
.L_x_3464:
[----:B------:R-:W-:-:S04]  /*18d0*/  F2FP.F16.F32.PACK_AB R65, RZ, R185 ;  /* 0x000000b9ff41723e */ /* 0x000fc800000000ff */
[----:B------:R-:W-:-:S07]  /*18e0*/  PRMT R56, R65, 0x7610, R56 ;  /* 0x0000761041387816 */ /* 0x000fce0000000038 */
.L_x_3465:
[----:B------:R-:W-:Y:S01]  /*18f0*/  HADD2.F32 R193, -RZ, R60.H1_H1 ;  /* 0x3000003cffc17230 */ /* 0x000fe20000004100 */
[----:B------:R-:W-:Y:S06]  /*1900*/  @P1 BRA `(.L_x_3466) ;  /* 0x0000000000201947 */ /* 0x000fec0003800000 */
[----:B------:R-:W-:-:S04]  /*1910*/  ISETP.NE.U32.AND P2, PT, RZ, UR14, PT ;  /* 0x0000000eff007c0c */ /* 0x000fc8000bf45070 */
[----:B------:R-:W-:-:S13]  /*1920*/  ISETP.NE.AND.EX P2, PT, RZ, UR15, PT, P2 ;  /* 0x0000000fff007c0c */ /* 0x000fda000bf45320 */
[----:B------:R-:W-:Y:S05]  /*1930*/  @P2 BRA `(.L_x_3467) ;  /* 0x0000000000082947 */ /* 0x000fea0003800000 */
[----:B------:R-:W-:Y:S05]  /*1940*/  @P3 BRA `(.L_x_3468) ;  /* 0x0000000000203947 */ /* 0x000fea0003800000 */
[----:B------:R-:W-:Y:S05]  /*1950*/  BRA `(.L_x_3469) ;  /* 0x0000000000247947 */ /* 0x000fea0003800000 */
.L_x_3467:
[----:B-----5:R-:W-:-:S05]  /*1960*/  HADD2.F32 R60, -RZ, R52.H1_H1 ;  /* 0x30000034ff3c7230 */ /* 0x020fca0000004100 */
[----:B------:R-:W-:Y:S01]  /*1970*/  FADD.FTZ R193, R60, R193 ;  /* 0x000000c13cc17221 */ /* 0x000fe20000010000 */
[----:B------:R-:W-:Y:S06]  /*1980*/  BRA `(.L_x_3468) ;  /* 0x0000000000107947 */ /* 0x000fec0003800000 */
.L_x_3466:
[----:B-----5:R-:W-:Y:S02]  /*1990*/  HADD2.F32 R60, -RZ, R48.H1_H1 ;  /* 0x30000030ff3c7230 */ /* 0x020fe40000004100 */
[----:B------:R-:W-:-:S03]  /*19a0*/  @P0 HADD2.F32 R66, -RZ, R52.H1_H1 ;  /* 0x30000034ff420230 */ /* 0x000fc60000004100 */
[----:B------:R-:W-:-:S04]  /*19b0*/  FADD.FTZ R193, R60, R193 ;  /* 0x000000c13cc17221 */ /* 0x000fc80000010000 */
[----:B------:R-:W-:-:S07]  /*19c0*/  @P0 FADD.FTZ R193, R66, R193 ;  /* 0x000000c142c10221 */ /* 0x000fce0000010000 */
.L_x_3468:
[----:B------:R-:W-:-:S04]  /*19d0*/  F2FP.F16.F32.PACK_AB R60, RZ, R193 ;  /* 0x000000c1ff3c723e */ /* 0x000fc800000000ff */
[----:B------:R-:W-:-:S07]  /*19e0*/  PRMT R56, R56, 0x5410, R60 ;  /* 0x0000541038387816 */ /* 0x000fce000000003c */
.L_x_3469:
[----:B------:R-:W-:Y:S01]  /*19f0*/  HADD2.F32 R194, -RZ, R61.H0_H0 ;  /* 0x2000003dffc27230 */ /* 0x000fe20000004100 */
[----:B------:R-:W-:Y:S06]  /*1a00*/  @P1 BRA `(.L_x_3470) ;  /* 0x0000000000201947 */ /* 0x000fec0003800000 */
[----:B------:R-:W-:-:S04]  /*1a10*/  ISETP.NE.U32.AND P2, PT, RZ, UR14, PT ;  /* 0x0000000eff007c0c */ /* 0x000fc8000bf45070 */
[----:B------:R-:W-:-:S13]  /*1a20*/  ISETP.NE.AND.EX P2, PT, RZ, UR15, PT, P2 ;  /* 0x0000000fff007c0c */ /* 0x000fda000bf45320 */
[----:B------:R-:W-:Y:S05]  /*1a30*/  @P2 BRA `(.L_x_3471) ;  /* 0x0000000000082947 */ /* 0x000fea0003800000 */
[----:B------:R-:W-:Y:S05]  /*1a40*/  @P3 BRA `(.L_x_3472) ;  /* 0x0000000000203947 */ /* 0x000fea0003800000 */
[----:B------:R-:W-:Y:S05]  /*1a50*/  BRA `(.L_x_3473) ;  /* 0x0000000000247947 */ /* 0x000fea0003800000 */
.L_x_3471:
[----:B-----5:R-:W-:-:S05]  /*1a60*/  HADD2.F32 R65, -RZ, R53.H0_H0 ;  /* 0x20000035ff417230 */ /* 0x020fca0000004100 */
[----:B------:R-:W-:Y:S01]  /*1a70*/  FADD.FTZ R194, R65, R194 ;  /* 0x000000c241c27221 */ /* 0x000fe20000010000 */
[----:B------:R-:W-:Y:S06]  /*1a80*/  BRA `(.L_x_3472) ;  /* 0x0000000000107947 */ /* 0x000fec0003800000 */
.L_x_3470:
[----:B-----5:R-:W-:Y:S02]  /*1a90*/  HADD2.F32 R65, -RZ, R49.H0_H0 ;  /* 0x20000031ff417230 */ /* 0x020fe40000004100 */
[----:B------:R-:W-:-:S03]  /*1aa0*/  @P0 HADD2.F32 R67, -RZ, R53.H0_H0 ;  /* 0x20000035ff430230 */ /* 0x000fc60000004100 */
[----:B------:R-:W-:-:S04]  /*1ab0*/  FADD.FTZ R194, R65, R194 ;  /* 0x000000c241c27221 */ /* 0x000fc80000010000 */
[----:B------:R-:W-:-:S07]  /*1ac0*/  @P0 FADD.FTZ R194, R67, R194 ;  /* 0x000000c243c20221 */ /* 0x000fce0000010000 */
.L_x_3472:
[----:B------:R-:W-:-:S04]  /*1ad0*/  F2FP.F16.F32.PACK_AB R60, RZ, R194 ;  /* 0x000000c2ff3c723e */ /* 0x000fc800000000ff */
[----:B------:R-:W-:-:S07]  /*1ae0*/  PRMT R57, R60, 0x7610, R57 ;  /* 0x000076103c397816 */ /* 0x000fce0000000039 */
.L_x_3473:
[----:B------:R-:W-:Y:S01]  /*1af0*/  HADD2.F32 R203, -RZ, R61.H1_H1 ;  /* 0x3000003dffcb7230 */ /* 0x000fe20000004100 */
[----:B------:R-:W-:Y:S06]  /*1b00*/  @P1 BRA `(.L_x_3474) ;  /* 0x0000000000201947 */ /* 0x000fec0003800000 */
[----:B------:R-:W-:-:S04]  /*1b10*/  ISETP.NE.U32.AND P2, PT, RZ, UR14, PT ;  /* 0x0000000eff007c0c */ /* 0x000fc8000bf45070 */
[----:B------:R-:W-:-:S13]  /*1b20*/  ISETP.NE.AND.EX P2, PT, RZ, UR15, PT, P2 ;  /* 0x0000000fff007c0c */ /* 0x000fda000bf45320 */
[----:B------:R-:W-:Y:S05]  /*1b30*/  @P2 BRA `(.L_x_3475) ;  /* 0x0000000000082947 */ /* 0x000fea0003800000 */
[----:B------:R-:W-:Y:S05]  /*1b40*/  @P3 BRA `(.L_x_3476) ;  /* 0x0000000000203947 */ /* 0x000fea0003800000 */
[----:B------:R-:W-:Y:S05]  /*1b50*/  BRA `(.L_x_3477) ;  /* 0x0000000000247947 */ /* 0x000fea0003800000 */
.L_x_3475:
[----:B-----5:R-:W-:-:S05]  /*1b60*/  HADD2.F32 R60, -RZ, R53.H1_H1 ;  /* 0x30000035ff3c7230 */ /* 0x020fca0000004100 */
[----:B------:R-:W-:Y:S01]  /*1b70*/  FADD.FTZ R203, R60, R203 ;  /* 0x000000cb3ccb7221 */ /* 0x000fe20000010000 */
[----:B------:R-:W-:Y:S06]  /*1b80*/  BRA `(.L_x_3476) ;  /* 0x0000000000107947 */ /* 0x000fec0003800000 */
.L_x_3474:
[----:B-----5:R-:W-:Y:S02]  /*1b90*/  HADD2.F32 R60, -RZ, R49.H1_H1 ;  /* 0x30000031ff3c7230 */ /* 0x020fe40000004100 */
[----:B------:R-:W-:-:S03]  /*1ba0*/  @P0 HADD2.F32 R66, -RZ, R53.H1_H1 ;  /* 0x30000035ff420230 */ /* 0x000fc60000004100 */
[----:B------:R-:W-:-:S04]  /*1bb0*/  FADD.FTZ R203, R60, R203 ;  /* 0x000000cb3ccb7221 */ /* 0x000fc80000010000 */
[----:B------:R-:W-:-:S07]  /*1bc0*/  @P0 FADD.FTZ R203, R66, R203 ;  /* 0x000000cb42cb0221 */ /* 0x000fce0000010000 */
.L_x_3476:
[----:B------:R-:W-:-:S04]  /*1bd0*/  F2FP.F16.F32.PACK_AB R60, RZ, R203 ;  /* 0x000000cbff3c723e */ /* 0x000fc800000000ff */
[----:B------:R-:W-:-:S07]  /*1be0*/  PRMT R57, R57, 0x5410, R60 ;  /* 0x0000541039397816 */ /* 0x000fce000000003c */
.L_x_3477:
[----:B------:R-:W-:Y:S01]  /*1bf0*/  HADD2.F32 R204, -RZ, R62.H0_H0 ;  /* 0x2000003effcc7230 */ /* 0x000fe20000004100 */
[----:B------:R-:W-:Y:S06]  /*1c00*/  @P1 BRA `(.L_x_3478) ;  /* 0x0000000000201947 */ /* 0x000fec0003800000 */
[----:B------:R-:W-:-:S04]  /*1c10*/  ISETP.NE.U32.AND P2, PT, RZ, UR14, PT ;  /* 0x0000000eff007c0c */ /* 0x000fc8000bf45070 */
[----:B------:R-:W-:-:S13]  /*1c20*/  ISETP.NE.AND.EX P2, PT, RZ, UR15, PT, P2 ;  /* 0x0000000fff007c0c */ /* 0x000fda000bf45320 */
[----:B------:R-:W-:Y:S05]  /*1c30*/  @P2 BRA `(.L_x_3479) ;  /* 0x0000000000082947 */ /* 0x000fea0003800000 */
[----:B------:R-:W-:Y:S05]  /*1c40*/  @P3 BRA `(.L_x_3480) ;  /* 0x0000000000203947 */ /* 0x000fea0003800000 */
[----:B------:R-:W-:Y:S05]  /*1c50*/  BRA `(.L_x_3481) ;  /* 0x0000000000247947 */ /* 0x000fea0003800000 */
.L_x_3479:
[----:B-----5:R-:W-:-:S05]  /*1c60*/  HADD2.F32 R61, -RZ, R54.H0_H0 ;  /* 0x20000036ff3d7230 */ /* 0x020fca0000004100 */
[----:B------:R-:W-:Y:S01]  /*1c70*/  FADD.FTZ R204, R61, R204 ;  /* 0x000000cc3dcc7221 */ /* 0x000fe20000010000 */
[----:B------:R-:W-:Y:S06]  /*1c80*/  BRA `(.L_x_3480) ;  /* 0x0000000000107947 */ /* 0x000fec0003800000 */
.L_x_3478:
[----:B-----5:R-:W-:Y:S02]  /*1c90*/  HADD2.F32 R61, -RZ, R50.H0_H0 ;  /* 0x20000032ff3d7230 */ /* 0x020fe40000004100 */
[----:B------:R-:W-:-:S03]  /*1ca0*/  @P0 HADD2.F32 R65, -RZ, R54.H0_H0 ;  /* 0x20000036ff410230 */ /* 0x000fc60000004100 */
[----:B------:R-:W-:-:S04]  /*1cb0*/  FADD.FTZ R204, R61, R204 ;  /* 0x000000cc3dcc7221 */ /* 0x000fc80000010000 */
[----:B------:R-:W-:-:S07]  /*1cc0*/  @P0 FADD.FTZ R204, R65, R204 ;  /* 0x000000cc41cc0221 */ /* 0x000fce0000010000 */
.L_x_3480:
[----:B------:R-:W-:-:S04]  /*1cd0*/  F2FP.F16.F32.PACK_AB R60, RZ, R204 ;  /* 0x000000ccff3c723e */ /* 0x000fc800000000ff */
[----:B------:R-:W-:-:S07]  /*1ce0*/  PRMT R58, R60, 0x7610, R58 ;  /* 0x000076103c3a7816 */ /* 0x000fce000000003a */
.L_x_3481:
[----:B------:R-:W-:Y:S01]  /*1cf0*/  HADD2.F32 R213, -RZ, R62.H1_H1 ;  /* 0x3000003effd57230 */ /* 0x000fe20000004100 */
[----:B------:R-:W-:Y:S06]  /*1d00*/  @P1 BRA `(.L_x_3482) ;  /* 0x0000000000201947 */ /* 0x000fec0003800000 */
[----:B------:R-:W-:-:S04]  /*1d10*/  ISETP.NE.U32.AND P2, PT, RZ, UR14, PT ;  /* 0x0000000eff007c0c */ /* 0x000fc8000bf45070 */
[----:B------:R-:W-:-:S13]  /*1d20*/  ISETP.NE.AND.EX P2, PT, RZ, UR15, PT, P2 ;  /* 0x0000000fff007c0c */ /* 0x000fda000bf45320 */
[----:B------:R-:W-:Y:S05]  /*1d30*/  @P2 BRA `(.L_x_3483) ;  /* 0x0000000000082947 */ /* 0x000fea0003800000 */
[----:B------:R-:W-:Y:S05]  /*1d40*/  @P3 BRA `(.L_x_3484) ;  /* 0x0000000000203947 */ /* 0x000fea0003800000 */
[----:B------:R-:W-:Y:S05]  /*1d50*/  BRA `(.L_x_3485) ;  /* 0x0000000000247947 */ /* 0x000fea0003800000 */
.L_x_3483:
[----:B-----5:R-:W-:-:S05]  /*1d60*/  HADD2.F32 R60, -RZ, R54.H1_H1 ;  /* 0x30000036ff3c7230 */ /* 0x020fca0000004100 */
[----:B------:R-:W-:Y:S01]  /*1d70*/  FADD.FTZ R213, R60, R213 ;  /* 0x000000d53cd57221 */ /* 0x000fe20000010000 */
[----:B------:R-:W-:Y:S06]  /*1d80*/  BRA `(.L_x_3484) ;  /* 0x0000000000107947 */ /* 0x000fec0003800000 */
.L_x_3482:
[----:B-----5:R-:W-:Y:S02]  /*1d90*/  HADD2.F32 R60, -RZ, R50.H1_H1 ;  /* 0x30000032ff3c7230 */ /* 0x020fe40000004100 */
[----:B------:R-:W-:-:S03]  /*1da0*/  @P0 HADD2.F32 R62, -RZ, R54.H1_H1 ;  /* 0x30000036ff3e0230 */ /* 0x000fc60000004100 */
[----:B------:R-:W-:-:S04]  /*1db0*/  FADD.FTZ R213, R60, R213 ;  /* 0x000000d53cd57221 */ /* 0x000fc80000010000 */
[----:B------:R-:W-:-:S07]  /*1dc0*/  @P0 FADD.FTZ R213, R62, R213 ;  /* 0x000000d53ed50221 */ /* 0x000fce0000010000 */
.L_x_3484:
[----:B------:R-:W-:-:S04]  /*1dd0*/  F2FP.F16.F32.PACK_AB R60, RZ, R213 ;  /* 0x000000d5ff3c723e */ /* 0x000fc800000000ff */
[----:B------:R-:W-:-:S07]  /*1de0*/  PRMT R58, R58, 0x5410, R60 ;  /* 0x000054103a3a7816 */ /* 0x000fce000000003c */
.L_x_3485:
[----:B------:R-:W-:Y:S01]  /*1df0*/  HADD2.F32 R214, -RZ, R63.H0_H0 ;  /* 0x2000003fffd67230 */ /* 0x000fe20000004100 */
[----:B------:R-:W-:Y:S06]  /*1e00*/  @P1 BRA `(.L_x_3486) ;  /* 0x0000000000201947 */ /* 0x000fec0003800000 */
[----:B------:R-:W-:-:S04]  /*1e10*/  ISETP.NE.U32.AND P2, PT, RZ, UR14, PT ;  /* 0x0000000eff007c0c */ /* 0x000fc8000bf45070 */
[----:B------:R-:W-:-:S13]  /*1e20*/  ISETP.NE.AND.EX P2, PT, RZ, UR15, PT, P2 ;  /* 0x0000000fff007c0c */ /* 0x000fda000bf45320 */
[----:B------:R-:W-:Y:S05]  /*1e30*/  @P2 BRA `(.L_x_3487) ;  /* 0x0000000000082947 */ /* 0x000fea0003800000 */
[----:B------:R-:W-:Y:S05]  /*1e40*/  @P3 BRA `(.L_x_3488) ;  /* 0x0000000000203947 */ /* 0x000fea0003800000 */
[----:B------:R-:W-:Y:S05]  /*1e50*/  BRA `(.L_x_3489) ;  /* 0x0000000000247947 */ /* 0x000fea0003800000 */
.L_x_3487:
[----:B-----5:R-:W-:-:S05]  /*1e60*/  HADD2.F32 R61, -RZ, R55.H0_H0 ;  /* 0x20000037ff3d7230 */ /* 0x020fca0000004100 */
[----:B------:R-:W-:Y:S01]  /*1e70*/  FADD.FTZ R214, R61, R214 ;  /* 0x000000d63dd67221 */ /* 0x000fe20000010000 */
[----:B------:R-:W-:Y:S06]  /*1e80*/  BRA `(.L_x_3488) ;  /* 0x0000000000107947 */ /* 0x000fec0003800000 */
.L_x_3486:
[----:B-----5:R-:W-:Y:S02]  /*1e90*/  HADD2.F32 R61, -RZ, R51.H0_H0 ;  /* 0x20000033ff3d7230 */ /* 0x020fe40000004100 */
[----:B------:R-:W-:-:S03]  /*1ea0*/  @P0 HADD2.F32 R65, -RZ, R55.H0_H0 ;  /* 0x20000037ff410230 */ /* 0x000fc60000004100 */
[----:B------:R-:W-:-:S04]  /*1eb0*/  FADD.FTZ R214, R61, R214 ;  /* 0x000000d63dd67221 */ /* 0x000fc80000010000 */
[----:B------:R-:W-:-:S07]  /*1ec0*/  @P0 FADD.FTZ R214, R65, R214 ;  /* 0x000000d641d60221 */ /* 0x000fce0000010000 */
.L_x_3488:
[----:B------:R-:W-:-:S04]  /*1ed0*/  F2FP.F16.F32.PACK_AB R60, RZ, R214 ;  /* 0x000000d6ff3c723e */ /* 0x000fc800000000ff */
[----:B------:R-:W-:-:S07]  /*1ee0*/  PRMT R59, R60, 0x7610, R59 ;  /* 0x000076103c3b7816 */ /* 0x000fce000000003b */
.L_x_3489:
[----:B------:R-:W-:Y:S01]  /*1ef0*/  HADD2.F32 R224, -RZ, R63.H1_H1 ;  /* 0x3000003fffe07230 */ /* 0x000fe20000004100 */
[----:B------:R-:W-:Y:S06]  /*1f00*/  @P1 BRA `(.L_x_3490) ;  /* 0x0000000000201947 */ /* 0x000fec0003800000 */
[----:B------:R-:W-:-:S04]  /*1f10*/  ISETP.NE.U32.AND P0, PT, RZ, UR14, PT ;  /* 0x0000000eff007c0c */ /* 0x000fc8000bf05070 */
[----:B------:R-:W-:-:S13]  /*1f20*/  ISETP.NE.AND.EX P0, PT, RZ, UR15, PT, P0 ;  /* 0x0000000fff007c0c */ /* 0x000fda000bf05300 */
[----:B------:R-:W-:Y:S05]  /*1f30*/  @P0 BRA `(.L_x_3491) ;  /* 0x0000000000080947 */ /* 0x000fea0003800000 */
[----:B------:R-:W-:Y:S05]  /*1f40*/  @P3 BRA `(.L_x_3492) ;  /* 0x0000000000203947 */ /* 0x000fea0003800000 */
[----:B------:R-:W-:Y:S05]  /*1f50*/  BRA `(.L_x_3493) ;  /* 0x0000000000247947 */ /* 0x000fea0003800000 */
.L_x_3491:
[----:B-----5:R-:W-:-:S05]  /*1f60*/  HADD2.F32 R61, -RZ, R55.H1_H1 ;  /* 0x30000037ff3d7230 */ /* 0x020fca0000004100 */
[----:B------:R-:W-:Y:S01]  /*1f70*/  FADD.FTZ R224, R61, R224 ;  /* 0x000000e03de07221 */ /* 0x000fe20000010000 */
[----:B------:R-:W-:Y:S06]  /*1f80*/  BRA `(.L_x_3492) ;  /* 0x0000000000107947 */ /* 0x000fec0003800000 */
.L_x_3490:
[----:B-----5:R-:W-:Y:S02]  /*1f90*/  HADD2.F32 R61, -RZ, R51.H1_H1 ;  /* 0x30000033ff3d7230 */ /* 0x020fe40000004100 */
[----:B------:R-:W-:-:S03]  /*1fa0*/  @P0 HADD2.F32 R63, -RZ, R55.H1_H1 ;  /* 0x30000037ff3f0230 */ /* 0x000fc60000004100 */
[----:B------:R-:W-:-:S04]  /*1fb0*/  FADD.FTZ R224, R61, R224 ;  /* 0x000000e03de07221 */ /* 0x000fc80000010000 */
[----:B------:R-:W-:-:S07]  /*1fc0*/  @P0 FADD.FTZ R224, R63, R224 ;  /* 0x000000e03fe00221 */ /* 0x000fce0000010000 */
.L_x_3492:
[----:B------:R-:W-:-:S04]  /*1fd0*/  F2FP.F16.F32.PACK_AB R60, RZ, R224 ;  /* 0x000000e0ff3c723e */ /* 0x000fc800000000ff */
[----:B------:R-:W-:-:S07]  /*1fe0*/  PRMT R59, R59, 0x5410, R60 ;  /* 0x000054103b3b7816 */ /* 0x000fce000000003c */
.L_x_3493:
[----:B------:R-:W0:Y:S01]  /*1ff0*/  @P3 LDC.64 R60, c[0x0][0x238] ;  /* 0x00008e00ff3c3b82 */ /* 0x000e220000000a00 */
[C---:B------:R-:W-:Y:S02]  /*2000*/  IADD3 R65, R223.reuse, 0x80, RZ ;  /* 0x00000080df417810 */ /* 0x040fe40007ffe0ff */
[----:B0-----:R-:W-:-:S04]  /*2010*/  @P3 LEA R60, P0, R223, R60, 0x4 ;  /* 0x0000003cdf3c3211 */ /* 0x001fc800078020ff */
[----:B------:R-:W-:-:S05]  /*2020*/  @P3 LEA.HI.X R61, R223, R61, RZ, 0x4, P0 ;  /* 0x0000003ddf3d3211 */ /* 0x000fca00000f24ff */
[----:B------:R0:W-:Y:S04]  /*2030*/  @P3 STG.E.128 desc[UR4][R60.64], R56 ;  /* 0x000000383c003986 */ /* 0x0001e8000c101d04 */
.L_x_3461:
[----:B------:R-:W-:Y:S05]  /*2040*/  BSYNC B0 ;  /* 0x0000000000007941 */ /* 0x000fea0003800000 */
.L_x_3460:
        /* <DEDUP_REMOVED lines=25> */
.L_x_3497:
[----:B-----5:R-:W-:-:S05]  /*21e0*/  HADD2.F32 R67, -RZ, R52.H0_H0 ;  /* 0x20000034ff437230 */ /* 0x020fca0000004100 */
[----:B------:R-:W-:Y:S01]  /*21f0*/  FADD.FTZ R184, R67, R184 ;  /* 0x000000b843b87221 */ /* 0x000fe20000010000 */
[----:B------:R-:W-:Y:S06]  /*2200*/  BRA `(.L_x_3498) ;  /* 0x0000000000107947 */ /* 0x000fec0003800000 */
.L_x_3496:
[----:B-----5:R-:W-:Y:S02]  /*2210*/  HADD2.F32 R67, -RZ, R48.H0_H0 ;  /* 0x20000030ff437230 */ /* 0x020fe40000004100 */
[----:B------:R-:W-:-:S03]  /*2220*/  @P0 HADD2.F32 R195, -RZ, R52.H0_H0 ;  /* 0x20000034ffc30230 */ /* 0x000fc60000004100 */
[----:B------:R-:W-:-:S04]  /*2230*/  FADD.FTZ R184, R67, R184 ;  /* 0x000000b843b87221 */ /* 0x000fc80000010000 */
[----:B------:R-:W-:-:S07]  /*2240*/  @P0 FADD.FTZ R184, R195, R184 ;  /* 0x000000b8c3b80221 */ /* 0x000fce0000010000 */
.L_x_3498:
[----:B------:R-:W-:-:S04]  /*2250*/  F2FP.F16.F32.PACK_AB R66, RZ, R184 ;  /* 0x000000b8ff42723e */ /* 0x000fc800000000ff */
[----:B------:R-:W-:-:S07]  /*2260*/  PRMT R56, R66, 0x7610, R56 ;  /* 0x0000761042387816 */ /* 0x000fce0000000038 */
.L_x_3499:
[----:B------:R-:W-:Y:S01]  /*2270*/  HADD2.F32 R195, -RZ, R60.H1_H1 ;  /* 0x3000003cffc37230 */ /* 0x000fe20000004100 */
[----:B------:R-:W-:Y:S06]  /*2280*/  @P1 BRA `(.L_x_3500) ;  /* 0x0000000000201947 */ /* 0x000fec0003800000 */
[----:B------:R-:W-:-:S04]  /*2290*/  ISETP.NE.U32.AND P2, PT, RZ, UR14, PT ;  /* 0x0000000eff007c0c */ /* 0x000fc8000bf45070 */
[----:B------:R-:W-:-:S13]  /*22a0*/  ISETP.NE.AND.EX P2, PT, RZ, UR15, PT, P2 ;  /* 0x0000000fff007c0c */ /* 0x000fda000bf45320 */
[----:B------:R-:W-:Y:S05]  /*22b0*/  @P2 BRA `(.L_x_3501) ;  /* 0x0000000000082947 */ /* 0x000fea0003800000 */
[----:B------:R-:W-:Y:S05]  /*22c0*/  @P3 BRA `(.L_x_3502) ;  /* 0x0000000000203947 */ /* 0x000fea0003800000 */
[----:B------:R-:W-:Y:S05]  /*22d0*/  BRA `(.L_x_3503) ;  /* 0x0000000000247947 */ /* 0x000fea0003800000 */
.L_x_3501:
[----:B-----5:R-:W-:-:S05]  /*22e0*/  HADD2.F32 R60, -RZ, R52.H1_H1 ;  /* 0x30000034ff3c7230 */ /* 0x020fca0000004100 */
[----:B------:R-:W-:Y:S01]  /*22f0*/  FADD.FTZ R195, R60, R195 ;  /* 0x000000c33cc37221 */ /* 0x000fe20000010000 */
[----:B------:R-:W-:Y:S06]  /*2300*/  BRA `(.L_x_3502) ;  /* 0x0000000000107947 */ /* 0x000fec0003800000 */
.L_x_3500:
[----:B-----5:R-:W-:Y:S02]  /*2310*/  HADD2.F32 R60, -RZ, R48.H1_H1 ;  /* 0x30000030ff3c7230 */ /* 0x020fe40000004100 */
[----:B------:R-:W-:-:S03]  /*2320*/  @P0 HADD2.F32 R66, -RZ, R52.H1_H1 ;  /* 0x30000034ff420230 */ /* 0x000fc60000004100 */
[----:B------:R-:W-:-:S04]  /*2330*/  FADD.FTZ R195, R60, R195 ;  /* 0x000000c33cc37221 */ /* 0x000fc80000010000 */
[----:B------:R-:W-:-:S07]  /*2340*/  @P0 FADD.FTZ R195, R66, R195 ;  /* 0x000000c342c30221 */ /* 0x000fce0000010000 */
.L_x_3502:
[----:B------:R-:W-:-:S04]  /*2350*/  F2FP.F16.F32.PACK_AB R60, RZ, R195 ;  /* 0x000000c3ff3c723e */ /* 0x000fc800000000ff */
[----:B------:R-:W-:-:S07]  /*2360*/  PRMT R56, R56, 0x5410, R60 ;  /* 0x0000541038387816 */ /* 0x000fce000000003c */
.L_x_3503:
[----:B------:R-:W-:Y:S01]  /*2370*/  HADD2.F32 R196, -RZ, R61.H0_H0 ;  /* 0x2000003dffc47230 */ /* 0x000fe20000004100 */
[----:B------:R-:W-:Y:S06]  /*2380*/  @P1 BRA `(.L_x_3504) ;  /* 0x0000000000201947 */ /* 0x000fec0003800000 */
[----:B------:R-:W-:-:S04]  /*2390*/  ISETP.NE.U32.AND P2, PT, RZ, UR14, PT ;  /* 0x0000000eff007c0c */ /* 0x000fc8000bf45070 */
[----:B------:R-:W-:-:S13]  /*23a0*/  ISETP.NE.AND.EX P2, PT, RZ, UR15, PT, P2 ;  /* 0x0000000fff007c0c */ /* 0x000fda000bf45320 */
[----:B------:R-:W-:Y:S05]  /*23b0*/  @P2 BRA `(.L_x_3505) ;  /* 0x0000000000082947 */ /* 0x000fea0003800000 */
[----:B------:R-:W-:Y:S05]  /*23c0*/  @P3 BRA `(.L_x_3506) ;  /* 0x0000000000203947 */ /* 0x000fea0003800000 */
[----:B------:R-:W-:Y:S05]  /*23d0*/  BRA `(.L_x_3507) ;  /* 0x0000000000247947 */ /* 0x000fea0003800000 */
.L_x_3505:
[----:B-----5:R-:W-:-:S05]  /*23e0*/  HADD2.F32 R67, -RZ, R53.H0_H0 ;  /* 0x20000035ff437230 */ /* 0x020fca0000004100 */
[----:B------:R-:W-:Y:S01]  /*23f0*/  FADD.FTZ R196, R67, R196 ;  /* 0x000000c443c47221 */ /* 0x000fe20000010000 */
[----:B------:R-:W-:Y:S06]  /*2400*/  BRA `(.L_x_3506) ;  /* 0x0000000000107947 */ /* 0x000fec0003800000 */
.L_x_3504:
[----:B-----5:R-:W-:Y:S02]  /*2410*/  HADD2.F32 R67, -RZ, R49.H0_H0 ;  /* 0x20000031ff437230 */ /* 0x020fe40000004100 */
[----:B------:R-:W-:-:S03]  /*2420*/  @P0 HADD2.F32 R205, -RZ, R53.H0_H0 ;  /* 0x20000035ffcd0230 */ /* 0x000fc60000004100 */
[----:B------:R-:W-:-:S04]  /*2430*/  FADD.FTZ R196, R67, R196 ;  /* 0x000000c443c47221 */ /* 0x000fc80000010000 */
[----:B------:R-:W-:-:S07]  /*2440*/  @P0 FADD.FTZ R196, R205, R196 ;  /* 0x000000c4cdc40221 */ /* 0x000fce0000010000 */
.L_x_3506:
[----:B------:R-:W-:-:S04]  /*2450*/  F2FP.F16.F32.PACK_AB R60, RZ, R196 ;  /* 0x000000c4ff3c723e */ /* 0x000fc800000000ff */
[----:B------:R-:W-:-:S07]  /*2460*/  PRMT R57, R60, 0x7610, R57 ;  /* 0x000076103c397816 */ /* 0x000fce0000000039 */
.L_x_3507:
[----:B------:R-:W-:Y:S01]  /*2470*/  HADD2.F32 R205, -RZ, R61.H1_H1 ;  /* 0x3000003dffcd7230 */ /* 0x000fe20000004100 */
[----:B------:R-:W-:Y:S06]  /*2480*/  @P1 BRA `(.L_x_3508) ;  /* 0x0000000000201947 */ /* 0x000fec0003800000 */
[----:B------:R-:W-:-:S04]  /*2490*/  ISETP.NE.U32.AND P2, PT, RZ, UR14, PT ;  /* 0x0000000eff007c0c */ /* 0x000fc8000bf45070 */
[----:B------:R-:W-:-:S13]  /*24a0*/  ISETP.NE.AND.EX P2, PT, RZ, UR15, PT, P2 ;  /* 0x0000000fff007c0c */ /* 0x000fda000bf45320 */
[----:B------:R-:W-:Y:S05]  /*24b0*/  @P2 BRA `(.L_x_3509) ;  /* 0x0000000000082947 */ /* 0x000fea0003800000 */
[----:B------:R-:W-:Y:S05]  /*24c0*/  @P3 BRA `(.L_x_3510) ;  /* 0x0000000000203947 */ /* 0x000fea0003800000 */
[----:B------:R-:W-:Y:S05]  /*24d0*/  BRA `(.L_x_3511) ;  /* 0x0000000000247947 */ /* 0x000fea0003800000 */
.L_x_3509:
[----:B-----5:R-:W-:-:S05]  /*24e0*/  HADD2.F32 R60, -RZ, R53.H1_H1 ;  /* 0x30000035ff3c7230 */ /* 0x020fca0000004100 */
[----:B------:R-:W-:Y:S01]  /*24f0*/  FADD.FTZ R205, R60, R205 ;  /* 0x000000cd3ccd7221 */ /* 0x000fe20000010000 */
[----:B------:R-:W-:Y:S06]  /*2500*/  BRA `(.L_x_3510) ;  /* 0x0000000000107947 */ /* 0x000fec0003800000 */
.L_x_3508:
[----:B-----5:R-:W-:Y:S02]  /*2510*/  HADD2.F32 R60, -RZ, R49.H1_H1 ;  /* 0x30000031ff3c7230 */ /* 0x020fe40000004100 */
[----:B------:R-:W-:-:S03]  /*2520*/  @P0 HADD2.F32 R66, -RZ, R53.H1_H1 ;  /* 0x30000035ff420230 */ /* 0x000fc60000004100 */
[----:B------:R-:W-:-:S04]  /*2530*/  FADD.FTZ R205, R60, R205 ;  /* 0x000000cd3ccd7221 */ /* 0x000fc80000010000 */
[----:B------:R-:W-:-:S07]  /*2540*/  @P0 FADD.FTZ R205, R66, R205 ;  /* 0x000000cd42cd0221 */ /* 0x000fce0000010000 */
.L_x_3510:
[----:B------:R-:W-:-:S04]  /*2550*/  F2FP.F16.F32.PACK_AB R60, RZ, R205 ;  /* 0x000000cdff3c723e */ /* 0x000fc800000000ff */
[----:B------:R-:W-:-:S07]  /*2560*/  PRMT R57, R57, 0x5410, R60 ;  /* 0x0000541039397816 */ /* 0x000fce000000003c */
.L_x_3511:
[----:B------:R-:W-:Y:S01]  /*2570*/  HADD2.F32 R206, -RZ, R62.H0_H0 ;  /* 0x2000003effce7230 */ /* 0x000fe20000004100 */
[----:B------:R-:W-:Y:S06]  /*2580*/  @P1 BRA `(.L_x_3512) ;  /* 0x0000000000201947 */ /* 0x000fec0003800000 */
[----:B------:R-:W-:-:S04]  /*2590*/  ISETP.NE.U32.AND P2, PT, RZ, UR14, PT ;  /* 0x0000000eff007c0c */ /* 0x000fc8000bf45070 */
[----:B------:R-:W-:-:S13]  /*25a0*/  ISETP.NE.AND.EX P2, PT, RZ, UR15, PT, P2 ;  /* 0x0000000fff007c0c */ /* 0x000fda000bf45320 */
[----:B------:R-:W-:Y:S05]  /*25b0*/  @P2 BRA `(.L_x_3513) ;  /* 0x0000000000082947 */ /* 0x000fea0003800000 */
[----:B------:R-:W-:Y:S05]  /*25c0*/  @P3 BRA `(.L_x_3514) ;  /* 0x0000000000203947 */ /* 0x000fea0003800000 */
[----:B------:R-:W-:Y:S05]  /*25d0*/  BRA `(.L_x_3515) ;  /* 0x0000000000247947 */ /* 0x000fea0003800000 */
.L_x_3513:
[----:B-----5:R-:W-:-:S05]  /*25e0*/  HADD2.F32 R61, -RZ, R54.H0_H0 ;  /* 0x20000036ff3d7230 */ /* 0x020fca0000004100 */
[----:B------:R-:W-:Y:S01]  /*25f0*/  FADD.FTZ R206, R61, R206 ;  /* 0x000000ce3dce7221 */ /* 0x000fe20000010000 */
[----:B------:R-:W-:Y:S06]  /*2600*/  BRA `(.L_x_3514) ;  /* 0x0000000000107947 */ /* 0x000fec0003800000 */
.L_x_3512:
[----:B-----5:R-:W-:Y:S02]  /*2610*/  HADD2.F32 R61, -RZ, R50.H0_H0 ;  /* 0x20000032ff3d7230 */ /* 0x020fe40000004100 */
[----:B------:R-:W-:-:S03]  /*2620*/  @P0 HADD2.F32 R67, -RZ, R54.H0_H0 ;  /* 0x20000036ff430230 */ /* 0x000fc60000004100 */
[----:B------:R-:W-:-:S04]  /*2630*/  FADD.FTZ R206, R61, R206 ;  /* 0x000000ce3dce7221 */ /* 0x000fc80000010000 */
[----:B------:R-:W-:-:S07]  /*2640*/  @P0 FADD.FTZ R206, R67, R206 ;  /* 0x000000ce43ce0221 */ /* 0x000fce0000010000 */
.L_x_3514:
[----:B------:R-:W-:-:S04]  /*2650*/  F2FP.F16.F32.PACK_AB R60, RZ, R206 ;  /* 0x000000ceff3c723e */ /* 0x000fc800000000ff */
[----:B------:R-:W-:-:S07]  /*2660*/  PRMT R58, R60, 0x7610, R58 ;  /* 0x000076103c3a7816 */ /* 0x000fce000000003a */
.L_x_3515:
[----:B------:R-:W-:Y:S01]  /*2670*/  HADD2.F32 R215, -RZ, R62.H1_H1 ;  /* 0x3000003effd77230 */ /* 0x000fe20000004100 */
[----:B------:R-:W-:Y:S06]  /*2680*/  @P1 BRA `(.L_x_3516) ;  /* 0x0000000000201947 */ /* 0x000fec0003800000 */
[----:B------:R-:W-:-:S04]  /*2690*/  ISETP.NE.U32.AND P2, PT, RZ, UR14, PT ;  /* 0x0000000eff007c0c */ /* 0x000fc8000bf45070 */
[----:B------:R-:W-:-:S13]  /*26a0*/  ISETP.NE.AND.EX P2, PT, RZ, UR15, PT, P2 ;  /* 0x0000000fff007c0c */ /* 0x000fda000bf45320 */
[----:B------:R-:W-:Y:S05]  /*26b0*/  @P2 BRA `(.L_x_3517) ;  /* 0x0000000000082947 */ /* 0x000fea0003800000 */
[----:B------:R-:W-:Y:S05]  /*26c0*/  @P3 BRA `(.L_x_3518) ;  /* 0x0000000000203947 */ /* 0x000fea0003800000 */
[----:B------:R-:W-:Y:S05]  /*26d0*/  BRA `(.L_x_3519) ;  /* 0x0000000000247947 */ /* 0x000fea0003800000 */
.L_x_3517:
[----:B-----5:R-:W-:-:S05]  /*26e0*/  HADD2.F32 R60, -RZ, R54.H1_H1 ;  /* 0x30000036ff3c7230 */ /* 0x020fca0000004100 */
[----:B------:R-:W-:Y:S01]  /*26f0*/  FADD.FTZ R215, R60, R215 ;  /* 0x000000d73cd77221 */ /* 0x000fe20000010000 */
[----:B------:R-:W-:Y:S06]  /*2700*/  BRA `(.L_x_3518) ;  /* 0x0000000000107947 */ /* 0x000fec0003800000 */
.L_x_3516:
[----:B-----5:R-:W-:Y:S02]  /*2710*/  HADD2.F32 R60, -RZ, R50.H1_H1 ;  /* 0x30000032ff3c7230 */ /* 0x020fe40000004100 */
[----:B------:R-:W-:-:S03]  /*2720*/  @P0 HADD2.F32 R62, -RZ, R54.H1_H1 ;  /* 0x30000036ff3e0230 */ /* 0x000fc60000004100 */
[----:B------:R-:W-:-:S04]  /*2730*/  FADD.FTZ R215, R60, R215 ;  /* 0x000000d73cd77221 */ /* 0x000fc80000010000 */
[----:B------:R-:W-:-:S07]  /*2740*/  @P0 FADD.FTZ R215, R62, R215 ;  /* 0x000000d73ed70221 */ /* 0x000fce0000010000 */
.L_x_3518:
[----:B------:R-:W-:-:S04]  /*2750*/  F2FP.F16.F32.PACK_AB R60, RZ, R215 ;  /* 0x000000d7ff3c723e */ /* 0x000fc800000000ff */
[----:B------:R-:W-:-:S07]  /*2760*/  PRMT R58, R58, 0x5410, R60 ;  /* 0x000054103a3a7816 */ /* 0x000fce000000003c */
.L_x_3519:
[----:B------:R-:W-:Y:S01]  /*2770*/  HADD2.F32 R216, -RZ, R63.H0_H0 ;  /* 0x2000003fffd87230 */ /* 0x000fe20000004100 */
[----:B------:R-:W-:Y:S06]  /*2780*/  @P1 BRA `(.L_x_3520) ;  /* 0x0000000000201947 */ /* 0x000fec0003800000 */
[----:B------:R-:W-:-:S04]  /*2790*/  ISETP.NE.U32.AND P2, PT, RZ, UR14, PT ;  /* 0x0000000eff007c0c */ /* 0x000fc8000bf45070 */
[----:B------:R-:W-:-:S13]  /*27a0*/  ISETP.NE.AND.EX P2, PT, RZ, UR15, PT, P2 ;  /* 0x0000000fff007c0c */ /* 0x000fda000bf45320 */
[----:B------:R-:W-:Y:S05]  /*27b0*/  @P2 BRA `(.L_x_3521) ;  /* 0x0000000000082947 */ /* 0x000fea0003800000 */
[----:B------:R-:W-:Y:S05]  /*27c0*/  @P3 BRA `(.L_x_3522) ;  /* 0x0000000000203947 */ /* 0x000fea0003800000 */
[----:B------:R-:W-:Y:S05]  /*27d0*/  BRA `(.L_x_3523) ;  /* 0x0000000000247947 */ /* 0x000fea0003800000 */
.L_x_3521:
[----:B-----5:R-:W-:-:S05]  /*27e0*/  HADD2.F32 R61, -RZ, R55.H0_H0 ;  /* 0x20000037ff3d7230 */ /* 0x020fca0000004100 */
[----:B------:R-:W-:Y:S01]  /*27f0*/  FADD.FTZ R216, R61, R216 ;  /* 0x000000d83dd87221 */ /* 0x000fe20000010000 */
[----:B------:R-:W-:Y:S06]  /*2800*/  BRA `(.L_x_3522) ;  /* 0x0000000000107947 */ /* 0x000fec0003800000 */
.L_x_3520:
[----:B-----5:R-:W-:Y:S02]  /*2810*/  HADD2.F32 R61, -RZ, R51.H0_H0 ;  /* 0x20000033ff3d7230 */ /* 0x020fe40000004100 */
[----:B------:R-:W-:-:S03]  /*2820*/  @P0 HADD2.F32 R67, -RZ, R55.H0_H0 ;  /* 0x20000037ff430230 */ /* 0x000fc60000004100 */
[----:B------:R-:W-:-:S04]  /*2830*/  FADD.FTZ R216, R61, R216 ;  /* 0x000000d83dd87221 */ /* 0x000fc80000010000 */
[----:B------:R-:W-:-:S07]  /*2840*/  @P0 FADD.FTZ R216, R67, R216 ;  /* 0x000000d843d80221 */ /* 0x000fce0000010000 */
.L_x_3522:
[----:B------:R-:W-:-:S04]  /*2850*/  F2FP.F16.F32.PACK_AB R60, RZ, R216 ;  /* 0x000000d8ff3c723e */ /* 0x000fc800000000ff */
[----:B------:R-:W-:-:S07]  /*2860*/  PRMT R59, R60, 0x7610, R59 ;  /* 0x000076103c3b7816 */ /* 0x000fce000000003b */
.L_x_3523:
[----:B------:R-:W-:Y:S01]  /*2870*/  HADD2.F32 R225, -RZ, R63.H1_H1 ;  /* 0x3000003fffe17230 */ /* 0x000fe20000004100 */
[----:B------:R-:W-:Y:S06]  /*2880*/  @P1 BRA `(.L_x_3524) ;  /* 0x0000000000201947 */ /* 0x000fec0003800000 */
[----:B------:R-:W-:-:S04]  /*2890*/  ISETP.NE.U32.AND P0, PT, RZ, UR14, PT ;  /* 0x0000000eff007c0c */ /* 0x000fc8000bf05070 */
[----:B------:R-:W-:-:S13]  /*28a0*/  ISETP.NE.AND.EX P0, PT, RZ, UR15, PT, P0 ;  /* 0x0000000fff007c0c */ /* 0x000fda000bf05300 */
[----:B------:R-:W-:Y:S05]  /*28b0*/  @P0 BRA `(.L_x_3525) ;  /* 0x0000000000080947 */ /* 0x000fea0003800000 */
[----:B------:R-:W-:Y:S05]  /*28c0*/  @P3 BRA `(.L_x_3526) ;  /* 0x0000000000203947 */ /* 0x000fea0003800000 */
[----:B------:R-:W-:Y:S05]  /*28d0*/  BRA `(.L_x_3527) ;  /* 0x0000000000247947 */ /* 0x000fea0003800000 */
.L_x_3525:
[----:B-----5:R-:W-:-:S05]  /*28e0*/  HADD2.F32 R60, -RZ, R55.H1_H1 ;  /* 0x30000037ff3c7230 */ /* 0x020fca0000004100 */
[----:B------:R-:W-:Y:S01]  /*28f0*/  FADD.FTZ R225, R60, R225 ;  /* 0x000000e13ce17221 */ /* 0x000fe20000010000 */
[----:B------:R-:W-:Y:S06]  /*2900*/  BRA `(.L_x_3526) ;  /* 0x0000000000107947 */ /* 0x000fec0003800000 */
.L_x_3524:
[----:B-----5:R-:W-:Y:S02]  /*2910*/  HADD2.F32 R60, -RZ, R51.H1_H1 ;  /* 0x30000033ff3c7230 */ /* 0x020fe40000004100 */
[----:B------:R-:W-:-:S03]  /*2920*/  @P0 HADD2.F32 R62, -RZ, R55.H1_H1 ;  /* 0x30000037ff3e0230 */ /* 0x000fc60000004100 */
[----:B------:R-:W-:-:S04]  /*2930*/  FADD.FTZ R225, R60, R225 ;  /* 0x000000e13ce17221 */ /* 0x000fc80000010000 */
[----:B------:R-:W-:-:S07]  /*2940*/  @P0 FADD.FTZ R225, R62, R225 ;  /* 0x000000e13ee10221 */ /* 0x000fce0000010000 */
.L_x_3526:
[----:B------:R-:W-:-:S04]  /*2950*/  F2FP.F16.F32.PACK_AB R60, RZ, R225 ;  /* 0x000000e1ff3c723e */ /* 0x000fc800000000ff */
[----:B------:R-:W-:-:S07]  /*2960*/  PRMT R59, R59, 0x5410, R60 ;  /* 0x000054103b3b7816 */ /* 0x000fce000000003c */
.L_x_3527:
[----:B------:R-:W0:Y:S02]  /*2970*/  @P3 LDC.64 R60, c[0x0][0x238] ;  /* 0x00008e00ff3c3b82 */ /* 0x000e240000000a00 */
[----:B0-----:R-:W-:-:S04]  /*2980*/  @P3 LEA R60, P0, R65, R60, 0x4 ;  /* 0x0000003c413c3211 */ /* 0x001fc800078020ff */
[C---:B------:R-:W-:Y:S02]  /*2990*/  @P3 LEA.HI.X R61, R65.reuse, R61, RZ, 0x4, P0 ;  /* 0x0000003d413d3211 */ /* 0x040fe400000f24ff */
[----:B------:R-:W-:-:S03]  /*29a0*/  IADD3 R65, R65, 0x80, RZ ;  /* 0x0000008041417810 */ /* 0x000fc60007ffe0ff */
[----:B------:R1:W-:Y:S04]  /*29b0*/  @P3 STG.E.128 desc[UR4][R60.64], R56 ;  /* 0x000000383c003986 */ /* 0x0003e8000c101d04 */
.L_x_3495:
[----:B------:R-:W-:Y:S05]  /*29c0*/  BSYNC B0 ;  /* 0x0000000000007941 */ /* 0x000fea0003800000 */
.L_x_3494:
        /* <DEDUP_REMOVED lines=25> */
.L_x_3531:
[----:B-----5:R-:W-:-:S05]  /*2b60*/  HADD2.F32 R66, -RZ, R52.H0_H0 ;  /* 0x20000034ff427230 */ /* 0x020fca0000004100 */
[----:B------:R-:W-:Y:S01]  /*2b70*/  FADD.FTZ R187, R66, R187 ;  /* 0x000000bb42bb7221 */ /* 0x000fe20000010000 */
[----:B------:R-:W-:Y:S06]  /*2b80*/  BRA `(.L_x_3532) ;  /* 0x0000000000107947 */ /* 0x000fec0003800000 */
.L_x_3530:
[----:B-----5:R-:W-:Y:S02]  /*2b90*/  HADD2.F32 R66, -RZ, R48.H0_H0 ;  /* 0x20000030ff427230 */ /* 0x020fe40000004100 */
[----:B------:R-:W-:-:S03]  /*2ba0*/  @P0 HADD2.F32 R198, -RZ, R52.H0_H0 ;  /* 0x20000034ffc60230 */ /* 0x000fc60000004100 */
[----:B------:R-:W-:-:S04]  /*2bb0*/  FADD.FTZ R187, R66, R187 ;  /* 0x000000bb42bb7221 */ /* 0x000fc80000010000 */
[----:B------:R-:W-:-:S07]  /*2bc0*/  @P0 FADD.FTZ R187, R198, R187 ;  /* 0x000000bbc6bb0221 */ /* 0x000fce0000010000 */
.L_x_3532:
[----:B------:R-:W-:-:S04]  /*2bd0*/  F2FP.F16.F32.PACK_AB R66, RZ, R187 ;  /* 0x000000bbff42723e */ /* 0x000fc800000000ff */
[----:B------:R-:W-:-:S07]  /*2be0*/  PRMT R56, R66, 0x7610, R56 ;  /* 0x0000761042387816 */ /* 0x000fce0000000038 */
.L_x_3533:
[----:B------:R-:W-:Y:S01]  /*2bf0*/  HADD2.F32 R197, -RZ, R60.H1_H1 ;  /* 0x3000003cffc57230 */ /* 0x000fe20000004100 */
[----:B------:R-:W-:Y:S06]  /*2c00*/  @P1 BRA `(.L_x_3534) ;  /* 0x0000000000201947 */ /* 0x000fec0003800000 */
[----:B------:R-:W-:-:S04]  /*2c10*/  ISETP.NE.U32.AND P2, PT, RZ, UR14, PT ;  /* 0x0000000eff007c0c */ /* 0x000fc8000bf45070 */
[----:B------:R-:W-:-:S13]  /*2c20*/  ISETP.NE.AND.EX P2, PT, RZ, UR15, PT, P2 ;  /* 0x0000000fff007c0c */ /* 0x000fda000bf45320 */
[----:B------:R-:W-:Y:S05]  /*2c30*/  @P2 BRA `(.L_x_3535) ;  /* 0x0000000000082947 */ /* 0x000fea0003800000 */
[----:B------:R-:W-:Y:S05]  /*2c40*/  @P3 BRA `(.L_x_3536) ;  /* 0x0000000000203947 */ /* 0x000fea0003800000 */
[----:B------:R-:W-:Y:S05]  /*2c50*/  BRA `(.L_x_3537) ;  /* 0x0000000000247947 */ /* 0x000fea0003800000 */
.L_x_3535:
[----:B-----5:R-:W-:-:S05]  /*2c60*/  HADD2.F32 R60, -RZ, R52.H1_H1 ;  /* 0x30000034ff3c7230 */ /* 0x020fca0000004100 */
[----:B------:R-:W-:Y:S01]  /*2c70*/  FADD.FTZ R197, R60, R197 ;  /* 0x000000c53cc57221 */ /* 0x000fe20000010000 */
[----:B------:R-:W-:Y:S06]  /*2c80*/  BRA `(.L_x_3536) ;  /* 0x0000000000107947 */ /* 0x000fec0003800000 */
.L_x_3534:
[----:B-----5:R-:W-:Y:S02]  /*2c90*/  HADD2.F32 R60, -RZ, R48.H1_H1 ;  /* 0x30000030ff3c7230 */ /* 0x020fe40000004100 */
[----:B------:R-:W-:-:S03]  /*2ca0*/  @P0 HADD2.F32 R66, -RZ, R52.H1_H1 ;  /* 0x30000034ff420230 */ /* 0x000fc60000004100 */
[----:B------:R-:W-:-:S04]  /*2cb0*/  FADD.FTZ R197, R60, R197 ;  /* 0x000000c53cc57221 */ /* 0x000fc80000010000 */
[----:B------:R-:W-:-:S07]  /*2cc0*/  @P0 FADD.FTZ R197, R66, R197 ;  /* 0x000000c542c50221 */ /* 0x000fce0000010000 */
.L_x_3536:
[----:B------:R-:W-:-:S04]  /*2cd0*/  F2FP.F16.F32.PACK_AB R60, RZ, R197 ;  /* 0x000000c5ff3c723e */ /* 0x000fc800000000ff */
[----:B------:R-:W-:-:S07]  /*2ce0*/  PRMT R56, R56, 0x5410, R60 ;  /* 0x0000541038387816 */ /* 0x000fce000000003c */
.L_x_3537:
[----:B------:R-:W-:Y:S01]  /*2cf0*/  HADD2.F32 R198, -RZ, R61.H0_H0 ;  /* 0x2000003dffc67230 */ /* 0x000fe20000004100 */
[----:B------:R-:W-:Y:S06]  /*2d00*/  @P1 BRA `(.L_x_3538) ;  /* 0x0000000000201947 */ /* 0x000fec0003800000 */
[----:B------:R-:W-:-:S04]  /*2d10*/  ISETP.NE.U32.AND P2, PT, RZ, UR14, PT ;  /* 0x0000000eff007c0c */ /* 0x000fc8000bf45070 */
[----:B------:R-:W-:-:S13]  /*2d20*/  ISETP.NE.AND.EX P2, PT, RZ, UR15, PT, P2 ;  /* 0x0000000fff007c0c */ /* 0x000fda000bf45320 */
[----:B------:R-:W-:Y:S05]  /*2d30*/  @P2 BRA `(.L_x_3539) ;  /* 0x0000000000082947 */ /* 0x000fea0003800000 */
[----:B------:R-:W-:Y:S05]  /*2d40*/  @P3 BRA `(.L_x_3540) ;  /* 0x0000000000203947 */ /* 0x000fea0003800000 */
[----:B------:R-:W-:Y:S05]  /*2d50*/  BRA `(.L_x_3541) ;  /* 0x0000000000247947 */ /* 0x000fea0003800000 */
.L_x_3539:
[----:B-----5:R-:W-:-:S05]  /*2d60*/  HADD2.F32 R67, -RZ, R53.H0_H0 ;  /* 0x20000035ff437230 */ /* 0x020fca0000004100 */
[----:B------:R-:W-:Y:S01]  /*2d70*/  FADD.FTZ R198, R67, R198 ;  /* 0x000000c643c67221 */ /* 0x000fe20000010000 */
[----:B------:R-:W-:Y:S06]  /*2d80*/  BRA `(.L_x_3540) ;  /* 0x0000000000107947 */ /* 0x000fec0003800000 */
.L_x_3538:
[----:B-----5:R-:W-:Y:S02]  /*2d90*/  HADD2.F32 R67, -RZ, R49.H0_H0 ;  /* 0x20000031ff437230 */ /* 0x020fe40000004100 */
[----:B------:R-:W-:-:S03]  /*2da0*/  @P0 HADD2.F32 R207, -RZ, R53.H0_H0 ;  /* 0x20000035ffcf0230 */ /* 0x000fc60000004100 */
[----:B------:R-:W-:-:S04]  /*2db0*/  FADD.FTZ R198, R67, R198 ;  /* 0x000000c643c67221 */ /* 0x000fc80000010000 */
[----:B------:R-:W-:-:S07]  /*2dc0*/  @P0 FADD.FTZ R198, R207, R198 ;  /* 0x000000c6cfc60221 */ /* 0x000fce0000010000 */
.L_x_3540:
[----:B------:R-:W-:-:S04]  /*2dd0*/  F2FP.F16.F32.PACK_AB R60, RZ, R198 ;  /* 0x000000c6ff3c723e */ /* 0x000fc800000000ff */
[----:B------:R-:W-:-:S07]  /*2de0*/  PRMT R57, R60, 0x7610, R57 ;  /* 0x000076103c397816 */ /* 0x000fce0000000039 */
.L_x_3541:
[----:B------:R-:W-:Y:S01]  /*2df0*/  HADD2.F32 R207, -RZ, R61.H1_H1 ;  /* 0x3000003dffcf7230 */ /* 0x000fe20000004100 */
[----:B------:R-:W-:Y:S06]  /*2e00*/  @P1 BRA `(.L_x_3542) ;  /* 0x0000000000201947 */ /* 0x000fec0003800000 */
[----:B------:R-:W-:-:S04]  /*2e10*/  ISETP.NE.U32.AND P2, PT, RZ, UR14, PT ;  /* 0x0000000eff007c0c */ /* 0x000fc8000bf45070 */
[----:B------:R-:W-:-:S13]  /*2e20*/  ISETP.NE.AND.EX P2, PT, RZ, UR15, PT, P2 ;  /* 0x0000000fff007c0c */ /* 0x000fda000bf45320 */
[----:B------:R-:W-:Y:S05]  /*2e30*/  @P2 BRA `(.L_x_3543) ;  /* 0x0000000000082947 */ /* 0x000fea0003800000 */
[----:B------:R-:W-:Y:S05]  /*2e40*/  @P3 BRA `(.L_x_3544) ;  /* 0x0000000000203947 */ /* 0x000fea0003800000 */
[----:B------:R-:W-:Y:S05]  /*2e50*/  BRA `(.L_x_3545) ;  /* 0x0000000000247947 */ /* 0x000fea0003800000 */
.L_x_3543:
[----:B-----5:R-:W-:-:S05]  /*2e60*/  HADD2.F32 R60, -RZ, R53.H1_H1 ;  /* 0x30000035ff3c7230 */ /* 0x020fca0000004100 */
[----:B------:R-:W-:Y:S01]  /*2e70*/  FADD.FTZ R207, R60, R207 ;  /* 0x000000cf3ccf7221 */ /* 0x000fe20000010000 */
[----:B------:R-:W-:Y:S06]  /*2e80*/  BRA `(.L_x_3544) ;  /* 0x0000000000107947 */ /* 0x000fec0003800000 */
.L_x_3542:
[----:B-----5:R-:W-:Y:S02]  /*2e90*/  HADD2.F32 R60, -RZ, R49.H1_H1 ;  /* 0x30000031ff3c7230 */ /* 0x020fe40000004100 */
[----:B------:R-:W-:-:S03]  /*2ea0*/  @P0 HADD2.F32 R66, -RZ, R53.H1_H1 ;  /* 0x30000035ff420230 */ /* 0x000fc60000004100 */
[----:B------:R-:W-:-:S04]  /*2eb0*/  FADD.FTZ R207, R60, R207 ;  /* 0x000000cf3ccf7221 */ /* 0x000fc80000010000 */
[----:B------:R-:W-:-:S07]  /*2ec0*/  @P0 FADD.FTZ R207, R66, R207 ;  /* 0x000000cf42cf0221 */ /* 0x000fce0000010000 */
.L_x_3544:
[----:B------:R-:W-:-:S04]  /*2ed0*/  F2FP.F16.F32.PACK_AB R60, RZ, R207 ;  /* 0x000000cfff3c723e */ /* 0x000fc800000000ff */
[----:B------:R-:W-:-:S07]  /*2ee0*/  PRMT R57, R57, 0x5410, R60 ;  /* 0x0000541039397816 */ /* 0x000fce000000003c */
.L_x_3545:
[----:B------:R-:W-:Y:S01]  /*2ef0*/  HADD2.F32 R208, -RZ, R62.H0_H0 ;  /* 0x2000003effd07230 */ /* 0x000fe20000004100 */
[----:B------:R-:W-:Y:S06]  /*2f00*/  @P1 BRA `(.L_x_3546) ;  /* 0x0000000000201947 */ /* 0x000fec0003800000 */
[----:B------:R-:W-:-:S04]  /*2f10*/  ISETP.NE.U32.AND P2, PT, RZ, UR14, PT ;  /* 0x0000000eff007c0c */ /* 0x000fc8000bf45070 */
[----:B------:R-:W-:-:S13]  /*2f20*/  ISETP.NE.AND.EX P2, PT, RZ, UR15, PT, P2 ;  /* 0x0000000fff007c0c */ /* 0x000fda000bf45320 */
[----:B------:R-:W-:Y:S05]  /*2f30*/  @P2 BRA `(.L_x_3547) ;  /* 0x0000000000082947 */ /* 0x000fea0003800000 */
[----:B------:R-:W-:Y:S05]  /*2f40*/  @P3 BRA `(.L_x_3548) ;  /* 0x0000000000203947 */ /* 0x000fea0003800000 */
[----:B------:R-:W-:Y:S05]  /*2f50*/  BRA `(.L_x_3549) ;  /* 0x0000000000247947 */ /* 0x000fea0003800000 */
.L_x_3547:
[----:B-----5:R-:W-:-:S05]  /*2f60*/  HADD2.F32 R61, -RZ, R54.H0_H0 ;  /* 0x20000036ff3d7230 */ /* 0x020fca0000004100 */
[----:B------:R-:W-:Y:S01]  /*2f70*/  FADD.FTZ R208, R61, R208 ;  /* 0x000000d03dd07221 */ /* 0x000fe20000010000 */
[----:B------:R-:W-:Y:S06]  /*2f80*/  BRA `(.L_x_3548) ;  /* 0x0000000000107947 */ /* 0x000fec0003800000 */
.L_x_3546:
[----:B-----5:R-:W-:Y:S02]  /*2f90*/  HADD2.F32 R61, -RZ, R50.H0_H0 ;  /* 0x20000032ff3d7230 */ /* 0x020fe40000004100 */
[----:B------:R-:W-:-:S03]  /*2fa0*/  @P0 HADD2.F32 R67, -RZ, R54.H0_H0 ;  /* 0x20000036ff430230 */ /* 0x000fc60000004100 */
[----:B------:R-:W-:-:S04]  /*2fb0*/  FADD.FTZ R208, R61, R208 ;  /* 0x000000d03dd07221 */ /* 0x000fc80000010000 */
[----:B------:R-:W-:-:S07]  /*2fc0*/  @P0 FADD.FTZ R208, R67, R208 ;  /* 0x000000d043d00221 */ /* 0x000fce0000010000 */
.L_x_3548:
[----:B------:R-:W-:-:S04]  /*2fd0*/  F2FP.F16.F32.PACK_AB R60, RZ, R208 ;  /* 0x000000d0ff3c723e */ /* 0x000fc800000000ff */
[----:B------:R-:W-:-:S07]  /*2fe0*/  PRMT R58, R60, 0x7610, R58 ;  /* 0x000076103c3a7816 */ /* 0x000fce000000003a */
.L_x_3549:
[----:B------:R-:W-:Y:S01]  /*2ff0*/  HADD2.F32 R217, -RZ, R62.H1_H1 ;  /* 0x3000003effd97230 */ /* 0x000fe20000004100 */
[----:B------:R-:W-:Y:S06]  /*3000*/  @P1 BRA `(.L_x_3550) ;  /* 0x0000000000201947 */ /* 0x000fec0003800000 */
[----:B------:R-:W-:-:S04]  /*3010*/  ISETP.NE.U32.AND P2, PT, RZ, UR14, PT ;  /* 0x0000000eff007c0c */ /* 0x000fc8000bf45070 */
[----:B------:R-:W-:-:S13]  /*3020*/  ISETP.NE.AND.EX P2, PT, RZ, UR15, PT, P2 ;  /* 0x0000000fff007c0c */ /* 0x000fda000bf45320 */
[----:B------:R-:W-:Y:S05]  /*3030*/  @P2 BRA `(.L_x_3551) ;  /* 0x0000000000082947 */ /* 0x000fea0003800000 */
[----:B------:R-:W-:Y:S05]  /*3040*/  @P3 BRA `(.L_x_3552) ;  /* 0x0000000000203947 */ /* 0x000fea0003800000 */
[----:B------:R-:W-:Y:S05]  /*3050*/  BRA `(.L_x_3553) ;  /* 0x0000000000247947 */ /* 0x000fea0003800000 */
.L_x_3551:
[----:B-----5:R-:W-:-:S05]  /*3060*/  HADD2.F32 R60, -RZ, R54.H1_H1 ;  /* 0x30000036ff3c7230 */ /* 0x020fca0000004100 */
[----:B------:R-:W-:Y:S01]  /*3070*/  FADD.FTZ R217, R60, R217 ;  /* 0x000000d93cd97221 */ /* 0x000fe20000010000 */
[----:B------:R-:W-:Y:S06]  /*3080*/  BRA `(.L_x_3552) ;  /* 0x0000000000107947 */ /* 0x000fec0003800000 */
.L_x_3550:
[----:B-----5:R-:W-:Y:S02]  /*3090*/  HADD2.F32 R60, -RZ, R50.H1_H1 ;  /* 0x30000032ff3c7230 */ /* 0x020fe40000004100 */
[----:B------:R-:W-:-:S03]  /*30a0*/  @P0 HADD2.F32 R62, -RZ, R54.H1_H1 ;  /* 0x30000036ff3e0230 */ /* 0x000fc60000004100 */
[----:B------:R-:W-:-:S04]  /*30b0*/  FADD.FTZ R217, R60, R217 ;  /* 0x000000d93cd97221 */ /* 0x000fc80000010000 */
[----:B------:R-:W-:-:S07]  /*30c0*/  @P0 FADD.FTZ R217, R62, R217 ;  /* 0x000000d93ed90221 */ /* 0x000fce0000010000 */
.L_x_3552:
[----:B------:R-:W-:-:S04]  /*30d0*/  F2FP.F16.F32.PACK_AB R60, RZ, R217 ;  /* 0x000000d9ff3c723e */ /* 0x000fc800000000ff */
[----:B------:R-:W-:-:S07]  /*30e0*/  PRMT R58, R58, 0x5410, R60 ;  /* 0x000054103a3a7816 */ /* 0x000fce000000003c */
.L_x_3553:
[----:B------:R-:W-:Y:S01]  /*30f0*/  HADD2.F32 R218, -RZ, R63.H0_H0 ;  /* 0x2000003fffda7230 */ /* 0x000fe20000004100 */
[----:B------:R-:W-:Y:S06]  /*3100*/  @P1 BRA `(.L_x_3554) ;  /* 0x0000000000201947 */ /* 0x000fec0003800000 */
[----:B------:R-:W-:-:S04]  /*3110*/  ISETP.NE.U32.AND P2, PT, RZ, UR14, PT ;  /* 0x0000000eff007c0c */ /* 0x000fc8000bf45070 */
[----:B------:R-:W-:-:S13]  /*3120*/  ISETP.NE.AND.EX P2, PT, RZ, UR15, PT, P2 ;  /* 0x0000000fff007c0c */ /* 0x000fda000bf45320 */
[----:B------:R-:W-:Y:S05]  /*3130*/  @P2 BRA `(.L_x_3555) ;  /* 0x0000000000082947 */ /* 0x000fea0003800000 */
[----:B------:R-:W-:Y:S05]  /*3140*/  @P3 BRA `(.L_x_3556) ;  /* 0x0000000000203947 */ /* 0x000fea0003800000 */
[----:B------:R-:W-:Y:S05]  /*3150*/  BRA `(.L_x_3557) ;  /* 0x0000000000247947 */ /* 0x000fea0003800000 */
.L_x_3555:
[----:B-----5:R-:W-:-:S05]  /*3160*/  HADD2.F32 R61, -RZ, R55.H0_H0 ;  /* 0x20000037ff3d7230 */ /* 0x020fca0000004100 */
[----:B------:R-:W-:Y:S01]  /*3170*/  FADD.FTZ R218, R61, R218 ;  /* 0x000000da3dda7221 */ /* 0x000fe20000010000 */
[----:B------:R-:W-:Y:S06]  /*3180*/  BRA `(.L_x_3556) ;  /* 0x0000000000107947 */ /* 0x000fec0003800000 */
.L_x_3554:
[----:B-----5:R-:W-:Y:S02]  /*3190*/  HADD2.F32 R61, -RZ, R51.H0_H0 ;  /* 0x20000033ff3d7230 */ /* 0x020fe40000004100 */
[----:B------:R-:W-:-:S03]  /*31a0*/  @P0 HADD2.F32 R67, -RZ, R55.H0_H0 ;  /* 0x20000037ff430230 */ /* 0x000fc60000004100 */
[----:B------:R-:W-:-:S04]  /*31b0*/  FADD.FTZ R218, R61, R218 ;  /* 0x000000da3dda7221 */ /* 0x000fc80000010000 */
[----:B------:R-:W-:-:S07]  /*31c0*/  @P0 FADD.FTZ R218, R67, R218 ;  /* 0x000000da43da0221 */ /* 0x000fce0000010000 */
.L_x_3556:
[----:B------:R-:W-:-:S04]  /*31d0*/  F2FP.F16.F32.PACK_AB R60, RZ, R218 ;  /* 0x000000daff3c723e */ /* 0x000fc800000000ff */
[----:B------:R-:W-:-:S07]  /*31e0*/  PRMT R59, R60, 0x7610, R59 ;  /* 0x000076103c3b7816 */ /* 0x000fce000000003b */
.L_x_3557:
[----:B------:R-:W-:Y:S01]  /*31f0*/  HADD2.F32 R226, -RZ, R63.H1_H1 ;  /* 0x3000003fffe27230 */ /* 0x000fe20000004100 */
[----:B------:R-:W-:Y:S06]  /*3200*/  @P1 BRA `(.L_x_3558) ;  /* 0x0000000000201947 */ /* 0x000fec0003800000 */
[----:B------:R-:W-:-:S04]  /*3210*/  ISETP.NE.U32.AND P0, PT, RZ, UR14, PT ;  /* 0x0000000eff007c0c */ /* 0x000fc8000bf05070 */
[----:B------:R-:W-:-:S13]  /*3220*/  ISETP.NE.AND.EX P0, PT, RZ, UR15, PT, P0 ;  /* 0x0000000fff007c0c */ /* 0x000fda000bf05300 */
[----:B------:R-:W-:Y:S05]  /*3230*/  @P0 BRA `(.L_x_3559) ;  /* 0x0000000000080947 */ /* 0x000fea0003800000 */
[----:B------:R-:W-:Y:S05]  /*3240*/  @P3 BRA `(.L_x_3560) ;  /* 0x0000000000203947 */ /* 0x000fea0003800000 */
[----:B------:R-:W-:Y:S05]  /*3250*/  BRA `(.L_x_3561) ;  /* 0x0000000000247947 */ /* 0x000fea0003800000 */
.L_x_3559:
[----:B-----5:R-:W-:-:S05]  /*3260*/  HADD2.F32 R61, -RZ, R55.H1_H1 ;  /* 0x30000037ff3d7230 */ /* 0x020fca0000004100 */
[----:B------:R-:W-:Y:S01]  /*3270*/  FADD.FTZ R226, R61, R226 ;  /* 0x000000e23de27221 */ /* 0x000fe20000010000 */
[----:B------:R-:W-:Y:S06]  /*3280*/  BRA `(.L_x_3560) ;  /* 0x0000000000107947 */ /* 0x000fec0003800000 */
.L_x_3558:
[----:B-----5:R-:W-:Y:S02]  /*3290*/  HADD2.F32 R61, -RZ, R51.H1_H1 ;  /* 0x30000033ff3d7230 */ /* 0x020fe40000004100 */
[----:B------:R-:W-:-:S03]  /*32a0*/  @P0 HADD2.F32 R63, -RZ, R55.H1_H1 ;  /* 0x30000037ff3f0230 */ /* 0x000fc60000004100 */
[----:B------:R-:W-:-:S04]  /*32b0*/  FADD.FTZ R226, R61, R226 ;  /* 0x000000e23de27221 */ /* 0x000fc80000010000 */
[----:B------:R-:W-:-:S07]  /*32c0*/  @P0 FADD.FTZ R226, R63, R226 ;  /* 0x000000e23fe20221 */ /* 0x000fce0000010000 */
.L_x_3560:
[----:B------:R-:W-:-:S04]  /*32d0*/  F2FP.F16.F32.PACK_AB R60, RZ, R226 ;  /* 0x000000e2ff3c723e */ /* 0x000fc800000000ff */
[----:B------:R-:W-:-:S07]  /*32e0*/  PRMT R59, R59, 0x5410, R60 ;  /* 0x000054103b3b7816 */ /* 0x000fce000000003c */
.L_x_3561:
[----:B------:R-:W0:Y:S02]  /*32f0*/  @P3 LDC.64 R60, c[0x0][0x238] ;  /* 0x00008e00ff3c3b82 */ /* 0x000e240000000a00 */
[----:B0-----:R-:W-:-:S04]  /*3300*/  @P3 LEA R60, P0, R65, R60, 0x4 ;  /* 0x0000003c413c3211 */ /* 0x001fc800078020ff */
[C---:B------:R-:W-:Y:S02]  /*3310*/  @P3 LEA.HI.X R61, R65.reuse, R61, RZ, 0x4, P0 ;  /* 0x0000003d413d3211 */ /* 0x040fe400000f24ff */
[----:B------:R-:W-:-:S03]  /*3320*/  IADD3 R65, R65, 0x80, RZ ;  /* 0x0000008041417810 */ /* 0x000fc60007ffe0ff */
[----:B------:R2:W-:Y:S04]  /*3330*/  @P3 STG.E.128 desc[UR4][R60.64], R56 ;  /* 0x000000383c003986 */ /* 0x0005e8000c101d04 */
.L_x_3529:
[----:B------:R-:W-:Y:S05]  /*3340*/  BSYNC B0 ;  /* 0x0000000000007941 */ /* 0x000fea0003800000 */
.L_x_3528:
        /* <DEDUP_REMOVED lines=25> */
.L_x_3565:
[----:B-----5:R-:W-:-:S05]  /*34e0*/  HADD2.F32 R67, -RZ, R52.H0_H0 ;  /* 0x20000034ff437230 */ /* 0x020fca0000004100 */
[----:B------:R-:W-:Y:S01]  /*34f0*/  FADD.FTZ R188, R67, R188 ;  /* 0x000000bc43bc7221 */ /* 0x000fe20000010000 */
[----:B------:R-:W-:Y:S06]  /*3500*/  BRA `(.L_x_3566) ;  /* 0x0000000000107947 */ /* 0x000fec0003800000 */
.L_x_3564:
[----:B-----5:R-:W-:Y:S02]  /*3510*/  HADD2.F32 R67, -RZ, R48.H0_H0 ;  /* 0x20000030ff437230 */ /* 0x020fe40000004100 */
[----:B------:R-:W-:-:S03]  /*3520*/  @P0 HADD2.F32 R199, -RZ, R52.H0_H0 ;  /* 0x20000034ffc70230 */ /* 0x000fc60000004100 */
[----:B------:R-:W-:-:S04]  /*3530*/  FADD.FTZ R188, R67, R188 ;  /* 0x000000bc43bc7221 */ /* 0x000fc80000010000 */
[----:B------:R-:W-:-:S07]  /*3540*/  @P0 FADD.FTZ R188, R199, R188 ;  /* 0x000000bcc7bc0221 */ /* 0x000fce0000010000 */
.L_x_3566:
[----:B------:R-:W-:-:S04]  /*3550*/  F2FP.F16.F32.PACK_AB R66, RZ, R188 ;  /* 0x000000bcff42723e */ /* 0x000fc800000000ff */
[----:B------:R-:W-:-:S07]  /*3560*/  PRMT R56, R66, 0x7610, R56 ;  /* 0x0000761042387816 */ /* 0x000fce0000000038 */
.L_x_3567:
[----:B------:R-:W-:Y:S01]  /*3570*/  HADD2.F32 R199, -RZ, R60.H1_H1 ;  /* 0x3000003cffc77230 */ /* 0x000fe20000004100 */
[----:B------:R-:W-:Y:S06]  /*3580*/  @P1 BRA `(.L_x_3568) ;  /* 0x0000000000201947 */ /* 0x000fec0003800000 */
[----:B------:R-:W-:-:S04]  /*3590*/  ISETP.NE.U32.AND P2, PT, RZ, UR14, PT ;  /* 0x0000000eff007c0c */ /* 0x000fc8000bf45070 */
[----:B------:R-:W-:-:S13]  /*35a0*/  ISETP.NE.AND.EX P2, PT, RZ, UR15, PT, P2 ;  /* 0x0000000fff007c0c */ /* 0x000fda000bf45320 */
[----:B------:R-:W-:Y:S05]  /*35b0*/  @P2 BRA `(.L_x_3569) ;  /* 0x0000000000082947 */ /* 0x000fea0003800000 */
[----:B------:R-:W-:Y:S05]  /*35c0*/  @P3 BRA `(.L_x_3570) ;  /* 0x0000000000203947 */ /* 0x000fea0003800000 */
[----:B------:R-:W-:Y:S05]  /*35d0*/  BRA `(.L_x_3571) ;  /* 0x0000000000247947 */ /* 0x000fea0003800000 */
.L_x_3569:
[----:B-----5:R-:W-:-:S05]  /*35e0*/  HADD2.F32 R60, -RZ, R52.H1_H1 ;  /* 0x30000034ff3c7230 */ /* 0x020fca0000004100 */
[----:B------:R-:W-:Y:S01]  /*35f0*/  FADD.FTZ R199, R60, R199 ;  /* 0x000000c73cc77221 */ /* 0x000fe20000010000 */
[----:B------:R-:W-:Y:S06]  /*3600*/  BRA `(.L_x_3570) ;  /* 0x0000000000107947 */ /* 0x000fec0003800000 */
.L_x_3568:
[----:B-----5:R-:W-:Y:S02]  /*3610*/  HADD2.F32 R60, -RZ, R48.H1_H1 ;  /* 0x30000030ff3c7230 */ /* 0x020fe40000004100 */
[----:B------:R-:W-:-:S03]  /*3620*/  @P0 HADD2.F32 R66, -RZ, R52.H1_H1 ;  /* 0x30000034ff420230 */ /* 0x000fc60000004100 */
[----:B------:R-:W-:-:S04]  /*3630*/  FADD.FTZ R199, R60, R199 ;  /* 0x000000c73cc77221 */ /* 0x000fc80000010000 */
[----:B------:R-:W-:-:S07]  /*3640*/  @P0 FADD.FTZ R199, R66, R199 ;  /* 0x000000c742c70221 */ /* 0x000fce0000010000 */
.L_x_3570:
[----:B------:R-:W-:-:S04]  /*3650*/  F2FP.F16.F32.PACK_AB R60, RZ, R199 ;  /* 0x000000c7ff3c723e */ /* 0x000fc800000000ff */
[----:B------:R-:W-:-:S07]  /*3660*/  PRMT R56, R56, 0x5410, R60 ;  /* 0x0000541038387816 */ /* 0x000fce000000003c */
.L_x_3571:
[----:B------:R-:W-:Y:S01]  /*3670*/  HADD2.F32 R200, -RZ, R61.H0_H0 ;  /* 0x2000003dffc87230 */ /* 0x000fe20000004100 */
[----:B------:R-:W-:Y:S06]  /*3680*/  @P1 BRA `(.L_x_3572) ;  /* 0x0000000000201947 */ /* 0x000fec0003800000 */
[----:B------:R-:W-:-:S04]  /*3690*/  ISETP.NE.U32.AND P2, PT, RZ, UR14, PT ;  /* 0x0000000eff007c0c */ /* 0x000fc8000bf45070 */
[----:B------:R-:W-:-:S13]  /*36a0*/  ISETP.NE.AND.EX P2, PT, RZ, UR15, PT, P2 ;  /* 0x0000000fff007c0c */ /* 0x000fda000bf45320 */
[----:B------:R-:W-:Y:S05]  /*36b0*/  @P2 BRA `(.L_x_3573) ;  /* 0x0000000000082947 */ /* 0x000fea0003800000 */
[----:B------:R-:W-:Y:S05]  /*36c0*/  @P3 BRA `(.L_x_3574) ;  /* 0x0000000000203947 */ /* 0x000fea0003800000 */
[----:B------:R-:W-:Y:S05]  /*36d0*/  BRA `(.L_x_3575) ;  /* 0x0000000000247947 */ /* 0x000fea0003800000 */
.L_x_3573:
[----:B-----5:R-:W-:-:S05]  /*36e0*/  HADD2.F32 R67, -RZ, R53.H0_H0 ;  /* 0x20000035ff437230 */ /* 0x020fca0000004100 */
[----:B------:R-:W-:Y:S01]  /*36f0*/  FADD.FTZ R200, R67, R200 ;  /* 0x000000c843c87221 */ /* 0x000fe20000010000 */
[----:B------:R-:W-:Y:S06]  /*3700*/  BRA `(.L_x_3574) ;  /* 0x0000000000107947 */ /* 0x000fec0003800000 */
.L_x_3572:
[----:B-----5:R-:W-:Y:S02]  /*3710*/  HADD2.F32 R67, -RZ, R49.H0_H0 ;  /* 0x20000031ff437230 */ /* 0x020fe40000004100 */
[----:B------:R-:W-:-:S03]  /*3720*/  @P0 HADD2.F32 R209, -RZ, R53.H0_H0 ;  /* 0x20000035ffd10230 */ /* 0x000fc60000004100 */
[----:B------:R-:W-:-:S04]  /*3730*/  FADD.FTZ R200, R67, R200 ;  /* 0x000000c843c87221 */ /* 0x000fc80000010000 */
[----:B------:R-:W-:-:S07]  /*3740*/  @P0 FADD.FTZ R200, R209, R200 ;  /* 0x000000c8d1c80221 */ /* 0x000fce0000010000 */
.L_x_3574:
[----:B------:R-:W-:-:S04]  /*3750*/  F2FP.F16.F32.PACK_AB R60, RZ, R200 ;  /* 0x000000c8ff3c723e */ /* 0x000fc800000000ff */
[----:B------:R-:W-:-:S07]  /*3760*/  PRMT R57, R60, 0x7610, R57 ;  /* 0x000076103c397816 */ /* 0x000fce0000000039 */
.L_x_3575:
[----:B------:R-:W-:Y:S01]  /*3770*/  HADD2.F32 R209, -RZ, R61.H1_H1 ;  /* 0x3000003dffd17230 */ /* 0x000fe20000004100 */
[----:B------:R-:W-:Y:S06]  /*3780*/  @P1 BRA `(.L_x_3576) ;  /* 0x0000000000201947 */ /* 0x000fec0003800000 */
[----:B------:R-:W-:-:S04]  /*3790*/  ISETP.NE.U32.AND P2, PT, RZ, UR14, PT ;  /* 0x0000000eff007c0c */ /* 0x000fc8000bf45070 */
[----:B------:R-:W-:-:S13]  /*37a0*/  ISETP.NE.AND.EX P2, PT, RZ, UR15, PT, P2 ;  /* 0x0000000fff007c0c */ /* 0x000fda000bf45320 */
[----:B------:R-:W-:Y:S05]  /*37b0*/  @P2 BRA `(.L_x_3577) ;  /* 0x0000000000082947 */ /* 0x000fea0003800000 */
[----:B------:R-:W-:Y:S05]  /*37c0*/  @P3 BRA `(.L_x_3578) ;  /* 0x0000000000203947 */ /* 0x000fea0003800000 */
[----:B------:R-:W-:Y:S05]  /*37d0*/  BRA `(.L_x_3579) ;  /* 0x0000000000247947 */ /* 0x000fea0003800000 */
.L_x_3577:
[----:B-----5:R-:W-:-:S05]  /*37e0*/  HADD2.F32 R60, -RZ, R53.H1_H1 ;  /* 0x30000035ff3c7230 */ /* 0x020fca0000004100 */
[----:B------:R-:W-:Y:S01]  /*37f0*/  FADD.FTZ R209, R60, R209 ;  /* 0x000000d13cd17221 */ /* 0x000fe20000010000 */
[----:B------:R-:W-:Y:S06]  /*3800*/  BRA `(.L_x_3578) ;  /* 0x0000000000107947 */ /* 0x000fec0003800000 */
.L_x_3576:
[----:B-----5:R-:W-:Y:S02]  /*3810*/  HADD2.F32 R60, -RZ, R49.H1_H1 ;  /* 0x30000031ff3c7230 */ /* 0x020fe40000004100 */
[----:B------:R-:W-:-:S03]  /*3820*/  @P0 HADD2.F32 R66, -RZ, R53.H1_H1 ;  /* 0x30000035ff420230 */ /* 0x000fc60000004100 */
[----:B------:R-:W-:-:S04]  /*3830*/  FADD.FTZ R209, R60, R209 ;  /* 0x000000d13cd17221 */ /* 0x000fc80000010000 */
[----:B------:R-:W-:-:S07]  /*3840*/  @P0 FADD.FTZ R209, R66, R209 ;  /* 0x000000d142d10221 */ /* 0x000fce0000010000 */
.L_x_3578:
[----:B------:R-:W-:-:S04]  /*3850*/  F2FP.F16.F32.PACK_AB R60, RZ, R209 ;  /* 0x000000d1ff3c723e */ /* 0x000fc800000000ff */
[----:B------:R-:W-:-:S07]  /*3860*/  PRMT R57, R57, 0x5410, R60 ;  /* 0x0000541039397816 */ /* 0x000fce000000003c */
.L_x_3579:
[----:B------:R-:W-:Y:S01]  /*3870*/  HADD2.F32 R210, -RZ, R62.H0_H0 ;  /* 0x2000003effd27230 */ /* 0x000fe20000004100 */
[----:B------:R-:W-:Y:S06]  /*3880*/  @P1 BRA `(.L_x_3580) ;  /* 0x0000000000201947 */ /* 0x000fec0003800000 */
[----:B------:R-:W-:-:S04]  /*3890*/  ISETP.NE.U32.AND P2, PT, RZ, UR14, PT ;  /* 0x0000000eff007c0c */ /* 0x000fc8000bf45070 */
[----:B------:R-:W-:-:S13]  /*38a0*/  ISETP.NE.AND.EX P2, PT, RZ, UR15, PT, P2 ;  /* 0x0000000fff007c0c */ /* 0x000fda000bf45320 */
[----:B------:R-:W-:Y:S05]  /*38b0*/  @P2 BRA `(.L_x_3581) ;  /* 0x0000000000082947 */ /* 0x000fea0003800000 */
[----:B------:R-:W-:Y:S05]  /*38c0*/  @P3 BRA `(.L_x_3582) ;  /* 0x0000000000203947 */ /* 0x000fea0003800000 */
[----:B------:R-:W-:Y:S05]  /*38d0*/  BRA `(.L_x_3583) ;  /* 0x0000000000247947 */ /* 0x000fea0003800000 */
.L_x_3581:
[----:B-----5:R-:W-:-:S05]  /*38e0*/  HADD2.F32 R61, -RZ, R54.H0_H0 ;  /* 0x20000036ff3d7230 */ /* 0x020fca0000004100 */
[----:B------:R-:W-:Y:S01]  /*38f0*/  FADD.FTZ R210, R61, R210 ;  /* 0x000000d23dd27221 */ /* 0x000fe20000010000 */
[----:B------:R-:W-:Y:S06]  /*3900*/  BRA `(.L_x_3582) ;  /* 0x0000000000107947 */ /* 0x000fec0003800000 */
.L_x_3580:
[----:B-----5:R-:W-:Y:S02]  /*3910*/  HADD2.F32 R61, -RZ, R50.H0_H0 ;  /* 0x20000032ff3d7230 */ /* 0x020fe40000004100 */
[----:B------:R-:W-:-:S03]  /*3920*/  @P0 HADD2.F32 R67, -RZ, R54.H0_H0 ;  /* 0x20000036ff430230 */ /* 0x000fc60000004100 */
[----:B------:R-:W-:-:S04]  /*3930*/  FADD.FTZ R210, R61, R210 ;  /* 0x000000d23dd27221 */ /* 0x000fc80000010000 */
[----:B------:R-:W-:-:S07]  /*3940*/  @P0 FADD.FTZ R210, R67, R210 ;  /* 0x000000d243d20221 */ /* 0x000fce0000010000 */
.L_x_3582:
[----:B------:R-:W-:-:S04]  /*3950*/  F2FP.F16.F32.PACK_AB R60, RZ, R210 ;  /* 0x000000d2ff3c723e */ /* 0x000fc800000000ff */
[----:B------:R-:W-:-:S07]  /*3960*/  PRMT R58, R60, 0x7610, R58 ;  /* 0x000076103c3a7816 */ /* 0x000fce000000003a */
.L_x_3583:
[----:B------:R-:W-:Y:S01]  /*3970*/  HADD2.F32 R219, -RZ, R62.H1_H1 ;  /* 0x3000003effdb7230 */ /* 0x000fe20000004100 */
[----:B------:R-:W-:Y:S06]  /*3980*/  @P1 BRA `(.L_x_3584) ;  /* 0x0000000000201947 */ /* 0x000fec0003800000 */
[----:B------:R-:W-:-:S04]  /*3990*/  ISETP.NE.U32.AND P2, PT, RZ, UR14, PT ;  /* 0x0000000eff007c0c */ /* 0x000fc8000bf45070 */
[----:B------:R-:W-:-:S13]  /*39a0*/  ISETP.NE.AND.EX P2, PT, RZ, UR15, PT, P2 ;  /* 0x0000000fff007c0c */ /* 0x000fda000bf45320 */
[----:B------:R-:W-:Y:S05]  /*39b0*/  @P2 BRA `(.L_x_3585) ;  /* 0x0000000000082947 */ /* 0x000fea0003800000 */
[----:B------:R-:W-:Y:S05]  /*39c0*/  @P3 BRA `(.L_x_3586) ;  /* 0x0000000000203947 */ /* 0x000fea0003800000 */
[----:B------:R-:W-:Y:S05]  /*39d0*/  BRA `(.L_x_3587) ;  /* 0x0000000000247947 */ /* 0x000fea0003800000 */
.L_x_3585:
[----:B-----5:R-:W-:-:S05]  /*39e0*/  HADD2.F32 R60, -RZ, R54.H1_H1 ;  /* 0x30000036ff3c7230 */ /* 0x020fca0000004100 */
[----:B------:R-:W-:Y:S01]  /*39f0*/  FADD.FTZ R219, R60, R219 ;  /* 0x000000db3cdb7221 */ /* 0x000fe20000010000 */
[----:B------:R-:W-:Y:S06]  /*3a00*/  BRA `(.L_x_3586) ;  /* 0x0000000000107947 */ /* 0x000fec0003800000 */
.L_x_3584:
[----:B-----5:R-:W-:Y:S02]  /*3a10*/  HADD2.F32 R60, -RZ, R50.H1_H1 ;  /* 0x30000032ff3c7230 */ /* 0x020fe40000004100 */
[----:B------:R-:W-:-:S03]  /*3a20*/  @P0 HADD2.F32 R62, -RZ, R54.H1_H1 ;  /* 0x30000036ff3e0230 */ /* 0x000fc60000004100 */
[----:B------:R-:W-:-:S04]  /*3a30*/  FADD.FTZ R219, R60, R219 ;  /* 0x000000db3cdb7221 */ /* 0x000fc80000010000 */
[----:B------:R-:W-:-:S07]  /*3a40*/  @P0 FADD.FTZ R219, R62, R219 ;  /* 0x000000db3edb0221 */ /* 0x000fce0000010000 */
.L_x_3586:
[----:B------:R-:W-:-:S04]  /*3a50*/  F2FP.F16.F32.PACK_AB R60, RZ, R219 ;  /* 0x000000dbff3c723e */ /* 0x000fc800000000ff */
[----:B------:R-:W-:-:S07]  /*3a60*/  PRMT R58, R58, 0x5410, R60 ;  /* 0x000054103a3a7816 */ /* 0x000fce000000003c */
.L_x_3587:
[----:B------:R-:W-:Y:S01]  /*3a70*/  HADD2.F32 R220, -RZ, R63.H0_H0 ;  /* 0x2000003fffdc7230 */ /* 0x000fe20000004100 */
[----:B------:R-:W-:Y:S06]  /*3a80*/  @P1 BRA `(.L_x_3588) ;  /* 0x0000000000201947 */ /* 0x000fec0003800000 */
[----:B------:R-:W-:-:S04]  /*3a90*/  ISETP.NE.U32.AND P2, PT, RZ, UR14, PT ;  /* 0x0000000eff007c0c */ /* 0x000fc8000bf45070 */
[----:B------:R-:W-:-:S13]  /*3aa0*/  ISETP.NE.AND.EX P2, PT, RZ, UR15, PT, P2 ;  /* 0x0000000fff007c0c */ /* 0x000fda000bf45320 */
[----:B------:R-:W-:Y:S05]  /*3ab0*/  @P2 BRA `(.L_x_3589) ;  /* 0x0000000000082947 */ /* 0x000fea0003800000 */
[----:B------:R-:W-:Y:S05]  /*3ac0*/  @P3 BRA `(.L_x_3590) ;  /* 0x0000000000203947 */ /* 0x000fea0003800000 */
[----:B------:R-:W-:Y:S05]  /*3ad0*/  BRA `(.L_x_3591) ;  /* 0x0000000000247947 */ /* 0x000fea0003800000 */
.L_x_3589:
[----:B-----5:R-:W-:-:S05]  /*3ae0*/  HADD2.F32 R61, -RZ, R55.H0_H0 ;  /* 0x20000037ff3d7230 */ /* 0x020fca0000004100 */
[----:B------:R-:W-:Y:S01]  /*3af0*/  FADD.FTZ R220, R61, R220 ;  /* 0x000000dc3ddc7221 */ /* 0x000fe20000010000 */
[----:B------:R-:W-:Y:S06]  /*3b00*/  BRA `(.L_x_3590) ;  /* 0x0000000000107947 */ /* 0x000fec0003800000 */
.L_x_3588:
[----:B-----5:R-:W-:Y:S02]  /*3b10*/  HADD2.F32 R61, -RZ, R51.H0_H0 ;  /* 0x20000033ff3d7230 */ /* 0x020fe40000004100 */
[----:B------:R-:W-:-:S03]  /*3b20*/  @P0 HADD2.F32 R67, -RZ, R55.H0_H0 ;  /* 0x20000037ff430230 */ /* 0x000fc60000004100 */
[----:B------:R-:W-:-:S04]  /*3b30*/  FADD.FTZ R220, R61, R220 ;  /* 0x000000dc3ddc7221 */ /* 0x000fc80000010000 */
[----:B------:R-:W-:-:S07]  /*3b40*/  @P0 FADD.FTZ R220, R67, R220 ;  /* 0x000000dc43dc0221 */ /* 0x000fce0000010000 */
.L_x_3590:
[----:B------:R-:W-:-:S04]  /*3b50*/  F2FP.F16.F32.PACK_AB R60, RZ, R220 ;  /* 0x000000dcff3c723e */ /* 0x000fc800000000ff */
[----:B------:R-:W-:-:S07]  /*3b60*/  PRMT R59, R60, 0x7610, R59 ;  /* 0x000076103c3b7816 */ /* 0x000fce000000003b */
.L_x_3591:
[----:B------:R-:W-:Y:S01]  /*3b70*/  HADD2.F32 R227, -RZ, R63.H1_H1 ;  /* 0x3000003fffe37230 */ /* 0x000fe20000004100 */
[----:B------:R-:W-:Y:S06]  /*3b80*/  @P1 BRA `(.L_x_3592) ;  /* 0x0000000000201947 */ /* 0x000fec0003800000 */
[----:B------:R-:W-:-:S04]  /*3b90*/  ISETP.NE.U32.AND P0, PT, RZ, UR14, PT ;  /* 0x0000000eff007c0c */ /* 0x000fc8000bf05070 */
[----:B------:R-:W-:-:S13]  /*3ba0*/  ISETP.NE.AND.EX P0, PT, RZ, UR15, PT, P0 ;  /* 0x0000000fff007c0c */ /* 0x000fda000bf05300 */
[----:B------:R-:W-:Y:S05]  /*3bb0*/  @P0 BRA `(.L_x_3593) ;  /* 0x0000000000080947 */ /* 0x000fea0003800000 */
[----:B------:R-:W-:Y:S05]  /*3bc0*/  @P3 BRA `(.L_x_3594) ;  /* 0x0000000000203947 */ /* 0x000fea0003800000 */
[----:B------:R-:W-:Y:S05]  /*3bd0*/  BRA `(.L_x_3595) ;  /* 0x0000000000247947 */ /* 0x000fea0003800000 */
.L_x_3593:
[----:B-----5:R-:W-:-:S05]  /*3be0*/  HADD2.F32 R60, -RZ, R55.H1_H1 ;  /* 0x30000037ff3c7230 */ /* 0x020fca0000004100 */
[----:B------:R-:W-:Y:S01]  /*3bf0*/  FADD.FTZ R227, R60, R227 ;  /* 0x000000e33ce37221 */ /* 0x000fe20000010000 */
[----:B------:R-:W-:Y:S06]  /*3c00*/  BRA `(.L_x_3594) ;  /* 0x0000000000107947 */ /* 0x000fec0003800000 */
.L_x_3592:
[----:B-----5:R-:W-:Y:S02]  /*3c10*/  HADD2.F32 R60, -RZ, R51.H1_H1 ;  /* 0x30000033ff3c7230 */ /* 0x020fe40000004100 */
[----:B------:R-:W-:-:S03]  /*3c20*/  @P0 HADD2.F32 R62, -RZ, R55.H1_H1 ;  /* 0x30000037ff3e0230 */ /* 0x000fc60000004100 */
[----:B------:R-:W-:-:S04]  /*3c30*/  FADD.FTZ R227, R60, R227 ;  /* 0x000000e33ce37221 */ /* 0x000fc80000010000 */
[----:B------:R-:W-:-:S07]  /*3c40*/  @P0 FADD.FTZ R227, R62, R227 ;  /* 0x000000e33ee30221 */ /* 0x000fce0000010000 */
.L_x_3594:
[----:B------:R-:W-:-:S04]  /*3c50*/  F2FP.F16.F32.PACK_AB R60, RZ, R227 ;  /* 0x000000e3ff3c723e */ /* 0x000fc800000000ff */
[----:B------:R-:W-:-:S07]  /*3c60*/  PRMT R59, R59, 0x5410, R60 ;  /* 0x000054103b3b7816 */ /* 0x000fce000000003c */
.L_x_3595:
[----:B------:R-:W0:Y:S02]  /*3c70*/  @P3 LDC.64 R60, c[0x0][0x238] ;  /* 0x00008e00ff3c3b82 */ /* 0x000e240000000a00 */
[----:B0-----:R-:W-:-:S04]  /*3c80*/  @P3 LEA R60, P0, R65, R60, 0x4 ;  /* 0x0000003c413c3211 */ /* 0x001fc800078020ff */
[C---:B------:R-:W-:Y:S02]  /*3c90*/  @P3 LEA.HI.X R61, R65.reuse, R61, RZ, 0x4, P0 ;  /* 0x0000003d413d3211 */ /* 0x040fe400000f24ff */
[----:B------:R-:W-:-:S03]  /*3ca0*/  IADD3 R65, R65, 0x80, RZ ;  /* 0x0000008041417810 */ /* 0x000fc60007ffe0ff */
[----:B------:R3:W-:Y:S04]  /*3cb0*/  @P3 STG.E.128 desc[UR4][R60.64], R56 ;  /* 0x000000383c003986 */ /* 0x0007e8000c101d04 */
.L_x_3563:
[----:B------:R-:W-:Y:S05]  /*3cc0*/  BSYNC B0 ;  /* 0x0000000000007941 */ /* 0x000fea0003800000 */
.L_x_3562:
        /* <DEDUP_REMOVED lines=25> */
.L_x_3599:
[----:B-----5:R-:W-:-:S05]  /*3e60*/  HADD2.F32 R66, -RZ, R52.H0_H0 ;  /* 0x20000034ff427230 */ /* 0x020fca0000004100 */
[----:B------:R-:W-:Y:S01]  /*3e70*/  FADD.FTZ R189, R66, R189 ;  /* 0x000000bd42bd7221 */ /* 0x000fe20000010000 */
[----:B------:R-:W-:Y:S06]  /*3e80*/  BRA `(.L_x_3600) ;  /* 0x0000000000107947 */ /* 0x000fec0003800000 */
.L_x_3598:
[----:B-----5:R-:W-:Y:S02]  /*3e90*/  HADD2.F32 R66, -RZ, R48.H0_H0 ;  /* 0x20000030ff427230 */ /* 0x020fe40000004100 */
[----:B------:R-:W-:-:S03]  /*3ea0*/  @P0 HADD2.F32 R202, -RZ, R52.H0_H0 ;  /* 0x20000034ffca0230 */ /* 0x000fc60000004100 */
[----:B------:R-:W-:-:S04]  /*3eb0*/  FADD.FTZ R189, R66, R189 ;  /* 0x000000bd42bd7221 */ /* 0x000fc80000010000 */
[----:B------:R-:W-:-:S07]  /*3ec0*/  @P0 FADD.FTZ R189, R202, R189 ;  /* 0x000000bdcabd0221 */ /* 0x000fce0000010000 */
.L_x_3600:
[----:B------:R-:W-:-:S04]  /*3ed0*/  F2FP.F16.F32.PACK_AB R66, RZ, R189 ;  /* 0x000000bdff42723e */ /* 0x000fc800000000ff */
[----:B------:R-:W-:-:S07]  /*3ee0*/  PRMT R56, R66, 0x7610, R56 ;  /* 0x0000761042387816 */ /* 0x000fce0000000038 */
.L_x_3601:
[----:B------:R-:W-:Y:S01]  /*3ef0*/  HADD2.F32 R201, -RZ, R60.H1_H1 ;  /* 0x3000003cffc97230 */ /* 0x000fe20000004100 */
[----:B------:R-:W-:Y:S06]  /*3f00*/  @P1 BRA `(.L_x_3602) ;  /* 0x0000000000201947 */ /* 0x000fec0003800000 */
[----:B------:R-:W-:-:S04]  /*3f10*/  ISETP.NE.U32.AND P2, PT, RZ, UR14, PT ;  /* 0x0000000eff007c0c */ /* 0x000fc8000bf45070 */
[----:B------:R-:W-:-:S13]  /*3f20*/  ISETP.NE.AND.EX P2, PT, RZ, UR15, PT, P2 ;  /* 0x0000000fff007c0c */ /* 0x000fda000bf45320 */
[----:B------:R-:W-:Y:S05]  /*3f30*/  @P2 BRA `(.L_x_3603) ;  /* 0x0000000000082947 */ /* 0x000fea0003800000 */
[----:B------:R-:W-:Y:S05]  /*3f40*/  @P3 BRA `(.L_x_3604) ;  /* 0x0000000000203947 */ /* 0x000fea0003800000 */
[----:B------:R-:W-:Y:S05]  /*3f50*/  BRA `(.L_x_3605) ;  /* 0x0000000000247947 */ /* 0x000fea0003800000 */
.L_x_3603:
[----:B-----5:R-:W-:-:S05]  /*3f60*/  HADD2.F32 R60, -RZ, R52.H1_H1 ;  /* 0x30000034ff3c7230 */ /* 0x020fca0000004100 */
[----:B------:R-:W-:Y:S01]  /*3f70*/  FADD.FTZ R201, R60, R201 ;  /* 0x000000c93cc97221 */ /* 0x000fe20000010000 */
[----:B------:R-:W-:Y:S06]  /*3f80*/  BRA `(.L_x_3604) ;  /* 0x0000000000107947 */ /* 0x000fec0003800000 */
.L_x_3602:
[----:B-----5:R-:W-:Y:S02]  /*3f90*/  HADD2.F32 R60, -RZ, R48.H1_H1 ;  /* 0x30000030ff3c7230 */ /* 0x020fe40000004100 */
[----:B------:R-:W-:-:S03]  /*3fa0*/  @P0 HADD2.F32 R66, -RZ, R52.H1_H1 ;  /* 0x30000034ff420230 */ /* 0x000fc60000004100 */
[----:B------:R-:W-:-:S04]  /*3fb0*/  FADD.FTZ R201, R60, R201 ;  /* 0x000000c93cc97221 */ /* 0x000fc80000010000 */
[----:B------:R-:W-:-:S07]  /*3fc0*/  @P0 FADD.FTZ R201, R66, R201 ;  /* 0x000000c942c90221 */ /* 0x000fce0000010000 */
.L_x_3604:
[----:B------:R-:W-:-:S04]  /*3fd0*/  F2FP.F16.F32.PACK_AB R60, RZ, R201 ;  /* 0x000000c9ff3c723e */ /* 0x000fc800000000ff */
[----:B------:R-:W-:-:S07]  /*3fe0*/  PRMT R56, R56, 0x5410, R60 ;  /* 0x0000541038387816 */ /* 0x000fce000000003c */
.L_x_3605:
[----:B------:R-:W-:Y:S01]  /*3ff0*/  HADD2.F32 R202, -RZ, R61.H0_H0 ;  /* 0x2000003dffca7230 */ /* 0x000fe20000004100 */
[----:B------:R-:W-:Y:S06]  /*4000*/  @P1 BRA `(.L_x_3606) ;  /* 0x0000000000201947 */ /* 0x000fec0003800000 */
[----:B------:R-:W-:-:S04]  /*4010*/  ISETP.NE.U32.AND P2, PT, RZ, UR14, PT ;  /* 0x0000000eff007c0c */ /* 0x000fc8000bf45070 */
[----:B------:R-:W-:-:S13]  /*4020*/  ISETP.NE.AND.EX P2, PT, RZ, UR15, PT, P2 ;  /* 0x0000000fff007c0c */ /* 0x000fda000bf45320 */
[----:B------:R-:W-:Y:S05]  /*4030*/  @P2 BRA `(.L_x_3607) ;  /* 0x0000000000082947 */ /* 0x000fea0003800000 */
[----:B------:R-:W-:Y:S05]  /*4040*/  @P3 BRA `(.L_x_3608) ;  /* 0x0000000000203947 */ /* 0x000fea0003800000 */
[----:B------:R-:W-:Y:S05]  /*4050*/  BRA `(.L_x_3609) ;  /* 0x0000000000247947 */ /* 0x000fea0003800000 */
.L_x_3607:
[----:B-----5:R-:W-:-:S05]  /*4060*/  HADD2.F32 R67, -RZ, R53.H0_H0 ;  /* 0x20000035ff437230 */ /* 0x020fca0000004100 */
[----:B------:R-:W-:Y:S01]  /*4070*/  FADD.FTZ R202, R67, R202 ;  /* 0x000000ca43ca7221 */ /* 0x000fe20000010000 */
[----:B------:R-:W-:Y:S06]  /*4080*/  BRA `(.L_x_3608) ;  /* 0x0000000000107947 */ /* 0x000fec0003800000 */
.L_x_3606:
[----:B-----5:R-:W-:Y:S02]  /*4090*/  HADD2.F32 R67, -RZ, R49.H0_H0 ;  /* 0x20000031ff437230 */ /* 0x020fe40000004100 */
[----:B------:R-:W-:-:S03]  /*40a0*/  @P0 HADD2.F32 R211, -RZ, R53.H0_H0 ;  /* 0x20000035ffd30230 */ /* 0x000fc60000004100 */
[----:B------:R-:W-:-:S04]  /*40b0*/  FADD.FTZ R202, R67, R202 ;  /* 0x000000ca43ca7221 */ /* 0x000fc80000010000 */
[----:B------:R-:W-:-:S07]  /*40c0*/  @P0 FADD.FTZ R202, R211, R202 ;  /* 0x000000cad3ca0221 */ /* 0x000fce0000010000 */
.L_x_3608:
[----:B------:R-:W-:-:S04]  /*40d0*/  F2FP.F16.F32.PACK_AB R60, RZ, R202 ;  /* 0x000000caff3c723e */ /* 0x000fc800000000ff */
[----:B------:R-:W-:-:S07]  /*40e0*/  PRMT R57, R60, 0x7610, R57 ;  /* 0x000076103c397816 */ /* 0x000fce0000000039 */
.L_x_3609:
[----:B------:R-:W-:Y:S01]  /*40f0*/  HADD2.F32 R211, -RZ, R61.H1_H1 ;  /* 0x3000003dffd37230 */ /* 0x000fe20000004100 */
[----:B------:R-:W-:Y:S06]  /*4100*/  @P1 BRA `(.L_x_3610) ;  /* 0x0000000000201947 */ /* 0x000fec0003800000 */
[----:B------:R-:W-:-:S04]  /*4110*/  ISETP.NE.U32.AND P2, PT, RZ, UR14, PT ;  /* 0x0000000eff007c0c */ /* 0x000fc8000bf45070 */
[----:B------:R-:W-:-:S13]  /*4120*/  ISETP.NE.AND.EX P2, PT, RZ, UR15, PT, P2 ;  /* 0x0000000fff007c0c */ /* 0x000fda000bf45320 */
[----:B------:R-:W-:Y:S05]  /*4130*/  @P2 BRA `(.L_x_3611) ;  /* 0x0000000000082947 */ /* 0x000fea0003800000 */
[----:B------:R-:W-:Y:S05]  /*4140*/  @P3 BRA `(.L_x_3612) ;  /* 0x0000000000203947 */ /* 0x000fea0003800000 */
[----:B------:R-:W-:Y:S05]  /*4150*/  BRA `(.L_x_3613) ;  /* 0x0000000000247947 */ /* 0x000fea0003800000 */
.L_x_3611:
[----:B-----5:R-:W-:-:S05]  /*4160*/  HADD2.F32 R60, -RZ, R53.H1_H1 ;  /* 0x30000035ff3c7230 */ /* 0x020fca0000004100 */
[----:B------:R-:W-:Y:S01]  /*4170*/  FADD.FTZ R211, R60, R211 ;  /* 0x000000d33cd37221 */ /* 0x000fe20000010000 */
[----:B------:R-:W-:Y:S06]  /*4180*/  BRA `(.L_x_3612) ;  /* 0x0000000000107947 */ /* 0x000fec0003800000 */
.L_x_3610:
[----:B-----5:R-:W-:Y:S02]  /*4190*/  HADD2.F32 R60, -RZ, R49.H1_H1 ;  /* 0x30000031ff3c7230 */ /* 0x020fe40000004100 */
[----:B------:R-:W-:-:S03]  /*41a0*/  @P0 HADD2.F32 R66, -RZ, R53.H1_H1 ;  /* 0x30000035ff420230 */ /* 0x000fc60000004100 */
[----:B------:R-:W-:-:S04]  /*41b0*/  FADD.FTZ R211, R60, R211 ;  /* 0x000000d33cd37221 */ /* 0x000fc80000010000 */
[----:B------:R-:W-:-:S07]  /*41c0*/  @P0 FADD.FTZ R211, R66, R211 ;  /* 0x000000d342d30221 */ /* 0x000fce0000010000 */
.L_x_3612:
[----:B------:R-:W-:-:S04]  /*41d0*/  F2FP.F16.F32.PACK_AB R60, RZ, R211 ;  /* 0x000000d3ff3c723e */ /* 0x000fc800000000ff */
[----:B------:R-:W-:-:S07]  /*41e0*/  PRMT R57, R57, 0x5410, R60 ;  /* 0x0000541039397816 */ /* 0x000fce000000003c */
.L_x_3613:
[----:B------:R-:W-:Y:S01]  /*41f0*/  HADD2.F32 R212, -RZ, R62.H0_H0 ;  /* 0x2000003effd47230 */ /* 0x000fe20000004100 */
[----:B------:R-:W-:Y:S06]  /*4200*/  @P1 BRA `(.L_x_3614) ;  /* 0x0000000000201947 */ /* 0x000fec0003800000 */
[----:B------:R-:W-:-:S04]  /*4210*/  ISETP.NE.U32.AND P2, PT, RZ, UR14, PT ;  /* 0x0000000eff007c0c */ /* 0x000fc8000bf45070 */
[----:B------:R-:W-:-:S13]  /*4220*/  ISETP.NE.AND.EX P2, PT, RZ, UR15, PT, P2 ;  /* 0x0000000fff007c0c */ /* 0x000fda000bf45320 */
[----:B------:R-:W-:Y:S05]  /*4230*/  @P2 BRA `(.L_x_3615) ;  /* 0x0000000000082947 */ /* 0x000fea0003800000 */
[----:B------:R-:W-:Y:S05]  /*4240*/  @P3 BRA `(.L_x_3616) ;  /* 0x0000000000203947 */ /* 0x000fea0003800000 */
[----:B------:R-:W-:Y:S05]  /*4250*/  BRA `(.L_x_3617) ;  /* 0x0000000000247947 */ /* 0x000fea0003800000 */
.L_x_3615:
[----:B-----5:R-:W-:-:S05]  /*4260*/  HADD2.F32 R61, -RZ, R54.H0_H0 ;  /* 0x20000036ff3d7230 */ /* 0x020fca0000004100 */
[----:B------:R-:W-:Y:S01]  /*4270*/  FADD.FTZ R212, R61, R212 ;  /* 0x000000d43dd47221 */ /* 0x000fe20000010000 */
[----:B------:R-:W-:Y:S06]  /*4280*/  BRA `(.L_x_3616) ;  /* 0x0000000000107947 */ /* 0x000fec0003800000 */
.L_x_3614:
[----:B-----5:R-:W-:Y:S02]  /*4290*/  HADD2.F32 R61, -RZ, R50.H0_H0 ;  /* 0x20000032ff3d7230 */ /* 0x020fe40000004100 */
[----:B------:R-:W-:-:S03]  /*42a0*/  @P0 HADD2.F32 R67, -RZ, R54.H0_H0 ;  /* 0x20000036ff430230 */ /* 0x000fc60000004100 */
[----:B------:R-:W-:-:S04]  /*42b0*/  FADD.FTZ R212, R61, R212 ;  /* 0x000000d43dd47221 */ /* 0x000fc80000010000 */
[----:B------:R-:W-:-:S07]  /*42c0*/  @P0 FADD.FTZ R212, R67, R212 ;  /* 0x000000d443d40221 */ /* 0x000fce0000010000 */
.L_x_3616:
[----:B------:R-:W-:-:S04]  /*42d0*/  F2FP.F16.F32.PACK_AB R60, RZ, R212 ;  /* 0x000000d4ff3c723e */ /* 0x000fc800000000ff */
[----:B------:R-:W-:-:S07]  /*42e0*/  PRMT R58, R60, 0x7610, R58 ;  /* 0x000076103c3a7816 */ /* 0x000fce000000003a */
.L_x_3617:
[----:B------:R-:W-:Y:S01]  /*42f0*/  HADD2.F32 R221, -RZ, R62.H1_H1 ;  /* 0x3000003effdd7230 */ /* 0x000fe20000004100 */
[----:B------:R-:W-:Y:S06]  /*4300*/  @P1 BRA `(.L_x_3618) ;  /* 0x0000000000201947 */ /* 0x000fec0003800000 */
[----:B------:R-:W-:-:S04]  /*4310*/  ISETP.NE.U32.AND P2, PT, RZ, UR14, PT ;  /* 0x0000000eff007c0c */ /* 0x000fc8000bf45070 */
[----:B------:R-:W-:-:S13]  /*4320*/  ISETP.NE.AND.EX P2, PT, RZ, UR15, PT, P2 ;  /* 0x0000000fff007c0c */ /* 0x000fda000bf45320 */
[----:B------:R-:W-:Y:S05]  /*4330*/  @P2 BRA `(.L_x_3619) ;  /* 0x0000000000082947 */ /* 0x000fea0003800000 */
[----:B------:R-:W-:Y:S05]  /*4340*/  @P3 BRA `(.L_x_3620) ;  /* 0x0000000000203947 */ /* 0x000fea0003800000 */
[----:B------:R-:W-:Y:S05]  /*4350*/  BRA `(.L_x_3621) ;  /* 0x0000000000247947 */ /* 0x000fea0003800000 */
.L_x_3619:
[----:B-----5:R-:W-:-:S05]  /*4360*/  HADD2.F32 R60, -RZ, R54.H1_H1 ;  /* 0x30000036ff3c7230 */ /* 0x020fca0000004100 */
[----:B------:R-:W-:Y:S01]  /*4370*/  FADD.FTZ R221, R60, R221 ;  /* 0x000000dd3cdd7221 */ /* 0x000fe20000010000 */
[----:B------:R-:W-:Y:S06]  /*4380*/  BRA `(.L_x_3620) ;  /* 0x0000000000107947 */ /* 0x000fec0003800000 */
.L_x_3618:
[----:B-----5:R-:W-:Y:S02]  /*4390*/  HADD2.F32 R60, -RZ, R50.H1_H1 ;  /* 0x30000032ff3c7230 */ /* 0x020fe40000004100 */
[----:B------:R-:W-:-:S03]  /*43a0*/  @P0 HADD2.F32 R62, -RZ, R54.H1_H1 ;  /* 0x30000036ff3e0230 */ /* 0x000fc60000004100 */
[----:B------:R-:W-:-:S04]  /*43b0*/  FADD.FTZ R221, R60, R221 ;  /* 0x000000dd3cdd7221 */ /* 0x000fc80000010000 */
[----:B------:R-:W-:-:S07]  /*43c0*/  @P0 FADD.FTZ R221, R62, R221 ;  /* 0x000000dd3edd0221 */ /* 0x000fce0000010000 */
.L_x_3620:
[----:B------:R-:W-:-:S04]  /*43d0*/  F2FP.F16.F32.PACK_AB R60, RZ, R221 ;  /* 0x000000ddff3c723e */ /* 0x000fc800000000ff */
[----:B------:R-:W-:-:S07]  /*43e0*/  PRMT R58, R58, 0x5410, R60 ;  /* 0x000054103a3a7816 */ /* 0x000fce000000003c */
.L_x_3621:
[----:B------:R-:W-:Y:S01]  /*43f0*/  HADD2.F32 R222, -RZ, R63.H0_H0 ;  /* 0x2000003fffde7230 */ /* 0x000fe20000004100 */
[----:B------:R-:W-:Y:S06]  /*4400*/  @P1 BRA `(.L_x_3622) ;  /* 0x0000000000201947 */ /* 0x000fec0003800000 */
[----:B------:R-:W-:-:S04]  /*4410*/  ISETP.NE.U32.AND P2, PT, RZ, UR14, PT ;  /* 0x0000000eff007c0c */ /* 0x000fc8000bf45070 */
[----:B------:R-:W-:-:S13]  /*4420*/  ISETP.NE.AND.EX P2, PT, RZ, UR15, PT, P2 ;  /* 0x0000000fff007c0c */ /* 0x000fda000bf45320 */
[----:B------:R-:W-:Y:S05]  /*4430*/  @P2 BRA `(.L_x_3623) ;  /* 0x0000000000082947 */ /* 0x000fea0003800000 */
[----:B------:R-:W-:Y:S05]  /*4440*/  @P3 BRA `(.L_x_3624) ;  /* 0x0000000000203947 */ /* 0x000fea0003800000 */
[----:B------:R-:W-:Y:S05]  /*4450*/  BRA `(.L_x_3625) ;  /* 0x0000000000247947 */ /* 0x000fea0003800000 */
.L_x_3623:
[----:B-----5:R-:W-:-:S05]  /*4460*/  HADD2.F32 R61, -RZ, R55.H0_H0 ;  /* 0x20000037ff3d7230 */ /* 0x020fca0000004100 */
[----:B------:R-:W-:Y:S01]  /*4470*/  FADD.FTZ R222, R61, R222 ;  /* 0x000000de3dde7221 */ /* 0x000fe20000010000 */
[----:B------:R-:W-:Y:S06]  /*4480*/  BRA `(.L_x_3624) ;  /* 0x0000000000107947 */ /* 0x000fec0003800000 */
.L_x_3622:
[----:B-----5:R-:W-:Y:S02]  /*4490*/  HADD2.F32 R61, -RZ, R51.H0_H0 ;  /* 0x20000033ff3d7230 */ /* 0x020fe40000004100 */
[----:B------:R-:W-:-:S03]  /*44a0*/  @P0 HADD2.F32 R67, -RZ, R55.H0_H0 ;  /* 0x20000037ff430230 */ /* 0x000fc60000004100 */
[----:B------:R-:W-:-:S04]  /*44b0*/  FADD.FTZ R222, R61, R222 ;  /* 0x000000de3dde7221 */ /* 0x000fc80000010000 */
[----:B------:R-:W-:-:S07]  /*44c0*/  @P0 FADD.FTZ R222, R67, R222 ;  /* 0x000000de43de0221 */ /* 0x000fce0000010000 */
.L_x_3624:
[----:B------:R-:W-:-:S04]  /*44d0*/  F2FP.F16.F32.PACK_AB R60, RZ, R222 ;  /* 0x000000deff3c723e */ /* 0x000fc800000000ff */
[----:B------:R-:W-:-:S07]  /*44e0*/  PRMT R59, R60, 0x7610, R59 ;  /* 0x000076103c3b7816 */ /* 0x000fce000000003b */
.L_x_3625:
[----:B------:R-:W-:Y:S01]  /*44f0*/  HADD2.F32 R228, -RZ, R63.H1_H1 ;  /* 0x3000003fffe47230 */ /* 0x000fe20000004100 */
[----:B------:R-:W-:Y:S06]  /*4500*/  @P1 BRA `(.L_x_3626) ;  /* 0x0000000000201947 */ /* 0x000fec0003800000 */
[----:B------:R-:W-:-:S04]  /*4510*/  ISETP.NE.U32.AND P0, PT, RZ, UR14, PT ;  /* 0x0000000eff007c0c */ /* 0x000fc8000bf05070 */
[----:B------:R-:W-:-:S13]  /*4520*/  ISETP.NE.AND.EX P0, PT, RZ, UR15, PT, P0 ;  /* 0x0000000fff007c0c */ /* 0x000fda000bf05300 */
[----:B------:R-:W-:Y:S05]  /*4530*/  @P0 BRA `(.L_x_3627) ;  /* 0x0000000000080947 */ /* 0x000fea0003800000 */
[----:B------:R-:W-:Y:S05]  /*4540*/  @P3 BRA `(.L_x_3628) ;  /* 0x0000000000203947 */ /* 0x000fea0003800000 */
[----:B------:R-:W-:Y:S05]  /*4550*/  BRA `(.L_x_3629) ;  /* 0x0000000000247947 */ /* 0x000fea0003800000 */
.L_x_3627:
[----:B-----5:R-:W-:-:S05]  /*4560*/  HADD2.F32 R61, -RZ, R55.H1_H1 ;  /* 0x30000037ff3d7230 */ /* 0x020fca0000004100 */
[----:B------:R-:W-:Y:S01]  /*4570*/  FADD.FTZ R228, R61, R228 ;  /* 0x000000e43de47221 */ /* 0x000fe20000010000 */
[----:B------:R-:W-:Y:S06]  /*4580*/  BRA `(.L_x_3628) ;  /* 0x0000000000107947 */ /* 0x000fec0003800000 */
.L_x_3626:
[----:B-----5:R-:W-:Y:S02]  /*4590*/  HADD2.F32 R61, -RZ, R51.H1_H1 ;  /* 0x30000033ff3d7230 */ /* 0x020fe40000004100 */
[----:B------:R-:W-:-:S03]  /*45a0*/  @P0 HADD2.F32 R63, -RZ, R55.H1_H1 ;  /* 0x30000037ff3f0230 */ /* 0x000fc60000004100 */
[----:B------:R-:W-:-:S04]  /*45b0*/  FADD.FTZ R228, R61, R228 ;  /* 0x000000e43de47221 */ /* 0x000fc80000010000 */
[----:B------:R-:W-:-:S07]  /*45c0*/  @P0 FADD.FTZ R228, R63, R228 ;  /* 0x000000e43fe40221 */ /* 0x000fce0000010000 */
.L_x_3628:
[----:B------:R-:W-:-:S04]  /*45d0*/  F2FP.F16.F32.PACK_AB R60, RZ, R228 ;  /* 0x000000e4ff3c723e */ /* 0x000fc800000000ff */
[----:B------:R-:W-:-:S07]  /*45e0*/  PRMT R59, R59, 0x5410, R60 ;  /* 0x000054103b3b7816 */ /* 0x000fce000000003c */
.L_x_3629:
[----:B------:R-:W0:Y:S02]  /*45f0*/  @P3 LDC.64 R60, c[0x0][0x238] ;  /* 0x00008e00ff3c3b82 */ /* 0x000e240000000a00 */
[----:B0-----:R-:W-:-:S04]  /*4600*/  @P3 LEA R60, P0, R65, R60, 0x4 ;  /* 0x0000003c413c3211 */ /* 0x001fc800078020ff */
[----:B------:R-:W-:-:S05]  /*4610*/  @P3 LEA.HI.X R61, R65, R61, RZ, 0x4, P0 ;  /* 0x0000003d413d3211 */ /* 0x000fca00000f24ff */
[----:B------:R4:W-:Y:S04]  /*4620*/  @P3 STG.E.128 desc[UR4][R60.64], R56 ;  /* 0x000000383c003986 */ /* 0x0009e8000c101d04 */
.L_x_3597:
[----:B------:R-:W-:Y:S05]  /*4630*/  BSYNC B0 ;  /* 0x0000000000007941 */ /* 0x000fea0003800000 */
.L_x_3596:
[----:B01234-:R-:W-:Y:S01]  /*4640*/  FADD.FTZ R60, RZ, R185 ;  /* 0x000000b9ff3c7221 */ /* 0x01ffe20000010000 */
[C---:B------:R-:W-:Y:S01]  /*4650*/  ISETP.GT.U32.AND P2, PT, R2.reuse, 0xff, PT ;  /* 0x000000ff0200780c */ /* 0x040fe20003f44070 */
[----:B------:R-:W-:Y:S01]  /*4660*/  UMOV UR7, 0xffffffff ;  /* 0xffffffff00077882 */ /* 0x000fe20000000000 */
[C---:B------:R-:W-:Y:S01]  /*4670*/  ISETP.GT.U32.AND P1, PT, R2.reuse, 0x17f, PT ;  /* 0x0000017f0200780c */ /* 0x040fe20003f24070 */
        /* <DEDUP_REMOVED lines=153> */
.L_x_3652:
[----:B------:R-:W-:Y:S01]  /*5010*/  LOP3.LUT P0, RZ, R0, 0x1f, RZ, 0xc0, !PT ;  /* 0x0000001f00ff7812 */ /* 0x000fe2000780c0ff */
[----:B------:R-:W-:Y:S05]  /*5020*/  WARPSYNC.ALL ;  /* 0x0000000000007948 */ /* 0x000fea0003800000 */
[----:B------:R-:W-:-:S07]  /*5030*/  LOP3.LUT R63, R63, 0x3, RZ, 0xc0, !PT ;  /* 0x000000033f3f7812 */ /* 0x000fce00078ec0ff */
[----:B------:R-:W2:Y:S01]  /*5040*/  @!P0 S2R R64, SR_CgaCtaId ;  /* 0x0000000000408919 */ /* 0x000ea20000008800 */
[----:B------:R-:W-:-:S04]  /*5050*/  @!P0 MOV R61, 0x400 ;  /* 0x00000400003d8802 */ /* 0x000fc80000000f00 */
[----:B--2---:R-:W-:Y:S01]  /*5060*/  @!P0 LEA R65, R64, R61, 0x18 ;  /* 0x0000003d40418211 */ /* 0x004fe200078ec0ff */
[----:B-1----:R-:W-:Y:S01]  /*5070*/  FADD.FTZ R61, R67, R230 ;  /* 0x000000e6433d7221 */ /* 0x002fe20000010000 */
[----:B------:R-:W-:-:S04]  /*5080*/  @!P0 IADD3 R64, R62, R63, RZ ;  /* 0x0000003f3e408210 */ /* 0x000fc80007ffe0ff */
[----:B------:R-:W-:Y:S02]  /*5090*/  @!P0 LEA R64, R64, R65, 0x3 ;  /* 0x0000004140408211 */ /* 0x000fe400078e18ff */
[----:B------:R-:W-:-:S03]  /*50a0*/  LOP3.LUT R65, R0, 0x1f, RZ, 0xc0, !PT ;  /* 0x0000001f00417812 */ /* 0x000fc600078ec0ff */
[----:B------:R1:W-:Y:S01]  /*50b0*/  @!P0 STS.64 [R64], R60 ;  /* 0x0000003c40008388 */ /* 0x0003e20000000a00 */
[----:B------:R-:W-:-:S13]  /*50c0*/  ISETP.GT.U32.AND P0, PT, R65, 0x3, PT ;  /* 0x000000034100780c */ /* 0x000fda0003f04070 */
[----:B-1----:R-:W1:Y:S01]  /*50d0*/  @!P0 S2R R61, SR_CgaCtaId ;  /* 0x00000000003d8919 */ /* 0x002e620000008800 */
[----:B------:R-:W-:Y:S01]  /*50e0*/  @!P0 MOV R60, 0x400 ;  /* 0x00000400003c8802 */ /* 0x000fe20000000f00 */
[----:B------:R-:W-:Y:S01]  /*50f0*/  HFMA2.MMA R64, -RZ, RZ, 0, 0 ;  /* 0x00000000ff407435 */ /* 0x000fe200000001ff */
[----:B------:R-:W-:Y:S01]  /*5100*/  @!P0 IADD3 R62, R62, R65, RZ ;  /* 0x000000413e3e8210 */ /* 0x000fe20007ffe0ff */
[----:B------:R-:W-:Y:S04]  /*5110*/  BAR.SYNC.DEFER_BLOCKING 0x0 ;  /* 0x0000000000007b1d */ /* 0x000fe80000010000 */
[----:B------:R-:W-:Y:S02]  /*5120*/  @!P0 MOV R64, R190 ;  /* 0x000000be00408202 */ /* 0x000fe40000000f00 */
[----:B------:R-:W-:Y:S02]  /*5130*/  BSSY B0, `(.L_x_3631) ;  /* 0x0000069000007945 */ /* 0x000fe40003800000 */
[----:B------:R-:W-:Y:S01]  /*5140*/  I2FP.F32.S32 R233, R64 ;  /* 0x0000004000e97245 */ /* 0x000fe20000201400 */
[----:B0-----:R-:W0:Y:S01]  /*5150*/  SHFL.DOWN PT, R67, R64, 0x2, 0x1f ;  /* 0x08401f0040437f89 */ /* 0x001e2200000e0000 */
[----:B-1----:R-:W-:-:S02]  /*5160*/  @!P0 LEA R65, R61, R60, 0x18 ;  /* 0x0000003c3d418211 */ /* 0x002fc400078ec0ff */
[----:B------:R-:W-:Y:S02]  /*5170*/  CS2R R60, SRZ ;  /* 0x00000000003c7805 */ /* 0x000fe4000001ff00 */
[----:B------:R-:W-:Y:S02]  /*5180*/  @!P0 LEA R65, R62, R65, 0x3 ;  /* 0x000000413e418211 */ /* 0x000fe400078e18ff */
[----:B0-----:R-:W-:Y:S02]  /*5190*/  IADD3 R66, R67, R64, RZ ;  /* 0x0000004043427210 */ /* 0x001fe40007ffe0ff */
[----:B------:R-:W-:Y:S01]  /*51a0*/  I2FP.F32.S32 R232, R67 ;  /* 0x0000004300e87245 */ /* 0x000fe20000201400 */
[----:B------:R-:W-:Y:S01]  /*51b0*/  @!P0 LDS.64 R60, [R65] ;  /* 0x00000000413c8984 */ /* 0x000fe20000000a00 */
[----:B------:R-:W-:Y:S02]  /*51c0*/  I2FP.F32.S32 R62, R66 ;  /* 0x00000042003e7245 */ /* 0x000fe40000201400 */
[----:B------:R-:W-:Y:S01]  /*51d0*/  PLOP3.LUT P0, PT, PT, PT, UP0, 0x40, 0x0 ;  /* 0x000000000000781c */ /* 0x000fe20003f0e808 */
[----:B------:R-:W0:Y:S01]  /*51e0*/  SHFL.DOWN PT, R237, R66, 0x1, 0x1f ;  /* 0x08201f0042ed7f89 */ /* 0x000e2200000e0000 */
[----:B------:R-:W1:Y:S01]  /*51f0*/  MUFU.RCP R229, R62 ;  /* 0x0000003e00e57308 */ /* 0x000e620000001000 */
[----:B0-----:R-:W-:-:S02]  /*5200*/  IADD3 R64, R66, R237, RZ ;  /* 0x000000ed42407210 */ /* 0x001fc40007ffe0ff */
[----:B------:R-:W-:Y:S02]  /*5210*/  I2FP.F32.S32 R237, R237 ;  /* 0x000000ed00ed7245 */ /* 0x000fe40000201400 */
[----:B------:R-:W-:-:S06]  /*5220*/  I2FP.F32.S32 R67, R64 ;  /* 0x0000004000437245 */ /* 0x000fcc0000201400 */
[----:B------:R-:W0:Y:S01]  /*5230*/  MUFU.RCP R67, R67 ;  /* 0x0000004300437308 */ /* 0x000e220000001000 */
[----:B------:R-:W2:Y:S02]  /*5240*/  SHFL.DOWN PT, R231, R60, 0x2, 0x1f ;  /* 0x08401f003ce77f89 */ /* 0x000ea400000e0000 */
[----:B--2---:R-:W-:-:S04]  /*5250*/  FMUL.FTZ R230, R231, R232 ;  /* 0x000000e8e7e67220 */ /* 0x004fc80000410000 */
[----:B------:R-:W-:Y:S01]  /*5260*/  FFMA.FTZ R230, R233, R60, R230 ;  /* 0x0000003ce9e67223 */ /* 0x000fe200000100e6 */
[----:B------:R-:W-:-:S03]  /*5270*/  FADD.FTZ R60, -R231, R60 ;  /* 0x0000003ce73c7221 */ /* 0x000fc60000010100 */
[----:B-1----:R-:W-:Y:S01]  /*5280*/  FMUL.FTZ R235, R229, R230 ;  /* 0x000000e6e5eb7220 */ /* 0x002fe20000410000 */
[----:B------:R-:W-:Y:S01]  /*5290*/  FMUL.FTZ R60, R60, R60 ;  /* 0x0000003c3c3c7220 */ /* 0x000fe20000410000 */
[----:B------:R-:W1:Y:S03]  /*52a0*/  SHFL.DOWN PT, R230, R61, 0x2, 0x1f ;  /* 0x08401f003de67f89 */ /* 0x000e6600000e0000 */
[----:B------:R-:W-:Y:S01]  /*52b0*/  FMUL.FTZ R60, R60, R233 ;  /* 0x000000e93c3c7220 */ /* 0x000fe20000410000 */
[----:B------:R-:W2:Y:S03]  /*52c0*/  SHFL.DOWN PT, R234, R235, 0x1, 0x1f ;  /* 0x08201f00ebea7f89 */ /* 0x000ea600000e0000 */
[----:B------:R-:W-:Y:S01]  /*52d0*/  FMUL.FTZ R60, R60, R232 ;  /* 0x000000e83c3c7220 */ /* 0x000fe20000410000 */
[----:B-1----:R-:W-:Y:S01]  /*52e0*/  FADD.FTZ R230, R230, R61 ;  /* 0x0000003de6e67221 */ /* 0x002fe20000010000 */
[----:B--2---:R-:W-:-:S03]  /*52f0*/  FMUL.FTZ R65, R234, R237 ;  /* 0x000000edea417220 */ /* 0x004fc60000410000 */
[----:B------:R-:W-:Y:S01]  /*5300*/  FFMA.FTZ R60, R229, R60, R230 ;  /* 0x0000003ce53c7223 */ /* 0x000fe200000100e6 */
[----:B------:R-:W-:Y:S01]  /*5310*/  FADD.FTZ R234, R235, -R234 ;  /* 0x800000eaebea7221 */ /* 0x000fe20000010000 */
[----:B------:R-:W-:-:S03]  /*5320*/  FFMA.FTZ R64, R62, R235, R65 ;  /* 0x000000eb3e407223 */ /* 0x000fc60000010041 */
[----:B------:R-:W1:Y:S01]  /*5330*/  SHFL.DOWN PT, R229, R60, 0x1, 0x1f ;  /* 0x08201f003ce57f89 */ /* 0x000e6200000e0000 */
[----:B------:R-:W-:Y:S01]  /*5340*/  FMUL.FTZ R231, R234, R234 ;  /* 0x000000eaeae77220 */ /* 0x000fe20000410000 */
[----:B0-----:R-:W-:-:S03]  /*5350*/  FMUL.FTZ R65, R67, R64 ;  /* 0x0000004043417220 */ /* 0x001fc60000410000 */
[----:B------:R-:W-:-:S03]  /*5360*/  FMUL.FTZ R231, R62, R231 ;  /* 0x000000e73ee77220 */ /* 0x000fc60000410000 */
[----:B------:R-:W0:Y:S01]  /*5370*/  SHFL.IDX PT, R65, R65, RZ, 0x1f ;  /* 0x00001fff41417589 */ /* 0x000e2200000e0000 */
[----:B------:R-:W-:Y:S01]  /*5380*/  FMUL.FTZ R231, R231, R237 ;  /* 0x000000ede7e77220 */ /* 0x000fe20000410000 */
[----:B-1----:R-:W-:-:S04]  /*5390*/  FADD.FTZ R62, R60, R229 ;  /* 0x000000e53c3e7221 */ /* 0x002fc80000010000 */
[----:B------:R-:W-:Y:S02]  /*53a0*/  FFMA.FTZ R231, R67, R231, R62 ;  /* 0x000000e743e77223 */ /* 0x000fe4000001003e */
[----:B------:R-:W1:Y:S01]  /*53b0*/  LDC R67, c[0x0][0x2d8] ;  /* 0x0000b600ff437b82 */ /* 0x000e620000000800 */
[----:B0-----:R-:W-:Y:S02]  /*53c0*/  FMUL.FTZ R66, R65, R65 ;  /* 0x0000004141427220 */ /* 0x001fe40000410000 */
[----:B------:R-:W1:Y:S03]  /*53d0*/  SHFL.IDX PT, R230, R231, RZ, 0x1f ;  /* 0x00001fffe7e67589 */ /* 0x000e6600000e0000 */
[----:B------:R-:W-:Y:S02]  /*53e0*/  FSEL R66, R66, RZ, !P0 ;  /* 0x000000ff42427208 */ /* 0x000fe40004000000 */
[----:B------:R-:W-:-:S04]  /*53f0*/  PLOP3.LUT P0, PT, PT, PT, UP0, 0x40, 0x0 ;  /* 0x000000000000781c */ /* 0x000fc80003f0e808 */
[----:B------:R-:W-:Y:S02]  /*5400*/  FSEL R64, R65, RZ, P0 ;  /* 0x000000ff41407208 */ /* 0x000fe40000000000 */
[----:B------:R-:W-:Y:S02]  /*5410*/  LOP3.LUT P0, RZ, R63, 0x1f, R0, 0xf8, !PT ;  /* 0x0000001f3fff7812 */ /* 0x000fe4000780f800 */
[----:B------:R-:W-:Y:S01]  /*5420*/  R2UR UR7, R64 ;  /* 0x00000000400772ca */ /* 0x000fe200000e0000 */
[----:B-1----:R-:W-:-:S10]  /*5430*/  FFMA.FTZ R67, R230, UR6, R67 ;  /* 0x00000006e6437c23 */ /* 0x002fd40008010043 */
[----:B------:R-:W0:Y:S01]  /*5440*/  @!P0 LDC.64 R62, c[0x0][0x250] ;  /* 0x00009400ff3e8b82 */ /* 0x000e220000000a00 */
[----:B------:R-:W-:-:S04]  /*5450*/  FADD.FTZ R66, R67, R66 ;  /* 0x0000004243427221 */ /* 0x000fc80000010000 */
[----:B------:R-:W1:Y:S03]  /*5460*/  MUFU.RSQ R229, R66 ;  /* 0x0000004200e57308 */ /* 0x000e660000001400 */
[----:B------:R-:W2:Y:S01]  /*5470*/  @!P0 LDC.64 R60, c[0x0][0x258] ;  /* 0x00009600ff3c8b82 */ /* 0x000ea20000000a00 */
[----:B0-----:R-:W-:-:S05]  /*5480*/  @!P0 IMAD.WIDE R62, R192, 0x4, R62 ;  /* 0x00000004c03e8825 */ /* 0x001fca00078e023e */
[----:B------:R0:W-:Y:S01]  /*5490*/  @!P0 STG.E desc[UR4][R62.64], R65 ;  /* 0x000000413e008986 */ /* 0x0001e2000c101904 */
[----:B--2---:R-:W-:-:S05]  /*54a0*/  @!P0 IMAD.WIDE R60, R192, 0x4, R60 ;  /* 0x00000004c03c8825 */ /* 0x004fca00078e023c */
[----:B-1----:R0:W-:Y:S01]  /*54b0*/  @!P0 STG.E desc[UR4][R60.64], R229 ;  /* 0x000000e53c008986 */ /* 0x0021e2000c101904 */
[----:B------:R-:W-:Y:S05]  /*54c0*/  @!P4 BRA `(.L_x_3632) ;  /* 0x0000000000bcc947 */ /* 0x000fea0003800000 */
[----:B0-----:R-:W-:Y:S01]  /*54d0*/  FADD.FTZ R62, R214, -UR7 ;  /* 0x80000007d63e7e21 */ /* 0x001fe20008010000 */
[----:B------:R-:W-:Y:S01]  /*54e0*/  FADD.FTZ R66, R224, -UR7 ;  /* 0x80000007e0427e21 */ /* 0x000fe20008010000 */
[----:B------:R-:W-:Y:S01]  /*54f0*/  FADD.FTZ R64, R185, -UR7 ;  /* 0x80000007b9407e21 */ /* 0x000fe20008010000 */
[----:B------:R-:W-:Y:S01]  /*5500*/  FADD.FTZ R60, R193, -UR7 ;  /* 0x80000007c13c7e21 */ /* 0x000fe20008010000 */
[C---:B------:R-:W-:Y:S01]  /*5510*/  FMUL.FTZ R62, R229.reuse, R62 ;  /* 0x0000003ee53e7220 */ /* 0x040fe20000410000 */
[C---:B------:R-:W-:Y:S01]  /*5520*/  FMUL.FTZ R231, R229.reuse, R66 ;  /* 0x00000042e5e77220 */ /* 0x040fe20000410000 */
[----:B------:R-:W0:Y:S01]  /*5530*/  LDC.64 R232, c[0x0][0x2b8] ;  /* 0x0000ae00ffe87b82 */ /* 0x000e220000000a00 */
[----:B------:R-:W-:Y:S01]  /*5540*/  FMUL.FTZ R64, R229, R64 ;  /* 0x00000040e5407220 */ /* 0x000fe20000410000 */
[-C--:B------:R-:W-:Y:S01]  /*5550*/  FFMA.FTZ R63, R11, R62.reuse, R19 ;  /* 0x0000003e0b3f7223 */ /* 0x080fe20000010013 */
[----:B------:R-:W-:Y:S01]  /*5560*/  FFMA.FTZ R67, R27, R62, R35 ;  /* 0x0000003e1b437223 */ /* 0x000fe20000010023 */
[-C--:B------:R-:W-:Y:S01]  /*5570*/  FFMA.FTZ R62, R12, R231.reuse, R20 ;  /* 0x000000e70c3e7223 */ /* 0x080fe20000010014 */
[----:B------:R-:W-:Y:S01]  /*5580*/  FFMA.FTZ R66, R28, R231, R36 ;  /* 0x000000e71c427223 */ /* 0x000fe20000010024 */
[----:B------:R-:W-:Y:S01]  /*5590*/  FMUL.FTZ R65, R229, R60 ;  /* 0x0000003ce5417220 */ /* 0x000fe20000410000 */
[----:B------:R-:W-:Y:S01]  /*55a0*/  FADD.FTZ R234, R203, -UR7 ;  /* 0x80000007cbea7e21 */ /* 0x000fe20008010000 */
[----:B------:R-:W1:Y:S01]  /*55b0*/  LDC.64 R230, c[0x0][0x2c0] ;  /* 0x0000b000ffe67b82 */ /* 0x000e620000000a00 */
[----:B------:R-:W-:Y:S01]  /*55c0*/  F2FP.F16.F32.PACK_AB R63, R62, R63 ;  /* 0x0000003f3e3f723e */ /* 0x000fe200000000ff */
[----:B------:R-:W-:Y:S01]  /*55d0*/  FADD.FTZ R62, R194, -UR7 ;  /* 0x80000007c23e7e21 */ /* 0x000fe20008010000 */
[----:B------:R-:W-:Y:S01]  /*55e0*/  FADD.FTZ R236, R204, -UR7 ;  /* 0x80000007ccec7e21 */ /* 0x000fe20008010000 */
[----:B------:R-:W-:Y:S01]  /*55f0*/  FADD.FTZ R238, R213, -UR7 ;  /* 0x80000007d5ee7e21 */ /* 0x000fe20008010000 */
[----:B------:R-:W-:Y:S01]  /*5600*/  FFMA.FTZ R60, R5, R64, R13 ;  /* 0x00000040053c7223 */ /* 0x000fe2000001000d */
[----:B------:R-:W-:Y:S01]  /*5610*/  FFMA.FTZ R61, R6, R65, R14 ;  /* 0x00000041063d7223 */ /* 0x000fe2000001000e */
[----:B------:R-:W-:Y:S01]  /*5620*/  F2FP.F16.F32.PACK_AB R67, R66, R67 ;  /* 0x000000434243723e */ /* 0x000fe200000000ff */
[C---:B------:R-:W-:Y:S01]  /*5630*/  FMUL.FTZ R66, R229.reuse, R62 ;  /* 0x0000003ee5427220 */ /* 0x040fe20000410000 */
[C---:B------:R-:W-:Y:S01]  /*5640*/  FMUL.FTZ R235, R229.reuse, R234 ;  /* 0x000000eae5eb7220 */ /* 0x040fe20000410000 */
[C---:B------:R-:W-:Y:S01]  /*5650*/  FMUL.FTZ R236, R229.reuse, R236 ;  /* 0x000000ece5ec7220 */ /* 0x040fe20000410000 */
[----:B------:R-:W-:Y:S01]  /*5660*/  FMUL.FTZ R237, R229, R238 ;  /* 0x000000eee5ed7220 */ /* 0x000fe20000410000 */
[----:B------:R-:W-:Y:S01]  /*5670*/  F2FP.F16.F32.PACK_AB R60, R61, R60 ;  /* 0x0000003c3d3c723e */ /* 0x000fe200000000ff */
[----:B------:R-:W-:Y:S01]  /*5680*/  FFMA.FTZ R61, R7, R66, R15 ;  /* 0x00000042073d7223 */ /* 0x000fe2000001000f */
[----:B------:R-:W-:Y:S01]  /*5690*/  FFMA.FTZ R62, R8, R235, R16 ;  /* 0x000000eb083e7223 */ /* 0x000fe20000010010 */
[----:B------:R-:W-:Y:S01]  /*56a0*/  FFMA.FTZ R234, R9, R236, R17 ;  /* 0x000000ec09ea7223 */ /* 0x000fe20000010011 */
[----:B------:R-:W-:Y:S01]  /*56b0*/  FFMA.FTZ R239, R10, R237, R18 ;  /* 0x000000ed0aef7223 */ /* 0x000fe20000010012 */
[----:B------:R-:W-:Y:S01]  /*56c0*/  FFMA.FTZ R64, R21, R64, R29 ;  /* 0x0000004015407223 */ /* 0x000fe2000001001d */
[----:B0-----:R-:W-:Y:S01]  /*56d0*/  IMAD.WIDE.U32 R232, R223, 0x10, R232 ;  /* 0x00000010dfe87825 */ /* 0x001fe200078e00e8 */
[----:B------:R-:W-:-:S02]  /*56e0*/  F2FP.F16.F32.PACK_AB R61, R62, R61 ;  /* 0x0000003d3e3d723e */ /* 0x000fc400000000ff */
[----:B------:R-:W-:Y:S01]  /*56f0*/  F2FP.F16.F32.PACK_AB R62, R239, R234 ;  /* 0x000000eaef3e723e */ /* 0x000fe200000000ff */
[----:B------:R-:W-:Y:S01]  /*5700*/  FFMA.FTZ R239, R26, R237, R34 ;  /* 0x000000ed1aef7223 */ /* 0x000fe20000010022 */
[----:B------:R-:W-:Y:S01]  /*5710*/  FFMA.FTZ R234, R23, R66, R31 ;  /* 0x0000004217ea7223 */ /* 0x000fe2000001001f */
[----:B------:R-:W-:Y:S01]  /*5720*/  FFMA.FTZ R237, R24, R235, R32 ;  /* 0x000000eb18ed7223 */ /* 0x000fe20000010020 */
[----:B------:R-:W-:Y:S01]  /*5730*/  FFMA.FTZ R66, R25, R236, R33 ;  /* 0x000000ec19427223 */ /* 0x000fe20000010021 */
[----:B------:R-:W-:Y:S01]  /*5740*/  FFMA.FTZ R235, R22, R65, R30 ;  /* 0x0000004116eb7223 */ /* 0x000fe2000001001e */
[----:B-1----:R-:W-:Y:S01]  /*5750*/  IMAD.WIDE.U32 R230, R223, 0x10, R230 ;  /* 0x00000010dfe67825 */ /* 0x002fe200078e00e6 */
[----:B------:R1:W-:Y:S01]  /*5760*/  STG.E.128 desc[UR4][R232.64], R60 ;  /* 0x0000003ce8007986 */ /* 0x0003e2000c101d04 */
[----:B------:R-:W-:Y:S02]  /*5770*/  F2FP.F16.F32.PACK_AB R65, R237, R234 ;  /* 0x000000eaed41723e */ /* 0x000fe400000000ff */
[----:B------:R-:W-:-:S02]  /*5780*/  F2FP.F16.F32.PACK_AB R66, R239, R66 ;  /* 0x00000042ef42723e */ /* 0x000fc400000000ff */
[----:B------:R-:W-:Y:S02]  /*5790*/  F2FP.F16.F32.PACK_AB R64, R235, R64 ;  /* 0x00000040eb40723e */ /* 0x000fe400000000ff */
[----:B------:R-:W-:-:S03]  /*57a0*/  IADD3 R223, R223, 0x80, RZ ;  /* 0x00000080dfdf7810 */ /* 0x000fc60007ffe0ff */
[----:B------:R1:W-:Y:S04]  /*57b0*/  STG.E.128 desc[UR4][R230.64], R64 ;  /* 0x00000040e6007986 */ /* 0x0003e8000c101d04 */
.L_x_3632:
[----:B------:R-:W-:Y:S05]  /*57c0*/  BSYNC B0 ;  /* 0x0000000000007941 */ /* 0x000fea0003800000 */
.L_x_3631:
[----:B------:R-:W-:Y:S01]  /*57d0*/  ISETP.GE.U32.AND P0, PT, R2, 0x100, PT ;  /* 0x000001000200780c */ /* 0x000fe20003f06070 */
[----:B------:R-:W-:-:S12]  /*57e0*/  BSSY B0, `(.L_x_3633) ;  /* 0x0000031000007945 */ /* 0x000fd80003800000 */
[----:B------:R-:W-:Y:S05]  /*57f0*/  @!P0 BRA `(.L_x_3634) ;  /* 0x0000000000bc8947 */ /* 0x000fea0003800000 */
[----:B01----:R-:W-:Y:S01]  /*5800*/  FADD.FTZ R62, R216, -UR7 ;  /* 0x80000007d83e7e21 */ /* 0x003fe20008010000 */
        /* <DEDUP_REMOVED lines=9> */
[----:B------:R-:W-:Y:S01]  /*58a0*/  FMUL.FTZ R65, R229, R60 ;  /* 0x0000003ce5417220 */ /* 0x000fe20000410000 */
[----:B------:R-:W-:Y:S01]  /*58b0*/  FFMA.FTZ R67, R112, R61, R116 ;  /* 0x0000003d70437223 */ /* 0x000fe20000010074 */
[----:B------:R-:W-:Y:S01]  /*58c0*/  FFMA.FTZ R66, R99, R66, R117 ;  /* 0x0000004263427223 */ /* 0x000fe20000010075 */
        /* <DEDUP_REMOVED lines=17> */
[-C--:B------:R-:W-:Y:S01]  /*59e0*/  FFMA.FTZ R237, R42, R235.reuse, R106 ;  /* 0x000000eb2aed7223 */ /* 0x080fe2000001006a */
[----:B------:R-:W-:Y:S01]  /*59f0*/  FFMA.FTZ R239, R98, R235, R102 ;  /* 0x000000eb62ef7223 */ /* 0x000fe20000010066 */
[----:B------:R-:W-:Y:S01]  /*5a00*/  FFMA.FTZ R64, R109, R64, R113 ;  /* 0x000000406d407223 */ /* 0x000fe20000010071 */
[----:B------:R-:W-:Y:S01]  /*5a10*/  F2FP.F16.F32.PACK_AB R61, R62, R61 ;  /* 0x0000003d3e3d723e */ /* 0x000fe200000000ff */
[----:B------:R-:W-:Y:S01]  /*5a20*/  FFMA.FTZ R235, R96, R65, R114 ;  /* 0x0000004160eb7223 */ /* 0x000fe20000010072 */
[----:B------:R-:W-:Y:S01]  /*5a30*/  F2FP.F16.F32.PACK_AB R62, R237, R234 ;  /* 0x000000eaed3e723e */ /* 0x000fe200000000ff */
[----:B------:R-:W-:Y:S01]  /*5a40*/  FFMA.FTZ R234, R110, R66, R100 ;  /* 0x000000426eea7223 */ /* 0x000fe20000010064 */
[----:B------:R-:W-:Y:S01]  /*5a50*/  FFMA.FTZ R66, R111, R238, R115 ;  /* 0x000000ee6f427223 */ /* 0x000fe20000010073 */
[----:B------:R-:W-:Y:S01]  /*5a60*/  FFMA.FTZ R237, R97, R236, R101 ;  /* 0x000000ec61ed7223 */ /* 0x000fe20000010065 */
[----:B0-----:R-:W-:Y:S01]  /*5a70*/  IMAD.WIDE.U32 R232, R223, 0x10, R232 ;  /* 0x00000010dfe87825 */ /* 0x001fe200078e00e8 */
[----:B------:R-:W-:-:S02]  /*5a80*/  F2FP.F16.F32.PACK_AB R64, R235, R64 ;  /* 0x00000040eb40723e */ /* 0x000fc400000000ff */
[----:B------:R-:W-:Y:S01]  /*5a90*/  F2FP.F16.F32.PACK_AB R66, R239, R66 ;  /* 0x00000042ef42723e */ /* 0x000fe200000000ff */
[----:B-1----:R-:W-:Y:S01]  /*5aa0*/  IMAD.WIDE.U32 R230, R223, 0x10, R230 ;  /* 0x00000010dfe67825 */ /* 0x002fe200078e00e6 */
[----:B------:R-:W-:Y:S01]  /*5ab0*/  F2FP.F16.F32.PACK_AB R65, R237, R234 ;  /* 0x000000eaed41723e */ /* 0x000fe200000000ff */
[----:B------:R2:W-:Y:S01]  /*5ac0*/  STG.E.128 desc[UR4][R232.64], R60 ;  /* 0x0000003ce8007986 */ /* 0x0005e2000c101d04 */
[----:B------:R-:W-:-:S03]  /*5ad0*/  IADD3 R223, R223, 0x80, RZ ;  /* 0x00000080dfdf7810 */ /* 0x000fc60007ffe0ff */
[----:B------:R2:W-:Y:S04]  /*5ae0*/  STG.E.128 desc[UR4][R230.64], R64 ;  /* 0x00000040e6007986 */ /* 0x0005e8000c101d04 */
.L_x_3634:
[----:B------:R-:W-:Y:S05]  /*5af0*/  BSYNC B0 ;  /* 0x0000000000007941 */ /* 0x000fea0003800000 */
.L_x_3633:
[----:B------:R-:W-:Y:S01]  /*5b00*/  ISETP.GE.U32.AND P0, PT, R2, 0x180, PT ;  /* 0x000001800200780c */ /* 0x000fe20003f06070 */
[----:B------:R-:W-:-:S12]  /*5b10*/  BSSY B0, `(.L_x_3635) ;  /* 0x0000031000007945 */ /* 0x000fd80003800000 */
[----:B------:R-:W-:Y:S05]  /*5b20*/  @!P0 BRA `(.L_x_3636) ;  /* 0x0000000000bc8947 */ /* 0x000fea0003800000 */
[----:B-12---:R-:W-:Y:S01]  /*5b30*/  FADD.FTZ R66, R226, -UR7 ;  /* 0x80000007e2427e21 */ /* 0x006fe20008010000 */
[----:B0-----:R-:W-:Y:S01]  /*5b40*/  FADD.FTZ R62, R218, -UR7 ;  /* 0x80000007da3e7e21 */ /* 0x001fe20008010000 */
[----:B------:R-:W-:Y:S01]  /*5b50*/  FADD.FTZ R64, R187, -UR7 ;  /* 0x80000007bb407e21 */ /* 0x000fe20008010000 */
[----:B------:R-:W-:Y:S01]  /*5b60*/  FADD.FTZ R60, R197, -UR7 ;  /* 0x80000007c53c7e21 */ /* 0x000fe20008010000 */
[C---:B------:R-:W-:Y:S01]  /*5b70*/  FMUL.FTZ R66, R229.reuse, R66 ;  /* 0x00000042e5427220 */ /* 0x040fe20000410000 */
[C---:B------:R-:W-:Y:S01]  /*5b80*/  FMUL.FTZ R61, R229.reuse, R62 ;  /* 0x0000003ee53d7220 */ /* 0x040fe20000410000 */
[----:B------:R-:W0:Y:S01]  /*5b90*/  LDC.64 R232, c[0x0][0x2b8] ;  /* 0x0000ae00ffe87b82 */ /* 0x000e220000000a00 */
[----:B------:R-:W-:Y:S01]  /*5ba0*/  FMUL.FTZ R64, R229, R64 ;  /* 0x00000040e5407220 */ /* 0x000fe20000410000 */
[-C--:B------:R-:W-:Y:S01]  /*5bb0*/  FFMA.FTZ R62, R121, R66.reuse, R125 ;  /* 0x00000042793e7223 */ /* 0x080fe2000001007d */
[-C--:B------:R-:W-:Y:S01]  /*5bc0*/  FFMA.FTZ R63, R86, R61.reuse, R94 ;  /* 0x0000003d563f7223 */ /* 0x080fe2000001005e */
[----:B------:R-:W-:Y:S01]  /*5bd0*/  FFMA.FTZ R67, R82, R61, R90 ;  /* 0x0000003d52437223 */ /* 0x000fe2000001005a */
[----:B------:R-:W-:Y:S01]  /*5be0*/  FFMA.FTZ R66, R129, R66, R133 ;  /* 0x0000004281427223 */ /* 0x000fe20000010085 */
[----:B------:R-:W-:Y:S01]  /*5bf0*/  FMUL.FTZ R65, R229, R60 ;  /* 0x0000003ce5417220 */ /* 0x000fe20000410000 */
[----:B------:R-:W-:Y:S01]  /*5c00*/  FADD.FTZ R234, R208, -UR7 ;  /* 0x80000007d0ea7e21 */ /* 0x000fe20008010000 */
[----:B------:R-:W1:Y:S01]  /*5c10*/  LDC.64 R230, c[0x0][0x2c0] ;  /* 0x0000b000ffe67b82 */ /* 0x000e620000000a00 */
[----:B------:R-:W-:Y:S01]  /*5c20*/  F2FP.F16.F32.PACK_AB R63, R62, R63 ;  /* 0x0000003f3e3f723e */ /* 0x000fe200000000ff */
[----:B------:R-:W-:Y:S01]  /*5c30*/  FADD.FTZ R62, R198, -UR7 ;  /* 0x80000007c63e7e21 */ /* 0x000fe20008010000 */
[----:B------:R-:W-:Y:S01]  /*5c40*/  F2FP.F16.F32.PACK_AB R67, R66, R67 ;  /* 0x000000434243723e */ /* 0x000fe200000000ff */
[----:B------:R-:W-:Y:S01]  /*5c50*/  FADD.FTZ R66, R207, -UR7 ;  /* 0x80000007cf427e21 */ /* 0x000fe20008010000 */
[----:B------:R-:W-:Y:S01]  /*5c60*/  FADD.FTZ R238, R217, -UR7 ;  /* 0x80000007d9ee7e21 */ /* 0x000fe20008010000 */
[----:B------:R-:W-:Y:S01]  /*5c70*/  FFMA.FTZ R60, R103, R64, R87 ;  /* 0x00000040673c7223 */ /* 0x000fe20000010057 */
[----:B------:R-:W-:Y:S01]  /*5c80*/  FFMA.FTZ R61, R118, R65, R122 ;  /* 0x00000041763d7223 */ /* 0x000fe2000001007a */
        /* <DEDUP_REMOVED lines=10> */
[----:B------:R-:W-:Y:S01]  /*5d30*/  FFMA.FTZ R236, R81, R236, R89 ;  /* 0x000000ec51ec7223 */ /* 0x000fe20000010059 */
[----:B------:R-:W-:Y:S01]  /*5d40*/  F2FP.F16.F32.PACK_AB R61, R62, R61 ;  /* 0x0000003d3e3d723e */ /* 0x000fe200000000ff */
[----:B0-----:R-:W-:Y:S01]  /*5d50*/  IMAD.WIDE.U32 R232, R223, 0x10, R232 ;  /* 0x00000010dfe87825 */ /* 0x001fe200078e00e8 */
[----:B------:R-:W-:-:S03]  /*5d60*/  F2FP.F16.F32.PACK_AB R62, R239, R234 ;  /* 0x000000eaef3e723e */ /* 0x000fc600000000ff */
[----:B------:R-:W-:Y:S01]  /*5d70*/  FFMA.FTZ R234, R80, R235, R88 ;  /* 0x000000eb50ea7223 */ /* 0x000fe20000010058 */
[----:B------:R-:W-:Y:S01]  /*5d80*/  FFMA.FTZ R239, R128, R237, R132 ;  /* 0x000000ed80ef7223 */ /* 0x000fe20000010084 */
[----:B------:R-:W-:Y:S01]  /*5d90*/  FFMA.FTZ R237, R127, R66, R131 ;  /* 0x000000427fed7223 */ /* 0x000fe20000010083 */
[----:B------:R-:W-:Y:S01]  /*5da0*/  FFMA.FTZ R235, R126, R65, R130 ;  /* 0x000000417eeb7223 */ /* 0x000fe20000010082 */
[----:B-1----:R-:W-:Y:S01]  /*5db0*/  IMAD.WIDE.U32 R230, R223, 0x10, R230 ;  /* 0x00000010dfe67825 */ /* 0x002fe200078e00e6 */
[----:B------:R3:W-:Y:S01]  /*5dc0*/  STG.E.128 desc[UR4][R232.64], R60 ;  /* 0x0000003ce8007986 */ /* 0x0007e2000c101d04 */
[----:B------:R-:W-:Y:S02]  /*5dd0*/  F2FP.F16.F32.PACK_AB R66, R239, R236 ;  /* 0x000000ecef42723e */ /* 0x000fe400000000ff */
[----:B------:R-:W-:Y:S02]  /*5de0*/  F2FP.F16.F32.PACK_AB R65, R237, R234 ;  /* 0x000000eaed41723e */ /* 0x000fe400000000ff */
[----:B------:R-:W-:-:S02]  /*5df0*/  F2FP.F16.F32.PACK_AB R64, R235, R64 ;  /* 0x00000040eb40723e */ /* 0x000fc400000000ff */
[----:B------:R-:W-:-:S03]  /*5e00*/  IADD3 R223, R223, 0x80, RZ ;  /* 0x00000080dfdf7810 */ /* 0x000fc60007ffe0ff */
[----:B------:R3:W-:Y:S04]  /*5e10*/  STG.E.128 desc[UR4][R230.64], R64 ;  /* 0x00000040e6007986 */ /* 0x0007e8000c101d04 */
.L_x_3636:
[----:B------:R-:W-:Y:S05]  /*5e20*/  BSYNC B0 ;  /* 0x0000000000007941 */ /* 0x000fea0003800000 */
.L_x_3635:
[----:B------:R-:W-:Y:S01]  /*5e30*/  ISETP.GE.U32.AND P0, PT, R2, 0x200, PT ;  /* 0x000002000200780c */ /* 0x000fe20003f06070 */
[----:B------:R-:W-:-:S12]  /*5e40*/  BSSY B0, `(.L_x_3637) ;  /* 0x0000031000007945 */ /* 0x000fd80003800000 */
[----:B------:R-:W-:Y:S05]  /*5e50*/  @!P0 BRA `(.L_x_3638) ;  /* 0x0000000000bc8947 */ /* 0x000fea0003800000 */
[----:B-123--:R-:W-:Y:S01]  /*5e60*/  FADD.FTZ R66, R227, -UR7 ;  /* 0x80000007e3427e21 */ /* 0x00efe20008010000 */
        /* <DEDUP_REMOVED lines=46> */
.L_x_3638:
[----:B------:R-:W-:Y:S05]  /*6150*/  BSYNC B0 ;  /* 0x0000000000007941 */ /* 0x000fea0003800000 */
.L_x_3637:
[----:B------:R-:W-:Y:S01]  /*6160*/  ISETP.GE.U32.AND P0, PT, R2, 0x280, PT ;  /* 0x000002800200780c */ /* 0x000fe20003f06070 */
[----:B------:R-:W-:-:S12]  /*6170*/  BSSY B0, `(.L_x_3639) ;  /* 0x0000030000007945 */ /* 0x000fd80003800000 */
[----:B------:R-:W-:Y:S05]  /*6180*/  @!P0 BRA `(.L_x_3640) ;  /* 0x0000000000b88947 */ /* 0x000fea0003800000 */
[----:B01234-:R-:W-:Y:S01]  /*6190*/  FADD.FTZ R60, R189, -UR7 ;  /* 0x80000007bd3c7e21 */ /* 0x01ffe20008010000 */
[----:B------:R-:W-:Y:S01]  /*61a0*/  FADD.FTZ R62, R201, -UR7 ;  /* 0x80000007c93e7e21 */ /* 0x000fe20008010000 */
[----:B------:R-:W-:Y:S01]  /*61b0*/  FADD.FTZ R64, R202, -UR7 ;  /* 0x80000007ca407e21 */ /* 0x000fe20008010000 */
[----:B------:R-:W-:Y:S01]  /*61c0*/  FADD.FTZ R232, R211, -UR7 ;  /* 0x80000007d3e87e21 */ /* 0x000fe20008010000 */
[C---:B------:R-:W-:Y:S01]  /*61d0*/  FMUL.FTZ R61, R229.reuse, R60 ;  /* 0x0000003ce53d7220 */ /* 0x040fe20000410000 */
[C---:B------:R-:W-:Y:S01]  /*61e0*/  FMUL.FTZ R62, R229.reuse, R62 ;  /* 0x0000003ee53e7220 */ /* 0x040fe20000410000 */
[----:B------:R-:W0:Y:S01]  /*61f0*/  LDC.64 R66, c[0x0][0x2c0] ;  /* 0x0000b000ff427b82 */ /* 0x000e220000000a00 */
[----:B------:R-:W-:Y:S01]  /*6200*/  FMUL.FTZ R232, R229, R232 ;  /* 0x000000e8e5e87220 */ /* 0x000fe20000410000 */
[----:B------:R-:W-:Y:S01]  /*6210*/  FFMA.FTZ R60, R75, R61, R160 ;  /* 0x0000003d4b3c7223 */ /* 0x000fe200000100a0 */
[----:B------:R-:W-:Y:S01]  /*6220*/  FFMA.FTZ R63, R155, R62, R163 ;  /* 0x0000003e9b3f7223 */ /* 0x000fe200000100a3 */
[----:B------:R-:W-:Y:S01]  /*6230*/  FADD.FTZ R234, R212, -UR7 ;  /* 0x80000007d4ea7e21 */ /* 0x000fe20008010000 */
[----:B------:R-:W-:-:S03]  /*6240*/  FADD.FTZ R236, R221, -UR7 ;  /* 0x80000007ddec7e21 */ /* 0x000fc60008010000 */
[----:B------:R-:W-:Y:S01]  /*6250*/  F2FP.F16.F32.PACK_AB R60, R63, R60 ;  /* 0x0000003c3f3c723e */ /* 0x000fe200000000ff */
[----:B------:R-:W-:Y:S01]  /*6260*/  FMUL.FTZ R63, R229, R64 ;  /* 0x00000040e53f7220 */ /* 0x000fe20000410000 */
[----:B------:R-:W1:Y:S01]  /*6270*/  LDC.64 R230, c[0x0][0x2b8] ;  /* 0x0000ae00ffe67b82 */ /* 0x000e620000000a00 */
[----:B------:R-:W-:Y:S01]  /*6280*/  FFMA.FTZ R64, R168, R61, R176 ;  /* 0x0000003da8407223 */ /* 0x000fe200000100b0 */
[----:B------:R-:W-:Y:S01]  /*6290*/  FFMA.FTZ R61, R171, R62, R179 ;  /* 0x0000003eab3d7223 */ /* 0x000fe200000100b3 */
[-C--:B------:R-:W-:Y:S01]  /*62a0*/  FFMA.FTZ R62, R154, R63.reuse, R162 ;  /* 0x0000003f9a3e7223 */ /* 0x080fe200000100a2 */
[----:B------:R-:W-:Y:S01]  /*62b0*/  FFMA.FTZ R65, R170, R63, R178 ;  /* 0x0000003faa417223 */ /* 0x000fe200000100b2 */
[-C--:B------:R-:W-:Y:S01]  /*62c0*/  FFMA.FTZ R63, R157, R232.reuse, R165 ;  /* 0x000000e89d3f7223 */ /* 0x080fe200000100a5 */
[----:B------:R-:W-:Y:S01]  /*62d0*/  FFMA.FTZ R232, R173, R232, R181 ;  /* 0x000000e8ade87223 */ /* 0x000fe200000100b5 */
[----:B------:R-:W-:Y:S01]  /*62e0*/  F2FP.F16.F32.PACK_AB R64, R61, R64 ;  /* 0x000000403d40723e */ /* 0x000fe200000000ff */
[----:B------:R-:W-:-:S02]  /*62f0*/  FMUL.FTZ R236, R229, R236 ;  /* 0x000000ece5ec7220 */ /* 0x000fc40000410000 */
[----:B------:R-:W-:Y:S01]  /*6300*/  F2FP.F16.F32.PACK_AB R61, R63, R62 ;  /* 0x0000003e3f3d723e */ /* 0x000fe200000000ff */
[----:B------:R-:W-:Y:S01]  /*6310*/  FMUL.FTZ R63, R229, R234 ;  /* 0x000000eae53f7220 */ /* 0x000fe20000410000 */
[----:B------:R-:W-:Y:S01]  /*6320*/  F2FP.F16.F32.PACK_AB R65, R232, R65 ;  /* 0x00000041e841723e */ /* 0x000fe200000000ff */
[----:B------:R-:W-:Y:S01]  /*6330*/  FADD.FTZ R232, R222, -UR7 ;  /* 0x80000007dee87e21 */ /* 0x000fe20008010000 */
[----:B------:R-:W-:Y:S01]  /*6340*/  FADD.FTZ R234, R228, -UR7 ;  /* 0x80000007e4ea7e21 */ /* 0x000fe20008010000 */
[-C--:B------:R-:W-:Y:S01]  /*6350*/  FFMA.FTZ R62, R156, R63.reuse, R164 ;  /* 0x0000003f9c3e7223 */ /* 0x080fe200000100a4 */
[----:B------:R-:W-:Y:S01]  /*6360*/  FFMA.FTZ R233, R159, R236, R167 ;  /* 0x000000ec9fe97223 */ /* 0x000fe200000100a7 */
[C---:B------:R-:W-:Y:S01]  /*6370*/  FMUL.FTZ R235, R229.reuse, R232 ;  /* 0x000000e8e5eb7220 */ /* 0x040fe20000410000 */
[----:B------:R-:W-:Y:S01]  /*6380*/  FMUL.FTZ R234, R229, R234 ;  /* 0x000000eae5ea7220 */ /* 0x000fe20000410000 */
[----:B------:R-:W-:Y:S01]  /*6390*/  FFMA.FTZ R63, R172, R63, R180 ;  /* 0x0000003fac3f7223 */ /* 0x000fe200000100b4 */
[----:B------:R-:W-:Y:S01]  /*63a0*/  FFMA.FTZ R236, R175, R236, R183 ;  /* 0x000000ecafec7223 */ /* 0x000fe200000100b7 */
[-C--:B------:R-:W-:Y:S01]  /*63b0*/  FFMA.FTZ R229, R158, R235.reuse, R166 ;  /* 0x000000eb9ee57223 */ /* 0x080fe200000100a6 */
[-C--:B------:R-:W-:Y:S01]  /*63c0*/  FFMA.FTZ R238, R161, R234.reuse, R169 ;  /* 0x000000eaa1ee7223 */ /* 0x080fe200000100a9 */
[----:B------:R-:W-:Y:S01]  /*63d0*/  FFMA.FTZ R235, R174, R235, R182 ;  /* 0x000000ebaeeb7223 */ /* 0x000fe200000100b6 */
[----:B------:R-:W-:Y:S01]  /*63e0*/  FFMA.FTZ R234, R177, R234, R186 ;  /* 0x000000eab1ea7223 */ /* 0x000fe200000100ba */
[----:B------:R-:W-:Y:S01]  /*63f0*/  F2FP.F16.F32.PACK_AB R62, R233, R62 ;  /* 0x0000003ee93e723e */ /* 0x000fe200000000ff */
[----:B0-----:R-:W-:Y:S01]  /*6400*/  IMAD.WIDE.U32 R232, R223, 0x10, R66 ;  /* 0x00000010dfe87825 */ /* 0x001fe200078e0042 */
[----:B------:R-:W-:-:S02]  /*6410*/  F2FP.F16.F32.PACK_AB R66, R236, R63 ;  /* 0x0000003fec42723e */ /* 0x000fc400000000ff */
[----:B------:R-:W-:Y:S01]  /*6420*/  F2FP.F16.F32.PACK_AB R63, R238, R229 ;  /* 0x000000e5ee3f723e */ /* 0x000fe200000000ff */
[----:B-1----:R-:W-:Y:S01]  /*6430*/  IMAD.WIDE.U32 R230, R223, 0x10, R230 ;  /* 0x00000010dfe67825 */ /* 0x002fe200078e00e6 */
[----:B------:R-:W-:-:S04]  /*6440*/  F2FP.F16.F32.PACK_AB R67, R234, R235 ;  /* 0x000000ebea43723e */ /* 0x000fc800000000ff */
[----:B------:R0:W-:Y:S04]  /*6450*/  STG.E.128 desc[UR4][R230.64], R60 ;  /* 0x0000003ce6007986 */ /* 0x0001e8000c101d04 */
[----:B------:R0:W-:Y:S02]  /*6460*/  STG.E.128 desc[UR4][R232.64], R64 ;  /* 0x00000040e8007986 */ /* 0x0001e4000c101d04 */
.L_x_3640:
[----:B------:R-:W-:Y:S05]  /*6470*/  BSYNC B0 ;  /* 0x0000000000007941 */ /* 0x000fea0003800000 */
.L_x_3639:
[----:B------:R-:W-:Y:S02]  /*6480*/  LOP3.LUT P0, RZ, R4, 0x1, RZ, 0xc0, !PT ;  /* 0x0000000104ff7812 */ /* 0x000fe4000780c0ff */
[----:B------:R-:W-:Y:S02]  /*6490*/  IADD3 R192, R192, UR8, RZ ;  /* 0x00000008c0c07c10 */ /* 0x000fe4000fffe0ff */
[----:B01234-:R-:W-:Y:S02]  /*64a0*/  SEL R64, RZ, 0x1, P0 ;  /* 0x00000001ff407807 */ /* 0x01ffe40000000000 */
[----:B------:R-:W-:-:S13]  /*64b0*/  ISETP.GE.AND P0, PT, R192, UR9, PT ;  /* 0x00000009c0007c0c */ /* 0x000fda000bf06270 */
[----:B------:R-:W-:Y:S05]  /*64c0*/  @!P0 BRA `(.L_x_3641) ;  /* 0xffffffb000708947 */ /* 0x000fea000383ffff */
[----:B------:R-:W-:Y:S05]  /*64d0*/  EXIT ;  /* 0x000000000000794d */ /* 0x000fea0003800000 */
.L_x_3630:
[----:B------:R-:W-:Y:S01]  /*64e0*/  HFMA2.MMA R231, -RZ, RZ, 0, 5.9604644775390625e-08 ;  /* 0x00000001ffe77435 */ /* 0x000fe200000001ff */
[----:B------:R-:W-:Y:S02]  /*64f0*/  MOV R232, R61 ;  /* 0x0000003d00e87202 */ /* 0x000fe40000000f00 */
[----:B------:R-:W-:Y:S02]  /*6500*/  MOV R234, 0x1f ;  /* 0x0000001f00ea7802 */ /* 0x000fe40000000f00 */
[----:B------:R-:W-:-:S07]  /*6510*/  MOV R229, 0xffffffff ;  /* 0xffffffff00e57802 */ /* 0x000fce0000000f00 */
[----:B-----5:R-:W-:Y:S05]  /*6520*/  WARPSYNC.COLLECTIVE R229, `(.L_x_3642) ;  /* 0x00000000e5087348 */ /* 0x020fea0003c00000 */
[----:B------:R0:W1:Y:S02]  /*6530*/  SHFL.BFLY P6, R230, R232, R231, R234 ;  /* 0x0c0000e7e8e67389 */ /* 0x00006400000c00ea */
[----:B01---5:R-:W-:Y:S01]  /*6540*/  ENDCOLLECTIVE ;  /* 0x000000000000791b */ /* 0x023fe20003800000 */
.L_x_3642:
[----:B------:R-:W-:Y:S01]  /*6550*/  HFMA2.MMA R231, -RZ, RZ, 0, 1.1920928955078125e-07 ;  /* 0x00000002ffe77435 */ /* 0x000fe200000001ff */
[----:B------:R-:W-:-:S05]  /*6560*/  MOV R60, R230 ;  /* 0x000000e6003c7202 */ /* 0x000fca0000000f00 */
[----:B------:R-:W-:-:S05]  /*6570*/  FADD.FTZ R64, R61, R60 ;  /* 0x0000003c3d407221 */ /* 0x000fca0000010000 */
[----:B------:R-:W-:-:S07]  /*6580*/  MOV R232, R64 ;  /* 0x0000004000e87202 */ /* 0x000fce0000000f00 */
[----:B------:R-:W-:Y:S05]  /*6590*/  WARPSYNC.COLLECTIVE R229, `(.L_x_3643) ;  /* 0x00000000e5087348 */ /* 0x000fea0003c00000 */
[----:B------:R0:W1:Y:S02]  /*65a0*/  SHFL.BFLY P6, R230, R232, R231, R234 ;  /* 0x0c0000e7e8e67389 */ /* 0x00006400000c00ea */
[----:B01----:R-:W-:Y:S01]  /*65b0*/  ENDCOLLECTIVE ;  /* 0x000000000000791b */ /* 0x003fe20003800000 */
.L_x_3643:
[----:B------:R-:W-:Y:S01]  /*65c0*/  HFMA2.MMA R231, -RZ, RZ, 0, 2.384185791015625e-07 ;  /* 0x00000004ffe77435 */ /* 0x000fe200000001ff */
[----:B------:R-:W-:-:S05]  /*65d0*/  MOV R65, R230 ;  /* 0x000000e600417202 */ /* 0x000fca0000000f00 */
[----:B------:R-:W-:-:S05]  /*65e0*/  FADD.FTZ R65, R64, R65 ;  /* 0x0000004140417221 */ /* 0x000fca0000010000 */
[----:B------:R-:W-:-:S07]  /*65f0*/  MOV R232, R65 ;  /* 0x0000004100e87202 */ /* 0x000fce0000000f00 */
[----:B------:R-:W-:Y:S05]  /*6600*/  WARPSYNC.COLLECTIVE R229, `(.L_x_3644) ;  /* 0x00000000e5087348 */ /* 0x000fea0003c00000 */
[----:B------:R0:W1:Y:S02]  /*6610*/  SHFL.BFLY P6, R230, R232, R231, R234 ;  /* 0x0c0000e7e8e67389 */ /* 0x00006400000c00ea */
[----:B01----:R-:W-:Y:S01]  /*6620*/  ENDCOLLECTIVE ;  /* 0x000000000000791b */ /* 0x003fe20003800000 */
.L_x_3644:
[----:B------:R-:W-:Y:S01]  /*6630*/  HFMA2.MMA R231, -RZ, RZ, 0, 4.76837158203125e-07 ;  /* 0x00000008ffe77435 */ /* 0x000fe200000001ff */
[----:B------:R-:W-:-:S05]  /*6640*/  MOV R60, R230 ;  /* 0x000000e6003c7202 */ /* 0x000fca0000000f00 */
[----:B------:R-:W-:-:S05]  /*6650*/  FADD.FTZ R66, R65, R60 ;  /* 0x0000003c41427221 */ /* 0x000fca0000010000 */
[----:B------:R-:W-:-:S07]  /*6660*/  MOV R232, R66 ;  /* 0x0000004200e87202 */ /* 0x000fce0000000f00 */
[----:B------:R-:W-:Y:S05]  /*6670*/  WARPSYNC.COLLECTIVE R229, `(.L_x_3645) ;  /* 0x00000000e5087348 */ /* 0x000fea0003c00000 */
[----:B------:R0:W1:Y:S02]  /*6680*/  SHFL.BFLY P6, R230, R232, R231, R234 ;  /* 0x0c0000e7e8e67389 */ /* 0x00006400000c00ea */
[----:B01----:R-:W-:Y:S01]  /*6690*/  ENDCOLLECTIVE ;  /* 0x000000000000791b */ /* 0x003fe20003800000 */
.L_x_3645:
[----:B------:R-:W-:Y:S01]  /*66a0*/  HFMA2.MMA R231, -RZ, RZ, 0, 9.5367431640625e-07 ;  /* 0x00000010ffe77435 */ /* 0x000fe200000001ff */
[----:B------:R-:W-:-:S05]  /*66b0*/  MOV R67, R230 ;  /* 0x000000e600437202 */ /* 0x000fca0000000f00 */
[----:B------:R-:W-:-:S05]  /*66c0*/  FADD.FTZ R67, R66, R67 ;  /* 0x0000004342437221 */ /* 0x000fca0000010000 */
[----:B------:R-:W-:-:S07]  /*66d0*/  MOV R232, R67 ;  /* 0x0000004300e87202 */ /* 0x000fce0000000f00 */
[----:B------:R-:W-:Y:S05]  /*66e0*/  WARPSYNC.COLLECTIVE R229, `(.L_x_3646) ;  /* 0x00000000e5087348 */ /* 0x000fea0003c00000 */
[----:B------:R0:W1:Y:S02]  /*66f0*/  SHFL.BFLY P6, R230, R232, R231, R234 ;  /* 0x0c0000e7e8e67389 */ /* 0x00006400000c00ea */
[----:B01----:R-:W-:Y:S01]  /*6700*/  ENDCOLLECTIVE ;  /* 0x000000000000791b */ /* 0x003fe20003800000 */
.L_x_3646:
        /* <DEDUP_REMOVED lines=89> */
.L_x_3647:
[----:B------:R-:W-:Y:S01]  /*6ca0*/  HFMA2.MMA R231, -RZ, RZ, 0, 1.1920928955078125e-07 ;  /* 0x00000002ffe77435 */ /* 0x000fe200000001ff */
[----:B------:R-:W-:-:S05]  /*6cb0*/  MOV R64, R230 ;  /* 0x000000e600407202 */ /* 0x000fca0000000f00 */
[----:B------:R-:W-:-:S05]  /*6cc0*/  FADD.FTZ R64, R61, R64 ;  /* 0x000000403d407221 */ /* 0x000fca0000010000 */
[----:B------:R-:W-:-:S07]  /*6cd0*/  MOV R232, R64 ;  /* 0x0000004000e87202 */ /* 0x000fce0000000f00 */
[----:B------:R-:W-:Y:S05]  /*6ce0*/  WARPSYNC.COLLECTIVE R229, `(.L_x_3648) ;  /* 0x00000000e5087348 */ /* 0x000fea0003c00000 */
[----:B------:R0:W1:Y:S02]  /*6cf0*/  SHFL.BFLY P6, R230, R232, R231, R234 ;  /* 0x0c0000e7e8e67389 */ /* 0x00006400000c00ea */
[----:B01----:R-:W-:Y:S01]  /*6d00*/  ENDCOLLECTIVE ;  /* 0x000000000000791b */ /* 0x003fe20003800000 */
.L_x_3648:
[----:B------:R-:W-:Y:S01]  /*6d10*/  HFMA2.MMA R231, -RZ, RZ, 0, 2.384185791015625e-07 ;  /* 0x00000004ffe77435 */ /* 0x000fe200000001ff */
[----:B------:R-:W-:-:S05]  /*6d20*/  MOV R65, R230 ;  /* 0x000000e600417202 */ /* 0x000fca0000000f00 */
[----:B------:R-:W-:-:S05]  /*6d30*/  FADD.FTZ R65, R64, R65 ;  /* 0x0000004140417221 */ /* 0x000fca0000010000 */
[----:B------:R-:W-:-:S07]  /*6d40*/  MOV R232, R65 ;  /* 0x0000004100e87202 */ /* 0x000fce0000000f00 */
[----:B------:R-:W-:Y:S05]  /*6d50*/  WARPSYNC.COLLECTIVE R229, `(.L_x_3649) ;  /* 0x00000000e5087348 */ /* 0x000fea0003c00000 */
[----:B------:R0:W1:Y:S02]  /*6d60*/  SHFL.BFLY P6, R230, R232, R231, R234 ;  /* 0x0c0000e7e8e67389 */ /* 0x00006400000c00ea */
[----:B01----:R-:W-:Y:S01]  /*6d70*/  ENDCOLLECTIVE ;  /* 0x000000000000791b */ /* 0x003fe20003800000 */
.L_x_3649:
[----:B------:R-:W-:Y:S01]  /*6d80*/  HFMA2.MMA R231, -RZ, RZ, 0, 4.76837158203125e-07 ;  /* 0x00000008ffe77435 */ /* 0x000fe200000001ff */
[----:B------:R-:W-:-:S05]  /*6d90*/  MOV R66, R230 ;  /* 0x000000e600427202 */ /* 0x000fca0000000f00 */
[----:B------:R-:W-:-:S05]  /*6da0*/  FADD.FTZ R66, R65, R66 ;  /* 0x0000004241427221 */ /* 0x000fca0000010000 */
[----:B------:R-:W-:-:S07]  /*6db0*/  MOV R232, R66 ;  /* 0x0000004200e87202 */ /* 0x000fce0000000f00 */
[----:B------:R-:W-:Y:S05]  /*6dc0*/  WARPSYNC.COLLECTIVE R229, `(.L_x_3650) ;  /* 0x00000000e5087348 */ /* 0x000fea0003c00000 */
[----:B------:R0:W1:Y:S02]  /*6dd0*/  SHFL.BFLY P6, R230, R232, R231, R234 ;  /* 0x0c0000e7e8e67389 */ /* 0x00006400000c00ea */
[----:B01----:R-:W-:Y:S01]  /*6de0*/  ENDCOLLECTIVE ;  /* 0x000000000000791b */ /* 0x003fe20003800000 */
.L_x_3650:
[----:B------:R-:W-:Y:S01]  /*6df0*/  HFMA2.MMA R231, -RZ, RZ, 0, 9.5367431640625e-07 ;  /* 0x00000010ffe77435 */ /* 0x000fe200000001ff */
[----:B------:R-:W-:-:S05]  /*6e00*/  MOV R67, R230 ;  /* 0x000000e600437202 */ /* 0x000fca0000000f00 */
[----:B------:R-:W-:-:S05]  /*6e10*/  FADD.FTZ R67, R66, R67 ;  /* 0x0000004342437221 */ /* 0x000fca0000010000 */
[----:B------:R-:W-:-:S07]  /*6e20*/  MOV R232, R67 ;  /* 0x0000004300e87202 */ /* 0x000fce0000000f00 */
[----:B------:R-:W-:Y:S05]  /*6e30*/  WARPSYNC.COLLECTIVE R229, `(.L_x_3651) ;  /* 0x00000000e5087348 */ /* 0x000fea0003c00000 */
[----:B------:R0:W1:Y:S02]  /*6e40*/  SHFL.BFLY P6, R230, R232, R231, R234 ;  /* 0x0c0000e7e8e67389 */ /* 0x00006400000c00ea */
[----:B01----:R-:W-:Y:S01]  /*6e50*/  ENDCOLLECTIVE ;  /* 0x000000000000791b */ /* 0x003fe20003800000 */
.L_x_3651:
[----:B------:R-:W-:Y:S05]  /*6e60*/  BRA `(.L_x_3652) ;  /* 0xffffffe000687947 */ /* 0x000fea000383ffff */
.L_x_3653:
        /* <DEDUP_REMOVED lines=9> */
.L_x_33508:


//--------------------- .text._ZN10layer_norm31ln_parallel_residual_fwd_kernelINS_13Kernel_traitsI6__halfS2_S2_S2_fjLj5120ELj1ELj1ELj4ELj16ENS_18Kernel_traits_baseILj5120ES2_S2_S2_S2_fjLj128EEEEELb0ELb0ELb1EEEvNS_9FwdParamsE --------------------------
	.section	.text._ZN10layer_norm31ln_parallel_residual_fwd_kernelINS_13Kernel_traitsI6__halfS2_S2_S2_fjLj5120ELj1ELj1ELj4ELj16ENS_18Kernel_traits_baseILj5120ES2_S2_S2_S2_fjLj128EEEEELb0ELb0ELb1EEEvNS_9FwdParamsE,"ax",@progbits
	.align	128
        .global         _ZN10layer_norm31ln_parallel_residual_fwd_kernelINS_13Kernel_traitsI6__halfS2_S2_S2_fjLj5120ELj1ELj1ELj4ELj16ENS_18Kernel_traits_baseILj5120ES2_S2_S2_S2_fjLj128EEEEELb0ELb0ELb1EEEvNS_9FwdParamsE
        .type           _ZN10layer_norm31ln_parallel_residual_fwd_kernelINS_13Kernel_traitsI6__halfS2_S2_S2_fjLj5120ELj1ELj1ELj4ELj16ENS_18Kernel_traits_baseILj5120ES2_S2_S2_S2_fjLj128EEEEELb0ELb0ELb1EEEvNS_9FwdParamsE,@function
        .size           _ZN10layer_norm31ln_parallel_residual_fwd_kernelINS_13Kernel_traitsI6__halfS2_S2_S2_fjLj5120ELj1ELj1ELj4ELj16ENS_18Kernel_traits_baseILj5120ES2_S2_S2_S2_fjLj128EEEEELb0ELb0ELb1EEEvNS_9FwdParamsE,(.L_x_33509 - _ZN10layer_norm31ln_parallel_residual_fwd_kernelINS_13Kernel_traitsI6__halfS2_S2_S2_fjLj5120ELj1ELj1ELj4ELj16ENS_18Kernel_traits_baseILj5120ES2_S2_S2_S2_fjLj128EEEEELb0ELb0ELb1EEEvNS_9FwdParamsE)
        .other          _ZN10layer_norm31ln_parallel_residual_fwd_kernelINS_13Kernel_traitsI6__halfS2_S2_S2_fjLj5120ELj1ELj1ELj4ELj16ENS_18Kernel_traits_baseILj5120ES2_S2_S2_S2_fjLj128EEEEELb0ELb0ELb1EEEvNS_9FwdParamsE,@"STO_CUDA_ENTRY STV_DEFAULT"
_ZN10layer_norm31ln_parallel_residual_fwd_kernelINS_13Kernel_traitsI6__halfS2_S2_S2_fjLj5120ELj1ELj1ELj4ELj16ENS_18Kernel_traits_baseILj5120ES2_S2_S2_S2_fjLj128EEEEELb0ELb0ELb1EEEvNS_9FwdParamsE:
.text._ZN10layer_norm31ln_parallel_residual_fwd_kernelINS_13Kernel_traitsI6__halfS2_S2_S2_fjLj5120ELj1ELj1ELj4ELj16ENS_18Kernel_traits_baseILj5120ES2_S2_S2_S2_fjLj128EEEEELb0ELb0ELb1EEEvNS_9FwdParamsE:
        /* <DEDUP_REMOVED lines=14> */
[----:B------:R-:W-:-:S02]  /*00e0*/  LOP3.LUT R0, R0, 0x7f0, RZ, 0xc0, !PT ;  /* 0x000007f000007812 */ /* 0x000fc400078ec0ff */
[----:B------:R-:W-:Y:S02]  /*00f0*/  SHF.L.U32 R62, R143, 0x4, RZ ;  /* 0x000000048f3e7819 */ /* 0x000fe400000006ff */
        /* <DEDUP_REMOVED lines=12> */
[----:B------:R0:W5:Y:S01]  /*01c0*/  @P2 LDG.E.128 R48, desc[UR4][R6.64+0x1000] ;  /* 0x0010000406302981 */ /* 0x000162000c1e1d00 */
[----:B------:R-:W2:Y:S03]  /*01d0*/  S2UR UR6, SR_CTAID.X ;  /* 0x00000000000679c3 */ /* 0x000ea60000002500 */
[----:B------:R0:W5:Y:S04]  /*01e0*/  @P2 LDG.E.128 R52, desc[UR4][R6.64+0x1800] ;  /* 0x0018000406342981 */ /* 0x000168000c1e1d00 */
[----:B------:R0:W5:Y:S01]  /*01f0*/  @P2 LDG.E.128 R56, desc[UR4][R6.64+0x2000] ;  /* 0x0020000406382981 */ /* 0x000162000c1e1d00 */
[----:B------:R-:W-:-:S02]  /*0200*/  IADD3 R60, P0, R0, UR8, RZ ;  /* 0x00000008003c7c10 */ /* 0x000fc4000ff1e0ff */
[----:B------:R-:W-:Y:S02]  /*0210*/  IADD3 R62, P4, R62, UR10, RZ ;  /* 0x0000000a3e3e7c10 */ /* 0x000fe4000ff9e0ff */
[----:B------:R-:W-:Y:S02]  /*0220*/  IADD3.X R61, RZ, UR9, RZ, P0, !PT ;  /* 0x00000009ff3d7c10 */ /* 0x000fe400087fe4ff */
[----:B------:R-:W-:Y:S02]  /*0230*/  IADD3.X R63, RZ, UR11, RZ, P4, !PT ;  /* 0x0000000bff3f7c10 */ /* 0x000fe4000a7fe4ff */
[----:B--2---:R-:W-:Y:S01]  /*0240*/  LEA.HI R177, R177, UR6, RZ, 0x19 ;  /* 0x00000006b1b17c11 */ /* 0x004fe2000f8fc8ff */
[----:B------:R-:W-:Y:S02]  /*0250*/  ULDC.64 UR6, c[0x0][0x230] ;  /* 0x00008c0000067ab9 */ /* 0x000fe40000000a00 */
[----:B-1----:R-:W-:Y:S02]  /*0260*/  LOP3.LUT P0, RZ, R2, UR6, RZ, 0xfc, !PT ;  /* 0x0000000602ff7c12 */ /* 0x002fe4000f80fcff */
[----:B------:R-:W-:-:S02]  /*0270*/  ISETP.GE.AND P3, PT, R177, UR12, PT ;  /* 0x0000000cb1007c0c */ /* 0x000fc4000bf66270 */
        /* <DEDUP_REMOVED lines=32> */
[----:B------:R-:W-:Y:S01]  /*0480*/  ISETP.NE.U32.AND P3, PT, R2, RZ, PT ;  /* 0x000000ff0200720c */ /* 0x000fe20003f65070 */
[--C-:B------:R-:W-:Y:S01]  /*0490*/  HADD2.F32 R92, -RZ, R96.reuse.H0_H0 ;  /* 0x20000060ff5c7230 */ /* 0x100fe20000004100 */
[----:B------:R-:W-:Y:S01]  /*04a0*/  HFMA2.MMA R0, -RZ, RZ, 0, 5.9604644775390625e-08 ;  /* 0x00000001ff007435 */ /* 0x000fe200000001ff */
[----:B------:R-:W-:Y:S01]  /*04b0*/  HADD2.F32 R93, -RZ, R96.H1_H1 ;  /* 0x30000060ff5d7230 */ /* 0x000fe20000004100 */
[----:B------:R-:W-:Y:S01]  /*04c0*/  ULDC.U8 UR6, c[0x0][0x2a0] ;  /* 0x0000a80000067ab9 */ /* 0x000fe20000000000 */
[--C-:B------:R-:W-:Y:S01]  /*04d0*/  HADD2.F32 R94, -RZ, R97.reuse.H0_H0 ;  /* 0x20000061ff5e7230 */ /* 0x100fe20000004100 */
[----:B------:R-:W-:Y:S01]  /*04e0*/  ISETP.NE.AND.EX P1, PT, R3, RZ, PT, P3 ;  /* 0x000000ff0300720c */ /* 0x000fe20003f25330 */
[----:B------:R-:W-:Y:S01]  /*04f0*/  HADD2.F32 R95, -RZ, R97.H1_H1 ;  /* 0x30000061ff5f7230 */ /* 0x000fe20000004100 */
[----:B------:R-:W-:Y:S01]  /*0500*/  ISETP.NE.AND P5, PT, RZ, UR6, PT ;  /* 0x00000006ff007c0c */ /* 0x000fe2000bfa5270 */
[--C-:B------:R-:W-:Y:S01]  /*0510*/  HADD2.F32 R100, -RZ, R104.reuse.H0_H0 ;  /* 0x20000068ff647230 */ /* 0x100fe20000004100 */
[----:B------:R-:W-:Y:S01]  /*0520*/  ULDC UR6, c[0x0][0x218] ;  /* 0x0000860000067ab9 */ /* 0x000fe20000000800 */
[----:B------:R-:W-:Y:S01]  /*0530*/  HADD2.F32 R101, -RZ, R104.H1_H1 ;  /* 0x30000068ff657230 */ /* 0x000fe20000004100 */
[----:B------:R-:W-:Y:S01]  /*0540*/  ULDC UR7, c[0x0][0x290] ;  /* 0x0000a40000077ab9 */ /* 0x000fe20000000800 */
[--C-:B------:R-:W-:Y:S01]  /*0550*/  HADD2.F32 R102, -RZ, R105.reuse.H0_H0 ;  /* 0x20000069ff667230 */ /* 0x100fe20000004100 */
[----:B------:R-:W-:Y:S01]  /*0560*/  ULDC.64 UR10, c[0x0][0x230] ;  /* 0x00008c00000a7ab9 */ /* 0x000fe20000000a00 */
[----:B------:R-:W-:Y:S01]  /*0570*/  HADD2.F32 R103, -RZ, R105.H1_H1 ;  /* 0x30000069ff677230 */ /* 0x000fe20000004100 */
[----:B------:R-:W-:Y:S01]  /*0580*/  ULDC.64 UR12, c[0x0][0x228] ;  /* 0x00008a00000c7ab9 */ /* 0x000fe20000000a00 */
[--C-:B------:R-:W-:Y:S01]  /*0590*/  HADD2.F32 R112, -RZ, R116.reuse.H0_H0 ;  /* 0x20000074ff707230 */ /* 0x100fe20000004100 */
[----:B------:R-:W-:Y:S01]  /*05a0*/  ULDC.64 UR8, c[0x0][0x210] ;  /* 0x0000840000087ab9 */ /* 0x000fe20000000a00 */
[----:B------:R-:W-:-:S02]  /*05b0*/  HADD2.F32 R113, -RZ, R116.H1_H1 ;  /* 0x30000074ff717230 */ /* 0x000fc40000004100 */
[--C-:B------:R-:W-:Y:S02]  /*05c0*/  HADD2.F32 R114, -RZ, R117.reuse.H0_H0 ;  /* 0x20000075ff727230 */ /* 0x100fe40000004100 */
[----:B------:R-:W-:Y:S02]  /*05d0*/  HADD2.F32 R115, -RZ, R117.H1_H1 ;  /* 0x30000075ff737230 */ /* 0x000fe40000004100 */
[--C-:B------:R-:W-:Y:S02]  /*05e0*/  HADD2.F32 R120, -RZ, R124.reuse.H0_H0 ;  /* 0x2000007cff787230 */ /* 0x100fe40000004100 */
[----:B------:R-:W-:Y:S02]  /*05f0*/  HADD2.F32 R121, -RZ, R124.H1_H1 ;  /* 0x3000007cff797230 */ /* 0x000fe40000004100 */
[--C-:B------:R-:W-:Y:S02]  /*0600*/  HADD2.F32 R122, -RZ, R125.reuse.H0_H0 ;  /* 0x2000007dff7a7230 */ /* 0x100fe40000004100 */
        /* <DEDUP_REMOVED lines=15> */
[----:B------:R-:W-:Y:S02]  /*0700*/  HADD2.F32 R98, -RZ, R99.H0_H0 ;  /* 0x20000063ff627230 */ /* 0x000fe40000004100 */
[----:B------:R-:W-:Y:S02]  /*0710*/  HADD2.F32 R106, -RZ, R107.H0_H0 ;  /* 0x2000006bff6a7230 */ /* 0x000fe40000004100 */
[----:B------:R-:W-:Y:S02]  /*0720*/  HADD2.F32 R118, -RZ, R119.H0_H0 ;  /* 0x20000077ff767230 */ /* 0x000fe40000004100 */
[----:B------:R-:W-:-:S02]  /*0730*/  HADD2.F32 R126, -RZ, R127.H0_H0 ;  /* 0x2000007fff7e7230 */ /* 0x000fc40000004100 */
[----:B------:R-:W-:Y:S02]  /*0740*/  HADD2.F32 R134, -RZ, R135.H0_H0 ;  /* 0x20000087ff867230 */ /* 0x000fe40000004100 */
[----:B------:R-:W-:Y:S02]  /*0750*/  HADD2.F32 R99, -RZ, R99.H1_H1 ;  /* 0x30000063ff637230 */ /* 0x000fe40000004100 */
[----:B------:R-:W-:Y:S02]  /*0760*/  HADD2.F32 R107, -RZ, R107.H1_H1 ;  /* 0x3000006bff6b7230 */ /* 0x000fe40000004100 */
[----:B------:R-:W-:Y:S02]  /*0770*/  HADD2.F32 R119, -RZ, R119.H1_H1 ;  /* 0x30000077ff777230 */ /* 0x000fe40000004100 */
[----:B------:R-:W-:Y:S02]  /*0780*/  HADD2.F32 R127, -RZ, R127.H1_H1 ;  /* 0x3000007fff7f7230 */ /* 0x000fe40000004100 */
        /* <DEDUP_REMOVED lines=40> */
[----:B0-----:R-:W-:-:S07]  /*0a10*/  HADD2.F32 R176, -RZ, R59.H1_H1 ;  /* 0x3000003bffb07230 */ /* 0x001fce0000004100 */
.L_x_3815:
        /* <DEDUP_REMOVED lines=16> */
[----:B------:R-:W-:Y:S01]  /*0b20*/  ISETP.NE.AND.EX P3, PT, RZ, UR13, PT, P3 ;  /* 0x0000000dff007c0c */ /* 0x000fe2000bf65330 */
[----:B---3--:R-:W-:-:S12]  /*0b30*/  HADD2.F32 R63, -RZ, R52.H0_H0 ;  /* 0x20000034ff3f7230 */ /* 0x008fd80000004100 */
[----:B0-----:R-:W-:Y:S05]  /*0b40*/  @P3 BRA `(.L_x_3654) ;  /* 0x0000000000203947 */ /* 0x001fea0003800000 */
[----:B------:R-:W-:-:S04]  /*0b50*/  ISETP.NE.U32.AND P4, PT, RZ, UR10, PT ;  /* 0x0000000aff007c0c */ /* 0x000fc8000bf85070 */
[----:B------:R-:W-:-:S13]  /*0b60*/  ISETP.NE.AND.EX P4, PT, RZ, UR11, PT, P4 ;  /* 0x0000000bff007c0c */ /* 0x000fda000bf85340 */
[----:B------:R-:W-:Y:S05]  /*0b70*/  @P4 BRA `(.L_x_3655) ;  /* 0x0000000000084947 */ /* 0x000fea0003800000 */
[----:B------:R-:W-:Y:S05]  /*0b80*/  @P0 BRA `(.L_x_3656) ;  /* 0x0000000000200947 */ /* 0x000fea0003800000 */
[----:B------:R-:W-:Y:S05]  /*0b90*/  BRA `(.L_x_3657) ;  /* 0x0000000000247947 */ /* 0x000fea0003800000 */
.L_x_3655:
[----:B-----5:R-:W-:-:S05]  /*0ba0*/  HADD2.F32 R56, -RZ, R44.H0_H0 ;  /* 0x2000002cff387230 */ /* 0x020fca0000004100 */
[----:B------:R-:W-:Y:S01]  /*0bb0*/  FADD.FTZ R63, R63, R56 ;  /* 0x000000383f3f7221 */ /* 0x000fe20000010000 */
[----:B------:R-:W-:Y:S06]  /*0bc0*/  BRA `(.L_x_3656) ;  /* 0x0000000000107947 */ /* 0x000fec0003800000 */
.L_x_3654:
[----:B-----5:R-:W-:Y:S02]  /*0bd0*/  HADD2.F32 R56, -RZ, R40.H0_H0 ;  /* 0x20000028ff387230 */ /* 0x020fe40000004100 */
[----:B------:R-:W-:-:S03]  /*0be0*/  @P2 HADD2.F32 R58, -RZ, R44.H0_H0 ;  /* 0x2000002cff3a2230 */ /* 0x000fc60000004100 */
[----:B------:R-:W-:-:S04]  /*0bf0*/  FADD.FTZ R63, R63, R56 ;  /* 0x000000383f3f7221 */ /* 0x000fc80000010000 */
[----:B------:R-:W-:-:S07]  /*0c00*/  @P2 FADD.FTZ R63, R63, R58 ;  /* 0x0000003a3f3f2221 */ /* 0x000fce0000010000 */
.L_x_3656:
[----:B------:R-:W-:-:S04]  /*0c10*/  F2FP.F16.F32.PACK_AB R56, RZ, R63 ;  /* 0x0000003fff38723e */ /* 0x000fc800000000ff */
[----:B------:R-:W-:-:S07]  /*0c20*/  PRMT R48, R56, 0x7610, R48 ;  /* 0x0000761038307816 */ /* 0x000fce0000000030 */
.L_x_3657:
[----:B------:R-:W-:Y:S01]  /*0c30*/  HADD2.F32 R67, -RZ, R52.H1_H1 ;  /* 0x30000034ff437230 */ /* 0x000fe20000004100 */
[----:B------:R-:W-:Y:S06]  /*0c40*/  @P3 BRA `(.L_x_3658) ;  /* 0x0000000000203947 */ /* 0x000fec0003800000 */
[----:B------:R-:W-:-:S04]  /*0c50*/  ISETP.NE.U32.AND P4, PT, RZ, UR10, PT ;  /* 0x0000000aff007c0c */ /* 0x000fc8000bf85070 */
[----:B------:R-:W-:-:S13]  /*0c60*/  ISETP.NE.AND.EX P4, PT, RZ, UR11, PT, P4 ;  /* 0x0000000bff007c0c */ /* 0x000fda000bf85340 */
[----:B------:R-:W-:Y:S05]  /*0c70*/  @P4 BRA `(.L_x_3659) ;  /* 0x0000000000084947 */ /* 0x000fea0003800000 */
[----:B------:R-:W-:Y:S05]  /*0c80*/  @P0 BRA `(.L_x_3660) ;  /* 0x0000000000200947 */ /* 0x000fea0003800000 */
[----:B------:R-:W-:Y:S05]  /*0c90*/  BRA `(.L_x_3661) ;  /* 0x0000000000247947 */ /* 0x000fea0003800000 */
.L_x_3659:
[----:B-----5:R-:W-:-:S05]  /*0ca0*/  HADD2.F32 R52, -RZ, R44.H1_H1 ;  /* 0x3000002cff347230 */ /* 0x020fca0000004100 */
[----:B------:R-:W-:Y:S01]  /*0cb0*/  FADD.FTZ R67, R67, R52 ;  /* 0x0000003443437221 */ /* 0x000fe20000010000 */
[----:B------:R-:W-:Y:S06]  /*0cc0*/  BRA `(.L_x_3660) ;  /* 0x0000000000107947 */ /* 0x000fec0003800000 */
.L_x_3658:
[----:B-----5:R-:W-:Y:S02]  /*0cd0*/  HADD2.F32 R52, -RZ, R40.H1_H1 ;  /* 0x30000028ff347230 */ /* 0x020fe40000004100 */
[----:B------:R-:W-:-:S03]  /*0ce0*/  @P2 HADD2.F32 R56, -RZ, R44.H1_H1 ;  /* 0x3000002cff382230 */ /* 0x000fc60000004100 */
[----:B------:R-:W-:-:S04]  /*0cf0*/  FADD.FTZ R67, R67, R52 ;  /* 0x0000003443437221 */ /* 0x000fc80000010000 */
[----:B------:R-:W-:-:S07]  /*0d00*/  @P2 FADD.FTZ R67, R67, R56 ;  /* 0x0000003843432221 */ /* 0x000fce0000010000 */
.L_x_3660:
[----:B------:R-:W-:-:S04]  /*0d10*/  F2FP.F16.F32.PACK_AB R52, RZ, R67 ;  /* 0x00000043ff34723e */ /* 0x000fc800000000ff */
[----:B------:R-:W-:-:S07]  /*0d20*/  PRMT R48, R48, 0x5410, R52 ;  /* 0x0000541030307816 */ /* 0x000fce0000000034 */
.L_x_3661:
[----:B------:R-:W-:Y:S01]  /*0d30*/  HADD2.F32 R65, -RZ, R53.H0_H0 ;  /* 0x20000035ff417230 */ /* 0x000fe20000004100 */
[----:B------:R-:W-:Y:S06]  /*0d40*/  @P3 BRA `(.L_x_3662) ;  /* 0x0000000000203947 */ /* 0x000fec0003800000 */
[----:B------:R-:W-:-:S04]  /*0d50*/  ISETP.NE.U32.AND P4, PT, RZ, UR10, PT ;  /* 0x0000000aff007c0c */ /* 0x000fc8000bf85070 */
[----:B------:R-:W-:-:S13]  /*0d60*/  ISETP.NE.AND.EX P4, PT, RZ, UR11, PT, P4 ;  /* 0x0000000bff007c0c */ /* 0x000fda000bf85340 */
[----:B------:R-:W-:Y:S05]  /*0d70*/  @P4 BRA `(.L_x_3663) ;  /* 0x0000000000084947 */ /* 0x000fea0003800000 */
[----:B------:R-:W-:Y:S05]  /*0d80*/  @P0 BRA `(.L_x_3664) ;  /* 0x0000000000200947 */ /* 0x000fea0003800000 */
[----:B------:R-:W-:Y:S05]  /*0d90*/  BRA `(.L_x_3665) ;  /* 0x0000000000247947 */ /* 0x000fea0003800000 */
.L_x_3663:
[----:B-----5:R-:W-:-:S05]  /*0da0*/  HADD2.F32 R52, -RZ, R45.H0_H0 ;  /* 0x2000002dff347230 */ /* 0x020fca0000004100 */
[----:B------:R-:W-:Y:S01]  /*0db0*/  FADD.FTZ R65, R65, R52 ;  /* 0x0000003441417221 */ /* 0x000fe20000010000 */
[----:B------:R-:W-:Y:S06]  /*0dc0*/  BRA `(.L_x_3664) ;  /* 0x0000000000107947 */ /* 0x000fec0003800000 */
.L_x_3662:
[----:B-----5:R-:W-:Y:S02]  /*0dd0*/  HADD2.F32 R52, -RZ, R41.H0_H0 ;  /* 0x20000029ff347230 */ /* 0x020fe40000004100 */
[----:B------:R-:W-:-:S03]  /*0de0*/  @P2 HADD2.F32 R56, -RZ, R45.H0_H0 ;  /* 0x2000002dff382230 */ /* 0x000fc60000004100 */
[----:B------:R-:W-:-:S04]  /*0df0*/  FADD.FTZ R65, R65, R52 ;  /* 0x0000003441417221 */ /* 0x000fc80000010000 */
[----:B------:R-:W-:-:S07]  /*0e00*/  @P2 FADD.FTZ R65, R65, R56 ;  /* 0x0000003841412221 */ /* 0x000fce0000010000 */
.L_x_3664:
[----:B------:R-:W-:-:S04]  /*0e10*/  F2FP.F16.F32.PACK_AB R52, RZ, R65 ;  /* 0x00000041ff34723e */ /* 0x000fc800000000ff */
[----:B------:R-:W-:-:S07]  /*0e20*/  PRMT R49, R52, 0x7610, R49 ;  /* 0x0000761034317816 */ /* 0x000fce0000000031 */
.L_x_3665:
[----:B------:R-:W-:Y:S01]  /*0e30*/  HADD2.F32 R73, -RZ, R53.H1_H1 ;  /* 0x30000035ff497230 */ /* 0x000fe20000004100 */
[----:B------:R-:W-:Y:S06]  /*0e40*/  @P3 BRA `(.L_x_3666) ;  /* 0x0000000000203947 */ /* 0x000fec0003800000 */
[----:B------:R-:W-:-:S04]  /*0e50*/  ISETP.NE.U32.AND P4, PT, RZ, UR10, PT ;  /* 0x0000000aff007c0c */ /* 0x000fc8000bf85070 */
[----:B------:R-:W-:-:S13]  /*0e60*/  ISETP.NE.AND.EX P4, PT, RZ, UR11, PT, P4 ;  /* 0x0000000bff007c0c */ /* 0x000fda000bf85340 */
[----:B------:R-:W-:Y:S05]  /*0e70*/  @P4 BRA `(.L_x_3667) ;  /* 0x0000000000084947 */ /* 0x000fea0003800000 */
[----:B------:R-:W-:Y:S05]  /*0e80*/  @P0 BRA `(.L_x_3668) ;  /* 0x0000000000200947 */ /* 0x000fea0003800000 */
[----:B------:R-:W-:Y:S05]  /*0e90*/  BRA `(.L_x_3669) ;  /* 0x0000000000247947 */ /* 0x000fea0003800000 */
.L_x_3667:
[----:B-----5:R-:W-:-:S05]  /*0ea0*/  HADD2.F32 R52, -RZ, R45.H1_H1 ;  /* 0x3000002dff347230 */ /* 0x020fca0000004100 */
[----:B------:R-:W-:Y:S01]  /*0eb0*/  FADD.FTZ R73, R73, R52 ;  /* 0x0000003449497221 */ /* 0x000fe20000010000 */
[----:B------:R-:W-:Y:S06]  /*0ec0*/  BRA `(.L_x_3668) ;  /* 0x0000000000107947 */ /* 0x000fec0003800000 */
.L_x_3666:
[----:B-----5:R-:W-:Y:S02]  /*0ed0*/  HADD2.F32 R52, -RZ, R41.H1_H1 ;  /* 0x30000029ff347230 */ /* 0x020fe40000004100 */
[----:B------:R-:W-:-:S03]  /*0ee0*/  @P2 HADD2.F32 R56, -RZ, R45.H1_H1 ;  /* 0x3000002dff382230 */ /* 0x000fc60000004100 */
[----:B------:R-:W-:-:S04]  /*0ef0*/  FADD.FTZ R73, R73, R52 ;  /* 0x0000003449497221 */ /* 0x000fc80000010000 */
[----:B------:R-:W-:-:S07]  /*0f00*/  @P2 FADD.FTZ R73, R73, R56 ;  /* 0x0000003849492221 */ /* 0x000fce0000010000 */
.L_x_3668:
[----:B------:R-:W-:-:S04]  /*0f10*/  F2FP.F16.F32.PACK_AB R52, RZ, R73 ;  /* 0x00000049ff34723e */ /* 0x000fc800000000ff */
[----:B------:R-:W-:-:S07]  /*0f20*/  PRMT R49, R49, 0x5410, R52 ;  /* 0x0000541031317816 */ /* 0x000fce0000000034 */
.L_x_3669:
[----:B------:R-:W-:Y:S01]  /*0f30*/  HADD2.F32 R71, -RZ, R54.H0_H0 ;  /* 0x20000036ff477230 */ /* 0x000fe20000004100 */
[----:B------:R-:W-:Y:S06]  /*0f40*/  @P3 BRA `(.L_x_3670) ;  /* 0x0000000000203947 */ /* 0x000fec0003800000 */
[----:B------:R-:W-:-:S04]  /*0f50*/  ISETP.NE.U32.AND P4, PT, RZ, UR10, PT ;  /* 0x0000000aff007c0c */ /* 0x000fc8000bf85070 */
[----:B------:R-:W-:-:S13]  /*0f60*/  ISETP.NE.AND.EX P4, PT, RZ, UR11, PT, P4 ;  /* 0x0000000bff007c0c */ /* 0x000fda000bf85340 */
[----:B------:R-:W-:Y:S05]  /*0f70*/  @P4 BRA `(.L_x_3671) ;  /* 0x0000000000084947 */ /* 0x000fea0003800000 */
[----:B------:R-:W-:Y:S05]  /*0f80*/  @P0 BRA `(.L_x_3672) ;  /* 0x0000000000200947 */ /* 0x000fea0003800000 */
[----:B------:R-:W-:Y:S05]  /*0f90*/  BRA `(.L_x_3673) ;  /* 0x0000000000247947 */ /* 0x000fea0003800000 */
.L_x_3671:
[----:B-----5:R-:W-:-:S05]  /*0fa0*/  HADD2.F32 R52, -RZ, R46.H0_H0 ;  /* 0x2000002eff347230 */ /* 0x020fca0000004100 */
[----:B------:R-:W-:Y:S01]  /*0fb0*/  FADD.FTZ R71, R71, R52 ;  /* 0x0000003447477221 */ /* 0x000fe20000010000 */
[----:B------:R-:W-:Y:S06]  /*0fc0*/  BRA `(.L_x_3672) ;  /* 0x0000000000107947 */ /* 0x000fec0003800000 */
.L_x_3670:
[----:B-----5:R-:W-:Y:S02]  /*0fd0*/  HADD2.F32 R52, -RZ, R42.H0_H0 ;  /* 0x2000002aff347230 */ /* 0x020fe40000004100 */
[----:B------:R-:W-:-:S03]  /*0fe0*/  @P2 HADD2.F32 R56, -RZ, R46.H0_H0 ;  /* 0x2000002eff382230 */ /* 0x000fc60000004100 */
[----:B------:R-:W-:-:S04]  /*0ff0*/  FADD.FTZ R71, R71, R52 ;  /* 0x0000003447477221 */ /* 0x000fc80000010000 */
[----:B------:R-:W-:-:S07]  /*1000*/  @P2 FADD.FTZ R71, R71, R56 ;  /* 0x0000003847472221 */ /* 0x000fce0000010000 */
.L_x_3672:
[----:B------:R-:W-:-:S04]  /*1010*/  F2FP.F16.F32.PACK_AB R52, RZ, R71 ;  /* 0x00000047ff34723e */ /* 0x000fc800000000ff */
[----:B------:R-:W-:-:S07]  /*1020*/  PRMT R50, R52, 0x7610, R50 ;  /* 0x0000761034327816 */ /* 0x000fce0000000032 */
.L_x_3673:
[----:B------:R-:W-:Y:S01]  /*1030*/  HADD2.F32 R77, -RZ, R54.H1_H1 ;  /* 0x30000036ff4d7230 */ /* 0x000fe20000004100 */
[----:B------:R-:W-:Y:S06]  /*1040*/  @P3 BRA `(.L_x_3674) ;  /* 0x0000000000203947 */ /* 0x000fec0003800000 */
[----:B------:R-:W-:-:S04]  /*1050*/  ISETP.NE.U32.AND P4, PT, RZ, UR10, PT ;  /* 0x0000000aff007c0c */ /* 0x000fc8000bf85070 */
[----:B------:R-:W-:-:S13]  /*1060*/  ISETP.NE.AND.EX P4, PT, RZ, UR11, PT, P4 ;  /* 0x0000000bff007c0c */ /* 0x000fda000bf85340 */
[----:B------:R-:W-:Y:S05]  /*1070*/  @P4 BRA `(.L_x_3675) ;  /* 0x0000000000084947 */ /* 0x000fea0003800000 */
[----:B------:R-:W-:Y:S05]  /*1080*/  @P0 BRA `(.L_x_3676) ;  /* 0x0000000000200947 */ /* 0x000fea0003800000 */
[----:B------:R-:W-:Y:S05]  /*1090*/  BRA `(.L_x_3677) ;  /* 0x0000000000247947 */ /* 0x000fea0003800000 */
.L_x_3675:
[----:B-----5:R-:W-:-:S05]  /*10a0*/  HADD2.F32 R52, -RZ, R46.H1_H1 ;  /* 0x3000002eff347230 */ /* 0x020fca0000004100 */
[----:B------:R-:W-:Y:S01]  /*10b0*/  FADD.FTZ R77, R77, R52 ;  /* 0x000000344d4d7221 */ /* 0x000fe20000010000 */
[----:B------:R-:W-:Y:S06]  /*10c0*/  BRA `(.L_x_3676) ;  /* 0x0000000000107947 */ /* 0x000fec0003800000 */
.L_x_3674:
[----:B-----5:R-:W-:Y:S02]  /*10d0*/  HADD2.F32 R52, -RZ, R42.H1_H1 ;  /* 0x3000002aff347230 */ /* 0x020fe40000004100 */
[----:B------:R-:W-:-:S03]  /*10e0*/  @P2 HADD2.F32 R54, -RZ, R46.H1_H1 ;  /* 0x3000002eff362230 */ /* 0x000fc60000004100 */
[----:B------:R-:W-:-:S04]  /*10f0*/  FADD.FTZ R77, R77, R52 ;  /* 0x000000344d4d7221 */ /* 0x000fc80000010000 */
[----:B------:R-:W-:-:S07]  /*1100*/  @P2 FADD.FTZ R77, R77, R54 ;  /* 0x000000364d4d2221 */ /* 0x000fce0000010000 */
.L_x_3676:
[----:B------:R-:W-:-:S04]  /*1110*/  F2FP.F16.F32.PACK_AB R52, RZ, R77 ;  /* 0x0000004dff34723e */ /* 0x000fc800000000ff */
[----:B------:R-:W-:-:S07]  /*1120*/  PRMT R50, R50, 0x5410, R52 ;  /* 0x0000541032327816 */ /* 0x000fce0000000034 */
.L_x_3677:
[----:B------:R-:W-:Y:S01]  /*1130*/  HADD2.F32 R75, -RZ, R55.H0_H0 ;  /* 0x20000037ff4b7230 */ /* 0x000fe20000004100 */
[----:B------:R-:W-:Y:S06]  /*1140*/  @P3 BRA `(.L_x_3678) ;  /* 0x0000000000203947 */ /* 0x000fec0003800000 */
[----:B------:R-:W-:-:S04]  /*1150*/  ISETP.NE.U32.AND P4, PT, RZ, UR10, PT ;  /* 0x0000000aff007c0c */ /* 0x000fc8000bf85070 */
[----:B------:R-:W-:-:S13]  /*1160*/  ISETP.NE.AND.EX P4, PT, RZ, UR11, PT, P4 ;  /* 0x0000000bff007c0c */ /* 0x000fda000bf85340 */
[----:B------:R-:W-:Y:S05]  /*1170*/  @P4 BRA `(.L_x_3679) ;  /* 0x0000000000084947 */ /* 0x000fea0003800000 */
[----:B------:R-:W-:Y:S05]  /*1180*/  @P0 BRA `(.L_x_3680) ;  /* 0x0000000000200947 */ /* 0x000fea0003800000 */
[----:B------:R-:W-:Y:S05]  /*1190*/  BRA `(.L_x_3681) ;  /* 0x0000000000247947 */ /* 0x000fea0003800000 */
.L_x_3679:
[----:B-----5:R-:W-:-:S05]  /*11a0*/  HADD2.F32 R52, -RZ, R47.H0_H0 ;  /* 0x2000002fff347230 */ /* 0x020fca0000004100 */
[----:B------:R-:W-:Y:S01]  /*11b0*/  FADD.FTZ R75, R75, R52 ;  /* 0x000000344b4b7221 */ /* 0x000fe20000010000 */
[----:B------:R-:W-:Y:S06]  /*11c0*/  BRA `(.L_x_3680) ;  /* 0x0000000000107947 */ /* 0x000fec0003800000 */
.L_x_3678:
[----:B-----5:R-:W-:Y:S02]  /*11d0*/  HADD2.F32 R52, -RZ, R43.H0_H0 ;  /* 0x2000002bff347230 */ /* 0x020fe40000004100 */
[----:B------:R-:W-:-:S03]  /*11e0*/  @P2 HADD2.F32 R54, -RZ, R47.H0_H0 ;  /* 0x2000002fff362230 */ /* 0x000fc60000004100 */
[----:B------:R-:W-:-:S04]  /*11f0*/  FADD.FTZ R75, R75, R52 ;  /* 0x000000344b4b7221 */ /* 0x000fc80000010000 */
[----:B------:R-:W-:-:S07]  /*1200*/  @P2 FADD.FTZ R75, R75, R54 ;  /* 0x000000364b4b2221 */ /* 0x000fce0000010000 */
.L_x_3680:
[----:B------:R-:W-:-:S04]  /*1210*/  F2FP.F16.F32.PACK_AB R52, RZ, R75 ;  /* 0x0000004bff34723e */ /* 0x000fc800000000ff */
[----:B------:R-:W-:-:S07]  /*1220*/  PRMT R51, R52, 0x7610, R51 ;  /* 0x0000761034337816 */ /* 0x000fce0000000033 */
.L_x_3681:
[----:B------:R-:W-:Y:S01]  /*1230*/  HADD2.F32 R83, -RZ, R55.H1_H1 ;  /* 0x30000037ff537230 */ /* 0x000fe20000004100 */
[----:B------:R-:W-:Y:S06]  /*1240*/  @P3 BRA `(.L_x_3682) ;  /* 0x0000000000203947 */ /* 0x000fec0003800000 */
[----:B------:R-:W-:-:S04]  /*1250*/  ISETP.NE.U32.AND P4, PT, RZ, UR10, PT ;  /* 0x0000000aff007c0c */ /* 0x000fc8000bf85070 */
[----:B------:R-:W-:-:S13]  /*1260*/  ISETP.NE.AND.EX P4, PT, RZ, UR11, PT, P4 ;  /* 0x0000000bff007c0c */ /* 0x000fda000bf85340 */
[----:B------:R-:W-:Y:S05]  /*1270*/  @P4 BRA `(.L_x_3683) ;  /* 0x0000000000084947 */ /* 0x000fea0003800000 */
[----:B------:R-:W-:Y:S05]  /*1280*/  @P0 BRA `(.L_x_3684) ;  /* 0x0000000000200947 */ /* 0x000fea0003800000 */
[----:B------:R-:W-:Y:S05]  /*1290*/  BRA `(.L_x_3685) ;  /* 0x0000000000247947 */ /* 0x000fea0003800000 */
.L_x_3683:
[----:B-----5:R-:W-:-:S05]  /*12a0*/  HADD2.F32 R52, -RZ, R47.H1_H1 ;  /* 0x3000002fff347230 */ /* 0x020fca0000004100 */
[----:B------:R-:W-:Y:S01]  /*12b0*/  FADD.FTZ R83, R83, R52 ;  /* 0x0000003453537221 */ /* 0x000fe20000010000 */
[----:B------:R-:W-:Y:S06]  /*12c0*/  BRA `(.L_x_3684) ;  /* 0x0000000000107947 */ /* 0x000fec0003800000 */
.L_x_3682:
[----:B-----5:R-:W-:Y:S02]  /*12d0*/  HADD2.F32 R52, -RZ, R43.H1_H1 ;  /* 0x3000002bff347230 */ /* 0x020fe40000004100 */
[----:B------:R-:W-:-:S03]  /*12e0*/  @P2 HADD2.F32 R54, -RZ, R47.H1_H1 ;  /* 0x3000002fff362230 */ /* 0x000fc60000004100 */
[----:B------:R-:W-:-:S04]  /*12f0*/  FADD.FTZ R83, R83, R52 ;  /* 0x0000003453537221 */ /* 0x000fc80000010000 */
[----:B------:R-:W-:-:S07]  /*1300*/  @P2 FADD.FTZ R83, R83, R54 ;  /* 0x0000003653532221 */ /* 0x000fce0000010000 */
.L_x_3684:
[----:B------:R-:W-:-:S04]  /*1310*/  F2FP.F16.F32.PACK_AB R52, RZ, R83 ;  /* 0x00000053ff34723e */ /* 0x000fc800000000ff */
[----:B------:R-:W-:-:S07]  /*1320*/  PRMT R51, R51, 0x5410, R52 ;  /* 0x0000541033337816 */ /* 0x000fce0000000034 */
.L_x_3685:
[----:B------:R-:W0:Y:S01]  /*1330*/  @P0 LDC.64 R60, c[0x0][0x238] ;  /* 0x00008e00ff3c0b82 */ /* 0x000e220000000a00 */
[----:B------:R-:W-:-:S05]  /*1340*/  IADD3 R69, R89, 0x80, RZ ;  /* 0x0000008059457810 */ /* 0x000fca0007ffe0ff */
[----:B------:R-:W-:Y:S02]  /*1350*/  IMAD.WIDE.U32 R52, R69, 0x10, R2 ;  /* 0x0000001045347825 */ /* 0x000fe400078e0002 */
        /* <DEDUP_REMOVED lines=10> */
[----:B-1----:R-:W-:Y:S01]  /*1400*/  LOP3.LUT R143, R62, 0x7f, RZ, 0xc0, !PT ;  /* 0x0000007f3e8f7812 */ /* 0x002fe200078ec0ff */
[----:B---3--:R-:W-:Y:S01]  /*1410*/  HADD2.F32 R85, -RZ, R52.H0_H0 ;  /* 0x20000034ff557230 */ /* 0x008fe20000004100 */
[----:B0-----:R-:W-:Y:S06]  /*1420*/  @P3 BRA `(.L_x_3686) ;  /* 0x0000000000203947 */ /* 0x001fec0003800000 */
[----:B------:R-:W-:-:S04]  /*1430*/  ISETP.NE.U32.AND P4, PT, RZ, UR10, PT ;  /* 0x0000000aff007c0c */ /* 0x000fc8000bf85070 */
[----:B------:R-:W-:-:S13]  /*1440*/  ISETP.NE.AND.EX P4, PT, RZ, UR11, PT, P4 ;  /* 0x0000000bff007c0c */ /* 0x000fda000bf85340 */
[----:B------:R-:W-:Y:S05]  /*1450*/  @P4 BRA `(.L_x_3687) ;  /* 0x0000000000084947 */ /* 0x000fea0003800000 */
[----:B------:R-:W-:Y:S05]  /*1460*/  @P0 BRA `(.L_x_3688) ;  /* 0x0000000000200947 */ /* 0x000fea0003800000 */
[----:B------:R-:W-:Y:S05]  /*1470*/  BRA `(.L_x_3689) ;  /* 0x0000000000247947 */ /* 0x000fea0003800000 */
.L_x_3687:
[----:B-----5:R-:W-:-:S05]  /*1480*/  HADD2.F32 R56, -RZ, R44.H0_H0 ;  /* 0x2000002cff387230 */ /* 0x020fca0000004100 */
[----:B------:R-:W-:Y:S01]  /*1490*/  FADD.FTZ R85, R56, R85 ;  /* 0x0000005538557221 */ /* 0x000fe20000010000 */
[----:B------:R-:W-:Y:S06]  /*14a0*/  BRA `(.L_x_3688) ;  /* 0x0000000000107947 */ /* 0x000fec0003800000 */
.L_x_3686:
[----:B-----5:R-:W-:Y:S02]  /*14b0*/  HADD2.F32 R56, -RZ, R40.H0_H0 ;  /* 0x20000028ff387230 */ /* 0x020fe40000004100 */
[----:B------:R-:W-:-:S03]  /*14c0*/  @P2 HADD2.F32 R58, -RZ, R44.H0_H0 ;  /* 0x2000002cff3a2230 */ /* 0x000fc60000004100 */
[----:B------:R-:W-:-:S04]  /*14d0*/  FADD.FTZ R85, R56, R85 ;  /* 0x0000005538557221 */ /* 0x000fc80000010000 */
[----:B------:R-:W-:-:S07]  /*14e0*/  @P2 FADD.FTZ R85, R58, R85 ;  /* 0x000000553a552221 */ /* 0x000fce0000010000 */
.L_x_3688:
[----:B------:R-:W-:-:S04]  /*14f0*/  F2FP.F16.F32.PACK_AB R56, RZ, R85 ;  /* 0x00000055ff38723e */ /* 0x000fc800000000ff */
[----:B------:R-:W-:-:S07]  /*1500*/  PRMT R48, R56, 0x7610, R48 ;  /* 0x0000761038307816 */ /* 0x000fce0000000030 */
.L_x_3689:
[----:B------:R-:W-:Y:S01]  /*1510*/  HADD2.F32 R91, -RZ, R52.H1_H1 ;  /* 0x30000034ff5b7230 */ /* 0x000fe20000004100 */
[----:B------:R-:W-:Y:S06]  /*1520*/  @P3 BRA `(.L_x_3690) ;  /* 0x0000000000203947 */ /* 0x000fec0003800000 */
[----:B------:R-:W-:-:S04]  /*1530*/  ISETP.NE.U32.AND P4, PT, RZ, UR10, PT ;  /* 0x0000000aff007c0c */ /* 0x000fc8000bf85070 */
[----:B------:R-:W-:-:S13]  /*1540*/  ISETP.NE.AND.EX P4, PT, RZ, UR11, PT, P4 ;  /* 0x0000000bff007c0c */ /* 0x000fda000bf85340 */
[----:B------:R-:W-:Y:S05]  /*1550*/  @P4 BRA `(.L_x_3691) ;  /* 0x0000000000084947 */ /* 0x000fea0003800000 */
[----:B------:R-:W-:Y:S05]  /*1560*/  @P0 BRA `(.L_x_3692) ;  /* 0x0000000000200947 */ /* 0x000fea0003800000 */
[----:B------:R-:W-:Y:S05]  /*1570*/  BRA `(.L_x_3693) ;  /* 0x0000000000247947 */ /* 0x000fea0003800000 */
.L_x_3691:
[----:B-----5:R-:W-:-:S05]  /*1580*/  HADD2.F32 R52, -RZ, R44.H1_H1 ;  /* 0x3000002cff347230 */ /* 0x020fca0000004100 */
[----:B------:R-:W-:Y:S01]  /*1590*/  FADD.FTZ R91, R52, R91 ;  /* 0x0000005b345b7221 */ /* 0x000fe20000010000 */
[----:B------:R-:W-:Y:S06]  /*15a0*/  BRA `(.L_x_3692) ;  /* 0x0000000000107947 */ /* 0x000fec0003800000 */
.L_x_3690:
[----:B-----5:R-:W-:Y:S02]  /*15b0*/  HADD2.F32 R52, -RZ, R40.H1_H1 ;  /* 0x30000028ff347230 */ /* 0x020fe40000004100 */
[----:B------:R-:W-:-:S03]  /*15c0*/  @P2 HADD2.F32 R56, -RZ, R44.H1_H1 ;  /* 0x3000002cff382230 */ /* 0x000fc60000004100 */
[----:B------:R-:W-:-:S04]  /*15d0*/  FADD.FTZ R91, R52, R91 ;  /* 0x0000005b345b7221 */ /* 0x000fc80000010000 */
[----:B------:R-:W-:-:S07]  /*15e0*/  @P2 FADD.FTZ R91, R56, R91 ;  /* 0x0000005b385b2221 */ /* 0x000fce0000010000 */
.L_x_3692:
[----:B------:R-:W-:-:S04]  /*15f0*/  F2FP.F16.F32.PACK_AB R52, RZ, R91 ;  /* 0x0000005bff34723e */ /* 0x000fc800000000ff */
[----:B------:R-:W-:-:S07]  /*1600*/  PRMT R48, R48, 0x5410, R52 ;  /* 0x0000541030307816 */ /* 0x000fce0000000034 */
.L_x_3693:
[----:B------:R-:W-:Y:S01]  /*1610*/  HADD2.F32 R87, -RZ, R53.H0_H0 ;  /* 0x20000035ff577230 */ /* 0x000fe20000004100 */
[----:B------:R-:W-:Y:S06]  /*1620*/  @P3 BRA `(.L_x_3694) ;  /* 0x0000000000203947 */ /* 0x000fec0003800000 */
[----:B------:R-:W-:-:S04]  /*1630*/  ISETP.NE.U32.AND P4, PT, RZ, UR10, PT ;  /* 0x0000000aff007c0c */ /* 0x000fc8000bf85070 */
[----:B------:R-:W-:-:S13]  /*1640*/  ISETP.NE.AND.EX P4, PT, RZ, UR11, PT, P4 ;  /* 0x0000000bff007c0c */ /* 0x000fda000bf85340 */
[----:B------:R-:W-:Y:S05]  /*1650*/  @P4 BRA `(.L_x_3695) ;  /* 0x0000000000084947 */ /* 0x000fea0003800000 */
[----:B------:R-:W-:Y:S05]  /*1660*/  @P0 BRA `(.L_x_3696) ;  /* 0x0000000000200947 */ /* 0x000fea0003800000 */
[----:B------:R-:W-:Y:S05]  /*1670*/  BRA `(.L_x_3697) ;  /* 0x0000000000247947 */ /* 0x000fea0003800000 */
.L_x_3695:
[----:B-----5:R-:W-:-:S05]  /*1680*/  HADD2.F32 R52, -RZ, R45.H0_H0 ;  /* 0x2000002dff347230 */ /* 0x020fca0000004100 */
[----:B------:R-:W-:Y:S01]  /*1690*/  FADD.FTZ R87, R52, R87 ;  /* 0x0000005734577221 */ /* 0x000fe20000010000 */
[----:B------:R-:W-:Y:S06]  /*16a0*/  BRA `(.L_x_3696) ;  /* 0x0000000000107947 */ /* 0x000fec0003800000 */
.L_x_3694:
[----:B-----5:R-:W-:Y:S02]  /*16b0*/  HADD2.F32 R52, -RZ, R41.H0_H0 ;  /* 0x20000029ff347230 */ /* 0x020fe40000004100 */
[----:B------:R-:W-:-:S03]  /*16c0*/  @P2 HADD2.F32 R56, -RZ, R45.H0_H0 ;  /* 0x2000002dff382230 */ /* 0x000fc60000004100 */
[----:B------:R-:W-:-:S04]  /*16d0*/  FADD.FTZ R87, R52, R87 ;  /* 0x0000005734577221 */ /* 0x000fc80000010000 */
[----:B------:R-:W-:-:S07]  /*16e0*/  @P2 FADD.FTZ R87, R56, R87 ;  /* 0x0000005738572221 */ /* 0x000fce0000010000 */
.L_x_3696:
[----:B------:R-:W-:-:S04]  /*16f0*/  F2FP.F16.F32.PACK_AB R52, RZ, R87 ;  /* 0x00000057ff34723e */ /* 0x000fc800000000ff */
[----:B------:R-:W-:-:S07]  /*1700*/  PRMT R49, R52, 0x7610, R49 ;  /* 0x0000761034317816 */ /* 0x000fce0000000031 */
.L_x_3697:
[----:B------:R-:W-:Y:S01]  /*1710*/  HADD2.F32 R181, -RZ, R53.H1_H1 ;  /* 0x30000035ffb57230 */ /* 0x000fe20000004100 */
[----:B------:R-:W-:Y:S06]  /*1720*/  @P3 BRA `(.L_x_3698) ;  /* 0x0000000000203947 */ /* 0x000fec0003800000 */
[----:B------:R-:W-:-:S04]  /*1730*/  ISETP.NE.U32.AND P4, PT, RZ, UR10, PT ;  /* 0x0000000aff007c0c */ /* 0x000fc8000bf85070 */
[----:B------:R-:W-:-:S13]  /*1740*/  ISETP.NE.AND.EX P4, PT, RZ, UR11, PT, P4 ;  /* 0x0000000bff007c0c */ /* 0x000fda000bf85340 */
[----:B------:R-:W-:Y:S05]  /*1750*/  @P4 BRA `(.L_x_3699) ;  /* 0x0000000000084947 */ /* 0x000fea0003800000 */
[----:B------:R-:W-:Y:S05]  /*1760*/  @P0 BRA `(.L_x_3700) ;  /* 0x0000000000200947 */ /* 0x000fea0003800000 */
[----:B------:R-:W-:Y:S05]  /*1770*/  BRA `(.L_x_3701) ;  /* 0x0000000000247947 */ /* 0x000fea0003800000 */
.L_x_3699:
[----:B-----5:R-:W-:-:S05]  /*1780*/  HADD2.F32 R52, -RZ, R45.H1_H1 ;  /* 0x3000002dff347230 */ /* 0x020fca0000004100 */
[----:B------:R-:W-:Y:S01]  /*1790*/  FADD.FTZ R181, R52, R181 ;  /* 0x000000b534b57221 */ /* 0x000fe20000010000 */
[----:B------:R-:W-:Y:S06]  /*17a0*/  BRA `(.L_x_3700) ;  /* 0x0000000000107947 */ /* 0x000fec0003800000 */
.L_x_3698:
[----:B-----5:R-:W-:Y:S02]  /*17b0*/  HADD2.F32 R52, -RZ, R41.H1_H1 ;  /* 0x30000029ff347230 */ /* 0x020fe40000004100 */
[----:B------:R-:W-:-:S03]  /*17c0*/  @P2 HADD2.F32 R56, -RZ, R45.H1_H1 ;  /* 0x3000002dff382230 */ /* 0x000fc60000004100 */
[----:B------:R-:W-:-:S04]  /*17d0*/  FADD.FTZ R181, R52, R181 ;  /* 0x000000b534b57221 */ /* 0x000fc80000010000 */
[----:B------:R-:W-:-:S07]  /*17e0*/  @P2 FADD.FTZ R181, R56, R181 ;  /* 0x000000b538b52221 */ /* 0x000fce0000010000 */
.L_x_3700:
[----:B------:R-:W-:-:S04]  /*17f0*/  F2FP.F16.F32.PACK_AB R52, RZ, R181 ;  /* 0x000000b5ff34723e */ /* 0x000fc800000000ff */
[----:B------:R-:W-:-:S07]  /*1800*/  PRMT R49, R49, 0x5410, R52 ;  /* 0x0000541031317816 */ /* 0x000fce0000000034 */
.L_x_3701:
[----:B------:R-:W-:Y:S01]  /*1810*/  HADD2.F32 R179, -RZ, R54.H0_H0 ;  /* 0x20000036ffb37230 */ /* 0x000fe20000004100 */
[----:B------:R-:W-:Y:S06]  /*1820*/  @P3 BRA `(.L_x_3702) ;  /* 0x0000000000203947 */ /* 0x000fec0003800000 */
[----:B------:R-:W-:-:S04]  /*1830*/  ISETP.NE.U32.AND P4, PT, RZ, UR10, PT ;  /* 0x0000000aff007c0c */ /* 0x000fc8000bf85070 */
[----:B------:R-:W-:-:S13]  /*1840*/  ISETP.NE.AND.EX P4, PT, RZ, UR11, PT, P4 ;  /* 0x0000000bff007c0c */ /* 0x000fda000bf85340 */
[----:B------:R-:W-:Y:S05]  /*1850*/  @P4 BRA `(.L_x_3703) ;  /* 0x0000000000084947 */ /* 0x000fea0003800000 */
[----:B------:R-:W-:Y:S05]  /*1860*/  @P0 BRA `(.L_x_3704) ;  /* 0x0000000000200947 */ /* 0x000fea0003800000 */
[----:B------:R-:W-:Y:S05]  /*1870*/  BRA `(.L_x_3705) ;  /* 0x0000000000247947 */ /* 0x000fea0003800000 */
.L_x_3703:
[----:B-----5:R-:W-:-:S05]  /*1880*/  HADD2.F32 R52, -RZ, R46.H0_H0 ;  /* 0x2000002eff347230 */ /* 0x020fca0000004100 */
[----:B------:R-:W-:Y:S01]  /*1890*/  FADD.FTZ R179, R52, R179 ;  /* 0x000000b334b37221 */ /* 0x000fe20000010000 */
[----:B------:R-:W-:Y:S06]  /*18a0*/  BRA `(.L_x_3704) ;  /* 0x0000000000107947 */ /* 0x000fec0003800000 */
.L_x_3702:
[----:B-----5:R-:W-:Y:S02]  /*18b0*/  HADD2.F32 R52, -RZ, R42.H0_H0 ;  /* 0x2000002aff347230 */ /* 0x020fe40000004100 */
[----:B------:R-:W-:-:S03]  /*18c0*/  @P2 HADD2.F32 R56, -RZ, R46.H0_H0 ;  /* 0x2000002eff382230 */ /* 0x000fc60000004100 */
[----:B------:R-:W-:-:S04]  /*18d0*/  FADD.FTZ R179, R52, R179 ;  /* 0x000000b334b37221 */ /* 0x000fc80000010000 */
[----:B------:R-:W-:-:S07]  /*18e0*/  @P2 FADD.FTZ R179, R56, R179 ;  /* 0x000000b338b32221 */ /* 0x000fce0000010000 */
.L_x_3704:
[----:B------:R-:W-:-:S04]  /*18f0*/  F2FP.F16.F32.PACK_AB R52, RZ, R179 ;  /* 0x000000b3ff34723e */ /* 0x000fc800000000ff */
[----:B------:R-:W-:-:S07]  /*1900*/  PRMT R50, R52, 0x7610, R50 ;  /* 0x0000761034327816 */ /* 0x000fce0000000032 */
.L_x_3705:
[----:B------:R-:W-:Y:S01]  /*1910*/  HADD2.F32 R185, -RZ, R54.H1_H1 ;  /* 0x30000036ffb97230 */ /* 0x000fe20000004100 */
[----:B------:R-:W-:Y:S06]  /*1920*/  @P3 BRA `(.L_x_3706) ;  /* 0x0000000000203947 */ /* 0x000fec0003800000 */
[----:B------:R-:W-:-:S04]  /*1930*/  ISETP.NE.U32.AND P4, PT, RZ, UR10, PT ;  /* 0x0000000aff007c0c */ /* 0x000fc8000bf85070 */
[----:B------:R-:W-:-:S13]  /*1940*/  ISETP.NE.AND.EX P4, PT, RZ, UR11, PT, P4 ;  /* 0x0000000bff007c0c */ /* 0x000fda000bf85340 */
[----:B------:R-:W-:Y:S05]  /*1950*/  @P4 BRA `(.L_x_3707) ;  /* 0x0000000000084947 */ /* 0x000fea0003800000 */
[----:B------:R-:W-:Y:S05]  /*1960*/  @P0 BRA `(.L_x_3708) ;  /* 0x0000000000200947 */ /* 0x000fea0003800000 */
[----:B------:R-:W-:Y:S05]  /*1970*/  BRA `(.L_x_3709) ;  /* 0x0000000000247947 */ /* 0x000fea0003800000 */
.L_x_3707:
[----:B-----5:R-:W-:-:S05]  /*1980*/  HADD2.F32 R52, -RZ, R46.H1_H1 ;  /* 0x3000002eff347230 */ /* 0x020fca0000004100 */
[----:B------:R-:W-:Y:S01]  /*1990*/  FADD.FTZ R185, R52, R185 ;  /* 0x000000b934b97221 */ /* 0x000fe20000010000 */
[----:B------:R-:W-:Y:S06]  /*19a0*/  BRA `(.L_x_3708) ;  /* 0x0000000000107947 */ /* 0x000fec0003800000 */
.L_x_3706:
[----:B-----5:R-:W-:Y:S02]  /*19b0*/  HADD2.F32 R52, -RZ, R42.H1_H1 ;  /* 0x3000002aff347230 */ /* 0x020fe40000004100 */
[----:B------:R-:W-:-:S03]  /*19c0*/  @P2 HADD2.F32 R54, -RZ, R46.H1_H1 ;  /* 0x3000002eff362230 */ /* 0x000fc60000004100 */
[----:B------:R-:W-:-:S04]  /*19d0*/  FADD.FTZ R185, R52, R185 ;  /* 0x000000b934b97221 */ /* 0x000fc80000010000 */
[----:B------:R-:W-:-:S07]  /*19e0*/  @P2 FADD.FTZ R185, R54, R185 ;  /* 0x000000b936b92221 */ /* 0x000fce0000010000 */
.L_x_3708:
[----:B------:R-:W-:-:S04]  /*19f0*/  F2FP.F16.F32.PACK_AB R52, RZ, R185 ;  /* 0x000000b9ff34723e */ /* 0x000fc800000000ff */
[----:B------:R-:W-:-:S07]  /*1a00*/  PRMT R50, R50, 0x5410, R52 ;  /* 0x0000541032327816 */ /* 0x000fce0000000034 */
.L_x_3709:
[----:B------:R-:W-:Y:S01]  /*1a10*/  HADD2.F32 R183, -RZ, R55.H0_H0 ;  /* 0x20000037ffb77230 */ /* 0x000fe20000004100 */
[----:B------:R-:W-:Y:S06]  /*1a20*/  @P3 BRA `(.L_x_3710) ;  /* 0x0000000000203947 */ /* 0x000fec0003800000 */
[----:B------:R-:W-:-:S04]  /*1a30*/  ISETP.NE.U32.AND P4, PT, RZ, UR10, PT ;  /* 0x0000000aff007c0c */ /* 0x000fc8000bf85070 */
[----:B------:R-:W-:-:S13]  /*1a40*/  ISETP.NE.AND.EX P4, PT, RZ, UR11, PT, P4 ;  /* 0x0000000bff007c0c */ /* 0x000fda000bf85340 */
[----:B------:R-:W-:Y:S05]  /*1a50*/  @P4 BRA `(.L_x_3711) ;  /* 0x0000000000084947 */ /* 0x000fea0003800000 */
[----:B------:R-:W-:Y:S05]  /*1a60*/  @P0 BRA `(.L_x_3712) ;  /* 0x0000000000200947 */ /* 0x000fea0003800000 */
[----:B------:R-:W-:Y:S05]  /*1a70*/  BRA `(.L_x_3713) ;  /* 0x0000000000247947 */ /* 0x000fea0003800000 */
.L_x_3711:
[----:B-----5:R-:W-:-:S05]  /*1a80*/  HADD2.F32 R52, -RZ, R47.H0_H0 ;  /* 0x2000002fff347230 */ /* 0x020fca0000004100 */
[----:B------:R-:W-:Y:S01]  /*1a90*/  FADD.FTZ R183, R52, R183 ;  /* 0x000000b734b77221 */ /* 0x000fe20000010000 */
[----:B------:R-:W-:Y:S06]  /*1aa0*/  BRA `(.L_x_3712) ;  /* 0x0000000000107947 */ /* 0x000fec0003800000 */
.L_x_3710:
[----:B-----5:R-:W-:Y:S02]  /*1ab0*/  HADD2.F32 R52, -RZ, R43.H0_H0 ;  /* 0x2000002bff347230 */ /* 0x020fe40000004100 */
[----:B------:R-:W-:-:S03]  /*1ac0*/  @P2 HADD2.F32 R54, -RZ, R47.H0_H0 ;  /* 0x2000002fff362230 */ /* 0x000fc60000004100 */
[----:B------:R-:W-:-:S04]  /*1ad0*/  FADD.FTZ R183, R52, R183 ;  /* 0x000000b734b77221 */ /* 0x000fc80000010000 */
[----:B------:R-:W-:-:S07]  /*1ae0*/  @P2 FADD.FTZ R183, R54, R183 ;  /* 0x000000b736b72221 */ /* 0x000fce0000010000 */
.L_x_3712:
[----:B------:R-:W-:-:S04]  /*1af0*/  F2FP.F16.F32.PACK_AB R52, RZ, R183 ;  /* 0x000000b7ff34723e */ /* 0x000fc800000000ff */
[----:B------:R-:W-:-:S07]  /*1b00*/  PRMT R51, R52, 0x7610, R51 ;  /* 0x0000761034337816 */ /* 0x000fce0000000033 */
.L_x_3713:
[----:B------:R-:W-:Y:S01]  /*1b10*/  HADD2.F32 R187, -RZ, R55.H1_H1 ;  /* 0x30000037ffbb7230 */ /* 0x000fe20000004100 */
[----:B------:R-:W-:Y:S06]  /*1b20*/  @P3 BRA `(.L_x_3714) ;  /* 0x0000000000203947 */ /* 0x000fec0003800000 */
[----:B------:R-:W-:-:S04]  /*1b30*/  ISETP.NE.U32.AND P4, PT, RZ, UR10, PT ;  /* 0x0000000aff007c0c */ /* 0x000fc8000bf85070 */
[----:B------:R-:W-:-:S13]  /*1b40*/  ISETP.NE.AND.EX P4, PT, RZ, UR11, PT, P4 ;  /* 0x0000000bff007c0c */ /* 0x000fda000bf85340 */
[----:B------:R-:W-:Y:S05]  /*1b50*/  @P4 BRA `(.L_x_3715) ;  /* 0x0000000000084947 */ /* 0x000fea0003800000 */
[----:B------:R-:W-:Y:S05]  /*1b60*/  @P0 BRA `(.L_x_3716) ;  /* 0x0000000000200947 */ /* 0x000fea0003800000 */
[----:B------:R-:W-:Y:S05]  /*1b70*/  BRA `(.L_x_3717) ;  /* 0x0000000000247947 */ /* 0x000fea0003800000 */
.L_x_3715:
[----:B-----5:R-:W-:-:S05]  /*1b80*/  HADD2.F32 R52, -RZ, R47.H1_H1 ;  /* 0x3000002fff347230 */ /* 0x020fca0000004100 */
[----:B------:R-:W-:Y:S01]  /*1b90*/  FADD.FTZ R187, R52, R187 ;  /* 0x000000bb34bb7221 */ /* 0x000fe20000010000 */
[----:B------:R-:W-:Y:S06]  /*1ba0*/  BRA `(.L_x_3716) ;  /* 0x0000000000107947 */ /* 0x000fec0003800000 */
.L_x_3714:
[----:B-----5:R-:W-:Y:S02]  /*1bb0*/  HADD2.F32 R52, -RZ, R43.H1_H1 ;  /* 0x3000002bff347230 */ /* 0x020fe40000004100 */
[----:B------:R-:W-:-:S03]  /*1bc0*/  @P2 HADD2.F32 R54, -RZ, R47.H1_H1 ;  /* 0x3000002fff362230 */ /* 0x000fc60000004100 */
[----:B------:R-:W-:-:S04]  /*1bd0*/  FADD.FTZ R187, R52, R187 ;  /* 0x000000bb34bb7221 */ /* 0x000fc80000010000 */
[----:B------:R-:W-:-:S07]  /*1be0*/  @P2 FADD.FTZ R187, R54, R187 ;  /* 0x000000bb36bb2221 */ /* 0x000fce0000010000 */
.L_x_3716:
[----:B------:R-:W-:-:S04]  /*1bf0*/  F2FP.F16.F32.PACK_AB R52, RZ, R187 ;  /* 0x000000bbff34723e */ /* 0x000fc800000000ff */
[----:B------:R-:W-:-:S07]  /*1c00*/  PRMT R51, R51, 0x5410, R52 ;  /* 0x0000541033337816 */ /* 0x000fce0000000034 */
.L_x_3717:
        /* <DEDUP_REMOVED lines=12> */
[----:B---3--:R-:W-:Y:S01]  /*1cd0*/  HADD2.F32 R189, -RZ, R52.H0_H0 ;  /* 0x20000034ffbd7230 */ /* 0x008fe20000004100 */
[----:B0-----:R-:W-:Y:S06]  /*1ce0*/  @P3 BRA `(.L_x_3718) ;  /* 0x0000000000203947 */ /* 0x001fec0003800000 */
[----:B------:R-:W-:-:S04]  /*1cf0*/  ISETP.NE.U32.AND P4, PT, RZ, UR10, PT ;  /* 0x0000000aff007c0c */ /* 0x000fc8000bf85070 */
[----:B------:R-:W-:-:S13]  /*1d00*/  ISETP.NE.AND.EX P4, PT, RZ, UR11, PT, P4 ;  /* 0x0000000bff007c0c */ /* 0x000fda000bf85340 */
[----:B------:R-:W-:Y:S05]  /*1d10*/  @P4 BRA `(.L_x_3719) ;  /* 0x0000000000084947 */ /* 0x000fea0003800000 */
[----:B------:R-:W-:Y:S05]  /*1d20*/  @P0 BRA `(.L_x_3720) ;  /* 0x0000000000200947 */ /* 0x000fea0003800000 */
[----:B------:R-:W-:Y:S05]  /*1d30*/  BRA `(.L_x_3721) ;  /* 0x0000000000247947 */ /* 0x000fea0003800000 */
.L_x_3719:
[----:B-----5:R-:W-:-:S05]  /*1d40*/  HADD2.F32 R56, -RZ, R44.H0_H0 ;  /* 0x2000002cff387230 */ /* 0x020fca0000004100 */
[----:B------:R-:W-:Y:S01]  /*1d50*/  FADD.FTZ R189, R56, R189 ;  /* 0x000000bd38bd7221 */ /* 0x000fe20000010000 */
[----:B------:R-:W-:Y:S06]  /*1d60*/  BRA `(.L_x_3720) ;  /* 0x0000000000107947 */ /* 0x000fec0003800000 */
.L_x_3718:
[----:B-----5:R-:W-:Y:S02]  /*1d70*/  HADD2.F32 R56, -RZ, R40.H0_H0 ;  /* 0x20000028ff387230 */ /* 0x020fe40000004100 */
[----:B------:R-:W-:-:S03]  /*1d80*/  @P2 HADD2.F32 R58, -RZ, R44.H0_H0 ;  /* 0x2000002cff3a2230 */ /* 0x000fc60000004100 */
[----:B------:R-:W-:-:S04]  /*1d90*/  FADD.FTZ R189, R56, R189 ;  /* 0x000000bd38bd7221 */ /* 0x000fc80000010000 */
[----:B------:R-:W-:-:S07]  /*1da0*/  @P2 FADD.FTZ R189, R58, R189 ;  /* 0x000000bd3abd2221 */ /* 0x000fce0000010000 */
.L_x_3720:
[----:B------:R-:W-:-:S04]  /*1db0*/  F2FP.F16.F32.PACK_AB R56, RZ, R189 ;  /* 0x000000bdff38723e */ /* 0x000fc800000000ff */
[----:B------:R-:W-:-:S07]  /*1dc0*/  PRMT R48, R56, 0x7610, R48 ;  /* 0x0000761038307816 */ /* 0x000fce0000000030 */
.L_x_3721:
[----:B------:R-:W-:Y:S01]  /*1dd0*/  HADD2.F32 R191, -RZ, R52.H1_H1 ;  /* 0x30000034ffbf7230 */ /* 0x000fe20000004100 */
[----:B------:R-:W-:Y:S06]  /*1de0*/  @P3 BRA `(.L_x_3722) ;  /* 0x0000000000203947 */ /* 0x000fec0003800000 */
[----:B------:R-:W-:-:S04]  /*1df0*/  ISETP.NE.U32.AND P4, PT, RZ, UR10, PT ;  /* 0x0000000aff007c0c */ /* 0x000fc8000bf85070 */
[----:B------:R-:W-:-:S13]  /*1e00*/  ISETP.NE.AND.EX P4, PT, RZ, UR11, PT, P4 ;  /* 0x0000000bff007c0c */ /* 0x000fda000bf85340 */
[----:B------:R-:W-:Y:S05]  /*1e10*/  @P4 BRA `(.L_x_3723) ;  /* 0x0000000000084947 */ /* 0x000fea0003800000 */
[----:B------:R-:W-:Y:S05]  /*1e20*/  @P0 BRA `(.L_x_3724) ;  /* 0x0000000000200947 */ /* 0x000fea0003800000 */
[----:B------:R-:W-:Y:S05]  /*1e30*/  BRA `(.L_x_3725) ;  /* 0x0000000000247947 */ /* 0x000fea0003800000 */
.L_x_3723:
[----:B-----5:R-:W-:-:S05]  /*1e40*/  HADD2.F32 R52, -RZ, R44.H1_H1 ;  /* 0x3000002cff347230 */ /* 0x020fca0000004100 */
[----:B------:R-:W-:Y:S01]  /*1e50*/  FADD.FTZ R191, R52, R191 ;  /* 0x000000bf34bf7221 */ /* 0x000fe20000010000 */
[----:B------:R-:W-:Y:S06]  /*1e60*/  BRA `(.L_x_3724) ;  /* 0x0000000000107947 */ /* 0x000fec0003800000 */
.L_x_3722:
[----:B-----5:R-:W-:Y:S02]  /*1e70*/  HADD2.F32 R52, -RZ, R40.H1_H1 ;  /* 0x30000028ff347230 */ /* 0x020fe40000004100 */
[----:B------:R-:W-:-:S03]  /*1e80*/  @P2 HADD2.F32 R56, -RZ, R44.H1_H1 ;  /* 0x3000002cff382230 */ /* 0x000fc60000004100 */
[----:B------:R-:W-:-:S04]  /*1e90*/  FADD.FTZ R191, R52, R191 ;  /* 0x000000bf34bf7221 */ /* 0x000fc80000010000 */
[----:B------:R-:W-:-:S07]  /*1ea0*/  @P2 FADD.FTZ R191, R56, R191 ;  /* 0x000000bf38bf2221 */ /* 0x000fce0000010000 */
.L_x_3724:
[----:B------:R-:W-:-:S04]  /*1eb0*/  F2FP.F16.F32.PACK_AB R52, RZ, R191 ;  /* 0x000000bfff34723e */ /* 0x000fc800000000ff */
[----:B------:R-:W-:-:S07]  /*1ec0*/  PRMT R48, R48, 0x5410, R52 ;  /* 0x0000541030307816 */ /* 0x000fce0000000034 */
.L_x_3725:
[----:B------:R-:W-:Y:S01]  /*1ed0*/  HADD2.F32 R193, -RZ, R53.H0_H0 ;  /* 0x20000035ffc17230 */ /* 0x000fe20000004100 */
[----:B------:R-:W-:Y:S06]  /*1ee0*/  @P3 BRA `(.L_x_3726) ;  /* 0x0000000000203947 */ /* 0x000fec0003800000 */
[----:B------:R-:W-:-:S04]  /*1ef0*/  ISETP.NE.U32.AND P4, PT, RZ, UR10, PT ;  /* 0x0000000aff007c0c */ /* 0x000fc8000bf85070 */
[----:B------:R-:W-:-:S13]  /*1f00*/  ISETP.NE.AND.EX P4, PT, RZ, UR11, PT, P4 ;  /* 0x0000000bff007c0c */ /* 0x000fda000bf85340 */
[----:B------:R-:W-:Y:S05]  /*1f10*/  @P4 BRA `(.L_x_3727) ;  /* 0x0000000000084947 */ /* 0x000fea0003800000 */
[----:B------:R-:W-:Y:S05]  /*1f20*/  @P0 BRA `(.L_x_3728) ;  /* 0x0000000000200947 */ /* 0x000fea0003800000 */
[----:B------:R-:W-:Y:S05]  /*1f30*/  BRA `(.L_x_3729) ;  /* 0x0000000000247947 */ /* 0x000fea0003800000 */
.L_x_3727:
[----:B-----5:R-:W-:-:S05]  /*1f40*/  HADD2.F32 R52, -RZ, R45.H0_H0 ;  /* 0x2000002dff347230 */ /* 0x020fca0000004100 */
[----:B------:R-:W-:Y:S01]  /*1f50*/  FADD.FTZ R193, R52, R193 ;  /* 0x000000c134c17221 */ /* 0x000fe20000010000 */
[----:B------:R-:W-:Y:S06]  /*1f60*/  BRA `(.L_x_3728) ;  /* 0x0000000000107947 */ /* 0x000fec0003800000 */
.L_x_3726:
[----:B-----5:R-:W-:Y:S02]  /*1f70*/  HADD2.F32 R52, -RZ, R41.H0_H0 ;  /* 0x20000029ff347230 */ /* 0x020fe40000004100 */
[----:B------:R-:W-:-:S03]  /*1f80*/  @P2 HADD2.F32 R56, -RZ, R45.H0_H0 ;  /* 0x2000002dff382230 */ /* 0x000fc60000004100 */
[----:B------:R-:W-:-:S04]  /*1f90*/  FADD.FTZ R193, R52, R193 ;  /* 0x000000c134c17221 */ /* 0x000fc80000010000 */
[----:B------:R-:W-:-:S07]  /*1fa0*/  @P2 FADD.FTZ R193, R56, R193 ;  /* 0x000000c138c12221 */ /* 0x000fce0000010000 */
.L_x_3728:
[----:B------:R-:W-:-:S04]  /*1fb0*/  F2FP.F16.F32.PACK_AB R52, RZ, R193 ;  /* 0x000000c1ff34723e */ /* 0x000fc800000000ff */
[----:B------:R-:W-:-:S07]  /*1fc0*/  PRMT R49, R52, 0x7610, R49 ;  /* 0x0000761034317816 */ /* 0x000fce0000000031 */
.L_x_3729:
[----:B------:R-:W-:Y:S01]  /*1fd0*/  HADD2.F32 R195, -RZ, R53.H1_H1 ;  /* 0x30000035ffc37230 */ /* 0x000fe20000004100 */
[----:B------:R-:W-:Y:S06]  /*1fe0*/  @P3 BRA `(.L_x_3730) ;  /* 0x0000000000203947 */ /* 0x000fec0003800000 */
[----:B------:R-:W-:-:S04]  /*1ff0*/  ISETP.NE.U32.AND P4, PT, RZ, UR10, PT ;  /* 0x0000000aff007c0c */ /* 0x000fc8000bf85070 */
[----:B------:R-:W-:-:S13]  /*2000*/  ISETP.NE.AND.EX P4, PT, RZ, UR11, PT, P4 ;  /* 0x0000000bff007c0c */ /* 0x000fda000bf85340 */
[----:B------:R-:W-:Y:S05]  /*2010*/  @P4 BRA `(.L_x_3731) ;  /* 0x0000000000084947 */ /* 0x000fea0003800000 */
[----:B------:R-:W-:Y:S05]  /*2020*/  @P0 BRA `(.L_x_3732) ;  /* 0x0000000000200947 */ /* 0x000fea0003800000 */
[----:B------:R-:W-:Y:S05]  /*2030*/  BRA `(.L_x_3733) ;  /* 0x0000000000247947 */ /* 0x000fea0003800000 */
.L_x_3731:
[----:B-----5:R-:W-:-:S05]  /*2040*/  HADD2.F32 R52, -RZ, R45.H1_H1 ;  /* 0x3000002dff347230 */ /* 0x020fca0000004100 */
[----:B------:R-:W-:Y:S01]  /*2050*/  FADD.FTZ R195, R52, R195 ;  /* 0x000000c334c37221 */ /* 0x000fe20000010000 */
[----:B------:R-:W-:Y:S06]  /*2060*/  BRA `(.L_x_3732) ;  /* 0x0000000000107947 */ /* 0x000fec0003800000 */
.L_x_3730:
[----:B-----5:R-:W-:Y:S02]  /*2070*/  HADD2.F32 R52, -RZ, R41.H1_H1 ;  /* 0x30000029ff347230 */ /* 0x020fe40000004100 */
[----:B------:R-:W-:-:S03]  /*2080*/  @P2 HADD2.F32 R56, -RZ, R45.H1_H1 ;  /* 0x3000002dff382230 */ /* 0x000fc60000004100 */
[----:B------:R-:W-:-:S04]  /*2090*/  FADD.FTZ R195, R52, R195 ;  /* 0x000000c334c37221 */ /* 0x000fc80000010000 */
[----:B------:R-:W-:-:S07]  /*20a0*/  @P2 FADD.FTZ R195, R56, R195 ;  /* 0x000000c338c32221 */ /* 0x000fce0000010000 */
.L_x_3732:
[----:B------:R-:W-:-:S04]  /*20b0*/  F2FP.F16.F32.PACK_AB R52, RZ, R195 ;  /* 0x000000c3ff34723e */ /* 0x000fc800000000ff */
[----:B------:R-:W-:-:S07]  /*20c0*/  PRMT R49, R49, 0x5410, R52 ;  /* 0x0000541031317816 */ /* 0x000fce0000000034 */
.L_x_3733:
[----:B------:R-:W-:Y:S01]  /*20d0*/  HADD2.F32 R197, -RZ, R54.H0_H0 ;  /* 0x20000036ffc57230 */ /* 0x000fe20000004100 */
[----:B------:R-:W-:Y:S06]  /*20e0*/  @P3 BRA `(.L_x_3734) ;  /* 0x0000000000203947 */ /* 0x000fec0003800000 */
[----:B------:R-:W-:-:S04]  /*20f0*/  ISETP.NE.U32.AND P4, PT, RZ, UR10, PT ;  /* 0x0000000aff007c0c */ /* 0x000fc8000bf85070 */
[----:B------:R-:W-:-:S13]  /*2100*/  ISETP.NE.AND.EX P4, PT, RZ, UR11, PT, P4 ;  /* 0x0000000bff007c0c */ /* 0x000fda000bf85340 */
[----:B------:R-:W-:Y:S05]  /*2110*/  @P4 BRA `(.L_x_3735) ;  /* 0x0000000000084947 */ /* 0x000fea0003800000 */
[----:B------:R-:W-:Y:S05]  /*2120*/  @P0 BRA `(.L_x_3736) ;  /* 0x0000000000200947 */ /* 0x000fea0003800000 */
[----:B------:R-:W-:Y:S05]  /*2130*/  BRA `(.L_x_3737) ;  /* 0x0000000000247947 */ /* 0x000fea0003800000 */
.L_x_3735:
[----:B-----5:R-:W-:-:S05]  /*2140*/  HADD2.F32 R52, -RZ, R46.H0_H0 ;  /* 0x2000002eff347230 */ /* 0x020fca0000004100 */
[----:B------:R-:W-:Y:S01]  /*2150*/  FADD.FTZ R197, R52, R197 ;  /* 0x000000c534c57221 */ /* 0x000fe20000010000 */
[----:B------:R-:W-:Y:S06]  /*2160*/  BRA `(.L_x_3736) ;  /* 0x0000000000107947 */ /* 0x000fec0003800000 */
.L_x_3734:
[----:B-----5:R-:W-:Y:S02]  /*2170*/  HADD2.F32 R52, -RZ, R42.H0_H0 ;  /* 0x2000002aff347230 */ /* 0x020fe40000004100 */
[----:B------:R-:W-:-:S03]  /*2180*/  @P2 HADD2.F32 R56, -RZ, R46.H0_H0 ;  /* 0x2000002eff382230 */ /* 0x000fc60000004100 */
[----:B------:R-:W-:-:S04]  /*2190*/  FADD.FTZ R197, R52, R197 ;  /* 0x000000c534c57221 */ /* 0x000fc80000010000 */
[----:B------:R-:W-:-:S07]  /*21a0*/  @P2 FADD.FTZ R197, R56, R197 ;  /* 0x000000c538c52221 */ /* 0x000fce0000010000 */
.L_x_3736:
[----:B------:R-:W-:-:S04]  /*21b0*/  F2FP.F16.F32.PACK_AB R52, RZ, R197 ;  /* 0x000000c5ff34723e */ /* 0x000fc800000000ff */
[----:B------:R-:W-:-:S07]  /*21c0*/  PRMT R50, R52, 0x7610, R50 ;  /* 0x0000761034327816 */ /* 0x000fce0000000032 */
.L_x_3737:
[----:B------:R-:W-:Y:S01]  /*21d0*/  HADD2.F32 R199, -RZ, R54.H1_H1 ;  /* 0x30000036ffc77230 */ /* 0x000fe20000004100 */
[----:B------:R-:W-:Y:S06]  /*21e0*/  @P3 BRA `(.L_x_3738) ;  /* 0x0000000000203947 */ /* 0x000fec0003800000 */
[----:B------:R-:W-:-:S04]  /*21f0*/  ISETP.NE.U32.AND P4, PT, RZ, UR10, PT ;  /* 0x0000000aff007c0c */ /* 0x000fc8000bf85070 */
[----:B------:R-:W-:-:S13]  /*2200*/  ISETP.NE.AND.EX P4, PT, RZ, UR11, PT, P4 ;  /* 0x0000000bff007c0c */ /* 0x000fda000bf85340 */
[----:B------:R-:W-:Y:S05]  /*2210*/  @P4 BRA `(.L_x_3739) ;  /* 0x0000000000084947 */ /* 0x000fea0003800000 */
[----:B------:R-:W-:Y:S05]  /*2220*/  @P0 BRA `(.L_x_3740) ;  /* 0x0000000000200947 */ /* 0x000fea0003800000 */
[----:B------:R-:W-:Y:S05]  /*2230*/  BRA `(.L_x_3741) ;  /* 0x0000000000247947 */ /* 0x000fea0003800000 */
.L_x_3739:
[----:B-----5:R-:W-:-:S05]  /*2240*/  HADD2.F32 R52, -RZ, R46.H1_H1 ;  /* 0x3000002eff347230 */ /* 0x020fca0000004100 */
[----:B------:R-:W-:Y:S01]  /*2250*/  FADD.FTZ R199, R52, R199 ;  /* 0x000000c734c77221 */ /* 0x000fe20000010000 */
[----:B------:R-:W-:Y:S06]  /*2260*/  BRA `(.L_x_3740) ;  /* 0x0000000000107947 */ /* 0x000fec0003800000 */
.L_x_3738:
[----:B-----5:R-:W-:Y:S02]  /*2270*/  HADD2.F32 R52, -RZ, R42.H1_H1 ;  /* 0x3000002aff347230 */ /* 0x020fe40000004100 */
[----:B------:R-:W-:-:S03]  /*2280*/  @P2 HADD2.F32 R54, -RZ, R46.H1_H1 ;  /* 0x3000002eff362230 */ /* 0x000fc60000004100 */
[----:B------:R-:W-:-:S04]  /*2290*/  FADD.FTZ R199, R52, R199 ;  /* 0x000000c734c77221 */ /* 0x000fc80000010000 */
[----:B------:R-:W-:-:S07]  /*22a0*/  @P2 FADD.FTZ R199, R54, R199 ;  /* 0x000000c736c72221 */ /* 0x000fce0000010000 */
.L_x_3740:
[----:B------:R-:W-:-:S04]  /*22b0*/  F2FP.F16.F32.PACK_AB R52, RZ, R199 ;  /* 0x000000c7ff34723e */ /* 0x000fc800000000ff */
[----:B------:R-:W-:-:S07]  /*22c0*/  PRMT R50, R50, 0x5410, R52 ;  /* 0x0000541032327816 */ /* 0x000fce0000000034 */
.L_x_3741:
[----:B------:R-:W-:Y:S01]  /*22d0*/  HADD2.F32 R201, -RZ, R55.H0_H0 ;  /* 0x20000037ffc97230 */ /* 0x000fe20000004100 */
[----:B------:R-:W-:Y:S06]  /*22e0*/  @P3 BRA `(.L_x_3742) ;  /* 0x0000000000203947 */ /* 0x000fec0003800000 */
[----:B------:R-:W-:-:S04]  /*22f0*/  ISETP.NE.U32.AND P4, PT, RZ, UR10, PT ;  /* 0x0000000aff007c0c */ /* 0x000fc8000bf85070 */
[----:B------:R-:W-:-:S13]  /*2300*/  ISETP.NE.AND.EX P4, PT, RZ, UR11, PT, P4 ;  /* 0x0000000bff007c0c */ /* 0x000fda000bf85340 */
[----:B------:R-:W-:Y:S05]  /*2310*/  @P4 BRA `(.L_x_3743) ;  /* 0x0000000000084947 */ /* 0x000fea0003800000 */
[----:B------:R-:W-:Y:S05]  /*2320*/  @P0 BRA `(.L_x_3744) ;  /* 0x0000000000200947 */ /* 0x000fea0003800000 */
[----:B------:R-:W-:Y:S05]  /*2330*/  BRA `(.L_x_3745) ;  /* 0x0000000000247947 */ /* 0x000fea0003800000 */
.L_x_3743:
[----:B-----5:R-:W-:-:S05]  /*2340*/  HADD2.F32 R52, -RZ, R47.H0_H0 ;  /* 0x2000002fff347230 */ /* 0x020fca0000004100 */
[----:B------:R-:W-:Y:S01]  /*2350*/  FADD.FTZ R201, R52, R201 ;  /* 0x000000c934c97221 */ /* 0x000fe20000010000 */
[----:B------:R-:W-:Y:S06]  /*2360*/  BRA `(.L_x_3744) ;  /* 0x0000000000107947 */ /* 0x000fec0003800000 */
.L_x_3742:
[----:B-----5:R-:W-:Y:S02]  /*2370*/  HADD2.F32 R52, -RZ, R43.H0_H0 ;  /* 0x2000002bff347230 */ /* 0x020fe40000004100 */
[----:B------:R-:W-:-:S03]  /*2380*/  @P2 HADD2.F32 R54, -RZ, R47.H0_H0 ;  /* 0x2000002fff362230 */ /* 0x000fc60000004100 */
[----:B------:R-:W-:-:S04]  /*2390*/  FADD.FTZ R201, R52, R201 ;  /* 0x000000c934c97221 */ /* 0x000fc80000010000 */
[----:B------:R-:W-:-:S07]  /*23a0*/  @P2 FADD.FTZ R201, R54, R201 ;  /* 0x000000c936c92221 */ /* 0x000fce0000010000 */
.L_x_3744:
[----:B------:R-:W-:-:S04]  /*23b0*/  F2FP.F16.F32.PACK_AB R52, RZ, R201 ;  /* 0x000000c9ff34723e */ /* 0x000fc800000000ff */
[----:B------:R-:W-:-:S07]  /*23c0*/  PRMT R51, R52, 0x7610, R51 ;  /* 0x0000761034337816 */ /* 0x000fce0000000033 */
.L_x_3745:
[----:B------:R-:W-:Y:S01]  /*23d0*/  HADD2.F32 R203, -RZ, R55.H1_H1 ;  /* 0x30000037ffcb7230 */ /* 0x000fe20000004100 */
[----:B------:R-:W-:Y:S06]  /*23e0*/  @P3 BRA `(.L_x_3746) ;  /* 0x0000000000203947 */ /* 0x000fec0003800000 */
[----:B------:R-:W-:-:S04]  /*23f0*/  ISETP.NE.U32.AND P4, PT, RZ, UR10, PT ;  /* 0x0000000aff007c0c */ /* 0x000fc8000bf85070 */
[----:B------:R-:W-:-:S13]  /*2400*/  ISETP.NE.AND.EX P4, PT, RZ, UR11, PT, P4 ;  /* 0x0000000bff007c0c */ /* 0x000fda000bf85340 */
[----:B------:R-:W-:Y:S05]  /*2410*/  @P4 BRA `(.L_x_3747) ;  /* 0x0000000000084947 */ /* 0x000fea0003800000 */
[----:B------:R-:W-:Y:S05]  /*2420*/  @P0 BRA `(.L_x_3748) ;  /* 0x0000000000200947 */ /* 0x000fea0003800000 */
[----:B------:R-:W-:Y:S05]  /*2430*/  BRA `(.L_x_3749) ;  /* 0x0000000000247947 */ /* 0x000fea0003800000 */
.L_x_3747:
[----:B-----5:R-:W-:-:S05]  /*2440*/  HADD2.F32 R52, -RZ, R47.H1_H1 ;  /* 0x3000002fff347230 */ /* 0x020fca0000004100 */
[----:B------:R-:W-:Y:S01]  /*2450*/  FADD.FTZ R203, R52, R203 ;  /* 0x000000cb34cb7221 */ /* 0x000fe20000010000 */
[----:B------:R-:W-:Y:S06]  /*2460*/  BRA `(.L_x_3748) ;  /* 0x0000000000107947 */ /* 0x000fec0003800000 */
.L_x_3746:
[----:B-----5:R-:W-:Y:S02]  /*2470*/  HADD2.F32 R52, -RZ, R43.H1_H1 ;  /* 0x3000002bff347230 */ /* 0x020fe40000004100 */
[----:B------:R-:W-:-:S03]  /*2480*/  @P2 HADD2.F32 R54, -RZ, R47.H1_H1 ;  /* 0x3000002fff362230 */ /* 0x000fc60000004100 */
[----:B------:R-:W-:-:S04]  /*2490*/  FADD.FTZ R203, R52, R203 ;  /* 0x000000cb34cb7221 */ /* 0x000fc80000010000 */
[----:B------:R-:W-:-:S07]  /*24a0*/  @P2 FADD.FTZ R203, R54, R203 ;  /* 0x000000cb36cb2221 */ /* 0x000fce0000010000 */
.L_x_3748:
[----:B------:R-:W-:-:S04]  /*24b0*/  F2FP.F16.F32.PACK_AB R52, RZ, R203 ;  /* 0x000000cbff34723e */ /* 0x000fc800000000ff */
[----:B------:R-:W-:-:S07]  /*24c0*/  PRMT R51, R51, 0x5410, R52 ;  /* 0x0000541033337816 */ /* 0x000fce0000000034 */
.L_x_3749:
        /* <DEDUP_REMOVED lines=20> */
.L_x_3751:
[----:B-----5:R-:W-:-:S05]  /*2610*/  HADD2.F32 R56, -RZ, R44.H0_H0 ;  /* 0x2000002cff387230 */ /* 0x020fca0000004100 */
[----:B------:R-:W-:Y:S01]  /*2620*/  FADD.FTZ R205, R56, R205 ;  /* 0x000000cd38cd7221 */ /* 0x000fe20000010000 */
[----:B------:R-:W-:Y:S06]  /*2630*/  BRA `(.L_x_3752) ;  /* 0x0000000000107947 */ /* 0x000fec0003800000 */
.L_x_3750:
[----:B-----5:R-:W-:Y:S02]  /*2640*/  HADD2.F32 R56, -RZ, R40.H0_H0 ;  /* 0x20000028ff387230 */ /* 0x020fe40000004100 */
[----:B------:R-:W-:-:S03]  /*2650*/  @P2 HADD2.F32 R58, -RZ, R44.H0_H0 ;  /* 0x2000002cff3a2230 */ /* 0x000fc60000004100 */
[----:B------:R-:W-:-:S04]  /*2660*/  FADD.FTZ R205, R56, R205 ;  /* 0x000000cd38cd7221 */ /* 0x000fc80000010000 */
[----:B------:R-:W-:-:S07]  /*2670*/  @P2 FADD.FTZ R205, R58, R205 ;  /* 0x000000cd3acd2221 */ /* 0x000fce0000010000 */
.L_x_3752:
[----:B------:R-:W-:-:S04]  /*2680*/  F2FP.F16.F32.PACK_AB R56, RZ, R205 ;  /* 0x000000cdff38723e */ /* 0x000fc800000000ff */
[----:B------:R-:W-:-:S07]  /*2690*/  PRMT R48, R56, 0x7610, R48 ;  /* 0x0000761038307816 */ /* 0x000fce0000000030 */
.L_x_3753:
[----:B------:R-:W-:Y:S01]  /*26a0*/  HADD2.F32 R207, -RZ, R52.H1_H1 ;  /* 0x30000034ffcf7230 */ /* 0x000fe20000004100 */
[----:B------:R-:W-:Y:S06]  /*26b0*/  @P3 BRA `(.L_x_3754) ;  /* 0x0000000000203947 */ /* 0x000fec0003800000 */
[----:B------:R-:W-:-:S04]  /*26c0*/  ISETP.NE.U32.AND P4, PT, RZ, UR10, PT ;  /* 0x0000000aff007c0c */ /* 0x000fc8000bf85070 */
[----:B------:R-:W-:-:S13]  /*26d0*/  ISETP.NE.AND.EX P4, PT, RZ, UR11, PT, P4 ;  /* 0x0000000bff007c0c */ /* 0x000fda000bf85340 */
[----:B------:R-:W-:Y:S05]  /*26e0*/  @P4 BRA `(.L_x_3755) ;  /* 0x0000000000084947 */ /* 0x000fea0003800000 */
[----:B------:R-:W-:Y:S05]  /*26f0*/  @P0 BRA `(.L_x_3756) ;  /* 0x0000000000200947 */ /* 0x000fea0003800000 */
[----:B------:R-:W-:Y:S05]  /*2700*/  BRA `(.L_x_3757) ;  /* 0x0000000000247947 */ /* 0x000fea0003800000 */
.L_x_3755:
[----:B-----5:R-:W-:-:S05]  /*2710*/  HADD2.F32 R52, -RZ, R44.H1_H1 ;  /* 0x3000002cff347230 */ /* 0x020fca0000004100 */
[----:B------:R-:W-:Y:S01]  /*2720*/  FADD.FTZ R207, R52, R207 ;  /* 0x000000cf34cf7221 */ /* 0x000fe20000010000 */
[----:B------:R-:W-:Y:S06]  /*2730*/  BRA `(.L_x_3756) ;  /* 0x0000000000107947 */ /* 0x000fec0003800000 */
.L_x_3754:
[----:B-----5:R-:W-:Y:S02]  /*2740*/  HADD2.F32 R52, -RZ, R40.H1_H1 ;  /* 0x30000028ff347230 */ /* 0x020fe40000004100 */
[----:B------:R-:W-:-:S03]  /*2750*/  @P2 HADD2.F32 R56, -RZ, R44.H1_H1 ;  /* 0x3000002cff382230 */ /* 0x000fc60000004100 */
[----:B------:R-:W-:-:S04]  /*2760*/  FADD.FTZ R207, R52, R207 ;  /* 0x000000cf34cf7221 */ /* 0x000fc80000010000 */
[----:B------:R-:W-:-:S07]  /*2770*/  @P2 FADD.FTZ R207, R56, R207 ;  /* 0x000000cf38cf2221 */ /* 0x000fce0000010000 */
.L_x_3756:
[----:B------:R-:W-:-:S04]  /*2780*/  F2FP.F16.F32.PACK_AB R52, RZ, R207 ;  /* 0x000000cfff34723e */ /* 0x000fc800000000ff */
[----:B------:R-:W-:-:S07]  /*2790*/  PRMT R48, R48, 0x5410, R52 ;  /* 0x0000541030307816 */ /* 0x000fce0000000034 */
.L_x_3757:
[----:B------:R-:W-:Y:S01]  /*27a0*/  HADD2.F32 R209, -RZ, R53.H0_H0 ;  /* 0x20000035ffd17230 */ /* 0x000fe20000004100 */
[----:B------:R-:W-:Y:S06]  /*27b0*/  @P3 BRA `(.L_x_3758) ;  /* 0x0000000000203947 */ /* 0x000fec0003800000 */
[----:B------:R-:W-:-:S04]  /*27c0*/  ISETP.NE.U32.AND P4, PT, RZ, UR10, PT ;  /* 0x0000000aff007c0c */ /* 0x000fc8000bf85070 */
[----:B------:R-:W-:-:S13]  /*27d0*/  ISETP.NE.AND.EX P4, PT, RZ, UR11, PT, P4 ;  /* 0x0000000bff007c0c */ /* 0x000fda000bf85340 */
[----:B------:R-:W-:Y:S05]  /*27e0*/  @P4 BRA `(.L_x_3759) ;  /* 0x0000000000084947 */ /* 0x000fea0003800000 */
[----:B------:R-:W-:Y:S05]  /*27f0*/  @P0 BRA `(.L_x_3760) ;  /* 0x0000000000200947 */ /* 0x000fea0003800000 */
[----:B------:R-:W-:Y:S05]  /*2800*/  BRA `(.L_x_3761) ;  /* 0x0000000000247947 */ /* 0x000fea0003800000 */
.L_x_3759:
[----:B-----5:R-:W-:-:S05]  /*2810*/  HADD2.F32 R52, -RZ, R45.H0_H0 ;  /* 0x2000002dff347230 */ /* 0x020fca0000004100 */
[----:B------:R-:W-:Y:S01]  /*2820*/  FADD.FTZ R209, R52, R209 ;  /* 0x000000d134d17221 */ /* 0x000fe20000010000 */
[----:B------:R-:W-:Y:S06]  /*2830*/  BRA `(.L_x_3760) ;  /* 0x0000000000107947 */ /* 0x000fec0003800000 */
.L_x_3758:
[----:B-----5:R-:W-:Y:S02]  /*2840*/  HADD2.F32 R52, -RZ, R41.H0_H0 ;  /* 0x20000029ff347230 */ /* 0x020fe40000004100 */
[----:B------:R-:W-:-:S03]  /*2850*/  @P2 HADD2.F32 R56, -RZ, R45.H0_H0 ;  /* 0x2000002dff382230 */ /* 0x000fc60000004100 */
[----:B------:R-:W-:-:S04]  /*2860*/  FADD.FTZ R209, R52, R209 ;  /* 0x000000d134d17221 */ /* 0x000fc80000010000 */
[----:B------:R-:W-:-:S07]  /*2870*/  @P2 FADD.FTZ R209, R56, R209 ;  /* 0x000000d138d12221 */ /* 0x000fce0000010000 */
.L_x_3760:
[----:B------:R-:W-:-:S04]  /*2880*/  F2FP.F16.F32.PACK_AB R52, RZ, R209 ;  /* 0x000000d1ff34723e */ /* 0x000fc800000000ff */
[----:B------:R-:W-:-:S07]  /*2890*/  PRMT R49, R52, 0x7610, R49 ;  /* 0x0000761034317816 */ /* 0x000fce0000000031 */
.L_x_3761:
[----:B------:R-:W-:Y:S01]  /*28a0*/  HADD2.F32 R211, -RZ, R53.H1_H1 ;  /* 0x30000035ffd37230 */ /* 0x000fe20000004100 */
[----:B------:R-:W-:Y:S06]  /*28b0*/  @P3 BRA `(.L_x_3762) ;  /* 0x0000000000203947 */ /* 0x000fec0003800000 */
[----:B------:R-:W-:-:S04]  /*28c0*/  ISETP.NE.U32.AND P4, PT, RZ, UR10, PT ;  /* 0x0000000aff007c0c */ /* 0x000fc8000bf85070 */
[----:B------:R-:W-:-:S13]  /*28d0*/  ISETP.NE.AND.EX P4, PT, RZ, UR11, PT, P4 ;  /* 0x0000000bff007c0c */ /* 0x000fda000bf85340 */
[----:B------:R-:W-:Y:S05]  /*28e0*/  @P4 BRA `(.L_x_3763) ;  /* 0x0000000000084947 */ /* 0x000fea0003800000 */
[----:B------:R-:W-:Y:S05]  /*28f0*/  @P0 BRA `(.L_x_3764) ;  /* 0x0000000000200947 */ /* 0x000fea0003800000 */
[----:B------:R-:W-:Y:S05]  /*2900*/  BRA `(.L_x_3765) ;  /* 0x0000000000247947 */ /* 0x000fea0003800000 */
.L_x_3763:
[----:B-----5:R-:W-:-:S05]  /*2910*/  HADD2.F32 R52, -RZ, R45.H1_H1 ;  /* 0x3000002dff347230 */ /* 0x020fca0000004100 */
[----:B------:R-:W-:Y:S01]  /*2920*/  FADD.FTZ R211, R52, R211 ;  /* 0x000000d334d37221 */ /* 0x000fe20000010000 */
[----:B------:R-:W-:Y:S06]  /*2930*/  BRA `(.L_x_3764) ;  /* 0x0000000000107947 */ /* 0x000fec0003800000 */
.L_x_3762:
[----:B-----5:R-:W-:Y:S02]  /*2940*/  HADD2.F32 R52, -RZ, R41.H1_H1 ;  /* 0x30000029ff347230 */ /* 0x020fe40000004100 */
[----:B------:R-:W-:-:S03]  /*2950*/  @P2 HADD2.F32 R56, -RZ, R45.H1_H1 ;  /* 0x3000002dff382230 */ /* 0x000fc60000004100 */
[----:B------:R-:W-:-:S04]  /*2960*/  FADD.FTZ R211, R52, R211 ;  /* 0x000000d334d37221 */ /* 0x000fc80000010000 */
[----:B------:R-:W-:-:S07]  /*2970*/  @P2 FADD.FTZ R211, R56, R211 ;  /* 0x000000d338d32221 */ /* 0x000fce0000010000 */
.L_x_3764:
[----:B------:R-:W-:-:S04]  /*2980*/  F2FP.F16.F32.PACK_AB R52, RZ, R211 ;  /* 0x000000d3ff34723e */ /* 0x000fc800000000ff */
[----:B------:R-:W-:-:S07]  /*2990*/  PRMT R49, R49, 0x5410, R52 ;  /* 0x0000541031317816 */ /* 0x000fce0000000034 */
.L_x_3765:
[----:B------:R-:W-:Y:S01]  /*29a0*/  HADD2.F32 R213, -RZ, R54.H0_H0 ;  /* 0x20000036ffd57230 */ /* 0x000fe20000004100 */
[----:B------:R-:W-:Y:S06]  /*29b0*/  @P3 BRA `(.L_x_3766) ;  /* 0x0000000000203947 */ /* 0x000fec0003800000 */
[----:B------:R-:W-:-:S04]  /*29c0*/  ISETP.NE.U32.AND P4, PT, RZ, UR10, PT ;  /* 0x0000000aff007c0c */ /* 0x000fc8000bf85070 */
[----:B------:R-:W-:-:S13]  /*29d0*/  ISETP.NE.AND.EX P4, PT, RZ, UR11, PT, P4 ;  /* 0x0000000bff007c0c */ /* 0x000fda000bf85340 */
[----:B------:R-:W-:Y:S05]  /*29e0*/  @P4 BRA `(.L_x_3767) ;  /* 0x0000000000084947 */ /* 0x000fea0003800000 */
[----:B------:R-:W-:Y:S05]  /*29f0*/  @P0 BRA `(.L_x_3768) ;  /* 0x0000000000200947 */ /* 0x000fea0003800000 */
[----:B------:R-:W-:Y:S05]  /*2a00*/  BRA `(.L_x_3769) ;  /* 0x0000000000247947 */ /* 0x000fea0003800000 */
.L_x_3767:
[----:B-----5:R-:W-:-:S05]  /*2a10*/  HADD2.F32 R52, -RZ, R46.H0_H0 ;  /* 0x2000002eff347230 */ /* 0x020fca0000004100 */
[----:B------:R-:W-:Y:S01]  /*2a20*/  FADD.FTZ R213, R52, R213 ;  /* 0x000000d534d57221 */ /* 0x000fe20000010000 */
[----:B------:R-:W-:Y:S06]  /*2a30*/  BRA `(.L_x_3768) ;  /* 0x0000000000107947 */ /* 0x000fec0003800000 */
.L_x_3766:
[----:B-----5:R-:W-:Y:S02]  /*2a40*/  HADD2.F32 R52, -RZ, R42.H0_H0 ;  /* 0x2000002aff347230 */ /* 0x020fe40000004100 */
[----:B------:R-:W-:-:S03]  /*2a50*/  @P2 HADD2.F32 R56, -RZ, R46.H0_H0 ;  /* 0x2000002eff382230 */ /* 0x000fc60000004100 */
[----:B------:R-:W-:-:S04]  /*2a60*/  FADD.FTZ R213, R52, R213 ;  /* 0x000000d534d57221 */ /* 0x000fc80000010000 */
[----:B------:R-:W-:-:S07]  /*2a70*/  @P2 FADD.FTZ R213, R56, R213 ;  /* 0x000000d538d52221 */ /* 0x000fce0000010000 */
.L_x_3768:
[----:B------:R-:W-:-:S04]  /*2a80*/  F2FP.F16.F32.PACK_AB R52, RZ, R213 ;  /* 0x000000d5ff34723e */ /* 0x000fc800000000ff */
[----:B------:R-:W-:-:S07]  /*2a90*/  PRMT R50, R52, 0x7610, R50 ;  /* 0x0000761034327816 */ /* 0x000fce0000000032 */
.L_x_3769:
[----:B------:R-:W-:Y:S01]  /*2aa0*/  HADD2.F32 R217, -RZ, R54.H1_H1 ;  /* 0x30000036ffd97230 */ /* 0x000fe20000004100 */
[----:B------:R-:W-:Y:S06]  /*2ab0*/  @P3 BRA `(.L_x_3770) ;  /* 0x0000000000203947 */ /* 0x000fec0003800000 */
[----:B------:R-:W-:-:S04]  /*2ac0*/  ISETP.NE.U32.AND P4, PT, RZ, UR10, PT ;  /* 0x0000000aff007c0c */ /* 0x000fc8000bf85070 */
[----:B------:R-:W-:-:S13]  /*2ad0*/  ISETP.NE.AND.EX P4, PT, RZ, UR11, PT, P4 ;  /* 0x0000000bff007c0c */ /* 0x000fda000bf85340 */
[----:B------:R-:W-:Y:S05]  /*2ae0*/  @P4 BRA `(.L_x_3771) ;  /* 0x0000000000084947 */ /* 0x000fea0003800000 */
[----:B------:R-:W-:Y:S05]  /*2af0*/  @P0 BRA `(.L_x_3772) ;  /* 0x0000000000200947 */ /* 0x000fea0003800000 */
[----:B------:R-:W-:Y:S05]  /*2b00*/  BRA `(.L_x_3773) ;  /* 0x0000000000247947 */ /* 0x000fea0003800000 */
.L_x_3771:
[----:B-----5:R-:W-:-:S05]  /*2b10*/  HADD2.F32 R52, -RZ, R46.H1_H1 ;  /* 0x3000002eff347230 */ /* 0x020fca0000004100 */
[----:B------:R-:W-:Y:S01]  /*2b20*/  FADD.FTZ R217, R52, R217 ;  /* 0x000000d934d97221 */ /* 0x000fe20000010000 */
[----:B------:R-:W-:Y:S06]  /*2b30*/  BRA `(.L_x_3772) ;  /* 0x0000000000107947 */ /* 0x000fec0003800000 */
.L_x_3770:
[----:B-----5:R-:W-:Y:S02]  /*2b40*/  HADD2.F32 R52, -RZ, R42.H1_H1 ;  /* 0x3000002aff347230 */ /* 0x020fe40000004100 */
[----:B------:R-:W-:-:S03]  /*2b50*/  @P2 HADD2.F32 R54, -RZ, R46.H1_H1 ;  /* 0x3000002eff362230 */ /* 0x000fc60000004100 */
[----:B------:R-:W-:-:S04]  /*2b60*/  FADD.FTZ R217, R52, R217 ;  /* 0x000000d934d97221 */ /* 0x000fc80000010000 */
[----:B------:R-:W-:-:S07]  /*2b70*/  @P2 FADD.FTZ R217, R54, R217 ;  /* 0x000000d936d92221 */ /* 0x000fce0000010000 */
.L_x_3772:
[----:B------:R-:W-:-:S04]  /*2b80*/  F2FP.F16.F32.PACK_AB R52, RZ, R217 ;  /* 0x000000d9ff34723e */ /* 0x000fc800000000ff */
[----:B------:R-:W-:-:S07]  /*2b90*/  PRMT R50, R50, 0x5410, R52 ;  /* 0x0000541032327816 */ /* 0x000fce0000000034 */
.L_x_3773:
[----:B------:R-:W-:Y:S01]  /*2ba0*/  HADD2.F32 R215, -RZ, R55.H0_H0 ;  /* 0x20000037ffd77230 */ /* 0x000fe20000004100 */
[----:B------:R-:W-:Y:S06]  /*2bb0*/  @P3 BRA `(.L_x_3774) ;  /* 0x0000000000203947 */ /* 0x000fec0003800000 */
[----:B------:R-:W-:-:S04]  /*2bc0*/  ISETP.NE.U32.AND P4, PT, RZ, UR10, PT ;  /* 0x0000000aff007c0c */ /* 0x000fc8000bf85070 */
[----:B------:R-:W-:-:S13]  /*2bd0*/  ISETP.NE.AND.EX P4, PT, RZ, UR11, PT, P4 ;  /* 0x0000000bff007c0c */ /* 0x000fda000bf85340 */
[----:B------:R-:W-:Y:S05]  /*2be0*/  @P4 BRA `(.L_x_3775) ;  /* 0x0000000000084947 */ /* 0x000fea0003800000 */
[----:B------:R-:W-:Y:S05]  /*2bf0*/  @P0 BRA `(.L_x_3776) ;  /* 0x0000000000200947 */ /* 0x000fea0003800000 */
[----:B------:R-:W-:Y:S05]  /*2c00*/  BRA `(.L_x_3777) ;  /* 0x0000000000247947 */ /* 0x000fea0003800000 */
.L_x_3775:
[----:B-----5:R-:W-:-:S05]  /*2c10*/  HADD2.F32 R52, -RZ, R47.H0_H0 ;  /* 0x2000002fff347230 */ /* 0x020fca0000004100 */
[----:B------:R-:W-:Y:S01]  /*2c20*/  FADD.FTZ R215, R52, R215 ;  /* 0x000000d734d77221 */ /* 0x000fe20000010000 */
[----:B------:R-:W-:Y:S06]  /*2c30*/  BRA `(.L_x_3776) ;  /* 0x0000000000107947 */ /* 0x000fec0003800000 */
.L_x_3774:
[----:B-----5:R-:W-:Y:S02]  /*2c40*/  HADD2.F32 R52, -RZ, R43.H0_H0 ;  /* 0x2000002bff347230 */ /* 0x020fe40000004100 */
[----:B------:R-:W-:-:S03]  /*2c50*/  @P2 HADD2.F32 R54, -RZ, R47.H0_H0 ;  /* 0x2000002fff362230 */ /* 0x000fc60000004100 */
[----:B------:R-:W-:-:S04]  /*2c60*/  FADD.FTZ R215, R52, R215 ;  /* 0x000000d734d77221 */ /* 0x000fc80000010000 */
[----:B------:R-:W-:-:S07]  /*2c70*/  @P2 FADD.FTZ R215, R54, R215 ;  /* 0x000000d736d72221 */ /* 0x000fce0000010000 */
.L_x_3776:
[----:B------:R-:W-:-:S04]  /*2c80*/  F2FP.F16.F32.PACK_AB R52, RZ, R215 ;  /* 0x000000d7ff34723e */ /* 0x000fc800000000ff */
[----:B------:R-:W-:-:S07]  /*2c90*/  PRMT R51, R52, 0x7610, R51 ;  /* 0x0000761034337816 */ /* 0x000fce0000000033 */
.L_x_3777:
[----:B------:R-:W-:Y:S01]  /*2ca0*/  HADD2.F32 R219, -RZ, R55.H1_H1 ;  /* 0x30000037ffdb7230 */ /* 0x000fe20000004100 */
[----:B------:R-:W-:Y:S06]  /*2cb0*/  @P3 BRA `(.L_x_3778) ;  /* 0x0000000000203947 */ /* 0x000fec0003800000 */
[----:B------:R-:W-:-:S04]  /*2cc0*/  ISETP.NE.U32.AND P4, PT, RZ, UR10, PT ;  /* 0x0000000aff007c0c */ /* 0x000fc8000bf85070 */
[----:B------:R-:W-:-:S13]  /*2cd0*/  ISETP.NE.AND.EX P4, PT, RZ, UR11, PT, P4 ;  /* 0x0000000bff007c0c */ /* 0x000fda000bf85340 */
[----:B------:R-:W-:Y:S05]  /*2ce0*/  @P4 BRA `(.L_x_3779) ;  /* 0x0000000000084947 */ /* 0x000fea0003800000 */
[----:B------:R-:W-:Y:S05]  /*2cf0*/  @P0 BRA `(.L_x_3780) ;  /* 0x0000000000200947 */ /* 0x000fea0003800000 */
[----:B------:R-:W-:Y:S05]  /*2d00*/  BRA `(.L_x_3781) ;  /* 0x0000000000247947 */ /* 0x000fea0003800000 */
.L_x_3779:
[----:B-----5:R-:W-:-:S05]  /*2d10*/  HADD2.F32 R52, -RZ, R47.H1_H1 ;  /* 0x3000002fff347230 */ /* 0x020fca0000004100 */
[----:B------:R-:W-:Y:S01]  /*2d20*/  FADD.FTZ R219, R52, R219 ;  /* 0x000000db34db7221 */ /* 0x000fe20000010000 */
[----:B------:R-:W-:Y:S06]  /*2d30*/  BRA `(.L_x_3780) ;  /* 0x0000000000107947 */ /* 0x000fec0003800000 */
.L_x_3778:
[----:B-----5:R-:W-:Y:S02]  /*2d40*/  HADD2.F32 R52, -RZ, R43.H1_H1 ;  /* 0x3000002bff347230 */ /* 0x020fe40000004100 */
[----:B------:R-:W-:-:S03]  /*2d50*/  @P2 HADD2.F32 R54, -RZ, R47.H1_H1 ;  /* 0x3000002fff362230 */ /* 0x000fc60000004100 */
[----:B------:R-:W-:-:S04]  /*2d60*/  FADD.FTZ R219, R52, R219 ;  /* 0x000000db34db7221 */ /* 0x000fc80000010000 */
[----:B------:R-:W-:-:S07]  /*2d70*/  @P2 FADD.FTZ R219, R54, R219 ;  /* 0x000000db36db2221 */ /* 0x000fce0000010000 */
.L_x_3780:
[----:B------:R-:W-:-:S04]  /*2d80*/  F2FP.F16.F32.PACK_AB R52, RZ, R219 ;  /* 0x000000dbff34723e */ /* 0x000fc800000000ff */
[----:B------:R-:W-:-:S07]  /*2d90*/  PRMT R51, R51, 0x5410, R52 ;  /* 0x0000541033337816 */ /* 0x000fce0000000034 */
.L_x_3781:
        /* <DEDUP_REMOVED lines=20> */
.L_x_3783:
[----:B-----5:R-:W-:-:S05]  /*2ee0*/  HADD2.F32 R2, -RZ, R44.H0_H0 ;  /* 0x2000002cff027230 */ /* 0x020fca0000004100 */
[----:B------:R-:W-:Y:S01]  /*2ef0*/  FADD.FTZ R221, R2, R221 ;  /* 0x000000dd02dd7221 */ /* 0x000fe20000010000 */
[----:B------:R-:W-:Y:S06]  /*2f00*/  BRA `(.L_x_3784) ;  /* 0x0000000000107947 */ /* 0x000fec0003800000 */
.L_x_3782:
[----:B-----5:R-:W-:Y:S02]  /*2f10*/  HADD2.F32 R2, -RZ, R40.H0_H0 ;  /* 0x20000028ff027230 */ /* 0x020fe40000004100 */
[----:B------:R-:W-:-:S03]  /*2f20*/  @P2 HADD2.F32 R56, -RZ, R44.H0_H0 ;  /* 0x2000002cff382230 */ /* 0x000fc60000004100 */
[----:B------:R-:W-:-:S04]  /*2f30*/  FADD.FTZ R221, R2, R221 ;  /* 0x000000dd02dd7221 */ /* 0x000fc80000010000 */
[----:B------:R-:W-:-:S07]  /*2f40*/  @P2 FADD.FTZ R221, R56, R221 ;  /* 0x000000dd38dd2221 */ /* 0x000fce0000010000 */
.L_x_3784:
[----:B------:R-:W-:-:S04]  /*2f50*/  F2FP.F16.F32.PACK_AB R2, RZ, R221 ;  /* 0x000000ddff02723e */ /* 0x000fc800000000ff */
[----:B------:R-:W-:-:S07]  /*2f60*/  PRMT R48, R2, 0x7610, R48 ;  /* 0x0000761002307816 */ /* 0x000fce0000000030 */
.L_x_3785:
[----:B------:R-:W-:Y:S01]  /*2f70*/  HADD2.F32 R57, -RZ, R52.H1_H1 ;  /* 0x30000034ff397230 */ /* 0x000fe20000004100 */
[----:B------:R-:W-:Y:S06]  /*2f80*/  @P3 BRA `(.L_x_3786) ;  /* 0x0000000000203947 */ /* 0x000fec0003800000 */
[----:B------:R-:W-:-:S04]  /*2f90*/  ISETP.NE.U32.AND P4, PT, RZ, UR10, PT ;  /* 0x0000000aff007c0c */ /* 0x000fc8000bf85070 */
[----:B------:R-:W-:-:S13]  /*2fa0*/  ISETP.NE.AND.EX P4, PT, RZ, UR11, PT, P4 ;  /* 0x0000000bff007c0c */ /* 0x000fda000bf85340 */
[----:B------:R-:W-:Y:S05]  /*2fb0*/  @P4 BRA `(.L_x_3787) ;  /* 0x0000000000084947 */ /* 0x000fea0003800000 */
[----:B------:R-:W-:Y:S05]  /*2fc0*/  @P0 BRA `(.L_x_3788) ;  /* 0x0000000000200947 */ /* 0x000fea0003800000 */
[----:B------:R-:W-:Y:S05]  /*2fd0*/  BRA `(.L_x_3789) ;  /* 0x0000000000247947 */ /* 0x000fea0003800000 */
.L_x_3787:
[----:B-----5:R-:W-:-:S05]  /*2fe0*/  HADD2.F32 R2, -RZ, R44.H1_H1 ;  /* 0x3000002cff027230 */ /* 0x020fca0000004100 */
[----:B------:R-:W-:Y:S01]  /*2ff0*/  FADD.FTZ R57, R2, R57 ;  /* 0x0000003902397221 */ /* 0x000fe20000010000 */
[----:B------:R-:W-:Y:S06]  /*3000*/  BRA `(.L_x_3788) ;  /* 0x0000000000107947 */ /* 0x000fec0003800000 */
.L_x_3786:
[----:B-----5:R-:W-:Y:S02]  /*3010*/  HADD2.F32 R2, -RZ, R40.H1_H1 ;  /* 0x30000028ff027230 */ /* 0x020fe40000004100 */
[----:B------:R-:W-:-:S03]  /*3020*/  @P2 HADD2.F32 R52, -RZ, R44.H1_H1 ;  /* 0x3000002cff342230 */ /* 0x000fc60000004100 */
[----:B------:R-:W-:-:S04]  /*3030*/  FADD.FTZ R57, R2, R57 ;  /* 0x0000003902397221 */ /* 0x000fc80000010000 */
[----:B------:R-:W-:-:S07]  /*3040*/  @P2 FADD.FTZ R57, R52, R57 ;  /* 0x0000003934392221 */ /* 0x000fce0000010000 */
.L_x_3788:
[----:B------:R-:W-:-:S04]  /*3050*/  F2FP.F16.F32.PACK_AB R2, RZ, R57 ;  /* 0x00000039ff02723e */ /* 0x000fc800000000ff */
[----:B------:R-:W-:-:S07]  /*3060*/  PRMT R48, R48, 0x5410, R2 ;  /* 0x0000541030307816 */ /* 0x000fce0000000002 */
.L_x_3789:
[----:B------:R-:W-:Y:S01]  /*3070*/  HADD2.F32 R59, -RZ, R53.H0_H0 ;  /* 0x20000035ff3b7230 */ /* 0x000fe20000004100 */
[----:B------:R-:W-:Y:S06]  /*3080*/  @P3 BRA `(.L_x_3790) ;  /* 0x0000000000203947 */ /* 0x000fec0003800000 */
[----:B------:R-:W-:-:S04]  /*3090*/  ISETP.NE.U32.AND P4, PT, RZ, UR10, PT ;  /* 0x0000000aff007c0c */ /* 0x000fc8000bf85070 */
[----:B------:R-:W-:-:S13]  /*30a0*/  ISETP.NE.AND.EX P4, PT, RZ, UR11, PT, P4 ;  /* 0x0000000bff007c0c */ /* 0x000fda000bf85340 */
[----:B------:R-:W-:Y:S05]  /*30b0*/  @P4 BRA `(.L_x_3791) ;  /* 0x0000000000084947 */ /* 0x000fea0003800000 */
[----:B------:R-:W-:Y:S05]  /*30c0*/  @P0 BRA `(.L_x_3792) ;  /* 0x0000000000200947 */ /* 0x000fea0003800000 */
[----:B------:R-:W-:Y:S05]  /*30d0*/  BRA `(.L_x_3793) ;  /* 0x0000000000247947 */ /* 0x000fea0003800000 */
.L_x_3791:
[----:B-----5:R-:W-:-:S05]  /*30e0*/  HADD2.F32 R2, -RZ, R45.H0_H0 ;  /* 0x2000002dff027230 */ /* 0x020fca0000004100 */
[----:B------:R-:W-:Y:S01]  /*30f0*/  FADD.FTZ R59, R2, R59 ;  /* 0x0000003b023b7221 */ /* 0x000fe20000010000 */
[----:B------:R-:W-:Y:S06]  /*3100*/  BRA `(.L_x_3792) ;  /* 0x0000000000107947 */ /* 0x000fec0003800000 */
.L_x_3790:
[----:B-----5:R-:W-:Y:S02]  /*3110*/  HADD2.F32 R2, -RZ, R41.H0_H0 ;  /* 0x20000029ff027230 */ /* 0x020fe40000004100 */
[----:B------:R-:W-:-:S03]  /*3120*/  @P2 HADD2.F32 R52, -RZ, R45.H0_H0 ;  /* 0x2000002dff342230 */ /* 0x000fc60000004100 */
[----:B------:R-:W-:-:S04]  /*3130*/  FADD.FTZ R59, R2, R59 ;  /* 0x0000003b023b7221 */ /* 0x000fc80000010000 */
[----:B------:R-:W-:-:S07]  /*3140*/  @P2 FADD.FTZ R59, R52, R59 ;  /* 0x0000003b343b2221 */ /* 0x000fce0000010000 */
.L_x_3792:
[----:B------:R-:W-:-:S04]  /*3150*/  F2FP.F16.F32.PACK_AB R2, RZ, R59 ;  /* 0x0000003bff02723e */ /* 0x000fc800000000ff */
[----:B------:R-:W-:-:S07]  /*3160*/  PRMT R49, R2, 0x7610, R49 ;  /* 0x0000761002317816 */ /* 0x000fce0000000031 */
.L_x_3793:
[----:B------:R-:W-:Y:S01]  /*3170*/  HADD2.F32 R61, -RZ, R53.H1_H1 ;  /* 0x30000035ff3d7230 */ /* 0x000fe20000004100 */
[----:B------:R-:W-:Y:S06]  /*3180*/  @P3 BRA `(.L_x_3794) ;  /* 0x0000000000203947 */ /* 0x000fec0003800000 */
[----:B------:R-:W-:-:S04]  /*3190*/  ISETP.NE.U32.AND P4, PT, RZ, UR10, PT ;  /* 0x0000000aff007c0c */ /* 0x000fc8000bf85070 */
[----:B------:R-:W-:-:S13]  /*31a0*/  ISETP.NE.AND.EX P4, PT, RZ, UR11, PT, P4 ;  /* 0x0000000bff007c0c */ /* 0x000fda000bf85340 */
[----:B------:R-:W-:Y:S05]  /*31b0*/  @P4 BRA `(.L_x_3795) ;  /* 0x0000000000084947 */ /* 0x000fea0003800000 */
[----:B------:R-:W-:Y:S05]  /*31c0*/  @P0 BRA `(.L_x_3796) ;  /* 0x0000000000200947 */ /* 0x000fea0003800000 */
[----:B------:R-:W-:Y:S05]  /*31d0*/  BRA `(.L_x_3797) ;  /* 0x0000000000247947 */ /* 0x000fea0003800000 */
.L_x_3795:
[----:B-----5:R-:W-:-:S05]  /*31e0*/  HADD2.F32 R2, -RZ, R45.H1_H1 ;  /* 0x3000002dff027230 */ /* 0x020fca0000004100 */
[----:B------:R-:W-:Y:S01]  /*31f0*/  FADD.FTZ R61, R2, R61 ;  /* 0x0000003d023d7221 */ /* 0x000fe20000010000 */
[----:B------:R-:W-:Y:S06]  /*3200*/  BRA `(.L_x_3796) ;  /* 0x0000000000107947 */ /* 0x000fec0003800000 */
.L_x_3794:
[----:B-----5:R-:W-:Y:S02]  /*3210*/  HADD2.F32 R2, -RZ, R41.H1_H1 ;  /* 0x30000029ff027230 */ /* 0x020fe40000004100 */
[----:B------:R-:W-:-:S03]  /*3220*/  @P2 HADD2.F32 R52, -RZ, R45.H1_H1 ;  /* 0x3000002dff342230 */ /* 0x000fc60000004100 */
[----:B------:R-:W-:-:S04]  /*3230*/  FADD.FTZ R61, R2, R61 ;  /* 0x0000003d023d7221 */ /* 0x000fc80000010000 */
[----:B------:R-:W-:-:S07]  /*3240*/  @P2 FADD.FTZ R61, R52, R61 ;  /* 0x0000003d343d2221 */ /* 0x000fce0000010000 */
.L_x_3796:
[----:B------:R-:W-:-:S04]  /*3250*/  F2FP.F16.F32.PACK_AB R2, RZ, R61 ;  /* 0x0000003dff02723e */ /* 0x000fc800000000ff */
[----:B------:R-:W-:-:S07]  /*3260*/  PRMT R49, R49, 0x5410, R2 ;  /* 0x0000541031317816 */ /* 0x000fce0000000002 */
.L_x_3797:
[----:B------:R-:W-:Y:S01]  /*3270*/  HADD2.F32 R223, -RZ, R54.H0_H0 ;  /* 0x20000036ffdf7230 */ /* 0x000fe20000004100 */
[----:B------:R-:W-:Y:S06]  /*3280*/  @P3 BRA `(.L_x_3798) ;  /* 0x0000000000203947 */ /* 0x000fec0003800000 */
[----:B------:R-:W-:-:S04]  /*3290*/  ISETP.NE.U32.AND P4, PT, RZ, UR10, PT ;  /* 0x0000000aff007c0c */ /* 0x000fc8000bf85070 */
[----:B------:R-:W-:-:S13]  /*32a0*/  ISETP.NE.AND.EX P4, PT, RZ, UR11, PT, P4 ;  /* 0x0000000bff007c0c */ /* 0x000fda000bf85340 */
[----:B------:R-:W-:Y:S05]  /*32b0*/  @P4 BRA `(.L_x_3799) ;  /* 0x0000000000084947 */ /* 0x000fea0003800000 */
[----:B------:R-:W-:Y:S05]  /*32c0*/  @P0 BRA `(.L_x_3800) ;  /* 0x0000000000200947 */ /* 0x000fea0003800000 */
[----:B------:R-:W-:Y:S05]  /*32d0*/  BRA `(.L_x_3801) ;  /* 0x0000000000247947 */ /* 0x000fea0003800000 */
.L_x_3799:
[----:B-----5:R-:W-:-:S05]  /*32e0*/  HADD2.F32 R2, -RZ, R46.H0_H0 ;  /* 0x2000002eff027230 */ /* 0x020fca0000004100 */
[----:B------:R-:W-:Y:S01]  /*32f0*/  FADD.FTZ R223, R2, R223 ;  /* 0x000000df02df7221 */ /* 0x000fe20000010000 */
[----:B------:R-:W-:Y:S06]  /*3300*/  BRA `(.L_x_3800) ;  /* 0x0000000000107947 */ /* 0x000fec0003800000 */
.L_x_3798:
[----:B-----5:R-:W-:Y:S02]  /*3310*/  HADD2.F32 R2, -RZ, R42.H0_H0 ;  /* 0x2000002aff027230 */ /* 0x020fe40000004100 */
[----:B------:R-:W-:-:S03]  /*3320*/  @P2 HADD2.F32 R52, -RZ, R46.H0_H0 ;  /* 0x2000002eff342230 */ /* 0x000fc60000004100 */
[----:B------:R-:W-:-:S04]  /*3330*/  FADD.FTZ R223, R2, R223 ;  /* 0x000000df02df7221 */ /* 0x000fc80000010000 */
[----:B------:R-:W-:-:S07]  /*3340*/  @P2 FADD.FTZ R223, R52, R223 ;  /* 0x000000df34df2221 */ /* 0x000fce0000010000 */
.L_x_3800:
[----:B------:R-:W-:-:S04]  /*3350*/  F2FP.F16.F32.PACK_AB R2, RZ, R223 ;  /* 0x000000dfff02723e */ /* 0x000fc800000000ff */
[----:B------:R-:W-:-:S07]  /*3360*/  PRMT R50, R2, 0x7610, R50 ;  /* 0x0000761002327816 */ /* 0x000fce0000000032 */
.L_x_3801:
[----:B------:R-:W-:Y:S01]  /*3370*/  HADD2.F32 R225, -RZ, R54.H1_H1 ;  /* 0x30000036ffe17230 */ /* 0x000fe20000004100 */
[----:B------:R-:W-:Y:S06]  /*3380*/  @P3 BRA `(.L_x_3802) ;  /* 0x0000000000203947 */ /* 0x000fec0003800000 */
[----:B------:R-:W-:-:S04]  /*3390*/  ISETP.NE.U32.AND P4, PT, RZ, UR10, PT ;  /* 0x0000000aff007c0c */ /* 0x000fc8000bf85070 */
[----:B------:R-:W-:-:S13]  /*33a0*/  ISETP.NE.AND.EX P4, PT, RZ, UR11, PT, P4 ;  /* 0x0000000bff007c0c */ /* 0x000fda000bf85340 */
[----:B------:R-:W-:Y:S05]  /*33b0*/  @P4 BRA `(.L_x_3803) ;  /* 0x0000000000084947 */ /* 0x000fea0003800000 */
[----:B------:R-:W-:Y:S05]  /*33c0*/  @P0 BRA `(.L_x_3804) ;  /* 0x0000000000200947 */ /* 0x000fea0003800000 */
[----:B------:R-:W-:Y:S05]  /*33d0*/  BRA `(.L_x_3805) ;  /* 0x0000000000247947 */ /* 0x000fea0003800000 */
.L_x_3803:
[----:B-----5:R-:W-:-:S05]  /*33e0*/  HADD2.F32 R2, -RZ, R46.H1_H1 ;  /* 0x3000002eff027230 */ /* 0x020fca0000004100 */
[----:B------:R-:W-:Y:S01]  /*33f0*/  FADD.FTZ R225, R2, R225 ;  /* 0x000000e102e17221 */ /* 0x000fe20000010000 */
[----:B------:R-:W-:Y:S06]  /*3400*/  BRA `(.L_x_3804) ;  /* 0x0000000000107947 */ /* 0x000fec0003800000 */
.L_x_3802:
[----:B-----5:R-:W-:Y:S02]  /*3410*/  HADD2.F32 R2, -RZ, R42.H1_H1 ;  /* 0x3000002aff027230 */ /* 0x020fe40000004100 */
[----:B------:R-:W-:-:S03]  /*3420*/  @P2 HADD2.F32 R52, -RZ, R46.H1_H1 ;  /* 0x3000002eff342230 */ /* 0x000fc60000004100 */
[----:B------:R-:W-:-:S04]  /*3430*/  FADD.FTZ R225, R2, R225 ;  /* 0x000000e102e17221 */ /* 0x000fc80000010000 */
[----:B------:R-:W-:-:S07]  /*3440*/  @P2 FADD.FTZ R225, R52, R225 ;  /* 0x000000e134e12221 */ /* 0x000fce0000010000 */
.L_x_3804:
[----:B------:R-:W-:-:S04]  /*3450*/  F2FP.F16.F32.PACK_AB R2, RZ, R225 ;  /* 0x000000e1ff02723e */ /* 0x000fc800000000ff */
[----:B------:R-:W-:-:S07]  /*3460*/  PRMT R50, R50, 0x5410, R2 ;  /* 0x0000541032327816 */ /* 0x000fce0000000002 */
.L_x_3805:
[----:B------:R-:W-:Y:S01]  /*3470*/  HADD2.F32 R227, -RZ, R55.H0_H0 ;  /* 0x20000037ffe37230 */ /* 0x000fe20000004100 */
[----:B------:R-:W-:Y:S06]  /*3480*/  @P3 BRA `(.L_x_3806) ;  /* 0x0000000000203947 */ /* 0x000fec0003800000 */
[----:B------:R-:W-:-:S04]  /*3490*/  ISETP.NE.U32.AND P4, PT, RZ, UR10, PT ;  /* 0x0000000aff007c0c */ /* 0x000fc8000bf85070 */
[----:B------:R-:W-:-:S13]  /*34a0*/  ISETP.NE.AND.EX P4, PT, RZ, UR11, PT, P4 ;  /* 0x0000000bff007c0c */ /* 0x000fda000bf85340 */
[----:B------:R-:W-:Y:S05]  /*34b0*/  @P4 BRA `(.L_x_3807) ;  /* 0x0000000000084947 */ /* 0x000fea0003800000 */
[----:B------:R-:W-:Y:S05]  /*34c0*/  @P0 BRA `(.L_x_3808) ;  /* 0x0000000000200947 */ /* 0x000fea0003800000 */
[----:B------:R-:W-:Y:S05]  /*34d0*/  BRA `(.L_x_3809) ;  /* 0x0000000000247947 */ /* 0x000fea0003800000 */
.L_x_3807:
[----:B-----5:R-:W-:-:S05]  /*34e0*/  HADD2.F32 R2, -RZ, R47.H0_H0 ;  /* 0x2000002fff027230 */ /* 0x020fca0000004100 */
[----:B------:R-:W-:Y:S01]  /*34f0*/  FADD.FTZ R227, R2, R227 ;  /* 0x000000e302e37221 */ /* 0x000fe20000010000 */
[----:B------:R-:W-:Y:S06]  /*3500*/  BRA `(.L_x_3808) ;  /* 0x0000000000107947 */ /* 0x000fec0003800000 */
.L_x_3806:
[----:B-----5:R-:W-:Y:S02]  /*3510*/  HADD2.F32 R2, -RZ, R43.H0_H0 ;  /* 0x2000002bff027230 */ /* 0x020fe40000004100 */
[----:B------:R-:W-:-:S03]  /*3520*/  @P2 HADD2.F32 R52, -RZ, R47.H0_H0 ;  /* 0x2000002fff342230 */ /* 0x000fc60000004100 */
[----:B------:R-:W-:-:S04]  /*3530*/  FADD.FTZ R227, R2, R227 ;  /* 0x000000e302e37221 */ /* 0x000fc80000010000 */
[----:B------:R-:W-:-:S07]  /*3540*/  @P2 FADD.FTZ R227, R52, R227 ;  /* 0x000000e334e32221 */ /* 0x000fce0000010000 */
.L_x_3808:
[----:B------:R-:W-:-:S04]  /*3550*/  F2FP.F16.F32.PACK_AB R2, RZ, R227 ;  /* 0x000000e3ff02723e */ /* 0x000fc800000000ff */
[----:B------:R-:W-:-:S07]  /*3560*/  PRMT R51, R2, 0x7610, R51 ;  /* 0x0000761002337816 */ /* 0x000fce0000000033 */
.L_x_3809:
[----:B------:R-:W-:Y:S01]  /*3570*/  HADD2.F32 R55, -RZ, R55.H1_H1 ;  /* 0x30000037ff377230 */ /* 0x000fe20000004100 */
[----:B------:R-:W-:Y:S06]  /*3580*/  @P3 BRA `(.L_x_3810) ;  /* 0x0000000000203947 */ /* 0x000fec0003800000 */
[----:B------:R-:W-:-:S04]  /*3590*/  ISETP.NE.U32.AND P2, PT, RZ, UR10, PT ;  /* 0x0000000aff007c0c */ /* 0x000fc8000bf45070 */
[----:B------:R-:W-:-:S13]  /*35a0*/  ISETP.NE.AND.EX P2, PT, RZ, UR11, PT, P2 ;  /* 0x0000000bff007c0c */ /* 0x000fda000bf45320 */
[----:B------:R-:W-:Y:S05]  /*35b0*/  @P2 BRA `(.L_x_3811) ;  /* 0x0000000000082947 */ /* 0x000fea0003800000 */
[----:B------:R-:W-:Y:S05]  /*35c0*/  @P0 BRA `(.L_x_3812) ;  /* 0x0000000000200947 */ /* 0x000fea0003800000 */
[----:B------:R-:W-:Y:S05]  /*35d0*/  BRA `(.L_x_3813) ;  /* 0x0000000000247947 */ /* 0x000fea0003800000 */
.L_x_3811:
[----:B-----5:R-:W-:-:S05]  /*35e0*/  HADD2.F32 R2, -RZ, R47.H1_H1 ;  /* 0x3000002fff027230 */ /* 0x020fca0000004100 */
[----:B------:R-:W-:Y:S01]  /*35f0*/  FADD.FTZ R55, R2, R55 ;  /* 0x0000003702377221 */ /* 0x000fe20000010000 */
[----:B------:R-:W-:Y:S06]  /*3600*/  BRA `(.L_x_3812) ;  /* 0x0000000000107947 */ /* 0x000fec0003800000 */
.L_x_3810:
[----:B-----5:R-:W-:Y:S02]  /*3610*/  HADD2.F32 R2, -RZ, R43.H1_H1 ;  /* 0x3000002bff027230 */ /* 0x020fe40000004100 */
[----:B------:R-:W-:-:S03]  /*3620*/  @P2 HADD2.F32 R52, -RZ, R47.H1_H1 ;  /* 0x3000002fff342230 */ /* 0x000fc60000004100 */
[----:B------:R-:W-:-:S04]  /*3630*/  FADD.FTZ R55, R2, R55 ;  /* 0x0000003702377221 */ /* 0x000fc80000010000 */
[----:B------:R-:W-:-:S07]  /*3640*/  @P2 FADD.FTZ R55, R52, R55 ;  /* 0x0000003734372221 */ /* 0x000fce0000010000 */
.L_x_3812:
[----:B------:R-:W-:-:S04]  /*3650*/  F2FP.F16.F32.PACK_AB R2, RZ, R55 ;  /* 0x00000037ff02723e */ /* 0x000fc800000000ff */
[----:B------:R-:W-:-:S07]  /*3660*/  PRMT R51, R51, 0x5410, R2 ;  /* 0x0000541033337816 */ /* 0x000fce0000000002 */
.L_x_3813:
        /* <DEDUP_REMOVED lines=47> */
[----:B------:R-:W-:Y:S01]  /*3960*/  FADD.FTZ R0, R0, R227 ;  /* 0x000000e300007221 */ /* 0x000fe20000010000 */
[----:B------:R-:W-:-:S03]  /*3970*/  @!P2 IADD3 R53, R53, 0x4, RZ ;  /* 0x000000043535a810 */ /* 0x000fc60007ffe0ff */
        /* <DEDUP_REMOVED lines=102> */
.L_x_3826:
[----:B------:R-:W2:Y:S01]  /*3fe0*/  @!P3 S2R R54, SR_CgaCtaId ;  /* 0x000000000036b919 */ /* 0x000ea20000008800 */
[----:B------:R-:W-:Y:S01]  /*3ff0*/  LOP3.LUT R58, R62, 0x1f, RZ, 0xc0, !PT ;  /* 0x0000001f3e3a7812 */ /* 0x000fe200078ec0ff */
[----:B------:R-:W-:Y:S05]  /*4000*/  WARPSYNC.ALL ;  /* 0x0000000000007948 */ /* 0x000fea0003800000 */
[----:B------:R-:W-:Y:S01]  /*4010*/  ISETP.GT.U32.AND P4, PT, R58, 0x3, PT ;  /* 0x000000033a00780c */ /* 0x000fe20003f84070 */
[----:B------:R-:W-:Y:S01]  /*4020*/  HADD2.F32 R220, -RZ, R108.H1_H1 ;  /* 0x3000006cffdc7230 */ /* 0x000fe20000004100 */
[----:B------:R-:W-:Y:S01]  /*4030*/  @!P3 MOV R3, 0x400 ;  /* 0x000004000003b802 */ /* 0x000fe20000000f00 */
[----:B------:R-:W-:Y:S01]  /*4040*/  HADD2.F32 R218, -RZ, R109.H1_H1 ;  /* 0x3000006dffda7230 */ /* 0x000fe20000004100 */
[----:B------:R-:W-:-:S09]  /*4050*/  LOP3.LUT R0, R52, 0x3, RZ, 0xc0, !PT ;  /* 0x0000000334007812 */ /* 0x000fd200078ec0ff */
[----:B------:R-:W3:Y:S01]  /*4060*/  @!P4 S2R R229, SR_CgaCtaId ;  /* 0x0000000000e5c919 */ /* 0x000ee20000008800 */
[C---:B------:R-:W-:Y:S02]  /*4070*/  @!P4 IADD3 R58, R53.reuse, R58, RZ ;  /* 0x0000003a353ac210 */ /* 0x040fe40007ffe0ff */
        /* <DEDUP_REMOVED lines=8> */
[----:B------:R-:W-:Y:S02]  /*4100*/  @!P4 MOV R56, 0x500 ;  /* 0x000005000038c802 */ /* 0x000fe40000000f00 */
[----:B------:R-:W-:Y:S02]  /*4110*/  LOP3.LUT P3, RZ, R0, 0x1f, R62, 0xf8, !PT ;  /* 0x0000001f00ff7812 */ /* 0x000fe4000786f83e */
[----:B---3--:R-:W-:Y:S02]  /*4120*/  @!P4 LEA R229, R229, R52, 0x18 ;  /* 0x00000034e5e5c211 */ /* 0x008fe400078ec0ff */
[----:B------:R-:W-:Y:S02]  /*4130*/  CS2R R52, SRZ ;  /* 0x0000000000347805 */ /* 0x000fe4000001ff00 */
[----:B------:R-:W-:-:S02]  /*4140*/  @!P4 LEA R58, R58, R229, 0x3 ;  /* 0x000000e53a3ac211 */ /* 0x000fc400078e18ff */
[----:B------:R-:W0:Y:S04]  /*4150*/  SHFL.DOWN PT, R229, R56, 0x2, 0x1f ;  /* 0x08401f0038e57f89 */ /* 0x000e2800000e0000 */
[----:B------:R1:W2:Y:S02]  /*4160*/  @!P4 LDS.64 R52, [R58] ;  /* 0x000000003a34c984 */ /* 0x0002a40000000a00 */
[-C--:B-1----:R-:W-:Y:S02]  /*4170*/  I2FP.F32.S32 R58, R56.reuse ;  /* 0x00000038003a7245 */ /* 0x082fe40000201400 */
[----:B0-----:R-:W-:Y:S02]  /*4180*/  IADD3 R3, R229, R56, RZ ;  /* 0x00000038e5037210 */ /* 0x001fe40007ffe0ff */
[----:B------:R-:W-:-:S02]  /*4190*/  I2FP.F32.S32 R64, R229 ;  /* 0x000000e500407245 */ /* 0x000fc40000201400 */
[----:B------:R-:W-:Y:S01]  /*41a0*/  I2FP.F32.S32 R54, R3 ;  /* 0x0000000300367245 */ /* 0x000fe20000201400 */
[----:B------:R-:W0:Y:S03]  /*41b0*/  SHFL.DOWN PT, R66, R3, 0x1, 0x1f ;  /* 0x08201f0003427f89 */ /* 0x000e2600000e0000 */
[----:B------:R-:W1:Y:S01]  /*41c0*/  MUFU.RCP R60, R54 ;  /* 0x00000036003c7308 */ /* 0x000e620000001000 */
[----:B--2---:R-:W2:Y:S01]  /*41d0*/  SHFL.DOWN PT, R231, R52, 0x2, 0x1f ;  /* 0x08401f0034e77f89 */ /* 0x004ea200000e0000 */
[-C--:B0-----:R-:W-:Y:S02]  /*41e0*/  IADD3 R3, R3, R66.reuse, RZ ;  /* 0x0000004203037210 */ /* 0x081fe40007ffe0ff */
[----:B------:R-:W-:Y:S01]  /*41f0*/  I2FP.F32.S32 R66, R66 ;  /* 0x0000004200427245 */ /* 0x000fe20000201400 */
[----:B------:R-:W0:Y:S01]  /*4200*/  SHFL.DOWN PT, R2, R53, 0x2, 0x1f ;  /* 0x08401f0035027f89 */ /* 0x000e2200000e0000 */
[----:B------:R-:W-:-:S06]  /*4210*/  I2FP.F32.S32 R3, R3 ;  /* 0x0000000300037245 */ /* 0x000fcc0000201400 */
[----:B------:R-:W3:Y:S01]  /*4220*/  MUFU.RCP R3, R3 ;  /* 0x0000000300037308 */ /* 0x000ee20000001000 */
[C---:B--2---:R-:W-:Y:S01]  /*4230*/  FMUL.FTZ R229, R231.reuse, R64 ;  /* 0x00000040e7e57220 */ /* 0x044fe20000410000 */
[----:B------:R-:W-:-:S03]  /*4240*/  FADD.FTZ R231, -R231, R52 ;  /* 0x00000034e7e77221 */ /* 0x000fc60000010100 */
[----:B------:R-:W-:Y:S01]  /*4250*/  FFMA.FTZ R229, R58, R52, R229 ;  /* 0x000000343ae57223 */ /* 0x000fe200000100e5 */
[----:B------:R-:W-:Y:S01]  /*4260*/  FMUL.FTZ R231, R231, R231 ;  /* 0x000000e7e7e77220 */ /* 0x000fe20000410000 */
[----:B0-----:R-:W-:Y:S02]  /*4270*/  FADD.FTZ R53, R2, R53 ;  /* 0x0000003502357221 */ /* 0x001fe40000010000 */
        /* <DEDUP_REMOVED lines=16> */
[----:B------:R-:W-:Y:S02]  /*4380*/  HADD2.F32 R66, -RZ, R110.H0_H0 ;  /* 0x2000006eff427230 */ /* 0x000fe40000004100 */
        /* <DEDUP_REMOVED lines=8> */
[----:B--2---:R-:W-:-:S04]  /*4410*/  @!P3 IMAD.WIDE R2, R177, 0x4, R2 ;  /* 0x00000004b102b825 */ /* 0x004fc800078e0202 */
[C---:B------:R-:W-:Y:S01]  /*4420*/  FADD.FTZ R60, -R188.reuse, R57 ;  /* 0x00000039bc3c7221 */ /* 0x040fe20000010100 */
[C---:B------:R-:W-:Y:S01]  /*4430*/  FADD.FTZ R208, -R188.reuse, R65 ;  /* 0x00000041bcd07221 */ /* 0x040fe20000010100 */
[----:B------:R-:W-:Y:S01]  /*4440*/  FADD.FTZ R53, R53, R54 ;  /* 0x0000003635357221 */ /* 0x000fe20000010000 */
[C---:B------:R-:W-:Y:S01]  /*4450*/  FADD.FTZ R54, -R188.reuse, R71 ;  /* 0x00000047bc367221 */ /* 0x040fe20000010100 */
[----:B------:R-:W-:Y:S02]  /*4460*/  HADD2.F32 R57, -RZ, R22.H0_H0 ;  /* 0x20000016ff397230 */ /* 0x000fe40000004100 */
[C---:B------:R-:W-:Y:S01]  /*4470*/  FADD.FTZ R212, -R188.reuse, R77 ;  /* 0x0000004dbcd47221 */ /* 0x040fe20000010100 */
[----:B------:R-:W0:Y:S01]  /*4480*/  MUFU.RSQ R213, R53 ;  /* 0x0000003500d57308 */ /* 0x000e220000001400 */
[----:B------:R1:W-:Y:S01]  /*4490*/  @!P3 STG.E desc[UR4][R2.64], R229 ;  /* 0x000000e50200b986 */ /* 0x0003e2000c101904 */
[----:B------:R-:W-:Y:S01]  /*44a0*/  FADD.FTZ R82, -R188, R75 ;  /* 0x0000004bbc527221 */ /* 0x000fe20000010100 */
[----:B------:R-:W-:-:S02]  /*44b0*/  HADD2.F32 R65, -RZ, R109.H0_H0 ;  /* 0x2000006dff417230 */ /* 0x000fc40000004100 */
        /* <DEDUP_REMOVED lines=9> */
[----:B-1----:R-:W-:Y:S02]  /*4550*/  HADD2.F32 R2, -RZ, R22.H1_H1 ;  /* 0x30000016ff027230 */ /* 0x002fe40000004100 */
[----:B------:R-:W-:Y:S01]  /*4560*/  FADD.FTZ R90, -R188, R185 ;  /* 0x000000b9bc5a7221 */ /* 0x000fe20000010100 */
[----:B------:R-:W-:-:S02]  /*4570*/  HADD2.F32 R3, -RZ, R21.H0_H0 ;  /* 0x20000015ff037230 */ /* 0x000fc40000004100 */
[C---:B------:R-:W-:Y:S01]  /*4580*/  FADD.FTZ R222, -R188.reuse, R183 ;  /* 0x000000b7bcde7221 */ /* 0x040fe20000010100 */
[C---:B0-----:R-:W-:Y:S01]  /*4590*/  FMUL.FTZ R53, R213.reuse, R54 ;  /* 0x00000036d5357220 */ /* 0x041fe20000410000 */
[----:B------:R-:W-:Y:S01]  /*45a0*/  FMUL.FTZ R212, R213, R212 ;  /* 0x000000d4d5d47220 */ /* 0x000fe20000410000 */
[C---:B------:R-:W-:Y:S01]  /*45b0*/  FADD.FTZ R206, -R188.reuse, R187 ;  /* 0x000000bbbcce7221 */ /* 0x040fe20000010100 */
[C---:B------:R-:W-:Y:S01]  /*45c0*/  FADD.FTZ R68, -R188.reuse, R189 ;  /* 0x000000bdbc447221 */ /* 0x040fe20000010100 */
[C---:B------:R-:W-:Y:S01]  /*45d0*/  FFMA.FTZ R66, R53.reuse, R66, R96 ;  /* 0x0000004235427223 */ /* 0x040fe20000010060 */
[----:B------:R-:W-:Y:S01]  /*45e0*/  FFMA.FTZ R54, R53, R57, R140 ;  /* 0x0000003935367223 */ /* 0x000fe2000001008c */
        /* <DEDUP_REMOVED lines=22> */
[----:B------:R-:W-:-:S02]  /*4750*/  HADD2.F32 R67, -RZ, R111.H0_H0 ;  /* 0x2000006fff437230 */ /* 0x000fc40000004100 */
[C---:B------:R-:W-:Y:S01]  /*4760*/  FMUL.FTZ R55, R213.reuse, R82 ;  /* 0x00000052d5377220 */ /* 0x040fe20000410000 */
[----:B------:R-:W-:Y:S02]  /*4770*/  HADD2.F32 R61, -RZ, R111.H1_H1 ;  /* 0x3000006fff3d7230 */ /* 0x000fe40000004100 */
[----:B------:R-:W-:Y:S01]  /*4780*/  FMUL.FTZ R214, R213, R214 ;  /* 0x000000d6d5d67220 */ /* 0x000fe20000410000 */
[--C-:B------:R-:W-:Y:S02]  /*4790*/  HADD2.F32 R59, -RZ, R23.reuse.H0_H0 ;  /* 0x20000017ff3b7230 */ /* 0x100fe40000004100 */
[----:B------:R-:W-:Y:S01]  /*47a0*/  FFMA.FTZ R229, R212, R2, R141 ;  /* 0x00000002d4e57223 */ /* 0x000fe2000001008d */
[----:B------:R-:W-:Y:S02]  /*47b0*/  HADD2.F32 R63, -RZ, R23.H1_H1 ;  /* 0x30000017ff3f7230 */ /* 0x000fe40000004100 */
[C---:B------:R-:W-:Y:S01]  /*47c0*/  FFMA.FTZ R65, R53.reuse, R65, R94 ;  /* 0x0000004135417223 */ /* 0x040fe2000001005e */
[----:B------:R-:W-:Y:S01]  /*47d0*/  FFMA.FTZ R53, R53, R3, R138 ;  /* 0x0000000335357223 */ /* 0x000fe2000001008a */
[----:B------:R-:W-:-:S02]  /*47e0*/  HADD2.F32 R57, -RZ, R20.H0_H0 ;  /* 0x20000014ff397230 */ /* 0x000fc40000004100 */
[C---:B------:R-:W-:Y:S01]  /*47f0*/  FMUL.FTZ R3, R213.reuse, R52 ;  /* 0x00000034d5037220 */ /* 0x040fe20000410000 */
[----:B------:R-:W-:Y:S02]  /*4800*/  HADD2.F32 R2, -RZ, R20.H1_H1 ;  /* 0x30000014ff027230 */ /* 0x000fe40000004100 */
[----:B------:R-:W-:Y:S01]  /*4810*/  FMUL.FTZ R58, R213, R58 ;  /* 0x0000003ad53a7220 */ /* 0x000fe20000410000 */
[----:B------:R-:W-:Y:S02]  /*4820*/  HADD2.F32 R83, -RZ, R108.H0_H0 ;  /* 0x2000006cff537230 */ /* 0x000fe40000004100 */
[C---:B------:R-:W-:Y:S01]  /*4830*/  FFMA.FTZ R67, R55.reuse, R67, R98 ;  /* 0x0000004337437223 */ /* 0x040fe20000010062 */
[----:B------:R-:W-:Y:S01]  /*4840*/  FFMA.FTZ R55, R55, R59, R142 ;  /* 0x0000003b37377223 */ /* 0x000fe2000001008e */
[C---:B------:R-:W-:Y:S01]  /*4850*/  FFMA.FTZ R82, R214.reuse, R61, R99 ;  /* 0x0000003dd6527223 */ /* 0x040fe20000010063 */
[----:B------:R-:W-:Y:S01]  /*4860*/  FFMA.FTZ R216, R214, R63, R144 ;  /* 0x0000003fd6d87223 */ /* 0x000fe20000010090 */
[----:B------:R-:W-:-:S02]  /*4870*/  HADD2.F32 R61, -RZ, R110.H1_H1 ;  /* 0x3000006eff3d7230 */ /* 0x000fc40000004100 */
[----:B------:R-:W-:Y:S01]  /*4880*/  FMUL.FTZ R63, R213, R222 ;  /* 0x000000ded53f7220 */ /* 0x000fe20000410000 */
[----:B------:R-:W-:Y:S02]  /*4890*/  HADD2.F32 R59, -RZ, R39.H0_H0 ;  /* 0x20000027ff3b7230 */ /* 0x000fe40000004100 */
[C---:B------:R-:W-:Y:S01]  /*48a0*/  FFMA.FTZ R52, R3.reuse, R57, R136 ;  /* 0x0000003903347223 */ /* 0x040fe20000010088 */
[----:B------:R-:W-:Y:S02]  /*48b0*/  HADD2.F32 R208, -RZ, R19.H0_H0 ;  /* 0x20000013ffd07230 */ /* 0x000fe40000004100 */
[C---:B------:R-:W-:Y:S01]  /*48c0*/  FFMA.FTZ R220, R58.reuse, R220, R93 ;  /* 0x000000dc3adc7223 */ /* 0x040fe2000001005d */
[----:B------:R-:W-:Y:S01]  /*48d0*/  FFMA.FTZ R227, R58, R2, R137 ;  /* 0x000000023ae37223 */ /* 0x000fe20000010089 */
[----:B------:R-:W-:Y:S01]  /*48e0*/  FFMA.FTZ R83, R3, R83, R92 ;  /* 0x0000005303537223 */ /* 0x000fe2000001005c */
[--C-:B------:R-:W-:Y:S02]  /*48f0*/  HADD2.F32 R58, -RZ, R38.reuse.H0_H0 ;  /* 0x20000026ff3a7230 */ /* 0x100fe40000004100 */
[----:B------:R-:W-:Y:S01]  /*4900*/  FMUL.FTZ R206, R213, R206 ;  /* 0x000000ced5ce7220 */ /* 0x000fe20000410000 */
[----:B------:R-:W-:-:S02]  /*4910*/  HADD2.F32 R223, -RZ, R38.H1_H1 ;  /* 0x30000026ffdf7230 */ /* 0x000fc40000004100 */
        /* <DEDUP_REMOVED lines=8> */
[----:B------:R-:W-:-:S02]  /*49a0*/  HADD2.F32 R212, -RZ, R37.H1_H1 ;  /* 0x30000025ffd47230 */ /* 0x000fc40000004100 */
[----:B------:R-:W-:Y:S01]  /*49b0*/  FMUL.FTZ R71, R213, R78 ;  /* 0x0000004ed5477220 */ /* 0x000fe20000410000 */
[----:B------:R-:W-:Y:S02]  /*49c0*/  HADD2.F32 R219, -RZ, R17.H1_H1 ;  /* 0x30000011ffdb7230 */ /* 0x000fe40000004100 */
[----:B------:R-:W-:Y:S01]  /*49d0*/  FFMA.FTZ R208, R206, R57, R152 ;  /* 0x00000039ced07223 */ /* 0x000fe20000010098 */
[C---:B------:R-:W-:Y:S01]  /*49e0*/  FFMA.FTZ R58, R3.reuse, R58, R104 ;  /* 0x0000003a033a7223 */ /* 0x040fe20000010068 */
[----:B------:R-:W-:Y:S01]  /*49f0*/  FFMA.FTZ R62, R3, R2, R149 ;  /* 0x00000002033e7223 */ /* 0x000fe20000010095 */
[C---:B------:R-:W-:Y:S01]  /*4a00*/  FFMA.FTZ R223, R90.reuse, R223, R105 ;  /* 0x000000df5adf7223 */ /* 0x040fe20000010069 */
[----:B------:R-:W-:Y:S01]  /*4a10*/  FFMA.FTZ R221, R90, R221, R150 ;  /* 0x000000dd5add7223 */ /* 0x000fe20000010096 */
[----:B------:R-:W-:Y:S02]  /*4a20*/  HADD2.F32 R78, -RZ, R16.H0_H0 ;  /* 0x20000010ff4e7230 */ /* 0x000fe40000004100 */
[----:B------:R-:W-:Y:S01]  /*4a30*/  FMUL.FTZ R88, R213, R88 ;  /* 0x00000058d5587220 */ /* 0x000fe20000410000 */
[----:B------:R-:W-:-:S02]  /*4a40*/  HADD2.F32 R214, -RZ, R21.H1_H1 ;  /* 0x30000015ffd67230 */ /* 0x000fc40000004100 */
[C---:B------:R-:W-:Y:S01]  /*4a50*/  FMUL.FTZ R3, R213.reuse, R56 ;  /* 0x00000038d5037220 */ /* 0x040fe20000410000 */
[----:B------:R-:W-:Y:S02]  /*4a60*/  HADD2.F32 R2, -RZ, R36.H0_H0 ;  /* 0x20000024ff027230 */ /* 0x000fe40000004100 */
[----:B------:R-:W-:Y:S01]  /*4a70*/  FMUL.FTZ R210, R213, R210 ;  /* 0x000000d2d5d27220 */ /* 0x000fe20000410000 */
[----:B------:R-:W-:Y:S02]  /*4a80*/  HADD2.F32 R57, -RZ, R37.H0_H0 ;  /* 0x20000025ff397230 */ /* 0x000fe40000004100 */
[C---:B------:R-:W-:Y:S01]  /*4a90*/  FFMA.FTZ R212, R88.reuse, R212, R103 ;  /* 0x000000d458d47223 */ /* 0x040fe20000010067 */
[----:B------:R-:W-:Y:S02]  /*4aa0*/  HADD2.F32 R90, -RZ, R17.H0_H0 ;  /* 0x20000011ff5a7230 */ /* 0x000fe40000004100 */
[----:B------:R-:W-:Y:S01]  /*4ab0*/  FFMA.FTZ R219, R88, R219, R148 ;  /* 0x000000db58db7223 */ /* 0x000fe20000010094 */
[----:B------:R-:W-:Y:S01]  /*4ac0*/  FFMA.FTZ R88, R3, R78, R145 ;  /* 0x0000004e03587223 */ /* 0x000fe20000010091 */
[C---:B------:R-:W-:Y:S01]  /*4ad0*/  FFMA.FTZ R218, R210.reuse, R218, R95 ;  /* 0x000000dad2da7223 */ /* 0x040fe2000001005f */
[----:B------:R-:W-:Y:S01]  /*4ae0*/  FFMA.FTZ R214, R210, R214, R139 ;  /* 0x000000d6d2d67223 */ /* 0x000fe2000001008b */
[C---:B------:R-:W-:Y:S01]  /*4af0*/  FFMA.FTZ R57, R71.reuse, R57, R102 ;  /* 0x0000003947397223 */ /* 0x040fe20000010066 */
[----:B------:R-:W-:Y:S01]  /*4b00*/  FFMA.FTZ R90, R71, R90, R147 ;  /* 0x0000005a475a7223 */ /* 0x000fe20000010093 */
[----:B------:R-:W-:Y:S01]  /*4b10*/  FFMA.FTZ R56, R3, R2, R100 ;  /* 0x0000000203387223 */ /* 0x000fe20000010064 */
[----:B------:R-:W-:-:S02]  /*4b20*/  HADD2.F32 R78, -RZ, R35.H0_H0 ;  /* 0x20000023ff4e7230 */ /* 0x000fc40000004100 */
[C---:B------:R-:W-:Y:S01]  /*4b30*/  FMUL.FTZ R71, R213.reuse, R202 ;  /* 0x000000cad5477220 */ /* 0x040fe20000410000 */
[----:B------:R-:W-:Y:S02]  /*4b40*/  HADD2.F32 R210, -RZ, R39.H1_H1 ;  /* 0x30000027ffd27230 */ /* 0x000fe40000004100 */
[----:B------:R-:W-:Y:S01]  /*4b50*/  FMUL.FTZ R204, R213, R204 ;  /* 0x000000ccd5cc7220 */ /* 0x000fe20000410000 */
[----:B------:R-:W-:Y:S02]  /*4b60*/  HADD2.F32 R2, -RZ, R15.H0_H0 ;  /* 0x2000000fff027230 */ /* 0x000fe40000004100 */
[----:B------:R-:W-:Y:S01]  /*4b70*/  FFMA.FTZ R78, R71, R78, R118 ;  /* 0x0000004e474e7223 */ /* 0x000fe20000010076 */
[----:B------:R-:W-:Y:S02]  /*4b80*/  HADD2.F32 R85, -RZ, R35.H1_H1 ;  /* 0x30000023ff557230 */ /* 0x000fe40000004100 */
[----:B------:R-:W-:Y:S01]  /*4b90*/  FFMA.FTZ R210, R206, R210, R107 ;  /* 0x000000d2ced27223 */ /* 0x000fe2000001006b */
[----:B------:R-:W-:-:S02]  /*4ba0*/  HADD2.F32 R3, -RZ, R15.H1_H1 ;  /* 0x3000000fff037230 */ /* 0x000fc40000004100 */
[----:B------:R-:W-:Y:S01]  /*4bb0*/  FFMA.FTZ R71, R71, R2, R159 ;  /* 0x0000000247477223 */ /* 0x000fe2000001009f */
[----:B------:R-:W-:Y:S02]  /*4bc0*/  HADD2.F32 R225, -RZ, R36.H1_H1 ;  /* 0x30000024ffe17230 */ /* 0x000fe40000004100 */
[C---:B------:R-:W-:Y:S01]  /*4bd0*/  FMUL.FTZ R70, R213.reuse, R70 ;  /* 0x00000046d5467220 */ /* 0x040fe20000410000 */
[----:B------:R-:W-:Y:S02]  /*4be0*/  HADD2.F32 R217, -RZ, R16.H1_H1 ;  /* 0x30000010ffd97230 */ /* 0x000fe40000004100 */
[C---:B------:R-:W-:Y:S01]  /*4bf0*/  FFMA.FTZ R85, R204.reuse, R85, R119 ;  /* 0x00000055cc557223 */ /* 0x040fe20000010077 */
[----:B------:R-:W-:Y:S01]  /*4c00*/  FFMA.FTZ R206, R204, R3, R160 ;  /* 0x00000003ccce7223 */ /* 0x000fe200000100a0 */
[----:B------:R-:W-:Y:S02]  /*4c10*/  HADD2.F32 R2, -RZ, R33.H0_H0 ;  /* 0x20000021ff027230 */ /* 0x000fe40000004100 */
[----:B------:R-:W-:Y:S01]  /*4c20*/  FMUL.FTZ R3, R213, R80 ;  /* 0x00000050d5037220 */ /* 0x000fe20000410000 */
[----:B------:R-:W-:-:S02]  /*4c30*/  HADD2.F32 R204, -RZ, R13.H0_H0 ;  /* 0x2000000dffcc7230 */ /* 0x000fc40000004100 */
[C---:B------:R-:W-:Y:S01]  /*4c40*/  FMUL.FTZ R200, R213.reuse, R200 ;  /* 0x000000c8d5c87220 */ /* 0x040fe20000410000 */
[----:B------:R-:W-:Y:S02]  /*4c50*/  HADD2.F32 R87, -RZ, R34.H1_H1 ;  /* 0x30000022ff577230 */ /* 0x000fe40000004100 */
[C---:B------:R-:W-:Y:S01]  /*4c60*/  FFMA.FTZ R225, R70.reuse, R225, R101 ;  /* 0x000000e146e17223 */ /* 0x040fe20000010065 */
[----:B------:R-:W-:Y:S02]  /*4c70*/  HADD2.F32 R211, -RZ, R14.H1_H1 ;  /* 0x3000000effd37230 */ /* 0x000fe40000004100 */
[----:B------:R-:W-:Y:S01]  /*4c80*/  FFMA.FTZ R217, R70, R217, R146 ;  /* 0x000000d946d97223 */ /* 0x000fe20000010092 */
[----:B------:R-:W-:Y:S01]  /*4c90*/  FMUL.FTZ R73, R213, R84 ;  /* 0x00000054d5497220 */ /* 0x000fe20000410000 */
[----:B------:R-:W-:Y:S02]  /*4ca0*/  HADD2.F32 R70, -RZ, R34.H0_H0 ;  /* 0x20000022ff467230 */ /* 0x000fe40000004100 */
[----:B------:R-:W-:Y:S01]  /*4cb0*/  FFMA.FTZ R84, R3, R2, R114 ;  /* 0x0000000203547223 */ /* 0x000fe20000010072 */
[----:B------:R-:W-:-:S02]  /*4cc0*/  HADD2.F32 R91, -RZ, R33.H1_H1 ;  /* 0x30000021ff5b7230 */ /* 0x000fc40000004100 */
[----:B------:R-:W-:Y:S01]  /*4cd0*/  FFMA.FTZ R204, R3, R204, R155 ;  /* 0x000000cc03cc7223 */ /* 0x000fe2000001009b */
[----:B------:R-:W-:Y:S02]  /*4ce0*/  HADD2.F32 R209, -RZ, R13.H1_H1 ;  /* 0x3000000dffd17230 */ /* 0x000fe40000004100 */
[----:B------:R-:W-:Y:S01]  /*4cf0*/  FMUL.FTZ R86, R213, R86 ;  /* 0x00000056d5567220 */ /* 0x000fe20000410000 */
[----:B------:R-:W-:Y:S02]  /*4d00*/  HADD2.F32 R202, -RZ, R14.H0_H0 ;  /* 0x2000000effca7230 */ /* 0x000fe40000004100 */
[C---:B------:R-:W-:Y:S01]  /*4d10*/  FFMA.FTZ R87, R200.reuse, R87, R117 ;  /* 0x00000057c8577223 */ /* 0x040fe20000010075 */
[--C-:B------:R-:W-:Y:S02]  /*4d20*/  HADD2.F32 R2, -RZ, R32.reuse.H0_H0 ;  /* 0x20000020ff027230 */ /* 0x100fe40000004100 */
[----:B------:R-:W-:Y:S01]  /*4d30*/  FFMA.FTZ R211, R200, R211, R158 ;  /* 0x000000d3c8d37223 */ /* 0x000fe2000001009e */
[----:B------:R-:W-:-:S02]  /*4d40*/  HADD2.F32 R215, -RZ, R32.H1_H1 ;  /* 0x30000020ffd77230 */ /* 0x000fc40000004100 */
[C---:B------:R-:W-:Y:S01]  /*4d50*/  FMUL.FTZ R3, R213.reuse, R68 ;  /* 0x00000044d5037220 */ /* 0x040fe20000410000 */
[--C-:B------:R-:W-:Y:S02]  /*4d60*/  HADD2.F32 R207, -RZ, R12.reuse.H1_H1 ;  /* 0x3000000cffcf7230 */ /* 0x100fe40000004100 */
[----:B------:R-:W-:Y:S01]  /*4d70*/  FMUL.FTZ R74, R213, R74 ;  /* 0x0000004ad54a7220 */ /* 0x000fe20000410000 */
[----:B------:R-:W-:Y:S02]  /*4d80*/  HADD2.F32 R200, -RZ, R12.H0_H0 ;  /* 0x2000000cffc87230 */ /* 0x000fe40000004100 */
[C---:B------:R-:W-:Y:S01]  /*4d90*/  FFMA.FTZ R80, R73.reuse, R70, R116 ;  /* 0x0000004649507223 */ /* 0x040fe20000010074 */
[C---:B------:R-:W-:Y:S01]  /*4da0*/  FFMA.FTZ R91, R86.reuse, R91, R115 ;  /* 0x0000005b565b7223 */ /* 0x040fe20000010073 */
[----:B------:R-:W-:Y:S01]  /*4db0*/  FFMA.FTZ R209, R86, R209, R156 ;  /* 0x000000d156d17223 */ /* 0x000fe2000001009c */
[----:B------:R-:W-:Y:S01]  /*4dc0*/  FFMA.FTZ R70, R73, R202, R157 ;  /* 0x000000ca49467223 */ /* 0x000fe2000001009d */
[----:B------:R-:W-:Y:S01]  /*4dd0*/  FFMA.FTZ R86, R3, R2, R112 ;  /* 0x0000000203567223 */ /* 0x000fe20000010070 */
[C---:B------:R-:W-:Y:S01]  /*4de0*/  FFMA.FTZ R215, R74.reuse, R215, R113 ;  /* 0x000000d74ad77223 */ /* 0x040fe20000010071 */
[----:B------:R-:W-:Y:S01]  /*4df0*/  FFMA.FTZ R207, R74, R207, R154 ;  /* 0x000000cf4acf7223 */ /* 0x000fe2000001009a */
[----:B------:R-:W-:-:S02]  /*4e00*/  HADD2.F32 R75, -RZ, R31.H0_H0 ;  /* 0x2000001fff4b7230 */ /* 0x000fc40000004100 */
[----:B------:R-:W-:Y:S01]  /*4e10*/  FMUL.FTZ R73, R213, R196 ;  /* 0x000000c4d5497220 */ /* 0x000fe20000410000 */
[----:B------:R-:W-:Y:S02]  /*4e20*/  HADD2.F32 R2, -RZ, R11.H0_H0 ;  /* 0x2000000bff027230 */ /* 0x000fe40000004100 */
[----:B------:R-:W-:Y:S01]  /*4e30*/  FFMA.FTZ R68, R3, R200, R153 ;  /* 0x000000c803447223 */ /* 0x000fe20000010099 */
[----:B------:R-:W-:Y:S02]  /*4e40*/  HADD2.F32 R74, -RZ, R30.H0_H0 ;  /* 0x2000001eff4a7230 */ /* 0x000fe40000004100 */
[C---:B------:R-:W-:Y:S01]  /*4e50*/  FMUL.FTZ R3, R213.reuse, R194 ;  /* 0x000000c2d5037220 */ /* 0x040fe20000410000 */
[----:B------:R-:W-:Y:S02]  /*4e60*/  HADD2.F32 R196, -RZ, R10.H0_H0 ;  /* 0x2000000affc47230 */ /* 0x000fe40000004100 */
[----:B------:R-:W-:Y:S01]  /*4e70*/  FMUL.FTZ R202, R213, R198 ;  /* 0x000000c6d5ca7220 */ /* 0x000fe20000410000 */
[C---:B------:R-:W-:Y:S01]  /*4e80*/  FFMA.FTZ R75, R73.reuse, R75, R126 ;  /* 0x0000004b494b7223 */ /* 0x040fe2000001007e */
[----:B------:R-:W-:Y:S01]  /*4e90*/  FFMA.FTZ R198, R73, R2, R167 ;  /* 0x0000000249c67223 */ /* 0x000fe200000100a7 */
[C---:B------:R-:W-:Y:S01]  /*4ea0*/  FFMA.FTZ R74, R3.reuse, R74, R124 ;  /* 0x0000004a034a7223 */ /* 0x040fe2000001007c */
[----:B------:R-:W-:Y:S01]  /*4eb0*/  FFMA.FTZ R196, R3, R196, R165 ;  /* 0x000000c403c47223 */ /* 0x000fe200000100a5 */
[----:B------:R-:W-:-:S02]  /*4ec0*/  HADD2.F32 R73, -RZ, R29.H0_H0 ;  /* 0x2000001dff497230 */ /* 0x000fc40000004100 */
[C---:B------:R-:W-:Y:S01]  /*4ed0*/  FMUL.FTZ R3, R213.reuse, R182 ;  /* 0x000000b6d5037220 */ /* 0x040fe20000410000 */
[----:B------:R-:W-:Y:S02]  /*4ee0*/  HADD2.F32 R194, -RZ, R9.H0_H0 ;  /* 0x20000009ffc27230 */ /* 0x000fe40000004100 */
[----:B------:R-:W-:Y:S01]  /*4ef0*/  FMUL.FTZ R190, R213, R190 ;  /* 0x000000bed5be7220 */ /* 0x000fe20000410000 */
[----:B------:R-:W-:Y:S02]  /*4f00*/  HADD2.F32 R200, -RZ, R31.H1_H1 ;  /* 0x3000001fffc87230 */ /* 0x000fe40000004100 */
[C---:B------:R-:W-:Y:S01]  /*4f10*/  FFMA.FTZ R73, R3.reuse, R73, R122 ;  /* 0x0000004903497223 */ /* 0x040fe2000001007a */
[----:B------:R-:W-:Y:S02]  /*4f20*/  HADD2.F32 R201, -RZ, R11.H1_H1 ;  /* 0x3000000bffc97230 */ /* 0x000fe40000004100 */
[----:B------:R-:W-:Y:S01]  /*4f30*/  FFMA.FTZ R194, R3, R194, R163 ;  /* 0x000000c203c27223 */ /* 0x000fe200000100a3 */
[----:B------:R-:W-:-:S02]  /*4f40*/  HADD2.F32 R203, -RZ, R30.H1_H1 ;  /* 0x3000001effcb7230 */ /* 0x000fc40000004100 */
[C---:B------:R-:W-:Y:S01]  /*4f50*/  FMUL.FTZ R3, R213.reuse, R72 ;  /* 0x00000048d5037220 */ /* 0x040fe20000410000 */
[----:B------:R-:W-:Y:S02]  /*4f60*/  HADD2.F32 R199, -RZ, R10.H1_H1 ;  /* 0x3000000affc77230 */ /* 0x000fe40000004100 */
[----:B------:R-:W-:Y:S01]  /*4f70*/  FMUL.FTZ R76, R213, R76 ;  /* 0x0000004cd54c7220 */ /* 0x000fe20000410000 */
[--C-:B------:R-:W-:Y:S02]  /*4f80*/  HADD2.F32 R2, -RZ, R28.reuse.H0_H0 ;  /* 0x2000001cff027230 */ /* 0x100fe40000004100 */
[C---:B------:R-:W-:Y:S01]  /*4f90*/  FFMA.FTZ R200, R202.reuse, R200, R127 ;  /* 0x000000c8cac87223 */ /* 0x040fe2000001007f */
[----:B------:R-:W-:Y:S02]  /*4fa0*/  HADD2.F32 R205, -RZ, R28.H1_H1 ;  /* 0x3000001cffcd7230 */ /* 0x000fe40000004100 */
[----:B------:R-:W-:Y:S01]  /*4fb0*/  FFMA.FTZ R201, R202, R201, R168 ;  /* 0x000000c9cac97223 */ /* 0x000fe200000100a8 */
[----:B------:R-:W-:-:S02]  /*4fc0*/  HADD2.F32 R182, -RZ, R8.H0_H0 ;  /* 0x20000008ffb67230 */ /* 0x000fc40000004100 */
[C---:B------:R-:W-:Y:S01]  /*4fd0*/  FFMA.FTZ R203, R190.reuse, R203, R125 ;  /* 0x000000cbbecb7223 */ /* 0x040fe2000001007d */
[----:B------:R-:W-:Y:S02]  /*4fe0*/  HADD2.F32 R193, -RZ, R8.H1_H1 ;  /* 0x30000008ffc17230 */ /* 0x000fe40000004100 */
[----:B------:R-:W-:Y:S01]  /*4ff0*/  FFMA.FTZ R199, R190, R199, R166 ;  /* 0x000000c7bec77223 */ /* 0x000fe200000100a6 */
[----:B------:R-:W-:Y:S02]  /*5000*/  HADD2.F32 R202, -RZ, R29.H1_H1 ;  /* 0x3000001dffca7230 */ /* 0x000fe40000004100 */
[C---:B------:R-:W-:Y:S01]  /*5010*/  FMUL.FTZ R184, R213.reuse, R184 ;  /* 0x000000b8d5b87220 */ /* 0x040fe20000410000 */
[----:B------:R-:W-:Y:S02]  /*5020*/  HADD2.F32 R195, -RZ, R9.H1_H1 ;  /* 0x30000009ffc37230 */ /* 0x000fe40000004100 */
[----:B------:R-:W-:Y:S01]  /*5030*/  FMUL.FTZ R77, R213, R192 ;  /* 0x000000c0d54d7220 */ /* 0x000fe20000410000 */
[----:B------:R-:W-:-:S02]  /*5040*/  HADD2.F32 R190, -RZ, R7.H0_H0 ;  /* 0x20000007ffbe7230 */ /* 0x000fc40000004100 */
[C---:B------:R-:W-:Y:S01]  /*5050*/  FFMA.FTZ R72, R3.reuse, R2, R120 ;  /* 0x0000000203487223 */ /* 0x040fe20000010078 */
[----:B------:R-:W-:Y:S01]  /*5060*/  FFMA.FTZ R192, R3, R182, R161 ;  /* 0x000000b603c07223 */ /* 0x000fe200000100a1 */
[C---:B------:R-:W-:Y:S01]  /*5070*/  FFMA.FTZ R205, R76.reuse, R205, R121 ;  /* 0x000000cd4ccd7223 */ /* 0x040fe20000010079 */
[----:B------:R-:W-:Y:S01]  /*5080*/  FFMA.FTZ R193, R76, R193, R162 ;  /* 0x000000c14cc17223 */ /* 0x000fe200000100a2 */
[----:B------:R-:W-:Y:S02]  /*5090*/  HADD2.F32 R2, -RZ, R26.H0_H0 ;  /* 0x2000001aff027230 */ /* 0x000fe40000004100 */
[----:B------:R-:W-:Y:S01]  /*50a0*/  FMUL.FTZ R3, R213, R180 ;  /* 0x000000b4d5037220 */ /* 0x000fe20000410000 */
[----:B------:R-:W-:Y:S02]  /*50b0*/  HADD2.F32 R76, -RZ, R6.H0_H0 ;  /* 0x20000006ff4c7230 */ /* 0x000fe40000004100 */
[C---:B------:R-:W-:Y:S01]  /*50c0*/  FFMA.FTZ R202, R184.reuse, R202, R123 ;  /* 0x000000cab8ca7223 */ /* 0x040fe2000001007b */
[----:B------:R-:W-:Y:S01]  /*50d0*/  FFMA.FTZ R195, R184, R195, R164 ;  /* 0x000000c3b8c37223 */ /* 0x000fe200000100a4 */
[----:B------:R-:W-:Y:S01]  /*50e0*/  FFMA.FTZ R182, R77, R190, R175 ;  /* 0x000000be4db67223 */ /* 0x000fe200000100af */
[----:B------:R-:W-:-:S02]  /*50f0*/  HADD2.F32 R184, -RZ, R27.H0_H0 ;  /* 0x2000001bffb87230 */ /* 0x000fc40000004100 */
[C---:B------:R-:W-:Y:S01]  /*5100*/  FMUL.FTZ R190, R213.reuse, R188 ;  /* 0x000000bcd5be7220 */ /* 0x040fe20000410000 */
[----:B------:R-:W-:Y:S01]  /*5110*/  FMUL.FTZ R188, R213, R186 ;  /* 0x000000bad5bc7220 */ /* 0x000fe20000410000 */
[C---:B------:R-:W-:Y:S01]  /*5120*/  FFMA.FTZ R186, R3.reuse, R2, R132 ;  /* 0x0000000203ba7223 */ /* 0x040fe20000010084 */
[----:B------:R-:W-:Y:S01]  /*5130*/  FFMA.FTZ R180, R3, R76, R173 ;  /* 0x0000004c03b47223 */ /* 0x000fe200000100ad */
[----:B------:R-:W-:Y:S01]  /*5140*/  FFMA.FTZ R184, R77, R184, R134 ;  /* 0x000000b84db87223 */ /* 0x000fe20000010086 */
[----:B------:R-:W0:Y:S01]  /*5150*/  @!P3 LDC.64 R2, c[0x0][0x258] ;  /* 0x00009600ff02bb82 */ /* 0x000e220000000a00 */
[C---:B------:R-:W-:Y:S01]  /*5160*/  FMUL.FTZ R179, R213.reuse, R64 ;  /* 0x00000040d5b37220 */ /* 0x040fe20000410000 */
[----:B------:R-:W-:Y:S02]  /*5170*/  HADD2.F32 R64, -RZ, R4.H0_H0 ;  /* 0x20000004ff407230 */ /* 0x000fe40000004100 */
[----:B------:R-:W-:Y:S01]  /*5180*/  FMUL.FTZ R183, R213, R0 ;  /* 0x00000000d5b77220 */ /* 0x000fe20000410000 */
[----:B------:R-:W-:Y:S01]  /*5190*/  F2FP.F16.F32.PACK_AB R67, R82, R67 ;  /* 0x000000435243723e */ /* 0x000fe200000000ff */
[----:B------:R-:W-:Y:S01]  /*51a0*/  HADD2.F32 R189, -RZ, R26.H1_H1 ;  /* 0x3000001affbd7230 */ /* 0x000fe20000004100 */
[----:B------:R-:W-:Y:S01]  /*51b0*/  F2FP.F16.F32.PACK_AB R65, R218, R65 ;  /* 0x00000041da41723e */ /* 0x000fe200000000ff */
[----:B------:R-:W-:Y:S01]  /*51c0*/  FFMA.FTZ R0, R183, R64, R169 ;  /* 0x00000040b7007223 */ /* 0x000fe200000100a9 */
[----:B------:R-:W1:Y:S01]  /*51d0*/  LDC.64 R76, c[0x0][0x2b8] ;  /* 0x0000ae00ff4c7b82 */ /* 0x000e620000000a00 */
[----:B------:R-:W-:Y:S01]  /*51e0*/  F2FP.F16.F32.PACK_AB R64, R220, R83 ;  /* 0x00000053dc40723e */ /* 0x000fe200000000ff */
[----:B------:R-:W-:-:S02]  /*51f0*/  HADD2.F32 R181, -RZ, R6.H1_H1 ;  /* 0x30000006ffb57230 */ /* 0x000fc40000004100 */
[C---:B------:R-:W-:Y:S01]  /*5200*/  FFMA.FTZ R189, R188.reuse, R189, R133 ;  /* 0x000000bdbcbd7223 */ /* 0x040fe20000010085 */
[----:B------:R-:W-:Y:S02]  /*5210*/  HADD2.F32 R187, -RZ, R27.H1_H1 ;  /* 0x3000001bffbb7230 */ /* 0x000fe40000004100 */
[----:B------:R-:W-:Y:S01]  /*5220*/  FMUL.FTZ R224, R213, R178 ;  /* 0x000000b2d5e07220 */ /* 0x000fe20000410000 */
[----:B------:R-:W-:Y:S02]  /*5230*/  HADD2.F32 R185, -RZ, R7.H1_H1 ;  /* 0x30000007ffb97230 */ /* 0x000fe40000004100 */
[----:B------:R-:W-:Y:S01]  /*5240*/  FFMA.FTZ R181, R188, R181, R174 ;  /* 0x000000b5bcb57223 */ /* 0x000fe200000100ae */
[----:B------:R-:W2:Y:S01]  /*5250*/  LDC.64 R82, c[0x0][0x2c0] ;  /* 0x0000b000ff527b82 */ /* 0x000ea20000000a00 */
[----:B------:R-:W-:Y:S02]  /*5260*/  HADD2.F32 R188, -RZ, R25.H0_H0 ;  /* 0x20000019ffbc7230 */ /* 0x000fe40000004100 */
[----:B------:R-:W-:Y:S01]  /*5270*/  FFMA.FTZ R187, R190, R187, R135 ;  /* 0x000000bbbebb7223 */ /* 0x000fe20000010087 */
[----:B------:R-:W-:-:S02]  /*5280*/  HADD2.F32 R222, -RZ, R5.H0_H0 ;  /* 0x20000005ffde7230 */ /* 0x000fc40000004100 */
[----:B------:R-:W-:Y:S01]  /*5290*/  FFMA.FTZ R185, R190, R185, R176 ;  /* 0x000000b9beb97223 */ /* 0x000fe200000100b0 */
[----:B------:R-:W-:Y:S01]  /*52a0*/  HADD2.F32 R197, -RZ, R5.H1_H1 ;  /* 0x30000005ffc57230 */ /* 0x000fe20000004100 */
[----:B------:R-:W-:Y:S01]  /*52b0*/  F2FP.F16.F32.PACK_AB R66, R61, R66 ;  /* 0x000000423d42723e */ /* 0x000fe200000000ff */
[----:B------:R-:W-:Y:S02]  /*52c0*/  HADD2.F32 R190, -RZ, R24.H0_H0 ;  /* 0x20000018ffbe7230 */ /* 0x000fe40000004100 */
[----:B------:R-:W-:Y:S01]  /*52d0*/  FMUL.FTZ R218, R213, R60 ;  /* 0x0000003cd5da7220 */ /* 0x000fe20000410000 */
[----:B0-----:R-:W-:-:S04]  /*52e0*/  @!P3 IMAD.WIDE R2, R177, 0x4, R2 ;  /* 0x00000004b102b825 */ /* 0x001fc800078e0202 */
[C---:B------:R-:W-:Y:S01]  /*52f0*/  FFMA.FTZ R188, R179.reuse, R188, R130 ;  /* 0x000000bcb3bc7223 */ /* 0x040fe20000010082 */
[----:B------:R-:W-:Y:S01]  /*5300*/  FFMA.FTZ R178, R179, R222, R171 ;  /* 0x000000deb3b27223 */ /* 0x000fe200000100ab */
[----:B------:R-:W-:Y:S01]  /*5310*/  FFMA.FTZ R179, R224, R197, R172 ;  /* 0x000000c5e0b37223 */ /* 0x000fe200000100ac */
[----:B------:R-:W-:Y:S01]  /*5320*/  HADD2.F32 R191, -RZ, R25.H1_H1 ;  /* 0x30000019ffbf7230 */ /* 0x000fe20000004100 */
[----:B------:R0:W-:Y:S01]  /*5330*/  @!P3 STG.E desc[UR4][R2.64], R213 ;  /* 0x000000d50200b986 */ /* 0x0001e2000c101904 */
[----:B------:R-:W-:Y:S01]  /*5340*/  FFMA.FTZ R190, R183, R190, R128 ;  /* 0x000000beb7be7223 */ /* 0x000fe20000010080 */
[----:B-1----:R-:W-:Y:S01]  /*5350*/  IMAD.WIDE.U32 R60, R89, 0x10, R76 ;  /* 0x00000010593c7825 */ /* 0x002fe200078e004c */
[----:B------:R-:W-:-:S03]  /*5360*/  F2FP.F16.F32.PACK_AB R55, R216, R55 ;  /* 0x00000037d837723e */ /* 0x000fc600000000ff */
[----:B------:R-:W-:Y:S01]  /*5370*/  FFMA.FTZ R191, R224, R191, R131 ;  /* 0x000000bfe0bf7223 */ /* 0x000fe20000010083 */
[----:B------:R-:W-:Y:S01]  /*5380*/  F2FP.F16.F32.PACK_AB R54, R229, R54 ;  /* 0x00000036e536723e */ /* 0x000fe200000000ff */
[----:B------:R-:W-:Y:S01]  /*5390*/  HADD2.F32 R197, -RZ, R24.H1_H1 ;  /* 0x30000018ffc57230 */ /* 0x000fe20000004100 */
[----:B------:R1:W-:Y:S01]  /*53a0*/  STG.E.128 desc[UR4][R60.64], R64 ;  /* 0x000000403c007986 */ /* 0x0003e2000c101d04 */
[----:B------:R-:W-:Y:S01]  /*53b0*/  HADD2.F32 R183, -RZ, R4.H1_H1 ;  /* 0x30000004ffb77230 */ /* 0x000fe20000004100 */
[----:B------:R-:W-:Y:S02]  /*53c0*/  F2FP.F16.F32.PACK_AB R53, R214, R53 ;  /* 0x00000035d635723e */ /* 0x000fe400000000ff */
[----:B------:R-:W-:Y:S01]  /*53d0*/  F2FP.F16.F32.PACK_AB R52, R227, R52 ;  /* 0x00000034e334723e */ /* 0x000fe200000000ff */
[----:B0-----:R-:W-:Y:S01]  /*53e0*/  IMAD.WIDE.U32 R2, R81, 0x10, R76 ;  /* 0x0000001051027825 */ /* 0x001fe200078e004c */
[----:B------:R-:W-:-:S03]  /*53f0*/  IADD3 R213, R89, 0x80, RZ ;  /* 0x0000008059d57810 */ /* 0x000fc60007ffe0ff */
[C---:B------:R-:W-:Y:S01]  /*5400*/  FFMA.FTZ R197, R218.reuse, R197, R129 ;  /* 0x000000c5dac57223 */ /* 0x040fe20000010081 */
[----:B------:R-:W-:Y:S01]  /*5410*/  F2FP.F16.F32.PACK_AB R56, R225, R56 ;  /* 0x00000038e138723e */ /* 0x000fe200000000ff */
[----:B------:R-:W-:Y:S01]  /*5420*/  FFMA.FTZ R183, R218, R183, R170 ;  /* 0x000000b7dab77223 */ /* 0x000fe200000100aa */
[----:B------:R-:W-:Y:S02]  /*5430*/  F2FP.F16.F32.PACK_AB R57, R212, R57 ;  /* 0x00000039d439723e */ /* 0x000fe400000000ff */
[----:B------:R-:W-:Y:S02]  /*5440*/  F2FP.F16.F32.PACK_AB R58, R223, R58 ;  /* 0x0000003adf3a723e */ /* 0x000fe400000000ff */
[----:B------:R-:W-:Y:S02]  /*5450*/  F2FP.F16.F32.PACK_AB R59, R210, R59 ;  /* 0x0000003bd23b723e */ /* 0x000fe400000000ff */
[----:B------:R-:W-:Y:S02]  /*5460*/  F2FP.F16.F32.PACK_AB R63, R208, R63 ;  /* 0x0000003fd03f723e */ /* 0x000fe400000000ff */
[----:B-1----:R-:W-:Y:S01]  /*5470*/  F2FP.F16.F32.PACK_AB R60, R217, R88 ;  /* 0x00000058d93c723e */ /* 0x002fe200000000ff */
[----:B--2---:R-:W-:Y:S01]  /*5480*/  IMAD.WIDE.U32 R88, R89, 0x10, R82 ;  /* 0x0000001059587825 */ /* 0x004fe200078e0052 */
[----:B------:R-:W-:-:S02]  /*5490*/  F2FP.F16.F32.PACK_AB R64, R215, R86 ;  /* 0x00000056d740723e */ /* 0x000fc400000000ff */
[----:B------:R-:W-:Y:S02]  /*54a0*/  F2FP.F16.F32.PACK_AB R65, R91, R84 ;  /* 0x000000545b41723e */ /* 0x000fe400000000ff */
[----:B------:R-:W-:Y:S01]  /*54b0*/  F2FP.F16.F32.PACK_AB R66, R87, R80 ;  /* 0x000000505742723e */ /* 0x000fe200000000ff */
[--C-:B------:R-:W-:Y:S01]  /*54c0*/  IMAD.WIDE.U32 R86, R79, 0x10, R76.reuse ;  /* 0x000000104f567825 */ /* 0x100fe200078e004c */
[----:B------:R-:W-:Y:S01]  /*54d0*/  F2FP.F16.F32.PACK_AB R67, R85, R78 ;  /* 0x0000004e5543723e */ /* 0x000fe200000000ff */
[----:B------:R0:W-:Y:S01]  /*54e0*/  STG.E.128 desc[UR4][R88.64], R52 ;  /* 0x0000003458007986 */ /* 0x0001e2000c101d04 */
[----:B------:R-:W-:Y:S01]  /*54f0*/  F2FP.F16.F32.PACK_AB R61, R219, R90 ;  /* 0x0000005adb3d723e */ /* 0x000fe200000000ff */
[----:B------:R-:W-:Y:S01]  /*5500*/  IMAD.WIDE.U32 R84, R213, 0x10, R76 ;  /* 0x00000010d5547825 */ /* 0x000fe200078e004c */
[----:B------:R-:W-:Y:S02]  /*5510*/  F2FP.F16.F32.PACK_AB R62, R221, R62 ;  /* 0x0000003edd3e723e */ /* 0x000fe400000000ff */
[----:B------:R-:W-:Y:S01]  /*5520*/  F2FP.F16.F32.PACK_AB R71, R206, R71 ;  /* 0x00000047ce47723e */ /* 0x000fe200000000ff */
[--C-:B------:R-:W-:Y:S01]  /*5530*/  IMAD.WIDE.U32 R90, R213, 0x10, R82.reuse ;  /* 0x00000010d55a7825 */ /* 0x100fe200078e0052 */
[----:B------:R-:W-:Y:S01]  /*5540*/  F2FP.F16.F32.PACK_AB R70, R211, R70 ;  /* 0x00000046d346723e */ /* 0x000fe200000000ff */
[----:B------:R1:W-:Y:S01]  /*5550*/  STG.E.128 desc[UR4][R84.64], R56 ;  /* 0x0000003854007986 */ /* 0x0003e2000c101d04 */
[----:B------:R-:W-:Y:S01]  /*5560*/  F2FP.F16.F32.PACK_AB R68, R207, R68 ;  /* 0x00000044cf44723e */ /* 0x000fe200000000ff */
[--C-:B------:R-:W-:Y:S01]  /*5570*/  IMAD.WIDE.U32 R78, R79, 0x10, R82.reuse ;  /* 0x000000104f4e7825 */ /* 0x100fe200078e0052 */
[----:B------:R-:W-:Y:S01]  /*5580*/  F2FP.F16.F32.PACK_AB R72, R205, R72 ;  /* 0x00000048cd48723e */ /* 0x000fe200000000ff */
[----:B------:R2:W-:Y:S01]  /*5590*/  STG.E.128 desc[UR4][R90.64], R60 ;  /* 0x0000003c5a007986 */ /* 0x0005e2000c101d04 */
[----:B------:R-:W-:Y:S01]  /*55a0*/  F2FP.F16.F32.PACK_AB R73, R202, R73 ;  /* 0x00000049ca49723e */ /* 0x000fe200000000ff */
[----:B------:R-:W-:Y:S01]  /*55b0*/  IMAD.WIDE.U32 R80, R81, 0x10, R82 ;  /* 0x0000001051507825 */ /* 0x000fe200078e0052 */
[----:B------:R-:W-:Y:S01]  /*55c0*/  F2FP.F16.F32.PACK_AB R74, R203, R74 ;  /* 0x0000004acb4a723e */ /* 0x000fe200000000ff */
[----:B------:R3:W-:Y:S01]  /*55d0*/  STG.E.128 desc[UR4][R86.64], R64 ;  /* 0x0000004056007986 */ /* 0x0007e2000c101d04 */
[----:B------:R-:W-:Y:S01]  /*55e0*/  F2FP.F16.F32.PACK_AB R75, R200, R75 ;  /* 0x0000004bc84b723e */ /* 0x000fe200000000ff */
[----:B------:R-:W-:Y:S01]  /*55f0*/  IMAD.WIDE.U32 R76, R69, 0x10, R76 ;  /* 0x00000010454c7825 */ /* 0x000fe200078e004c */
[----:B0-----:R-:W-:-:S02]  /*5600*/  F2FP.F16.F32.PACK_AB R55, R201, R198 ;  /* 0x000000c6c937723e */ /* 0x001fc400000000ff */
[----:B------:R-:W-:Y:S01]  /*5610*/  F2FP.F16.F32.PACK_AB R54, R199, R196 ;  /* 0x000000c4c736723e */ /* 0x000fe200000000ff */
[----:B------:R-:W-:Y:S01]  /*5620*/  IMAD.WIDE.U32 R82, R69, 0x10, R82 ;  /* 0x0000001045527825 */ /* 0x000fe200078e0052 */
[----:B------:R-:W-:Y:S02]  /*5630*/  F2FP.F16.F32.PACK_AB R69, R209, R204 ;  /* 0x000000ccd145723e */ /* 0x000fe400000000ff */
[----:B------:R-:W-:Y:S02]  /*5640*/  F2FP.F16.F32.PACK_AB R53, R195, R194 ;  /* 0x000000c2c335723e */ /* 0x000fe400000000ff */
[----:B------:R-:W-:Y:S01]  /*5650*/  F2FP.F16.F32.PACK_AB R52, R193, R192 ;  /* 0x000000c0c134723e */ /* 0x000fe200000000ff */
[----:B------:R3:W-:Y:S01]  /*5660*/  STG.E.128 desc[UR4][R78.64], R68 ;  /* 0x000000444e007986 */ /* 0x0007e2000c101d04 */
[----:B-1----:R-:W-:Y:S02]  /*5670*/  F2FP.F16.F32.PACK_AB R56, R197, R190 ;  /* 0x000000bec538723e */ /* 0x002fe400000000ff */
[----:B------:R-:W-:Y:S01]  /*5680*/  F2FP.F16.F32.PACK_AB R57, R191, R188 ;  /* 0x000000bcbf39723e */ /* 0x000fe200000000ff */
[----:B------:R3:W-:Y:S01]  /*5690*/  STG.E.128 desc[UR4][R2.64], R72 ;  /* 0x0000004802007986 */ /* 0x0007e2000c101d04 */
[----:B------:R-:W-:-:S02]  /*56a0*/  F2FP.F16.F32.PACK_AB R58, R189, R186 ;  /* 0x000000babd3a723e */ /* 0x000fc400000000ff */
[----:B------:R-:W-:Y:S01]  /*56b0*/  F2FP.F16.F32.PACK_AB R59, R187, R184 ;  /* 0x000000b8bb3b723e */ /* 0x000fe200000000ff */
[----:B------:R3:W-:Y:S01]  /*56c0*/  STG.E.128 desc[UR4][R80.64], R52 ;  /* 0x0000003450007986 */ /* 0x0007e2000c101d04 */
[----:B--2---:R-:W-:Y:S02]  /*56d0*/  F2FP.F16.F32.PACK_AB R63, R185, R182 ;  /* 0x000000b6b93f723e */ /* 0x004fe400000000ff */
[----:B------:R-:W-:Y:S01]  /*56e0*/  F2FP.F16.F32.PACK_AB R62, R181, R180 ;  /* 0x000000b4b53e723e */ /* 0x000fe200000000ff */
[----:B------:R3:W-:Y:S01]  /*56f0*/  STG.E.128 desc[UR4][R76.64], R56 ;  /* 0x000000384c007986 */ /* 0x0007e2000c101d04 */
[----:B------:R-:W-:Y:S02]  /*5700*/  F2FP.F16.F32.PACK_AB R61, R179, R178 ;  /* 0x000000b2b33d723e */ /* 0x000fe400000000ff */
[----:B------:R-:W-:Y:S02]  /*5710*/  F2FP.F16.F32.PACK_AB R60, R183, R0 ;  /* 0x00000000b73c723e */ /* 0x000fe400000000ff */
[----:B------:R-:W-:-:S02]  /*5720*/  IADD3 R177, R177, UR8, RZ ;  /* 0x00000008b1b17c10 */ /* 0x000fc4000fffe0ff */
[----:B------:R-:W-:Y:S01]  /*5730*/  SEL R0, RZ, 0x1, P2 ;  /* 0x00000001ff007807 */ /* 0x000fe20001000000 */
[----:B------:R3:W-:Y:S01]  /*5740*/  STG.E.128 desc[UR4][R82.64], R60 ;  /* 0x0000003c52007986 */ /* 0x0007e2000c101d04 */
[----:B------:R-:W-:-:S13]  /*5750*/  ISETP.GE.AND P3, PT, R177, UR9, PT ;  /* 0x00000009b1007c0c */ /* 0x000fda000bf66270 */
[----:B------:R-:W-:Y:S05]  /*5760*/  @!P3 BRA `(.L_x_3815) ;  /* 0xffffffb000acb947 */ /* 0x000fea000383ffff */
[----:B------:R-:W-:Y:S05]  /*5770*/  EXIT ;  /* 0x000000000000794d */ /* 0x000fea0003800000 */
.L_x_3814:
[----:B------:R-:W-:Y:S01]  /*5780*/  HFMA2.MMA R60, -RZ, RZ, 0, 5.9604644775390625e-08 ;  /* 0x00000001ff3c7435 */ /* 0x000fe200000001ff */
[----:B------:R-:W-:Y:S02]  /*5790*/  MOV R233, R0 ;  /* 0x0000000000e97202 */ /* 0x000fe40000000f00 */
[----:B------:R-:W-:Y:S02]  /*57a0*/  MOV R235, 0x1f ;  /* 0x0000001f00eb7802 */ /* 0x000fe40000000f00 */
[----:B------:R-:W-:-:S07]  /*57b0*/  MOV R58, 0xffffffff ;  /* 0xffffffff003a7802 */ /* 0x000fce0000000f00 */
[----:B-----5:R-:W-:Y:S05]  /*57c0*/  WARPSYNC.COLLECTIVE R58, `(.L_x_3816) ;  /* 0x000000003a087348 */ /* 0x020fea0003c00000 */
[----:B------:R0:W1:Y:S02]  /*57d0*/  SHFL.BFLY P4, R231, R233, R60, R235 ;  /* 0x0c00003ce9e77389 */ /* 0x00006400000800eb */
[----:B01---5:R-:W-:Y:S01]  /*57e0*/  ENDCOLLECTIVE ;  /* 0x000000000000791b */ /* 0x023fe20003800000 */
.L_x_3816:
[----:B------:R-:W-:Y:S01]  /*57f0*/  HFMA2.MMA R60, -RZ, RZ, 0, 1.1920928955078125e-07 ;  /* 0x00000002ff3c7435 */ /* 0x000fe200000001ff */
[----:B------:R-:W-:-:S05]  /*5800*/  MOV R3, R231 ;  /* 0x000000e700037202 */ /* 0x000fca0000000f00 */
[----:B------:R-:W-:-:S05]  /*5810*/  FADD.FTZ R3, R0, R3 ;  /* 0x0000000300037221 */ /* 0x000fca0000010000 */
[----:B------:R-:W-:-:S07]  /*5820*/  MOV R233, R3 ;  /* 0x0000000300e97202 */ /* 0x000fce0000000f00 */
[----:B------:R-:W-:Y:S05]  /*5830*/  WARPSYNC.COLLECTIVE R58, `(.L_x_3817) ;  /* 0x000000003a087348 */ /* 0x000fea0003c00000 */
[----:B------:R0:W1:Y:S02]  /*5840*/  SHFL.BFLY P4, R231, R233, R60, R235 ;  /* 0x0c00003ce9e77389 */ /* 0x00006400000800eb */
[----:B01----:R-:W-:Y:S01]  /*5850*/  ENDCOLLECTIVE ;  /* 0x000000000000791b */ /* 0x003fe20003800000 */
.L_x_3817:
[----:B------:R-:W-:Y:S01]  /*5860*/  HFMA2.MMA R60, -RZ, RZ, 0, 2.384185791015625e-07 ;  /* 0x00000004ff3c7435 */ /* 0x000fe200000001ff */
[----:B------:R-:W-:-:S05]  /*5870*/  MOV R2, R231 ;  /* 0x000000e700027202 */ /* 0x000fca0000000f00 */
[----:B------:R-:W-:-:S05]  /*5880*/  FADD.FTZ R54, R3, R2 ;  /* 0x0000000203367221 */ /* 0x000fca0000010000 */
[----:B------:R-:W-:-:S07]  /*5890*/  MOV R233, R54 ;  /* 0x0000003600e97202 */ /* 0x000fce0000000f00 */
[----:B------:R-:W-:Y:S05]  /*58a0*/  WARPSYNC.COLLECTIVE R58, `(.L_x_3818) ;  /* 0x000000003a087348 */ /* 0x000fea0003c00000 */
[----:B------:R0:W1:Y:S02]  /*58b0*/  SHFL.BFLY P4, R231, R233, R60, R235 ;  /* 0x0c00003ce9e77389 */ /* 0x00006400000800eb */
[----:B01----:R-:W-:Y:S01]  /*58c0*/  ENDCOLLECTIVE ;  /* 0x000000000000791b */ /* 0x003fe20003800000 */
.L_x_3818:
[----:B------:R-:W-:Y:S01]  /*58d0*/  HFMA2.MMA R60, -RZ, RZ, 0, 4.76837158203125e-07 ;  /* 0x00000008ff3c7435 */ /* 0x000fe200000001ff */
[----:B------:R-:W-:-:S05]  /*58e0*/  MOV R229, R231 ;  /* 0x000000e700e57202 */ /* 0x000fca0000000f00 */
[----:B------:R-:W-:-:S05]  /*58f0*/  FADD.FTZ R229, R54, R229 ;  /* 0x000000e536e57221 */ /* 0x000fca0000010000 */
[----:B------:R-:W-:-:S07]  /*5900*/  MOV R233, R229 ;  /* 0x000000e500e97202 */ /* 0x000fce0000000f00 */
[----:B------:R-:W-:Y:S05]  /*5910*/  WARPSYNC.COLLECTIVE R58, `(.L_x_3819) ;  /* 0x000000003a087348 */ /* 0x000fea0003c00000 */
[----:B------:R0:W1:Y:S02]  /*5920*/  SHFL.BFLY P4, R231, R233, R60, R235 ;  /* 0x0c00003ce9e77389 */ /* 0x00006400000800eb */
[----:B01----:R-:W-:Y:S01]  /*5930*/  ENDCOLLECTIVE ;  /* 0x000000000000791b */ /* 0x003fe20003800000 */
.L_x_3819:
[----:B------:R-:W-:Y:S01]  /*5940*/  HFMA2.MMA R60, -RZ, RZ, 0, 9.5367431640625e-07 ;  /* 0x00000010ff3c7435 */ /* 0x000fe200000001ff */
[----:B------:R-:W-:-:S05]  /*5950*/  MOV R2, R231 ;  /* 0x000000e700027202 */ /* 0x000fca0000000f00 */
[----:B------:R-:W-:-:S05]  /*5960*/  FADD.FTZ R56, R229, R2 ;  /* 0x00000002e5387221 */ /* 0x000fca0000010000 */
[----:B------:R-:W-:-:S07]  /*5970*/  MOV R233, R56 ;  /* 0x0000003800e97202 */ /* 0x000fce0000000f00 */
[----:B------:R-:W-:Y:S05]  /*5980*/  WARPSYNC.COLLECTIVE R58, `(.L_x_3820) ;  /* 0x000000003a087348 */ /* 0x000fea0003c00000 */
[----:B------:R0:W1:Y:S02]  /*5990*/  SHFL.BFLY P4, R231, R233, R60, R235 ;  /* 0x0c00003ce9e77389 */ /* 0x00006400000800eb */
[----:B01----:R-:W-:Y:S01]  /*59a0*/  ENDCOLLECTIVE ;  /* 0x000000000000791b */ /* 0x003fe20003800000 */
.L_x_3820:
        /* <DEDUP_REMOVED lines=87> */
.L_x_3821:
[----:B------:R-:W-:Y:S01]  /*5f20*/  HFMA2.MMA R60, -RZ, RZ, 0, 1.1920928955078125e-07 ;  /* 0x00000002ff3c7435 */ /* 0x000fe200000001ff */
[----:B------:R-:W-:-:S05]  /*5f30*/  MOV R3, R231 ;  /* 0x000000e700037202 */ /* 0x000fca0000000f00 */
[----:B------:R-:W-:-:S05]  /*5f40*/  FADD.FTZ R3, R0, R3 ;  /* 0x0000000300037221 */ /* 0x000fca0000010000 */
[----:B------:R-:W-:-:S07]  /*5f50*/  MOV R233, R3 ;  /* 0x0000000300e97202 */ /* 0x000fce0000000f00 */
[----:B------:R-:W-:Y:S05]  /*5f60*/  WARPSYNC.COLLECTIVE R58, `(.L_x_3822) ;  /* 0x000000003a087348 */ /* 0x000fea0003c00000 */
[----:B------:R0:W1:Y:S02]  /*5f70*/  SHFL.BFLY P4, R231, R233, R60, R235 ;  /* 0x0c00003ce9e77389 */ /* 0x00006400000800eb */
[----:B01----:R-:W-:Y:S01]  /*5f80*/  ENDCOLLECTIVE ;  /* 0x000000000000791b */ /* 0x003fe20003800000 */
.L_x_3822:
[----:B------:R-:W-:Y:S01]  /*5f90*/  HFMA2.MMA R60, -RZ, RZ, 0, 2.384185791015625e-07 ;  /* 0x00000004ff3c7435 */ /* 0x000fe200000001ff */
[----:B------:R-:W-:-:S05]  /*5fa0*/  MOV R54, R231 ;  /* 0x000000e700367202 */ /* 0x000fca0000000f00 */
[----:B------:R-:W-:-:S05]  /*5fb0*/  FADD.FTZ R54, R3, R54 ;  /* 0x0000003603367221 */ /* 0x000fca0000010000 */
[----:B------:R-:W-:-:S07]  /*5fc0*/  MOV R233, R54 ;  /* 0x0000003600e97202 */ /* 0x000fce0000000f00 */
[----:B------:R-:W-:Y:S05]  /*5fd0*/  WARPSYNC.COLLECTIVE R58, `(.L_x_3823) ;  /* 0x000000003a087348 */ /* 0x000fea0003c00000 */
[----:B------:R0:W1:Y:S02]  /*5fe0*/  SHFL.BFLY P4, R231, R233, R60, R235 ;  /* 0x0c00003ce9e77389 */ /* 0x00006400000800eb */
[----:B01----:R-:W-:Y:S01]  /*5ff0*/  ENDCOLLECTIVE ;  /* 0x000000000000791b */ /* 0x003fe20003800000 */
.L_x_3823:
[----:B------:R-:W-:Y:S01]  /*6000*/  HFMA2.MMA R60, -RZ, RZ, 0, 4.76837158203125e-07 ;  /* 0x00000008ff3c7435 */ /* 0x000fe200000001ff */
[----:B------:R-:W-:-:S05]  /*6010*/  MOV R229, R231 ;  /* 0x000000e700e57202 */ /* 0x000fca0000000f00 */
[----:B------:R-:W-:-:S05]  /*6020*/  FADD.FTZ R229, R54, R229 ;  /* 0x000000e536e57221 */ /* 0x000fca0000010000 */
[----:B------:R-:W-:-:S07]  /*6030*/  MOV R233, R229 ;  /* 0x000000e500e97202 */ /* 0x000fce0000000f00 */
[----:B------:R-:W-:Y:S05]  /*6040*/  WARPSYNC.COLLECTIVE R58, `(.L_x_3824) ;  /* 0x000000003a087348 */ /* 0x000fea0003c00000 */
[----:B------:R0:W1:Y:S02]  /*6050*/  SHFL.BFLY P4, R231, R233, R60, R235 ;  /* 0x0c00003ce9e77389 */ /* 0x00006400000800eb */
[----:B01----:R-:W-:Y:S01]  /*6060*/  ENDCOLLECTIVE ;  /* 0x000000000000791b */ /* 0x003fe20003800000 */
.L_x_3824:
[----:B------:R-:W-:Y:S01]  /*6070*/  HFMA2.MMA R60, -RZ, RZ, 0, 9.5367431640625e-07 ;  /* 0x00000010ff3c7435 */ /* 0x000fe200000001ff */
[----:B------:R-:W-:-:S05]  /*6080*/  MOV R56, R231 ;  /* 0x000000e700387202 */ /* 0x000fca0000000f00 */
[----:B------:R-:W-:-:S05]  /*6090*/  FADD.FTZ R56, R229, R56 ;  /* 0x00000038e5387221 */ /* 0x000fca0000010000 */
[----:B------:R-:W-:-:S07]  /*60a0*/  MOV R233, R56 ;  /* 0x0000003800e97202 */ /* 0x000fce0000000f00 */
[----:B------:R-:W-:Y:S05]  /*60b0*/  WARPSYNC.COLLECTIVE R58, `(.L_x_3825) ;  /* 0x000000003a087348 */ /* 0x000fea0003c00000 */
[----:B------:R0:W1:Y:S02]  /*60c0*/  SHFL.BFLY P4, R231, R233, R60, R235 ;  /* 0x0c00003ce9e77389 */ /* 0x00006400000800eb */
[----:B01----:R-:W-:Y:S01]  /*60d0*/  ENDCOLLECTIVE ;  /* 0x000000000000791b */ /* 0x003fe20003800000 */
.L_x_3825:
[----:B------:R-:W-:Y:S05]  /*60e0*/  BRA `(.L_x_3826) ;  /* 0xffffffdc00bc7947 */ /* 0x000fea000383ffff */
.L_x_3827:
        /* <DEDUP_REMOVED lines=9> */
.L_x_33509:


//--------------------- .text._ZN10layer_norm31ln_parallel_residual_fwd_kernelINS_13Kernel_traitsI6__halfS2_S2_S2_fjLj5120ELj1ELj1ELj4ELj16ENS_18Kernel_traits_baseILj5120ES2_S2_S2_S2_fjLj128EEEEELb0ELb1ELb0EEEvNS_9FwdParamsE --------------------------
	.section	.text._ZN10layer_norm31ln_parallel_residual_fwd_kernelINS_13Kernel_traitsI6__halfS2_S2_S2_fjLj5120ELj1ELj1ELj4ELj16ENS_18Kernel_traits_baseILj5120ES2_S2_S2_S2_fjLj128EEEEELb0ELb1ELb0EEEvNS_9FwdParamsE,"ax",@progbits
	.align	128
        .global         _ZN10layer_norm31ln_parallel_residual_fwd_kernelINS_13Kernel_traitsI6__halfS2_S2_S2_fjLj5120ELj1ELj1ELj4ELj16ENS_18Kernel_traits_baseILj5120ES2_S2_S2_S2_fjLj128EEEEELb0ELb1ELb0EEEvNS_9FwdParamsE
        .type           _ZN10layer_norm31ln_parallel_residual_fwd_kernelINS_13Kernel_traitsI6__halfS2_S2_S2_fjLj5120ELj1ELj1ELj4ELj16ENS_18Kernel_traits_baseILj5120ES2_S2_S2_S2_fjLj128EEEEELb0ELb1ELb0EEEvNS_9FwdParamsE,@function
        .size           _ZN10layer_norm31ln_parallel_residual_fwd_kernelINS_13Kernel_traitsI6__halfS2_S2_S2_fjLj5120ELj1ELj1ELj4ELj16ENS_18Kernel_traits_baseILj5120ES2_S2_S2_S2_fjLj128EEEEELb0ELb1ELb0EEEvNS_9FwdParamsE,(.L_x_33510 - _ZN10layer_norm31ln_parallel_residual_fwd_kernelINS_13Kernel_traitsI6__halfS2_S2_S2_fjLj5120ELj1ELj1ELj4ELj16ENS_18Kernel_traits_baseILj5120ES2_S2_S2_S2_fjLj128EEEEELb0ELb1ELb0EEEvNS_9FwdParamsE)
        .other          _ZN10layer_norm31ln_parallel_residual_fwd_kernelINS_13Kernel_traitsI6__halfS2_S2_S2_fjLj5120ELj1ELj1ELj4ELj16ENS_18Kernel_traits_baseILj5120ES2_S2_S2_S2_fjLj128EEEEELb0ELb1ELb0EEEvNS_9FwdParamsE,@"STO_CUDA_ENTRY STV_DEFAULT"
_ZN10layer_norm31ln_parallel_residual_fwd_kernelINS_13Kernel_traitsI6__halfS2_S2_S2_fjLj5120ELj1ELj1ELj4ELj16ENS_18Kernel_traits_baseILj5120ES2_S2_S2_S2_fjLj128EEEEELb0ELb1ELb0EEEvNS_9FwdParamsE:
.text._ZN10layer_norm31ln_parallel_residual_fwd_kernelINS_13Kernel_traitsI6__halfS2_S2_S2_fjLj5120ELj1ELj1ELj4ELj16ENS_18Kernel_traits_baseILj5120ES2_S2_S2_S2_fjLj128EEEEELb0ELb1ELb0EEEvNS_9FwdParamsE:
[----:B------:R-:W-:Y:S01]  /*0000*/  LDC R1, c[0x0][0x28] ;  /* 0x00000a00ff017b82 */ /* 0x000fe20000000800 */
[----:B------:R-:W0:Y:S07]  /*0010*/  S2R R0, SR_TID.X ;  /* 0x0000000000007919 */ /* 0x000e2e0000002100 */
[----:B------:R-:W1:Y:S01]  /*0020*/  LDC R85, c[0x0][0x218] ;  /* 0x00008600ff557b82 */ /* 0x000e620000000800 */
[----:B------:R-:W-:Y:S01]  /*0030*/  ULDC.64 UR4, c[0x0][0x208] ;  /* 0x0000820000047ab9 */ /* 0x000fe20000000a00 */
[----:B------:R-:W-:Y:S01]  /*0040*/  BSSY B0, `(.L_x_3828) ;  /* 0x000001d000007945 */ /* 0x000fe20003800000 */
[----:B-1----:R-:W-:-:S04]  /*0050*/  SHF.R.S32.HI R2, RZ, 0x1f, R85 ;  /* 0x0000001fff027819 */ /* 0x002fc80000011455 */
[----:B------:R-:W-:Y:S02]  /*0060*/  LEA.HI R85, R2, R85, RZ, 0x3 ;  /* 0x0000005502557211 */ /* 0x000fe400078f18ff */
[----:B0-----:R-:W-:-:S04]  /*0070*/  LOP3.LUT R4, R0, 0x7f, RZ, 0xc, !PT ;  /* 0x0000007f00047812 */ /* 0x001fc800078e0cff */
[----:B------:R-:W-:-:S04]  /*0080*/  LEA.HI.SX32 R2, R85, R4, 0x1d ;  /* 0x0000000455027211 */ /* 0x000fc800078feaff */
[C---:B------:R-:W-:Y:S02]  /*0090*/  LOP3.LUT P4, RZ, R2.reuse, 0xffffff80, RZ, 0xc0, !PT ;  /* 0xffffff8002ff7812 */ /* 0x040fe4000788c0ff */
[C---:B------:R-:W-:Y:S02]  /*00a0*/  ISETP.GE.U32.AND P6, PT, R2.reuse, 0x100, PT ;  /* 0x000001000200780c */ /* 0x040fe40003fc6070 */
[C---:B------:R-:W-:Y:S02]  /*00b0*/  ISETP.GE.U32.AND P5, PT, R2.reuse, 0x180, PT ;  /* 0x000001800200780c */ /* 0x040fe40003fa6070 */
[C---:B------:R-:W-:Y:S02]  /*00c0*/  ISETP.GE.U32.AND P3, PT, R2.reuse, 0x200, PT ;  /* 0x000002000200780c */ /* 0x040fe40003f66070 */
[----:B------:R-:W-:Y:S02]  /*00d0*/  P2R R3, PR, RZ, 0x40 ;  /* 0x00000040ff037803 */ /* 0x000fe40000000000 */
[----:B------:R-:W-:-:S02]  /*00e0*/  ISETP.GE.U32.AND P2, PT, R2, 0x280, PT ;  /* 0x000002800200780c */ /* 0x000fc40003f46070 */
[----:B------:R-:W-:Y:S02]  /*00f0*/  LOP3.LUT R3, R0, 0x7f, RZ, 0xc0, !PT ;  /* 0x0000007f00037812 */ /* 0x000fe400078ec0ff */
[----:B------:R-:W-:Y:S02]  /*0100*/  P2R R4, PR, RZ, 0x20 ;  /* 0x00000020ff047803 */ /* 0x000fe40000000000 */
[----:B------:R-:W-:Y:S02]  /*0110*/  P2R R4, PR, RZ, 0x8 ;  /* 0x00000008ff047803 */ /* 0x000fe40000000000 */
[----:B------:R-:W-:Y:S02]  /*0120*/  MOV R9, R3 ;  /* 0x0000000300097202 */ /* 0x000fe40000000f00 */
[----:B------:R-:W-:Y:S01]  /*0130*/  P2R R4, PR, RZ, 0x4 ;  /* 0x00000004ff047803 */ /* 0x000fe20000000000 */
[----:B------:R-:W-:Y:S06]  /*0140*/  @!P4 BRA `(.L_x_3829) ;  /* 0x000000000030c947 */ /* 0x000fec0003800000 */
        /* <DEDUP_REMOVED lines=8> */
[----:B------:R0:W5:Y:S01]  /*01d0*/  LDG.E.128 R12, desc[UR4][R4.64] ;  /* 0x00000004040c7981 */ /* 0x000162000c1e1d00 */
[----:B------:R-:W-:Y:S02]  /*01e0*/  LOP3.LUT R9, R9, 0x80, RZ, 0xfc, !PT ;  /* 0x0000008009097812 */ /* 0x000fe400078efcff */
[----:B------:R-:W-:Y:S02]  /*01f0*/  @!P0 CS2R R16, SRZ ;  /* 0x0000000000108805 */ /* 0x000fe4000001ff00 */
[----:B0-----:R-:W-:-:S07]  /*0200*/  @!P0 CS2R R18, SRZ ;  /* 0x0000000000128805 */ /* 0x001fce000001ff00 */
.L_x_3829:
[----:B------:R-:W-:Y:S05]  /*0210*/  BSYNC B0 ;  /* 0x0000000000007941 */ /* 0x000fea0003800000 */
.L_x_3828:
        /* <DEDUP_REMOVED lines=11> */
[----:B------:R-:W-:Y:S02]  /*02d0*/  IADD3 R9, R9, 0x80, RZ ;  /* 0x0000008009097810 */ /* 0x000fe40007ffe0ff */
[----:B------:R-:W-:Y:S02]  /*02e0*/  @!P0 CS2R R32, SRZ ;  /* 0x0000000000208805 */ /* 0x000fe4000001ff00 */
[----:B0-----:R-:W-:-:S07]  /*02f0*/  @!P0 CS2R R34, SRZ ;  /* 0x0000000000228805 */ /* 0x001fce000001ff00 */
.L_x_3831:
[----:B------:R-:W-:Y:S05]  /*0300*/  BSYNC B0 ;  /* 0x0000000000007941 */ /* 0x000fea0003800000 */
.L_x_3830:
        /* <DEDUP_REMOVED lines=14> */
.L_x_3833:
[----:B------:R-:W-:Y:S05]  /*03f0*/  BSYNC B0 ;  /* 0x0000000000007941 */ /* 0x000fea0003800000 */
.L_x_3832:
        /* <DEDUP_REMOVED lines=14> */
.L_x_3835:
[----:B------:R-:W-:Y:S05]  /*04e0*/  BSYNC B0 ;  /* 0x0000000000007941 */ /* 0x000fea0003800000 */
.L_x_3834:
        /* <DEDUP_REMOVED lines=13> */
.L_x_3837:
[----:B------:R-:W-:Y:S05]  /*05c0*/  BSYNC B0 ;  /* 0x0000000000007941 */ /* 0x000fea0003800000 */
.L_x_3836:
        /* <DEDUP_REMOVED lines=10> */
[----:B------:R-:W-:Y:S01]  /*0670*/  HFMA2.MMA R144, -RZ, RZ, 0, 5.9604644775390625e-08 ;  /* 0x00000001ff907435 */ /* 0x000fe200000001ff */
[----:B------:R-:W-:Y:S01]  /*0680*/  HADD2.F32 R31, -RZ, R33.H1_H1 ;  /* 0x30000021ff1f7230 */ /* 0x000fe20000004100 */
[----:B------:R-:W-:Y:S01]  /*0690*/  ULDC.U8 UR6, c[0x0][0x2a0] ;  /* 0x0000a80000067ab9 */ /* 0x000fe20000000000 */
[--C-:B------:R-:W-:Y:S01]  /*06a0*/  HADD2.F32 R33, -RZ, R35.reuse.H0_H0 ;  /* 0x20000023ff217230 */ /* 0x100fe20000004100 */
[----:B------:R-:W-:Y:S01]  /*06b0*/  UISETP.NE.AND UP0, UPT, UR6, URZ, UPT ;  /* 0x0000003f0600728c */ /* 0x000fe2000bf05270 */
[----:B------:R-:W-:Y:S01]  /*06c0*/  HADD2.F32 R60, -RZ, R35.H1_H1 ;  /* 0x30000023ff3c7230 */ /* 0x000fe20000004100 */
[----:B------:R-:W-:Y:S01]  /*06d0*/  ULDC UR7, c[0x0][0x218] ;  /* 0x0000860000077ab9 */ /* 0x000fe20000000800 */
        /* <DEDUP_REMOVED lines=16> */
[----:B------:R-:W-:Y:S01]  /*07e0*/  SHF.R.S32.HI R36, RZ, 0x3, R85 ;  /* 0x00000003ff247819 */ /* 0x000fe20000011455 */
[--C-:B------:R-:W-:Y:S02]  /*07f0*/  HADD2.F32 R56, -RZ, R57.reuse.H0_H0 ;  /* 0x20000039ff387230 */ /* 0x100fe40000004100 */
[----:B------:R-:W-:Y:S02]  /*0800*/  HADD2.F32 R66, -RZ, R57.H1_H1 ;  /* 0x30000039ff427230 */ /* 0x000fe40000004100 */
[--C-:B------:R-:W-:Y:S02]  /*0810*/  HADD2.F32 R57, -RZ, R58.reuse.H0_H0 ;  /* 0x2000003aff397230 */ /* 0x100fe40000004100 */
[----:B------:R-:W-:Y:S02]  /*0820*/  HADD2.F32 R67, -RZ, R58.H1_H1 ;  /* 0x3000003aff437230 */ /* 0x000fe40000004100 */
        /* <DEDUP_REMOVED lines=49> */
[----:B------:R-:W-:Y:S02]  /*0b40*/  HADD2.F32 R26, -RZ, R27.H0_H0 ;  /* 0x2000001bff1a7230 */ /* 0x000fe40000004100 */
[--C-:B------:R-:W-:Y:S02]  /*0b50*/  HADD2.F32 R32, -RZ, R34.reuse.H0_H0 ;  /* 0x20000022ff207230 */ /* 0x100fe40000004100 */
[----:B------:R-:W-:Y:S02]  /*0b60*/  HADD2.F32 R19, -RZ, R19.H1_H1 ;  /* 0x30000013ff137230 */ /* 0x000fe40000004100 */
[----:B------:R-:W-:Y:S02]  /*0b70*/  HADD2.F32 R27, -RZ, R27.H1_H1 ;  /* 0x3000001bff1b7230 */ /* 0x000fe40000004100 */
        /* <DEDUP_REMOVED lines=22> */
[----:B01----:R-:W-:-:S07]  /*0ce0*/  HADD2.F32 R103, -RZ, R43.H1_H1 ;  /* 0x3000002bff677230 */ /* 0x003fce0000004100 */
.L_x_4019:
        /* <DEDUP_REMOVED lines=29> */
.L_x_3841:
[----:B-----5:R-:W-:-:S05]  /*0ec0*/  HADD2.F32 R116, -RZ, R40.H0_H0 ;  /* 0x20000028ff747230 */ /* 0x020fca0000004100 */
[----:B------:R-:W-:Y:S01]  /*0ed0*/  FADD.FTZ R99, R116, R99 ;  /* 0x0000006374637221 */ /* 0x000fe20000010000 */
[----:B------:R-:W-:Y:S06]  /*0ee0*/  BRA `(.L_x_3842) ;  /* 0x0000000000107947 */ /* 0x000fec0003800000 */
.L_x_3840:
[----:B-----5:R-:W-:Y:S02]  /*0ef0*/  HADD2.F32 R116, -RZ, R44.H0_H0 ;  /* 0x2000002cff747230 */ /* 0x020fe40000004100 */
[----:B------:R-:W-:-:S03]  /*0f00*/  @P0 HADD2.F32 R118, -RZ, R40.H0_H0 ;  /* 0x20000028ff760230 */ /* 0x000fc60000004100 */
[----:B------:R-:W-:-:S04]  /*0f10*/  FADD.FTZ R99, R116, R99 ;  /* 0x0000006374637221 */ /* 0x000fc80000010000 */
[----:B------:R-:W-:-:S07]  /*0f20*/  @P0 FADD.FTZ R99, R118, R99 ;  /* 0x0000006376630221 */ /* 0x000fce0000010000 */
.L_x_3842:
[----:B------:R-:W-:-:S04]  /*0f30*/  F2FP.F16.F32.PACK_AB R115, RZ, R99 ;  /* 0x00000063ff73723e */ /* 0x000fc800000000ff */
[----:B------:R-:W-:-:S07]  /*0f40*/  PRMT R36, R115, 0x7610, R36 ;  /* 0x0000761073247816 */ /* 0x000fce0000000024 */
.L_x_3843:
[----:B------:R-:W-:Y:S01]  /*0f50*/  HADD2.F32 R116, -RZ, R48.H1_H1 ;  /* 0x30000030ff747230 */ /* 0x000fe20000004100 */
[----:B------:R-:W-:Y:S06]  /*0f60*/  @P1 BRA `(.L_x_3844) ;  /* 0x0000000000201947 */ /* 0x000fec0003800000 */
[----:B------:R-:W-:-:S04]  /*0f70*/  ISETP.NE.U32.AND P2, PT, RZ, UR12, PT ;  /* 0x0000000cff007c0c */ /* 0x000fc8000bf45070 */
[----:B------:R-:W-:-:S13]  /*0f80*/  ISETP.NE.AND.EX P2, PT, RZ, UR13, PT, P2 ;  /* 0x0000000dff007c0c */ /* 0x000fda000bf45320 */
[----:B------:R-:W-:Y:S05]  /*0f90*/  @P2 BRA `(.L_x_3845) ;  /* 0x0000000000082947 */ /* 0x000fea0003800000 */
[----:B------:R-:W-:Y:S05]  /*0fa0*/  @P3 BRA `(.L_x_3846) ;  /* 0x0000000000203947 */ /* 0x000fea0003800000 */
[----:B------:R-:W-:Y:S05]  /*0fb0*/  BRA `(.L_x_3847) ;  /* 0x0000000000247947 */ /* 0x000fea0003800000 */
.L_x_3845:
[----:B-----5:R-:W-:-:S05]  /*0fc0*/  HADD2.F32 R115, -RZ, R40.H1_H1 ;  /* 0x30000028ff737230 */ /* 0x020fca0000004100 */
[----:B------:R-:W-:Y:S01]  /*0fd0*/  FADD.FTZ R116, R115, R116 ;  /* 0x0000007473747221 */ /* 0x000fe20000010000 */
[----:B------:R-:W-:Y:S06]  /*0fe0*/  BRA `(.L_x_3846) ;  /* 0x0000000000107947 */ /* 0x000fec0003800000 */
.L_x_3844:
[----:B-----5:R-:W-:Y:S02]  /*0ff0*/  HADD2.F32 R115, -RZ, R44.H1_H1 ;  /* 0x3000002cff737230 */ /* 0x020fe40000004100 */
[----:B------:R-:W-:-:S03]  /*1000*/  @P0 HADD2.F32 R119, -RZ, R40.H1_H1 ;  /* 0x30000028ff770230 */ /* 0x000fc60000004100 */
[----:B------:R-:W-:-:S04]  /*1010*/  FADD.FTZ R116, R115, R116 ;  /* 0x0000007473747221 */ /* 0x000fc80000010000 */
[----:B------:R-:W-:-:S07]  /*1020*/  @P0 FADD.FTZ R116, R119, R116 ;  /* 0x0000007477740221 */ /* 0x000fce0000010000 */
.L_x_3846:
[----:B------:R-:W-:-:S04]  /*1030*/  F2FP.F16.F32.PACK_AB R48, RZ, R116 ;  /* 0x00000074ff30723e */ /* 0x000fc800000000ff */
[----:B------:R-:W-:-:S07]  /*1040*/  PRMT R36, R36, 0x5410, R48 ;  /* 0x0000541024247816 */ /* 0x000fce0000000030 */
.L_x_3847:
[----:B------:R-:W-:Y:S01]  /*1050*/  HADD2.F32 R115, -RZ, R49.H0_H0 ;  /* 0x20000031ff737230 */ /* 0x000fe20000004100 */
[----:B------:R-:W-:Y:S06]  /*1060*/  @P1 BRA `(.L_x_3848) ;  /* 0x0000000000201947 */ /* 0x000fec0003800000 */
[----:B------:R-:W-:-:S04]  /*1070*/  ISETP.NE.U32.AND P2, PT, RZ, UR12, PT ;  /* 0x0000000cff007c0c */ /* 0x000fc8000bf45070 */
[----:B------:R-:W-:-:S13]  /*1080*/  ISETP.NE.AND.EX P2, PT, RZ, UR13, PT, P2 ;  /* 0x0000000dff007c0c */ /* 0x000fda000bf45320 */
[----:B------:R-:W-:Y:S05]  /*1090*/  @P2 BRA `(.L_x_3849) ;  /* 0x0000000000082947 */ /* 0x000fea0003800000 */
[----:B------:R-:W-:Y:S05]  /*10a0*/  @P3 BRA `(.L_x_3850) ;  /* 0x0000000000203947 */ /* 0x000fea0003800000 */
[----:B------:R-:W-:Y:S05]  /*10b0*/  BRA `(.L_x_3851) ;  /* 0x0000000000247947 */ /* 0x000fea0003800000 */
.L_x_3849:
[----:B-----5:R-:W-:-:S05]  /*10c0*/  HADD2.F32 R48, -RZ, R41.H0_H0 ;  /* 0x20000029ff307230 */ /* 0x020fca0000004100 */
[----:B------:R-:W-:Y:S01]  /*10d0*/  FADD.FTZ R115, R48, R115 ;  /* 0x0000007330737221 */ /* 0x000fe20000010000 */
[----:B------:R-:W-:Y:S06]  /*10e0*/  BRA `(.L_x_3850) ;  /* 0x0000000000107947 */ /* 0x000fec0003800000 */
.L_x_3848:
[----:B-----5:R-:W-:Y:S02]  /*10f0*/  HADD2.F32 R48, -RZ, R45.H0_H0 ;  /* 0x2000002dff307230 */ /* 0x020fe40000004100 */
[----:B------:R-:W-:-:S03]  /*1100*/  @P0 HADD2.F32 R118, -RZ, R41.H0_H0 ;  /* 0x20000029ff760230 */ /* 0x000fc60000004100 */
[----:B------:R-:W-:-:S04]  /*1110*/  FADD.FTZ R115, R48, R115 ;  /* 0x0000007330737221 */ /* 0x000fc80000010000 */
[----:B------:R-:W-:-:S07]  /*1120*/  @P0 FADD.FTZ R115, R118, R115 ;  /* 0x0000007376730221 */ /* 0x000fce0000010000 */
.L_x_3850:
[----:B------:R-:W-:-:S04]  /*1130*/  F2FP.F16.F32.PACK_AB R48, RZ, R115 ;  /* 0x00000073ff30723e */ /* 0x000fc800000000ff */
[----:B------:R-:W-:-:S07]  /*1140*/  PRMT R37, R48, 0x7610, R37 ;  /* 0x0000761030257816 */ /* 0x000fce0000000025 */
.L_x_3851:
[----:B------:R-:W-:Y:S01]  /*1150*/  HADD2.F32 R118, -RZ, R49.H1_H1 ;  /* 0x30000031ff767230 */ /* 0x000fe20000004100 */
[----:B------:R-:W-:Y:S06]  /*1160*/  @P1 BRA `(.L_x_3852) ;  /* 0x0000000000201947 */ /* 0x000fec0003800000 */
[----:B------:R-:W-:-:S04]  /*1170*/  ISETP.NE.U32.AND P2, PT, RZ, UR12, PT ;  /* 0x0000000cff007c0c */ /* 0x000fc8000bf45070 */
[----:B------:R-:W-:-:S13]  /*1180*/  ISETP.NE.AND.EX P2, PT, RZ, UR13, PT, P2 ;  /* 0x0000000dff007c0c */ /* 0x000fda000bf45320 */
[----:B------:R-:W-:Y:S05]  /*1190*/  @P2 BRA `(.L_x_3853) ;  /* 0x0000000000082947 */ /* 0x000fea0003800000 */
[----:B------:R-:W-:Y:S05]  /*11a0*/  @P3 BRA `(.L_x_3854) ;  /* 0x0000000000203947 */ /* 0x000fea0003800000 */
[----:B------:R-:W-:Y:S05]  /*11b0*/  BRA `(.L_x_3855) ;  /* 0x0000000000247947 */ /* 0x000fea0003800000 */
.L_x_3853:
[----:B-----5:R-:W-:-:S05]  /*11c0*/  HADD2.F32 R49, -RZ, R41.H1_H1 ;  /* 0x30000029ff317230 */ /* 0x020fca0000004100 */
[----:B------:R-:W-:Y:S01]  /*11d0*/  FADD.FTZ R118, R49, R118 ;  /* 0x0000007631767221 */ /* 0x000fe20000010000 */
[----:B------:R-:W-:Y:S06]  /*11e0*/  BRA `(.L_x_3854) ;  /* 0x0000000000107947 */ /* 0x000fec0003800000 */
.L_x_3852:
[----:B-----5:R-:W-:Y:S02]  /*11f0*/  HADD2.F32 R49, -RZ, R45.H1_H1 ;  /* 0x3000002dff317230 */ /* 0x020fe40000004100 */
[----:B------:R-:W-:-:S03]  /*1200*/  @P0 HADD2.F32 R119, -RZ, R41.H1_H1 ;  /* 0x30000029ff770230 */ /* 0x000fc60000004100 */
[----:B------:R-:W-:-:S04]  /*1210*/  FADD.FTZ R118, R49, R118 ;  /* 0x0000007631767221 */ /* 0x000fc80000010000 */
[----:B------:R-:W-:-:S07]  /*1220*/  @P0 FADD.FTZ R118, R119, R118 ;  /* 0x0000007677760221 */ /* 0x000fce0000010000 */
.L_x_3854:
[----:B------:R-:W-:-:S04]  /*1230*/  F2FP.F16.F32.PACK_AB R48, RZ, R118 ;  /* 0x00000076ff30723e */ /* 0x000fc800000000ff */
[----:B------:R-:W-:-:S07]  /*1240*/  PRMT R37, R37, 0x5410, R48 ;  /* 0x0000541025257816 */ /* 0x000fce0000000030 */
.L_x_3855:
[----:B------:R-:W-:Y:S01]  /*1250*/  HADD2.F32 R119, -RZ, R50.H0_H0 ;  /* 0x20000032ff777230 */ /* 0x000fe20000004100 */
[----:B------:R-:W-:Y:S06]  /*1260*/  @P1 BRA `(.L_x_3856) ;  /* 0x0000000000201947 */ /* 0x000fec0003800000 */
[----:B------:R-:W-:-:S04]  /*1270*/  ISETP.NE.U32.AND P2, PT, RZ, UR12, PT ;  /* 0x0000000cff007c0c */ /* 0x000fc8000bf45070 */
[----:B------:R-:W-:-:S13]  /*1280*/  ISETP.NE.AND.EX P2, PT, RZ, UR13, PT, P2 ;  /* 0x0000000dff007c0c */ /* 0x000fda000bf45320 */
[----:B------:R-:W-:Y:S05]  /*1290*/  @P2 BRA `(.L_x_3857) ;  /* 0x0000000000082947 */ /* 0x000fea0003800000 */
[----:B------:R-:W-:Y:S05]  /*12a0*/  @P3 BRA `(.L_x_3858) ;  /* 0x0000000000203947 */ /* 0x000fea0003800000 */
[----:B------:R-:W-:Y:S05]  /*12b0*/  BRA `(.L_x_3859) ;  /* 0x0000000000247947 */ /* 0x000fea0003800000 */
.L_x_3857:
[----:B-----5:R-:W-:-:S05]  /*12c0*/  HADD2.F32 R48, -RZ, R42.H0_H0 ;  /* 0x2000002aff307230 */ /* 0x020fca0000004100 */
[----:B------:R-:W-:Y:S01]  /*12d0*/  FADD.FTZ R119, R48, R119 ;  /* 0x0000007730777221 */ /* 0x000fe20000010000 */
[----:B------:R-:W-:Y:S06]  /*12e0*/  BRA `(.L_x_3858) ;  /* 0x0000000000107947 */ /* 0x000fec0003800000 */
.L_x_3856:
[----:B-----5:R-:W-:Y:S02]  /*12f0*/  HADD2.F32 R48, -RZ, R46.H0_H0 ;  /* 0x2000002eff307230 */ /* 0x020fe40000004100 */
[----:B------:R-:W-:-:S03]  /*1300*/  @P0 HADD2.F32 R128, -RZ, R42.H0_H0 ;  /* 0x2000002aff800230 */ /* 0x000fc60000004100 */
[----:B------:R-:W-:-:S04]  /*1310*/  FADD.FTZ R119, R48, R119 ;  /* 0x0000007730777221 */ /* 0x000fc80000010000 */
[----:B------:R-:W-:-:S07]  /*1320*/  @P0 FADD.FTZ R119, R128, R119 ;  /* 0x0000007780770221 */ /* 0x000fce0000010000 */
.L_x_3858:
[----:B------:R-:W-:-:S04]  /*1330*/  F2FP.F16.F32.PACK_AB R48, RZ, R119 ;  /* 0x00000077ff30723e */ /* 0x000fc800000000ff */
[----:B------:R-:W-:-:S07]  /*1340*/  PRMT R38, R48, 0x7610, R38 ;  /* 0x0000761030267816 */ /* 0x000fce0000000026 */
.L_x_3859:
[----:B------:R-:W-:Y:S01]  /*1350*/  HADD2.F32 R128, -RZ, R50.H1_H1 ;  /* 0x30000032ff807230 */ /* 0x000fe20000004100 */
[----:B------:R-:W-:Y:S06]  /*1360*/  @P1 BRA `(.L_x_3860) ;  /* 0x0000000000201947 */ /* 0x000fec0003800000 */
[----:B------:R-:W-:-:S04]  /*1370*/  ISETP.NE.U32.AND P2, PT, RZ, UR12, PT ;  /* 0x0000000cff007c0c */ /* 0x000fc8000bf45070 */
[----:B------:R-:W-:-:S13]  /*1380*/  ISETP.NE.AND.EX P2, PT, RZ, UR13, PT, P2 ;  /* 0x0000000dff007c0c */ /* 0x000fda000bf45320 */
[----:B------:R-:W-:Y:S05]  /*1390*/  @P2 BRA `(.L_x_3861) ;  /* 0x0000000000082947 */ /* 0x000fea0003800000 */
[----:B------:R-:W-:Y:S05]  /*13a0*/  @P3 BRA `(.L_x_3862) ;  /* 0x0000000000203947 */ /* 0x000fea0003800000 */
[----:B------:R-:W-:Y:S05]  /*13b0*/  BRA `(.L_x_3863) ;  /* 0x0000000000247947 */ /* 0x000fea0003800000 */
.L_x_3861:
[----:B-----5:R-:W-:-:S05]  /*13c0*/  HADD2.F32 R49, -RZ, R42.H1_H1 ;  /* 0x3000002aff317230 */ /* 0x020fca0000004100 */
[----:B------:R-:W-:Y:S01]  /*13d0*/  FADD.FTZ R128, R49, R128 ;  /* 0x0000008031807221 */ /* 0x000fe20000010000 */
[----:B------:R-:W-:Y:S06]  /*13e0*/  BRA `(.L_x_3862) ;  /* 0x0000000000107947 */ /* 0x000fec0003800000 */
.L_x_3860:
[----:B-----5:R-:W-:Y:S02]  /*13f0*/  HADD2.F32 R49, -RZ, R46.H1_H1 ;  /* 0x3000002eff317230 */ /* 0x020fe40000004100 */
[----:B------:R-:W-:-:S03]  /*1400*/  @P0 HADD2.F32 R129, -RZ, R42.H1_H1 ;  /* 0x3000002aff810230 */ /* 0x000fc60000004100 */
[----:B------:R-:W-:-:S04]  /*1410*/  FADD.FTZ R128, R49, R128 ;  /* 0x0000008031807221 */ /* 0x000fc80000010000 */
[----:B------:R-:W-:-:S07]  /*1420*/  @P0 FADD.FTZ R128, R129, R128 ;  /* 0x0000008081800221 */ /* 0x000fce0000010000 */
.L_x_3862:
[----:B------:R-:W-:-:S04]  /*1430*/  F2FP.F16.F32.PACK_AB R48, RZ, R128 ;  /* 0x00000080ff30723e */ /* 0x000fc800000000ff */
[----:B------:R-:W-:-:S07]  /*1440*/  PRMT R38, R38, 0x5410, R48 ;  /* 0x0000541026267816 */ /* 0x000fce0000000030 */
.L_x_3863:
[----:B------:R-:W-:Y:S01]  /*1450*/  HADD2.F32 R129, -RZ, R51.H0_H0 ;  /* 0x20000033ff817230 */ /* 0x000fe20000004100 */
[----:B------:R-:W-:Y:S06]  /*1460*/  @P1 BRA `(.L_x_3864) ;  /* 0x0000000000201947 */ /* 0x000fec0003800000 */
[----:B------:R-:W-:-:S04]  /*1470*/  ISETP.NE.U32.AND P2, PT, RZ, UR12, PT ;  /* 0x0000000cff007c0c */ /* 0x000fc8000bf45070 */
[----:B------:R-:W-:-:S13]  /*1480*/  ISETP.NE.AND.EX P2, PT, RZ, UR13, PT, P2 ;  /* 0x0000000dff007c0c */ /* 0x000fda000bf45320 */
[----:B------:R-:W-:Y:S05]  /*1490*/  @P2 BRA `(.L_x_3865) ;  /* 0x0000000000082947 */ /* 0x000fea0003800000 */
[----:B------:R-:W-:Y:S05]  /*14a0*/  @P3 BRA `(.L_x_3866) ;  /* 0x0000000000203947 */ /* 0x000fea0003800000 */
[----:B------:R-:W-:Y:S05]  /*14b0*/  BRA `(.L_x_3867) ;  /* 0x0000000000247947 */ /* 0x000fea0003800000 */
.L_x_3865:
[----:B-----5:R-:W-:-:S05]  /*14c0*/  HADD2.F32 R48, -RZ, R43.H0_H0 ;  /* 0x2000002bff307230 */ /* 0x020fca0000004100 */
[----:B------:R-:W-:Y:S01]  /*14d0*/  FADD.FTZ R129, R48, R129 ;  /* 0x0000008130817221 */ /* 0x000fe20000010000 */
[----:B------:R-:W-:Y:S06]  /*14e0*/  BRA `(.L_x_3866) ;  /* 0x0000000000107947 */ /* 0x000fec0003800000 */
.L_x_3864:
[----:B-----5:R-:W-:Y:S02]  /*14f0*/  HADD2.F32 R48, -RZ, R47.H0_H0 ;  /* 0x2000002fff307230 */ /* 0x020fe40000004100 */
[----:B------:R-:W-:-:S03]  /*1500*/  @P0 HADD2.F32 R50, -RZ, R43.H0_H0 ;  /* 0x2000002bff320230 */ /* 0x000fc60000004100 */
[----:B------:R-:W-:-:S04]  /*1510*/  FADD.FTZ R129, R48, R129 ;  /* 0x0000008130817221 */ /* 0x000fc80000010000 */
[----:B------:R-:W-:-:S07]  /*1520*/  @P0 FADD.FTZ R129, R50, R129 ;  /* 0x0000008132810221 */ /* 0x000fce0000010000 */
.L_x_3866:
[----:B------:R-:W-:-:S04]  /*1530*/  F2FP.F16.F32.PACK_AB R48, RZ, R129 ;  /* 0x00000081ff30723e */ /* 0x000fc800000000ff */
[----:B------:R-:W-:-:S07]  /*1540*/  PRMT R39, R48, 0x7610, R39 ;  /* 0x0000761030277816 */ /* 0x000fce0000000027 */
.L_x_3867:
[----:B------:R-:W-:Y:S01]  /*1550*/  HADD2.F32 R138, -RZ, R51.H1_H1 ;  /* 0x30000033ff8a7230 */ /* 0x000fe20000004100 */
[----:B------:R-:W-:Y:S06]  /*1560*/  @P1 BRA `(.L_x_3868) ;  /* 0x0000000000201947 */ /* 0x000fec0003800000 */
[----:B------:R-:W-:-:S04]  /*1570*/  ISETP.NE.U32.AND P0, PT, RZ, UR12, PT ;  /* 0x0000000cff007c0c */ /* 0x000fc8000bf05070 */
[----:B------:R-:W-:-:S13]  /*1580*/  ISETP.NE.AND.EX P0, PT, RZ, UR13, PT, P0 ;  /* 0x0000000dff007c0c */ /* 0x000fda000bf05300 */
[----:B------:R-:W-:Y:S05]  /*1590*/  @P0 BRA `(.L_x_3869) ;  /* 0x0000000000080947 */ /* 0x000fea0003800000 */
[----:B------:R-:W-:Y:S05]  /*15a0*/  @P3 BRA `(.L_x_3870) ;  /* 0x0000000000203947 */ /* 0x000fea0003800000 */
[----:B------:R-:W-:Y:S05]  /*15b0*/  BRA `(.L_x_3871) ;  /* 0x0000000000247947 */ /* 0x000fea0003800000 */
.L_x_3869:
[----:B-----5:R-:W-:-:S05]  /*15c0*/  HADD2.F32 R49, -RZ, R43.H1_H1 ;  /* 0x3000002bff317230 */ /* 0x020fca0000004100 */
[----:B------:R-:W-:Y:S01]  /*15d0*/  FADD.FTZ R138, R49, R138 ;  /* 0x0000008a318a7221 */ /* 0x000fe20000010000 */
[----:B------:R-:W-:Y:S06]  /*15e0*/  BRA `(.L_x_3870) ;  /* 0x0000000000107947 */ /* 0x000fec0003800000 */
.L_x_3868:
[----:B-----5:R-:W-:Y:S02]  /*15f0*/  HADD2.F32 R49, -RZ, R47.H1_H1 ;  /* 0x3000002fff317230 */ /* 0x020fe40000004100 */
[----:B------:R-:W-:-:S03]  /*1600*/  @P0 HADD2.F32 R51, -RZ, R43.H1_H1 ;  /* 0x3000002bff330230 */ /* 0x000fc60000004100 */
[----:B------:R-:W-:-:S04]  /*1610*/  FADD.FTZ R138, R49, R138 ;  /* 0x0000008a318a7221 */ /* 0x000fc80000010000 */
[----:B------:R-:W-:-:S07]  /*1620*/  @P0 FADD.FTZ R138, R51, R138 ;  /* 0x0000008a338a0221 */ /* 0x000fce0000010000 */
.L_x_3870:
[----:B------:R-:W-:-:S04]  /*1630*/  F2FP.F16.F32.PACK_AB R48, RZ, R138 ;  /* 0x0000008aff30723e */ /* 0x000fc800000000ff */
[----:B------:R-:W-:-:S07]  /*1640*/  PRMT R39, R39, 0x5410, R48 ;  /* 0x0000541027277816 */ /* 0x000fce0000000030 */
.L_x_3871:
[----:B------:R-:W0:Y:S01]  /*1650*/  @P3 LDC.64 R48, c[0x0][0x238] ;  /* 0x00008e00ff303b82 */ /* 0x000e220000000a00 */
[C---:B------:R-:W-:Y:S02]  /*1660*/  IADD3 R145, R143.reuse, 0x80, RZ ;  /* 0x000000808f917810 */ /* 0x040fe40007ffe0ff */
[----:B0-----:R-:W-:-:S04]  /*1670*/  @P3 LEA R48, P0, R143, R48, 0x4 ;  /* 0x000000308f303211 */ /* 0x001fc800078020ff */
[----:B------:R-:W-:-:S05]  /*1680*/  @P3 LEA.HI.X R49, R143, R49, RZ, 0x4, P0 ;  /* 0x000000318f313211 */ /* 0x000fca00000f24ff */
[----:B------:R0:W-:Y:S04]  /*1690*/  @P3 STG.E.128 desc[UR4][R48.64], R36 ;  /* 0x0000002430003986 */ /* 0x0001e8000c101d04 */
.L_x_3839:
[----:B------:R-:W-:Y:S05]  /*16a0*/  BSYNC B0 ;  /* 0x0000000000007941 */ /* 0x000fea0003800000 */
.L_x_3838:
        /* <DEDUP_REMOVED lines=25> */
.L_x_3875:
[----:B-----5:R-:W-:-:S05]  /*1840*/  HADD2.F32 R113, -RZ, R40.H0_H0 ;  /* 0x20000028ff717230 */ /* 0x020fca0000004100 */
[----:B------:R-:W-:Y:S01]  /*1850*/  FADD.FTZ R104, R113, R104 ;  /* 0x0000006871687221 */ /* 0x000fe20000010000 */
[----:B------:R-:W-:Y:S06]  /*1860*/  BRA `(.L_x_3876) ;  /* 0x0000000000107947 */ /* 0x000fec0003800000 */
.L_x_3874:
[----:B-----5:R-:W-:Y:S02]  /*1870*/  HADD2.F32 R113, -RZ, R44.H0_H0 ;  /* 0x2000002cff717230 */ /* 0x020fe40000004100 */
[----:B------:R-:W-:-:S03]  /*1880*/  @P0 HADD2.F32 R121, -RZ, R40.H0_H0 ;  /* 0x20000028ff790230 */ /* 0x000fc60000004100 */
[----:B------:R-:W-:-:S04]  /*1890*/  FADD.FTZ R104, R113, R104 ;  /* 0x0000006871687221 */ /* 0x000fc80000010000 */
[----:B------:R-:W-:-:S07]  /*18a0*/  @P0 FADD.FTZ R104, R121, R104 ;  /* 0x0000006879680221 */ /* 0x000fce0000010000 */
.L_x_3876:
[----:B------:R-:W-:-:S04]  /*18b0*/  F2FP.F16.F32.PACK_AB R113, RZ, R104 ;  /* 0x00000068ff71723e */ /* 0x000fc800000000ff */
[----:B------:R-:W-:-:S07]  /*18c0*/  PRMT R36, R113, 0x7610, R36 ;  /* 0x0000761071247816 */ /* 0x000fce0000000024 */
.L_x_3877:
[----:B------:R-:W-:Y:S01]  /*18d0*/  HADD2.F32 R114, -RZ, R48.H1_H1 ;  /* 0x30000030ff727230 */ /* 0x000fe20000004100 */
[----:B------:R-:W-:Y:S06]  /*18e0*/  @P1 BRA `(.L_x_3878) ;  /* 0x0000000000201947 */ /* 0x000fec0003800000 */
[----:B------:R-:W-:-:S04]  /*18f0*/  ISETP.NE.U32.AND P2, PT, RZ, UR12, PT ;  /* 0x0000000cff007c0c */ /* 0x000fc8000bf45070 */
[----:B------:R-:W-:-:S13]  /*1900*/  ISETP.NE.AND.EX P2, PT, RZ, UR13, PT, P2 ;  /* 0x0000000dff007c0c */ /* 0x000fda000bf45320 */
[----:B------:R-:W-:Y:S05]  /*1910*/  @P2 BRA `(.L_x_3879) ;  /* 0x0000000000082947 */ /* 0x000fea0003800000 */
[----:B------:R-:W-:Y:S05]  /*1920*/  @P3 BRA `(.L_x_3880) ;  /* 0x0000000000203947 */ /* 0x000fea0003800000 */
[----:B------:R-:W-:Y:S05]  /*1930*/  BRA `(.L_x_3881) ;  /* 0x0000000000247947 */ /* 0x000fea0003800000 */
.L_x_3879:
[----:B-----5:R-:W-:-:S05]  /*1940*/  HADD2.F32 R113, -RZ, R40.H1_H1 ;  /* 0x30000028ff717230 */ /* 0x020fca0000004100 */
[----:B------:R-:W-:Y:S01]  /*1950*/  FADD.FTZ R114, R113, R114 ;  /* 0x0000007271727221 */ /* 0x000fe20000010000 */
[----:B------:R-:W-:Y:S06]  /*1960*/  BRA `(.L_x_3880) ;  /* 0x0000000000107947 */ /* 0x000fec0003800000 */
.L_x_3878:
[----:B-----5:R-:W-:Y:S02]  /*1970*/  HADD2.F32 R113, -RZ, R44.H1_H1 ;  /* 0x3000002cff717230 */ /* 0x020fe40000004100 */
[----:B------:R-:W-:-:S03]  /*1980*/  @P0 HADD2.F32 R121, -RZ, R40.H1_H1 ;  /* 0x30000028ff790230 */ /* 0x000fc60000004100 */
[----:B------:R-:W-:-:S04]  /*1990*/  FADD.FTZ R114, R113, R114 ;  /* 0x0000007271727221 */ /* 0x000fc80000010000 */
[----:B------:R-:W-:-:S07]  /*19a0*/  @P0 FADD.FTZ R114, R121, R114 ;  /* 0x0000007279720221 */ /* 0x000fce0000010000 */
.L_x_3880:
[----:B------:R-:W-:-:S04]  /*19b0*/  F2FP.F16.F32.PACK_AB R48, RZ, R114 ;  /* 0x00000072ff30723e */ /* 0x000fc800000000ff */
[----:B------:R-:W-:-:S07]  /*19c0*/  PRMT R36, R36, 0x5410, R48 ;  /* 0x0000541024247816 */ /* 0x000fce0000000030 */
.L_x_3881:
[----:B------:R-:W-:Y:S01]  /*19d0*/  HADD2.F32 R113, -RZ, R49.H0_H0 ;  /* 0x20000031ff717230 */ /* 0x000fe20000004100 */
[----:B------:R-:W-:Y:S06]  /*19e0*/  @P1 BRA `(.L_x_3882) ;  /* 0x0000000000201947 */ /* 0x000fec0003800000 */
[----:B------:R-:W-:-:S04]  /*19f0*/  ISETP.NE.U32.AND P2, PT, RZ, UR12, PT ;  /* 0x0000000cff007c0c */ /* 0x000fc8000bf45070 */
[----:B------:R-:W-:-:S13]  /*1a00*/  ISETP.NE.AND.EX P2, PT, RZ, UR13, PT, P2 ;  /* 0x0000000dff007c0c */ /* 0x000fda000bf45320 */
[----:B------:R-:W-:Y:S05]  /*1a10*/  @P2 BRA `(.L_x_3883) ;  /* 0x0000000000082947 */ /* 0x000fea0003800000 */
[----:B------:R-:W-:Y:S05]  /*1a20*/  @P3 BRA `(.L_x_3884) ;  /* 0x0000000000203947 */ /* 0x000fea0003800000 */
[----:B------:R-:W-:Y:S05]  /*1a30*/  BRA `(.L_x_3885) ;  /* 0x0000000000247947 */ /* 0x000fea0003800000 */
.L_x_3883:
[----:B-----5:R-:W-:-:S05]  /*1a40*/  HADD2.F32 R48, -RZ, R41.H0_H0 ;  /* 0x20000029ff307230 */ /* 0x020fca0000004100 */
[----:B------:R-:W-:Y:S01]  /*1a50*/  FADD.FTZ R113, R48, R113 ;  /* 0x0000007130717221 */ /* 0x000fe20000010000 */
[----:B------:R-:W-:Y:S06]  /*1a60*/  BRA `(.L_x_3884) ;  /* 0x0000000000107947 */ /* 0x000fec0003800000 */
.L_x_3882:
[----:B-----5:R-:W-:Y:S02]  /*1a70*/  HADD2.F32 R48, -RZ, R45.H0_H0 ;  /* 0x2000002dff307230 */ /* 0x020fe40000004100 */
[----:B------:R-:W-:-:S03]  /*1a80*/  @P0 HADD2.F32 R120, -RZ, R41.H0_H0 ;  /* 0x20000029ff780230 */ /* 0x000fc60000004100 */
[----:B------:R-:W-:-:S04]  /*1a90*/  FADD.FTZ R113, R48, R113 ;  /* 0x0000007130717221 */ /* 0x000fc80000010000 */
[----:B------:R-:W-:-:S07]  /*1aa0*/  @P0 FADD.FTZ R113, R120, R113 ;  /* 0x0000007178710221 */ /* 0x000fce0000010000 */
.L_x_3884:
[----:B------:R-:W-:-:S04]  /*1ab0*/  F2FP.F16.F32.PACK_AB R48, RZ, R113 ;  /* 0x00000071ff30723e */ /* 0x000fc800000000ff */
[----:B------:R-:W-:-:S07]  /*1ac0*/  PRMT R37, R48, 0x7610, R37 ;  /* 0x0000761030257816 */ /* 0x000fce0000000025 */
.L_x_3885:
[----:B------:R-:W-:Y:S01]  /*1ad0*/  HADD2.F32 R120, -RZ, R49.H1_H1 ;  /* 0x30000031ff787230 */ /* 0x000fe20000004100 */
[----:B------:R-:W-:Y:S06]  /*1ae0*/  @P1 BRA `(.L_x_3886) ;  /* 0x0000000000201947 */ /* 0x000fec0003800000 */
[----:B------:R-:W-:-:S04]  /*1af0*/  ISETP.NE.U32.AND P2, PT, RZ, UR12, PT ;  /* 0x0000000cff007c0c */ /* 0x000fc8000bf45070 */
[----:B------:R-:W-:-:S13]  /*1b00*/  ISETP.NE.AND.EX P2, PT, RZ, UR13, PT, P2 ;  /* 0x0000000dff007c0c */ /* 0x000fda000bf45320 */
[----:B------:R-:W-:Y:S05]  /*1b10*/  @P2 BRA `(.L_x_3887) ;  /* 0x0000000000082947 */ /* 0x000fea0003800000 */
[----:B------:R-:W-:Y:S05]  /*1b20*/  @P3 BRA `(.L_x_3888) ;  /* 0x0000000000203947 */ /* 0x000fea0003800000 */
[----:B------:R-:W-:Y:S05]  /*1b30*/  BRA `(.L_x_3889) ;  /* 0x0000000000247947 */ /* 0x000fea0003800000 */
.L_x_3887:
[----:B-----5:R-:W-:-:S05]  /*1b40*/  HADD2.F32 R49, -RZ, R41.H1_H1 ;  /* 0x30000029ff317230 */ /* 0x020fca0000004100 */
[----:B------:R-:W-:Y:S01]  /*1b50*/  FADD.FTZ R120, R49, R120 ;  /* 0x0000007831787221 */ /* 0x000fe20000010000 */
[----:B------:R-:W-:Y:S06]  /*1b60*/  BRA `(.L_x_3888) ;  /* 0x0000000000107947 */ /* 0x000fec0003800000 */
.L_x_3886:
[----:B-----5:R-:W-:Y:S02]  /*1b70*/  HADD2.F32 R49, -RZ, R45.H1_H1 ;  /* 0x3000002dff317230 */ /* 0x020fe40000004100 */
[----:B------:R-:W-:-:S03]  /*1b80*/  @P0 HADD2.F32 R121, -RZ, R41.H1_H1 ;  /* 0x30000029ff790230 */ /* 0x000fc60000004100 */
[----:B------:R-:W-:-:S04]  /*1b90*/  FADD.FTZ R120, R49, R120 ;  /* 0x0000007831787221 */ /* 0x000fc80000010000 */
[----:B------:R-:W-:-:S07]  /*1ba0*/  @P0 FADD.FTZ R120, R121, R120 ;  /* 0x0000007879780221 */ /* 0x000fce0000010000 */
.L_x_3888:
[----:B------:R-:W-:-:S04]  /*1bb0*/  F2FP.F16.F32.PACK_AB R48, RZ, R120 ;  /* 0x00000078ff30723e */ /* 0x000fc800000000ff */
[----:B------:R-:W-:-:S07]  /*1bc0*/  PRMT R37, R37, 0x5410, R48 ;  /* 0x0000541025257816 */ /* 0x000fce0000000030 */
.L_x_3889:
[----:B------:R-:W-:Y:S01]  /*1bd0*/  HADD2.F32 R121, -RZ, R50.H0_H0 ;  /* 0x20000032ff797230 */ /* 0x000fe20000004100 */
[----:B------:R-:W-:Y:S06]  /*1be0*/  @P1 BRA `(.L_x_3890) ;  /* 0x0000000000201947 */ /* 0x000fec0003800000 */
[----:B------:R-:W-:-:S04]  /*1bf0*/  ISETP.NE.U32.AND P2, PT, RZ, UR12, PT ;  /* 0x0000000cff007c0c */ /* 0x000fc8000bf45070 */
[----:B------:R-:W-:-:S13]  /*1c00*/  ISETP.NE.AND.EX P2, PT, RZ, UR13, PT, P2 ;  /* 0x0000000dff007c0c */ /* 0x000fda000bf45320 */
[----:B------:R-:W-:Y:S05]  /*1c10*/  @P2 BRA `(.L_x_3891) ;  /* 0x0000000000082947 */ /* 0x000fea0003800000 */
[----:B------:R-:W-:Y:S05]  /*1c20*/  @P3 BRA `(.L_x_3892) ;  /* 0x0000000000203947 */ /* 0x000fea0003800000 */
[----:B------:R-:W-:Y:S05]  /*1c30*/  BRA `(.L_x_3893) ;  /* 0x0000000000247947 */ /* 0x000fea0003800000 */
.L_x_3891:
[----:B-----5:R-:W-:-:S05]  /*1c40*/  HADD2.F32 R48, -RZ, R42.H0_H0 ;  /* 0x2000002aff307230 */ /* 0x020fca0000004100 */
[----:B------:R-:W-:Y:S01]  /*1c50*/  FADD.FTZ R121, R48, R121 ;  /* 0x0000007930797221 */ /* 0x000fe20000010000 */
[----:B------:R-:W-:Y:S06]  /*1c60*/  BRA `(.L_x_3892) ;  /* 0x0000000000107947 */ /* 0x000fec0003800000 */
.L_x_3890:
[----:B-----5:R-:W-:Y:S02]  /*1c70*/  HADD2.F32 R48, -RZ, R46.H0_H0 ;  /* 0x2000002eff307230 */ /* 0x020fe40000004100 */
[----:B------:R-:W-:-:S03]  /*1c80*/  @P0 HADD2.F32 R130, -RZ, R42.H0_H0 ;  /* 0x2000002aff820230 */ /* 0x000fc60000004100 */
[----:B------:R-:W-:-:S04]  /*1c90*/  FADD.FTZ R121, R48, R121 ;  /* 0x0000007930797221 */ /* 0x000fc80000010000 */
[----:B------:R-:W-:-:S07]  /*1ca0*/  @P0 FADD.FTZ R121, R130, R121 ;  /* 0x0000007982790221 */ /* 0x000fce0000010000 */
.L_x_3892:
[----:B------:R-:W-:-:S04]  /*1cb0*/  F2FP.F16.F32.PACK_AB R48, RZ, R121 ;  /* 0x00000079ff30723e */ /* 0x000fc800000000ff */
[----:B------:R-:W-:-:S07]  /*1cc0*/  PRMT R38, R48, 0x7610, R38 ;  /* 0x0000761030267816 */ /* 0x000fce0000000026 */
.L_x_3893:
[----:B------:R-:W-:Y:S01]  /*1cd0*/  HADD2.F32 R130, -RZ, R50.H1_H1 ;  /* 0x30000032ff827230 */ /* 0x000fe20000004100 */
[----:B------:R-:W-:Y:S06]  /*1ce0*/  @P1 BRA `(.L_x_3894) ;  /* 0x0000000000201947 */ /* 0x000fec0003800000 */
[----:B------:R-:W-:-:S04]  /*1cf0*/  ISETP.NE.U32.AND P2, PT, RZ, UR12, PT ;  /* 0x0000000cff007c0c */ /* 0x000fc8000bf45070 */
[----:B------:R-:W-:-:S13]  /*1d00*/  ISETP.NE.AND.EX P2, PT, RZ, UR13, PT, P2 ;  /* 0x0000000dff007c0c */ /* 0x000fda000bf45320 */
[----:B------:R-:W-:Y:S05]  /*1d10*/  @P2 BRA `(.L_x_3895) ;  /* 0x0000000000082947 */ /* 0x000fea0003800000 */
[----:B------:R-:W-:Y:S05]  /*1d20*/  @P3 BRA `(.L_x_3896) ;  /* 0x0000000000203947 */ /* 0x000fea0003800000 */
[----:B------:R-:W-:Y:S05]  /*1d30*/  BRA `(.L_x_3897) ;  /* 0x0000000000247947 */ /* 0x000fea0003800000 */
.L_x_3895:
[----:B-----5:R-:W-:-:S05]  /*1d40*/  HADD2.F32 R49, -RZ, R42.H1_H1 ;  /* 0x3000002aff317230 */ /* 0x020fca0000004100 */
[----:B------:R-:W-:Y:S01]  /*1d50*/  FADD.FTZ R130, R49, R130 ;  /* 0x0000008231827221 */ /* 0x000fe20000010000 */
[----:B------:R-:W-:Y:S06]  /*1d60*/  BRA `(.L_x_3896) ;  /* 0x0000000000107947 */ /* 0x000fec0003800000 */
.L_x_3894:
[----:B-----5:R-:W-:Y:S02]  /*1d70*/  HADD2.F32 R49, -RZ, R46.H1_H1 ;  /* 0x3000002eff317230 */ /* 0x020fe40000004100 */
[----:B------:R-:W-:-:S03]  /*1d80*/  @P0 HADD2.F32 R131, -RZ, R42.H1_H1 ;  /* 0x3000002aff830230 */ /* 0x000fc60000004100 */
[----:B------:R-:W-:-:S04]  /*1d90*/  FADD.FTZ R130, R49, R130 ;  /* 0x0000008231827221 */ /* 0x000fc80000010000 */
[----:B------:R-:W-:-:S07]  /*1da0*/  @P0 FADD.FTZ R130, R131, R130 ;  /* 0x0000008283820221 */ /* 0x000fce0000010000 */
.L_x_3896:
[----:B------:R-:W-:-:S04]  /*1db0*/  F2FP.F16.F32.PACK_AB R48, RZ, R130 ;  /* 0x00000082ff30723e */ /* 0x000fc800000000ff */
[----:B------:R-:W-:-:S07]  /*1dc0*/  PRMT R38, R38, 0x5410, R48 ;  /* 0x0000541026267816 */ /* 0x000fce0000000030 */
.L_x_3897:
[----:B------:R-:W-:Y:S01]  /*1dd0*/  HADD2.F32 R131, -RZ, R51.H0_H0 ;  /* 0x20000033ff837230 */ /* 0x000fe20000004100 */
[----:B------:R-:W-:Y:S06]  /*1de0*/  @P1 BRA `(.L_x_3898) ;  /* 0x0000000000201947 */ /* 0x000fec0003800000 */
[----:B------:R-:W-:-:S04]  /*1df0*/  ISETP.NE.U32.AND P2, PT, RZ, UR12, PT ;  /* 0x0000000cff007c0c */ /* 0x000fc8000bf45070 */
[----:B------:R-:W-:-:S13]  /*1e00*/  ISETP.NE.AND.EX P2, PT, RZ, UR13, PT, P2 ;  /* 0x0000000dff007c0c */ /* 0x000fda000bf45320 */
[----:B------:R-:W-:Y:S05]  /*1e10*/  @P2 BRA `(.L_x_3899) ;  /* 0x0000000000082947 */ /* 0x000fea0003800000 */
[----:B------:R-:W-:Y:S05]  /*1e20*/  @P3 BRA `(.L_x_3900) ;  /* 0x0000000000203947 */ /* 0x000fea0003800000 */
[----:B------:R-:W-:Y:S05]  /*1e30*/  BRA `(.L_x_3901) ;  /* 0x0000000000247947 */ /* 0x000fea0003800000 */
.L_x_3899:
[----:B-----5:R-:W-:-:S05]  /*1e40*/  HADD2.F32 R48, -RZ, R43.H0_H0 ;  /* 0x2000002bff307230 */ /* 0x020fca0000004100 */
[----:B------:R-:W-:Y:S01]  /*1e50*/  FADD.FTZ R131, R48, R131 ;  /* 0x0000008330837221 */ /* 0x000fe20000010000 */
[----:B------:R-:W-:Y:S06]  /*1e60*/  BRA `(.L_x_3900) ;  /* 0x0000000000107947 */ /* 0x000fec0003800000 */
.L_x_3898:
[----:B-----5:R-:W-:Y:S02]  /*1e70*/  HADD2.F32 R48, -RZ, R47.H0_H0 ;  /* 0x2000002fff307230 */ /* 0x020fe40000004100 */
[----:B------:R-:W-:-:S03]  /*1e80*/  @P0 HADD2.F32 R50, -RZ, R43.H0_H0 ;  /* 0x2000002bff320230 */ /* 0x000fc60000004100 */
[----:B------:R-:W-:-:S04]  /*1e90*/  FADD.FTZ R131, R48, R131 ;  /* 0x0000008330837221 */ /* 0x000fc80000010000 */
[----:B------:R-:W-:-:S07]  /*1ea0*/  @P0 FADD.FTZ R131, R50, R131 ;  /* 0x0000008332830221 */ /* 0x000fce0000010000 */
.L_x_3900:
[----:B------:R-:W-:-:S04]  /*1eb0*/  F2FP.F16.F32.PACK_AB R48, RZ, R131 ;  /* 0x00000083ff30723e */ /* 0x000fc800000000ff */
[----:B------:R-:W-:-:S07]  /*1ec0*/  PRMT R39, R48, 0x7610, R39 ;  /* 0x0000761030277816 */ /* 0x000fce0000000027 */
.L_x_3901:
[----:B------:R-:W-:Y:S01]  /*1ed0*/  HADD2.F32 R139, -RZ, R51.H1_H1 ;  /* 0x30000033ff8b7230 */ /* 0x000fe20000004100 */
[----:B------:R-:W-:Y:S06]  /*1ee0*/  @P1 BRA `(.L_x_3902) ;  /* 0x0000000000201947 */ /* 0x000fec0003800000 */
[----:B------:R-:W-:-:S04]  /*1ef0*/  ISETP.NE.U32.AND P0, PT, RZ, UR12, PT ;  /* 0x0000000cff007c0c */ /* 0x000fc8000bf05070 */
[----:B------:R-:W-:-:S13]  /*1f00*/  ISETP.NE.AND.EX P0, PT, RZ, UR13, PT, P0 ;  /* 0x0000000dff007c0c */ /* 0x000fda000bf05300 */
[----:B------:R-:W-:Y:S05]  /*1f10*/  @P0 BRA `(.L_x_3903) ;  /* 0x0000000000080947 */ /* 0x000fea0003800000 */
[----:B------:R-:W-:Y:S05]  /*1f20*/  @P3 BRA `(.L_x_3904) ;  /* 0x0000000000203947 */ /* 0x000fea0003800000 */
[----:B------:R-:W-:Y:S05]  /*1f30*/  BRA `(.L_x_3905) ;  /* 0x0000000000247947 */ /* 0x000fea0003800000 */
.L_x_3903:
[----:B-----5:R-:W-:-:S05]  /*1f40*/  HADD2.F32 R48, -RZ, R43.H1_H1 ;  /* 0x3000002bff307230 */ /* 0x020fca0000004100 */
[----:B------:R-:W-:Y:S01]  /*1f50*/  FADD.FTZ R139, R48, R139 ;  /* 0x0000008b308b7221 */ /* 0x000fe20000010000 */
[----:B------:R-:W-:Y:S06]  /*1f60*/  BRA `(.L_x_3904) ;  /* 0x0000000000107947 */ /* 0x000fec0003800000 */
.L_x_3902:
[----:B-----5:R-:W-:Y:S02]  /*1f70*/  HADD2.F32 R48, -RZ, R47.H1_H1 ;  /* 0x3000002fff307230 */ /* 0x020fe40000004100 */
[----:B------:R-:W-:-:S03]  /*1f80*/  @P0 HADD2.F32 R50, -RZ, R43.H1_H1 ;  /* 0x3000002bff320230 */ /* 0x000fc60000004100 */
[----:B------:R-:W-:-:S04]  /*1f90*/  FADD.FTZ R139, R48, R139 ;  /* 0x0000008b308b7221 */ /* 0x000fc80000010000 */
[----:B------:R-:W-:-:S07]  /*1fa0*/  @P0 FADD.FTZ R139, R50, R139 ;  /* 0x0000008b328b0221 */ /* 0x000fce0000010000 */
.L_x_3904:
[----:B------:R-:W-:-:S04]  /*1fb0*/  F2FP.F16.F32.PACK_AB R48, RZ, R139 ;  /* 0x0000008bff30723e */ /* 0x000fc800000000ff */
[----:B------:R-:W-:-:S07]  /*1fc0*/  PRMT R39, R39, 0x5410, R48 ;  /* 0x0000541027277816 */ /* 0x000fce0000000030 */
.L_x_3905:
[----:B------:R-:W0:Y:S02]  /*1fd0*/  @P3 LDC.64 R48, c[0x0][0x238] ;  /* 0x00008e00ff303b82 */ /* 0x000e240000000a00 */
[----:B0-----:R-:W-:-:S04]  /*1fe0*/  @P3 LEA R48, P0, R145, R48, 0x4 ;  /* 0x0000003091303211 */ /* 0x001fc800078020ff */
[C---:B------:R-:W-:Y:S02]  /*1ff0*/  @P3 LEA.HI.X R49, R145.reuse, R49, RZ, 0x4, P0 ;  /* 0x0000003191313211 */ /* 0x040fe400000f24ff */
[----:B------:R-:W-:-:S03]  /*2000*/  IADD3 R145, R145, 0x80, RZ ;  /* 0x0000008091917810 */ /* 0x000fc60007ffe0ff */
[----:B------:R1:W-:Y:S04]  /*2010*/  @P3 STG.E.128 desc[UR4][R48.64], R36 ;  /* 0x0000002430003986 */ /* 0x0003e8000c101d04 */
.L_x_3873:
[----:B------:R-:W-:Y:S05]  /*2020*/  BSYNC B0 ;  /* 0x0000000000007941 */ /* 0x000fea0003800000 */
.L_x_3872:
        /* <DEDUP_REMOVED lines=25> */
.L_x_3909:
[----:B-----5:R-:W-:-:S05]  /*21c0*/  HADD2.F32 R112, -RZ, R40.H0_H0 ;  /* 0x20000028ff707230 */ /* 0x020fca0000004100 */
[----:B------:R-:W-:Y:S01]  /*21d0*/  FADD.FTZ R105, R112, R105 ;  /* 0x0000006970697221 */ /* 0x000fe20000010000 */
[----:B------:R-:W-:Y:S06]  /*21e0*/  BRA `(.L_x_3910) ;  /* 0x0000000000107947 */ /* 0x000fec0003800000 */
.L_x_3908:
[----:B-----5:R-:W-:Y:S02]  /*21f0*/  HADD2.F32 R112, -RZ, R44.H0_H0 ;  /* 0x2000002cff707230 */ /* 0x020fe40000004100 */
[----:B------:R-:W-:-:S03]  /*2200*/  @P0 HADD2.F32 R122, -RZ, R40.H0_H0 ;  /* 0x20000028ff7a0230 */ /* 0x000fc60000004100 */
[----:B------:R-:W-:-:S04]  /*2210*/  FADD.FTZ R105, R112, R105 ;  /* 0x0000006970697221 */ /* 0x000fc80000010000 */
[----:B------:R-:W-:-:S07]  /*2220*/  @P0 FADD.FTZ R105, R122, R105 ;  /* 0x000000697a690221 */ /* 0x000fce0000010000 */
.L_x_3910:
[----:B------:R-:W-:-:S04]  /*2230*/  F2FP.F16.F32.PACK_AB R111, RZ, R105 ;  /* 0x00000069ff6f723e */ /* 0x000fc800000000ff */
[----:B------:R-:W-:-:S07]  /*2240*/  PRMT R36, R111, 0x7610, R36 ;  /* 0x000076106f247816 */ /* 0x000fce0000000024 */
.L_x_3911:
[----:B------:R-:W-:Y:S01]  /*2250*/  HADD2.F32 R112, -RZ, R48.H1_H1 ;  /* 0x30000030ff707230 */ /* 0x000fe20000004100 */
[----:B------:R-:W-:Y:S06]  /*2260*/  @P1 BRA `(.L_x_3912) ;  /* 0x0000000000201947 */ /* 0x000fec0003800000 */
[----:B------:R-:W-:-:S04]  /*2270*/  ISETP.NE.U32.AND P2, PT, RZ, UR12, PT ;  /* 0x0000000cff007c0c */ /* 0x000fc8000bf45070 */
[----:B------:R-:W-:-:S13]  /*2280*/  ISETP.NE.AND.EX P2, PT, RZ, UR13, PT, P2 ;  /* 0x0000000dff007c0c */ /* 0x000fda000bf45320 */
[----:B------:R-:W-:Y:S05]  /*2290*/  @P2 BRA `(.L_x_3913) ;  /* 0x0000000000082947 */ /* 0x000fea0003800000 */
[----:B------:R-:W-:Y:S05]  /*22a0*/  @P3 BRA `(.L_x_3914) ;  /* 0x0000000000203947 */ /* 0x000fea0003800000 */
[----:B------:R-:W-:Y:S05]  /*22b0*/  BRA `(.L_x_3915) ;  /* 0x0000000000247947 */ /* 0x000fea0003800000 */
.L_x_3913:
[----:B-----5:R-:W-:-:S05]  /*22c0*/  HADD2.F32 R111, -RZ, R40.H1_H1 ;  /* 0x30000028ff6f7230 */ /* 0x020fca0000004100 */
[----:B------:R-:W-:Y:S01]  /*22d0*/  FADD.FTZ R112, R111, R112 ;  /* 0x000000706f707221 */ /* 0x000fe20000010000 */
[----:B------:R-:W-:Y:S06]  /*22e0*/  BRA `(.L_x_3914) ;  /* 0x0000000000107947 */ /* 0x000fec0003800000 */
.L_x_3912:
[----:B-----5:R-:W-:Y:S02]  /*22f0*/  HADD2.F32 R111, -RZ, R44.H1_H1 ;  /* 0x3000002cff6f7230 */ /* 0x020fe40000004100 */
[----:B------:R-:W-:-:S03]  /*2300*/  @P0 HADD2.F32 R123, -RZ, R40.H1_H1 ;  /* 0x30000028ff7b0230 */ /* 0x000fc60000004100 */
[----:B------:R-:W-:-:S04]  /*2310*/  FADD.FTZ R112, R111, R112 ;  /* 0x000000706f707221 */ /* 0x000fc80000010000 */
[----:B------:R-:W-:-:S07]  /*2320*/  @P0 FADD.FTZ R112, R123, R112 ;  /* 0x000000707b700221 */ /* 0x000fce0000010000 */
.L_x_3914:
[----:B------:R-:W-:-:S04]  /*2330*/  F2FP.F16.F32.PACK_AB R48, RZ, R112 ;  /* 0x00000070ff30723e */ /* 0x000fc800000000ff */
[----:B------:R-:W-:-:S07]  /*2340*/  PRMT R36, R36, 0x5410, R48 ;  /* 0x0000541024247816 */ /* 0x000fce0000000030 */
.L_x_3915:
[----:B------:R-:W-:Y:S01]  /*2350*/  HADD2.F32 R111, -RZ, R49.H0_H0 ;  /* 0x20000031ff6f7230 */ /* 0x000fe20000004100 */
[----:B------:R-:W-:Y:S06]  /*2360*/  @P1 BRA `(.L_x_3916) ;  /* 0x0000000000201947 */ /* 0x000fec0003800000 */
[----:B------:R-:W-:-:S04]  /*2370*/  ISETP.NE.U32.AND P2, PT, RZ, UR12, PT ;  /* 0x0000000cff007c0c */ /* 0x000fc8000bf45070 */
[----:B------:R-:W-:-:S13]  /*2380*/  ISETP.NE.AND.EX P2, PT, RZ, UR13, PT, P2 ;  /* 0x0000000dff007c0c */ /* 0x000fda000bf45320 */
[----:B------:R-:W-:Y:S05]  /*2390*/  @P2 BRA `(.L_x_3917) ;  /* 0x0000000000082947 */ /* 0x000fea0003800000 */
[----:B------:R-:W-:Y:S05]  /*23a0*/  @P3 BRA `(.L_x_3918) ;  /* 0x0000000000203947 */ /* 0x000fea0003800000 */
[----:B------:R-:W-:Y:S05]  /*23b0*/  BRA `(.L_x_3919) ;  /* 0x0000000000247947 */ /* 0x000fea0003800000 */
.L_x_3917:
[----:B-----5:R-:W-:-:S05]  /*23c0*/  HADD2.F32 R48, -RZ, R41.H0_H0 ;  /* 0x20000029ff307230 */ /* 0x020fca0000004100 */
[----:B------:R-:W-:Y:S01]  /*23d0*/  FADD.FTZ R111, R48, R111 ;  /* 0x0000006f306f7221 */ /* 0x000fe20000010000 */
[----:B------:R-:W-:Y:S06]  /*23e0*/  BRA `(.L_x_3918) ;  /* 0x0000000000107947 */ /* 0x000fec0003800000 */
.L_x_3916:
[----:B-----5:R-:W-:Y:S02]  /*23f0*/  HADD2.F32 R48, -RZ, R45.H0_H0 ;  /* 0x2000002dff307230 */ /* 0x020fe40000004100 */
[----:B------:R-:W-:-:S03]  /*2400*/  @P0 HADD2.F32 R122, -RZ, R41.H0_H0 ;  /* 0x20000029ff7a0230 */ /* 0x000fc60000004100 */
[----:B------:R-:W-:-:S04]  /*2410*/  FADD.FTZ R111, R48, R111 ;  /* 0x0000006f306f7221 */ /* 0x000fc80000010000 */
[----:B------:R-:W-:-:S07]  /*2420*/  @P0 FADD.FTZ R111, R122, R111 ;  /* 0x0000006f7a6f0221 */ /* 0x000fce0000010000 */
.L_x_3918:
[----:B------:R-:W-:-:S04]  /*2430*/  F2FP.F16.F32.PACK_AB R48, RZ, R111 ;  /* 0x0000006fff30723e */ /* 0x000fc800000000ff */
[----:B------:R-:W-:-:S07]  /*2440*/  PRMT R37, R48, 0x7610, R37 ;  /* 0x0000761030257816 */ /* 0x000fce0000000025 */
.L_x_3919:
[----:B------:R-:W-:Y:S01]  /*2450*/  HADD2.F32 R122, -RZ, R49.H1_H1 ;  /* 0x30000031ff7a7230 */ /* 0x000fe20000004100 */
[----:B------:R-:W-:Y:S06]  /*2460*/  @P1 BRA `(.L_x_3920) ;  /* 0x0000000000201947 */ /* 0x000fec0003800000 */
[----:B------:R-:W-:-:S04]  /*2470*/  ISETP.NE.U32.AND P2, PT, RZ, UR12, PT ;  /* 0x0000000cff007c0c */ /* 0x000fc8000bf45070 */
[----:B------:R-:W-:-:S13]  /*2480*/  ISETP.NE.AND.EX P2, PT, RZ, UR13, PT, P2 ;  /* 0x0000000dff007c0c */ /* 0x000fda000bf45320 */
[----:B------:R-:W-:Y:S05]  /*2490*/  @P2 BRA `(.L_x_3921) ;  /* 0x0000000000082947 */ /* 0x000fea0003800000 */
[----:B------:R-:W-:Y:S05]  /*24a0*/  @P3 BRA `(.L_x_3922) ;  /* 0x0000000000203947 */ /* 0x000fea0003800000 */
[----:B------:R-:W-:Y:S05]  /*24b0*/  BRA `(.L_x_3923) ;  /* 0x0000000000247947 */ /* 0x000fea0003800000 */
.L_x_3921:
[----:B-----5:R-:W-:-:S05]  /*24c0*/  HADD2.F32 R49, -RZ, R41.H1_H1 ;  /* 0x30000029ff317230 */ /* 0x020fca0000004100 */
[----:B------:R-:W-:Y:S01]  /*24d0*/  FADD.FTZ R122, R49, R122 ;  /* 0x0000007a317a7221 */ /* 0x000fe20000010000 */
[----:B------:R-:W-:Y:S06]  /*24e0*/  BRA `(.L_x_3922) ;  /* 0x0000000000107947 */ /* 0x000fec0003800000 */
.L_x_3920:
[----:B-----5:R-:W-:Y:S02]  /*24f0*/  HADD2.F32 R49, -RZ, R45.H1_H1 ;  /* 0x3000002dff317230 */ /* 0x020fe40000004100 */
[----:B------:R-:W-:-:S03]  /*2500*/  @P0 HADD2.F32 R123, -RZ, R41.H1_H1 ;  /* 0x30000029ff7b0230 */ /* 0x000fc60000004100 */
[----:B------:R-:W-:-:S04]  /*2510*/  FADD.FTZ R122, R49, R122 ;  /* 0x0000007a317a7221 */ /* 0x000fc80000010000 */
[----:B------:R-:W-:-:S07]  /*2520*/  @P0 FADD.FTZ R122, R123, R122 ;  /* 0x0000007a7b7a0221 */ /* 0x000fce0000010000 */
.L_x_3922:
[----:B------:R-:W-:-:S04]  /*2530*/  F2FP.F16.F32.PACK_AB R48, RZ, R122 ;  /* 0x0000007aff30723e */ /* 0x000fc800000000ff */
[----:B------:R-:W-:-:S07]  /*2540*/  PRMT R37, R37, 0x5410, R48 ;  /* 0x0000541025257816 */ /* 0x000fce0000000030 */
.L_x_3923:
[----:B------:R-:W-:Y:S01]  /*2550*/  HADD2.F32 R123, -RZ, R50.H0_H0 ;  /* 0x20000032ff7b7230 */ /* 0x000fe20000004100 */
[----:B------:R-:W-:Y:S06]  /*2560*/  @P1 BRA `(.L_x_3924) ;  /* 0x0000000000201947 */ /* 0x000fec0003800000 */
[----:B------:R-:W-:-:S04]  /*2570*/  ISETP.NE.U32.AND P2, PT, RZ, UR12, PT ;  /* 0x0000000cff007c0c */ /* 0x000fc8000bf45070 */
[----:B------:R-:W-:-:S13]  /*2580*/  ISETP.NE.AND.EX P2, PT, RZ, UR13, PT, P2 ;  /* 0x0000000dff007c0c */ /* 0x000fda000bf45320 */
[----:B------:R-:W-:Y:S05]  /*2590*/  @P2 BRA `(.L_x_3925) ;  /* 0x0000000000082947 */ /* 0x000fea0003800000 */
[----:B------:R-:W-:Y:S05]  /*25a0*/  @P3 BRA `(.L_x_3926) ;  /* 0x0000000000203947 */ /* 0x000fea0003800000 */
[----:B------:R-:W-:Y:S05]  /*25b0*/  BRA `(.L_x_3927) ;  /* 0x0000000000247947 */ /* 0x000fea0003800000 */
.L_x_3925:
[----:B-----5:R-:W-:-:S05]  /*25c0*/  HADD2.F32 R48, -RZ, R42.H0_H0 ;  /* 0x2000002aff307230 */ /* 0x020fca0000004100 */
[----:B------:R-:W-:Y:S01]  /*25d0*/  FADD.FTZ R123, R48, R123 ;  /* 0x0000007b307b7221 */ /* 0x000fe20000010000 */
[----:B------:R-:W-:Y:S06]  /*25e0*/  BRA `(.L_x_3926) ;  /* 0x0000000000107947 */ /* 0x000fec0003800000 */
.L_x_3924:
[----:B-----5:R-:W-:Y:S02]  /*25f0*/  HADD2.F32 R48, -RZ, R46.H0_H0 ;  /* 0x2000002eff307230 */ /* 0x020fe40000004100 */
[----:B------:R-:W-:-:S03]  /*2600*/  @P0 HADD2.F32 R132, -RZ, R42.H0_H0 ;  /* 0x2000002aff840230 */ /* 0x000fc60000004100 */
[----:B------:R-:W-:-:S04]  /*2610*/  FADD.FTZ R123, R48, R123 ;  /* 0x0000007b307b7221 */ /* 0x000fc80000010000 */
[----:B------:R-:W-:-:S07]  /*2620*/  @P0 FADD.FTZ R123, R132, R123 ;  /* 0x0000007b847b0221 */ /* 0x000fce0000010000 */
.L_x_3926:
[----:B------:R-:W-:-:S04]  /*2630*/  F2FP.F16.F32.PACK_AB R48, RZ, R123 ;  /* 0x0000007bff30723e */ /* 0x000fc800000000ff */
[----:B------:R-:W-:-:S07]  /*2640*/  PRMT R38, R48, 0x7610, R38 ;  /* 0x0000761030267816 */ /* 0x000fce0000000026 */
.L_x_3927:
[----:B------:R-:W-:Y:S01]  /*2650*/  HADD2.F32 R132, -RZ, R50.H1_H1 ;  /* 0x30000032ff847230 */ /* 0x000fe20000004100 */
[----:B------:R-:W-:Y:S06]  /*2660*/  @P1 BRA `(.L_x_3928) ;  /* 0x0000000000201947 */ /* 0x000fec0003800000 */
[----:B------:R-:W-:-:S04]  /*2670*/  ISETP.NE.U32.AND P2, PT, RZ, UR12, PT ;  /* 0x0000000cff007c0c */ /* 0x000fc8000bf45070 */
[----:B------:R-:W-:-:S13]  /*2680*/  ISETP.NE.AND.EX P2, PT, RZ, UR13, PT, P2 ;  /* 0x0000000dff007c0c */ /* 0x000fda000bf45320 */
[----:B------:R-:W-:Y:S05]  /*2690*/  @P2 BRA `(.L_x_3929) ;  /* 0x0000000000082947 */ /* 0x000fea0003800000 */
[----:B------:R-:W-:Y:S05]  /*26a0*/  @P3 BRA `(.L_x_3930) ;  /* 0x0000000000203947 */ /* 0x000fea0003800000 */
[----:B------:R-:W-:Y:S05]  /*26b0*/  BRA `(.L_x_3931) ;  /* 0x0000000000247947 */ /* 0x000fea0003800000 */
.L_x_3929:
[----:B-----5:R-:W-:-:S05]  /*26c0*/  HADD2.F32 R49, -RZ, R42.H1_H1 ;  /* 0x3000002aff317230 */ /* 0x020fca0000004100 */
[----:B------:R-:W-:Y:S01]  /*26d0*/  FADD.FTZ R132, R49, R132 ;  /* 0x0000008431847221 */ /* 0x000fe20000010000 */
[----:B------:R-:W-:Y:S06]  /*26e0*/  BRA `(.L_x_3930) ;  /* 0x0000000000107947 */ /* 0x000fec0003800000 */
.L_x_3928:
[----:B-----5:R-:W-:Y:S02]  /*26f0*/  HADD2.F32 R49, -RZ, R46.H1_H1 ;  /* 0x3000002eff317230 */ /* 0x020fe40000004100 */
[----:B------:R-:W-:-:S03]  /*2700*/  @P0 HADD2.F32 R133, -RZ, R42.H1_H1 ;  /* 0x3000002aff850230 */ /* 0x000fc60000004100 */
[----:B------:R-:W-:-:S04]  /*2710*/  FADD.FTZ R132, R49, R132 ;  /* 0x0000008431847221 */ /* 0x000fc80000010000 */
[----:B------:R-:W-:-:S07]  /*2720*/  @P0 FADD.FTZ R132, R133, R132 ;  /* 0x0000008485840221 */ /* 0x000fce0000010000 */
.L_x_3930:
[----:B------:R-:W-:-:S04]  /*2730*/  F2FP.F16.F32.PACK_AB R48, RZ, R132 ;  /* 0x00000084ff30723e */ /* 0x000fc800000000ff */
[----:B------:R-:W-:-:S07]  /*2740*/  PRMT R38, R38, 0x5410, R48 ;  /* 0x0000541026267816 */ /* 0x000fce0000000030 */
.L_x_3931:
[----:B------:R-:W-:Y:S01]  /*2750*/  HADD2.F32 R133, -RZ, R51.H0_H0 ;  /* 0x20000033ff857230 */ /* 0x000fe20000004100 */
[----:B------:R-:W-:Y:S06]  /*2760*/  @P1 BRA `(.L_x_3932) ;  /* 0x0000000000201947 */ /* 0x000fec0003800000 */
[----:B------:R-:W-:-:S04]  /*2770*/  ISETP.NE.U32.AND P2, PT, RZ, UR12, PT ;  /* 0x0000000cff007c0c */ /* 0x000fc8000bf45070 */
[----:B------:R-:W-:-:S13]  /*2780*/  ISETP.NE.AND.EX P2, PT, RZ, UR13, PT, P2 ;  /* 0x0000000dff007c0c */ /* 0x000fda000bf45320 */
[----:B------:R-:W-:Y:S05]  /*2790*/  @P2 BRA `(.L_x_3933) ;  /* 0x0000000000082947 */ /* 0x000fea0003800000 */
[----:B------:R-:W-:Y:S05]  /*27a0*/  @P3 BRA `(.L_x_3934) ;  /* 0x0000000000203947 */ /* 0x000fea0003800000 */
[----:B------:R-:W-:Y:S05]  /*27b0*/  BRA `(.L_x_3935) ;  /* 0x0000000000247947 */ /* 0x000fea0003800000 */
.L_x_3933:
[----:B-----5:R-:W-:-:S05]  /*27c0*/  HADD2.F32 R48, -RZ, R43.H0_H0 ;  /* 0x2000002bff307230 */ /* 0x020fca0000004100 */
[----:B------:R-:W-:Y:S01]  /*27d0*/  FADD.FTZ R133, R48, R133 ;  /* 0x0000008530857221 */ /* 0x000fe20000010000 */
[----:B------:R-:W-:Y:S06]  /*27e0*/  BRA `(.L_x_3934) ;  /* 0x0000000000107947 */ /* 0x000fec0003800000 */
.L_x_3932:
[----:B-----5:R-:W-:Y:S02]  /*27f0*/  HADD2.F32 R48, -RZ, R47.H0_H0 ;  /* 0x2000002fff307230 */ /* 0x020fe40000004100 */
[----:B------:R-:W-:-:S03]  /*2800*/  @P0 HADD2.F32 R50, -RZ, R43.H0_H0 ;  /* 0x2000002bff320230 */ /* 0x000fc60000004100 */
[----:B------:R-:W-:-:S04]  /*2810*/  FADD.FTZ R133, R48, R133 ;  /* 0x0000008530857221 */ /* 0x000fc80000010000 */
[----:B------:R-:W-:-:S07]  /*2820*/  @P0 FADD.FTZ R133, R50, R133 ;  /* 0x0000008532850221 */ /* 0x000fce0000010000 */
.L_x_3934:
[----:B------:R-:W-:-:S04]  /*2830*/  F2FP.F16.F32.PACK_AB R48, RZ, R133 ;  /* 0x00000085ff30723e */ /* 0x000fc800000000ff */
[----:B------:R-:W-:-:S07]  /*2840*/  PRMT R39, R48, 0x7610, R39 ;  /* 0x0000761030277816 */ /* 0x000fce0000000027 */
.L_x_3935:
[----:B------:R-:W-:Y:S01]  /*2850*/  HADD2.F32 R140, -RZ, R51.H1_H1 ;  /* 0x30000033ff8c7230 */ /* 0x000fe20000004100 */
[----:B------:R-:W-:Y:S06]  /*2860*/  @P1 BRA `(.L_x_3936) ;  /* 0x0000000000201947 */ /* 0x000fec0003800000 */
[----:B------:R-:W-:-:S04]  /*2870*/  ISETP.NE.U32.AND P0, PT, RZ, UR12, PT ;  /* 0x0000000cff007c0c */ /* 0x000fc8000bf05070 */
[----:B------:R-:W-:-:S13]  /*2880*/  ISETP.NE.AND.EX P0, PT, RZ, UR13, PT, P0 ;  /* 0x0000000dff007c0c */ /* 0x000fda000bf05300 */
[----:B------:R-:W-:Y:S05]  /*2890*/  @P0 BRA `(.L_x_3937) ;  /* 0x0000000000080947 */ /* 0x000fea0003800000 */
[----:B------:R-:W-:Y:S05]  /*28a0*/  @P3 BRA `(.L_x_3938) ;  /* 0x0000000000203947 */ /* 0x000fea0003800000 */
[----:B------:R-:W-:Y:S05]  /*28b0*/  BRA `(.L_x_3939) ;  /* 0x0000000000247947 */ /* 0x000fea0003800000 */
.L_x_3937:
[----:B-----5:R-:W-:-:S05]  /*28c0*/  HADD2.F32 R49, -RZ, R43.H1_H1 ;  /* 0x3000002bff317230 */ /* 0x020fca0000004100 */
[----:B------:R-:W-:Y:S01]  /*28d0*/  FADD.FTZ R140, R49, R140 ;  /* 0x0000008c318c7221 */ /* 0x000fe20000010000 */
[----:B------:R-:W-:Y:S06]  /*28e0*/  BRA `(.L_x_3938) ;  /* 0x0000000000107947 */ /* 0x000fec0003800000 */
.L_x_3936:
[----:B-----5:R-:W-:Y:S02]  /*28f0*/  HADD2.F32 R49, -RZ, R47.H1_H1 ;  /* 0x3000002fff317230 */ /* 0x020fe40000004100 */
[----:B------:R-:W-:-:S03]  /*2900*/  @P0 HADD2.F32 R51, -RZ, R43.H1_H1 ;  /* 0x3000002bff330230 */ /* 0x000fc60000004100 */
[----:B------:R-:W-:-:S04]  /*2910*/  FADD.FTZ R140, R49, R140 ;  /* 0x0000008c318c7221 */ /* 0x000fc80000010000 */
[----:B------:R-:W-:-:S07]  /*2920*/  @P0 FADD.FTZ R140, R51, R140 ;  /* 0x0000008c338c0221 */ /* 0x000fce0000010000 */
.L_x_3938:
[----:B------:R-:W-:-:S04]  /*2930*/  F2FP.F16.F32.PACK_AB R48, RZ, R140 ;  /* 0x0000008cff30723e */ /* 0x000fc800000000ff */
[----:B------:R-:W-:-:S07]  /*2940*/  PRMT R39, R39, 0x5410, R48 ;  /* 0x0000541027277816 */ /* 0x000fce0000000030 */
.L_x_3939:
[----:B------:R-:W0:Y:S02]  /*2950*/  @P3 LDC.64 R48, c[0x0][0x238] ;  /* 0x00008e00ff303b82 */ /* 0x000e240000000a00 */
[----:B0-----:R-:W-:-:S04]  /*2960*/  @P3 LEA R48, P0, R145, R48, 0x4 ;  /* 0x0000003091303211 */ /* 0x001fc800078020ff */
[C---:B------:R-:W-:Y:S02]  /*2970*/  @P3 LEA.HI.X R49, R145.reuse, R49, RZ, 0x4, P0 ;  /* 0x0000003191313211 */ /* 0x040fe400000f24ff */
[----:B------:R-:W-:-:S03]  /*2980*/  IADD3 R145, R145, 0x80, RZ ;  /* 0x0000008091917810 */ /* 0x000fc60007ffe0ff */
[----:B------:R2:W-:Y:S04]  /*2990*/  @P3 STG.E.128 desc[UR4][R48.64], R36 ;  /* 0x0000002430003986 */ /* 0x0005e8000c101d04 */
.L_x_3907:
[----:B------:R-:W-:Y:S05]  /*29a0*/  BSYNC B0 ;  /* 0x0000000000007941 */ /* 0x000fea0003800000 */
.L_x_3906:
        /* <DEDUP_REMOVED lines=25> */
.L_x_3943:
[----:B-----5:R-:W-:-:S05]  /*2b40*/  HADD2.F32 R109, -RZ, R40.H0_H0 ;  /* 0x20000028ff6d7230 */ /* 0x020fca0000004100 */
[----:B------:R-:W-:Y:S01]  /*2b50*/  FADD.FTZ R106, R109, R106 ;  /* 0x0000006a6d6a7221 */ /* 0x000fe20000010000 */
[----:B------:R-:W-:Y:S06]  /*2b60*/  BRA `(.L_x_3944) ;  /* 0x0000000000107947 */ /* 0x000fec0003800000 */
.L_x_3942:
[----:B-----5:R-:W-:Y:S02]  /*2b70*/  HADD2.F32 R109, -RZ, R44.H0_H0 ;  /* 0x2000002cff6d7230 */ /* 0x020fe40000004100 */
[----:B------:R-:W-:-:S03]  /*2b80*/  @P0 HADD2.F32 R125, -RZ, R40.H0_H0 ;  /* 0x20000028ff7d0230 */ /* 0x000fc60000004100 */
[----:B------:R-:W-:-:S04]  /*2b90*/  FADD.FTZ R106, R109, R106 ;  /* 0x0000006a6d6a7221 */ /* 0x000fc80000010000 */
[----:B------:R-:W-:-:S07]  /*2ba0*/  @P0 FADD.FTZ R106, R125, R106 ;  /* 0x0000006a7d6a0221 */ /* 0x000fce0000010000 */
.L_x_3944:
[----:B------:R-:W-:-:S04]  /*2bb0*/  F2FP.F16.F32.PACK_AB R109, RZ, R106 ;  /* 0x0000006aff6d723e */ /* 0x000fc800000000ff */
[----:B------:R-:W-:-:S07]  /*2bc0*/  PRMT R36, R109, 0x7610, R36 ;  /* 0x000076106d247816 */ /* 0x000fce0000000024 */
.L_x_3945:
[----:B------:R-:W-:Y:S01]  /*2bd0*/  HADD2.F32 R110, -RZ, R48.H1_H1 ;  /* 0x30000030ff6e7230 */ /* 0x000fe20000004100 */
[----:B------:R-:W-:Y:S06]  /*2be0*/  @P1 BRA `(.L_x_3946) ;  /* 0x0000000000201947 */ /* 0x000fec0003800000 */
[----:B------:R-:W-:-:S04]  /*2bf0*/  ISETP.NE.U32.AND P2, PT, RZ, UR12, PT ;  /* 0x0000000cff007c0c */ /* 0x000fc8000bf45070 */
[----:B------:R-:W-:-:S13]  /*2c00*/  ISETP.NE.AND.EX P2, PT, RZ, UR13, PT, P2 ;  /* 0x0000000dff007c0c */ /* 0x000fda000bf45320 */
[----:B------:R-:W-:Y:S05]  /*2c10*/  @P2 BRA `(.L_x_3947) ;  /* 0x0000000000082947 */ /* 0x000fea0003800000 */
[----:B------:R-:W-:Y:S05]  /*2c20*/  @P3 BRA `(.L_x_3948) ;  /* 0x0000000000203947 */ /* 0x000fea0003800000 */
[----:B------:R-:W-:Y:S05]  /*2c30*/  BRA `(.L_x_3949) ;  /* 0x0000000000247947 */ /* 0x000fea0003800000 */
.L_x_3947:
[----:B-----5:R-:W-:-:S05]  /*2c40*/  HADD2.F32 R109, -RZ, R40.H1_H1 ;  /* 0x30000028ff6d7230 */ /* 0x020fca0000004100 */
[----:B------:R-:W-:Y:S01]  /*2c50*/  FADD.FTZ R110, R109, R110 ;  /* 0x0000006e6d6e7221 */ /* 0x000fe20000010000 */
[----:B------:R-:W-:Y:S06]  /*2c60*/  BRA `(.L_x_3948) ;  /* 0x0000000000107947 */ /* 0x000fec0003800000 */
.L_x_3946:
[----:B-----5:R-:W-:Y:S02]  /*2c70*/  HADD2.F32 R109, -RZ, R44.H1_H1 ;  /* 0x3000002cff6d7230 */ /* 0x020fe40000004100 */
[----:B------:R-:W-:-:S03]  /*2c80*/  @P0 HADD2.F32 R125, -RZ, R40.H1_H1 ;  /* 0x30000028ff7d0230 */ /* 0x000fc60000004100 */
[----:B------:R-:W-:-:S04]  /*2c90*/  FADD.FTZ R110, R109, R110 ;  /* 0x0000006e6d6e7221 */ /* 0x000fc80000010000 */
[----:B------:R-:W-:-:S07]  /*2ca0*/  @P0 FADD.FTZ R110, R125, R110 ;  /* 0x0000006e7d6e0221 */ /* 0x000fce0000010000 */
.L_x_3948:
[----:B------:R-:W-:-:S04]  /*2cb0*/  F2FP.F16.F32.PACK_AB R48, RZ, R110 ;  /* 0x0000006eff30723e */ /* 0x000fc800000000ff */
[----:B------:R-:W-:-:S07]  /*2cc0*/  PRMT R36, R36, 0x5410, R48 ;  /* 0x0000541024247816 */ /* 0x000fce0000000030 */
.L_x_3949:
[----:B------:R-:W-:Y:S01]  /*2cd0*/  HADD2.F32 R109, -RZ, R49.H0_H0 ;  /* 0x20000031ff6d7230 */ /* 0x000fe20000004100 */
[----:B------:R-:W-:Y:S06]  /*2ce0*/  @P1 BRA `(.L_x_3950) ;  /* 0x0000000000201947 */ /* 0x000fec0003800000 */
[----:B------:R-:W-:-:S04]  /*2cf0*/  ISETP.NE.U32.AND P2, PT, RZ, UR12, PT ;  /* 0x0000000cff007c0c */ /* 0x000fc8000bf45070 */
[----:B------:R-:W-:-:S13]  /*2d00*/  ISETP.NE.AND.EX P2, PT, RZ, UR13, PT, P2 ;  /* 0x0000000dff007c0c */ /* 0x000fda000bf45320 */
[----:B------:R-:W-:Y:S05]  /*2d10*/  @P2 BRA `(.L_x_3951) ;  /* 0x0000000000082947 */ /* 0x000fea0003800000 */
[----:B------:R-:W-:Y:S05]  /*2d20*/  @P3 BRA `(.L_x_3952) ;  /* 0x0000000000203947 */ /* 0x000fea0003800000 */
[----:B------:R-:W-:Y:S05]  /*2d30*/  BRA `(.L_x_3953) ;  /* 0x0000000000247947 */ /* 0x000fea0003800000 */
.L_x_3951:
[----:B-----5:R-:W-:-:S05]  /*2d40*/  HADD2.F32 R48, -RZ, R41.H0_H0 ;  /* 0x20000029ff307230 */ /* 0x020fca0000004100 */
[----:B------:R-:W-:Y:S01]  /*2d50*/  FADD.FTZ R109, R48, R109 ;  /* 0x0000006d306d7221 */ /* 0x000fe20000010000 */
[----:B------:R-:W-:Y:S06]  /*2d60*/  BRA `(.L_x_3952) ;  /* 0x0000000000107947 */ /* 0x000fec0003800000 */
.L_x_3950:
[----:B-----5:R-:W-:Y:S02]  /*2d70*/  HADD2.F32 R48, -RZ, R45.H0_H0 ;  /* 0x2000002dff307230 */ /* 0x020fe40000004100 */
[----:B------:R-:W-:-:S03]  /*2d80*/  @P0 HADD2.F32 R124, -RZ, R41.H0_H0 ;  /* 0x20000029ff7c0230 */ /* 0x000fc60000004100 */
[----:B------:R-:W-:-:S04]  /*2d90*/  FADD.FTZ R109, R48, R109 ;  /* 0x0000006d306d7221 */ /* 0x000fc80000010000 */
[----:B------:R-:W-:-:S07]  /*2da0*/  @P0 FADD.FTZ R109, R124, R109 ;  /* 0x0000006d7c6d0221 */ /* 0x000fce0000010000 */
.L_x_3952:
[----:B------:R-:W-:-:S04]  /*2db0*/  F2FP.F16.F32.PACK_AB R48, RZ, R109 ;  /* 0x0000006dff30723e */ /* 0x000fc800000000ff */
[----:B------:R-:W-:-:S07]  /*2dc0*/  PRMT R37, R48, 0x7610, R37 ;  /* 0x0000761030257816 */ /* 0x000fce0000000025 */
.L_x_3953:
[----:B------:R-:W-:Y:S01]  /*2dd0*/  HADD2.F32 R124, -RZ, R49.H1_H1 ;  /* 0x30000031ff7c7230 */ /* 0x000fe20000004100 */
[----:B------:R-:W-:Y:S06]  /*2de0*/  @P1 BRA `(.L_x_3954) ;  /* 0x0000000000201947 */ /* 0x000fec0003800000 */
[----:B------:R-:W-:-:S04]  /*2df0*/  ISETP.NE.U32.AND P2, PT, RZ, UR12, PT ;  /* 0x0000000cff007c0c */ /* 0x000fc8000bf45070 */
[----:B------:R-:W-:-:S13]  /*2e00*/  ISETP.NE.AND.EX P2, PT, RZ, UR13, PT, P2 ;  /* 0x0000000dff007c0c */ /* 0x000fda000bf45320 */
[----:B------:R-:W-:Y:S05]  /*2e10*/  @P2 BRA `(.L_x_3955) ;  /* 0x0000000000082947 */ /* 0x000fea0003800000 */
[----:B------:R-:W-:Y:S05]  /*2e20*/  @P3 BRA `(.L_x_3956) ;  /* 0x0000000000203947 */ /* 0x000fea0003800000 */
[----:B------:R-:W-:Y:S05]  /*2e30*/  BRA `(.L_x_3957) ;  /* 0x0000000000247947 */ /* 0x000fea0003800000 */
.L_x_3955:
[----:B-----5:R-:W-:-:S05]  /*2e40*/  HADD2.F32 R49, -RZ, R41.H1_H1 ;  /* 0x30000029ff317230 */ /* 0x020fca0000004100 */
[----:B------:R-:W-:Y:S01]  /*2e50*/  FADD.FTZ R124, R49, R124 ;  /* 0x0000007c317c7221 */ /* 0x000fe20000010000 */
[----:B------:R-:W-:Y:S06]  /*2e60*/  BRA `(.L_x_3956) ;  /* 0x0000000000107947 */ /* 0x000fec0003800000 */
.L_x_3954:
[----:B-----5:R-:W-:Y:S02]  /*2e70*/  HADD2.F32 R49, -RZ, R45.H1_H1 ;  /* 0x3000002dff317230 */ /* 0x020fe40000004100 */
[----:B------:R-:W-:-:S03]  /*2e80*/  @P0 HADD2.F32 R125, -RZ, R41.H1_H1 ;  /* 0x30000029ff7d0230 */ /* 0x000fc60000004100 */
[----:B------:R-:W-:-:S04]  /*2e90*/  FADD.FTZ R124, R49, R124 ;  /* 0x0000007c317c7221 */ /* 0x000fc80000010000 */
[----:B------:R-:W-:-:S07]  /*2ea0*/  @P0 FADD.FTZ R124, R125, R124 ;  /* 0x0000007c7d7c0221 */ /* 0x000fce0000010000 */
.L_x_3956:
[----:B------:R-:W-:-:S04]  /*2eb0*/  F2FP.F16.F32.PACK_AB R48, RZ, R124 ;  /* 0x0000007cff30723e */ /* 0x000fc800000000ff */
[----:B------:R-:W-:-:S07]  /*2ec0*/  PRMT R37, R37, 0x5410, R48 ;  /* 0x0000541025257816 */ /* 0x000fce0000000030 */
.L_x_3957:
[----:B------:R-:W-:Y:S01]  /*2ed0*/  HADD2.F32 R125, -RZ, R50.H0_H0 ;  /* 0x20000032ff7d7230 */ /* 0x000fe20000004100 */
[----:B------:R-:W-:Y:S06]  /*2ee0*/  @P1 BRA `(.L_x_3958) ;  /* 0x0000000000201947 */ /* 0x000fec0003800000 */
[----:B------:R-:W-:-:S04]  /*2ef0*/  ISETP.NE.U32.AND P2, PT, RZ, UR12, PT ;  /* 0x0000000cff007c0c */ /* 0x000fc8000bf45070 */
[----:B------:R-:W-:-:S13]  /*2f00*/  ISETP.NE.AND.EX P2, PT, RZ, UR13, PT, P2 ;  /* 0x0000000dff007c0c */ /* 0x000fda000bf45320 */
[----:B------:R-:W-:Y:S05]  /*2f10*/  @P2 BRA `(.L_x_3959) ;  /* 0x0000000000082947 */ /* 0x000fea0003800000 */
[----:B------:R-:W-:Y:S05]  /*2f20*/  @P3 BRA `(.L_x_3960) ;  /* 0x0000000000203947 */ /* 0x000fea0003800000 */
[----:B------:R-:W-:Y:S05]  /*2f30*/  BRA `(.L_x_3961) ;  /* 0x0000000000247947 */ /* 0x000fea0003800000 */
.L_x_3959:
[----:B-----5:R-:W-:-:S05]  /*2f40*/  HADD2.F32 R48, -RZ, R42.H0_H0 ;  /* 0x2000002aff307230 */ /* 0x020fca0000004100 */
[----:B------:R-:W-:Y:S01]  /*2f50*/  FADD.FTZ R125, R48, R125 ;  /* 0x0000007d307d7221 */ /* 0x000fe20000010000 */
[----:B------:R-:W-:Y:S06]  /*2f60*/  BRA `(.L_x_3960) ;  /* 0x0000000000107947 */ /* 0x000fec0003800000 */
.L_x_3958:
[----:B-----5:R-:W-:Y:S02]  /*2f70*/  HADD2.F32 R48, -RZ, R46.H0_H0 ;  /* 0x2000002eff307230 */ /* 0x020fe40000004100 */
[----:B------:R-:W-:-:S03]  /*2f80*/  @P0 HADD2.F32 R134, -RZ, R42.H0_H0 ;  /* 0x2000002aff860230 */ /* 0x000fc60000004100 */
[----:B------:R-:W-:-:S04]  /*2f90*/  FADD.FTZ R125, R48, R125 ;  /* 0x0000007d307d7221 */ /* 0x000fc80000010000 */
[----:B------:R-:W-:-:S07]  /*2fa0*/  @P0 FADD.FTZ R125, R134, R125 ;  /* 0x0000007d867d0221 */ /* 0x000fce0000010000 */
.L_x_3960:
[----:B------:R-:W-:-:S04]  /*2fb0*/  F2FP.F16.F32.PACK_AB R48, RZ, R125 ;  /* 0x0000007dff30723e */ /* 0x000fc800000000ff */
[----:B------:R-:W-:-:S07]  /*2fc0*/  PRMT R38, R48, 0x7610, R38 ;  /* 0x0000761030267816 */ /* 0x000fce0000000026 */
.L_x_3961:
[----:B------:R-:W-:Y:S01]  /*2fd0*/  HADD2.F32 R134, -RZ, R50.H1_H1 ;  /* 0x30000032ff867230 */ /* 0x000fe20000004100 */
[----:B------:R-:W-:Y:S06]  /*2fe0*/  @P1 BRA `(.L_x_3962) ;  /* 0x0000000000201947 */ /* 0x000fec0003800000 */
[----:B------:R-:W-:-:S04]  /*2ff0*/  ISETP.NE.U32.AND P2, PT, RZ, UR12, PT ;  /* 0x0000000cff007c0c */ /* 0x000fc8000bf45070 */
[----:B------:R-:W-:-:S13]  /*3000*/  ISETP.NE.AND.EX P2, PT, RZ, UR13, PT, P2 ;  /* 0x0000000dff007c0c */ /* 0x000fda000bf45320 */
[----:B------:R-:W-:Y:S05]  /*3010*/  @P2 BRA `(.L_x_3963) ;  /* 0x0000000000082947 */ /* 0x000fea0003800000 */
[----:B------:R-:W-:Y:S05]  /*3020*/  @P3 BRA `(.L_x_3964) ;  /* 0x0000000000203947 */ /* 0x000fea0003800000 */
[----:B------:R-:W-:Y:S05]  /*3030*/  BRA `(.L_x_3965) ;  /* 0x0000000000247947 */ /* 0x000fea0003800000 */
.L_x_3963:
[----:B-----5:R-:W-:-:S05]  /*3040*/  HADD2.F32 R49, -RZ, R42.H1_H1 ;  /* 0x3000002aff317230 */ /* 0x020fca0000004100 */
[----:B------:R-:W-:Y:S01]  /*3050*/  FADD.FTZ R134, R49, R134 ;  /* 0x0000008631867221 */ /* 0x000fe20000010000 */
[----:B------:R-:W-:Y:S06]  /*3060*/  BRA `(.L_x_3964) ;  /* 0x0000000000107947 */ /* 0x000fec0003800000 */
.L_x_3962:
[----:B-----5:R-:W-:Y:S02]  /*3070*/  HADD2.F32 R49, -RZ, R46.H1_H1 ;  /* 0x3000002eff317230 */ /* 0x020fe40000004100 */
[----:B------:R-:W-:-:S03]  /*3080*/  @P0 HADD2.F32 R135, -RZ, R42.H1_H1 ;  /* 0x3000002aff870230 */ /* 0x000fc60000004100 */
[----:B------:R-:W-:-:S04]  /*3090*/  FADD.FTZ R134, R49, R134 ;  /* 0x0000008631867221 */ /* 0x000fc80000010000 */
[----:B------:R-:W-:-:S07]  /*30a0*/  @P0 FADD.FTZ R134, R135, R134 ;  /* 0x0000008687860221 */ /* 0x000fce0000010000 */
.L_x_3964:
[----:B------:R-:W-:-:S04]  /*30b0*/  F2FP.F16.F32.PACK_AB R48, RZ, R134 ;  /* 0x00000086ff30723e */ /* 0x000fc800000000ff */
[----:B------:R-:W-:-:S07]  /*30c0*/  PRMT R38, R38, 0x5410, R48 ;  /* 0x0000541026267816 */ /* 0x000fce0000000030 */
.L_x_3965:
[----:B------:R-:W-:Y:S01]  /*30d0*/  HADD2.F32 R135, -RZ, R51.H0_H0 ;  /* 0x20000033ff877230 */ /* 0x000fe20000004100 */
[----:B------:R-:W-:Y:S06]  /*30e0*/  @P1 BRA `(.L_x_3966) ;  /* 0x0000000000201947 */ /* 0x000fec0003800000 */
[----:B------:R-:W-:-:S04]  /*30f0*/  ISETP.NE.U32.AND P2, PT, RZ, UR12, PT ;  /* 0x0000000cff007c0c */ /* 0x000fc8000bf45070 */
[----:B------:R-:W-:-:S13]  /*3100*/  ISETP.NE.AND.EX P2, PT, RZ, UR13, PT, P2 ;  /* 0x0000000dff007c0c */ /* 0x000fda000bf45320 */
[----:B------:R-:W-:Y:S05]  /*3110*/  @P2 BRA `(.L_x_3967) ;  /* 0x0000000000082947 */ /* 0x000fea0003800000 */
[----:B------:R-:W-:Y:S05]  /*3120*/  @P3 BRA `(.L_x_3968) ;  /* 0x0000000000203947 */ /* 0x000fea0003800000 */
[----:B------:R-:W-:Y:S05]  /*3130*/  BRA `(.L_x_3969) ;  /* 0x0000000000247947 */ /* 0x000fea0003800000 */
.L_x_3967:
[----:B-----5:R-:W-:-:S05]  /*3140*/  HADD2.F32 R48, -RZ, R43.H0_H0 ;  /* 0x2000002bff307230 */ /* 0x020fca0000004100 */
[----:B------:R-:W-:Y:S01]  /*3150*/  FADD.FTZ R135, R48, R135 ;  /* 0x0000008730877221 */ /* 0x000fe20000010000 */
[----:B------:R-:W-:Y:S06]  /*3160*/  BRA `(.L_x_3968) ;  /* 0x0000000000107947 */ /* 0x000fec0003800000 */
.L_x_3966:
[----:B-----5:R-:W-:Y:S02]  /*3170*/  HADD2.F32 R48, -RZ, R47.H0_H0 ;  /* 0x2000002fff307230 */ /* 0x020fe40000004100 */
[----:B------:R-:W-:-:S03]  /*3180*/  @P0 HADD2.F32 R50, -RZ, R43.H0_H0 ;  /* 0x2000002bff320230 */ /* 0x000fc60000004100 */
[----:B------:R-:W-:-:S04]  /*3190*/  FADD.FTZ R135, R48, R135 ;  /* 0x0000008730877221 */ /* 0x000fc80000010000 */
[----:B------:R-:W-:-:S07]  /*31a0*/  @P0 FADD.FTZ R135, R50, R135 ;  /* 0x0000008732870221 */ /* 0x000fce0000010000 */
.L_x_3968:
[----:B------:R-:W-:-:S04]  /*31b0*/  F2FP.F16.F32.PACK_AB R48, RZ, R135 ;  /* 0x00000087ff30723e */ /* 0x000fc800000000ff */
[----:B------:R-:W-:-:S07]  /*31c0*/  PRMT R39, R48, 0x7610, R39 ;  /* 0x0000761030277816 */ /* 0x000fce0000000027 */
.L_x_3969:
[----:B------:R-:W-:Y:S01]  /*31d0*/  HADD2.F32 R141, -RZ, R51.H1_H1 ;  /* 0x30000033ff8d7230 */ /* 0x000fe20000004100 */
[----:B------:R-:W-:Y:S06]  /*31e0*/  @P1 BRA `(.L_x_3970) ;  /* 0x0000000000201947 */ /* 0x000fec0003800000 */
[----:B------:R-:W-:-:S04]  /*31f0*/  ISETP.NE.U32.AND P0, PT, RZ, UR12, PT ;  /* 0x0000000cff007c0c */ /* 0x000fc8000bf05070 */
[----:B------:R-:W-:-:S13]  /*3200*/  ISETP.NE.AND.EX P0, PT, RZ, UR13, PT, P0 ;  /* 0x0000000dff007c0c */ /* 0x000fda000bf05300 */
[----:B------:R-:W-:Y:S05]  /*3210*/  @P0 BRA `(.L_x_3971) ;  /* 0x0000000000080947 */ /* 0x000fea0003800000 */
[----:B------:R-:W-:Y:S05]  /*3220*/  @P3 BRA `(.L_x_3972) ;  /* 0x0000000000203947 */ /* 0x000fea0003800000 */
[----:B------:R-:W-:Y:S05]  /*3230*/  BRA `(.L_x_3973) ;  /* 0x0000000000247947 */ /* 0x000fea0003800000 */
.L_x_3971:
[----:B-----5:R-:W-:-:S05]  /*3240*/  HADD2.F32 R48, -RZ, R43.H1_H1 ;  /* 0x3000002bff307230 */ /* 0x020fca0000004100 */
[----:B------:R-:W-:Y:S01]  /*3250*/  FADD.FTZ R141, R48, R141 ;  /* 0x0000008d308d7221 */ /* 0x000fe20000010000 */
[----:B------:R-:W-:Y:S06]  /*3260*/  BRA `(.L_x_3972) ;  /* 0x0000000000107947 */ /* 0x000fec0003800000 */
.L_x_3970:
[----:B-----5:R-:W-:Y:S02]  /*3270*/  HADD2.F32 R48, -RZ, R47.H1_H1 ;  /* 0x3000002fff307230 */ /* 0x020fe40000004100 */
[----:B------:R-:W-:-:S03]  /*3280*/  @P0 HADD2.F32 R50, -RZ, R43.H1_H1 ;  /* 0x3000002bff320230 */ /* 0x000fc60000004100 */
[----:B------:R-:W-:-:S04]  /*3290*/  FADD.FTZ R141, R48, R141 ;  /* 0x0000008d308d7221 */ /* 0x000fc80000010000 */
[----:B------:R-:W-:-:S07]  /*32a0*/  @P0 FADD.FTZ R141, R50, R141 ;  /* 0x0000008d328d0221 */ /* 0x000fce0000010000 */
.L_x_3972:
[----:B------:R-:W-:-:S04]  /*32b0*/  F2FP.F16.F32.PACK_AB R48, RZ, R141 ;  /* 0x0000008dff30723e */ /* 0x000fc800000000ff */
[----:B------:R-:W-:-:S07]  /*32c0*/  PRMT R39, R39, 0x5410, R48 ;  /* 0x0000541027277816 */ /* 0x000fce0000000030 */
.L_x_3973:
[----:B------:R-:W0:Y:S02]  /*32d0*/  @P3 LDC.64 R48, c[0x0][0x238] ;  /* 0x00008e00ff303b82 */ /* 0x000e240000000a00 */
[----:B0-----:R-:W-:-:S04]  /*32e0*/  @P3 LEA R48, P0, R145, R48, 0x4 ;  /* 0x0000003091303211 */ /* 0x001fc800078020ff */
[C---:B------:R-:W-:Y:S02]  /*32f0*/  @P3 LEA.HI.X R49, R145.reuse, R49, RZ, 0x4, P0 ;  /* 0x0000003191313211 */ /* 0x040fe400000f24ff */
[----:B------:R-:W-:-:S03]  /*3300*/  IADD3 R145, R145, 0x80, RZ ;  /* 0x0000008091917810 */ /* 0x000fc60007ffe0ff */
[----:B------:R3:W-:Y:S04]  /*3310*/  @P3 STG.E.128 desc[UR4][R48.64], R36 ;  /* 0x0000002430003986 */ /* 0x0007e8000c101d04 */
.L_x_3941:
[----:B------:R-:W-:Y:S05]  /*3320*/  BSYNC B0 ;  /* 0x0000000000007941 */ /* 0x000fea0003800000 */
.L_x_3940:
        /* <DEDUP_REMOVED lines=25> */
.L_x_3977:
[----:B-----5:R-:W-:-:S05]  /*34c0*/  HADD2.F32 R108, -RZ, R40.H0_H0 ;  /* 0x20000028ff6c7230 */ /* 0x020fca0000004100 */
[----:B------:R-:W-:Y:S01]  /*34d0*/  FADD.FTZ R107, R108, R107 ;  /* 0x0000006b6c6b7221 */ /* 0x000fe20000010000 */
[----:B------:R-:W-:Y:S06]  /*34e0*/  BRA `(.L_x_3978) ;  /* 0x0000000000107947 */ /* 0x000fec0003800000 */
.L_x_3976:
[----:B-----5:R-:W-:Y:S02]  /*34f0*/  HADD2.F32 R108, -RZ, R44.H0_H0 ;  /* 0x2000002cff6c7230 */ /* 0x020fe40000004100 */
[----:B------:R-:W-:-:S03]  /*3500*/  @P0 HADD2.F32 R126, -RZ, R40.H0_H0 ;  /* 0x20000028ff7e0230 */ /* 0x000fc60000004100 */
[----:B------:R-:W-:-:S04]  /*3510*/  FADD.FTZ R107, R108, R107 ;  /* 0x0000006b6c6b7221 */ /* 0x000fc80000010000 */
[----:B------:R-:W-:-:S07]  /*3520*/  @P0 FADD.FTZ R107, R126, R107 ;  /* 0x0000006b7e6b0221 */ /* 0x000fce0000010000 */
.L_x_3978:
[----:B------:R-:W-:-:S04]  /*3530*/  F2FP.F16.F32.PACK_AB R108, RZ, R107 ;  /* 0x0000006bff6c723e */ /* 0x000fc800000000ff */
[----:B------:R-:W-:-:S07]  /*3540*/  PRMT R36, R108, 0x7610, R36 ;  /* 0x000076106c247816 */ /* 0x000fce0000000024 */
.L_x_3979:
[----:B------:R-:W-:Y:S01]  /*3550*/  HADD2.F32 R108, -RZ, R48.H1_H1 ;  /* 0x30000030ff6c7230 */ /* 0x000fe20000004100 */
[----:B------:R-:W-:Y:S06]  /*3560*/  @P1 BRA `(.L_x_3980) ;  /* 0x0000000000201947 */ /* 0x000fec0003800000 */
[----:B------:R-:W-:-:S04]  /*3570*/  ISETP.NE.U32.AND P2, PT, RZ, UR12, PT ;  /* 0x0000000cff007c0c */ /* 0x000fc8000bf45070 */
[----:B------:R-:W-:-:S13]  /*3580*/  ISETP.NE.AND.EX P2, PT, RZ, UR13, PT, P2 ;  /* 0x0000000dff007c0c */ /* 0x000fda000bf45320 */
[----:B------:R-:W-:Y:S05]  /*3590*/  @P2 BRA `(.L_x_3981) ;  /* 0x0000000000082947 */ /* 0x000fea0003800000 */
[----:B------:R-:W-:Y:S05]  /*35a0*/  @P3 BRA `(.L_x_3982) ;  /* 0x0000000000203947 */ /* 0x000fea0003800000 */
[----:B------:R-:W-:Y:S05]  /*35b0*/  BRA `(.L_x_3983) ;  /* 0x0000000000247947 */ /* 0x000fea0003800000 */
.L_x_3981:
[----:B-----5:R-:W-:-:S05]  /*35c0*/  HADD2.F32 R117, -RZ, R40.H1_H1 ;  /* 0x30000028ff757230 */ /* 0x020fca0000004100 */
[----:B------:R-:W-:Y:S01]  /*35d0*/  FADD.FTZ R108, R117, R108 ;  /* 0x0000006c756c7221 */ /* 0x000fe20000010000 */
[----:B------:R-:W-:Y:S06]  /*35e0*/  BRA `(.L_x_3982) ;  /* 0x0000000000107947 */ /* 0x000fec0003800000 */
.L_x_3980:
[----:B-----5:R-:W-:Y:S02]  /*35f0*/  HADD2.F32 R117, -RZ, R44.H1_H1 ;  /* 0x3000002cff757230 */ /* 0x020fe40000004100 */
[----:B------:R-:W-:-:S03]  /*3600*/  @P0 HADD2.F32 R127, -RZ, R40.H1_H1 ;  /* 0x30000028ff7f0230 */ /* 0x000fc60000004100 */
[----:B------:R-:W-:-:S04]  /*3610*/  FADD.FTZ R108, R117, R108 ;  /* 0x0000006c756c7221 */ /* 0x000fc80000010000 */
[----:B------:R-:W-:-:S07]  /*3620*/  @P0 FADD.FTZ R108, R127, R108 ;  /* 0x0000006c7f6c0221 */ /* 0x000fce0000010000 */
.L_x_3982:
[----:B------:R-:W-:-:S04]  /*3630*/  F2FP.F16.F32.PACK_AB R48, RZ, R108 ;  /* 0x0000006cff30723e */ /* 0x000fc800000000ff */
[----:B------:R-:W-:-:S07]  /*3640*/  PRMT R36, R36, 0x5410, R48 ;  /* 0x0000541024247816 */ /* 0x000fce0000000030 */
.L_x_3983:
[----:B------:R-:W-:Y:S01]  /*3650*/  HADD2.F32 R117, -RZ, R49.H0_H0 ;  /* 0x20000031ff757230 */ /* 0x000fe20000004100 */
[----:B------:R-:W-:Y:S06]  /*3660*/  @P1 BRA `(.L_x_3984) ;  /* 0x0000000000201947 */ /* 0x000fec0003800000 */
[----:B------:R-:W-:-:S04]  /*3670*/  ISETP.NE.U32.AND P2, PT, RZ, UR12, PT ;  /* 0x0000000cff007c0c */ /* 0x000fc8000bf45070 */
[----:B------:R-:W-:-:S13]  /*3680*/  ISETP.NE.AND.EX P2, PT, RZ, UR13, PT, P2 ;  /* 0x0000000dff007c0c */ /* 0x000fda000bf45320 */
[----:B------:R-:W-:Y:S05]  /*3690*/  @P2 BRA `(.L_x_3985) ;  /* 0x0000000000082947 */ /* 0x000fea0003800000 */
[----:B------:R-:W-:Y:S05]  /*36a0*/  @P3 BRA `(.L_x_3986) ;  /* 0x0000000000203947 */ /* 0x000fea0003800000 */
[----:B------:R-:W-:Y:S05]  /*36b0*/  BRA `(.L_x_3987) ;  /* 0x0000000000247947 */ /* 0x000fea0003800000 */
.L_x_3985:
[----:B-----5:R-:W-:-:S05]  /*36c0*/  HADD2.F32 R48, -RZ, R41.H0_H0 ;  /* 0x20000029ff307230 */ /* 0x020fca0000004100 */
[----:B------:R-:W-:Y:S01]  /*36d0*/  FADD.FTZ R117, R48, R117 ;  /* 0x0000007530757221 */ /* 0x000fe20000010000 */
[----:B------:R-:W-:Y:S06]  /*36e0*/  BRA `(.L_x_3986) ;  /* 0x0000000000107947 */ /* 0x000fec0003800000 */
.L_x_3984:
[----:B-----5:R-:W-:Y:S02]  /*36f0*/  HADD2.F32 R48, -RZ, R45.H0_H0 ;  /* 0x2000002dff307230 */ /* 0x020fe40000004100 */
[----:B------:R-:W-:-:S03]  /*3700*/  @P0 HADD2.F32 R126, -RZ, R41.H0_H0 ;  /* 0x20000029ff7e0230 */ /* 0x000fc60000004100 */
[----:B------:R-:W-:-:S04]  /*3710*/  FADD.FTZ R117, R48, R117 ;  /* 0x0000007530757221 */ /* 0x000fc80000010000 */
[----:B------:R-:W-:-:S07]  /*3720*/  @P0 FADD.FTZ R117, R126, R117 ;  /* 0x000000757e750221 */ /* 0x000fce0000010000 */
.L_x_3986:
[----:B------:R-:W-:-:S04]  /*3730*/  F2FP.F16.F32.PACK_AB R48, RZ, R117 ;  /* 0x00000075ff30723e */ /* 0x000fc800000000ff */
[----:B------:R-:W-:-:S07]  /*3740*/  PRMT R37, R48, 0x7610, R37 ;  /* 0x0000761030257816 */ /* 0x000fce0000000025 */
.L_x_3987:
[----:B------:R-:W-:Y:S01]  /*3750*/  HADD2.F32 R126, -RZ, R49.H1_H1 ;  /* 0x30000031ff7e7230 */ /* 0x000fe20000004100 */
[----:B------:R-:W-:Y:S06]  /*3760*/  @P1 BRA `(.L_x_3988) ;  /* 0x0000000000201947 */ /* 0x000fec0003800000 */
[----:B------:R-:W-:-:S04]  /*3770*/  ISETP.NE.U32.AND P2, PT, RZ, UR12, PT ;  /* 0x0000000cff007c0c */ /* 0x000fc8000bf45070 */
[----:B------:R-:W-:-:S13]  /*3780*/  ISETP.NE.AND.EX P2, PT, RZ, UR13, PT, P2 ;  /* 0x0000000dff007c0c */ /* 0x000fda000bf45320 */
[----:B------:R-:W-:Y:S05]  /*3790*/  @P2 BRA `(.L_x_3989) ;  /* 0x0000000000082947 */ /* 0x000fea0003800000 */
[----:B------:R-:W-:Y:S05]  /*37a0*/  @P3 BRA `(.L_x_3990) ;  /* 0x0000000000203947 */ /* 0x000fea0003800000 */
[----:B------:R-:W-:Y:S05]  /*37b0*/  BRA `(.L_x_3991) ;  /* 0x0000000000247947 */ /* 0x000fea0003800000 */
.L_x_3989:
[----:B-----5:R-:W-:-:S05]  /*37c0*/  HADD2.F32 R49, -RZ, R41.H1_H1 ;  /* 0x30000029ff317230 */ /* 0x020fca0000004100 */
[----:B------:R-:W-:Y:S01]  /*37d0*/  FADD.FTZ R126, R49, R126 ;  /* 0x0000007e317e7221 */ /* 0x000fe20000010000 */
[----:B------:R-:W-:Y:S06]  /*37e0*/  BRA `(.L_x_3990) ;  /* 0x0000000000107947 */ /* 0x000fec0003800000 */
.L_x_3988:
[----:B-----5:R-:W-:Y:S02]  /*37f0*/  HADD2.F32 R49, -RZ, R45.H1_H1 ;  /* 0x3000002dff317230 */ /* 0x020fe40000004100 */
[----:B------:R-:W-:-:S03]  /*3800*/  @P0 HADD2.F32 R127, -RZ, R41.H1_H1 ;  /* 0x30000029ff7f0230 */ /* 0x000fc60000004100 */
[----:B------:R-:W-:-:S04]  /*3810*/  FADD.FTZ R126, R49, R126 ;  /* 0x0000007e317e7221 */ /* 0x000fc80000010000 */
[----:B------:R-:W-:-:S07]  /*3820*/  @P0 FADD.FTZ R126, R127, R126 ;  /* 0x0000007e7f7e0221 */ /* 0x000fce0000010000 */
.L_x_3990:
[----:B------:R-:W-:-:S04]  /*3830*/  F2FP.F16.F32.PACK_AB R48, RZ, R126 ;  /* 0x0000007eff30723e */ /* 0x000fc800000000ff */
[----:B------:R-:W-:-:S07]  /*3840*/  PRMT R37, R37, 0x5410, R48 ;  /* 0x0000541025257816 */ /* 0x000fce0000000030 */
.L_x_3991:
[----:B------:R-:W-:Y:S01]  /*3850*/  HADD2.F32 R127, -RZ, R50.H0_H0 ;  /* 0x20000032ff7f7230 */ /* 0x000fe20000004100 */
[----:B------:R-:W-:Y:S06]  /*3860*/  @P1 BRA `(.L_x_3992) ;  /* 0x0000000000201947 */ /* 0x000fec0003800000 */
[----:B------:R-:W-:-:S04]  /*3870*/  ISETP.NE.U32.AND P2, PT, RZ, UR12, PT ;  /* 0x0000000cff007c0c */ /* 0x000fc8000bf45070 */
[----:B------:R-:W-:-:S13]  /*3880*/  ISETP.NE.AND.EX P2, PT, RZ, UR13, PT, P2 ;  /* 0x0000000dff007c0c */ /* 0x000fda000bf45320 */
[----:B------:R-:W-:Y:S05]  /*3890*/  @P2 BRA `(.L_x_3993) ;  /* 0x0000000000082947 */ /* 0x000fea0003800000 */
[----:B------:R-:W-:Y:S05]  /*38a0*/  @P3 BRA `(.L_x_3994) ;  /* 0x0000000000203947 */ /* 0x000fea0003800000 */
[----:B------:R-:W-:Y:S05]  /*38b0*/  BRA `(.L_x_3995) ;  /* 0x0000000000247947 */ /* 0x000fea0003800000 */
.L_x_3993:
[----:B-----5:R-:W-:-:S05]  /*38c0*/  HADD2.F32 R48, -RZ, R42.H0_H0 ;  /* 0x2000002aff307230 */ /* 0x020fca0000004100 */
[----:B------:R-:W-:Y:S01]  /*38d0*/  FADD.FTZ R127, R48, R127 ;  /* 0x0000007f307f7221 */ /* 0x000fe20000010000 */
[----:B------:R-:W-:Y:S06]  /*38e0*/  BRA `(.L_x_3994) ;  /* 0x0000000000107947 */ /* 0x000fec0003800000 */
.L_x_3992:
[----:B-----5:R-:W-:Y:S02]  /*38f0*/  HADD2.F32 R48, -RZ, R46.H0_H0 ;  /* 0x2000002eff307230 */ /* 0x020fe40000004100 */
[----:B------:R-:W-:-:S03]  /*3900*/  @P0 HADD2.F32 R136, -RZ, R42.H0_H0 ;  /* 0x2000002aff880230 */ /* 0x000fc60000004100 */
[----:B------:R-:W-:-:S04]  /*3910*/  FADD.FTZ R127, R48, R127 ;  /* 0x0000007f307f7221 */ /* 0x000fc80000010000 */
[----:B------:R-:W-:-:S07]  /*3920*/  @P0 FADD.FTZ R127, R136, R127 ;  /* 0x0000007f887f0221 */ /* 0x000fce0000010000 */
.L_x_3994:
[----:B------:R-:W-:-:S04]  /*3930*/  F2FP.F16.F32.PACK_AB R48, RZ, R127 ;  /* 0x0000007fff30723e */ /* 0x000fc800000000ff */
[----:B------:R-:W-:-:S07]  /*3940*/  PRMT R38, R48, 0x7610, R38 ;  /* 0x0000761030267816 */ /* 0x000fce0000000026 */
.L_x_3995:
[----:B------:R-:W-:Y:S01]  /*3950*/  HADD2.F32 R136, -RZ, R50.H1_H1 ;  /* 0x30000032ff887230 */ /* 0x000fe20000004100 */
[----:B------:R-:W-:Y:S06]  /*3960*/  @P1 BRA `(.L_x_3996) ;  /* 0x0000000000201947 */ /* 0x000fec0003800000 */
[----:B------:R-:W-:-:S04]  /*3970*/  ISETP.NE.U32.AND P2, PT, RZ, UR12, PT ;  /* 0x0000000cff007c0c */ /* 0x000fc8000bf45070 */
[----:B------:R-:W-:-:S13]  /*3980*/  ISETP.NE.AND.EX P2, PT, RZ, UR13, PT, P2 ;  /* 0x0000000dff007c0c */ /* 0x000fda000bf45320 */
[----:B------:R-:W-:Y:S05]  /*3990*/  @P2 BRA `(.L_x_3997) ;  /* 0x0000000000082947 */ /* 0x000fea0003800000 */
[----:B------:R-:W-:Y:S05]  /*39a0*/  @P3 BRA `(.L_x_3998) ;  /* 0x0000000000203947 */ /* 0x000fea0003800000 */
[----:B------:R-:W-:Y:S05]  /*39b0*/  BRA `(.L_x_3999) ;  /* 0x0000000000247947 */ /* 0x000fea0003800000 */
.L_x_3997:
[----:B-----5:R-:W-:-:S05]  /*39c0*/  HADD2.F32 R49, -RZ, R42.H1_H1 ;  /* 0x3000002aff317230 */ /* 0x020fca0000004100 */
[----:B------:R-:W-:Y:S01]  /*39d0*/  FADD.FTZ R136, R49, R136 ;  /* 0x0000008831887221 */ /* 0x000fe20000010000 */
[----:B------:R-:W-:Y:S06]  /*39e0*/  BRA `(.L_x_3998) ;  /* 0x0000000000107947 */ /* 0x000fec0003800000 */
.L_x_3996:
[----:B-----5:R-:W-:Y:S02]  /*39f0*/  HADD2.F32 R49, -RZ, R46.H1_H1 ;  /* 0x3000002eff317230 */ /* 0x020fe40000004100 */
[----:B------:R-:W-:-:S03]  /*3a00*/  @P0 HADD2.F32 R137, -RZ, R42.H1_H1 ;  /* 0x3000002aff890230 */ /* 0x000fc60000004100 */
[----:B------:R-:W-:-:S04]  /*3a10*/  FADD.FTZ R136, R49, R136 ;  /* 0x0000008831887221 */ /* 0x000fc80000010000 */
[----:B------:R-:W-:-:S07]  /*3a20*/  @P0 FADD.FTZ R136, R137, R136 ;  /* 0x0000008889880221 */ /* 0x000fce0000010000 */
.L_x_3998:
[----:B------:R-:W-:-:S04]  /*3a30*/  F2FP.F16.F32.PACK_AB R48, RZ, R136 ;  /* 0x00000088ff30723e */ /* 0x000fc800000000ff */
[----:B------:R-:W-:-:S07]  /*3a40*/  PRMT R38, R38, 0x5410, R48 ;  /* 0x0000541026267816 */ /* 0x000fce0000000030 */
.L_x_3999:
[----:B------:R-:W-:Y:S01]  /*3a50*/  HADD2.F32 R137, -RZ, R51.H0_H0 ;  /* 0x20000033ff897230 */ /* 0x000fe20000004100 */
[----:B------:R-:W-:Y:S06]  /*3a60*/  @P1 BRA `(.L_x_4000) ;  /* 0x0000000000201947 */ /* 0x000fec0003800000 */
[----:B------:R-:W-:-:S04]  /*3a70*/  ISETP.NE.U32.AND P2, PT, RZ, UR12, PT ;  /* 0x0000000cff007c0c */ /* 0x000fc8000bf45070 */
[----:B------:R-:W-:-:S13]  /*3a80*/  ISETP.NE.AND.EX P2, PT, RZ, UR13, PT, P2 ;  /* 0x0000000dff007c0c */ /* 0x000fda000bf45320 */
[----:B------:R-:W-:Y:S05]  /*3a90*/  @P2 BRA `(.L_x_4001) ;  /* 0x0000000000082947 */ /* 0x000fea0003800000 */
[----:B------:R-:W-:Y:S05]  /*3aa0*/  @P3 BRA `(.L_x_4002) ;  /* 0x0000000000203947 */ /* 0x000fea0003800000 */
[----:B------:R-:W-:Y:S05]  /*3ab0*/  BRA `(.L_x_4003) ;  /* 0x0000000000247947 */ /* 0x000fea0003800000 */
.L_x_4001:
[----:B-----5:R-:W-:-:S05]  /*3ac0*/  HADD2.F32 R48, -RZ, R43.H0_H0 ;  /* 0x2000002bff307230 */ /* 0x020fca0000004100 */
[----:B------:R-:W-:Y:S01]  /*3ad0*/  FADD.FTZ R137, R48, R137 ;  /* 0x0000008930897221 */ /* 0x000fe20000010000 */
[----:B------:R-:W-:Y:S06]  /*3ae0*/  BRA `(.L_x_4002) ;  /* 0x0000000000107947 */ /* 0x000fec0003800000 */
.L_x_4000:
[----:B-----5:R-:W-:Y:S02]  /*3af0*/  HADD2.F32 R48, -RZ, R47.H0_H0 ;  /* 0x2000002fff307230 */ /* 0x020fe40000004100 */
[----:B------:R-:W-:-:S03]  /*3b00*/  @P0 HADD2.F32 R50, -RZ, R43.H0_H0 ;  /* 0x2000002bff320230 */ /* 0x000fc60000004100 */
[----:B------:R-:W-:-:S04]  /*3b10*/  FADD.FTZ R137, R48, R137 ;  /* 0x0000008930897221 */ /* 0x000fc80000010000 */
[----:B------:R-:W-:-:S07]  /*3b20*/  @P0 FADD.FTZ R137, R50, R137 ;  /* 0x0000008932890221 */ /* 0x000fce0000010000 */
.L_x_4002:
[----:B------:R-:W-:-:S04]  /*3b30*/  F2FP.F16.F32.PACK_AB R48, RZ, R137 ;  /* 0x00000089ff30723e */ /* 0x000fc800000000ff */
[----:B------:R-:W-:-:S07]  /*3b40*/  PRMT R39, R48, 0x7610, R39 ;  /* 0x0000761030277816 */ /* 0x000fce0000000027 */
.L_x_4003:
[----:B------:R-:W-:Y:S01]  /*3b50*/  HADD2.F32 R142, -RZ, R51.H1_H1 ;  /* 0x30000033ff8e7230 */ /* 0x000fe20000004100 */
[----:B------:R-:W-:Y:S06]  /*3b60*/  @P1 BRA `(.L_x_4004) ;  /* 0x0000000000201947 */ /* 0x000fec0003800000 */
[----:B------:R-:W-:-:S04]  /*3b70*/  ISETP.NE.U32.AND P0, PT, RZ, UR12, PT ;  /* 0x0000000cff007c0c */ /* 0x000fc8000bf05070 */
[----:B------:R-:W-:-:S13]  /*3b80*/  ISETP.NE.AND.EX P0, PT, RZ, UR13, PT, P0 ;  /* 0x0000000dff007c0c */ /* 0x000fda000bf05300 */
[----:B------:R-:W-:Y:S05]  /*3b90*/  @P0 BRA `(.L_x_4005) ;  /* 0x0000000000080947 */ /* 0x000fea0003800000 */
[----:B------:R-:W-:Y:S05]  /*3ba0*/  @P3 BRA `(.L_x_4006) ;  /* 0x0000000000203947 */ /* 0x000fea0003800000 */
[----:B------:R-:W-:Y:S05]  /*3bb0*/  BRA `(.L_x_4007) ;  /* 0x0000000000247947 */ /* 0x000fea0003800000 */
.L_x_4005:
[----:B-----5:R-:W-:-:S05]  /*3bc0*/  HADD2.F32 R49, -RZ, R43.H1_H1 ;  /* 0x3000002bff317230 */ /* 0x020fca0000004100 */
[----:B------:R-:W-:Y:S01]  /*3bd0*/  FADD.FTZ R142, R49, R142 ;  /* 0x0000008e318e7221 */ /* 0x000fe20000010000 */
[----:B------:R-:W-:Y:S06]  /*3be0*/  BRA `(.L_x_4006) ;  /* 0x0000000000107947 */ /* 0x000fec0003800000 */
.L_x_4004:
[----:B-----5:R-:W-:Y:S02]  /*3bf0*/  HADD2.F32 R49, -RZ, R47.H1_H1 ;  /* 0x3000002fff317230 */ /* 0x020fe40000004100 */
[----:B------:R-:W-:-:S03]  /*3c00*/  @P0 HADD2.F32 R51, -RZ, R43.H1_H1 ;  /* 0x3000002bff330230 */ /* 0x000fc60000004100 */
[----:B------:R-:W-:-:S04]  /*3c10*/  FADD.FTZ R142, R49, R142 ;  /* 0x0000008e318e7221 */ /* 0x000fc80000010000 */
[----:B------:R-:W-:-:S07]  /*3c20*/  @P0 FADD.FTZ R142, R51, R142 ;  /* 0x0000008e338e0221 */ /* 0x000fce0000010000 */
.L_x_4006:
[----:B------:R-:W-:-:S04]  /*3c30*/  F2FP.F16.F32.PACK_AB R48, RZ, R142 ;  /* 0x0000008eff30723e */ /* 0x000fc800000000ff */
[----:B------:R-:W-:-:S07]  /*3c40*/  PRMT R39, R39, 0x5410, R48 ;  /* 0x0000541027277816 */ /* 0x000fce0000000030 */
.L_x_4007:
[----:B------:R-:W0:Y:S02]  /*3c50*/  @P3 LDC.64 R48, c[0x0][0x238] ;  /* 0x00008e00ff303b82 */ /* 0x000e240000000a00 */
[----:B0-----:R-:W-:-:S04]  /*3c60*/  @P3 LEA R48, P0, R145, R48, 0x4 ;  /* 0x0000003091303211 */ /* 0x001fc800078020ff */
[----:B------:R-:W-:-:S05]  /*3c70*/  @P3 LEA.HI.X R49, R145, R49, RZ, 0x4, P0 ;  /* 0x0000003191313211 */ /* 0x000fca00000f24ff */
[----:B------:R4:W-:Y:S04]  /*3c80*/  @P3 STG.E.128 desc[UR4][R48.64], R36 ;  /* 0x0000002430003986 */ /* 0x0009e8000c101d04 */
.L_x_3975:
[----:B------:R-:W-:Y:S05]  /*3c90*/  BSYNC B0 ;  /* 0x0000000000007941 */ /* 0x000fea0003800000 */
.L_x_3974:
        /* <DEDUP_REMOVED lines=155> */
.L_x_4030:
        /* <DEDUP_REMOVED lines=14> */
[----:B------:R-:W-:Y:S01]  /*4730*/  BSSY B0, `(.L_x_4009) ;  /* 0x000005d000007945 */ /* 0x000fe20003800000 */
[----:B------:R-:W-:Y:S01]  /*4740*/  @!P0 IADD3 R50, R50, R147, RZ ;  /* 0x0000009332328210 */ /* 0x000fe20007ffe0ff */
[----:B------:R-:W-:Y:S01]  /*4750*/  BAR.SYNC.DEFER_BLOCKING 0x0 ;  /* 0x0000000000007b1d */ /* 0x000fe20000010000 */
[----:B0-----:R-:W-:Y:S02]  /*4760*/  @!P0 LEA R145, R49, R48, 0x18 ;  /* 0x0000003031918211 */ /* 0x001fe400078ec0ff */
[----:B------:R-:W-:Y:S02]  /*4770*/  CS2R R48, SRZ ;  /* 0x0000000000307805 */ /* 0x000fe4000001ff00 */
[----:B------:R-:W-:Y:S01]  /*4780*/  @!P0 LEA R146, R50, R145, 0x3 ;  /* 0x0000009132928211 */ /* 0x000fe200078e18ff */
[----:B------:R-:W-:-:S04]  /*4790*/  HFMA2.MMA R145, -RZ, RZ, 0, 0 ;  /* 0x00000000ff917435 */ /* 0x000fc800000001ff */
[----:B------:R-:W-:Y:S02]  /*47a0*/  @!P0 LDS.64 R48, [R146] ;  /* 0x0000000092308984 */ /* 0x000fe40000000a00 */
[----:B------:R-:W-:Y:S02]  /*47b0*/  @!P0 MOV R145, R100 ;  /* 0x0000006400918202 */ /* 0x000fe40000000f00 */
[----:B------:R-:W-:Y:S02]  /*47c0*/  PLOP3.LUT P0, PT, PT, PT, UP0, 0x40, 0x0 ;  /* 0x000000000000781c */ /* 0x000fe40003f0e808 */
[-C--:B------:R-:W-:Y:S01]  /*47d0*/  I2FP.F32.S32 R155, R145.reuse ;  /* 0x00000091009b7245 */ /* 0x080fe20000201400 */
[----:B------:R-:W0:Y:S02]  /*47e0*/  SHFL.DOWN PT, R150, R145, 0x2, 0x1f ;  /* 0x08401f0091967f89 */ /* 0x000e2400000e0000 */
[----:B0-----:R-:W-:Y:S02]  /*47f0*/  IADD3 R147, R150, R145, RZ ;  /* 0x0000009196937210 */ /* 0x001fe40007ffe0ff */
[----:B------:R-:W-:-:S02]  /*4800*/  I2FP.F32.S32 R151, R150 ;  /* 0x0000009600977245 */ /* 0x000fc40000201400 */
        /* <DEDUP_REMOVED lines=57> */
[--C-:B------:R-:W-:Y:S01]  /*4ba0*/  FADD.FTZ R153, R129, -R145.reuse ;  /* 0x8000009181997221 */ /* 0x100fe20000010000 */
[C---:B------:R-:W-:Y:S01]  /*4bb0*/  FMUL.FTZ R51, R148.reuse, R51 ;  /* 0x0000003394337220 */ /* 0x040fe20000410000 */
[C---:B------:R-:W-:Y:S01]  /*4bc0*/  FMUL.FTZ R149, R148.reuse, R149 ;  /* 0x0000009594957220 */ /* 0x040fe20000410000 */
[----:B------:R-:W-:Y:S01]  /*4bd0*/  FMUL.FTZ R150, R148, R151 ;  /* 0x0000009794967220 */ /* 0x000fe20000410000 */
[----:B------:R-:W-:Y:S01]  /*4be0*/  F2FP.F16.F32.PACK_AB R48, R49, R48 ;  /* 0x000000303130723e */ /* 0x000fe200000000ff */
[----:B------:R-:W-:Y:S01]  /*4bf0*/  FADD.FTZ R49, R118, -R145 ;  /* 0x8000009176317221 */ /* 0x000fe20000010000 */
[----:B------:R-:W-:Y:S01]  /*4c00*/  FMUL.FTZ R153, R148, R153 ;  /* 0x0000009994997220 */ /* 0x000fe20000410000 */
[----:B------:R-:W-:Y:S01]  /*4c10*/  FFMA.FTZ R149, R8, R149, R16 ;  /* 0x0000009508957223 */ /* 0x000fe20000010010 */
[----:B------:R-:W-:Y:S01]  /*4c20*/  FFMA.FTZ R150, R9, R150, R17 ;  /* 0x0000009609967223 */ /* 0x000fe20000010011 */
[----:B------:R-:W-:Y:S01]  /*4c30*/  FMUL.FTZ R50, R148, R49 ;  /* 0x0000003194327220 */ /* 0x000fe20000410000 */
[----:B------:R-:W-:-:S03]  /*4c40*/  FADD.FTZ R49, R138, -R145 ;  /* 0x800000918a317221 */ /* 0x000fc60000010000 */
[----:B------:R-:W-:Y:S01]  /*4c50*/  FFMA.FTZ R50, R7, R50, R15 ;  /* 0x0000003207327223 */ /* 0x000fe2000001000f */
[----:B------:R-:W-:Y:S01]  /*4c60*/  FMUL.FTZ R152, R148, R49 ;  /* 0x0000003194987220 */ /* 0x000fe20000410000 */
[----:B------:R-:W-:Y:S01]  /*4c70*/  FFMA.FTZ R49, R6, R51, R14 ;  /* 0x0000003306317223 */ /* 0x000fe2000001000e */
[----:B------:R-:W-:Y:S01]  /*4c80*/  FFMA.FTZ R51, R10, R153, R18 ;  /* 0x000000990a337223 */ /* 0x000fe20000010012 */
[----:B0-----:R-:W-:-:S04]  /*4c90*/  IMAD.WIDE.U32 R146, R143, 0x10, R146 ;  /* 0x000000108f927825 */ /* 0x001fc800078e0092 */
[----:B------:R-:W-:Y:S01]  /*4ca0*/  FFMA.FTZ R152, R11, R152, R19 ;  /* 0x000000980b987223 */ /* 0x000fe20000010013 */
[----:B------:R-:W-:Y:S02]  /*4cb0*/  IADD3 R143, R143, 0x80, RZ ;  /* 0x000000808f8f7810 */ /* 0x000fe40007ffe0ff */
[----:B------:R-:W-:Y:S02]  /*4cc0*/  F2FP.F16.F32.PACK_AB R49, R50, R49 ;  /* 0x000000313231723e */ /* 0x000fe400000000ff */
[----:B------:R-:W-:Y:S02]  /*4cd0*/  F2FP.F16.F32.PACK_AB R50, R150, R149 ;  /* 0x000000959632723e */ /* 0x000fe400000000ff */
[----:B------:R-:W-:-:S05]  /*4ce0*/  F2FP.F16.F32.PACK_AB R51, R152, R51 ;  /* 0x000000339833723e */ /* 0x000fca00000000ff */
[----:B------:R0:W-:Y:S02]  /*4cf0*/  STG.E.128 desc[UR4][R146.64], R48 ;  /* 0x0000003092007986 */ /* 0x0001e4000c101d04 */
.L_x_4010:
[----:B------:R-:W-:Y:S05]  /*4d00*/  BSYNC B0 ;  /* 0x0000000000007941 */ /* 0x000fea0003800000 */
.L_x_4009:
        /* <DEDUP_REMOVED lines=10> */
[--C-:B------:R-:W-:Y:S01]  /*4db0*/  FADD.FTZ R153, R131, -R145.reuse ;  /* 0x8000009183997221 */ /* 0x100fe20000010000 */
[----:B------:R-:W-:Y:S01]  /*4dc0*/  FFMA.FTZ R48, R20, R49, R28 ;  /* 0x0000003114307223 */ /* 0x000fe2000001001c */
[----:B------:R-:W-:Y:S01]  /*4dd0*/  FFMA.FTZ R51, R21, R51, R30 ;  /* 0x0000003315337223 */ /* 0x000fe2000001001e */
[--C-:B------:R-:W-:Y:S01]  /*4de0*/  FADD.FTZ R49, R113, -R145.reuse ;  /* 0x8000009171317221 */ /* 0x100fe20000010000 */
[C---:B------:R-:W-:Y:S01]  /*4df0*/  FMUL.FTZ R149, R148.reuse, R149 ;  /* 0x0000009594957220 */ /* 0x040fe20000410000 */
[C---:B------:R-:W-:Y:S01]  /*4e00*/  FMUL.FTZ R151, R148.reuse, R151 ;  /* 0x0000009794977220 */ /* 0x040fe20000410000 */
[----:B------:R-:W-:Y:S01]  /*4e10*/  FMUL.FTZ R153, R148, R153 ;  /* 0x0000009994997220 */ /* 0x000fe20000410000 */
[----:B------:R-:W-:Y:S01]  /*4e20*/  F2FP.F16.F32.PACK_AB R48, R51, R48 ;  /* 0x000000303330723e */ /* 0x000fe200000000ff */
[--C-:B------:R-:W-:Y:S01]  /*4e30*/  FADD.FTZ R51, R120, -R145.reuse ;  /* 0x8000009178337221 */ /* 0x100fe20000010000 */
[----:B------:R-:W-:Y:S01]  /*4e40*/  FMUL.FTZ R49, R148, R49 ;  /* 0x0000003194317220 */ /* 0x000fe20000410000 */
[----:B------:R-:W-:Y:S01]  /*4e50*/  FFMA.FTZ R149, R24, R149, R32 ;  /* 0x0000009518957223 */ /* 0x000fe20000010020 */
[----:B------:R-:W-:Y:S01]  /*4e60*/  FFMA.FTZ R150, R25, R151, R34 ;  /* 0x0000009719967223 */ /* 0x000fe20000010022 */
[----:B------:R-:W-:Y:S01]  /*4e70*/  FMUL.FTZ R50, R148, R51 ;  /* 0x0000003394327220 */ /* 0x000fe20000410000 */
[----:B------:R-:W-:Y:S01]  /*4e80*/  FADD.FTZ R51, R139, -R145 ;  /* 0x800000918b337221 */ /* 0x000fe20000010000 */
[----:B------:R-:W-:-:S02]  /*4e90*/  FFMA.FTZ R49, R22, R49, R29 ;  /* 0x0000003116317223 */ /* 0x000fc4000001001d */
[----:B------:R-:W-:Y:S01]  /*4ea0*/  FFMA.FTZ R50, R23, R50, R31 ;  /* 0x0000003217327223 */ /* 0x000fe2000001001f */
[----:B------:R-:W-:Y:S01]  /*4eb0*/  FMUL.FTZ R152, R148, R51 ;  /* 0x0000003394987220 */ /* 0x000fe20000410000 */
[----:B------:R-:W-:Y:S01]  /*4ec0*/  FFMA.FTZ R51, R26, R153, R33 ;  /* 0x000000991a337223 */ /* 0x000fe20000010021 */
[C---:B0-----:R-:W-:Y:S01]  /*4ed0*/  IMAD.WIDE.U32 R146, R143.reuse, 0x10, R146 ;  /* 0x000000108f927825 */ /* 0x041fe200078e0092 */
[----:B------:R-:W-:-:S03]  /*4ee0*/  IADD3 R143, R143, 0x80, RZ ;  /* 0x000000808f8f7810 */ /* 0x000fc60007ffe0ff */
[----:B------:R-:W-:Y:S01]  /*4ef0*/  FFMA.FTZ R152, R27, R152, R60 ;  /* 0x000000981b987223 */ /* 0x000fe2000001003c */
[----:B------:R-:W-:Y:S02]  /*4f00*/  F2FP.F16.F32.PACK_AB R49, R50, R49 ;  /* 0x000000313231723e */ /* 0x000fe400000000ff */
[----:B------:R-:W-:Y:S02]  /*4f10*/  F2FP.F16.F32.PACK_AB R50, R150, R149 ;  /* 0x000000959632723e */ /* 0x000fe400000000ff */
[----:B------:R-:W-:-:S05]  /*4f20*/  F2FP.F16.F32.PACK_AB R51, R152, R51 ;  /* 0x000000339833723e */ /* 0x000fca00000000ff */
[----:B------:R2:W-:Y:S02]  /*4f30*/  STG.E.128 desc[UR4][R146.64], R48 ;  /* 0x0000003092007986 */ /* 0x0005e4000c101d04 */
.L_x_4012:
[----:B------:R-:W-:Y:S05]  /*4f40*/  BSYNC B0 ;  /* 0x0000000000007941 */ /* 0x000fea0003800000 */
.L_x_4011:
        /* <DEDUP_REMOVED lines=20> */
[----:B------:R-:W-:-:S02]  /*5090*/  FFMA.FTZ R150, R53, R150, R57 ;  /* 0x0000009635967223 */ /* 0x000fc40000010039 */
[----:B------:R-:W-:Y:S01]  /*50a0*/  FMUL.FTZ R149, R148, R49 ;  /* 0x0000003194957220 */ /* 0x000fe20000410000 */
[----:B------:R-:W-:Y:S01]  /*50b0*/  FADD.FTZ R49, R140, -R145 ;  /* 0x800000918c317221 */ /* 0x000fe20000010000 */
[----:B------:R-:W-:Y:S02]  /*50c0*/  FFMA.FTZ R155, R54, R155, R58 ;  /* 0x0000009b369b7223 */ /* 0x000fe4000001003a */
        /* <DEDUP_REMOVED lines=11> */
.L_x_4014:
[----:B------:R-:W-:Y:S05]  /*5180*/  BSYNC B0 ;  /* 0x0000000000007941 */ /* 0x000fea0003800000 */
.L_x_4013:
        /* <DEDUP_REMOVED lines=13> */
[----:B------:R-:W-:Y:S01]  /*5260*/  FMUL.FTZ R50, R148, R49 ;  /* 0x0000003194327220 */ /* 0x000fe20000410000 */
[--C-:B------:R-:W-:Y:S01]  /*5270*/  FADD.FTZ R151, R134, -R145.reuse ;  /* 0x8000009186977221 */ /* 0x100fe20000010000 */
[--C-:B------:R-:W-:Y:S01]  /*5280*/  FADD.FTZ R49, R141, -R145.reuse ;  /* 0x800000918d317221 */ /* 0x100fe20000010000 */
[----:B------:R-:W-:Y:S01]  /*5290*/  FMUL.FTZ R150, R148, R149 ;  /* 0x0000009594967220 */ /* 0x000fe20000410000 */
[----:B------:R-:W-:Y:S01]  /*52a0*/  F2FP.F16.F32.PACK_AB R48, R51, R48 ;  /* 0x000000303330723e */ /* 0x000fe200000000ff */
        /* <DEDUP_REMOVED lines=11> */
[C---:B0-----:R-:W-:Y:S01]  /*5360*/  IMAD.WIDE.U32 R146, R143.reuse, 0x10, R146 ;  /* 0x000000108f927825 */ /* 0x041fe200078e0092 */
[----:B------:R-:W-:-:S02]  /*5370*/  IADD3 R143, R143, 0x80, RZ ;  /* 0x000000808f8f7810 */ /* 0x000fc40007ffe0ff */
[----:B------:R-:W-:Y:S02]  /*5380*/  F2FP.F16.F32.PACK_AB R49, R50, R49 ;  /* 0x000000313231723e */ /* 0x000fe400000000ff */
[----:B------:R-:W-:Y:S02]  /*5390*/  F2FP.F16.F32.PACK_AB R50, R151, R150 ;  /* 0x000000969732723e */ /* 0x000fe400000000ff */
[----:B------:R-:W-:-:S05]  /*53a0*/  F2FP.F16.F32.PACK_AB R51, R152, R51 ;  /* 0x000000339833723e */ /* 0x000fca00000000ff */
[----:B------:R4:W-:Y:S02]  /*53b0*/  STG.E.128 desc[UR4][R146.64], R48 ;  /* 0x0000003092007986 */ /* 0x0009e4000c101d04 */
.L_x_4016:
[----:B------:R-:W-:Y:S05]  /*53c0*/  BSYNC B0 ;  /* 0x0000000000007941 */ /* 0x000fea0003800000 */
.L_x_4015:
        /* <DEDUP_REMOVED lines=29> */
[----:B------:R-:W-:-:S02]  /*55a0*/  F2FP.F16.F32.PACK_AB R51, R152, R51 ;  /* 0x000000339833723e */ /* 0x000fc400000000ff */
[----:B------:R-:W-:Y:S02]  /*55b0*/  F2FP.F16.F32.PACK_AB R50, R155, R50 ;  /* 0x000000329b32723e */ /* 0x000fe400000000ff */
[----:B------:R-:W-:Y:S02]  /*55c0*/  F2FP.F16.F32.PACK_AB R49, R150, R149 ;  /* 0x000000959631723e */ /* 0x000fe400000000ff */
[----:B------:R-:W-:-:S05]  /*55d0*/  F2FP.F16.F32.PACK_AB R48, R148, R145 ;  /* 0x000000919430723e */ /* 0x000fca00000000ff */
[----:B------:R0:W-:Y:S02]  /*55e0*/  STG.E.128 desc[UR4][R146.64], R48 ;  /* 0x0000003092007986 */ /* 0x0001e4000c101d04 */
.L_x_4018:
[----:B------:R-:W-:Y:S05]  /*55f0*/  BSYNC B0 ;  /* 0x0000000000007941 */ /* 0x000fea0003800000 */
.L_x_4017:
[----:B------:R-:W-:Y:S02]  /*5600*/  ISETP.NE.AND P0, PT, R144, RZ, PT ;  /* 0x000000ff9000720c */ /* 0x000fe40003f05270 */
[----:B------:R-:W-:Y:S02]  /*5610*/  IADD3 R101, R101, UR8, RZ ;  /* 0x0000000865657c10 */ /* 0x000fe4000fffe0ff */
[----:B------:R-:W-:Y:S02]  /*5620*/  SEL R144, RZ, 0x1, P0 ;  /* 0x00000001ff907807 */ /* 0x000fe40000000000 */
[----:B------:R-:W-:-:S13]  /*5630*/  ISETP.GE.AND P0, PT, R101, UR9, PT ;  /* 0x0000000965007c0c */ /* 0x000fda000bf06270 */
[----:B------:R-:W-:Y:S05]  /*5640*/  @!P0 BRA `(.L_x_4019) ;  /* 0xffffffb400a88947 */ /* 0x000fea000383ffff */
[----:B------:R-:W-:Y:S05]  /*5650*/  EXIT ;  /* 0x000000000000794d */ /* 0x000fea0003800000 */
.L_x_4008:
[----:B------:R-:W-:Y:S01]  /*5660*/  HFMA2.MMA R153, -RZ, RZ, 0, 5.9604644775390625e-08 ;  /* 0x00000001ff997435 */ /* 0x000fe200000001ff */
[----:B------:R-:W-:Y:S02]  /*5670*/  MOV R152, R49 ;  /* 0x0000003100987202 */ /* 0x000fe40000000f00 */
[----:B------:R-:W-:Y:S02]  /*5680*/  MOV R154, 0x1f ;  /* 0x0000001f009a7802 */ /* 0x000fe40000000f00 */
[----:B------:R-:W-:-:S07]  /*5690*/  MOV R151, 0xffffffff ;  /* 0xffffffff00977802 */ /* 0x000fce0000000f00 */
[----:B-----5:R-:W-:Y:S05]  /*56a0*/  WARPSYNC.COLLECTIVE R151, `(.L_x_4020) ;  /* 0x0000000097087348 */ /* 0x020fea0003c00000 */
[----:B------:R0:W1:Y:S02]  /*56b0*/  SHFL.BFLY P6, R149, R152, R153, R154 ;  /* 0x0c00009998957389 */ /* 0x00006400000c009a */
[----:B01---5:R-:W-:Y:S01]  /*56c0*/  ENDCOLLECTIVE ;  /* 0x000000000000791b */ /* 0x023fe20003800000 */
.L_x_4020:
[----:B------:R-:W-:Y:S01]  /*56d0*/  HFMA2.MMA R153, -RZ, RZ, 0, 1.1920928955078125e-07 ;  /* 0x00000002ff997435 */ /* 0x000fe200000001ff */
[----:B------:R-:W-:-:S05]  /*56e0*/  MOV R48, R149 ;  /* 0x0000009500307202 */ /* 0x000fca0000000f00 */
[----:B------:R-:W-:-:S05]  /*56f0*/  FADD.FTZ R145, R49, R48 ;  /* 0x0000003031917221 */ /* 0x000fca0000010000 */
[----:B------:R-:W-:-:S07]  /*5700*/  MOV R152, R145 ;  /* 0x0000009100987202 */ /* 0x000fce0000000f00 */
[----:B------:R-:W-:Y:S05]  /*5710*/  WARPSYNC.COLLECTIVE R151, `(.L_x_4021) ;  /* 0x0000000097087348 */ /* 0x000fea0003c00000 */
[----:B------:R0:W1:Y:S02]  /*5720*/  SHFL.BFLY P6, R149, R152, R153, R154 ;  /* 0x0c00009998957389 */ /* 0x00006400000c009a */
[----:B01----:R-:W-:Y:S01]  /*5730*/  ENDCOLLECTIVE ;  /* 0x000000000000791b */ /* 0x003fe20003800000 */
.L_x_4021:
[----:B------:R-:W-:Y:S01]  /*5740*/  HFMA2.MMA R153, -RZ, RZ, 0, 2.384185791015625e-07 ;  /* 0x00000004ff997435 */ /* 0x000fe200000001ff */
[----:B------:R-:W-:-:S05]  /*5750*/  MOV R48, R149 ;  /* 0x0000009500307202 */ /* 0x000fca0000000f00 */
[----:B------:R-:W-:-:S05]  /*5760*/  FADD.FTZ R146, R145, R48 ;  /* 0x0000003091927221 */ /* 0x000fca0000010000 */
[----:B------:R-:W-:-:S07]  /*5770*/  MOV R152, R146 ;  /* 0x0000009200987202 */ /* 0x000fce0000000f00 */
[----:B------:R-:W-:Y:S05]  /*5780*/  WARPSYNC.COLLECTIVE R151, `(.L_x_4022) ;  /* 0x0000000097087348 */ /* 0x000fea0003c00000 */
[----:B------:R0:W1:Y:S02]  /*5790*/  SHFL.BFLY P6, R149, R152, R153, R154 ;  /* 0x0c00009998957389 */ /* 0x00006400000c009a */
[----:B01----:R-:W-:Y:S01]  /*57a0*/  ENDCOLLECTIVE ;  /* 0x000000000000791b */ /* 0x003fe20003800000 */
.L_x_4022:
[----:B------:R-:W-:Y:S01]  /*57b0*/  HFMA2.MMA R153, -RZ, RZ, 0, 4.76837158203125e-07 ;  /* 0x00000008ff997435 */ /* 0x000fe200000001ff */
[----:B------:R-:W-:-:S05]  /*57c0*/  MOV R147, R149 ;  /* 0x0000009500937202 */ /* 0x000fca0000000f00 */
[----:B------:R-:W-:-:S05]  /*57d0*/  FADD.FTZ R147, R146, R147 ;  /* 0x0000009392937221 */ /* 0x000fca0000010000 */
[----:B------:R-:W-:-:S07]  /*57e0*/  MOV R152, R147 ;  /* 0x0000009300987202 */ /* 0x000fce0000000f00 */
[----:B------:R-:W-:Y:S05]  /*57f0*/  WARPSYNC.COLLECTIVE R151, `(.L_x_4023) ;  /* 0x0000000097087348 */ /* 0x000fea0003c00000 */
[----:B------:R0:W1:Y:S02]  /*5800*/  SHFL.BFLY P6, R149, R152, R153, R154 ;  /* 0x0c00009998957389 */ /* 0x00006400000c009a */
[----:B01----:R-:W-:Y:S01]  /*5810*/  ENDCOLLECTIVE ;  /* 0x000000000000791b */ /* 0x003fe20003800000 */
.L_x_4023:
[----:B------:R-:W-:Y:S01]  /*5820*/  HFMA2.MMA R153, -RZ, RZ, 0, 9.5367431640625e-07 ;  /* 0x00000010ff997435 */ /* 0x000fe200000001ff */
[----:B------:R-:W-:-:S05]  /*5830*/  MOV R48, R149 ;  /* 0x0000009500307202 */ /* 0x000fca0000000f00 */
[----:B------:R-:W-:-:S05]  /*5840*/  FADD.FTZ R148, R147, R48 ;  /* 0x0000003093947221 */ /* 0x000fca0000010000 */
[----:B------:R-:W-:-:S07]  /*5850*/  MOV R152, R148 ;  /* 0x0000009400987202 */ /* 0x000fce0000000f00 */
[----:B------:R-:W-:Y:S05]  /*5860*/  WARPSYNC.COLLECTIVE R151, `(.L_x_4024) ;  /* 0x0000000097087348 */ /* 0x000fea0003c00000 */
[----:B------:R0:W1:Y:S02]  /*5870*/  SHFL.BFLY P6, R149, R152, R153, R154 ;  /* 0x0c00009998957389 */ /* 0x00006400000c009a */
[----:B01----:R-:W-:Y:S01]  /*5880*/  ENDCOLLECTIVE ;  /* 0x000000000000791b */ /* 0x003fe20003800000 */
.L_x_4024:
[----:B------:R-:W-:Y:S01]  /*5890*/  HFMA2.MMA R153, -RZ, RZ, 0, 5.9604644775390625e-08 ;  /* 0x00000001ff997435 */ /* 0x000fe200000001ff */
        /* <DEDUP_REMOVED lines=87> */
.L_x_4025:
[----:B------:R-:W-:Y:S01]  /*5e10*/  HFMA2.MMA R153, -RZ, RZ, 0, 1.1920928955078125e-07 ;  /* 0x00000002ff997435 */ /* 0x000fe200000001ff */
[----:B------:R-:W-:-:S05]  /*5e20*/  MOV R146, R149 ;  /* 0x0000009500927202 */ /* 0x000fca0000000f00 */
[----:B------:R-:W-:-:S05]  /*5e30*/  FADD.FTZ R146, R49, R146 ;  /* 0x0000009231927221 */ /* 0x000fca0000010000 */
[----:B------:R-:W-:-:S07]  /*5e40*/  MOV R152, R146 ;  /* 0x0000009200987202 */ /* 0x000fce0000000f00 */
[----:B------:R-:W-:Y:S05]  /*5e50*/  WARPSYNC.COLLECTIVE R151, `(.L_x_4026) ;  /* 0x0000000097087348 */ /* 0x000fea0003c00000 */
[----:B------:R0:W1:Y:S02]  /*5e60*/  SHFL.BFLY P6, R149, R152, R153, R154 ;  /* 0x0c00009998957389 */ /* 0x00006400000c009a */
[----:B01----:R-:W-:Y:S01]  /*5e70*/  ENDCOLLECTIVE ;  /* 0x000000000000791b */ /* 0x003fe20003800000 */
.L_x_4026:
[----:B------:R-:W-:Y:S01]  /*5e80*/  HFMA2.MMA R153, -RZ, RZ, 0, 2.384185791015625e-07 ;  /* 0x00000004ff997435 */ /* 0x000fe200000001ff */
[----:B------:R-:W-:-:S05]  /*5e90*/  MOV R145, R149 ;  /* 0x0000009500917202 */ /* 0x000fca0000000f00 */
[----:B------:R-:W-:-:S05]  /*5ea0*/  FADD.FTZ R145, R146, R145 ;  /* 0x0000009192917221 */ /* 0x000fca0000010000 */
[----:B------:R-:W-:-:S07]  /*5eb0*/  MOV R152, R145 ;  /* 0x0000009100987202 */ /* 0x000fce0000000f00 */
[----:B------:R-:W-:Y:S05]  /*5ec0*/  WARPSYNC.COLLECTIVE R151, `(.L_x_4027) ;  /* 0x0000000097087348 */ /* 0x000fea0003c00000 */
[----:B------:R0:W1:Y:S02]  /*5ed0*/  SHFL.BFLY P6, R149, R152, R153, R154 ;  /* 0x0c00009998957389 */ /* 0x00006400000c009a */
[----:B01----:R-:W-:Y:S01]  /*5ee0*/  ENDCOLLECTIVE ;  /* 0x000000000000791b */ /* 0x003fe20003800000 */
.L_x_4027:
[----:B------:R-:W-:Y:S01]  /*5ef0*/  HFMA2.MMA R153, -RZ, RZ, 0, 4.76837158203125e-07 ;  /* 0x00000008ff997435 */ /* 0x000fe200000001ff */
[----:B------:R-:W-:-:S05]  /*5f00*/  MOV R148, R149 ;  /* 0x0000009500947202 */ /* 0x000fca0000000f00 */
[----:B------:R-:W-:-:S05]  /*5f10*/  FADD.FTZ R148, R145, R148 ;  /* 0x0000009491947221 */ /* 0x000fca0000010000 */
[----:B------:R-:W-:-:S07]  /*5f20*/  MOV R152, R148 ;  /* 0x0000009400987202 */ /* 0x000fce0000000f00 */
[----:B------:R-:W-:Y:S05]  /*5f30*/  WARPSYNC.COLLECTIVE R151, `(.L_x_4028) ;  /* 0x0000000097087348 */ /* 0x000fea0003c00000 */
[----:B------:R0:W1:Y:S02]  /*5f40*/  SHFL.BFLY P6, R149, R152, R153, R154 ;  /* 0x0c00009998957389 */ /* 0x00006400000c009a */
[----:B01----:R-:W-:Y:S01]  /*5f50*/  ENDCOLLECTIVE ;  /* 0x000000000000791b */ /* 0x003fe20003800000 */
.L_x_4028:
[----:B------:R-:W-:Y:S01]  /*5f60*/  HFMA2.MMA R153, -RZ, RZ, 0, 9.5367431640625e-07 ;  /* 0x00000010ff997435 */ /* 0x000fe200000001ff */
[----:B------:R-:W-:-:S05]  /*5f70*/  MOV R147, R149 ;  /* 0x0000009500937202 */ /* 0x000fca0000000f00 */
[----:B------:R-:W-:-:S05]  /*5f80*/  FADD.FTZ R147, R148, R147 ;  /* 0x0000009394937221 */ /* 0x000fca0000010000 */
[----:B------:R-:W-:-:S07]  /*5f90*/  MOV R152, R147 ;  /* 0x0000009300987202 */ /* 0x000fce0000000f00 */
[----:B------:R-:W-:Y:S05]  /*5fa0*/  WARPSYNC.COLLECTIVE R151, `(.L_x_4029) ;  /* 0x0000000097087348 */ /* 0x000fea0003c00000 */
[----:B------:R0:W1:Y:S02]  /*5fb0*/  SHFL.BFLY P6, R149, R152, R153, R154 ;  /* 0x0c00009998957389 */ /* 0x00006400000c009a */
[----:B01----:R-:W-:Y:S01]  /*5fc0*/  ENDCOLLECTIVE ;  /* 0x000000000000791b */ /* 0x003fe20003800000 */
.L_x_4029:
[----:B------:R-:W-:Y:S01]  /*5fd0*/  MOV R150, R149 ;  /* 0x0000009500967202 */ /* 0x000fe20000000f00 */
[----:B------:R-:W-:Y:S06]  /*5fe0*/  BRA `(.L_x_4030) ;  /* 0xffffffe400987947 */ /* 0x000fec000383ffff */
.L_x_4031:
        /* <DEDUP_REMOVED lines=9> */
.L_x_33510:


//--------------------- .text._ZN10layer_norm31ln_parallel_residual_fwd_kernelINS_13Kernel_traitsI6__halfS2_S2_S2_fjLj5120ELj1ELj1ELj4ELj16ENS_18Kernel_traits_baseILj5120ES2_S2_S2_S2_fjLj128EEEEELb0ELb1ELb1EEEvNS_9FwdParamsE --------------------------
	.section	.text._ZN10layer_norm31ln_parallel_residual_fwd_kernelINS_13Kernel_traitsI6__halfS2_S2_S2_fjLj5120ELj1ELj1ELj4ELj16ENS_18Kernel_traits_baseILj5120ES2_S2_S2_S2_fjLj128EEEEELb0ELb1ELb1EEEvNS_9FwdParamsE,"ax",@progbits
	.align	128
        .global         _ZN10layer_norm31ln_parallel_residual_fwd_kernelINS_13Kernel_traitsI6__halfS2_S2_S2_fjLj5120ELj1ELj1ELj4ELj16ENS_18Kernel_traits_baseILj5120ES2_S2_S2_S2_fjLj128EEEEELb0ELb1ELb1EEEvNS_9FwdParamsE
        .type           _ZN10layer_norm31ln_parallel_residual_fwd_kernelINS_13Kernel_traitsI6__halfS2_S2_S2_fjLj5120ELj1ELj1ELj4ELj16ENS_18Kernel_traits_baseILj5120ES2_S2_S2_S2_fjLj128EEEEELb0ELb1ELb1EEEvNS_9FwdParamsE,@function
        .size           _ZN10layer_norm31ln_parallel_residual_fwd_kernelINS_13Kernel_traitsI6__halfS2_S2_S2_fjLj5120ELj1ELj1ELj4ELj16ENS_18Kernel_traits_baseILj5120ES2_S2_S2_S2_fjLj128EEEEELb0ELb1ELb1EEEvNS_9FwdParamsE,(.L_x_33511 - _ZN10layer_norm31ln_parallel_residual_fwd_kernelINS_13Kernel_traitsI6__halfS2_S2_S2_fjLj5120ELj1ELj1ELj4ELj16ENS_18Kernel_traits_baseILj5120ES2_S2_S2_S2_fjLj128EEEEELb0ELb1ELb1EEEvNS_9FwdParamsE)
        .other          _ZN10layer_norm31ln_parallel_residual_fwd_kernelINS_13Kernel_traitsI6__halfS2_S2_S2_fjLj5120ELj1ELj1ELj4ELj16ENS_18Kernel_traits_baseILj5120ES2_S2_S2_S2_fjLj128EEEEELb0ELb1ELb1EEEvNS_9FwdParamsE,@"STO_CUDA_ENTRY STV_DEFAULT"
_ZN10layer_norm31ln_parallel_residual_fwd_kernelINS_13Kernel_traitsI6__halfS2_S2_S2_fjLj5120ELj1ELj1ELj4ELj16ENS_18Kernel_traits_baseILj5120ES2_S2_S2_S2_fjLj128EEEEELb0ELb1ELb1EEEvNS_9FwdParamsE:
.text._ZN10layer_norm31ln_parallel_residual_fwd_kernelINS_13Kernel_traitsI6__halfS2_S2_S2_fjLj5120ELj1ELj1ELj4ELj16ENS_18Kernel_traits_baseILj5120ES2_S2_S2_S2_fjLj128EEEEELb0ELb1ELb1EEEvNS_9FwdParamsE:
        /* <DEDUP_REMOVED lines=10> */
[----:B------:R-:W-:-:S04]  /*00a0*/  IADD3 R4, P0, R0, UR4, RZ ;  /* 0x0000000400047c10 */ /* 0x000fc8000ff1e0ff */
[----:B------:R-:W-:Y:S01]  /*00b0*/  IADD3.X R5, RZ, UR5, RZ, P0, !PT ;  /* 0x00000005ff057c10 */ /* 0x000fe200087fe4ff */
[----:B------:R-:W-:-:S04]  /*00c0*/  ULDC.64 UR4, c[0x0][0x208] ;  /* 0x0000820000047ab9 */ /* 0x000fc80000000a00 */
[----:B------:R0:W5:Y:S04]  /*00d0*/  @P1 LDG.E.128 R32, desc[UR4][R4.64] ;  /* 0x0000000404201981 */ /* 0x000168000c1e1d00 */
[----:B------:R0:W5:Y:S04]  /*00e0*/  @P1 LDG.E.128 R36, desc[UR4][R4.64+0x800] ;  /* 0x0008000404241981 */ /* 0x000168000c1e1d00 */
[----:B------:R0:W5:Y:S04]  /*00f0*/  @P1 LDG.E.128 R40, desc[UR4][R4.64+0x1000] ;  /* 0x0010000404281981 */ /* 0x000168000c1e1d00 */
[----:B------:R0:W5:Y:S04]  /*0100*/  @P1 LDG.E.128 R28, desc[UR4][R4.64+0x1800] ;  /* 0x00180004041c1981 */ /* 0x000168000c1e1d00 */
[----:B------:R0:W5:Y:S01]  /*0110*/  @P1 LDG.E.128 R24, desc[UR4][R4.64+0x2000] ;  /* 0x0020000404181981 */ /* 0x000162000c1e1d00 */
[----:B------:R-:W-:-:S02]  /*0120*/  SHF.R.U32.HI R95, RZ, 0x7, R52 ;  /* 0x00000007ff5f7819 */ /* 0x000fc40000011634 */
[----:B------:R-:W-:Y:S02]  /*0130*/  IADD3 R2, P0, R0, UR8, RZ ;  /* 0x0000000800027c10 */ /* 0x000fe4000ff1e0ff */
[----:B-1----:R-:W-:Y:S01]  /*0140*/  IADD3 R96, R95, UR6, RZ ;  /* 0x000000065f607c10 */ /* 0x002fe2000fffe0ff */
[----:B------:R-:W-:Y:S01]  /*0150*/  ULDC UR6, c[0x0][0x214] ;  /* 0x0000850000067ab9 */ /* 0x000fe20000000800 */
[----:B------:R-:W-:Y:S02]  /*0160*/  IADD3.X R3, RZ, UR9, RZ, P0, !PT ;  /* 0x00000009ff037c10 */ /* 0x000fe400087fe4ff */
[----:B------:R-:W-:Y:S01]  /*0170*/  ISETP.GE.AND P2, PT, R96, UR6, PT ;  /* 0x0000000660007c0c */ /* 0x000fe2000bf46270 */
[----:B------:R-:W-:Y:S02]  /*0180*/  ULDC.64 UR6, c[0x0][0x230] ;  /* 0x00008c0000067ab9 */ /* 0x000fe40000000a00 */
[----:B--2---:R-:W-:-:S04]  /*0190*/  LOP3.LUT P0, RZ, R44, UR6, RZ, 0xfc, !PT ;  /* 0x000000062cff7c12 */ /* 0x004fc8000f80fcff */
[----:B------:R-:W-:-:S06]  /*01a0*/  LOP3.LUT P0, RZ, R45, UR7, RZ, 0xfc, P0 ;  /* 0x000000072dff7c12 */ /* 0x000fcc000800fcff */
[----:B0-----:R-:W-:Y:S07]  /*01b0*/  @P2 EXIT ;  /* 0x000000000000294d */ /* 0x001fee0003800000 */
[----:B------:R-:W2:Y:S04]  /*01c0*/  LDG.E.128 R20, desc[UR4][R2.64+0x2000] ;  /* 0x0020000402147981 */ /* 0x000ea8000c1e1d00 */
[----:B------:R-:W3:Y:S04]  /*01d0*/  LDG.E.128 R16, desc[UR4][R2.64+0x1800] ;  /* 0x0018000402107981 */ /* 0x000ee8000c1e1d00 */
        /* <DEDUP_REMOVED lines=13> */
[----:B------:R-:W-:Y:S01]  /*02b0*/  ISETP.NE.U32.AND P2, PT, R44, RZ, PT ;  /* 0x000000ff2c00720c */ /* 0x000fe20003f45070 */
[----:B------:R-:W-:Y:S01]  /*02c0*/  ULDC.U8 UR6, c[0x0][0x2a0] ;  /* 0x0000a80000067ab9 */ /* 0x000fe20000000000 */
[----:B------:R-:W-:Y:S01]  /*02d0*/  SHF.R.U32.HI R103, RZ, 0x5, R52 ;  /* 0x00000005ff677819 */ /* 0x000fe20000011634 */
[----:B------:R-:W-:Y:S01]  /*02e0*/  HFMA2.MMA R0, -RZ, RZ, 0, 5.9604644775390625e-08 ;  /* 0x00000001ff007435 */ /* 0x000fe200000001ff */
[--C-:B------:R-:W-:Y:S01]  /*02f0*/  HADD2.F32 R53, -RZ, R32.reuse.H0_H0 ;  /* 0x20000020ff357230 */ /* 0x100fe20000004100 */
[----:B------:R-:W-:Y:S01]  /*0300*/  ISETP.NE.AND.EX P1, PT, R45, RZ, PT, P2 ;  /* 0x000000ff2d00720c */ /* 0x000fe20003f25320 */
[----:B------:R-:W-:Y:S01]  /*0310*/  HADD2.F32 R54, -RZ, R32.H1_H1 ;  /* 0x30000020ff367230 */ /* 0x000fe20000004100 */
[----:B------:R-:W-:Y:S01]  /*0320*/  LEA R95, R95, 0x4, 0x2 ;  /* 0x000000045f5f7811 */ /* 0x000fe200078e10ff */
[--C-:B------:R-:W-:Y:S01]  /*0330*/  HADD2.F32 R55, -RZ, R33.reuse.H0_H0 ;  /* 0x20000021ff377230 */ /* 0x100fe20000004100 */
[C---:B------:R-:W-:Y:S01]  /*0340*/  LOP3.LUT R94, R52.reuse, 0x1f, RZ, 0xc0, !PT ;  /* 0x0000001f345e7812 */ /* 0x040fe200078ec0ff */
[----:B------:R-:W-:Y:S01]  /*0350*/  HADD2.F32 R56, -RZ, R33.H1_H1 ;  /* 0x30000021ff387230 */ /* 0x000fe20000004100 */
[----:B------:R-:W-:Y:S01]  /*0360*/  LOP3.LUT R93, R52, 0x7f, RZ, 0xc0, !PT ;  /* 0x0000007f345d7812 */ /* 0x000fe200078ec0ff */
[--C-:B------:R-:W-:Y:S01]  /*0370*/  HADD2.F32 R57, -RZ, R34.reuse.H0_H0 ;  /* 0x20000022ff397230 */ /* 0x100fe20000004100 */
[----:B------:R-:W-:Y:S01]  /*0380*/  ISETP.NE.AND P5, PT, RZ, UR6, PT ;  /* 0x00000006ff007c0c */ /* 0x000fe2000bfa5270 */
[----:B------:R-:W-:Y:S01]  /*0390*/  HADD2.F32 R58, -RZ, R34.H1_H1 ;  /* 0x30000022ff3a7230 */ /* 0x000fe20000004100 */
[----:B------:R-:W-:Y:S01]  /*03a0*/  LOP3.LUT R103, R103, 0x3, RZ, 0xc0, !PT ;  /* 0x0000000367677812 */ /* 0x000fe200078ec0ff */
        /* <DEDUP_REMOVED lines=40> */
[--C-:B--2---:R-:W-:Y:S02]  /*0630*/  HADD2.F32 R99, -RZ, R21.reuse.H0_H0 ;  /* 0x20000015ff637230 */ /* 0x104fe40000004100 */
[----:B------:R-:W-:Y:S02]  /*0640*/  HADD2.F32 R98, -RZ, R21.H1_H1 ;  /* 0x30000015ff627230 */ /* 0x000fe40000004100 */
[----:B------:R-:W-:-:S02]  /*0650*/  HADD2.F32 R92, -RZ, R20.H0_H0 ;  /* 0x20000014ff5c7230 */ /* 0x000fc40000004100 */
[----:B------:R-:W-:Y:S02]  /*0660*/  HADD2.F32 R21, -RZ, R22.H0_H0 ;  /* 0x20000016ff157230 */ /* 0x000fe40000004100 */
[----:B------:R-:W-:Y:S02]  /*0670*/  HADD2.F32 R20, -RZ, R20.H1_H1 ;  /* 0x30000014ff147230 */ /* 0x000fe40000004100 */
[----:B------:R-:W-:Y:S02]  /*0680*/  HADD2.F32 R22, -RZ, R22.H1_H1 ;  /* 0x30000016ff167230 */ /* 0x000fe40000004100 */
[----:B0--3--:R-:W-:-:S07]  /*0690*/  HADD2.F32 R101, -RZ, R18.H1_H1 ;  /* 0x30000012ff657230 */ /* 0x009fce0000004100 */
.L_x_4193:
        /* <DEDUP_REMOVED lines=16> */
[----:B------:R-:W-:Y:S01]  /*07a0*/  ISETP.NE.AND.EX P3, PT, RZ, UR15, PT, P3 ;  /* 0x0000000fff007c0c */ /* 0x000fe2000bf65330 */
[----:B--2---:R-:W-:-:S12]  /*07b0*/  HADD2.F32 R51, -RZ, R36.H0_H0 ;  /* 0x20000024ff337230 */ /* 0x004fd80000004100 */
[----:B0-----:R-:W-:Y:S05]  /*07c0*/  @P3 BRA `(.L_x_4032) ;  /* 0x0000000000203947 */ /* 0x001fea0003800000 */
[----:B------:R-:W-:-:S04]  /*07d0*/  ISETP.NE.U32.AND P4, PT, RZ, UR16, PT ;  /* 0x00000010ff007c0c */ /* 0x000fc8000bf85070 */
[----:B------:R-:W-:-:S13]  /*07e0*/  ISETP.NE.AND.EX P4, PT, RZ, UR17, PT, P4 ;  /* 0x00000011ff007c0c */ /* 0x000fda000bf85340 */
[----:B------:R-:W-:Y:S05]  /*07f0*/  @P4 BRA `(.L_x_4033) ;  /* 0x0000000000084947 */ /* 0x000fea0003800000 */
[----:B------:R-:W-:Y:S05]  /*0800*/  @P0 BRA `(.L_x_4034) ;  /* 0x0000000000200947 */ /* 0x000fea0003800000 */
[----:B------:R-:W-:Y:S05]  /*0810*/  BRA `(.L_x_4035) ;  /* 0x0000000000247947 */ /* 0x000fea0003800000 */
.L_x_4033:
[----:B-----5:R-:W-:-:S05]  /*0820*/  HADD2.F32 R40, -RZ, R28.H0_H0 ;  /* 0x2000001cff287230 */ /* 0x020fca0000004100 */
[----:B------:R-:W-:Y:S01]  /*0830*/  FADD.FTZ R51, R51, R40 ;  /* 0x0000002833337221 */ /* 0x000fe20000010000 */
[----:B------:R-:W-:Y:S06]  /*0840*/  BRA `(.L_x_4034) ;  /* 0x0000000000107947 */ /* 0x000fec0003800000 */
.L_x_4032:
[----:B-----5:R-:W-:Y:S02]  /*0850*/  HADD2.F32 R40, -RZ, R24.H0_H0 ;  /* 0x20000018ff287230 */ /* 0x020fe40000004100 */
[----:B------:R-:W-:-:S03]  /*0860*/  @P2 HADD2.F32 R42, -RZ, R28.H0_H0 ;  /* 0x2000001cff2a2230 */ /* 0x000fc60000004100 */
[----:B------:R-:W-:-:S04]  /*0870*/  FADD.FTZ R51, R51, R40 ;  /* 0x0000002833337221 */ /* 0x000fc80000010000 */
[----:B------:R-:W-:-:S07]  /*0880*/  @P2 FADD.FTZ R51, R51, R42 ;  /* 0x0000002a33332221 */ /* 0x000fce0000010000 */
.L_x_4034:
[----:B------:R-:W-:-:S04]  /*0890*/  F2FP.F16.F32.PACK_AB R40, RZ, R51 ;  /* 0x00000033ff28723e */ /* 0x000fc800000000ff */
[----:B------:R-:W-:-:S07]  /*08a0*/  PRMT R32, R40, 0x7610, R32 ;  /* 0x0000761028207816 */ /* 0x000fce0000000020 */
.L_x_4035:
[----:B------:R-:W-:Y:S01]  /*08b0*/  HADD2.F32 R49, -RZ, R36.H1_H1 ;  /* 0x30000024ff317230 */ /* 0x000fe20000004100 */
[----:B------:R-:W-:Y:S06]  /*08c0*/  @P3 BRA `(.L_x_4036) ;  /* 0x0000000000203947 */ /* 0x000fec0003800000 */
[----:B------:R-:W-:-:S04]  /*08d0*/  ISETP.NE.U32.AND P4, PT, RZ, UR16, PT ;  /* 0x00000010ff007c0c */ /* 0x000fc8000bf85070 */
[----:B------:R-:W-:-:S13]  /*08e0*/  ISETP.NE.AND.EX P4, PT, RZ, UR17, PT, P4 ;  /* 0x00000011ff007c0c */ /* 0x000fda000bf85340 */
[----:B------:R-:W-:Y:S05]  /*08f0*/  @P4 BRA `(.L_x_4037) ;  /* 0x0000000000084947 */ /* 0x000fea0003800000 */
[----:B------:R-:W-:Y:S05]  /*0900*/  @P0 BRA `(.L_x_4038) ;  /* 0x0000000000200947 */ /* 0x000fea0003800000 */
[----:B------:R-:W-:Y:S05]  /*0910*/  BRA `(.L_x_4039) ;  /* 0x0000000000247947 */ /* 0x000fea0003800000 */
.L_x_4037:
[----:B-----5:R-:W-:-:S05]  /*0920*/  HADD2.F32 R36, -RZ, R28.H1_H1 ;  /* 0x3000001cff247230 */ /* 0x020fca0000004100 */
[----:B------:R-:W-:Y:S01]  /*0930*/  FADD.FTZ R49, R49, R36 ;  /* 0x0000002431317221 */ /* 0x000fe20000010000 */
[----:B------:R-:W-:Y:S06]  /*0940*/  BRA `(.L_x_4038) ;  /* 0x0000000000107947 */ /* 0x000fec0003800000 */
.L_x_4036:
[----:B-----5:R-:W-:Y:S02]  /*0950*/  HADD2.F32 R36, -RZ, R24.H1_H1 ;  /* 0x30000018ff247230 */ /* 0x020fe40000004100 */
[----:B------:R-:W-:-:S03]  /*0960*/  @P2 HADD2.F32 R40, -RZ, R28.H1_H1 ;  /* 0x3000001cff282230 */ /* 0x000fc60000004100 */
[----:B------:R-:W-:-:S04]  /*0970*/  FADD.FTZ R49, R49, R36 ;  /* 0x0000002431317221 */ /* 0x000fc80000010000 */
[----:B------:R-:W-:-:S07]  /*0980*/  @P2 FADD.FTZ R49, R49, R40 ;  /* 0x0000002831312221 */ /* 0x000fce0000010000 */
.L_x_4038:
[----:B------:R-:W-:-:S04]  /*0990*/  F2FP.F16.F32.PACK_AB R36, RZ, R49 ;  /* 0x00000031ff24723e */ /* 0x000fc800000000ff */
[----:B------:R-:W-:-:S07]  /*09a0*/  PRMT R32, R32, 0x5410, R36 ;  /* 0x0000541020207816 */ /* 0x000fce0000000024 */
.L_x_4039:
[----:B------:R-:W-:Y:S01]  /*09b0*/  HADD2.F32 R47, -RZ, R37.H0_H0 ;  /* 0x20000025ff2f7230 */ /* 0x000fe20000004100 */
[----:B------:R-:W-:Y:S06]  /*09c0*/  @P3 BRA `(.L_x_4040) ;  /* 0x0000000000203947 */ /* 0x000fec0003800000 */
[----:B------:R-:W-:-:S04]  /*09d0*/  ISETP.NE.U32.AND P4, PT, RZ, UR16, PT ;  /* 0x00000010ff007c0c */ /* 0x000fc8000bf85070 */
[----:B------:R-:W-:-:S13]  /*09e0*/  ISETP.NE.AND.EX P4, PT, RZ, UR17, PT, P4 ;  /* 0x00000011ff007c0c */ /* 0x000fda000bf85340 */
[----:B------:R-:W-:Y:S05]  /*09f0*/  @P4 BRA `(.L_x_4041) ;  /* 0x0000000000084947 */ /* 0x000fea0003800000 */
[----:B------:R-:W-:Y:S05]  /*0a00*/  @P0 BRA `(.L_x_4042) ;  /* 0x0000000000200947 */ /* 0x000fea0003800000 */
[----:B------:R-:W-:Y:S05]  /*0a10*/  BRA `(.L_x_4043) ;  /* 0x0000000000247947 */ /* 0x000fea0003800000 */
.L_x_4041:
[----:B-----5:R-:W-:-:S05]  /*0a20*/  HADD2.F32 R36, -RZ, R29.H0_H0 ;  /* 0x2000001dff247230 */ /* 0x020fca0000004100 */
[----:B------:R-:W-:Y:S01]  /*0a30*/  FADD.FTZ R47, R47, R36 ;  /* 0x000000242f2f7221 */ /* 0x000fe20000010000 */
[----:B------:R-:W-:Y:S06]  /*0a40*/  BRA `(.L_x_4042) ;  /* 0x0000000000107947 */ /* 0x000fec0003800000 */
.L_x_4040:
[----:B-----5:R-:W-:Y:S02]  /*0a50*/  HADD2.F32 R36, -RZ, R25.H0_H0 ;  /* 0x20000019ff247230 */ /* 0x020fe40000004100 */
[----:B------:R-:W-:-:S03]  /*0a60*/  @P2 HADD2.F32 R40, -RZ, R29.H0_H0 ;  /* 0x2000001dff282230 */ /* 0x000fc60000004100 */
[----:B------:R-:W-:-:S04]  /*0a70*/  FADD.FTZ R47, R47, R36 ;  /* 0x000000242f2f7221 */ /* 0x000fc80000010000 */
[----:B------:R-:W-:-:S07]  /*0a80*/  @P2 FADD.FTZ R47, R47, R40 ;  /* 0x000000282f2f2221 */ /* 0x000fce0000010000 */
.L_x_4042:
[----:B------:R-:W-:-:S04]  /*0a90*/  F2FP.F16.F32.PACK_AB R36, RZ, R47 ;  /* 0x0000002fff24723e */ /* 0x000fc800000000ff */
[----:B------:R-:W-:-:S07]  /*0aa0*/  PRMT R33, R36, 0x7610, R33 ;  /* 0x0000761024217816 */ /* 0x000fce0000000021 */
.L_x_4043:
[----:B------:R-:W-:Y:S01]  /*0ab0*/  HADD2.F32 R111, -RZ, R37.H1_H1 ;  /* 0x30000025ff6f7230 */ /* 0x000fe20000004100 */
[----:B------:R-:W-:Y:S06]  /*0ac0*/  @P3 BRA `(.L_x_4044) ;  /* 0x0000000000203947 */ /* 0x000fec0003800000 */
[----:B------:R-:W-:-:S04]  /*0ad0*/  ISETP.NE.U32.AND P4, PT, RZ, UR16, PT ;  /* 0x00000010ff007c0c */ /* 0x000fc8000bf85070 */
[----:B------:R-:W-:-:S13]  /*0ae0*/  ISETP.NE.AND.EX P4, PT, RZ, UR17, PT, P4 ;  /* 0x00000011ff007c0c */ /* 0x000fda000bf85340 */
[----:B------:R-:W-:Y:S05]  /*0af0*/  @P4 BRA `(.L_x_4045) ;  /* 0x0000000000084947 */ /* 0x000fea0003800000 */
[----:B------:R-:W-:Y:S05]  /*0b00*/  @P0 BRA `(.L_x_4046) ;  /* 0x0000000000200947 */ /* 0x000fea0003800000 */
[----:B------:R-:W-:Y:S05]  /*0b10*/  BRA `(.L_x_4047) ;  /* 0x0000000000247947 */ /* 0x000fea0003800000 */
.L_x_4045:
[----:B-----5:R-:W-:-:S05]  /*0b20*/  HADD2.F32 R36, -RZ, R29.H1_H1 ;  /* 0x3000001dff247230 */ /* 0x020fca0000004100 */
[----:B------:R-:W-:Y:S01]  /*0b30*/  FADD.FTZ R111, R111, R36 ;  /* 0x000000246f6f7221 */ /* 0x000fe20000010000 */
[----:B------:R-:W-:Y:S06]  /*0b40*/  BRA `(.L_x_4046) ;  /* 0x0000000000107947 */ /* 0x000fec0003800000 */
.L_x_4044:
[----:B-----5:R-:W-:Y:S02]  /*0b50*/  HADD2.F32 R36, -RZ, R25.H1_H1 ;  /* 0x30000019ff247230 */ /* 0x020fe40000004100 */
[----:B------:R-:W-:-:S03]  /*0b60*/  @P2 HADD2.F32 R40, -RZ, R29.H1_H1 ;  /* 0x3000001dff282230 */ /* 0x000fc60000004100 */
[----:B------:R-:W-:-:S04]  /*0b70*/  FADD.FTZ R111, R111, R36 ;  /* 0x000000246f6f7221 */ /* 0x000fc80000010000 */
[----:B------:R-:W-:-:S07]  /*0b80*/  @P2 FADD.FTZ R111, R111, R40 ;  /* 0x000000286f6f2221 */ /* 0x000fce0000010000 */
.L_x_4046:
[----:B------:R-:W-:-:S04]  /*0b90*/  F2FP.F16.F32.PACK_AB R36, RZ, R111 ;  /* 0x0000006fff24723e */ /* 0x000fc800000000ff */
[----:B------:R-:W-:-:S07]  /*0ba0*/  PRMT R33, R33, 0x5410, R36 ;  /* 0x0000541021217816 */ /* 0x000fce0000000024 */
.L_x_4047:
[----:B------:R-:W-:Y:S01]  /*0bb0*/  HADD2.F32 R113, -RZ, R38.H0_H0 ;  /* 0x20000026ff717230 */ /* 0x000fe20000004100 */
[----:B------:R-:W-:Y:S06]  /*0bc0*/  @P3 BRA `(.L_x_4048) ;  /* 0x0000000000203947 */ /* 0x000fec0003800000 */
[----:B------:R-:W-:-:S04]  /*0bd0*/  ISETP.NE.U32.AND P4, PT, RZ, UR16, PT ;  /* 0x00000010ff007c0c */ /* 0x000fc8000bf85070 */
[----:B------:R-:W-:-:S13]  /*0be0*/  ISETP.NE.AND.EX P4, PT, RZ, UR17, PT, P4 ;  /* 0x00000011ff007c0c */ /* 0x000fda000bf85340 */
[----:B------:R-:W-:Y:S05]  /*0bf0*/  @P4 BRA `(.L_x_4049) ;  /* 0x0000000000084947 */ /* 0x000fea0003800000 */
[----:B------:R-:W-:Y:S05]  /*0c00*/  @P0 BRA `(.L_x_4050) ;  /* 0x0000000000200947 */ /* 0x000fea0003800000 */
[----:B------:R-:W-:Y:S05]  /*0c10*/  BRA `(.L_x_4051) ;  /* 0x0000000000247947 */ /* 0x000fea0003800000 */
.L_x_4049:
[----:B-----5:R-:W-:-:S05]  /*0c20*/  HADD2.F32 R36, -RZ, R30.H0_H0 ;  /* 0x2000001eff247230 */ /* 0x020fca0000004100 */
[----:B------:R-:W-:Y:S01]  /*0c30*/  FADD.FTZ R113, R113, R36 ;  /* 0x0000002471717221 */ /* 0x000fe20000010000 */
[----:B------:R-:W-:Y:S06]  /*0c40*/  BRA `(.L_x_4050) ;  /* 0x0000000000107947 */ /* 0x000fec0003800000 */
.L_x_4048:
[----:B-----5:R-:W-:Y:S02]  /*0c50*/  HADD2.F32 R36, -RZ, R26.H0_H0 ;  /* 0x2000001aff247230 */ /* 0x020fe40000004100 */
[----:B------:R-:W-:-:S03]  /*0c60*/  @P2 HADD2.F32 R40, -RZ, R30.H0_H0 ;  /* 0x2000001eff282230 */ /* 0x000fc60000004100 */
[----:B------:R-:W-:-:S04]  /*0c70*/  FADD.FTZ R113, R113, R36 ;  /* 0x0000002471717221 */ /* 0x000fc80000010000 */
[----:B------:R-:W-:-:S07]  /*0c80*/  @P2 FADD.FTZ R113, R113, R40 ;  /* 0x0000002871712221 */ /* 0x000fce0000010000 */
.L_x_4050:
[----:B------:R-:W-:-:S04]  /*0c90*/  F2FP.F16.F32.PACK_AB R36, RZ, R113 ;  /* 0x00000071ff24723e */ /* 0x000fc800000000ff */
[----:B------:R-:W-:-:S07]  /*0ca0*/  PRMT R34, R36, 0x7610, R34 ;  /* 0x0000761024227816 */ /* 0x000fce0000000022 */
.L_x_4051:
[----:B------:R-:W-:Y:S01]  /*0cb0*/  HADD2.F32 R117, -RZ, R38.H1_H1 ;  /* 0x30000026ff757230 */ /* 0x000fe20000004100 */
[----:B------:R-:W-:Y:S06]  /*0cc0*/  @P3 BRA `(.L_x_4052) ;  /* 0x0000000000203947 */ /* 0x000fec0003800000 */
[----:B------:R-:W-:-:S04]  /*0cd0*/  ISETP.NE.U32.AND P4, PT, RZ, UR16, PT ;  /* 0x00000010ff007c0c */ /* 0x000fc8000bf85070 */
[----:B------:R-:W-:-:S13]  /*0ce0*/  ISETP.NE.AND.EX P4, PT, RZ, UR17, PT, P4 ;  /* 0x00000011ff007c0c */ /* 0x000fda000bf85340 */
[----:B------:R-:W-:Y:S05]  /*0cf0*/  @P4 BRA `(.L_x_4053) ;  /* 0x0000000000084947 */ /* 0x000fea0003800000 */
[----:B------:R-:W-:Y:S05]  /*0d00*/  @P0 BRA `(.L_x_4054) ;  /* 0x0000000000200947 */ /* 0x000fea0003800000 */
[----:B------:R-:W-:Y:S05]  /*0d10*/  BRA `(.L_x_4055) ;  /* 0x0000000000247947 */ /* 0x000fea0003800000 */
.L_x_4053:
[----:B-----5:R-:W-:-:S05]  /*0d20*/  HADD2.F32 R36, -RZ, R30.H1_H1 ;  /* 0x3000001eff247230 */ /* 0x020fca0000004100 */
[----:B------:R-:W-:Y:S01]  /*0d30*/  FADD.FTZ R117, R117, R36 ;  /* 0x0000002475757221 */ /* 0x000fe20000010000 */
[----:B------:R-:W-:Y:S06]  /*0d40*/  BRA `(.L_x_4054) ;  /* 0x0000000000107947 */ /* 0x000fec0003800000 */
.L_x_4052:
[----:B-----5:R-:W-:Y:S02]  /*0d50*/  HADD2.F32 R36, -RZ, R26.H1_H1 ;  /* 0x3000001aff247230 */ /* 0x020fe40000004100 */
[----:B------:R-:W-:-:S03]  /*0d60*/  @P2 HADD2.F32 R38, -RZ, R30.H1_H1 ;  /* 0x3000001eff262230 */ /* 0x000fc60000004100 */
[----:B------:R-:W-:-:S04]  /*0d70*/  FADD.FTZ R117, R117, R36 ;  /* 0x0000002475757221 */ /* 0x000fc80000010000 */
[----:B------:R-:W-:-:S07]  /*0d80*/  @P2 FADD.FTZ R117, R117, R38 ;  /* 0x0000002675752221 */ /* 0x000fce0000010000 */
.L_x_4054:
[----:B------:R-:W-:-:S04]  /*0d90*/  F2FP.F16.F32.PACK_AB R36, RZ, R117 ;  /* 0x00000075ff24723e */ /* 0x000fc800000000ff */
[----:B------:R-:W-:-:S07]  /*0da0*/  PRMT R34, R34, 0x5410, R36 ;  /* 0x0000541022227816 */ /* 0x000fce0000000024 */
.L_x_4055:
[----:B------:R-:W-:Y:S01]  /*0db0*/  HADD2.F32 R115, -RZ, R39.H0_H0 ;  /* 0x20000027ff737230 */ /* 0x000fe20000004100 */
[----:B------:R-:W-:Y:S06]  /*0dc0*/  @P3 BRA `(.L_x_4056) ;  /* 0x0000000000203947 */ /* 0x000fec0003800000 */
[----:B------:R-:W-:-:S04]  /*0dd0*/  ISETP.NE.U32.AND P4, PT, RZ, UR16, PT ;  /* 0x00000010ff007c0c */ /* 0x000fc8000bf85070 */
[----:B------:R-:W-:-:S13]  /*0de0*/  ISETP.NE.AND.EX P4, PT, RZ, UR17, PT, P4 ;  /* 0x00000011ff007c0c */ /* 0x000fda000bf85340 */
[----:B------:R-:W-:Y:S05]  /*0df0*/  @P4 BRA `(.L_x_4057) ;  /* 0x0000000000084947 */ /* 0x000fea0003800000 */
[----:B------:R-:W-:Y:S05]  /*0e00*/  @P0 BRA `(.L_x_4058) ;  /* 0x0000000000200947 */ /* 0x000fea0003800000 */
[----:B------:R-:W-:Y:S05]  /*0e10*/  BRA `(.L_x_4059) ;  /* 0x0000000000247947 */ /* 0x000fea0003800000 */
.L_x_4057:
[----:B-----5:R-:W-:-:S05]  /*0e20*/  HADD2.F32 R36, -RZ, R31.H0_H0 ;  /* 0x2000001fff247230 */ /* 0x020fca0000004100 */
[----:B------:R-:W-:Y:S01]  /*0e30*/  FADD.FTZ R115, R115, R36 ;  /* 0x0000002473737221 */ /* 0x000fe20000010000 */
[----:B------:R-:W-:Y:S06]  /*0e40*/  BRA `(.L_x_4058) ;  /* 0x0000000000107947 */ /* 0x000fec0003800000 */
.L_x_4056:
[----:B-----5:R-:W-:Y:S02]  /*0e50*/  HADD2.F32 R36, -RZ, R27.H0_H0 ;  /* 0x2000001bff247230 */ /* 0x020fe40000004100 */
[----:B------:R-:W-:-:S03]  /*0e60*/  @P2 HADD2.F32 R38, -RZ, R31.H0_H0 ;  /* 0x2000001fff262230 */ /* 0x000fc60000004100 */
[----:B------:R-:W-:-:S04]  /*0e70*/  FADD.FTZ R115, R115, R36 ;  /* 0x0000002473737221 */ /* 0x000fc80000010000 */
[----:B------:R-:W-:-:S07]  /*0e80*/  @P2 FADD.FTZ R115, R115, R38 ;  /* 0x0000002673732221 */ /* 0x000fce0000010000 */
.L_x_4058:
[----:B------:R-:W-:-:S04]  /*0e90*/  F2FP.F16.F32.PACK_AB R36, RZ, R115 ;  /* 0x00000073ff24723e */ /* 0x000fc800000000ff */
[----:B------:R-:W-:-:S07]  /*0ea0*/  PRMT R35, R36, 0x7610, R35 ;  /* 0x0000761024237816 */ /* 0x000fce0000000023 */
.L_x_4059:
[----:B------:R-:W-:Y:S01]  /*0eb0*/  HADD2.F32 R119, -RZ, R39.H1_H1 ;  /* 0x30000027ff777230 */ /* 0x000fe20000004100 */
[----:B------:R-:W-:Y:S06]  /*0ec0*/  @P3 BRA `(.L_x_4060) ;  /* 0x0000000000203947 */ /* 0x000fec0003800000 */
[----:B------:R-:W-:-:S04]  /*0ed0*/  ISETP.NE.U32.AND P4, PT, RZ, UR16, PT ;  /* 0x00000010ff007c0c */ /* 0x000fc8000bf85070 */
[----:B------:R-:W-:-:S13]  /*0ee0*/  ISETP.NE.AND.EX P4, PT, RZ, UR17, PT, P4 ;  /* 0x00000011ff007c0c */ /* 0x000fda000bf85340 */
[----:B------:R-:W-:Y:S05]  /*0ef0*/  @P4 BRA `(.L_x_4061) ;  /* 0x0000000000084947 */ /* 0x000fea0003800000 */
[----:B------:R-:W-:Y:S05]  /*0f00*/  @P0 BRA `(.L_x_4062) ;  /* 0x0000000000200947 */ /* 0x000fea0003800000 */
[----:B------:R-:W-:Y:S05]  /*0f10*/  BRA `(.L_x_4063) ;  /* 0x0000000000247947 */ /* 0x000fea0003800000 */
.L_x_4061:
[----:B-----5:R-:W-:-:S05]  /*0f20*/  HADD2.F32 R36, -RZ, R31.H1_H1 ;  /* 0x3000001fff247230 */ /* 0x020fca0000004100 */
[----:B------:R-:W-:Y:S01]  /*0f30*/  FADD.FTZ R119, R119, R36 ;  /* 0x0000002477777221 */ /* 0x000fe20000010000 */
[----:B------:R-:W-:Y:S06]  /*0f40*/  BRA `(.L_x_4062) ;  /* 0x0000000000107947 */ /* 0x000fec0003800000 */
.L_x_4060:
[----:B-----5:R-:W-:Y:S02]  /*0f50*/  HADD2.F32 R36, -RZ, R27.H1_H1 ;  /* 0x3000001bff247230 */ /* 0x020fe40000004100 */
[----:B------:R-:W-:-:S03]  /*0f60*/  @P2 HADD2.F32 R38, -RZ, R31.H1_H1 ;  /* 0x3000001fff262230 */ /* 0x000fc60000004100 */
[----:B------:R-:W-:-:S04]  /*0f70*/  FADD.FTZ R119, R119, R36 ;  /* 0x0000002477777221 */ /* 0x000fc80000010000 */
[----:B------:R-:W-:-:S07]  /*0f80*/  @P2 FADD.FTZ R119, R119, R38 ;  /* 0x0000002677772221 */ /* 0x000fce0000010000 */
.L_x_4062:
[----:B------:R-:W-:-:S04]  /*0f90*/  F2FP.F16.F32.PACK_AB R36, RZ, R119 ;  /* 0x00000077ff24723e */ /* 0x000fc800000000ff */
[----:B------:R-:W-:-:S07]  /*0fa0*/  PRMT R35, R35, 0x5410, R36 ;  /* 0x0000541023237816 */ /* 0x000fce0000000024 */
.L_x_4063:
        /* <DEDUP_REMOVED lines=13> */
[----:B--2---:R-:W-:Y:S01]  /*1080*/  HADD2.F32 R123, -RZ, R36.H0_H0 ;  /* 0x20000024ff7b7230 */ /* 0x004fe20000004100 */
[----:B0-----:R-:W-:Y:S06]  /*1090*/  @P3 BRA `(.L_x_4064) ;  /* 0x0000000000203947 */ /* 0x001fec0003800000 */
[----:B------:R-:W-:-:S04]  /*10a0*/  ISETP.NE.U32.AND P4, PT, RZ, UR16, PT ;  /* 0x00000010ff007c0c */ /* 0x000fc8000bf85070 */
[----:B------:R-:W-:-:S13]  /*10b0*/  ISETP.NE.AND.EX P4, PT, RZ, UR17, PT, P4 ;  /* 0x00000011ff007c0c */ /* 0x000fda000bf85340 */
[----:B------:R-:W-:Y:S05]  /*10c0*/  @P4 BRA `(.L_x_4065) ;  /* 0x0000000000084947 */ /* 0x000fea0003800000 */
[----:B------:R-:W-:Y:S05]  /*10d0*/  @P0 BRA `(.L_x_4066) ;  /* 0x0000000000200947 */ /* 0x000fea0003800000 */
[----:B------:R-:W-:Y:S05]  /*10e0*/  BRA `(.L_x_4067) ;  /* 0x0000000000247947 */ /* 0x000fea0003800000 */
.L_x_4065:
[----:B-----5:R-:W-:-:S05]  /*10f0*/  HADD2.F32 R40, -RZ, R28.H0_H0 ;  /* 0x2000001cff287230 */ /* 0x020fca0000004100 */
[----:B------:R-:W-:Y:S01]  /*1100*/  FADD.FTZ R123, R40, R123 ;  /* 0x0000007b287b7221 */ /* 0x000fe20000010000 */
[----:B------:R-:W-:Y:S06]  /*1110*/  BRA `(.L_x_4066) ;  /* 0x0000000000107947 */ /* 0x000fec0003800000 */
.L_x_4064:
[----:B-----5:R-:W-:Y:S02]  /*1120*/  HADD2.F32 R40, -RZ, R24.H0_H0 ;  /* 0x20000018ff287230 */ /* 0x020fe40000004100 */
[----:B------:R-:W-:-:S03]  /*1130*/  @P2 HADD2.F32 R42, -RZ, R28.H0_H0 ;  /* 0x2000001cff2a2230 */ /* 0x000fc60000004100 */
[----:B------:R-:W-:-:S04]  /*1140*/  FADD.FTZ R123, R40, R123 ;  /* 0x0000007b287b7221 */ /* 0x000fc80000010000 */
[----:B------:R-:W-:-:S07]  /*1150*/  @P2 FADD.FTZ R123, R42, R123 ;  /* 0x0000007b2a7b2221 */ /* 0x000fce0000010000 */
.L_x_4066:
[----:B------:R-:W-:-:S04]  /*1160*/  F2FP.F16.F32.PACK_AB R40, RZ, R123 ;  /* 0x0000007bff28723e */ /* 0x000fc800000000ff */
[----:B------:R-:W-:-:S07]  /*1170*/  PRMT R32, R40, 0x7610, R32 ;  /* 0x0000761028207816 */ /* 0x000fce0000000020 */
.L_x_4067:
[----:B------:R-:W-:Y:S01]  /*1180*/  HADD2.F32 R127, -RZ, R36.H1_H1 ;  /* 0x30000024ff7f7230 */ /* 0x000fe20000004100 */
[----:B------:R-:W-:Y:S06]  /*1190*/  @P3 BRA `(.L_x_4068) ;  /* 0x0000000000203947 */ /* 0x000fec0003800000 */
[----:B------:R-:W-:-:S04]  /*11a0*/  ISETP.NE.U32.AND P4, PT, RZ, UR16, PT ;  /* 0x00000010ff007c0c */ /* 0x000fc8000bf85070 */
[----:B------:R-:W-:-:S13]  /*11b0*/  ISETP.NE.AND.EX P4, PT, RZ, UR17, PT, P4 ;  /* 0x00000011ff007c0c */ /* 0x000fda000bf85340 */
[----:B------:R-:W-:Y:S05]  /*11c0*/  @P4 BRA `(.L_x_4069) ;  /* 0x0000000000084947 */ /* 0x000fea0003800000 */
[----:B------:R-:W-:Y:S05]  /*11d0*/  @P0 BRA `(.L_x_4070) ;  /* 0x0000000000200947 */ /* 0x000fea0003800000 */
[----:B------:R-:W-:Y:S05]  /*11e0*/  BRA `(.L_x_4071) ;  /* 0x0000000000247947 */ /* 0x000fea0003800000 */
.L_x_4069:
[----:B-----5:R-:W-:-:S05]  /*11f0*/  HADD2.F32 R36, -RZ, R28.H1_H1 ;  /* 0x3000001cff247230 */ /* 0x020fca0000004100 */
[----:B------:R-:W-:Y:S01]  /*1200*/  FADD.FTZ R127, R36, R127 ;  /* 0x0000007f247f7221 */ /* 0x000fe20000010000 */
[----:B------:R-:W-:Y:S06]  /*1210*/  BRA `(.L_x_4070) ;  /* 0x0000000000107947 */ /* 0x000fec0003800000 */
.L_x_4068:
[----:B-----5:R-:W-:Y:S02]  /*1220*/  HADD2.F32 R36, -RZ, R24.H1_H1 ;  /* 0x30000018ff247230 */ /* 0x020fe40000004100 */
[----:B------:R-:W-:-:S03]  /*1230*/  @P2 HADD2.F32 R40, -RZ, R28.H1_H1 ;  /* 0x3000001cff282230 */ /* 0x000fc60000004100 */
[----:B------:R-:W-:-:S04]  /*1240*/  FADD.FTZ R127, R36, R127 ;  /* 0x0000007f247f7221 */ /* 0x000fc80000010000 */
[----:B------:R-:W-:-:S07]  /*1250*/  @P2 FADD.FTZ R127, R40, R127 ;  /* 0x0000007f287f2221 */ /* 0x000fce0000010000 */
.L_x_4070:
[----:B------:R-:W-:-:S04]  /*1260*/  F2FP.F16.F32.PACK_AB R36, RZ, R127 ;  /* 0x0000007fff24723e */ /* 0x000fc800000000ff */
[----:B------:R-:W-:-:S07]  /*1270*/  PRMT R32, R32, 0x5410, R36 ;  /* 0x0000541020207816 */ /* 0x000fce0000000024 */
.L_x_4071:
[----:B------:R-:W-:Y:S01]  /*1280*/  HADD2.F32 R125, -RZ, R37.H0_H0 ;  /* 0x20000025ff7d7230 */ /* 0x000fe20000004100 */
[----:B------:R-:W-:Y:S06]  /*1290*/  @P3 BRA `(.L_x_4072) ;  /* 0x0000000000203947 */ /* 0x000fec0003800000 */
[----:B------:R-:W-:-:S04]  /*12a0*/  ISETP.NE.U32.AND P4, PT, RZ, UR16, PT ;  /* 0x00000010ff007c0c */ /* 0x000fc8000bf85070 */
[----:B------:R-:W-:-:S13]  /*12b0*/  ISETP.NE.AND.EX P4, PT, RZ, UR17, PT, P4 ;  /* 0x00000011ff007c0c */ /* 0x000fda000bf85340 */
[----:B------:R-:W-:Y:S05]  /*12c0*/  @P4 BRA `(.L_x_4073) ;  /* 0x0000000000084947 */ /* 0x000fea0003800000 */
[----:B------:R-:W-:Y:S05]  /*12d0*/  @P0 BRA `(.L_x_4074) ;  /* 0x0000000000200947 */ /* 0x000fea0003800000 */
[----:B------:R-:W-:Y:S05]  /*12e0*/  BRA `(.L_x_4075) ;  /* 0x0000000000247947 */ /* 0x000fea0003800000 */
.L_x_4073:
[----:B-----5:R-:W-:-:S05]  /*12f0*/  HADD2.F32 R36, -RZ, R29.H0_H0 ;  /* 0x2000001dff247230 */ /* 0x020fca0000004100 */
[----:B------:R-:W-:Y:S01]  /*1300*/  FADD.FTZ R125, R36, R125 ;  /* 0x0000007d247d7221 */ /* 0x000fe20000010000 */
[----:B------:R-:W-:Y:S06]  /*1310*/  BRA `(.L_x_4074) ;  /* 0x0000000000107947 */ /* 0x000fec0003800000 */
.L_x_4072:
[----:B-----5:R-:W-:Y:S02]  /*1320*/  HADD2.F32 R36, -RZ, R25.H0_H0 ;  /* 0x20000019ff247230 */ /* 0x020fe40000004100 */
[----:B------:R-:W-:-:S03]  /*1330*/  @P2 HADD2.F32 R40, -RZ, R29.H0_H0 ;  /* 0x2000001dff282230 */ /* 0x000fc60000004100 */
[----:B------:R-:W-:-:S04]  /*1340*/  FADD.FTZ R125, R36, R125 ;  /* 0x0000007d247d7221 */ /* 0x000fc80000010000 */
[----:B------:R-:W-:-:S07]  /*1350*/  @P2 FADD.FTZ R125, R40, R125 ;  /* 0x0000007d287d2221 */ /* 0x000fce0000010000 */
.L_x_4074:
[----:B------:R-:W-:-:S04]  /*1360*/  F2FP.F16.F32.PACK_AB R36, RZ, R125 ;  /* 0x0000007dff24723e */ /* 0x000fc800000000ff */
[----:B------:R-:W-:-:S07]  /*1370*/  PRMT R33, R36, 0x7610, R33 ;  /* 0x0000761024217816 */ /* 0x000fce0000000021 */
.L_x_4075:
[----:B------:R-:W-:Y:S01]  /*1380*/  HADD2.F32 R131, -RZ, R37.H1_H1 ;  /* 0x30000025ff837230 */ /* 0x000fe20000004100 */
[----:B------:R-:W-:Y:S06]  /*1390*/  @P3 BRA `(.L_x_4076) ;  /* 0x0000000000203947 */ /* 0x000fec0003800000 */
[----:B------:R-:W-:-:S04]  /*13a0*/  ISETP.NE.U32.AND P4, PT, RZ, UR16, PT ;  /* 0x00000010ff007c0c */ /* 0x000fc8000bf85070 */
[----:B------:R-:W-:-:S13]  /*13b0*/  ISETP.NE.AND.EX P4, PT, RZ, UR17, PT, P4 ;  /* 0x00000011ff007c0c */ /* 0x000fda000bf85340 */
[----:B------:R-:W-:Y:S05]  /*13c0*/  @P4 BRA `(.L_x_4077) ;  /* 0x0000000000084947 */ /* 0x000fea0003800000 */
[----:B------:R-:W-:Y:S05]  /*13d0*/  @P0 BRA `(.L_x_4078) ;  /* 0x0000000000200947 */ /* 0x000fea0003800000 */
[----:B------:R-:W-:Y:S05]  /*13e0*/  BRA `(.L_x_4079) ;  /* 0x0000000000247947 */ /* 0x000fea0003800000 */
.L_x_4077:
[----:B-----5:R-:W-:-:S05]  /*13f0*/  HADD2.F32 R36, -RZ, R29.H1_H1 ;  /* 0x3000001dff247230 */ /* 0x020fca0000004100 */
[----:B------:R-:W-:Y:S01]  /*1400*/  FADD.FTZ R131, R36, R131 ;  /* 0x0000008324837221 */ /* 0x000fe20000010000 */
[----:B------:R-:W-:Y:S06]  /*1410*/  BRA `(.L_x_4078) ;  /* 0x0000000000107947 */ /* 0x000fec0003800000 */
.L_x_4076:
[----:B-----5:R-:W-:Y:S02]  /*1420*/  HADD2.F32 R36, -RZ, R25.H1_H1 ;  /* 0x30000019ff247230 */ /* 0x020fe40000004100 */
[----:B------:R-:W-:-:S03]  /*1430*/  @P2 HADD2.F32 R40, -RZ, R29.H1_H1 ;  /* 0x3000001dff282230 */ /* 0x000fc60000004100 */
[----:B------:R-:W-:-:S04]  /*1440*/  FADD.FTZ R131, R36, R131 ;  /* 0x0000008324837221 */ /* 0x000fc80000010000 */
[----:B------:R-:W-:-:S07]  /*1450*/  @P2 FADD.FTZ R131, R40, R131 ;  /* 0x0000008328832221 */ /* 0x000fce0000010000 */
.L_x_4078:
[----:B------:R-:W-:-:S04]  /*1460*/  F2FP.F16.F32.PACK_AB R36, RZ, R131 ;  /* 0x00000083ff24723e */ /* 0x000fc800000000ff */
[----:B------:R-:W-:-:S07]  /*1470*/  PRMT R33, R33, 0x5410, R36 ;  /* 0x0000541021217816 */ /* 0x000fce0000000024 */
.L_x_4079:
[----:B------:R-:W-:Y:S01]  /*1480*/  HADD2.F32 R129, -RZ, R38.H0_H0 ;  /* 0x20000026ff817230 */ /* 0x000fe20000004100 */
[----:B------:R-:W-:Y:S06]  /*1490*/  @P3 BRA `(.L_x_4080) ;  /* 0x0000000000203947 */ /* 0x000fec0003800000 */
[----:B------:R-:W-:-:S04]  /*14a0*/  ISETP.NE.U32.AND P4, PT, RZ, UR16, PT ;  /* 0x00000010ff007c0c */ /* 0x000fc8000bf85070 */
[----:B------:R-:W-:-:S13]  /*14b0*/  ISETP.NE.AND.EX P4, PT, RZ, UR17, PT, P4 ;  /* 0x00000011ff007c0c */ /* 0x000fda000bf85340 */
[----:B------:R-:W-:Y:S05]  /*14c0*/  @P4 BRA `(.L_x_4081) ;  /* 0x0000000000084947 */ /* 0x000fea0003800000 */
[----:B------:R-:W-:Y:S05]  /*14d0*/  @P0 BRA `(.L_x_4082) ;  /* 0x0000000000200947 */ /* 0x000fea0003800000 */
[----:B------:R-:W-:Y:S05]  /*14e0*/  BRA `(.L_x_4083) ;  /* 0x0000000000247947 */ /* 0x000fea0003800000 */
.L_x_4081:
[----:B-----5:R-:W-:-:S05]  /*14f0*/  HADD2.F32 R36, -RZ, R30.H0_H0 ;  /* 0x2000001eff247230 */ /* 0x020fca0000004100 */
[----:B------:R-:W-:Y:S01]  /*1500*/  FADD.FTZ R129, R36, R129 ;  /* 0x0000008124817221 */ /* 0x000fe20000010000 */
[----:B------:R-:W-:Y:S06]  /*1510*/  BRA `(.L_x_4082) ;  /* 0x0000000000107947 */ /* 0x000fec0003800000 */
.L_x_4080:
[----:B-----5:R-:W-:Y:S02]  /*1520*/  HADD2.F32 R36, -RZ, R26.H0_H0 ;  /* 0x2000001aff247230 */ /* 0x020fe40000004100 */
[----:B------:R-:W-:-:S03]  /*1530*/  @P2 HADD2.F32 R40, -RZ, R30.H0_H0 ;  /* 0x2000001eff282230 */ /* 0x000fc60000004100 */
[----:B------:R-:W-:-:S04]  /*1540*/  FADD.FTZ R129, R36, R129 ;  /* 0x0000008124817221 */ /* 0x000fc80000010000 */
[----:B------:R-:W-:-:S07]  /*1550*/  @P2 FADD.FTZ R129, R40, R129 ;  /* 0x0000008128812221 */ /* 0x000fce0000010000 */
.L_x_4082:
[----:B------:R-:W-:-:S04]  /*1560*/  F2FP.F16.F32.PACK_AB R36, RZ, R129 ;  /* 0x00000081ff24723e */ /* 0x000fc800000000ff */
[----:B------:R-:W-:-:S07]  /*1570*/  PRMT R34, R36, 0x7610, R34 ;  /* 0x0000761024227816 */ /* 0x000fce0000000022 */
.L_x_4083:
[----:B------:R-:W-:Y:S01]  /*1580*/  HADD2.F32 R135, -RZ, R38.H1_H1 ;  /* 0x30000026ff877230 */ /* 0x000fe20000004100 */
[----:B------:R-:W-:Y:S06]  /*1590*/  @P3 BRA `(.L_x_4084) ;  /* 0x0000000000203947 */ /* 0x000fec0003800000 */
[----:B------:R-:W-:-:S04]  /*15a0*/  ISETP.NE.U32.AND P4, PT, RZ, UR16, PT ;  /* 0x00000010ff007c0c */ /* 0x000fc8000bf85070 */
[----:B------:R-:W-:-:S13]  /*15b0*/  ISETP.NE.AND.EX P4, PT, RZ, UR17, PT, P4 ;  /* 0x00000011ff007c0c */ /* 0x000fda000bf85340 */
[----:B------:R-:W-:Y:S05]  /*15c0*/  @P4 BRA `(.L_x_4085) ;  /* 0x0000000000084947 */ /* 0x000fea0003800000 */
[----:B------:R-:W-:Y:S05]  /*15d0*/  @P0 BRA `(.L_x_4086) ;  /* 0x0000000000200947 */ /* 0x000fea0003800000 */
[----:B------:R-:W-:Y:S05]  /*15e0*/  BRA `(.L_x_4087) ;  /* 0x0000000000247947 */ /* 0x000fea0003800000 */
.L_x_4085:
[----:B-----5:R-:W-:-:S05]  /*15f0*/  HADD2.F32 R36, -RZ, R30.H1_H1 ;  /* 0x3000001eff247230 */ /* 0x020fca0000004100 */
[----:B------:R-:W-:Y:S01]  /*1600*/  FADD.FTZ R135, R36, R135 ;  /* 0x0000008724877221 */ /* 0x000fe20000010000 */
[----:B------:R-:W-:Y:S06]  /*1610*/  BRA `(.L_x_4086) ;  /* 0x0000000000107947 */ /* 0x000fec0003800000 */
.L_x_4084:
[----:B-----5:R-:W-:Y:S02]  /*1620*/  HADD2.F32 R36, -RZ, R26.H1_H1 ;  /* 0x3000001aff247230 */ /* 0x020fe40000004100 */
[----:B------:R-:W-:-:S03]  /*1630*/  @P2 HADD2.F32 R38, -RZ, R30.H1_H1 ;  /* 0x3000001eff262230 */ /* 0x000fc60000004100 */
[----:B------:R-:W-:-:S04]  /*1640*/  FADD.FTZ R135, R36, R135 ;  /* 0x0000008724877221 */ /* 0x000fc80000010000 */
[----:B------:R-:W-:-:S07]  /*1650*/  @P2 FADD.FTZ R135, R38, R135 ;  /* 0x0000008726872221 */ /* 0x000fce0000010000 */
.L_x_4086:
[----:B------:R-:W-:-:S04]  /*1660*/  F2FP.F16.F32.PACK_AB R36, RZ, R135 ;  /* 0x00000087ff24723e */ /* 0x000fc800000000ff */
[----:B------:R-:W-:-:S07]  /*1670*/  PRMT R34, R34, 0x5410, R36 ;  /* 0x0000541022227816 */ /* 0x000fce0000000024 */
.L_x_4087:
[----:B------:R-:W-:Y:S01]  /*1680*/  HADD2.F32 R133, -RZ, R39.H0_H0 ;  /* 0x20000027ff857230 */ /* 0x000fe20000004100 */
[----:B------:R-:W-:Y:S06]  /*1690*/  @P3 BRA `(.L_x_4088) ;  /* 0x0000000000203947 */ /* 0x000fec0003800000 */
[----:B------:R-:W-:-:S04]  /*16a0*/  ISETP.NE.U32.AND P4, PT, RZ, UR16, PT ;  /* 0x00000010ff007c0c */ /* 0x000fc8000bf85070 */
[----:B------:R-:W-:-:S13]  /*16b0*/  ISETP.NE.AND.EX P4, PT, RZ, UR17, PT, P4 ;  /* 0x00000011ff007c0c */ /* 0x000fda000bf85340 */
[----:B------:R-:W-:Y:S05]  /*16c0*/  @P4 BRA `(.L_x_4089) ;  /* 0x0000000000084947 */ /* 0x000fea0003800000 */
[----:B------:R-:W-:Y:S05]  /*16d0*/  @P0 BRA `(.L_x_4090) ;  /* 0x0000000000200947 */ /* 0x000fea0003800000 */
[----:B------:R-:W-:Y:S05]  /*16e0*/  BRA `(.L_x_4091) ;  /* 0x0000000000247947 */ /* 0x000fea0003800000 */
.L_x_4089:
[----:B-----5:R-:W-:-:S05]  /*16f0*/  HADD2.F32 R36, -RZ, R31.H0_H0 ;  /* 0x2000001fff247230 */ /* 0x020fca0000004100 */
[----:B------:R-:W-:Y:S01]  /*1700*/  FADD.FTZ R133, R36, R133 ;  /* 0x0000008524857221 */ /* 0x000fe20000010000 */
[----:B------:R-:W-:Y:S06]  /*1710*/  BRA `(.L_x_4090) ;  /* 0x0000000000107947 */ /* 0x000fec0003800000 */
.L_x_4088:
[----:B-----5:R-:W-:Y:S02]  /*1720*/  HADD2.F32 R36, -RZ, R27.H0_H0 ;  /* 0x2000001bff247230 */ /* 0x020fe40000004100 */
[----:B------:R-:W-:-:S03]  /*1730*/  @P2 HADD2.F32 R38, -RZ, R31.H0_H0 ;  /* 0x2000001fff262230 */ /* 0x000fc60000004100 */
[----:B------:R-:W-:-:S04]  /*1740*/  FADD.FTZ R133, R36, R133 ;  /* 0x0000008524857221 */ /* 0x000fc80000010000 */
[----:B------:R-:W-:-:S07]  /*1750*/  @P2 FADD.FTZ R133, R38, R133 ;  /* 0x0000008526852221 */ /* 0x000fce0000010000 */
.L_x_4090:
[----:B------:R-:W-:-:S04]  /*1760*/  F2FP.F16.F32.PACK_AB R36, RZ, R133 ;  /* 0x00000085ff24723e */ /* 0x000fc800000000ff */
[----:B------:R-:W-:-:S07]  /*1770*/  PRMT R35, R36, 0x7610, R35 ;  /* 0x0000761024237816 */ /* 0x000fce0000000023 */
.L_x_4091:
[----:B------:R-:W-:Y:S01]  /*1780*/  HADD2.F32 R137, -RZ, R39.H1_H1 ;  /* 0x30000027ff897230 */ /* 0x000fe20000004100 */
[----:B------:R-:W-:Y:S06]  /*1790*/  @P3 BRA `(.L_x_4092) ;  /* 0x0000000000203947 */ /* 0x000fec0003800000 */
[----:B------:R-:W-:-:S04]  /*17a0*/  ISETP.NE.U32.AND P4, PT, RZ, UR16, PT ;  /* 0x00000010ff007c0c */ /* 0x000fc8000bf85070 */
[----:B------:R-:W-:-:S13]  /*17b0*/  ISETP.NE.AND.EX P4, PT, RZ, UR17, PT, P4 ;  /* 0x00000011ff007c0c */ /* 0x000fda000bf85340 */
[----:B------:R-:W-:Y:S05]  /*17c0*/  @P4 BRA `(.L_x_4093) ;  /* 0x0000000000084947 */ /* 0x000fea0003800000 */
[----:B------:R-:W-:Y:S05]  /*17d0*/  @P0 BRA `(.L_x_4094) ;  /* 0x0000000000200947 */ /* 0x000fea0003800000 */
[----:B------:R-:W-:Y:S05]  /*17e0*/  BRA `(.L_x_4095) ;  /* 0x0000000000247947 */ /* 0x000fea0003800000 */
.L_x_4093:
[----:B-----5:R-:W-:-:S05]  /*17f0*/  HADD2.F32 R36, -RZ, R31.H1_H1 ;  /* 0x3000001fff247230 */ /* 0x020fca0000004100 */
[----:B------:R-:W-:Y:S01]  /*1800*/  FADD.FTZ R137, R36, R137 ;  /* 0x0000008924897221 */ /* 0x000fe20000010000 */
[----:B------:R-:W-:Y:S06]  /*1810*/  BRA `(.L_x_4094) ;  /* 0x0000000000107947 */ /* 0x000fec0003800000 */
.L_x_4092:
[----:B-----5:R-:W-:Y:S02]  /*1820*/  HADD2.F32 R36, -RZ, R27.H1_H1 ;  /* 0x3000001bff247230 */ /* 0x020fe40000004100 */
[----:B------:R-:W-:-:S03]  /*1830*/  @P2 HADD2.F32 R38, -RZ, R31.H1_H1 ;  /* 0x3000001fff262230 */ /* 0x000fc60000004100 */
[----:B------:R-:W-:-:S04]  /*1840*/  FADD.FTZ R137, R36, R137 ;  /* 0x0000008924897221 */ /* 0x000fc80000010000 */
[----:B------:R-:W-:-:S07]  /*1850*/  @P2 FADD.FTZ R137, R38, R137 ;  /* 0x0000008926892221 */ /* 0x000fce0000010000 */
.L_x_4094:
[----:B------:R-:W-:-:S04]  /*1860*/  F2FP.F16.F32.PACK_AB R36, RZ, R137 ;  /* 0x00000089ff24723e */ /* 0x000fc800000000ff */
[----:B------:R-:W-:-:S07]  /*1870*/  PRMT R35, R35, 0x5410, R36 ;  /* 0x0000541023237816 */ /* 0x000fce0000000024 */
.L_x_4095:
        /* <DEDUP_REMOVED lines=20> */
.L_x_4097:
[----:B-----5:R-:W-:-:S05]  /*19c0*/  HADD2.F32 R40, -RZ, R28.H0_H0 ;  /* 0x2000001cff287230 */ /* 0x020fca0000004100 */
[----:B------:R-:W-:Y:S01]  /*19d0*/  FADD.FTZ R141, R40, R141 ;  /* 0x0000008d288d7221 */ /* 0x000fe20000010000 */
[----:B------:R-:W-:Y:S06]  /*19e0*/  BRA `(.L_x_4098) ;  /* 0x0000000000107947 */ /* 0x000fec0003800000 */
.L_x_4096:
[----:B-----5:R-:W-:Y:S02]  /*19f0*/  HADD2.F32 R40, -RZ, R24.H0_H0 ;  /* 0x20000018ff287230 */ /* 0x020fe40000004100 */
[----:B------:R-:W-:-:S03]  /*1a00*/  @P2 HADD2.F32 R42, -RZ, R28.H0_H0 ;  /* 0x2000001cff2a2230 */ /* 0x000fc60000004100 */
[----:B------:R-:W-:-:S04]  /*1a10*/  FADD.FTZ R141, R40, R141 ;  /* 0x0000008d288d7221 */ /* 0x000fc80000010000 */
[----:B------:R-:W-:-:S07]  /*1a20*/  @P2 FADD.FTZ R141, R42, R141 ;  /* 0x0000008d2a8d2221 */ /* 0x000fce0000010000 */
.L_x_4098:
[----:B------:R-:W-:-:S04]  /*1a30*/  F2FP.F16.F32.PACK_AB R40, RZ, R141 ;  /* 0x0000008dff28723e */ /* 0x000fc800000000ff */
[----:B------:R-:W-:-:S07]  /*1a40*/  PRMT R32, R40, 0x7610, R32 ;  /* 0x0000761028207816 */ /* 0x000fce0000000020 */
.L_x_4099:
[----:B------:R-:W-:Y:S01]  /*1a50*/  HADD2.F32 R145, -RZ, R36.H1_H1 ;  /* 0x30000024ff917230 */ /* 0x000fe20000004100 */
[----:B------:R-:W-:Y:S06]  /*1a60*/  @P3 BRA `(.L_x_4100) ;  /* 0x0000000000203947 */ /* 0x000fec0003800000 */
[----:B------:R-:W-:-:S04]  /*1a70*/  ISETP.NE.U32.AND P4, PT, RZ, UR16, PT ;  /* 0x00000010ff007c0c */ /* 0x000fc8000bf85070 */
[----:B------:R-:W-:-:S13]  /*1a80*/  ISETP.NE.AND.EX P4, PT, RZ, UR17, PT, P4 ;  /* 0x00000011ff007c0c */ /* 0x000fda000bf85340 */
[----:B------:R-:W-:Y:S05]  /*1a90*/  @P4 BRA `(.L_x_4101) ;  /* 0x0000000000084947 */ /* 0x000fea0003800000 */
[----:B------:R-:W-:Y:S05]  /*1aa0*/  @P0 BRA `(.L_x_4102) ;  /* 0x0000000000200947 */ /* 0x000fea0003800000 */
[----:B------:R-:W-:Y:S05]  /*1ab0*/  BRA `(.L_x_4103) ;  /* 0x0000000000247947 */ /* 0x000fea0003800000 */
.L_x_4101:
[----:B-----5:R-:W-:-:S05]  /*1ac0*/  HADD2.F32 R36, -RZ, R28.H1_H1 ;  /* 0x3000001cff247230 */ /* 0x020fca0000004100 */
[----:B------:R-:W-:Y:S01]  /*1ad0*/  FADD.FTZ R145, R36, R145 ;  /* 0x0000009124917221 */ /* 0x000fe20000010000 */
[----:B------:R-:W-:Y:S06]  /*1ae0*/  BRA `(.L_x_4102) ;  /* 0x0000000000107947 */ /* 0x000fec0003800000 */
.L_x_4100:
[----:B-----5:R-:W-:Y:S02]  /*1af0*/  HADD2.F32 R36, -RZ, R24.H1_H1 ;  /* 0x30000018ff247230 */ /* 0x020fe40000004100 */
[----:B------:R-:W-:-:S03]  /*1b00*/  @P2 HADD2.F32 R40, -RZ, R28.H1_H1 ;  /* 0x3000001cff282230 */ /* 0x000fc60000004100 */
[----:B------:R-:W-:-:S04]  /*1b10*/  FADD.FTZ R145, R36, R145 ;  /* 0x0000009124917221 */ /* 0x000fc80000010000 */
[----:B------:R-:W-:-:S07]  /*1b20*/  @P2 FADD.FTZ R145, R40, R145 ;  /* 0x0000009128912221 */ /* 0x000fce0000010000 */
.L_x_4102:
[----:B------:R-:W-:-:S04]  /*1b30*/  F2FP.F16.F32.PACK_AB R36, RZ, R145 ;  /* 0x00000091ff24723e */ /* 0x000fc800000000ff */
[----:B------:R-:W-:-:S07]  /*1b40*/  PRMT R32, R32, 0x5410, R36 ;  /* 0x0000541020207816 */ /* 0x000fce0000000024 */
.L_x_4103:
[----:B------:R-:W-:Y:S01]  /*1b50*/  HADD2.F32 R143, -RZ, R37.H0_H0 ;  /* 0x20000025ff8f7230 */ /* 0x000fe20000004100 */
[----:B------:R-:W-:Y:S06]  /*1b60*/  @P3 BRA `(.L_x_4104) ;  /* 0x0000000000203947 */ /* 0x000fec0003800000 */
[----:B------:R-:W-:-:S04]  /*1b70*/  ISETP.NE.U32.AND P4, PT, RZ, UR16, PT ;  /* 0x00000010ff007c0c */ /* 0x000fc8000bf85070 */
[----:B------:R-:W-:-:S13]  /*1b80*/  ISETP.NE.AND.EX P4, PT, RZ, UR17, PT, P4 ;  /* 0x00000011ff007c0c */ /* 0x000fda000bf85340 */
[----:B------:R-:W-:Y:S05]  /*1b90*/  @P4 BRA `(.L_x_4105) ;  /* 0x0000000000084947 */ /* 0x000fea0003800000 */
[----:B------:R-:W-:Y:S05]  /*1ba0*/  @P0 BRA `(.L_x_4106) ;  /* 0x0000000000200947 */ /* 0x000fea0003800000 */
[----:B------:R-:W-:Y:S05]  /*1bb0*/  BRA `(.L_x_4107) ;  /* 0x0000000000247947 */ /* 0x000fea0003800000 */
.L_x_4105:
[----:B-----5:R-:W-:-:S05]  /*1bc0*/  HADD2.F32 R36, -RZ, R29.H0_H0 ;  /* 0x2000001dff247230 */ /* 0x020fca0000004100 */
[----:B------:R-:W-:Y:S01]  /*1bd0*/  FADD.FTZ R143, R36, R143 ;  /* 0x0000008f248f7221 */ /* 0x000fe20000010000 */
[----:B------:R-:W-:Y:S06]  /*1be0*/  BRA `(.L_x_4106) ;  /* 0x0000000000107947 */ /* 0x000fec0003800000 */
.L_x_4104:
[----:B-----5:R-:W-:Y:S02]  /*1bf0*/  HADD2.F32 R36, -RZ, R25.H0_H0 ;  /* 0x20000019ff247230 */ /* 0x020fe40000004100 */
[----:B------:R-:W-:-:S03]  /*1c00*/  @P2 HADD2.F32 R40, -RZ, R29.H0_H0 ;  /* 0x2000001dff282230 */ /* 0x000fc60000004100 */
[----:B------:R-:W-:-:S04]  /*1c10*/  FADD.FTZ R143, R36, R143 ;  /* 0x0000008f248f7221 */ /* 0x000fc80000010000 */
[----:B------:R-:W-:-:S07]  /*1c20*/  @P2 FADD.FTZ R143, R40, R143 ;  /* 0x0000008f288f2221 */ /* 0x000fce0000010000 */
.L_x_4106:
[----:B------:R-:W-:-:S04]  /*1c30*/  F2FP.F16.F32.PACK_AB R36, RZ, R143 ;  /* 0x0000008fff24723e */ /* 0x000fc800000000ff */
[----:B------:R-:W-:-:S07]  /*1c40*/  PRMT R33, R36, 0x7610, R33 ;  /* 0x0000761024217816 */ /* 0x000fce0000000021 */
.L_x_4107:
[----:B------:R-:W-:Y:S01]  /*1c50*/  HADD2.F32 R149, -RZ, R37.H1_H1 ;  /* 0x30000025ff957230 */ /* 0x000fe20000004100 */
[----:B------:R-:W-:Y:S06]  /*1c60*/  @P3 BRA `(.L_x_4108) ;  /* 0x0000000000203947 */ /* 0x000fec0003800000 */
[----:B------:R-:W-:-:S04]  /*1c70*/  ISETP.NE.U32.AND P4, PT, RZ, UR16, PT ;  /* 0x00000010ff007c0c */ /* 0x000fc8000bf85070 */
[----:B------:R-:W-:-:S13]  /*1c80*/  ISETP.NE.AND.EX P4, PT, RZ, UR17, PT, P4 ;  /* 0x00000011ff007c0c */ /* 0x000fda000bf85340 */
[----:B------:R-:W-:Y:S05]  /*1c90*/  @P4 BRA `(.L_x_4109) ;  /* 0x0000000000084947 */ /* 0x000fea0003800000 */
[----:B------:R-:W-:Y:S05]  /*1ca0*/  @P0 BRA `(.L_x_4110) ;  /* 0x0000000000200947 */ /* 0x000fea0003800000 */
[----:B------:R-:W-:Y:S05]  /*1cb0*/  BRA `(.L_x_4111) ;  /* 0x0000000000247947 */ /* 0x000fea0003800000 */
.L_x_4109:
[----:B-----5:R-:W-:-:S05]  /*1cc0*/  HADD2.F32 R36, -RZ, R29.H1_H1 ;  /* 0x3000001dff247230 */ /* 0x020fca0000004100 */
[----:B------:R-:W-:Y:S01]  /*1cd0*/  FADD.FTZ R149, R36, R149 ;  /* 0x0000009524957221 */ /* 0x000fe20000010000 */
[----:B------:R-:W-:Y:S06]  /*1ce0*/  BRA `(.L_x_4110) ;  /* 0x0000000000107947 */ /* 0x000fec0003800000 */
.L_x_4108:
[----:B-----5:R-:W-:Y:S02]  /*1cf0*/  HADD2.F32 R36, -RZ, R25.H1_H1 ;  /* 0x30000019ff247230 */ /* 0x020fe40000004100 */
[----:B------:R-:W-:-:S03]  /*1d00*/  @P2 HADD2.F32 R40, -RZ, R29.H1_H1 ;  /* 0x3000001dff282230 */ /* 0x000fc60000004100 */
[----:B------:R-:W-:-:S04]  /*1d10*/  FADD.FTZ R149, R36, R149 ;  /* 0x0000009524957221 */ /* 0x000fc80000010000 */
[----:B------:R-:W-:-:S07]  /*1d20*/  @P2 FADD.FTZ R149, R40, R149 ;  /* 0x0000009528952221 */ /* 0x000fce0000010000 */
.L_x_4110:
[----:B------:R-:W-:-:S04]  /*1d30*/  F2FP.F16.F32.PACK_AB R36, RZ, R149 ;  /* 0x00000095ff24723e */ /* 0x000fc800000000ff */
[----:B------:R-:W-:-:S07]  /*1d40*/  PRMT R33, R33, 0x5410, R36 ;  /* 0x0000541021217816 */ /* 0x000fce0000000024 */
.L_x_4111:
[----:B------:R-:W-:Y:S01]  /*1d50*/  HADD2.F32 R147, -RZ, R38.H0_H0 ;  /* 0x20000026ff937230 */ /* 0x000fe20000004100 */
[----:B------:R-:W-:Y:S06]  /*1d60*/  @P3 BRA `(.L_x_4112) ;  /* 0x0000000000203947 */ /* 0x000fec0003800000 */
[----:B------:R-:W-:-:S04]  /*1d70*/  ISETP.NE.U32.AND P4, PT, RZ, UR16, PT ;  /* 0x00000010ff007c0c */ /* 0x000fc8000bf85070 */
[----:B------:R-:W-:-:S13]  /*1d80*/  ISETP.NE.AND.EX P4, PT, RZ, UR17, PT, P4 ;  /* 0x00000011ff007c0c */ /* 0x000fda000bf85340 */
[----:B------:R-:W-:Y:S05]  /*1d90*/  @P4 BRA `(.L_x_4113) ;  /* 0x0000000000084947 */ /* 0x000fea0003800000 */
[----:B------:R-:W-:Y:S05]  /*1da0*/  @P0 BRA `(.L_x_4114) ;  /* 0x0000000000200947 */ /* 0x000fea0003800000 */
[----:B------:R-:W-:Y:S05]  /*1db0*/  BRA `(.L_x_4115) ;  /* 0x0000000000247947 */ /* 0x000fea0003800000 */
.L_x_4113:
[----:B-----5:R-:W-:-:S05]  /*1dc0*/  HADD2.F32 R36, -RZ, R30.H0_H0 ;  /* 0x2000001eff247230 */ /* 0x020fca0000004100 */
[----:B------:R-:W-:Y:S01]  /*1dd0*/  FADD.FTZ R147, R36, R147 ;  /* 0x0000009324937221 */ /* 0x000fe20000010000 */
[----:B------:R-:W-:Y:S06]  /*1de0*/  BRA `(.L_x_4114) ;  /* 0x0000000000107947 */ /* 0x000fec0003800000 */
.L_x_4112:
[----:B-----5:R-:W-:Y:S02]  /*1df0*/  HADD2.F32 R36, -RZ, R26.H0_H0 ;  /* 0x2000001aff247230 */ /* 0x020fe40000004100 */
[----:B------:R-:W-:-:S03]  /*1e00*/  @P2 HADD2.F32 R40, -RZ, R30.H0_H0 ;  /* 0x2000001eff282230 */ /* 0x000fc60000004100 */
[----:B------:R-:W-:-:S04]  /*1e10*/  FADD.FTZ R147, R36, R147 ;  /* 0x0000009324937221 */ /* 0x000fc80000010000 */
[----:B------:R-:W-:-:S07]  /*1e20*/  @P2 FADD.FTZ R147, R40, R147 ;  /* 0x0000009328932221 */ /* 0x000fce0000010000 */
.L_x_4114:
[----:B------:R-:W-:-:S04]  /*1e30*/  F2FP.F16.F32.PACK_AB R36, RZ, R147 ;  /* 0x00000093ff24723e */ /* 0x000fc800000000ff */
[----:B------:R-:W-:-:S07]  /*1e40*/  PRMT R34, R36, 0x7610, R34 ;  /* 0x0000761024227816 */ /* 0x000fce0000000022 */
.L_x_4115:
[----:B------:R-:W-:Y:S01]  /*1e50*/  HADD2.F32 R153, -RZ, R38.H1_H1 ;  /* 0x30000026ff997230 */ /* 0x000fe20000004100 */
[----:B------:R-:W-:Y:S06]  /*1e60*/  @P3 BRA `(.L_x_4116) ;  /* 0x0000000000203947 */ /* 0x000fec0003800000 */
[----:B------:R-:W-:-:S04]  /*1e70*/  ISETP.NE.U32.AND P4, PT, RZ, UR16, PT ;  /* 0x00000010ff007c0c */ /* 0x000fc8000bf85070 */
[----:B------:R-:W-:-:S13]  /*1e80*/  ISETP.NE.AND.EX P4, PT, RZ, UR17, PT, P4 ;  /* 0x00000011ff007c0c */ /* 0x000fda000bf85340 */
[----:B------:R-:W-:Y:S05]  /*1e90*/  @P4 BRA `(.L_x_4117) ;  /* 0x0000000000084947 */ /* 0x000fea0003800000 */
[----:B------:R-:W-:Y:S05]  /*1ea0*/  @P0 BRA `(.L_x_4118) ;  /* 0x0000000000200947 */ /* 0x000fea0003800000 */
[----:B------:R-:W-:Y:S05]  /*1eb0*/  BRA `(.L_x_4119) ;  /* 0x0000000000247947 */ /* 0x000fea0003800000 */
.L_x_4117:
[----:B-----5:R-:W-:-:S05]  /*1ec0*/  HADD2.F32 R36, -RZ, R30.H1_H1 ;  /* 0x3000001eff247230 */ /* 0x020fca0000004100 */
[----:B------:R-:W-:Y:S01]  /*1ed0*/  FADD.FTZ R153, R36, R153 ;  /* 0x0000009924997221 */ /* 0x000fe20000010000 */
[----:B------:R-:W-:Y:S06]  /*1ee0*/  BRA `(.L_x_4118) ;  /* 0x0000000000107947 */ /* 0x000fec0003800000 */
.L_x_4116:
[----:B-----5:R-:W-:Y:S02]  /*1ef0*/  HADD2.F32 R36, -RZ, R26.H1_H1 ;  /* 0x3000001aff247230 */ /* 0x020fe40000004100 */
[----:B------:R-:W-:-:S03]  /*1f00*/  @P2 HADD2.F32 R38, -RZ, R30.H1_H1 ;  /* 0x3000001eff262230 */ /* 0x000fc60000004100 */
[----:B------:R-:W-:-:S04]  /*1f10*/  FADD.FTZ R153, R36, R153 ;  /* 0x0000009924997221 */ /* 0x000fc80000010000 */
[----:B------:R-:W-:-:S07]  /*1f20*/  @P2 FADD.FTZ R153, R38, R153 ;  /* 0x0000009926992221 */ /* 0x000fce0000010000 */
.L_x_4118:
[----:B------:R-:W-:-:S04]  /*1f30*/  F2FP.F16.F32.PACK_AB R36, RZ, R153 ;  /* 0x00000099ff24723e */ /* 0x000fc800000000ff */
[----:B------:R-:W-:-:S07]  /*1f40*/  PRMT R34, R34, 0x5410, R36 ;  /* 0x0000541022227816 */ /* 0x000fce0000000024 */
.L_x_4119:
[----:B------:R-:W-:Y:S01]  /*1f50*/  HADD2.F32 R151, -RZ, R39.H0_H0 ;  /* 0x20000027ff977230 */ /* 0x000fe20000004100 */
[----:B------:R-:W-:Y:S06]  /*1f60*/  @P3 BRA `(.L_x_4120) ;  /* 0x0000000000203947 */ /* 0x000fec0003800000 */
[----:B------:R-:W-:-:S04]  /*1f70*/  ISETP.NE.U32.AND P4, PT, RZ, UR16, PT ;  /* 0x00000010ff007c0c */ /* 0x000fc8000bf85070 */
[----:B------:R-:W-:-:S13]  /*1f80*/  ISETP.NE.AND.EX P4, PT, RZ, UR17, PT, P4 ;  /* 0x00000011ff007c0c */ /* 0x000fda000bf85340 */
[----:B------:R-:W-:Y:S05]  /*1f90*/  @P4 BRA `(.L_x_4121) ;  /* 0x0000000000084947 */ /* 0x000fea0003800000 */
[----:B------:R-:W-:Y:S05]  /*1fa0*/  @P0 BRA `(.L_x_4122) ;  /* 0x0000000000200947 */ /* 0x000fea0003800000 */
[----:B------:R-:W-:Y:S05]  /*1fb0*/  BRA `(.L_x_4123) ;  /* 0x0000000000247947 */ /* 0x000fea0003800000 */
.L_x_4121:
[----:B-----5:R-:W-:-:S05]  /*1fc0*/  HADD2.F32 R36, -RZ, R31.H0_H0 ;  /* 0x2000001fff247230 */ /* 0x020fca0000004100 */
[----:B------:R-:W-:Y:S01]  /*1fd0*/  FADD.FTZ R151, R36, R151 ;  /* 0x0000009724977221 */ /* 0x000fe20000010000 */
[----:B------:R-:W-:Y:S06]  /*1fe0*/  BRA `(.L_x_4122) ;  /* 0x0000000000107947 */ /* 0x000fec0003800000 */
.L_x_4120:
[----:B-----5:R-:W-:Y:S02]  /*1ff0*/  HADD2.F32 R36, -RZ, R27.H0_H0 ;  /* 0x2000001bff247230 */ /* 0x020fe40000004100 */
[----:B------:R-:W-:-:S03]  /*2000*/  @P2 HADD2.F32 R38, -RZ, R31.H0_H0 ;  /* 0x2000001fff262230 */ /* 0x000fc60000004100 */
[----:B------:R-:W-:-:S04]  /*2010*/  FADD.FTZ R151, R36, R151 ;  /* 0x0000009724977221 */ /* 0x000fc80000010000 */
[----:B------:R-:W-:-:S07]  /*2020*/  @P2 FADD.FTZ R151, R38, R151 ;  /* 0x0000009726972221 */ /* 0x000fce0000010000 */
.L_x_4122:
[----:B------:R-:W-:-:S04]  /*2030*/  F2FP.F16.F32.PACK_AB R36, RZ, R151 ;  /* 0x00000097ff24723e */ /* 0x000fc800000000ff */
[----:B------:R-:W-:-:S07]  /*2040*/  PRMT R35, R36, 0x7610, R35 ;  /* 0x0000761024237816 */ /* 0x000fce0000000023 */
.L_x_4123:
[----:B------:R-:W-:Y:S01]  /*2050*/  HADD2.F32 R155, -RZ, R39.H1_H1 ;  /* 0x30000027ff9b7230 */ /* 0x000fe20000004100 */
[----:B------:R-:W-:Y:S06]  /*2060*/  @P3 BRA `(.L_x_4124) ;  /* 0x0000000000203947 */ /* 0x000fec0003800000 */
[----:B------:R-:W-:-:S04]  /*2070*/  ISETP.NE.U32.AND P4, PT, RZ, UR16, PT ;  /* 0x00000010ff007c0c */ /* 0x000fc8000bf85070 */
[----:B------:R-:W-:-:S13]  /*2080*/  ISETP.NE.AND.EX P4, PT, RZ, UR17, PT, P4 ;  /* 0x00000011ff007c0c */ /* 0x000fda000bf85340 */
[----:B------:R-:W-:Y:S05]  /*2090*/  @P4 BRA `(.L_x_4125) ;  /* 0x0000000000084947 */ /* 0x000fea0003800000 */
[----:B------:R-:W-:Y:S05]  /*20a0*/  @P0 BRA `(.L_x_4126) ;  /* 0x0000000000200947 */ /* 0x000fea0003800000 */
[----:B------:R-:W-:Y:S05]  /*20b0*/  BRA `(.L_x_4127) ;  /* 0x0000000000247947 */ /* 0x000fea0003800000 */
.L_x_4125:
[----:B-----5:R-:W-:-:S05]  /*20c0*/  HADD2.F32 R36, -RZ, R31.H1_H1 ;  /* 0x3000001fff247230 */ /* 0x020fca0000004100 */
[----:B------:R-:W-:Y:S01]  /*20d0*/  FADD.FTZ R155, R36, R155 ;  /* 0x0000009b249b7221 */ /* 0x000fe20000010000 */
[----:B------:R-:W-:Y:S06]  /*20e0*/  BRA `(.L_x_4126) ;  /* 0x0000000000107947 */ /* 0x000fec0003800000 */
.L_x_4124:
[----:B-----5:R-:W-:Y:S02]  /*20f0*/  HADD2.F32 R36, -RZ, R27.H1_H1 ;  /* 0x3000001bff247230 */ /* 0x020fe40000004100 */
[----:B------:R-:W-:-:S03]  /*2100*/  @P2 HADD2.F32 R38, -RZ, R31.H1_H1 ;  /* 0x3000001fff262230 */ /* 0x000fc60000004100 */
[----:B------:R-:W-:-:S04]  /*2110*/  FADD.FTZ R155, R36, R155 ;  /* 0x0000009b249b7221 */ /* 0x000fc80000010000 */
[----:B------:R-:W-:-:S07]  /*2120*/  @P2 FADD.FTZ R155, R38, R155 ;  /* 0x0000009b269b2221 */ /* 0x000fce0000010000 */
.L_x_4126:
[----:B------:R-:W-:-:S04]  /*2130*/  F2FP.F16.F32.PACK_AB R36, RZ, R155 ;  /* 0x0000009bff24723e */ /* 0x000fc800000000ff */
[----:B------:R-:W-:-:S07]  /*2140*/  PRMT R35, R35, 0x5410, R36 ;  /* 0x0000541023237816 */ /* 0x000fce0000000024 */
.L_x_4127:
        /* <DEDUP_REMOVED lines=20> */
.L_x_4129:
[----:B-----5:R-:W-:-:S05]  /*2290*/  HADD2.F32 R40, -RZ, R28.H0_H0 ;  /* 0x2000001cff287230 */ /* 0x020fca0000004100 */
[----:B------:R-:W-:Y:S01]  /*22a0*/  FADD.FTZ R157, R40, R157 ;  /* 0x0000009d289d7221 */ /* 0x000fe20000010000 */
[----:B------:R-:W-:Y:S06]  /*22b0*/  BRA `(.L_x_4130) ;  /* 0x0000000000107947 */ /* 0x000fec0003800000 */
.L_x_4128:
[----:B-----5:R-:W-:Y:S02]  /*22c0*/  HADD2.F32 R40, -RZ, R24.H0_H0 ;  /* 0x20000018ff287230 */ /* 0x020fe40000004100 */
[----:B------:R-:W-:-:S03]  /*22d0*/  @P2 HADD2.F32 R42, -RZ, R28.H0_H0 ;  /* 0x2000001cff2a2230 */ /* 0x000fc60000004100 */
[----:B------:R-:W-:-:S04]  /*22e0*/  FADD.FTZ R157, R40, R157 ;  /* 0x0000009d289d7221 */ /* 0x000fc80000010000 */
[----:B------:R-:W-:-:S07]  /*22f0*/  @P2 FADD.FTZ R157, R42, R157 ;  /* 0x0000009d2a9d2221 */ /* 0x000fce0000010000 */
.L_x_4130:
[----:B------:R-:W-:-:S04]  /*2300*/  F2FP.F16.F32.PACK_AB R40, RZ, R157 ;  /* 0x0000009dff28723e */ /* 0x000fc800000000ff */
[----:B------:R-:W-:-:S07]  /*2310*/  PRMT R32, R40, 0x7610, R32 ;  /* 0x0000761028207816 */ /* 0x000fce0000000020 */
.L_x_4131:
[----:B------:R-:W-:Y:S01]  /*2320*/  HADD2.F32 R159, -RZ, R36.H1_H1 ;  /* 0x30000024ff9f7230 */ /* 0x000fe20000004100 */
[----:B------:R-:W-:Y:S06]  /*2330*/  @P3 BRA `(.L_x_4132) ;  /* 0x0000000000203947 */ /* 0x000fec0003800000 */
[----:B------:R-:W-:-:S04]  /*2340*/  ISETP.NE.U32.AND P4, PT, RZ, UR16, PT ;  /* 0x00000010ff007c0c */ /* 0x000fc8000bf85070 */
[----:B------:R-:W-:-:S13]  /*2350*/  ISETP.NE.AND.EX P4, PT, RZ, UR17, PT, P4 ;  /* 0x00000011ff007c0c */ /* 0x000fda000bf85340 */
[----:B------:R-:W-:Y:S05]  /*2360*/  @P4 BRA `(.L_x_4133) ;  /* 0x0000000000084947 */ /* 0x000fea0003800000 */
[----:B------:R-:W-:Y:S05]  /*2370*/  @P0 BRA `(.L_x_4134) ;  /* 0x0000000000200947 */ /* 0x000fea0003800000 */
[----:B------:R-:W-:Y:S05]  /*2380*/  BRA `(.L_x_4135) ;  /* 0x0000000000247947 */ /* 0x000fea0003800000 */
.L_x_4133:
[----:B-----5:R-:W-:-:S05]  /*2390*/  HADD2.F32 R36, -RZ, R28.H1_H1 ;  /* 0x3000001cff247230 */ /* 0x020fca0000004100 */
[----:B------:R-:W-:Y:S01]  /*23a0*/  FADD.FTZ R159, R36, R159 ;  /* 0x0000009f249f7221 */ /* 0x000fe20000010000 */
[----:B------:R-:W-:Y:S06]  /*23b0*/  BRA `(.L_x_4134) ;  /* 0x0000000000107947 */ /* 0x000fec0003800000 */
.L_x_4132:
[----:B-----5:R-:W-:Y:S02]  /*23c0*/  HADD2.F32 R36, -RZ, R24.H1_H1 ;  /* 0x30000018ff247230 */ /* 0x020fe40000004100 */
[----:B------:R-:W-:-:S03]  /*23d0*/  @P2 HADD2.F32 R40, -RZ, R28.H1_H1 ;  /* 0x3000001cff282230 */ /* 0x000fc60000004100 */
[----:B------:R-:W-:-:S04]  /*23e0*/  FADD.FTZ R159, R36, R159 ;  /* 0x0000009f249f7221 */ /* 0x000fc80000010000 */
[----:B------:R-:W-:-:S07]  /*23f0*/  @P2 FADD.FTZ R159, R40, R159 ;  /* 0x0000009f289f2221 */ /* 0x000fce0000010000 */
.L_x_4134:
[----:B------:R-:W-:-:S04]  /*2400*/  F2FP.F16.F32.PACK_AB R36, RZ, R159 ;  /* 0x0000009fff24723e */ /* 0x000fc800000000ff */
[----:B------:R-:W-:-:S07]  /*2410*/  PRMT R32, R32, 0x5410, R36 ;  /* 0x0000541020207816 */ /* 0x000fce0000000024 */
.L_x_4135:
[----:B------:R-:W-:Y:S01]  /*2420*/  HADD2.F32 R45, -RZ, R37.H0_H0 ;  /* 0x20000025ff2d7230 */ /* 0x000fe20000004100 */
[----:B------:R-:W-:Y:S06]  /*2430*/  @P3 BRA `(.L_x_4136) ;  /* 0x0000000000203947 */ /* 0x000fec0003800000 */
[----:B------:R-:W-:-:S04]  /*2440*/  ISETP.NE.U32.AND P4, PT, RZ, UR16, PT ;  /* 0x00000010ff007c0c */ /* 0x000fc8000bf85070 */
[----:B------:R-:W-:-:S13]  /*2450*/  ISETP.NE.AND.EX P4, PT, RZ, UR17, PT, P4 ;  /* 0x00000011ff007c0c */ /* 0x000fda000bf85340 */
[----:B------:R-:W-:Y:S05]  /*2460*/  @P4 BRA `(.L_x_4137) ;  /* 0x0000000000084947 */ /* 0x000fea0003800000 */
[----:B------:R-:W-:Y:S05]  /*2470*/  @P0 BRA `(.L_x_4138) ;  /* 0x0000000000200947 */ /* 0x000fea0003800000 */
[----:B------:R-:W-:Y:S05]  /*2480*/  BRA `(.L_x_4139) ;  /* 0x0000000000247947 */ /* 0x000fea0003800000 */
.L_x_4137:
[----:B-----5:R-:W-:-:S05]  /*2490*/  HADD2.F32 R36, -RZ, R29.H0_H0 ;  /* 0x2000001dff247230 */ /* 0x020fca0000004100 */
[----:B------:R-:W-:Y:S01]  /*24a0*/  FADD.FTZ R45, R36, R45 ;  /* 0x0000002d242d7221 */ /* 0x000fe20000010000 */
[----:B------:R-:W-:Y:S06]  /*24b0*/  BRA `(.L_x_4138) ;  /* 0x0000000000107947 */ /* 0x000fec0003800000 */
.L_x_4136:
[----:B-----5:R-:W-:Y:S02]  /*24c0*/  HADD2.F32 R36, -RZ, R25.H0_H0 ;  /* 0x20000019ff247230 */ /* 0x020fe40000004100 */
[----:B------:R-:W-:-:S03]  /*24d0*/  @P2 HADD2.F32 R40, -RZ, R29.H0_H0 ;  /* 0x2000001dff282230 */ /* 0x000fc60000004100 */
[----:B------:R-:W-:-:S04]  /*24e0*/  FADD.FTZ R45, R36, R45 ;  /* 0x0000002d242d7221 */ /* 0x000fc80000010000 */
[----:B------:R-:W-:-:S07]  /*24f0*/  @P2 FADD.FTZ R45, R40, R45 ;  /* 0x0000002d282d2221 */ /* 0x000fce0000010000 */
.L_x_4138:
[----:B------:R-:W-:-:S04]  /*2500*/  F2FP.F16.F32.PACK_AB R36, RZ, R45 ;  /* 0x0000002dff24723e */ /* 0x000fc800000000ff */
[----:B------:R-:W-:-:S07]  /*2510*/  PRMT R33, R36, 0x7610, R33 ;  /* 0x0000761024217816 */ /* 0x000fce0000000021 */
.L_x_4139:
[----:B------:R-:W-:Y:S01]  /*2520*/  HADD2.F32 R161, -RZ, R37.H1_H1 ;  /* 0x30000025ffa17230 */ /* 0x000fe20000004100 */
[----:B------:R-:W-:Y:S06]  /*2530*/  @P3 BRA `(.L_x_4140) ;  /* 0x0000000000203947 */ /* 0x000fec0003800000 */
[----:B------:R-:W-:-:S04]  /*2540*/  ISETP.NE.U32.AND P4, PT, RZ, UR16, PT ;  /* 0x00000010ff007c0c */ /* 0x000fc8000bf85070 */
[----:B------:R-:W-:-:S13]  /*2550*/  ISETP.NE.AND.EX P4, PT, RZ, UR17, PT, P4 ;  /* 0x00000011ff007c0c */ /* 0x000fda000bf85340 */
[----:B------:R-:W-:Y:S05]  /*2560*/  @P4 BRA `(.L_x_4141) ;  /* 0x0000000000084947 */ /* 0x000fea0003800000 */
[----:B------:R-:W-:Y:S05]  /*2570*/  @P0 BRA `(.L_x_4142) ;  /* 0x0000000000200947 */ /* 0x000fea0003800000 */
[----:B------:R-:W-:Y:S05]  /*2580*/  BRA `(.L_x_4143) ;  /* 0x0000000000247947 */ /* 0x000fea0003800000 */
.L_x_4141:
[----:B-----5:R-:W-:-:S05]  /*2590*/  HADD2.F32 R36, -RZ, R29.H1_H1 ;  /* 0x3000001dff247230 */ /* 0x020fca0000004100 */
[----:B------:R-:W-:Y:S01]  /*25a0*/  FADD.FTZ R161, R36, R161 ;  /* 0x000000a124a17221 */ /* 0x000fe20000010000 */
[----:B------:R-:W-:Y:S06]  /*25b0*/  BRA `(.L_x_4142) ;  /* 0x0000000000107947 */ /* 0x000fec0003800000 */
.L_x_4140:
[----:B-----5:R-:W-:Y:S02]  /*25c0*/  HADD2.F32 R36, -RZ, R25.H1_H1 ;  /* 0x30000019ff247230 */ /* 0x020fe40000004100 */
[----:B------:R-:W-:-:S03]  /*25d0*/  @P2 HADD2.F32 R40, -RZ, R29.H1_H1 ;  /* 0x3000001dff282230 */ /* 0x000fc60000004100 */
[----:B------:R-:W-:-:S04]  /*25e0*/  FADD.FTZ R161, R36, R161 ;  /* 0x000000a124a17221 */ /* 0x000fc80000010000 */
[----:B------:R-:W-:-:S07]  /*25f0*/  @P2 FADD.FTZ R161, R40, R161 ;  /* 0x000000a128a12221 */ /* 0x000fce0000010000 */
.L_x_4142:
[----:B------:R-:W-:-:S04]  /*2600*/  F2FP.F16.F32.PACK_AB R36, RZ, R161 ;  /* 0x000000a1ff24723e */ /* 0x000fc800000000ff */
[----:B------:R-:W-:-:S07]  /*2610*/  PRMT R33, R33, 0x5410, R36 ;  /* 0x0000541021217816 */ /* 0x000fce0000000024 */
.L_x_4143:
[----:B------:R-:W-:Y:S01]  /*2620*/  HADD2.F32 R163, -RZ, R38.H0_H0 ;  /* 0x20000026ffa37230 */ /* 0x000fe20000004100 */
[----:B------:R-:W-:Y:S06]  /*2630*/  @P3 BRA `(.L_x_4144) ;  /* 0x0000000000203947 */ /* 0x000fec0003800000 */
[----:B------:R-:W-:-:S04]  /*2640*/  ISETP.NE.U32.AND P4, PT, RZ, UR16, PT ;  /* 0x00000010ff007c0c */ /* 0x000fc8000bf85070 */
[----:B------:R-:W-:-:S13]  /*2650*/  ISETP.NE.AND.EX P4, PT, RZ, UR17, PT, P4 ;  /* 0x00000011ff007c0c */ /* 0x000fda000bf85340 */
[----:B------:R-:W-:Y:S05]  /*2660*/  @P4 BRA `(.L_x_4145) ;  /* 0x0000000000084947 */ /* 0x000fea0003800000 */
[----:B------:R-:W-:Y:S05]  /*2670*/  @P0 BRA `(.L_x_4146) ;  /* 0x0000000000200947 */ /* 0x000fea0003800000 */
[----:B------:R-:W-:Y:S05]  /*2680*/  BRA `(.L_x_4147) ;  /* 0x0000000000247947 */ /* 0x000fea0003800000 */
.L_x_4145:
[----:B-----5:R-:W-:-:S05]  /*2690*/  HADD2.F32 R36, -RZ, R30.H0_H0 ;  /* 0x2000001eff247230 */ /* 0x020fca0000004100 */
[----:B------:R-:W-:Y:S01]  /*26a0*/  FADD.FTZ R163, R36, R163 ;  /* 0x000000a324a37221 */ /* 0x000fe20000010000 */
[----:B------:R-:W-:Y:S06]  /*26b0*/  BRA `(.L_x_4146) ;  /* 0x0000000000107947 */ /* 0x000fec0003800000 */
.L_x_4144:
[----:B-----5:R-:W-:Y:S02]  /*26c0*/  HADD2.F32 R36, -RZ, R26.H0_H0 ;  /* 0x2000001aff247230 */ /* 0x020fe40000004100 */
[----:B------:R-:W-:-:S03]  /*26d0*/  @P2 HADD2.F32 R40, -RZ, R30.H0_H0 ;  /* 0x2000001eff282230 */ /* 0x000fc60000004100 */
[----:B------:R-:W-:-:S04]  /*26e0*/  FADD.FTZ R163, R36, R163 ;  /* 0x000000a324a37221 */ /* 0x000fc80000010000 */
[----:B------:R-:W-:-:S07]  /*26f0*/  @P2 FADD.FTZ R163, R40, R163 ;  /* 0x000000a328a32221 */ /* 0x000fce0000010000 */
.L_x_4146:
[----:B------:R-:W-:-:S04]  /*2700*/  F2FP.F16.F32.PACK_AB R36, RZ, R163 ;  /* 0x000000a3ff24723e */ /* 0x000fc800000000ff */
[----:B------:R-:W-:-:S07]  /*2710*/  PRMT R34, R36, 0x7610, R34 ;  /* 0x0000761024227816 */ /* 0x000fce0000000022 */
.L_x_4147:
[----:B------:R-:W-:Y:S01]  /*2720*/  HADD2.F32 R44, -RZ, R38.H1_H1 ;  /* 0x30000026ff2c7230 */ /* 0x000fe20000004100 */
[----:B------:R-:W-:Y:S06]  /*2730*/  @P3 BRA `(.L_x_4148) ;  /* 0x0000000000203947 */ /* 0x000fec0003800000 */
[----:B------:R-:W-:-:S04]  /*2740*/  ISETP.NE.U32.AND P4, PT, RZ, UR16, PT ;  /* 0x00000010ff007c0c */ /* 0x000fc8000bf85070 */
[----:B------:R-:W-:-:S13]  /*2750*/  ISETP.NE.AND.EX P4, PT, RZ, UR17, PT, P4 ;  /* 0x00000011ff007c0c */ /* 0x000fda000bf85340 */
[----:B------:R-:W-:Y:S05]  /*2760*/  @P4 BRA `(.L_x_4149) ;  /* 0x0000000000084947 */ /* 0x000fea0003800000 */
[----:B------:R-:W-:Y:S05]  /*2770*/  @P0 BRA `(.L_x_4150) ;  /* 0x0000000000200947 */ /* 0x000fea0003800000 */
[----:B------:R-:W-:Y:S05]  /*2780*/  BRA `(.L_x_4151) ;  /* 0x0000000000247947 */ /* 0x000fea0003800000 */
.L_x_4149:
[----:B-----5:R-:W-:-:S05]  /*2790*/  HADD2.F32 R37, -RZ, R30.H1_H1 ;  /* 0x3000001eff257230 */ /* 0x020fca0000004100 */
[----:B------:R-:W-:Y:S01]  /*27a0*/  FADD.FTZ R44, R37, R44 ;  /* 0x0000002c252c7221 */ /* 0x000fe20000010000 */
[----:B------:R-:W-:Y:S06]  /*27b0*/  BRA `(.L_x_4150) ;  /* 0x0000000000107947 */ /* 0x000fec0003800000 */
.L_x_4148:
[----:B-----5:R-:W-:Y:S02]  /*27c0*/  HADD2.F32 R37, -RZ, R26.H1_H1 ;  /* 0x3000001aff257230 */ /* 0x020fe40000004100 */
[----:B------:R-:W-:-:S03]  /*27d0*/  @P2 HADD2.F32 R41, -RZ, R30.H1_H1 ;  /* 0x3000001eff292230 */ /* 0x000fc60000004100 */
[----:B------:R-:W-:-:S04]  /*27e0*/  FADD.FTZ R44, R37, R44 ;  /* 0x0000002c252c7221 */ /* 0x000fc80000010000 */
[----:B------:R-:W-:-:S07]  /*27f0*/  @P2 FADD.FTZ R44, R41, R44 ;  /* 0x0000002c292c2221 */ /* 0x000fce0000010000 */
.L_x_4150:
[----:B------:R-:W-:-:S04]  /*2800*/  F2FP.F16.F32.PACK_AB R36, RZ, R44 ;  /* 0x0000002cff24723e */ /* 0x000fc800000000ff */
[----:B------:R-:W-:-:S07]  /*2810*/  PRMT R34, R34, 0x5410, R36 ;  /* 0x0000541022227816 */ /* 0x000fce0000000024 */
.L_x_4151:
[----:B------:R-:W-:Y:S01]  /*2820*/  HADD2.F32 R165, -RZ, R39.H0_H0 ;  /* 0x20000027ffa57230 */ /* 0x000fe20000004100 */
[----:B------:R-:W-:Y:S06]  /*2830*/  @P3 BRA `(.L_x_4152) ;  /* 0x0000000000203947 */ /* 0x000fec0003800000 */
[----:B------:R-:W-:-:S04]  /*2840*/  ISETP.NE.U32.AND P4, PT, RZ, UR16, PT ;  /* 0x00000010ff007c0c */ /* 0x000fc8000bf85070 */
[----:B------:R-:W-:-:S13]  /*2850*/  ISETP.NE.AND.EX P4, PT, RZ, UR17, PT, P4 ;  /* 0x00000011ff007c0c */ /* 0x000fda000bf85340 */
[----:B------:R-:W-:Y:S05]  /*2860*/  @P4 BRA `(.L_x_4153) ;  /* 0x0000000000084947 */ /* 0x000fea0003800000 */
[----:B------:R-:W-:Y:S05]  /*2870*/  @P0 BRA `(.L_x_4154) ;  /* 0x0000000000200947 */ /* 0x000fea0003800000 */
[----:B------:R-:W-:Y:S05]  /*2880*/  BRA `(.L_x_4155) ;  /* 0x0000000000247947 */ /* 0x000fea0003800000 */
.L_x_4153:
[----:B-----5:R-:W-:-:S05]  /*2890*/  HADD2.F32 R36, -RZ, R31.H0_H0 ;  /* 0x2000001fff247230 */ /* 0x020fca0000004100 */
[----:B------:R-:W-:Y:S01]  /*28a0*/  FADD.FTZ R165, R36, R165 ;  /* 0x000000a524a57221 */ /* 0x000fe20000010000 */
[----:B------:R-:W-:Y:S06]  /*28b0*/  BRA `(.L_x_4154) ;  /* 0x0000000000107947 */ /* 0x000fec0003800000 */
.L_x_4152:
[----:B-----5:R-:W-:Y:S02]  /*28c0*/  HADD2.F32 R36, -RZ, R27.H0_H0 ;  /* 0x2000001bff247230 */ /* 0x020fe40000004100 */
[----:B------:R-:W-:-:S03]  /*28d0*/  @P2 HADD2.F32 R38, -RZ, R31.H0_H0 ;  /* 0x2000001fff262230 */ /* 0x000fc60000004100 */
[----:B------:R-:W-:-:S04]  /*28e0*/  FADD.FTZ R165, R36, R165 ;  /* 0x000000a524a57221 */ /* 0x000fc80000010000 */
[----:B------:R-:W-:-:S07]  /*28f0*/  @P2 FADD.FTZ R165, R38, R165 ;  /* 0x000000a526a52221 */ /* 0x000fce0000010000 */
.L_x_4154:
[----:B------:R-:W-:-:S04]  /*2900*/  F2FP.F16.F32.PACK_AB R36, RZ, R165 ;  /* 0x000000a5ff24723e */ /* 0x000fc800000000ff */
[----:B------:R-:W-:-:S07]  /*2910*/  PRMT R35, R36, 0x7610, R35 ;  /* 0x0000761024237816 */ /* 0x000fce0000000023 */
.L_x_4155:
[----:B------:R-:W-:Y:S01]  /*2920*/  HADD2.F32 R46, -RZ, R39.H1_H1 ;  /* 0x30000027ff2e7230 */ /* 0x000fe20000004100 */
[----:B------:R-:W-:Y:S06]  /*2930*/  @P3 BRA `(.L_x_4156) ;  /* 0x0000000000203947 */ /* 0x000fec0003800000 */
[----:B------:R-:W-:-:S04]  /*2940*/  ISETP.NE.U32.AND P4, PT, RZ, UR16, PT ;  /* 0x00000010ff007c0c */ /* 0x000fc8000bf85070 */
[----:B------:R-:W-:-:S13]  /*2950*/  ISETP.NE.AND.EX P4, PT, RZ, UR17, PT, P4 ;  /* 0x00000011ff007c0c */ /* 0x000fda000bf85340 */
[----:B------:R-:W-:Y:S05]  /*2960*/  @P4 BRA `(.L_x_4157) ;  /* 0x0000000000084947 */ /* 0x000fea0003800000 */
[----:B------:R-:W-:Y:S05]  /*2970*/  @P0 BRA `(.L_x_4158) ;  /* 0x0000000000200947 */ /* 0x000fea0003800000 */
[----:B------:R-:W-:Y:S05]  /*2980*/  BRA `(.L_x_4159) ;  /* 0x0000000000247947 */ /* 0x000fea0003800000 */
.L_x_4157:
[----:B-----5:R-:W-:-:S05]  /*2990*/  HADD2.F32 R37, -RZ, R31.H1_H1 ;  /* 0x3000001fff257230 */ /* 0x020fca0000004100 */
[----:B------:R-:W-:Y:S01]  /*29a0*/  FADD.FTZ R46, R37, R46 ;  /* 0x0000002e252e7221 */ /* 0x000fe20000010000 */
[----:B------:R-:W-:Y:S06]  /*29b0*/  BRA `(.L_x_4158) ;  /* 0x0000000000107947 */ /* 0x000fec0003800000 */
.L_x_4156:
[----:B-----5:R-:W-:Y:S02]  /*29c0*/  HADD2.F32 R37, -RZ, R27.H1_H1 ;  /* 0x3000001bff257230 */ /* 0x020fe40000004100 */
[----:B------:R-:W-:-:S03]  /*29d0*/  @P2 HADD2.F32 R39, -RZ, R31.H1_H1 ;  /* 0x3000001fff272230 */ /* 0x000fc60000004100 */
[----:B------:R-:W-:-:S04]  /*29e0*/  FADD.FTZ R46, R37, R46 ;  /* 0x0000002e252e7221 */ /* 0x000fc80000010000 */
[----:B------:R-:W-:-:S07]  /*29f0*/  @P2 FADD.FTZ R46, R39, R46 ;  /* 0x0000002e272e2221 */ /* 0x000fce0000010000 */
.L_x_4158:
[----:B------:R-:W-:-:S04]  /*2a00*/  F2FP.F16.F32.PACK_AB R36, RZ, R46 ;  /* 0x0000002eff24723e */ /* 0x000fc800000000ff */
[----:B------:R-:W-:-:S07]  /*2a10*/  PRMT R35, R35, 0x5410, R36 ;  /* 0x0000541023237816 */ /* 0x000fce0000000024 */
.L_x_4159:
        /* <DEDUP_REMOVED lines=20> */
.L_x_4161:
[----:B-----5:R-:W-:-:S05]  /*2b60*/  HADD2.F32 R3, -RZ, R28.H0_H0 ;  /* 0x2000001cff037230 */ /* 0x020fca0000004100 */
[----:B------:R-:W-:Y:S01]  /*2b70*/  FADD.FTZ R48, R3, R48 ;  /* 0x0000003003307221 */ /* 0x000fe20000010000 */
[----:B------:R-:W-:Y:S06]  /*2b80*/  BRA `(.L_x_4162) ;  /* 0x0000000000107947 */ /* 0x000fec0003800000 */
.L_x_4160:
[----:B-----5:R-:W-:Y:S02]  /*2b90*/  HADD2.F32 R3, -RZ, R24.H0_H0 ;  /* 0x20000018ff037230 */ /* 0x020fe40000004100 */
[----:B------:R-:W-:-:S03]  /*2ba0*/  @P2 HADD2.F32 R41, -RZ, R28.H0_H0 ;  /* 0x2000001cff292230 */ /* 0x000fc60000004100 */
[----:B------:R-:W-:-:S04]  /*2bb0*/  FADD.FTZ R48, R3, R48 ;  /* 0x0000003003307221 */ /* 0x000fc80000010000 */
[----:B------:R-:W-:-:S07]  /*2bc0*/  @P2 FADD.FTZ R48, R41, R48 ;  /* 0x0000003029302221 */ /* 0x000fce0000010000 */
.L_x_4162:
[----:B------:R-:W-:-:S04]  /*2bd0*/  F2FP.F16.F32.PACK_AB R2, RZ, R48 ;  /* 0x00000030ff02723e */ /* 0x000fc800000000ff */
[----:B------:R-:W-:-:S07]  /*2be0*/  PRMT R32, R2, 0x7610, R32 ;  /* 0x0000761002207816 */ /* 0x000fce0000000020 */
.L_x_4163:
[----:B------:R-:W-:Y:S01]  /*2bf0*/  HADD2.F32 R42, -RZ, R36.H1_H1 ;  /* 0x30000024ff2a7230 */ /* 0x000fe20000004100 */
[----:B------:R-:W-:Y:S06]  /*2c00*/  @P3 BRA `(.L_x_4164) ;  /* 0x0000000000203947 */ /* 0x000fec0003800000 */
[----:B------:R-:W-:-:S04]  /*2c10*/  ISETP.NE.U32.AND P4, PT, RZ, UR16, PT ;  /* 0x00000010ff007c0c */ /* 0x000fc8000bf85070 */
[----:B------:R-:W-:-:S13]  /*2c20*/  ISETP.NE.AND.EX P4, PT, RZ, UR17, PT, P4 ;  /* 0x00000011ff007c0c */ /* 0x000fda000bf85340 */
[----:B------:R-:W-:Y:S05]  /*2c30*/  @P4 BRA `(.L_x_4165) ;  /* 0x0000000000084947 */ /* 0x000fea0003800000 */
[----:B------:R-:W-:Y:S05]  /*2c40*/  @P0 BRA `(.L_x_4166) ;  /* 0x0000000000200947 */ /* 0x000fea0003800000 */
[----:B------:R-:W-:Y:S05]  /*2c50*/  BRA `(.L_x_4167) ;  /* 0x0000000000247947 */ /* 0x000fea0003800000 */
.L_x_4165:
[----:B-----5:R-:W-:-:S05]  /*2c60*/  HADD2.F32 R3, -RZ, R28.H1_H1 ;  /* 0x3000001cff037230 */ /* 0x020fca0000004100 */
[----:B------:R-:W-:Y:S01]  /*2c70*/  FADD.FTZ R42, R3, R42 ;  /* 0x0000002a032a7221 */ /* 0x000fe20000010000 */
[----:B------:R-:W-:Y:S06]  /*2c80*/  BRA `(.L_x_4166) ;  /* 0x0000000000107947 */ /* 0x000fec0003800000 */
.L_x_4164:
[----:B-----5:R-:W-:Y:S02]  /*2c90*/  HADD2.F32 R3, -RZ, R24.H1_H1 ;  /* 0x30000018ff037230 */ /* 0x020fe40000004100 */
[----:B------:R-:W-:-:S03]  /*2ca0*/  @P2 HADD2.F32 R41, -RZ, R28.H1_H1 ;  /* 0x3000001cff292230 */ /* 0x000fc60000004100 */
[----:B------:R-:W-:-:S04]  /*2cb0*/  FADD.FTZ R42, R3, R42 ;  /* 0x0000002a032a7221 */ /* 0x000fc80000010000 */
[----:B------:R-:W-:-:S07]  /*2cc0*/  @P2 FADD.FTZ R42, R41, R42 ;  /* 0x0000002a292a2221 */ /* 0x000fce0000010000 */
.L_x_4166:
[----:B------:R-:W-:-:S04]  /*2cd0*/  F2FP.F16.F32.PACK_AB R2, RZ, R42 ;  /* 0x0000002aff02723e */ /* 0x000fc800000000ff */
[----:B------:R-:W-:-:S07]  /*2ce0*/  PRMT R32, R32, 0x5410, R2 ;  /* 0x0000541020207816 */ /* 0x000fce0000000002 */
.L_x_4167:
[----:B------:R-:W-:Y:S01]  /*2cf0*/  HADD2.F32 R41, -RZ, R37.H0_H0 ;  /* 0x20000025ff297230 */ /* 0x000fe20000004100 */
[----:B------:R-:W-:Y:S06]  /*2d00*/  @P3 BRA `(.L_x_4168) ;  /* 0x0000000000203947 */ /* 0x000fec0003800000 */
[----:B------:R-:W-:-:S04]  /*2d10*/  ISETP.NE.U32.AND P4, PT, RZ, UR16, PT ;  /* 0x00000010ff007c0c */ /* 0x000fc8000bf85070 */
[----:B------:R-:W-:-:S13]  /*2d20*/  ISETP.NE.AND.EX P4, PT, RZ, UR17, PT, P4 ;  /* 0x00000011ff007c0c */ /* 0x000fda000bf85340 */
[----:B------:R-:W-:Y:S05]  /*2d30*/  @P4 BRA `(.L_x_4169) ;  /* 0x0000000000084947 */ /* 0x000fea0003800000 */
[----:B------:R-:W-:Y:S05]  /*2d40*/  @P0 BRA `(.L_x_4170) ;  /* 0x0000000000200947 */ /* 0x000fea0003800000 */
[----:B------:R-:W-:Y:S05]  /*2d50*/  BRA `(.L_x_4171) ;  /* 0x0000000000247947 */ /* 0x000fea0003800000 */
.L_x_4169:
[----:B-----5:R-:W-:-:S05]  /*2d60*/  HADD2.F32 R2, -RZ, R29.H0_H0 ;  /* 0x2000001dff027230 */ /* 0x020fca0000004100 */
[----:B------:R-:W-:Y:S01]  /*2d70*/  FADD.FTZ R41, R2, R41 ;  /* 0x0000002902297221 */ /* 0x000fe20000010000 */
[----:B------:R-:W-:Y:S06]  /*2d80*/  BRA `(.L_x_4170) ;  /* 0x0000000000107947 */ /* 0x000fec0003800000 */
.L_x_4168:
[----:B-----5:R-:W-:Y:S02]  /*2d90*/  HADD2.F32 R2, -RZ, R25.H0_H0 ;  /* 0x20000019ff027230 */ /* 0x020fe40000004100 */
[----:B------:R-:W-:-:S03]  /*2da0*/  @P2 HADD2.F32 R36, -RZ, R29.H0_H0 ;  /* 0x2000001dff242230 */ /* 0x000fc60000004100 */
[----:B------:R-:W-:-:S04]  /*2db0*/  FADD.FTZ R41, R2, R41 ;  /* 0x0000002902297221 */ /* 0x000fc80000010000 */
[----:B------:R-:W-:-:S07]  /*2dc0*/  @P2 FADD.FTZ R41, R36, R41 ;  /* 0x0000002924292221 */ /* 0x000fce0000010000 */
.L_x_4170:
[----:B------:R-:W-:-:S04]  /*2dd0*/  F2FP.F16.F32.PACK_AB R2, RZ, R41 ;  /* 0x00000029ff02723e */ /* 0x000fc800000000ff */
[----:B------:R-:W-:-:S07]  /*2de0*/  PRMT R33, R2, 0x7610, R33 ;  /* 0x0000761002217816 */ /* 0x000fce0000000021 */
.L_x_4171:
[----:B------:R-:W-:Y:S01]  /*2df0*/  HADD2.F32 R40, -RZ, R37.H1_H1 ;  /* 0x30000025ff287230 */ /* 0x000fe20000004100 */
[----:B------:R-:W-:Y:S06]  /*2e00*/  @P3 BRA `(.L_x_4172) ;  /* 0x0000000000203947 */ /* 0x000fec0003800000 */
[----:B------:R-:W-:-:S04]  /*2e10*/  ISETP.NE.U32.AND P4, PT, RZ, UR16, PT ;  /* 0x00000010ff007c0c */ /* 0x000fc8000bf85070 */
[----:B------:R-:W-:-:S13]  /*2e20*/  ISETP.NE.AND.EX P4, PT, RZ, UR17, PT, P4 ;  /* 0x00000011ff007c0c */ /* 0x000fda000bf85340 */
[----:B------:R-:W-:Y:S05]  /*2e30*/  @P4 BRA `(.L_x_4173) ;  /* 0x0000000000084947 */ /* 0x000fea0003800000 */
[----:B------:R-:W-:Y:S05]  /*2e40*/  @P0 BRA `(.L_x_4174) ;  /* 0x0000000000200947 */ /* 0x000fea0003800000 */
[----:B------:R-:W-:Y:S05]  /*2e50*/  BRA `(.L_x_4175) ;  /* 0x0000000000247947 */ /* 0x000fea0003800000 */
.L_x_4173:
[----:B-----5:R-:W-:-:S05]  /*2e60*/  HADD2.F32 R3, -RZ, R29.H1_H1 ;  /* 0x3000001dff037230 */ /* 0x020fca0000004100 */
[----:B------:R-:W-:Y:S01]  /*2e70*/  FADD.FTZ R40, R3, R40 ;  /* 0x0000002803287221 */ /* 0x000fe20000010000 */
[----:B------:R-:W-:Y:S06]  /*2e80*/  BRA `(.L_x_4174) ;  /* 0x0000000000107947 */ /* 0x000fec0003800000 */
.L_x_4172:
[----:B-----5:R-:W-:Y:S02]  /*2e90*/  HADD2.F32 R3, -RZ, R25.H1_H1 ;  /* 0x30000019ff037230 */ /* 0x020fe40000004100 */
[----:B------:R-:W-:-:S03]  /*2ea0*/  @P2 HADD2.F32 R37, -RZ, R29.H1_H1 ;  /* 0x3000001dff252230 */ /* 0x000fc60000004100 */
[----:B------:R-:W-:-:S04]  /*2eb0*/  FADD.FTZ R40, R3, R40 ;  /* 0x0000002803287221 */ /* 0x000fc80000010000 */
[----:B------:R-:W-:-:S07]  /*2ec0*/  @P2 FADD.FTZ R40, R37, R40 ;  /* 0x0000002825282221 */ /* 0x000fce0000010000 */
.L_x_4174:
[----:B------:R-:W-:-:S04]  /*2ed0*/  F2FP.F16.F32.PACK_AB R2, RZ, R40 ;  /* 0x00000028ff02723e */ /* 0x000fc800000000ff */
[----:B------:R-:W-:-:S07]  /*2ee0*/  PRMT R33, R33, 0x5410, R2 ;  /* 0x0000541021217816 */ /* 0x000fce0000000002 */
.L_x_4175:
[----:B------:R-:W-:Y:S01]  /*2ef0*/  HADD2.F32 R43, -RZ, R38.H0_H0 ;  /* 0x20000026ff2b7230 */ /* 0x000fe20000004100 */
[----:B------:R-:W-:Y:S06]  /*2f00*/  @P3 BRA `(.L_x_4176) ;  /* 0x0000000000203947 */ /* 0x000fec0003800000 */
[----:B------:R-:W-:-:S04]  /*2f10*/  ISETP.NE.U32.AND P4, PT, RZ, UR16, PT ;  /* 0x00000010ff007c0c */ /* 0x000fc8000bf85070 */
[----:B------:R-:W-:-:S13]  /*2f20*/  ISETP.NE.AND.EX P4, PT, RZ, UR17, PT, P4 ;  /* 0x00000011ff007c0c */ /* 0x000fda000bf85340 */
[----:B------:R-:W-:Y:S05]  /*2f30*/  @P4 BRA `(.L_x_4177) ;  /* 0x0000000000084947 */ /* 0x000fea0003800000 */
[----:B------:R-:W-:Y:S05]  /*2f40*/  @P0 BRA `(.L_x_4178) ;  /* 0x0000000000200947 */ /* 0x000fea0003800000 */
[----:B------:R-:W-:Y:S05]  /*2f50*/  BRA `(.L_x_4179) ;  /* 0x0000000000247947 */ /* 0x000fea0003800000 */
.L_x_4177:
[----:B-----5:R-:W-:-:S05]  /*2f60*/  HADD2.F32 R2, -RZ, R30.H0_H0 ;  /* 0x2000001eff027230 */ /* 0x020fca0000004100 */
[----:B------:R-:W-:Y:S01]  /*2f70*/  FADD.FTZ R43, R2, R43 ;  /* 0x0000002b022b7221 */ /* 0x000fe20000010000 */
[----:B------:R-:W-:Y:S06]  /*2f80*/  BRA `(.L_x_4178) ;  /* 0x0000000000107947 */ /* 0x000fec0003800000 */
.L_x_4176:
[----:B-----5:R-:W-:Y:S02]  /*2f90*/  HADD2.F32 R2, -RZ, R26.H0_H0 ;  /* 0x2000001aff027230 */ /* 0x020fe40000004100 */
[----:B------:R-:W-:-:S03]  /*2fa0*/  @P2 HADD2.F32 R36, -RZ, R30.H0_H0 ;  /* 0x2000001eff242230 */ /* 0x000fc60000004100 */
[----:B------:R-:W-:-:S04]  /*2fb0*/  FADD.FTZ R43, R2, R43 ;  /* 0x0000002b022b7221 */ /* 0x000fc80000010000 */
[----:B------:R-:W-:-:S07]  /*2fc0*/  @P2 FADD.FTZ R43, R36, R43 ;  /* 0x0000002b242b2221 */ /* 0x000fce0000010000 */
.L_x_4178:
[----:B------:R-:W-:-:S04]  /*2fd0*/  F2FP.F16.F32.PACK_AB R2, RZ, R43 ;  /* 0x0000002bff02723e */ /* 0x000fc800000000ff */
[----:B------:R-:W-:-:S07]  /*2fe0*/  PRMT R34, R2, 0x7610, R34 ;  /* 0x0000761002227816 */ /* 0x000fce0000000022 */
.L_x_4179:
[----:B------:R-:W-:Y:S01]  /*2ff0*/  HADD2.F32 R38, -RZ, R38.H1_H1 ;  /* 0x30000026ff267230 */ /* 0x000fe20000004100 */
[----:B------:R-:W-:Y:S06]  /*3000*/  @P3 BRA `(.L_x_4180) ;  /* 0x0000000000203947 */ /* 0x000fec0003800000 */
[----:B------:R-:W-:-:S04]  /*3010*/  ISETP.NE.U32.AND P4, PT, RZ, UR16, PT ;  /* 0x00000010ff007c0c */ /* 0x000fc8000bf85070 */
[----:B------:R-:W-:-:S13]  /*3020*/  ISETP.NE.AND.EX P4, PT, RZ, UR17, PT, P4 ;  /* 0x00000011ff007c0c */ /* 0x000fda000bf85340 */
[----:B------:R-:W-:Y:S05]  /*3030*/  @P4 BRA `(.L_x_4181) ;  /* 0x0000000000084947 */ /* 0x000fea0003800000 */
[----:B------:R-:W-:Y:S05]  /*3040*/  @P0 BRA `(.L_x_4182) ;  /* 0x0000000000200947 */ /* 0x000fea0003800000 */
[----:B------:R-:W-:Y:S05]  /*3050*/  BRA `(.L_x_4183) ;  /* 0x0000000000247947 */ /* 0x000fea0003800000 */
.L_x_4181:
[----:B-----5:R-:W-:-:S05]  /*3060*/  HADD2.F32 R3, -RZ, R30.H1_H1 ;  /* 0x3000001eff037230 */ /* 0x020fca0000004100 */
[----:B------:R-:W-:Y:S01]  /*3070*/  FADD.FTZ R38, R3, R38 ;  /* 0x0000002603267221 */ /* 0x000fe20000010000 */
[----:B------:R-:W-:Y:S06]  /*3080*/  BRA `(.L_x_4182) ;  /* 0x0000000000107947 */ /* 0x000fec0003800000 */
.L_x_4180:
[----:B-----5:R-:W-:Y:S02]  /*3090*/  HADD2.F32 R3, -RZ, R26.H1_H1 ;  /* 0x3000001aff037230 */ /* 0x020fe40000004100 */
[----:B------:R-:W-:-:S03]  /*30a0*/  @P2 HADD2.F32 R37, -RZ, R30.H1_H1 ;  /* 0x3000001eff252230 */ /* 0x000fc60000004100 */
[----:B------:R-:W-:-:S04]  /*30b0*/  FADD.FTZ R38, R3, R38 ;  /* 0x0000002603267221 */ /* 0x000fc80000010000 */
[----:B------:R-:W-:-:S07]  /*30c0*/  @P2 FADD.FTZ R38, R37, R38 ;  /* 0x0000002625262221 */ /* 0x000fce0000010000 */
.L_x_4182:
[----:B------:R-:W-:-:S04]  /*30d0*/  F2FP.F16.F32.PACK_AB R2, RZ, R38 ;  /* 0x00000026ff02723e */ /* 0x000fc800000000ff */
[----:B------:R-:W-:-:S07]  /*30e0*/  PRMT R34, R34, 0x5410, R2 ;  /* 0x0000541022227816 */ /* 0x000fce0000000002 */
.L_x_4183:
[----:B------:R-:W-:Y:S01]  /*30f0*/  HADD2.F32 R50, -RZ, R39.H0_H0 ;  /* 0x20000027ff327230 */ /* 0x000fe20000004100 */
[----:B------:R-:W-:Y:S06]  /*3100*/  @P3 BRA `(.L_x_4184) ;  /* 0x0000000000203947 */ /* 0x000fec0003800000 */
[----:B------:R-:W-:-:S04]  /*3110*/  ISETP.NE.U32.AND P4, PT, RZ, UR16, PT ;  /* 0x00000010ff007c0c */ /* 0x000fc8000bf85070 */
[----:B------:R-:W-:-:S13]  /*3120*/  ISETP.NE.AND.EX P4, PT, RZ, UR17, PT, P4 ;  /* 0x00000011ff007c0c */ /* 0x000fda000bf85340 */
[----:B------:R-:W-:Y:S05]  /*3130*/  @P4 BRA `(.L_x_4185) ;  /* 0x0000000000084947 */ /* 0x000fea0003800000 */
[----:B------:R-:W-:Y:S05]  /*3140*/  @P0 BRA `(.L_x_4186) ;  /* 0x0000000000200947 */ /* 0x000fea0003800000 */
[----:B------:R-:W-:Y:S05]  /*3150*/  BRA `(.L_x_4187) ;  /* 0x0000000000247947 */ /* 0x000fea0003800000 */
.L_x_4185:
[----:B-----5:R-:W-:-:S05]  /*3160*/  HADD2.F32 R3, -RZ, R31.H0_H0 ;  /* 0x2000001fff037230 */ /* 0x020fca0000004100 */
[----:B------:R-:W-:Y:S01]  /*3170*/  FADD.FTZ R50, R3, R50 ;  /* 0x0000003203327221 */ /* 0x000fe20000010000 */
[----:B------:R-:W-:Y:S06]  /*3180*/  BRA `(.L_x_4186) ;  /* 0x0000000000107947 */ /* 0x000fec0003800000 */
.L_x_4184:
[----:B-----5:R-:W-:Y:S02]  /*3190*/  HADD2.F32 R3, -RZ, R27.H0_H0 ;  /* 0x2000001bff037230 */ /* 0x020fe40000004100 */
[----:B------:R-:W-:-:S03]  /*31a0*/  @P2 HADD2.F32 R37, -RZ, R31.H0_H0 ;  /* 0x2000001fff252230 */ /* 0x000fc60000004100 */
[----:B------:R-:W-:-:S04]  /*31b0*/  FADD.FTZ R50, R3, R50 ;  /* 0x0000003203327221 */ /* 0x000fc80000010000 */
[----:B------:R-:W-:-:S07]  /*31c0*/  @P2 FADD.FTZ R50, R37, R50 ;  /* 0x0000003225322221 */ /* 0x000fce0000010000 */
.L_x_4186:
[----:B------:R-:W-:-:S04]  /*31d0*/  F2FP.F16.F32.PACK_AB R2, RZ, R50 ;  /* 0x00000032ff02723e */ /* 0x000fc800000000ff */
[----:B------:R-:W-:-:S07]  /*31e0*/  PRMT R35, R2, 0x7610, R35 ;  /* 0x0000761002237816 */ /* 0x000fce0000000023 */
.L_x_4187:
[----:B------:R-:W-:Y:S01]  /*31f0*/  HADD2.F32 R39, -RZ, R39.H1_H1 ;  /* 0x30000027ff277230 */ /* 0x000fe20000004100 */
[----:B------:R-:W-:Y:S06]  /*3200*/  @P3 BRA `(.L_x_4188) ;  /* 0x0000000000203947 */ /* 0x000fec0003800000 */
[----:B------:R-:W-:-:S04]  /*3210*/  ISETP.NE.U32.AND P2, PT, RZ, UR16, PT ;  /* 0x00000010ff007c0c */ /* 0x000fc8000bf45070 */
[----:B------:R-:W-:-:S13]  /*3220*/  ISETP.NE.AND.EX P2, PT, RZ, UR17, PT, P2 ;  /* 0x00000011ff007c0c */ /* 0x000fda000bf45320 */
[----:B------:R-:W-:Y:S05]  /*3230*/  @P2 BRA `(.L_x_4189) ;  /* 0x0000000000082947 */ /* 0x000fea0003800000 */
[----:B------:R-:W-:Y:S05]  /*3240*/  @P0 BRA `(.L_x_4190) ;  /* 0x0000000000200947 */ /* 0x000fea0003800000 */
[----:B------:R-:W-:Y:S05]  /*3250*/  BRA `(.L_x_4191) ;  /* 0x0000000000247947 */ /* 0x000fea0003800000 */
.L_x_4189:
[----:B-----5:R-:W-:-:S05]  /*3260*/  HADD2.F32 R2, -RZ, R31.H1_H1 ;  /* 0x3000001fff027230 */ /* 0x020fca0000004100 */
[----:B------:R-:W-:Y:S01]  /*3270*/  FADD.FTZ R39, R2, R39 ;  /* 0x0000002702277221 */ /* 0x000fe20000010000 */
[----:B------:R-:W-:Y:S06]  /*3280*/  BRA `(.L_x_4190) ;  /* 0x0000000000107947 */ /* 0x000fec0003800000 */
.L_x_4188:
[----:B-----5:R-:W-:Y:S02]  /*3290*/  HADD2.F32 R2, -RZ, R27.H1_H1 ;  /* 0x3000001bff027230 */ /* 0x020fe40000004100 */
[----:B------:R-:W-:-:S03]  /*32a0*/  @P2 HADD2.F32 R36, -RZ, R31.H1_H1 ;  /* 0x3000001fff242230 */ /* 0x000fc60000004100 */
[----:B------:R-:W-:-:S04]  /*32b0*/  FADD.FTZ R39, R2, R39 ;  /* 0x0000002702277221 */ /* 0x000fc80000010000 */
[----:B------:R-:W-:-:S07]  /*32c0*/  @P2 FADD.FTZ R39, R36, R39 ;  /* 0x0000002724272221 */ /* 0x000fce0000010000 */
.L_x_4190:
[----:B------:R-:W-:-:S04]  /*32d0*/  F2FP.F16.F32.PACK_AB R2, RZ, R39 ;  /* 0x00000027ff02723e */ /* 0x000fc800000000ff */
[----:B------:R-:W-:-:S07]  /*32e0*/  PRMT R35, R35, 0x5410, R2 ;  /* 0x0000541023237816 */ /* 0x000fce0000000002 */
.L_x_4191:
        /* <DEDUP_REMOVED lines=152> */
.L_x_4204:
[----:B------:R-:W2:Y:S01]  /*3c70*/  @!P3 S2R R100, SR_CgaCtaId ;  /* 0x000000000064b919 */ /* 0x000ea20000008800 */
[----:B------:R-:W-:Y:S01]  /*3c80*/  ISETP.GT.U32.AND P4, PT, R94, 0x3, PT ;  /* 0x000000035e00780c */ /* 0x000fe20003f84070 */
[----:B------:R-:W-:Y:S05]  /*3c90*/  WARPSYNC.ALL ;  /* 0x0000000000007948 */ /* 0x000fea0003800000 */
[----:B------:R-:W-:Y:S01]  /*3ca0*/  @!P3 MOV R3, 0x400 ;  /* 0x000004000003b802 */ /* 0x000fe20000000f00 */
[----:B------:R-:W-:Y:S01]  /*3cb0*/  HADD2.F32 R124, -RZ, R23.H1_H1 ;  /* 0x30000017ff7c7230 */ /* 0x000fe20000004100 */
[----:B------:R-:W-:-:S05]  /*3cc0*/  @!P3 IADD3 R0, R103, R36, RZ ;  /* 0x000000246700b210 */ /* 0x000fca0007ffe0ff */
[----:B------:R-:W0:Y:S01]  /*3cd0*/  @!P4 S2R R106, SR_CgaCtaId ;  /* 0x00000000006ac919 */ /* 0x000e220000008800 */
[----:B------:R-:W-:Y:S02]  /*3ce0*/  @!P4 MOV R37, 0x400 ;  /* 0x000004000025c802 */ /* 0x000fe40000000f00 */
[----:B------:R-:W-:Y:S02]  /*3cf0*/  @!P4 IADD3 R36, R94, R36, RZ ;  /* 0x000000245e24c210 */ /* 0x000fe40007ffe0ff */
[----:B--2---:R-:W-:Y:S01]  /*3d00*/  @!P3 LEA R3, R100, R3, 0x18 ;  /* 0x000000036403b211 */ /* 0x004fe200078ec0ff */
[----:B------:R-:W-:-:S03]  /*3d10*/  HFMA2.MMA R100, -RZ, RZ, 0, 0 ;  /* 0x00000000ff647435 */ /* 0x000fc600000001ff */
[----:B------:R-:W-:Y:S01]  /*3d20*/  @!P3 LEA R0, R0, R3, 0x3 ;  /* 0x000000030000b211 */ /* 0x000fe200078e18ff */
[----:B-1----:R-:W-:Y:S02]  /*3d30*/  FADD.FTZ R3, R102, R104 ;  /* 0x0000006866037221 */ /* 0x002fe40000010000 */
[----:B------:R-:W-:-:S03]  /*3d40*/  @!P4 MOV R100, 0x500 ;  /* 0x000005000064c802 */ /* 0x000fc60000000f00 */
[----:B------:R-:W-:Y:S01]  /*3d50*/  @!P3 STS.64 [R0], R2 ;  /* 0x000000020000b388 */ /* 0x000fe20000000a00 */
[----:B------:R-:W-:Y:S01]  /*3d60*/  BAR.SYNC.DEFER_BLOCKING 0x0 ;  /* 0x0000000000007b1d */ /* 0x000fe20000010000 */
[----:B0-----:R-:W-:Y:S02]  /*3d70*/  @!P4 LEA R102, R106, R37, 0x18 ;  /* 0x000000256a66c211 */ /* 0x001fe400078ec0ff */
[----:B------:R-:W-:Y:S02]  /*3d80*/  LOP3.LUT P3, RZ, R103, 0x1f, R52, 0xf8, !PT ;  /* 0x0000001f67ff7812 */ /* 0x000fe4000786f834 */
[----:B------:R-:W-:Y:S02]  /*3d90*/  @!P4 LEA R102, R36, R102, 0x3 ;  /* 0x000000662466c211 */ /* 0x000fe400078e18ff */
[----:B------:R-:W-:Y:S01]  /*3da0*/  CS2R R36, SRZ ;  /* 0x0000000000247805 */ /* 0x000fe2000001ff00 */
[----:B------:R-:W0:Y:S05]  /*3db0*/  SHFL.DOWN PT, R104, R100, 0x2, 0x1f ;  /* 0x08401f0064687f89 */ /* 0x000e2a00000e0000 */
[----:B------:R1:W-:Y:S01]  /*3dc0*/  @!P4 LDS.64 R36, [R102] ;  /* 0x000000006624c984 */ /* 0x0003e20000000a00 */
[----:B0-----:R-:W-:-:S02]  /*3dd0*/  IADD3 R2, R104, R100, RZ ;  /* 0x0000006468027210 */ /* 0x001fc40007ffe0ff */
[----:B------:R-:W-:Y:S02]  /*3de0*/  I2FP.F32.S32 R104, R104 ;  /* 0x0000006800687245 */ /* 0x000fe40000201400 */
[----:B------:R-:W-:Y:S01]  /*3df0*/  I2FP.F32.S32 R3, R2 ;  /* 0x0000000200037245 */ /* 0x000fe20000201400 */
[----:B------:R-:W0:Y:S01]  /*3e00*/  SHFL.DOWN PT, R112, R2, 0x1, 0x1f ;  /* 0x08201f0002707f89 */ /* 0x000e2200000e0000 */
[----:B-1----:R-:W-:Y:S02]  /*3e10*/  I2FP.F32.S32 R102, R100 ;  /* 0x0000006400667245 */ /* 0x002fe40000201400 */
[----:B------:R-:W1:Y:S01]  /*3e20*/  MUFU.RCP R108, R3 ;  /* 0x00000003006c7308 */ /* 0x000e620000001000 */
[-C--:B0-----:R-:W-:Y:S02]  /*3e30*/  IADD3 R2, R2, R112.reuse, RZ ;  /* 0x0000007002027210 */ /* 0x081fe40007ffe0ff */
[----:B------:R-:W-:Y:S01]  /*3e40*/  I2FP.F32.S32 R112, R112 ;  /* 0x0000007000707245 */ /* 0x000fe20000201400 */
[----:B------:R-:W0:Y:S01]  /*3e50*/  SHFL.DOWN PT, R106, R36, 0x2, 0x1f ;  /* 0x08401f00246a7f89 */ /* 0x000e2200000e0000 */
[----:B------:R-:W-:-:S03]  /*3e60*/  I2FP.F32.S32 R2, R2 ;  /* 0x0000000200027245 */ /* 0x000fc60000201400 */
[----:B------:R-:W2:Y:S03]  /*3e70*/  SHFL.DOWN PT, R0, R37, 0x2, 0x1f ;  /* 0x08401f0025007f89 */ /* 0x000ea600000e0000 */
        /* <DEDUP_REMOVED lines=18> */
[----:B-1----:R-:W-:Y:S01]  /*3fa0*/  FADD.FTZ R3, R37, R0 ;  /* 0x0000000025037221 */ /* 0x002fe20000010000 */
[----:B------:R-:W0:Y:S01]  /*3fb0*/  LDC R36, c[0x0][0x2d8] ;  /* 0x0000b600ff247b82 */ /* 0x000e220000000800 */
[----:B------:R-:W-:Y:S02]  /*3fc0*/  FMUL.FTZ R100, R100, R112 ;  /* 0x0000007064647220 */ /* 0x000fe40000410000 */
[----:B------:R-:W1:Y:S02]  /*3fd0*/  SHFL.IDX PT, R37, R102, RZ, 0x1f ;  /* 0x00001fff66257589 */ /* 0x000e6400000e0000 */
[----:B------:R-:W-:-:S03]  /*3fe0*/  FFMA.FTZ R100, R2, R100, R3 ;  /* 0x0000006402647223 */ /* 0x000fc60000010003 */
[----:B------:R-:W2:Y:S03]  /*3ff0*/  @!P3 LDC.64 R2, c[0x0][0x250] ;  /* 0x00009400ff02bb82 */ /* 0x000ea60000000a00 */
[----:B------:R-:W0:Y:S01]  /*4000*/  SHFL.IDX PT, R100, R100, RZ, 0x1f ;  /* 0x00001fff64647589 */ /* 0x000e2200000e0000 */
[----:B-1----:R-:W-:-:S05]  /*4010*/  FMUL.FTZ R0, R37, R37 ;  /* 0x0000002525007220 */ /* 0x002fca0000410000 */
[----:B------:R-:W-:Y:S01]  /*4020*/  FSEL R104, R0, RZ, P5 ;  /* 0x000000ff00687208 */ /* 0x000fe20002800000 */
[----:B--2---:R-:W-:-:S04]  /*4030*/  @!P3 IMAD.WIDE R2, R96, 0x4, R2 ;  /* 0x000000046002b825 */ /* 0x004fc800078e0202 */
[----:B0-----:R-:W-:Y:S01]  /*4040*/  FFMA.FTZ R0, R100, UR8, R36 ;  /* 0x0000000864007c23 */ /* 0x001fe20008010024 */
[----:B------:R-:W-:Y:S01]  /*4050*/  FSEL R36, R37, RZ, !P5 ;  /* 0x000000ff25247208 */ /* 0x000fe20006800000 */
[----:B------:R0:W-:Y:S02]  /*4060*/  @!P3 STG.E desc[UR4][R2.64], R37 ;  /* 0x000000250200b986 */ /* 0x0001e4000c101904 */
[----:B------:R-:W-:Y:S01]  /*4070*/  FADD.FTZ R112, R0, R104 ;  /* 0x0000006800707221 */ /* 0x000fe20000010000 */
[----:B------:R-:W-:Y:S02]  /*4080*/  HADD2.F32 R0, -RZ, R15.H0_H0 ;  /* 0x2000000fff007230 */ /* 0x000fe40000004100 */
[C---:B------:R-:W-:Y:S01]  /*4090*/  FADD.FTZ R47, -R36.reuse, R47 ;  /* 0x0000002f242f7221 */ /* 0x040fe20000010100 */
[C---:B------:R-:W-:Y:S01]  /*40a0*/  FADD.FTZ R114, -R36.reuse, R115 ;  /* 0x0000007324727221 */ /* 0x040fe20000010100 */
[----:B------:R-:W1:Y:S01]  /*40b0*/  MUFU.RSQ R100, R112 ;  /* 0x0000007000647308 */ /* 0x000e620000001400 */
        /* <DEDUP_REMOVED lines=39> */
[C---:B-1----:R-:W-:Y:S01]  /*4330*/  FMUL.FTZ R36, R100.reuse, R47 ;  /* 0x0000002f64247220 */ /* 0x042fe20000410000 */
[--C-:B------:R-:W-:Y:S02]  /*4340*/  HADD2.F32 R40, -RZ, R14.reuse.H0_H0 ;  /* 0x2000000eff287230 */ /* 0x100fe40000004100 */
[C---:B------:R-:W-:Y:S01]  /*4350*/  FMUL.FTZ R46, R100.reuse, R113 ;  /* 0x00000071642e7220 */ /* 0x040fe20000410000 */
[----:B------:R-:W-:Y:S02]  /*4360*/  HADD2.F32 R42, -RZ, R14.H1_H1 ;  /* 0x3000000eff2a7230 */ /* 0x000fe40000004100 */
[----:B------:R-:W-:Y:S01]  /*4370*/  FMUL.FTZ R117, R100, R117 ;  /* 0x0000007564757220 */ /* 0x000fe20000410000 */
[----:B0-----:R-:W-:Y:S01]  /*4380*/  FFMA.FTZ R2, R36, R38, R55 ;  /* 0x0000002624027223 */ /* 0x001fe20000010037 */
[----:B------:R-:W-:Y:S02]  /*4390*/  HADD2.F32 R48, -RZ, R15.H1_H1 ;  /* 0x3000000fff307230 */ /* 0x000fe40000004100 */
[----:B------:R-:W-:Y:S01]  /*43a0*/  FFMA.FTZ R46, R46, R40, R57 ;  /* 0x000000282e2e7223 */ /* 0x000fe20000010039 */
[----:B------:R-:W-:Y:S01]  /*43b0*/  FFMA.FTZ R3, R117, R42, R58 ;  /* 0x0000002a75037223 */ /* 0x000fe2000001003a */
[----:B------:R-:W-:-:S02]  /*43c0*/  HADD2.F32 R36, -RZ, R12.H0_H0 ;  /* 0x2000000cff247230 */ /* 0x000fc40000004100 */
[C---:B------:R-:W-:Y:S01]  /*43d0*/  FMUL.FTZ R113, R100.reuse, R111 ;  /* 0x0000006f64717220 */ /* 0x040fe20000410000 */
[----:B------:R-:W-:Y:S02]  /*43e0*/  HADD2.F32 R37, -RZ, R12.H1_H1 ;  /* 0x3000000cff257230 */ /* 0x000fe40000004100 */
[C---:B------:R-:W-:Y:S01]  /*43f0*/  FMUL.FTZ R104, R100.reuse, R104 ;  /* 0x0000006864687220 */ /* 0x040fe20000410000 */
[----:B------:R-:W-:Y:S02]  /*4400*/  HADD2.F32 R40, -RZ, R13.H1_H1 ;  /* 0x3000000dff287230 */ /* 0x000fe40000004100 */
[C---:B------:R-:W-:Y:S01]  /*4410*/  FMUL.FTZ R38, R100.reuse, R51 ;  /* 0x0000003364267220 */ /* 0x040fe20000410000 */
[----:B------:R-:W-:Y:S02]  /*4420*/  HADD2.F32 R42, -RZ, R11.H0_H0 ;  /* 0x2000000bff2a7230 */ /* 0x000fe40000004100 */
[C---:B------:R-:W-:Y:S01]  /*4430*/  FMUL.FTZ R111, R100.reuse, R49 ;  /* 0x00000031646f7220 */ /* 0x040fe20000410000 */
[----:B------:R-:W-:Y:S01]  /*4440*/  FMUL.FTZ R108, R100, R108 ;  /* 0x0000006c646c7220 */ /* 0x000fe20000410000 */
[----:B------:R-:W-:Y:S01]  /*4450*/  FFMA.FTZ R47, R104, R48, R60 ;  /* 0x00000030682f7223 */ /* 0x000fe2000001003c */
[----:B------:R-:W-:Y:S01]  /*4460*/  FFMA.FTZ R38, R38, R36, R53 ;  /* 0x0000002426267223 */ /* 0x000fe20000010035 */
[----:B------:R-:W-:Y:S01]  /*4470*/  FFMA.FTZ R111, R111, R37, R54 ;  /* 0x000000256f6f7223 */ /* 0x000fe20000010036 */
[----:B------:R-:W-:Y:S01]  /*4480*/  FFMA.FTZ R49, R113, R40, R56 ;  /* 0x0000002871317223 */ /* 0x000fe20000010038 */
[----:B------:R-:W-:Y:S01]  /*4490*/  FFMA.FTZ R51, R108, R42, R67 ;  /* 0x0000002a6c337223 */ /* 0x000fe20000010043 */
[----:B------:R-:W-:-:S02]  /*44a0*/  HADD2.F32 R37, -RZ, R10.H0_H0 ;  /* 0x2000000aff257230 */ /* 0x000fc40000004100 */
[C---:B------:R-:W-:Y:S01]  /*44b0*/  FMUL.FTZ R50, R100.reuse, R129 ;  /* 0x0000008164327220 */ /* 0x040fe20000410000 */
[----:B------:R-:W-:Y:S02]  /*44c0*/  HADD2.F32 R48, -RZ, R10.H1_H1 ;  /* 0x3000000aff307230 */ /* 0x000fe40000004100 */
[C---:B------:R-:W-:Y:S01]  /*44d0*/  FMUL.FTZ R113, R100.reuse, R135 ;  /* 0x0000008764717220 */ /* 0x040fe20000410000 */
[----:B------:R-:W-:Y:S02]  /*44e0*/  HADD2.F32 R36, -RZ, R9.H0_H0 ;  /* 0x20000009ff247230 */ /* 0x000fe40000004100 */
[----:B------:R-:W-:Y:S01]  /*44f0*/  FMUL.FTZ R42, R100, R125 ;  /* 0x0000007d642a7220 */ /* 0x000fe20000410000 */
[----:B------:R-:W-:Y:S01]  /*4500*/  FFMA.FTZ R50, R50, R37, R65 ;  /* 0x0000002532327223 */ /* 0x000fe20000010041 */
[----:B------:R-:W-:Y:S01]  /*4510*/  FFMA.FTZ R113, R113, R48, R66 ;  /* 0x0000003071717223 */ /* 0x000fe20000010042 */
[--C-:B------:R-:W-:Y:S02]  /*4520*/  HADD2.F32 R37, -RZ, R8.reuse.H1_H1 ;  /* 0x30000008ff257230 */ /* 0x100fe40000004100 */
[----:B------:R-:W-:Y:S01]  /*4530*/  FFMA.FTZ R42, R42, R36, R63 ;  /* 0x000000242a2a7223 */ /* 0x000fe2000001003f */
[----:B------:R-:W-:-:S02]  /*4540*/  HADD2.F32 R36, -RZ, R8.H0_H0 ;  /* 0x20000008ff247230 */ /* 0x000fc40000004100 */
[C---:B------:R-:W-:Y:S01]  /*4550*/  FMUL.FTZ R48, R100.reuse, R123 ;  /* 0x0000007b64307220 */ /* 0x040fe20000410000 */
[C---:B------:R-:W-:Y:S01]  /*4560*/  FMUL.FTZ R117, R100.reuse, R106 ;  /* 0x0000006a64757220 */ /* 0x040fe20000410000 */
[----:B------:R-:W-:Y:S02]  /*4570*/  HADD2.F32 R108, -RZ, R7.H0_H0 ;  /* 0x20000007ff6c7230 */ /* 0x000fe40000004100 */
[C---:B------:R-:W-:Y:S01]  /*4580*/  FMUL.FTZ R123, R100.reuse, R127 ;  /* 0x0000007f647b7220 */ /* 0x040fe20000410000 */
[----:B------:R-:W-:Y:S01]  /*4590*/  FMUL.FTZ R106, R100, R110 ;  /* 0x0000006e646a7220 */ /* 0x000fe20000410000 */
[----:B------:R-:W-:Y:S01]  /*45a0*/  FFMA.FTZ R48, R48, R36, R61 ;  /* 0x0000002430307223 */ /* 0x000fe2000001003d */
[----:B------:R-:W-:Y:S02]  /*45b0*/  HADD2.F32 R40, -RZ, R11.H1_H1 ;  /* 0x3000000bff287230 */ /* 0x000fe40000004100 */
[----:B------:R-:W-:Y:S01]  /*45c0*/  FFMA.FTZ R123, R123, R37, R62 ;  /* 0x000000257b7b7223 */ /* 0x000fe2000001003e */
[----:B------:R-:W-:Y:S01]  /*45d0*/  FFMA.FTZ R106, R106, R108, R75 ;  /* 0x0000006c6a6a7223 */ /* 0x000fe2000001004b */
[----:B------:R-:W-:-:S02]  /*45e0*/  HADD2.F32 R37, -RZ, R6.H0_H0 ;  /* 0x20000006ff257230 */ /* 0x000fc40000004100 */
[C---:B------:R-:W-:Y:S01]  /*45f0*/  FMUL.FTZ R102, R100.reuse, R102 ;  /* 0x0000006664667220 */ /* 0x040fe20000410000 */
[----:B------:R-:W-:Y:S02]  /*4600*/  HADD2.F32 R36, -RZ, R5.H0_H0 ;  /* 0x20000005ff247230 */ /* 0x000fe40000004100 */
[C---:B------:R-:W-:Y:S01]  /*4610*/  FMUL.FTZ R108, R100.reuse, R143 ;  /* 0x0000008f646c7220 */ /* 0x040fe20000410000 */
[----:B------:R-:W-:Y:S02]  /*4620*/  HADD2.F32 R110, -RZ, R7.H1_H1 ;  /* 0x30000007ff6e7230 */ /* 0x000fe40000004100 */
[----:B------:R-:W-:Y:S01]  /*4630*/  FMUL.FTZ R125, R100, R155 ;  /* 0x0000009b647d7220 */ /* 0x000fe20000410000 */
[----:B------:R-:W-:Y:S01]  /*4640*/  FFMA.FTZ R40, R117, R40, R68 ;  /* 0x0000002875287223 */ /* 0x000fe20000010044 */
[----:B------:R-:W-:Y:S01]  /*4650*/  FFMA.FTZ R102, R102, R37, R73 ;  /* 0x0000002566667223 */ /* 0x000fe20000010049 */
[----:B------:R-:W-:Y:S01]  /*4660*/  FFMA.FTZ R108, R108, R36, R71 ;  /* 0x000000246c6c7223 */ /* 0x000fe20000010047 */
[----:B------:R-:W-:Y:S01]  /*4670*/  FMUL.FTZ R117, R100, R131 ;  /* 0x0000008364757220 */ /* 0x000fe20000410000 */
[----:B------:R-:W-:Y:S01]  /*4680*/  FFMA.FTZ R125, R125, R110, R76 ;  /* 0x0000006e7d7d7223 */ /* 0x000fe2000001004c */
[----:B------:R-:W-:-:S02]  /*4690*/  HADD2.F32 R36, -RZ, R4.H0_H0 ;  /* 0x20000004ff247230 */ /* 0x000fc40000004100 */
[C---:B------:R-:W-:Y:S01]  /*46a0*/  FMUL.FTZ R110, R100.reuse, R141 ;  /* 0x0000008d646e7220 */ /* 0x040fe20000410000 */
[----:B------:R-:W-:Y:S02]  /*46b0*/  HADD2.F32 R37, -RZ, R4.H1_H1 ;  /* 0x30000004ff257230 */ /* 0x000fe40000004100 */
[----:B------:R-:W-:Y:S01]  /*46c0*/  FMUL.FTZ R131, R100, R145 ;  /* 0x0000009164837220 */ /* 0x000fe20000410000 */
[----:B------:R-:W-:Y:S02]  /*46d0*/  HADD2.F32 R104, -RZ, R9.H1_H1 ;  /* 0x30000009ff687230 */ /* 0x000fe40000004100 */
[----:B------:R-:W-:Y:S01]  /*46e0*/  FFMA.FTZ R110, R110, R36, R69 ;  /* 0x000000246e6e7223 */ /* 0x000fe20000010045 */
[--C-:B------:R-:W-:Y:S02]  /*46f0*/  HADD2.F32 R36, -RZ, R17.reuse.H0_H0 ;  /* 0x20000011ff247230 */ /* 0x100fe40000004100 */
[----:B------:R-:W-:Y:S01]  /*4700*/  FFMA.FTZ R131, R131, R37, R70 ;  /* 0x0000002583837223 */ /* 0x000fe20000010046 */
[----:B------:R-:W-:-:S02]  /*4710*/  HADD2.F32 R37, -RZ, R17.H1_H1 ;  /* 0x30000011ff257230 */ /* 0x000fc40000004100 */
[C---:B------:R-:W-:Y:S01]  /*4720*/  FMUL.FTZ R116, R100.reuse, R45 ;  /* 0x0000002d64747220 */ /* 0x040fe20000410000 */
[C---:B------:R-:W-:Y:S01]  /*4730*/  FMUL.FTZ R141, R100.reuse, R161 ;  /* 0x000000a1648d7220 */ /* 0x040fe20000410000 */
[----:B------:R-:W-:Y:S01]  /*4740*/  FFMA.FTZ R117, R117, R104, R64 ;  /* 0x0000006875757223 */ /* 0x000fe20000010040 */
[----:B------:R-:W-:Y:S02]  /*4750*/  HADD2.F32 R104, -RZ, R6.H1_H1 ;  /* 0x30000006ff687230 */ /* 0x000fe40000004100 */
[----:B------:R-:W-:Y:S01]  /*4760*/  FMUL.FTZ R127, R100, R153 ;  /* 0x00000099647f7220 */ /* 0x000fe20000410000 */
[----:B------:R-:W-:Y:S01]  /*4770*/  FFMA.FTZ R116, R116, R36, R79 ;  /* 0x0000002474747223 */ /* 0x000fe2000001004f */
[----:B------:R-:W-:Y:S01]  /*4780*/  FFMA.FTZ R141, R141, R37, R80 ;  /* 0x000000258d8d7223 */ /* 0x000fe20000010050 */
[----:B------:R-:W-:Y:S01]  /*4790*/  FMUL.FTZ R129, R100, R149 ;  /* 0x0000009564817220 */ /* 0x000fe20000410000 */
[----:B------:R-:W0:Y:S01]  /*47a0*/  @!P3 LDC.64 R36, c[0x0][0x258] ;  /* 0x00009600ff24bb82 */ /* 0x000e220000000a00 */
[----:B------:R-:W-:Y:S01]  /*47b0*/  FFMA.FTZ R127, R127, R104, R74 ;  /* 0x000000687f7f7223 */ /* 0x000fe2000001004a */
[----:B------:R-:W-:-:S02]  /*47c0*/  HADD2.F32 R104, -RZ, R5.H1_H1 ;  /* 0x30000005ff687230 */ /* 0x000fc40000004100 */
[C---:B------:R-:W-:Y:S01]  /*47d0*/  FMUL.FTZ R44, R100.reuse, R44 ;  /* 0x0000002c642c7220 */ /* 0x040fe20000410000 */
[--C-:B------:R-:W-:Y:S02]  /*47e0*/  HADD2.F32 R112, -RZ, R19.reuse.H0_H0 ;  /* 0x20000013ff707230 */ /* 0x100fe40000004100 */
        /* <DEDUP_REMOVED lines=8> */
[--C-:B------:R-:W-:Y:S02]  /*4870*/  HADD2.F32 R45, -RZ, R16.reuse.H1_H1 ;  /* 0x30000010ff2d7230 */ /* 0x100fe40000004100 */
[----:B------:R-:W-:Y:S01]  /*4880*/  FFMA.FTZ R135, R135, R104, R84 ;  /* 0x0000006887877223 */ /* 0x000fe20000010054 */
[C---:B------:R-:W-:Y:S01]  /*4890*/  FMUL.FTZ R159, R100.reuse, R159 ;  /* 0x0000009f649f7220 */ /* 0x040fe20000410000 */
[----:B------:R-:W-:Y:S02]  /*48a0*/  HADD2.F32 R104, -RZ, R23.H0_H0 ;  /* 0x20000017ff687230 */ /* 0x000fe40000004100 */
[----:B------:R-:W-:Y:S01]  /*48b0*/  FMUL.FTZ R41, R100, R41 ;  /* 0x0000002964297220 */ /* 0x000fe20000410000 */
[----:B------:R-:W-:Y:S01]  /*48c0*/  FFMA.FTZ R114, R114, R44, R81 ;  /* 0x0000002c72727223 */ /* 0x000fe20000010051 */
[----:B------:R-:W-:Y:S02]  /*48d0*/  HADD2.F32 R44, -RZ, R16.H0_H0 ;  /* 0x20000010ff2c7230 */ /* 0x000fe40000004100 */
[----:B------:R-:W-:Y:S01]  /*48e0*/  FFMA.FTZ R159, R159, R45, R78 ;  /* 0x0000002d9f9f7223 */ /* 0x000fe2000001004e */
[C---:B------:R-:W-:Y:S01]  /*48f0*/  FMUL.FTZ R118, R100.reuse, R157 ;  /* 0x0000009d64767220 */ /* 0x040fe20000410000 */
[----:B------:R-:W-:Y:S01]  /*4900*/  F2FP.F16.F32.PACK_AB R45, R49, R2 ;  /* 0x00000002312d723e */ /* 0x000fe200000000ff */
[----:B------:R-:W-:Y:S01]  /*4910*/  FFMA.FTZ R120, R41, R104, R90 ;  /* 0x0000006829787223 */ /* 0x000fe2000001005a */
[----:B------:R-:W-:Y:S01]  /*4920*/  F2FP.F16.F32.PACK_AB R47, R47, R0 ;  /* 0x000000002f2f723e */ /* 0x000fe200000000ff */
[C---:B------:R-:W-:Y:S01]  /*4930*/  FMUL.FTZ R0, R100.reuse, R43 ;  /* 0x0000002b64007220 */ /* 0x040fe20000410000 */
[----:B------:R-:W-:Y:S01]  /*4940*/  LEA R2, P4, R105, UR10, 0x4 ;  /* 0x0000000a69027c11 */ /* 0x000fe2000f8820ff */
[----:B------:R-:W-:Y:S01]  /*4950*/  FMUL.FTZ R151, R100, R151 ;  /* 0x0000009764977220 */ /* 0x000fe20000410000 */
[----:B------:R-:W-:Y:S01]  /*4960*/  LEA R104, P6, R107, UR10, 0x4 ;  /* 0x0000000a6b687c11 */ /* 0x000fe2000f8c20ff */
[----:B------:R-:W-:Y:S01]  /*4970*/  FFMA.FTZ R118, R118, R44, R77 ;  /* 0x0000002c76767223 */ /* 0x000fe2000001004d */
[----:B------:R-:W-:Y:S01]  /*4980*/  F2FP.F16.F32.PACK_AB R51, R40, R51 ;  /* 0x000000332833723e */ /* 0x000fe200000000ff */
[----:B0-----:R-:W-:Y:S01]  /*4990*/  @!P3 IMAD.WIDE R40, R96, 0x4, R36 ;  /* 0x000000046028b825 */ /* 0x001fe200078e0224 */
[----:B------:R-:W-:-:S03]  /*49a0*/  F2FP.F16.F32.PACK_AB R46, R3, R46 ;  /* 0x0000002e032e723e */ /* 0x000fc600000000ff */
[----:B------:R-:W-:Y:S01]  /*49b0*/  FFMA.FTZ R0, R21, R0, R88 ;  /* 0x0000000015007223 */ /* 0x000fe20000010058 */
[----:B------:R-:W-:Y:S01]  /*49c0*/  F2FP.F16.F32.PACK_AB R44, R111, R38 ;  /* 0x000000266f2c723e */ /* 0x000fe200000000ff */
[----:B------:R-:W-:Y:S01]  /*49d0*/  FFMA.FTZ R151, R22, R151, R91 ;  /* 0x0000009716977223 */ /* 0x000fe2000001005b */
[----:B------:R-:W-:Y:S01]  /*49e0*/  LEA.HI.X R3, R105, UR11, RZ, 0x4, P4 ;  /* 0x0000000b69037c11 */ /* 0x000fe2000a0f24ff */
[C---:B------:R-:W-:Y:S01]  /*49f0*/  FMUL.FTZ R115, R100.reuse, R115 ;  /* 0x0000007364737220 */ /* 0x040fe20000410000 */
[----:B------:R-:W-:Y:S01]  /*4a00*/  F2FP.F16.F32.PACK_AB R50, R113, R50 ;  /* 0x000000327132723e */ /* 0x000fe200000000ff */
[C---:B------:R-:W-:Y:S01]  /*4a10*/  FMUL.FTZ R122, R100.reuse, R39 ;  /* 0x00000027647a7220 */ /* 0x040fe20000410000 */
[----:B------:R-:W-:Y:S01]  /*4a20*/  F2FP.F16.F32.PACK_AB R49, R117, R42 ;  /* 0x0000002a7531723e */ /* 0x000fe200000000ff */
[C---:B------:R-:W-:Y:S01]  /*4a30*/  FMUL.FTZ R119, R100.reuse, R119 ;  /* 0x0000007764777220 */ /* 0x040fe20000410000 */
[----:B------:R-:W-:Y:S01]  /*4a40*/  F2FP.F16.F32.PACK_AB R48, R123, R48 ;  /* 0x000000307b30723e */ /* 0x000fe200000000ff */
[C---:B------:R-:W-:Y:S01]  /*4a50*/  FMUL.FTZ R133, R100.reuse, R133 ;  /* 0x0000008564857220 */ /* 0x040fe20000410000 */
[----:B------:R-:W-:Y:S01]  /*4a60*/  LEA.HI.X R105, R107, UR11, RZ, 0x4, P6 ;  /* 0x0000000b6b697c11 */ /* 0x000fe2000b0f24ff */
[C---:B------:R-:W-:Y:S01]  /*4a70*/  FMUL.FTZ R137, R100.reuse, R137 ;  /* 0x0000008964897220 */ /* 0x040fe20000410000 */
[----:B------:R-:W-:Y:S01]  /*4a80*/  FMUL.FTZ R147, R100, R147 ;  /* 0x0000009364937220 */ /* 0x000fe20000410000 */
[----:B------:R0:W-:Y:S01]  /*4a90*/  @!P3 STG.E desc[UR4][R40.64], R100 ;  /* 0x000000642800b986 */ /* 0x0001e2000c101904 */
[----:B------:R-:W-:Y:S01]  /*4aa0*/  FFMA.FTZ R115, R101, R115, R82 ;  /* 0x0000007365737223 */ /* 0x000fe20000010052 */
[----:B------:R-:W-:Y:S01]  /*4ab0*/  FFMA.FTZ R143, R122, R124, R97 ;  /* 0x0000007c7a8f7223 */ /* 0x000fe20000010061 */
[----:B------:R-:W-:Y:S01]  /*4ac0*/  FFMA.FTZ R133, R20, R133, R87 ;  /* 0x0000008514857223 */ /* 0x000fe20000010057 */
[----:B------:R1:W-:Y:S01]  /*4ad0*/  STG.E.128 desc[UR4][R2.64], R44 ;  /* 0x0000002c02007986 */ /* 0x0003e2000c101d04 */
[----:B------:R-:W-:-:S02]  /*4ae0*/  F2FP.F16.F32.PACK_AB R39, R125, R106 ;  /* 0x0000006a7d27723e */ /* 0x000fc400000000ff */
[----:B------:R-:W-:Y:S01]  /*4af0*/  F2FP.F16.F32.PACK_AB R38, R127, R102 ;  /* 0x000000667f26723e */ /* 0x000fe200000000ff */
[----:B------:R2:W-:Y:S01]  /*4b00*/  STG.E.128 desc[UR4][R104.64], R48 ;  /* 0x0000003068007986 */ /* 0x0005e2000c101d04 */
[----:B------:R-:W-:Y:S02]  /*4b10*/  F2FP.F16.F32.PACK_AB R37, R129, R108 ;  /* 0x0000006c8125723e */ /* 0x000fe400000000ff */
[----:B------:R-:W-:Y:S02]  /*4b20*/  F2FP.F16.F32.PACK_AB R36, R131, R110 ;  /* 0x0000006e8324723e */ /* 0x000fe400000000ff */
[----:B------:R-:W-:Y:S02]  /*4b30*/  F2FP.F16.F32.PACK_AB R43, R135, R112 ;  /* 0x00000070872b723e */ /* 0x000fe400000000ff */
[----:B------:R-:W-:Y:S02]  /*4b40*/  F2FP.F16.F32.PACK_AB R42, R115, R114 ;  /* 0x00000072732a723e */ /* 0x000fe400000000ff */
[----:B0-----:R-:W-:-:S02]  /*4b50*/  F2FP.F16.F32.PACK_AB R41, R141, R116 ;  /* 0x000000748d29723e */ /* 0x001fc400000000ff */
[----:B------:R-:W-:Y:S02]  /*4b60*/  F2FP.F16.F32.PACK_AB R40, R159, R118 ;  /* 0x000000769f28723e */ /* 0x000fe400000000ff */
[----:B------:R-:W-:Y:S01]  /*4b70*/  IADD3 R96, R96, UR12, RZ ;  /* 0x0000000c60607c10 */ /* 0x000fe2000fffe0ff */
[----:B-1----:R-:W-:Y:S01]  /*4b80*/  FFMA.FTZ R45, R99, R137, R86 ;  /* 0x00000089632d7223 */ /* 0x002fe20000010056 */
[----:B------:R-:W-:Y:S01]  /*4b90*/  F2FP.F16.F32.PACK_AB R46, R151, R0 ;  /* 0x00000000972e723e */ /* 0x000fe200000000ff */
[----:B------:R-:W-:Y:S01]  /*4ba0*/  FFMA.FTZ R0, R98, R147, R89 ;  /* 0x0000009362007223 */ /* 0x000fe20000010059 */
[----:B------:R-:W-:Y:S01]  /*4bb0*/  LEA R2, P3, R109, UR10, 0x4 ;  /* 0x0000000a6d027c11 */ /* 0x000fe2000f8620ff */
[----:B------:R-:W-:Y:S01]  /*4bc0*/  FFMA.FTZ R44, R92, R119, R85 ;  /* 0x000000775c2c7223 */ /* 0x000fe20000010055 */
[----:B--2---:R-:W-:Y:S02]  /*4bd0*/  LEA R48, P4, R121, UR10, 0x4 ;  /* 0x0000000a79307c11 */ /* 0x004fe4000f8820ff */
[----:B------:R-:W-:-:S02]  /*4be0*/  LEA R50, P6, R139, UR10, 0x4 ;  /* 0x0000000a8b327c11 */ /* 0x000fc4000f8c20ff */
[----:B------:R-:W-:Y:S02]  /*4bf0*/  LEA.HI.X R3, R109, UR11, RZ, 0x4, P3 ;  /* 0x0000000b6d037c11 */ /* 0x000fe400098f24ff */
[----:B------:R-:W-:Y:S02]  /*4c00*/  LEA.HI.X R49, R121, UR11, RZ, 0x4, P4 ;  /* 0x0000000b79317c11 */ /* 0x000fe4000a0f24ff */
[----:B------:R-:W-:Y:S01]  /*4c10*/  F2FP.F16.F32.PACK_AB R47, R143, R120 ;  /* 0x000000788f2f723e */ /* 0x000fe200000000ff */
[----:B------:R0:W-:Y:S01]  /*4c20*/  STG.E.128 desc[UR4][R2.64], R36 ;  /* 0x0000002402007986 */ /* 0x0001e2000c101d04 */
[----:B------:R-:W-:Y:S02]  /*4c30*/  F2FP.F16.F32.PACK_AB R45, R0, R45 ;  /* 0x0000002d002d723e */ /* 0x000fe400000000ff */
[----:B------:R-:W-:Y:S01]  /*4c40*/  F2FP.F16.F32.PACK_AB R44, R133, R44 ;  /* 0x0000002c852c723e */ /* 0x000fe200000000ff */
[----:B------:R0:W-:Y:S01]  /*4c50*/  STG.E.128 desc[UR4][R48.64], R40 ;  /* 0x0000002830007986 */ /* 0x0001e2000c101d04 */
[----:B------:R-:W-:-:S02]  /*4c60*/  LEA.HI.X R51, R139, UR11, RZ, 0x4, P6 ;  /* 0x0000000b8b337c11 */ /* 0x000fc4000b0f24ff */
[----:B------:R-:W-:Y:S02]  /*4c70*/  ISETP.GE.AND P3, PT, R96, UR13, PT ;  /* 0x0000000d60007c0c */ /* 0x000fe4000bf66270 */
[----:B------:R-:W-:Y:S01]  /*4c80*/  SEL R0, RZ, 0x1, P2 ;  /* 0x00000001ff007807 */ /* 0x000fe20001000000 */
[----:B------:R0:W-:Y:S10]  /*4c90*/  STG.E.128 desc[UR4][R50.64], R44 ;  /* 0x0000002c32007986 */ /* 0x0001f4000c101d04 */
[----:B------:R-:W-:Y:S05]  /*4ca0*/  @!P3 BRA `(.L_x_4193) ;  /* 0xffffffb8007cb947 */ /* 0x000fea000383ffff */
[----:B------:R-:W-:Y:S05]  /*4cb0*/  EXIT ;  /* 0x000000000000794d */ /* 0x000fea0003800000 */
.L_x_4192:
[----:B------:R-:W-:Y:S01]  /*4cc0*/  HFMA2.MMA R110, -RZ, RZ, 0, 5.9604644775390625e-08 ;  /* 0x00000001ff6e7435 */ /* 0x000fe200000001ff */
[----:B------:R-:W-:Y:S02]  /*4cd0*/  MOV R108, R0 ;  /* 0x00000000006c7202 */ /* 0x000fe40000000f00 */
[----:B------:R-:W-:Y:S02]  /*4ce0*/  MOV R112, 0x1f ;  /* 0x0000001f00707802 */ /* 0x000fe40000000f00 */
[----:B------:R-:W-:-:S07]  /*4cf0*/  MOV R106, 0xffffffff ;  /* 0xffffffff006a7802 */ /* 0x000fce0000000f00 */
[----:B-----5:R-:W-:Y:S05]  /*4d00*/  WARPSYNC.COLLECTIVE R106, `(.L_x_4194) ;  /* 0x000000006a087348 */ /* 0x020fea0003c00000 */
[----:B------:R0:W1:Y:S02]  /*4d10*/  SHFL.BFLY P4, R104, R108, R110, R112 ;  /* 0x0c00006e6c687389 */ /* 0x0000640000080070 */
[----:B01---5:R-:W-:Y:S01]  /*4d20*/  ENDCOLLECTIVE ;  /* 0x000000000000791b */ /* 0x023fe20003800000 */
.L_x_4194:
[----:B------:R-:W-:Y:S01]  /*4d30*/  HFMA2.MMA R110, -RZ, RZ, 0, 1.1920928955078125e-07 ;  /* 0x00000002ff6e7435 */ /* 0x000fe200000001ff */
[----:B------:R-:W-:-:S05]  /*4d40*/  MOV R3, R104 ;  /* 0x0000006800037202 */ /* 0x000fca0000000f00 */
[----:B------:R-:W-:-:S05]  /*4d50*/  FADD.FTZ R3, R0, R3 ;  /* 0x0000000300037221 */ /* 0x000fca0000010000 */
[----:B------:R-:W-:-:S07]  /*4d60*/  MOV R108, R3 ;  /* 0x00000003006c7202 */ /* 0x000fce0000000f00 */
[----:B------:R-:W-:Y:S05]  /*4d70*/  WARPSYNC.COLLECTIVE R106, `(.L_x_4195) ;  /* 0x000000006a087348 */ /* 0x000fea0003c00000 */
[----:B------:R0:W1:Y:S02]  /*4d80*/  SHFL.BFLY P4, R104, R108, R110, R112 ;  /* 0x0c00006e6c687389 */ /* 0x0000640000080070 */
[----:B01----:R-:W-:Y:S01]  /*4d90*/  ENDCOLLECTIVE ;  /* 0x000000000000791b */ /* 0x003fe20003800000 */
.L_x_4195:
[----:B------:R-:W-:Y:S01]  /*4da0*/  HFMA2.MMA R110, -RZ, RZ, 0, 2.384185791015625e-07 ;  /* 0x00000004ff6e7435 */ /* 0x000fe200000001ff */
[----:B------:R-:W-:-:S05]  /*4db0*/  MOV R2, R104 ;  /* 0x0000006800027202 */ /* 0x000fca0000000f00 */
[----:B------:R-:W-:-:S05]  /*4dc0*/  FADD.FTZ R37, R3, R2 ;  /* 0x0000000203257221 */ /* 0x000fca0000010000 */
[----:B------:R-:W-:-:S07]  /*4dd0*/  MOV R108, R37 ;  /* 0x00000025006c7202 */ /* 0x000fce0000000f00 */
[----:B------:R-:W-:Y:S05]  /*4de0*/  WARPSYNC.COLLECTIVE R106, `(.L_x_4196) ;  /* 0x000000006a087348 */ /* 0x000fea0003c00000 */
[----:B------:R0:W1:Y:S02]  /*4df0*/  SHFL.BFLY P4, R104, R108, R110, R112 ;  /* 0x0c00006e6c687389 */ /* 0x0000640000080070 */
[----:B01----:R-:W-:Y:S01]  /*4e00*/  ENDCOLLECTIVE ;  /* 0x000000000000791b */ /* 0x003fe20003800000 */
.L_x_4196:
[----:B------:R-:W-:Y:S01]  /*4e10*/  HFMA2.MMA R110, -RZ, RZ, 0, 4.76837158203125e-07 ;  /* 0x00000008ff6e7435 */ /* 0x000fe200000001ff */
[----:B------:R-:W-:-:S05]  /*4e20*/  MOV R2, R104 ;  /* 0x0000006800027202 */ /* 0x000fca0000000f00 */
[----:B------:R-:W-:-:S05]  /*4e30*/  FADD.FTZ R100, R37, R2 ;  /* 0x0000000225647221 */ /* 0x000fca0000010000 */
[----:B------:R-:W-:-:S07]  /*4e40*/  MOV R108, R100 ;  /* 0x00000064006c7202 */ /* 0x000fce0000000f00 */
[----:B------:R-:W-:Y:S05]  /*4e50*/  WARPSYNC.COLLECTIVE R106, `(.L_x_4197) ;  /* 0x000000006a087348 */ /* 0x000fea0003c00000 */
[----:B------:R0:W1:Y:S02]  /*4e60*/  SHFL.BFLY P4, R104, R108, R110, R112 ;  /* 0x0c00006e6c687389 */ /* 0x0000640000080070 */
[----:B01----:R-:W-:Y:S01]  /*4e70*/  ENDCOLLECTIVE ;  /* 0x000000000000791b */ /* 0x003fe20003800000 */
.L_x_4197:
[----:B------:R-:W-:Y:S01]  /*4e80*/  HFMA2.MMA R110, -RZ, RZ, 0, 9.5367431640625e-07 ;  /* 0x00000010ff6e7435 */ /* 0x000fe200000001ff */
[----:B------:R-:W-:-:S05]  /*4e90*/  MOV R2, R104 ;  /* 0x0000006800027202 */ /* 0x000fca0000000f00 */
[----:B------:R-:W-:-:S05]  /*4ea0*/  FADD.FTZ R102, R100, R2 ;  /* 0x0000000264667221 */ /* 0x000fca0000010000 */
[----:B------:R-:W-:-:S07]  /*4eb0*/  MOV R108, R102 ;  /* 0x00000066006c7202 */ /* 0x000fce0000000f00 */
[----:B------:R-:W-:Y:S05]  /*4ec0*/  WARPSYNC.COLLECTIVE R106, `(.L_x_4198) ;  /* 0x000000006a087348 */ /* 0x000fea0003c00000 */
[----:B------:R0:W1:Y:S02]  /*4ed0*/  SHFL.BFLY P4, R104, R108, R110, R112 ;  /* 0x0c00006e6c687389 */ /* 0x0000640000080070 */
[----:B01----:R-:W-:Y:S01]  /*4ee0*/  ENDCOLLECTIVE ;  /* 0x000000000000791b */ /* 0x003fe20003800000 */
.L_x_4198:
        /* <DEDUP_REMOVED lines=88> */
.L_x_4199:
[----:B------:R-:W-:Y:S01]  /*5470*/  HFMA2.MMA R110, -RZ, RZ, 0, 1.1920928955078125e-07 ;  /* 0x00000002ff6e7435 */ /* 0x000fe200000001ff */
[----:B------:R-:W-:-:S05]  /*5480*/  MOV R3, R104 ;  /* 0x0000006800037202 */ /* 0x000fca0000000f00 */
[----:B------:R-:W-:-:S05]  /*5490*/  FADD.FTZ R3, R0, R3 ;  /* 0x0000000300037221 */ /* 0x000fca0000010000 */
[----:B------:R-:W-:-:S07]  /*54a0*/  MOV R108, R3 ;  /* 0x00000003006c7202 */ /* 0x000fce0000000f00 */
[----:B------:R-:W-:Y:S05]  /*54b0*/  WARPSYNC.COLLECTIVE R106, `(.L_x_4200) ;  /* 0x000000006a087348 */ /* 0x000fea0003c00000 */
[----:B------:R0:W1:Y:S02]  /*54c0*/  SHFL.BFLY P4, R104, R108, R110, R112 ;  /* 0x0c00006e6c687389 */ /* 0x0000640000080070 */
[----:B01----:R-:W-:Y:S01]  /*54d0*/  ENDCOLLECTIVE ;  /* 0x000000000000791b */ /* 0x003fe20003800000 */
.L_x_4200:
[----:B------:R-:W-:Y:S01]  /*54e0*/  HFMA2.MMA R110, -RZ, RZ, 0, 2.384185791015625e-07 ;  /* 0x00000004ff6e7435 */ /* 0x000fe200000001ff */
[----:B------:R-:W-:-:S05]  /*54f0*/  MOV R100, R104 ;  /* 0x0000006800647202 */ /* 0x000fca0000000f00 */
[----:B------:R-:W-:-:S05]  /*5500*/  FADD.FTZ R100, R3, R100 ;  /* 0x0000006403647221 */ /* 0x000fca0000010000 */
[----:B------:R-:W-:-:S07]  /*5510*/  MOV R108, R100 ;  /* 0x00000064006c7202 */ /* 0x000fce0000000f00 */
[----:B------:R-:W-:Y:S05]  /*5520*/  WARPSYNC.COLLECTIVE R106, `(.L_x_4201) ;  /* 0x000000006a087348 */ /* 0x000fea0003c00000 */
[----:B------:R0:W1:Y:S02]  /*5530*/  SHFL.BFLY P4, R104, R108, R110, R112 ;  /* 0x0c00006e6c687389 */ /* 0x0000640000080070 */
[----:B01----:R-:W-:Y:S01]  /*5540*/  ENDCOLLECTIVE ;  /* 0x000000000000791b */ /* 0x003fe20003800000 */
.L_x_4201:
[----:B------:R-:W-:Y:S01]  /*5550*/  HFMA2.MMA R110, -RZ, RZ, 0, 4.76837158203125e-07 ;  /* 0x00000008ff6e7435 */ /* 0x000fe200000001ff */
[----:B------:R-:W-:-:S05]  /*5560*/  MOV R37, R104 ;  /* 0x0000006800257202 */ /* 0x000fca0000000f00 */
[----:B------:R-:W-:-:S05]  /*5570*/  FADD.FTZ R37, R100, R37 ;  /* 0x0000002564257221 */ /* 0x000fca0000010000 */
[----:B------:R-:W-:-:S07]  /*5580*/  MOV R108, R37 ;  /* 0x00000025006c7202 */ /* 0x000fce0000000f00 */
[----:B------:R-:W-:Y:S05]  /*5590*/  WARPSYNC.COLLECTIVE R106, `(.L_x_4202) ;  /* 0x000000006a087348 */ /* 0x000fea0003c00000 */
[----:B------:R0:W1:Y:S02]  /*55a0*/  SHFL.BFLY P4, R104, R108, R110, R112 ;  /* 0x0c00006e6c687389 */ /* 0x0000640000080070 */
[----:B01----:R-:W-:Y:S01]  /*55b0*/  ENDCOLLECTIVE ;  /* 0x000000000000791b */ /* 0x003fe20003800000 */
.L_x_4202:
[----:B------:R-:W-:Y:S01]  /*55c0*/  HFMA2.MMA R110, -RZ, RZ, 0, 9.5367431640625e-07 ;  /* 0x00000010ff6e7435 */ /* 0x000fe200000001ff */
[----:B------:R-:W-:-:S05]  /*55d0*/  MOV R102, R104 ;  /* 0x0000006800667202 */ /* 0x000fca0000000f00 */
[----:B------:R-:W-:-:S05]  /*55e0*/  FADD.FTZ R102, R37, R102 ;  /* 0x0000006625667221 */ /* 0x000fca0000010000 */
[----:B------:R-:W-:-:S07]  /*55f0*/  MOV R108, R102 ;  /* 0x00000066006c7202 */ /* 0x000fce0000000f00 */
[----:B------:R-:W-:Y:S05]  /*5600*/  WARPSYNC.COLLECTIVE R106, `(.L_x_4203) ;  /* 0x000000006a087348 */ /* 0x000fea0003c00000 */
[----:B------:R0:W1:Y:S02]  /*5610*/  SHFL.BFLY P4, R104, R108, R110, R112 ;  /* 0x0c00006e6c687389 */ /* 0x0000640000080070 */
[----:B01----:R-:W-:Y:S01]  /*5620*/  ENDCOLLECTIVE ;  /* 0x000000000000791b */ /* 0x003fe20003800000 */
.L_x_4203:
[----:B------:R-:W-:Y:S05]  /*5630*/  BRA `(.L_x_4204) ;  /* 0xffffffe4008c7947 */ /* 0x000fea000383ffff */
.L_x_4205:
        /* <DEDUP_REMOVED lines=12> */
.L_x_33511:


//--------------------- .text._ZN10layer_norm31ln_parallel_residual_fwd_kernelINS_13Kernel_traitsI6__halfS2_S2_S2_fjLj5120ELj1ELj1ELj4ELj16ENS_18Kernel_traits_baseILj5120ES2_S2_S2_S2_fjLj128EEEEELb1ELb0ELb0EEEvNS_9FwdParamsE --------------------------
	.section	.text._ZN10layer_norm31ln_parallel_residual_fwd_kernelINS_13Kernel_traitsI6__halfS2_S2_S2_fjLj5120ELj1ELj1ELj4ELj16ENS_18Kernel_traits_baseILj5120ES2_S2_S2_S2_fjLj128EEEEELb1ELb0ELb0EEEvNS_9FwdParamsE,"ax",@progbits
	.align	128
        .global         _ZN10layer_norm31ln_parallel_residual_fwd_kernelINS_13Kernel_traitsI6__halfS2_S2_S2_fjLj5120ELj1ELj1ELj4ELj16ENS_18Kernel_traits_baseILj5120ES2_S2_S2_S2_fjLj128EEEEELb1ELb0ELb0EEEvNS_9FwdParamsE
        .type           _ZN10layer_norm31ln_parallel_residual_fwd_kernelINS_13Kernel_traitsI6__halfS2_S2_S2_fjLj5120ELj1ELj1ELj4ELj16ENS_18Kernel_traits_baseILj5120ES2_S2_S2_S2_fjLj128EEEEELb1ELb0ELb0EEEvNS_9FwdParamsE,@function
        .size           _ZN10layer_norm31ln_parallel_residual_fwd_kernelINS_13Kernel_traitsI6__halfS2_S2_S2_fjLj5120ELj1ELj1ELj4ELj16ENS_18Kernel_traits_baseILj5120ES2_S2_S2_S2_fjLj128EEEEELb1ELb0ELb0EEEvNS_9FwdParamsE,(.L_x_33512 - _ZN10layer_norm31ln_parallel_residual_fwd_kernelINS_13Kernel_traitsI6__halfS2_S2_S2_fjLj5120ELj1ELj1ELj4ELj16ENS_18Kernel_traits_baseILj5120ES2_S2_S2_S2_fjLj128EEEEELb1ELb0ELb0EEEvNS_9FwdParamsE)
        .other          _ZN10layer_norm31ln_parallel_residual_fwd_kernelINS_13Kernel_traitsI6__halfS2_S2_S2_fjLj5120ELj1ELj1ELj4ELj16ENS_18Kernel_traits_baseILj5120ES2_S2_S2_S2_fjLj128EEEEELb1ELb0ELb0EEEvNS_9FwdParamsE,@"STO_CUDA_ENTRY STV_DEFAULT"
_ZN10layer_norm31ln_parallel_residual_fwd_kernelINS_13Kernel_traitsI6__halfS2_S2_S2_fjLj5120ELj1ELj1ELj4ELj16ENS_18Kernel_traits_baseILj5120ES2_S2_S2_S2_fjLj128EEEEELb1ELb0ELb0EEEvNS_9FwdParamsE:
.text._ZN10layer_norm31ln_parallel_residual_fwd_kernelINS_13Kernel_traitsI6__halfS2_S2_S2_fjLj5120ELj1ELj1ELj4ELj16ENS_18Kernel_traits_baseILj5120ES2_S2_S2_S2_fjLj128EEEEELb1ELb0ELb0EEEvNS_9FwdParamsE:
        /* <DEDUP_REMOVED lines=11> */
[----:B0-----:R-:W-:Y:S01]  /*00b0*/  @P0 MOV R4, R184 ;  /* 0x000000b800040202 */ /* 0x001fe20000000f00 */
[----:B------:R-:W0:Y:S06]  /*00c0*/  S2R R41, SR_TID.X ;  /* 0x0000000000297919 */ /* 0x000e2c0000002100 */
[----:B------:R-:W0:Y:S01]  /*00d0*/  S2UR UR8, SR_CTAID.X ;  /* 0x00000000000879c3 */ /* 0x000e220000002500 */
[----:B-1----:R-:W-:-:S07]  /*00e0*/  @P0 IMAD.MOV.U32 R5, RZ, RZ, R185 ;  /* 0x000000ffff050224 */ /* 0x002fce00078e00b9 */
[----:B------:R-:W0:Y:S01]  /*00f0*/  LDC R40, c[0x0][RZ] ;  /* 0x00000000ff287b82 */ /* 0x000e220000000800 */
[----:B------:R-:W3:Y:S07]  /*0100*/  @P0 LDG.E.64 R4, desc[UR6][R4.64] ;  /* 0x0000000604040981 */ /* 0x000eee000c1e1b00 */
[----:B------:R-:W1:Y:S01]  /*0110*/  LDC R11, c[0x0][0x218] ;  /* 0x00008600ff0b7b82 */ /* 0x000e620000000800 */
[----:B0-----:R-:W-:Y:S01]  /*0120*/  IMAD R40, R40, UR8, R41 ;  /* 0x0000000828287c24 */ /* 0x001fe2000f8e0229 */
[----:B------:R-:W-:-:S04]  /*0130*/  LOP3.LUT R37, R41, 0x7f, RZ, 0xc0, !PT ;  /* 0x0000007f29257812 */ /* 0x000fc800078ec0ff */
[----:B------:R-:W-:Y:S02]  /*0140*/  MOV R19, R37 ;  /* 0x0000002500137202 */ /* 0x000fe40000000f00 */
        /* <DEDUP_REMOVED lines=37> */
[----:B------:R-:W-:-:S04]  /*03a0*/  LOP3.LUT R7, R5, UR16, R8, 0x96, !PT ;  /* 0x0000001005077c12 */ /* 0x000fc8000f8e9608 */
[----:B------:R-:W-:Y:S02]  /*03b0*/  LOP3.LUT R8, R3, UR17, R6, 0x96, !PT ;  /* 0x0000001103087c12 */ /* 0x000fe4000f8e9606 */
[----:B------:R-:W-:-:S04]  /*03c0*/  LOP3.LUT R3, R19, 0x7f, RZ, 0x3c, !PT ;  /* 0x0000007f13037812 */ /* 0x000fc800078e3cff */
[----:B------:R-:W-:-:S04]  /*03d0*/  LEA.HI.SX32 R36, R170, R3, 0x1d ;  /* 0x00000003aa247211 */ /* 0x000fc800078feaff */
[C---:B------:R-:W-:Y:S02]  /*03e0*/  LOP3.LUT P2, RZ, R36.reuse, 0xffffff80, RZ, 0xc0, !PT ;  /* 0xffffff8024ff7812 */ /* 0x040fe4000784c0ff */
[----:B------:R-:W-:Y:S01]  /*03f0*/  ISETP.GE.U32.AND P5, PT, R36, 0x100, PT ;  /* 0x000001002400780c */ /* 0x000fe20003fa6070 */
[----:B------:R-:W-:Y:S01]  /*0400*/  UIADD3 UR18, UR5, -0x56f99767, URZ ;  /* 0xa906689905127890 */ /* 0x000fe2000fffe03f */
[----:B------:R-:W-:Y:S01]  /*0410*/  IMAD.WIDE.U32 R6, R7, -0x2daee0ad, RZ ;  /* 0xd2511f5307067825 */ /* 0x000fe200078e00ff */
[----:B------:R-:W-:-:S03]  /*0420*/  UIADD3 UR19, UR4, 0x1715609d, URZ ;  /* 0x1715609d04137890 */ /* 0x000fc6000fffe03f */
[----:B------:R-:W-:Y:S01]  /*0430*/  IMAD.WIDE.U32 R8, R8, -0x326172a9, RZ ;  /* 0xcd9e8d5708087825 */ /* 0x000fe200078e00ff */
[----:B------:R-:W-:-:S04]  /*0440*/  ISETP.GE.U32.AND P4, PT, R36, 0x180, PT ;  /* 0x000001802400780c */ /* 0x000fc80003f86070 */
[----:B------:R-:W-:Y:S02]  /*0450*/  @P2 LOP3.LUT R34, R34, 0x20, RZ, 0xfc, !PT ;  /* 0x0000002022222812 */ /* 0x000fe400078efcff */
[----:B------:R-:W-:Y:S02]  /*0460*/  LOP3.LUT R182, R7, UR18, R2, 0x96, !PT ;  /* 0x0000001207b67c12 */ /* 0x000fe4000f8e9602 */
[----:B------:R-:W-:Y:S02]  /*0470*/  LOP3.LUT R180, R9, UR19, R4, 0x96, !PT ;  /* 0x0000001309b47c12 */ /* 0x000fe4000f8e9604 */
[----:B------:R-:W-:Y:S01]  /*0480*/  LOP3.LUT R34, R34, 0xfffffdff, RZ, 0xc0, !PT ;  /* 0xfffffdff22227812 */ /* 0x000fe200078ec0ff */
[----:B------:R-:W-:Y:S01]  /*0490*/  UIADD3 UR20, UR4, -0x4ab325aa, URZ ;  /* 0xb54cda5604147890 */ /* 0x000fe2000fffe03f */
[----:B------:R-:W-:Y:S01]  /*04a0*/  IMAD.WIDE.U32 R182, R182, -0x326172a9, RZ ;  /* 0xcd9e8d57b6b67825 */ /* 0x000fe200078e00ff */
[----:B------:R-:W-:Y:S01]  /*04b0*/  UIADD3 UR21, UR5, 0x646e171e, URZ ;  /* 0x646e171e05157890 */ /* 0x000fe2000fffe03f */
[----:B------:R-:W-:-:S02]  /*04c0*/  @P5 LOP3.LUT R34, R34, 0x200, RZ, 0xfc, !PT ;  /* 0x0000020022225812 */ /* 0x000fc400078efcff */
[----:B------:R-:W-:Y:S01]  /*04d0*/  IMAD.WIDE.U32 R180, R180, -0x2daee0ad, RZ ;  /* 0xd2511f53b4b47825 */ /* 0x000fe200078e00ff */
[----:B------:R-:W-:Y:S02]  /*04e0*/  ISETP.GE.U32.AND P3, PT, R36, 0x200, PT ;  /* 0x000002002400780c */ /* 0x000fe40003f66070 */
[----:B------:R-:W-:Y:S02]  /*04f0*/  LOP3.LUT R34, R34, 0xfffffeff, RZ, 0xc0, !PT ;  /* 0xfffffeff22227812 */ /* 0x000fe400078ec0ff */
[----:B------:R-:W-:Y:S02]  /*0500*/  LOP3.LUT R198, R183, UR20, R8, 0x96, !PT ;  /* 0x00000014b7c67c12 */ /* 0x000fe4000f8e9608 */
[----:B------:R-:W-:Y:S02]  /*0510*/  LOP3.LUT R196, R181, UR21, R6, 0x96, !PT ;  /* 0x00000015b5c47c12 */ /* 0x000fe4000f8e9606 */
[----:B------:R-:W-:Y:S01]  /*0520*/  @P4 LOP3.LUT R34, R34, 0x100, RZ, 0xfc, !PT ;  /* 0x0000010022224812 */ /* 0x000fe200078efcff */
[----:B------:R-:W-:Y:S01]  /*0530*/  UIADD3 UR22, UR4, 0x5384540f, URZ ;  /* 0x5384540f04167890 */ /* 0x000fe2000fffe03f */
[----:B------:R-:W-:Y:S01]  /*0540*/  IMAD.WIDE.U32 R198, R198, -0x2daee0ad, RZ ;  /* 0xd2511f53c6c67825 */ /* 0x000fe200078e00ff */
[----:B------:R-:W-:Y:S01]  /*0550*/  UIADD3 UR23, UR5, 0x1fd5c5a3, URZ ;  /* 0x1fd5c5a305177890 */ /* 0x000fe2000fffe03f */
[----:B------:R-:W-:-:S02]  /*0560*/  LOP3.LUT R34, R34, 0xffffff7f, RZ, 0xc0, !PT ;  /* 0xffffff7f22227812 */ /* 0x000fc400078ec0ff */
[----:B------:R-:W-:Y:S01]  /*0570*/  IMAD.WIDE.U32 R196, R196, -0x326172a9, RZ ;  /* 0xcd9e8d57c4c47825 */ /* 0x000fe200078e00ff */
[----:B------:R-:W-:Y:S02]  /*0580*/  UIADD3 UR24, UR4, -0xe443238, URZ ;  /* 0xf1bbcdc804187890 */ /* 0x000fe4000fffe03f */
[----:B------:R-:W-:Y:S02]  /*0590*/  UIADD3 UR25, UR5, -0x24c28bd8, URZ ;  /* 0xdb3d742805197890 */ /* 0x000fe4000fffe03f */
[----:B------:R-:W-:Y:S01]  /*05a0*/  UIADD3 UR26, UR4, -0x700cb87f, URZ ;  /* 0x8ff34781041a7890 */ /* 0x000fe2000fffe03f */
[----:B------:R-:W-:Y:S02]  /*05b0*/  LOP3.LUT R180, R199, UR23, R180, 0x96, !PT ;  /* 0x00000017c7b47c12 */ /* 0x000fe4000f8e96b4 */
[----:B------:R-:W-:Y:S02]  /*05c0*/  @P3 LOP3.LUT R34, R34, 0x80, RZ, 0xfc, !PT ;  /* 0x0000008022223812 */ /* 0x000fe400078efcff */
[----:B------:R-:W-:Y:S01]  /*05d0*/  LOP3.LUT R182, R197, UR22, R182, 0x96, !PT ;  /* 0x00000016c5b67c12 */ /* 0x000fe2000f8e96b6 */
[----:B------:R-:W-:Y:S06]  /*05e0*/  @!P2 BRA `(.L_x_4207) ;  /* 0x000000000068a947 */ /* 0x000fec0003800000 */
[----:B------:R-:W-:Y:S01]  /*05f0*/  ULDC.64 UR8, c[0x0][0x2c8] ;  /* 0x0000b20000087ab9 */ /* 0x000fe20000000a00 */
[----:B------:R-:W-:Y:S01]  /*0600*/  ULDC.64 UR28, c[0x0][0x2d0] ;  /* 0x0000b400001c7ab9 */ /* 0x000fe20000000a00 */
[----:B------:R-:W-:Y:S01]  /*0610*/  ISETP.NE.U32.AND P0, PT, RZ, UR8, PT ;  /* 0x00000008ff007c0c */ /* 0x000fe2000bf05070 */
[----:B------:R-:W0:Y:S01]  /*0620*/  LDC.64 R12, c[0x0][0x260] ;  /* 0x00009800ff0c7b82 */ /* 0x000e220000000a00 */
[----:B------:R-:W-:Y:S01]  /*0630*/  ISETP.NE.U32.AND P1, PT, RZ, UR28, PT ;  /* 0x0000001cff007c0c */ /* 0x000fe2000bf25070 */
[C---:B------:R-:W-:Y:S01]  /*0640*/  IMAD.SHL.U32 R4, R19.reuse, 0x10, RZ ;  /* 0x0000001013047824 */ /* 0x040fe200078e00ff */
[----:B------:R-:W-:Y:S02]  /*0650*/  ISETP.NE.AND.EX P0, PT, RZ, UR9, PT, P0 ;  /* 0x00000009ff007c0c */ /* 0x000fe4000bf05300 */
[----:B------:R-:W-:Y:S02]  /*0660*/  ISETP.NE.AND.EX P1, PT, RZ, UR29, PT, P1 ;  /* 0x0000001dff007c0c */ /* 0x000fe4000bf25310 */
[----:B------:R-:W-:-:S09]  /*0670*/  SHF.L.U64.HI R0, R19, 0x4, RZ ;  /* 0x0000000413007819 */ /* 0x000fd200000102ff */
        /* <DEDUP_REMOVED lines=17> */
.L_x_4207:
[----:B------:R-:W-:Y:S05]  /*0790*/  BSYNC B0 ;  /* 0x0000000000007941 */ /* 0x000fea0003800000 */
.L_x_4206:
[----:B------:R-:W-:Y:S04]  /*07a0*/  BSSY B0, `(.L_x_4208) ;  /* 0x000001c000007945 */ /* 0x000fe80003800000 */
[----:B------:R-:W-:Y:S05]  /*07b0*/  @!P5 BRA `(.L_x_4209) ;  /* 0x000000000068d947 */ /* 0x000fea0003800000 */
        /* <DEDUP_REMOVED lines=26> */
.L_x_4209:
[----:B------:R-:W-:Y:S05]  /*0960*/  BSYNC B0 ;  /* 0x0000000000007941 */ /* 0x000fea0003800000 */
.L_x_4208:
        /* <DEDUP_REMOVED lines=23> */
[----:B------:R-:W-:Y:S01]  /*0ae0*/  VIADD R19, R19, 0x80 ;  /* 0x0000008013137836 */ /* 0x000fe20000000000 */
[----:B------:R-:W-:-:S02]  /*0af0*/  @!P0 CS2R R92, SRZ ;  /* 0x00000000005c8805 */ /* 0x000fc4000001ff00 */
[----:B------:R-:W-:Y:S02]  /*0b00*/  @!P0 CS2R R94, SRZ ;  /* 0x00000000005e8805 */ /* 0x000fe4000001ff00 */
[----:B------:R-:W-:Y:S02]  /*0b10*/  @!P1 CS2R R88, SRZ ;  /* 0x0000000000589805 */ /* 0x000fe4000001ff00 */
[----:B0-----:R-:W-:-:S07]  /*0b20*/  @!P1 CS2R R90, SRZ ;  /* 0x00000000005a9805 */ /* 0x001fce000001ff00 */
.L_x_4211:
[----:B------:R-:W-:Y:S05]  /*0b30*/  BSYNC B0 ;  /* 0x0000000000007941 */ /* 0x000fea0003800000 */
.L_x_4210:
        /* <DEDUP_REMOVED lines=28> */
.L_x_4213:
[----:B------:R-:W-:Y:S05]  /*0d00*/  BSYNC B0 ;  /* 0x0000000000007941 */ /* 0x000fea0003800000 */
.L_x_4212:
        /* <DEDUP_REMOVED lines=34> */
.L_x_4215:
[----:B------:R-:W-:Y:S05]  /*0f30*/  BSYNC B0 ;  /* 0x0000000000007941 */ /* 0x000fea0003800000 */
.L_x_4214:
[----:B------:R-:W-:Y:S01]  /*0f40*/  ULDC UR8, c[0x0][0x214] ;  /* 0x0000850000087ab9 */ /* 0x000fe20000000800 */
[----:B------:R-:W-:Y:S02]  /*0f50*/  LOP3.LUT R198, R21, UR25, R198, 0x96, !PT ;  /* 0x0000001915c67c12 */ /* 0x000fe4000f8e96c6 */
[----:B------:R-:W-:-:S13]  /*0f60*/  ISETP.GE.AND P0, PT, R35, UR8, PT ;  /* 0x0000000823007c0c */ /* 0x000fda000bf06270 */
[----:B------:R-:W-:Y:S05]  /*0f70*/  @P0 EXIT ;  /* 0x000000000000094d */ /* 0x000fea0003800000 */
[--C-:B-----5:R-:W-:Y:S01]  /*0f80*/  HADD2.F32 R138, -RZ, R69.reuse.H0_H0 ;  /* 0x20000045ff8a7230 */ /* 0x120fe20000004100 */
[----:B------:R-:W-:Y:S01]  /*0f90*/  LOP3.LUT R195, R184, 0x3, RZ, 0xc0, !PT ;  /* 0x00000003b8c37812 */ /* 0x000fe200078ec0ff */
[----:B------:R-:W-:Y:S01]  /*0fa0*/  HADD2.F32 R139, -RZ, R69.H1_H1 ;  /* 0x30000045ff8b7230 */ /* 0x000fe20000004100 */
[----:B------:R-:W-:Y:S01]  /*0fb0*/  ULDC.U8 UR27, c[0x0][0x2a0] ;  /* 0x0000a800001b7ab9 */ /* 0x000fe20000000000 */
[--C-:B------:R-:W-:Y:S01]  /*0fc0*/  HADD2.F32 R69, -RZ, R70.reuse.H0_H0 ;  /* 0x20000046ff457230 */ /* 0x100fe20000004100 */
[----:B------:R-:W-:Y:S01]  /*0fd0*/  ULDC UR39, c[0x0][0x218] ;  /* 0x0000860000277ab9 */ /* 0x000fe20000000800 */
[----:B------:R-:W-:Y:S01]  /*0fe0*/  HADD2.F32 R140, -RZ, R70.H1_H1 ;  /* 0x30000046ff8c7230 */ /* 0x000fe20000004100 */
[----:B------:R-:W-:Y:S01]  /*0ff0*/  ULDC UR36, c[0x0][0x290] ;  /* 0x0000a40000247ab9 */ /* 0x000fe20000000800 */
[--C-:B------:R-:W-:Y:S01]  /*1000*/  HADD2.F32 R70, -RZ, R71.reuse.H0_H0 ;  /* 0x20000047ff467230 */ /* 0x100fe20000004100 */
[----:B------:R-:W-:Y:S01]  /*1010*/  ULDC.64 UR8, c[0x0][0x230] ;  /* 0x00008c0000087ab9 */ /* 0x000fe20000000a00 */
[----:B------:R-:W-:Y:S01]  /*1020*/  HADD2.F32 R141, -RZ, R71.H1_H1 ;  /* 0x30000047ff8d7230 */ /* 0x000fe20000004100 */
[----:B------:R-:W-:Y:S01]  /*1030*/  UISETP.NE.AND UP0, UPT, UR27, URZ, UPT ;  /* 0x0000003f1b00728c */ /* 0x000fe2000bf05270 */
        /* <DEDUP_REMOVED lines=25> */
[----:B------:R-:W-:Y:S01]  /*11d0*/  HADD2.F32 R169, -RZ, R48.H1_H1 ;  /* 0x30000030ffa97230 */ /* 0x000fe20000004100 */
[----:B------:R-:W-:Y:S01]  /*11e0*/  SHF.R.S32.HI R48, RZ, 0x3, R170 ;  /* 0x00000003ff307819 */ /* 0x000fe200000114aa */
[----:B------:R-:W-:-:S02]  /*11f0*/  HADD2.F32 R73, -RZ, R74.H0_H0 ;  /* 0x2000004aff497230 */ /* 0x000fc40000004100 */
[----:B------:R-:W-:Y:S02]  /*1200*/  HADD2.F32 R152, -RZ, R74.H1_H1 ;  /* 0x3000004aff987230 */ /* 0x000fe40000004100 */
[--C-:B------:R-:W-:Y:S02]  /*1210*/  HADD2.F32 R74, -RZ, R75.reuse.H0_H0 ;  /* 0x2000004bff4a7230 */ /* 0x100fe40000004100 */
[----:B------:R-:W-:Y:S02]  /*1220*/  HADD2.F32 R153, -RZ, R75.H1_H1 ;  /* 0x3000004bff997230 */ /* 0x000fe40000004100 */
[--C-:B------:R-:W-:Y:S02]  /*1230*/  HADD2.F32 R75, -RZ, R52.reuse.H0_H0 ;  /* 0x20000034ff4b7230 */ /* 0x100fe40000004100 */
[----:B------:R-:W-:Y:S01]  /*1240*/  HADD2.F32 R155, -RZ, R52.H1_H1 ;  /* 0x30000034ff9b7230 */ /* 0x000fe20000004100 */
[----:B------:R-:W-:Y:S01]  /*1250*/  SHF.L.U32 R52, R41, 0x5, RZ ;  /* 0x0000000529347819 */ /* 0x000fe200000006ff */
[----:B------:R-:W-:-:S02]  /*1260*/  HADD2.F32 R168, -RZ, R49.H0_H0 ;  /* 0x20000031ffa87230 */ /* 0x000fc40000004100 */
[----:B------:R-:W-:Y:S01]  /*1270*/  HADD2.F32 R171, -RZ, R49.H1_H1 ;  /* 0x30000031ffab7230 */ /* 0x000fe20000004100 */
[----:B------:R-:W-:Y:S01]  /*1280*/  LOP3.LUT R49, R48, 0x7f, RZ, 0xc0, !PT ;  /* 0x0000007f30317812 */ /* 0x000fe200078ec0ff */
[--C-:B------:R-:W-:Y:S01]  /*1290*/  HADD2.F32 R170, -RZ, R50.reuse.H0_H0 ;  /* 0x20000032ffaa7230 */ /* 0x100fe20000004100 */
[----:B------:R-:W-:Y:S01]  /*12a0*/  LOP3.LUT R52, R52, 0x3e0, RZ, 0xc0, !PT ;  /* 0x000003e034347812 */ /* 0x000fe200078ec0ff */
[----:B------:R-:W-:Y:S01]  /*12b0*/  HADD2.F32 R173, -RZ, R50.H1_H1 ;  /* 0x30000032ffad7230 */ /* 0x000fe20000004100 */
[----:B------:R-:W-:Y:S01]  /*12c0*/  LOP3.LUT R50, R41, 0x60, RZ, 0xc0, !PT ;  /* 0x0000006029327812 */ /* 0x000fe200078ec0ff */
[--C-:B------:R-:W-:Y:S01]  /*12d0*/  HADD2.F32 R33, -RZ, R12.reuse.H0_H0 ;  /* 0x2000000cff217230 */ /* 0x100fe20000004100 */
[----:B------:R-:W-:Y:S01]  /*12e0*/  SHF.R.U32.HI R48, RZ, 0x2, R48 ;  /* 0x00000002ff307819 */ /* 0x000fe20000011630 */
[----:B------:R-:W-:Y:S01]  /*12f0*/  HADD2.F32 R32, -RZ, R12.H1_H1 ;  /* 0x3000000cff207230 */ /* 0x000fe20000004100 */
[C---:B------:R-:W-:Y:S01]  /*1300*/  VIADDMNMX R50, R49.reuse, -R50, RZ, !PT ;  /* 0x8000003231327246 */ /* 0x040fe200078001ff */
[--C-:B------:R-:W-:Y:S01]  /*1310*/  HADD2.F32 R31, -RZ, R13.reuse.H0_H0 ;  /* 0x2000000dff1f7230 */ /* 0x100fe20000004100 */
[----:B------:R-:W-:Y:S01]  /*1320*/  VIADDMNMX R52, R49, -R52, RZ, !PT ;  /* 0x8000003431347246 */ /* 0x000fe200078001ff */
[----:B------:R-:W-:Y:S01]  /*1330*/  HADD2.F32 R30, -RZ, R13.H1_H1 ;  /* 0x3000000dff1e7230 */ /* 0x000fe20000004100 */
[----:B------:R-:W-:Y:S01]  /*1340*/  LOP3.LUT R49, R48, 0x3fffffe0, RZ, 0xc0, !PT ;  /* 0x3fffffe030317812 */ /* 0x000fe200078ec0ff */
[--C-:B------:R-:W-:Y:S01]  /*1350*/  HADD2.F32 R25, -RZ, R8.reuse.H0_H0 ;  /* 0x20000008ff197230 */ /* 0x100fe20000004100 */
[----:B------:R-:W-:Y:S01]  /*1360*/  VIMNMX R50, R50, 0x20, PT ;  /* 0x0000002032327848 */ /* 0x000fe20003fe0100 */
[----:B------:R-:W-:Y:S01]  /*1370*/  HADD2.F32 R24, -RZ, R8.H1_H1 ;  /* 0x30000008ff187230 */ /* 0x000fe20000004100 */
[----:B------:R-:W-:Y:S01]  /*1380*/  VIMNMX R52, R52, 0x20, PT ;  /* 0x0000002034347848 */ /* 0x000fe20003fe0100 */
[----:B------:R-:W-:-:S02]  /*1390*/  HADD2.F32 R23, -RZ, R9.H0_H0 ;  /* 0x20000009ff177230 */ /* 0x000fc40000004100 */
[----:B------:R-:W-:Y:S01]  /*13a0*/  HADD2.F32 R22, -RZ, R9.H1_H1 ;  /* 0x30000009ff167230 */ /* 0x000fe20000004100 */
[----:B------:R-:W-:Y:S01]  /*13b0*/  IADD3 R52, R49, R52, RZ ;  /* 0x0000003431347210 */ /* 0x000fe20007ffe0ff */
[--C-:B------:R-:W-:Y:S02]  /*13c0*/  HADD2.F32 R21, -RZ, R10.reuse.H0_H0 ;  /* 0x2000000aff157230 */ /* 0x100fe40000004100 */
[----:B------:R-:W-:Y:S01]  /*13d0*/  HADD2.F32 R20, -RZ, R10.H1_H1 ;  /* 0x3000000aff147230 */ /* 0x000fe20000004100 */
[----:B------:R-:W-:Y:S01]  /*13e0*/  SHF.L.U32 R197, R52, 0x3, RZ ;  /* 0x0000000334c57819 */ /* 0x000fe200000006ff */
        /* <DEDUP_REMOVED lines=32> */
[----:B------:R-:W-:-:S02]  /*15f0*/  IMAD.IADD R50, R50, 0x1, R49 ;  /* 0x0000000132327824 */ /* 0x000fc400078e0231 */
        /* <DEDUP_REMOVED lines=8> */
[----:B------:R-:W-:Y:S02]  /*1680*/  IMAD.SHL.U32 R50, R50, 0x8, RZ ;  /* 0x0000000832327824 */ /* 0x000fe400078e00ff */
[--C-:B------:R-:W-:Y:S02]  /*1690*/  HADD2.F32 R97, -RZ, R98.reuse.H0_H0 ;  /* 0x20000062ff617230 */ /* 0x100fe40000004100 */
[----:B------:R-:W-:Y:S01]  /*16a0*/  HADD2.F32 R116, -RZ, R98.H1_H1 ;  /* 0x30000062ff747230 */ /* 0x000fe20000004100 */
[----:B------:R-:W-:Y:S01]  /*16b0*/  I2FP.F32.U32 R50, R50 ;  /* 0x0000003200327245 */ /* 0x000fe20000201000 */
[----:B------:R-:W-:-:S02]  /*16c0*/  HADD2.F32 R98, -RZ, R99.H0_H0 ;  /* 0x20000063ff627230 */ /* 0x000fc40000004100 */
[----:B------:R-:W-:Y:S01]  /*16d0*/  HADD2.F32 R117, -RZ, R99.H1_H1 ;  /* 0x30000063ff757230 */ /* 0x000fe20000004100 */
[----:B------:R0:W1:Y:S01]  /*16e0*/  MUFU.RCP R199, R50 ;  /* 0x0000003200c77308 */ /* 0x0000620000001000 */
        /* <DEDUP_REMOVED lines=32> */
[----:B------:R-:W-:Y:S02]  /*18f0*/  IMAD R54, R182, -0x2daee0ad, RZ ;  /* 0xd2511f53b6367824 */ /* 0x000fe400078e02ff */
[----:B------:R-:W-:Y:S02]  /*1900*/  IMAD R51, R180, -0x326172a9, RZ ;  /* 0xcd9e8d57b4337824 */ /* 0x000fe400078e02ff */
[----:B------:R-:W-:-:S04]  /*1910*/  IMAD.HI.U32 R192, R198, -0x326172a9, RZ ;  /* 0xcd9e8d57c6c07827 */ /* 0x000fc800078e00ff */
[----:B------:R-:W-:Y:S01]  /*1920*/  IMAD.HI.U32 R193, R196, -0x2daee0ad, RZ ;  /* 0xd2511f53c4c17827 */ /* 0x000fe200078e00ff */
[----:B------:R-:W-:-:S03]  /*1930*/  LOP3.LUT R192, R192, UR26, R51, 0x96, !PT ;  /* 0x0000001ac0c07c12 */ /* 0x000fc6000f8e9633 */
[--C-:B------:R-:W-:Y:S01]  /*1940*/  HADD2.F32 R81, -RZ, R82.reuse.H0_H0 ;  /* 0x20000052ff517230 */ /* 0x100fe20000004100 */
[----:B------:R-:W-:Y:S01]  /*1950*/  LOP3.LUT R193, R193, UR37, R54, 0x96, !PT ;  /* 0x00000025c1c17c12 */ /* 0x000fe2000f8e9636 */
        /* <DEDUP_REMOVED lines=9> */
[----:B------:R-:W-:Y:S02]  /*19f0*/  HADD2.F32 R42, -RZ, R45.H0_H0 ;  /* 0x2000002dff2a7230 */ /* 0x000fe40000004100 */
[----:B------:R-:W-:-:S02]  /*1a00*/  HADD2.F32 R88, -RZ, R89.H0_H0 ;  /* 0x20000059ff587230 */ /* 0x000fc40000004100 */
[----:B------:R-:W-:Y:S02]  /*1a10*/  HADD2.F32 R90, -RZ, R91.H0_H0 ;  /* 0x2000005bff5a7230 */ /* 0x000fe40000004100 */
[----:B------:R-:W-:Y:S02]  /*1a20*/  HADD2.F32 R137, -RZ, R68.H0_H0 ;  /* 0x20000044ff897230 */ /* 0x000fe40000004100 */
[----:B------:R-:W-:Y:S02]  /*1a30*/  HADD2.F32 R62, -RZ, R63.H0_H0 ;  /* 0x2000003fff3e7230 */ /* 0x000fe40000004100 */
        /* <DEDUP_REMOVED lines=21> */
[----:B------:R-:W-:Y:S02]  /*1b90*/  IMAD R198, R198, -0x326172a9, RZ ;  /* 0xcd9e8d57c6c67824 */ /* 0x000fe400078e02ff */
[----:B------:R-:W-:Y:S02]  /*1ba0*/  IMAD R196, R196, -0x2daee0ad, RZ ;  /* 0xd2511f53c4c47824 */ /* 0x000fe400078e02ff */
[----:B------:R-:W-:Y:S02]  /*1bb0*/  IMAD.MOV.U32 R240, RZ, RZ, 0x1 ;  /* 0x00000001fff07424 */ /* 0x000fe400078e00ff */
[----:B01----:R-:W-:-:S07]  /*1bc0*/  IMAD.MOV.U32 R194, RZ, RZ, RZ ;  /* 0x000000ffffc27224 */ /* 0x003fce00078e00ff */
.L_x_4881:
        /* <DEDUP_REMOVED lines=34> */
.L_x_4219:
[----:B------:R-:W-:-:S07]  /*1df0*/  MOV R200, R198 ;  /* 0x000000c600c87202 */ /* 0x000fce0000000f00 */
.L_x_4220:
[----:B------:R-:W-:Y:S05]  /*1e00*/  BSYNC B1 ;  /* 0x0000000000017941 */ /* 0x000fea0003800000 */
.L_x_4218:
        /* <DEDUP_REMOVED lines=16> */
.L_x_4224:
[----:B------:R-:W-:Y:S05]  /*1f10*/  BSYNC B2 ;  /* 0x0000000000027941 */ /* 0x000fea0003800000 */
.L_x_4223:
        /* <DEDUP_REMOVED lines=42> */
[----:B------:R-:W-:Y:S02]  /*21c0*/  LOP3.LUT R193, R243, UR37, R244, 0x96, !PT ;  /* 0x00000025f3c17c12 */ /* 0x000fe4000f8e96f4 */
[----:B------:R-:W-:-:S07]  /*21d0*/  MOV R196, R242 ;  /* 0x000000f200c47202 */ /* 0x000fce0000000f00 */
.L_x_4222:
[----:B------:R-:W-:Y:S05]  /*21e0*/  BSYNC B1 ;  /* 0x0000000000017941 */ /* 0x000fea0003800000 */
.L_x_4221:
        /* <DEDUP_REMOVED lines=8> */
[----:B-----5:R-:W-:Y:S02]  /*2270*/  HADD2.F32 R200, -RZ, R56.H0_H0 ;  /* 0x20000038ffc87230 */ /* 0x020fe40000004100 */
[----:B0-----:R-:W-:-:S03]  /*2280*/  FSETP.GTU.FTZ.AND P3, PT, R195, R242, PT ;  /* 0x000000f2c300720b */ /* 0x001fc60003f7c000 */
[----:B-1----:R-:W-:-:S10]  /*2290*/  FMUL.FTZ R200, R200, R241 ;  /* 0x000000f1c8c87220 */ /* 0x002fd40000410000 */
[----:B------:R-:W-:Y:S02]  /*22a0*/  @P3 LOP3.LUT R34, R34, 0x10, RZ, 0xfc, !PT ;  /* 0x0000001022223812 */ /* 0x000fe400078efcff */
[----:B------:R-:W-:Y:S01]  /*22b0*/  FSEL R200, R200, RZ, !P3 ;  /* 0x000000ffc8c87208 */ /* 0x000fe20005800000 */
[----:B------:R-:W-:Y:S06]  /*22c0*/  @P2 BRA `(.L_x_4225) ;  /* 0x0000000000182947 */ /* 0x000fec0003800000 */
[----:B------:R-:W-:Y:S01]  /*22d0*/  MOV R60, R205 ;  /* 0x000000cd003c7202 */ /* 0x000fe20000000f00 */
[----:B------:R-:W-:Y:S06]  /*22e0*/  @!P0 BRA `(.L_x_4226) ;  /* 0x0000000400688947 */ /* 0x000fec0003800000 */
[----:B------:R-:W-:Y:S02]  /*22f0*/  HADD2.F32 R61, -RZ, R52.H0_H0 ;  /* 0x20000034ff3d7230 */ /* 0x000fe40000004100 */
[----:B------:R-:W-:-:S03]  /*2300*/  IMAD.MOV.U32 R60, RZ, RZ, R205 ;  /* 0x000000ffff3c7224 */ /* 0x000fc600078e00cd */
[----:B------:R-:W-:Y:S01]  /*2310*/  FADD.FTZ R200, R61, R200 ;  /* 0x000000c83dc87221 */ /* 0x000fe20000010000 */
[----:B------:R-:W-:Y:S06]  /*2320*/  BRA `(.L_x_4226) ;  /* 0x0000000400587947 */ /* 0x000fec0003800000 */
.L_x_4225:
        /* <DEDUP_REMOVED lines=12> */
.L_x_4228:
[----:B------:R-:W-:-:S07]  /*23f0*/  MOV R190, R198 ;  /* 0x000000c600be7202 */ /* 0x000fce0000000f00 */
.L_x_4229:
[----:B------:R-:W-:Y:S05]  /*2400*/  BSYNC B1 ;  /* 0x0000000000017941 */ /* 0x000fea0003800000 */
.L_x_4227:
        /* <DEDUP_REMOVED lines=16> */
.L_x_4233:
[----:B------:R-:W-:Y:S05]  /*2510*/  BSYNC B2 ;  /* 0x0000000000027941 */ /* 0x000fea0003800000 */
.L_x_4232:
        /* <DEDUP_REMOVED lines=44> */
.L_x_4231:
[----:B------:R-:W-:Y:S05]  /*27e0*/  BSYNC B1 ;  /* 0x0000000000017941 */ /* 0x000fea0003800000 */
.L_x_4230:
[----:B------:R-:W-:Y:S01]  /*27f0*/  I2FP.F32.U32 R190, R190 ;  /* 0x000000be00be7245 */ /* 0x000fe20000201000 */
[----:B------:R-:W-:-:S04]  /*2800*/  HADD2.F32 R206, -RZ, R48.H0_H0 ;  /* 0x20000030ffce7230 */ /* 0x000fc80000004100 */
[----:B------:R-:W-:Y:S01]  /*2810*/  FFMA.FTZ R61, R190, R243, 1.1641532182693481445e-10 ;  /* 0x2f000000be3d7423 */ /* 0x000fe200000100f3 */
[----:B------:R-:W-:-:S04]  /*2820*/  FMUL.FTZ R206, R206, R241 ;  /* 0x000000f1cece7220 */ /* 0x000fc80000410000 */
[----:B------:R-:W-:-:S04]  /*2830*/  FSETP.GTU.FTZ.AND P3, PT, R61, R242, PT ;  /* 0x000000f23d00720b */ /* 0x000fc80003f7c000 */
[----:B------:R-:W-:Y:S02]  /*2840*/  FSEL R61, R206, RZ, !P3 ;  /* 0x000000ffce3d7208 */ /* 0x000fe40005800000 */
[----:B------:R-:W-:-:S03]  /*2850*/  SEL R190, RZ, 0x1, P3 ;  /* 0x00000001ffbe7807 */ /* 0x000fc60001800000 */
[----:B------:R-:W-:Y:S01]  /*2860*/  FADD.FTZ R200, R61, R200 ;  /* 0x000000c83dc87221 */ /* 0x000fe20000010000 */
[----:B------:R-:W-:-:S05]  /*2870*/  @P0 HADD2.F32 R61, -RZ, R52.H0_H0 ;  /* 0x20000034ff3d0230 */ /* 0x000fca0000004100 */
[----:B------:R-:W-:-:S07]  /*2880*/  @P0 FADD.FTZ R200, R61, R200 ;  /* 0x000000c83dc80221 */ /* 0x000fce0000010000 */
.L_x_4226:
        /* <DEDUP_REMOVED lines=12> */
.L_x_4235:
[----:B------:R-:W-:-:S07]  /*2950*/  MOV R195, R198 ;  /* 0x000000c600c37202 */ /* 0x000fce0000000f00 */
.L_x_4236:
[----:B------:R-:W-:Y:S05]  /*2960*/  BSYNC B1 ;  /* 0x0000000000017941 */ /* 0x000fea0003800000 */
.L_x_4234:
        /* <DEDUP_REMOVED lines=16> */
.L_x_4240:
[----:B------:R-:W-:Y:S05]  /*2a70*/  BSYNC B2 ;  /* 0x0000000000027941 */ /* 0x000fea0003800000 */
.L_x_4239:
        /* <DEDUP_REMOVED lines=44> */
.L_x_4238:
[----:B------:R-:W-:Y:S05]  /*2d40*/  BSYNC B1 ;  /* 0x0000000000017941 */ /* 0x000fea0003800000 */
.L_x_4237:
[----:B------:R-:W-:Y:S01]  /*2d50*/  I2FP.F32.U32 R60, R195 ;  /* 0x000000c3003c7245 */ /* 0x000fe20000201000 */
[----:B------:R-:W-:Y:S01]  /*2d60*/  HADD2.F32 R56, -RZ, R56.H1_H1 ;  /* 0x30000038ff387230 */ /* 0x000fe20000004100 */
        /* <DEDUP_REMOVED lines=9> */
[----:B------:R-:W-:Y:S01]  /*2e00*/  HADD2.F32 R56, -RZ, R52.H1_H1 ;  /* 0x30000034ff387230 */ /* 0x000fe20000004100 */
[----:B------:R-:W-:-:S04]  /*2e10*/  MOV R60, R61 ;  /* 0x0000003d003c7202 */ /* 0x000fc80000000f00 */
[----:B------:R-:W-:Y:S01]  /*2e20*/  FADD.FTZ R205, R56, R205 ;  /* 0x000000cd38cd7221 */ /* 0x000fe20000010000 */
[----:B------:R-:W-:Y:S06]  /*2e30*/  BRA `(.L_x_4242) ;  /* 0x0000000400587947 */ /* 0x000fec0003800000 */
.L_x_4241:
        /* <DEDUP_REMOVED lines=12> */
.L_x_4244:
[----:B------:R-:W-:-:S07]  /*2f00*/  IMAD.MOV.U32 R56, RZ, RZ, R198 ;  /* 0x000000ffff387224 */ /* 0x000fce00078e00c6 */
.L_x_4245:
[----:B------:R-:W-:Y:S05]  /*2f10*/  BSYNC B1 ;  /* 0x0000000000017941 */ /* 0x000fea0003800000 */
.L_x_4243:
        /* <DEDUP_REMOVED lines=16> */
.L_x_4249:
[----:B------:R-:W-:Y:S05]  /*3020*/  BSYNC B2 ;  /* 0x0000000000027941 */ /* 0x000fea0003800000 */
.L_x_4248:
        /* <DEDUP_REMOVED lines=42> */
[----:B------:R-:W-:Y:S01]  /*32d0*/  HFMA2.MMA R60, -RZ, RZ, 0, 0 ;  /* 0x00000000ff3c7435 */ /* 0x000fe200000001ff */
[----:B------:R-:W-:-:S10]  /*32e0*/  LOP3.LUT R193, R61, UR37, R244, 0x96, !PT ;  /* 0x000000253dc17c12 */ /* 0x000fd4000f8e96f4 */
.L_x_4247:
[----:B------:R-:W-:Y:S05]  /*32f0*/  BSYNC B1 ;  /* 0x0000000000017941 */ /* 0x000fea0003800000 */
.L_x_4246:
[----:B------:R-:W-:Y:S01]  /*3300*/  I2FP.F32.U32 R56, R56 ;  /* 0x0000003800387245 */ /* 0x000fe20000201000 */
[----:B------:R-:W-:-:S04]  /*3310*/  HADD2.F32 R206, -RZ, R48.H1_H1 ;  /* 0x30000030ffce7230 */ /* 0x000fc80000004100 */
[----:B------:R-:W-:Y:S01]  /*3320*/  FFMA.FTZ R61, R56, R243, 1.1641532182693481445e-10 ;  /* 0x2f000000383d7423 */ /* 0x000fe200000100f3 */
[----:B------:R-:W-:Y:S01]  /*3330*/  FMUL.FTZ R206, R206, R241 ;  /* 0x000000f1cece7220 */ /* 0x000fe20000410000 */
[----:B------:R-:W-:-:S03]  /*3340*/  @P0 HADD2.F32 R56, -RZ, R52.H1_H1 ;  /* 0x30000034ff380230 */ /* 0x000fc60000004100 */
[----:B------:R-:W-:-:S04]  /*3350*/  FSETP.GTU.FTZ.AND P3, PT, R61, R242, PT ;  /* 0x000000f23d00720b */ /* 0x000fc80003f7c000 */
[----:B------:R-:W-:Y:S02]  /*3360*/  FSEL R206, R206, RZ, !P3 ;  /* 0x000000ffcece7208 */ /* 0x000fe40005800000 */
[----:B------:R-:W-:-:S03]  /*3370*/  SEL R189, RZ, 0x1, P3 ;  /* 0x00000001ffbd7807 */ /* 0x000fc60001800000 */
[----:B------:R-:W-:-:S04]  /*3380*/  FADD.FTZ R205, R206, R205 ;  /* 0x000000cdcecd7221 */ /* 0x000fc80000010000 */
[----:B------:R-:W-:-:S07]  /*3390*/  @P0 FADD.FTZ R205, R56, R205 ;  /* 0x000000cd38cd0221 */ /* 0x000fce0000010000 */
.L_x_4242:
        /* <DEDUP_REMOVED lines=12> */
.L_x_4251:
[----:B------:R-:W-:-:S07]  /*3460*/  IMAD.MOV.U32 R56, RZ, RZ, R198 ;  /* 0x000000ffff387224 */ /* 0x000fce00078e00c6 */
.L_x_4252:
[----:B------:R-:W-:Y:S05]  /*3470*/  BSYNC B1 ;  /* 0x0000000000017941 */ /* 0x000fea0003800000 */
.L_x_4250:
        /* <DEDUP_REMOVED lines=16> */
.L_x_4256:
[----:B------:R-:W-:Y:S05]  /*3580*/  BSYNC B2 ;  /* 0x0000000000027941 */ /* 0x000fea0003800000 */
.L_x_4255:
        /* <DEDUP_REMOVED lines=44> */
.L_x_4254:
[----:B------:R-:W-:Y:S05]  /*3850*/  BSYNC B1 ;  /* 0x0000000000017941 */ /* 0x000fea0003800000 */
.L_x_4253:
[----:B------:R-:W-:Y:S02]  /*3860*/  I2FP.F32.U32 R56, R56 ;  /* 0x0000003800387245 */ /* 0x000fe40000201000 */
[----:B------:R-:W-:-:S03]  /*3870*/  LOP3.LUT R34, R34, 0xfffffffb, RZ, 0xc0, !PT ;  /* 0xfffffffb22227812 */ /* 0x000fc600078ec0ff */
[----:B------:R-:W-:Y:S01]  /*3880*/  FFMA.FTZ R195, R56, R243, 1.1641532182693481445e-10 ;  /* 0x2f00000038c37423 */ /* 0x000fe200000100f3 */
[----:B------:R-:W-:-:S04]  /*3890*/  HADD2.F32 R56, -RZ, R57.H0_H0 ;  /* 0x20000039ff387230 */ /* 0x000fc80000004100 */
[----:B------:R-:W-:Y:S01]  /*38a0*/  FSETP.GTU.FTZ.AND P3, PT, R195, R242, PT ;  /* 0x000000f2c300720b */ /* 0x000fe20003f7c000 */
[----:B------:R-:W-:-:S05]  /*38b0*/  FMUL.FTZ R56, R56, R241 ;  /* 0x000000f138387220 */ /* 0x000fca0000410000 */
[----:B------:R-:W-:-:S07]  /*38c0*/  FSEL R206, R56, RZ, !P3 ;  /* 0x000000ff38ce7208 */ /* 0x000fce0005800000 */
[----:B------:R-:W-:Y:S01]  /*38d0*/  @P3 LOP3.LUT R34, R34, 0x4, RZ, 0xfc, !PT ;  /* 0x0000000422223812 */ /* 0x000fe200078efcff */
[----:B------:R-:W-:Y:S06]  /*38e0*/  @P2 BRA `(.L_x_4257) ;  /* 0x0000000000182947 */ /* 0x000fec0003800000 */
[----:B------:R-:W-:Y:S01]  /*38f0*/  IMAD.MOV.U32 R60, RZ, RZ, R61 ;  /* 0x000000ffff3c7224 */ /* 0x000fe200078e003d */
[----:B------:R-:W-:Y:S06]  /*3900*/  @!P0 BRA `(.L_x_4258) ;  /* 0x0000000400688947 */ /* 0x000fec0003800000 */
[----:B------:R-:W-:Y:S02]  /*3910*/  HADD2.F32 R195, -RZ, R53.H0_H0 ;  /* 0x20000035ffc37230 */ /* 0x000fe40000004100 */
[----:B------:R-:W-:-:S03]  /*3920*/  IMAD.MOV.U32 R60, RZ, RZ, R61 ;  /* 0x000000ffff3c7224 */ /* 0x000fc600078e003d */
[----:B------:R-:W-:Y:S01]  /*3930*/  FADD.FTZ R206, R195, R206 ;  /* 0x000000cec3ce7221 */ /* 0x000fe20000010000 */
[----:B------:R-:W-:Y:S06]  /*3940*/  BRA `(.L_x_4258) ;  /* 0x0000000400587947 */ /* 0x000fec0003800000 */
.L_x_4257:
        /* <DEDUP_REMOVED lines=12> */
.L_x_4260:
[----:B------:R-:W-:-:S07]  /*3a10*/  IMAD.MOV.U32 R56, RZ, RZ, R198 ;  /* 0x000000ffff387224 */ /* 0x000fce00078e00c6 */
.L_x_4261:
[----:B------:R-:W-:Y:S05]  /*3a20*/  BSYNC B1 ;  /* 0x0000000000017941 */ /* 0x000fea0003800000 */
.L_x_4259:
        /* <DEDUP_REMOVED lines=16> */
.L_x_4265:
[----:B------:R-:W-:Y:S05]  /*3b30*/  BSYNC B2 ;  /* 0x0000000000027941 */ /* 0x000fea0003800000 */
.L_x_4264:
        /* <DEDUP_REMOVED lines=44> */
.L_x_4263:
[----:B------:R-:W-:Y:S05]  /*3e00*/  BSYNC B1 ;  /* 0x0000000000017941 */ /* 0x000fea0003800000 */
.L_x_4262:
[----:B------:R-:W-:-:S05]  /*3e10*/  I2FP.F32.U32 R56, R56 ;  /* 0x0000003800387245 */ /* 0x000fca0000201000 */
[----:B------:R-:W-:Y:S01]  /*3e20*/  FFMA.FTZ R61, R56, R243, 1.1641532182693481445e-10 ;  /* 0x2f000000383d7423 */ /* 0x000fe200000100f3 */
[----:B------:R-:W-:-:S04]  /*3e30*/  HADD2.F32 R56, -RZ, R49.H0_H0 ;  /* 0x20000031ff387230 */ /* 0x000fc80000004100 */
[----:B------:R-:W-:Y:S01]  /*3e40*/  FSETP.GTU.FTZ.AND P3, PT, R61, R242, PT ;  /* 0x000000f23d00720b */ /* 0x000fe20003f7c000 */
[----:B------:R-:W-:-:S03]  /*3e50*/  FMUL.FTZ R56, R56, R241 ;  /* 0x000000f138387220 */ /* 0x000fc60000410000 */
[----:B------:R-:W-:Y:S02]  /*3e60*/  SEL R188, RZ, 0x1, P3 ;  /* 0x00000001ffbc7807 */ /* 0x000fe40001800000 */
[----:B------:R-:W-:-:S05]  /*3e70*/  FSEL R61, R56, RZ, !P3 ;  /* 0x000000ff383d7208 */ /* 0x000fca0005800000 */
[----:B------:R-:W-:Y:S01]  /*3e80*/  FADD.FTZ R206, R61, R206 ;  /* 0x000000ce3dce7221 */ /* 0x000fe20000010000 */
[----:B------:R-:W-:-:S05]  /*3e90*/  @P0 HADD2.F32 R61, -RZ, R53.H0_H0 ;  /* 0x20000035ff3d0230 */ /* 0x000fca0000004100 */
[----:B------:R-:W-:-:S07]  /*3ea0*/  @P0 FADD.FTZ R206, R61, R206 ;  /* 0x000000ce3dce0221 */ /* 0x000fce0000010000 */
.L_x_4258:
        /* <DEDUP_REMOVED lines=12> */
.L_x_4267:
[----:B------:R-:W-:-:S07]  /*3f70*/  IMAD.MOV.U32 R56, RZ, RZ, R198 ;  /* 0x000000ffff387224 */ /* 0x000fce00078e00c6 */
.L_x_4268:
[----:B------:R-:W-:Y:S05]  /*3f80*/  BSYNC B1 ;  /* 0x0000000000017941 */ /* 0x000fea0003800000 */
.L_x_4266:
        /* <DEDUP_REMOVED lines=16> */
.L_x_4272:
[----:B------:R-:W-:Y:S05]  /*4090*/  BSYNC B2 ;  /* 0x0000000000027941 */ /* 0x000fea0003800000 */
.L_x_4271:
        /* <DEDUP_REMOVED lines=44> */
.L_x_4270:
[----:B------:R-:W-:Y:S05]  /*4360*/  BSYNC B1 ;  /* 0x0000000000017941 */ /* 0x000fea0003800000 */
.L_x_4269:
        /* <DEDUP_REMOVED lines=11> */
[----:B------:R-:W-:-:S05]  /*4420*/  HADD2.F32 R56, -RZ, R53.H1_H1 ;  /* 0x30000035ff387230 */ /* 0x000fca0000004100 */
[----:B------:R-:W-:Y:S01]  /*4430*/  FADD.FTZ R215, R56, R215 ;  /* 0x000000d738d77221 */ /* 0x000fe20000010000 */
[----:B------:R-:W-:Y:S01]  /*4440*/  IMAD.MOV.U32 R56, RZ, RZ, R61 ;  /* 0x000000ffff387224 */ /* 0x000fe200078e003d */
[----:B------:R-:W-:Y:S06]  /*4450*/  BRA `(.L_x_4274) ;  /* 0x0000000400587947 */ /* 0x000fec0003800000 */
.L_x_4273:
        /* <DEDUP_REMOVED lines=12> */
.L_x_4276:
[----:B------:R-:W-:-:S07]  /*4520*/  MOV R187, R198 ;  /* 0x000000c600bb7202 */ /* 0x000fce0000000f00 */
.L_x_4277:
[----:B------:R-:W-:Y:S05]  /*4530*/  BSYNC B1 ;  /* 0x0000000000017941 */ /* 0x000fea0003800000 */
.L_x_4275:
        /* <DEDUP_REMOVED lines=16> */
.L_x_4281:
[----:B------:R-:W-:Y:S05]  /*4640*/  BSYNC B2 ;  /* 0x0000000000027941 */ /* 0x000fea0003800000 */
.L_x_4280:
        /* <DEDUP_REMOVED lines=44> */
.L_x_4279:
[----:B------:R-:W-:Y:S05]  /*4910*/  BSYNC B1 ;  /* 0x0000000000017941 */ /* 0x000fea0003800000 */
.L_x_4278:
[----:B------:R-:W-:-:S05]  /*4920*/  I2FP.F32.U32 R60, R187 ;  /* 0x000000bb003c7245 */ /* 0x000fca0000201000 */
[----:B------:R-:W-:Y:S01]  /*4930*/  FFMA.FTZ R57, R60, R243, 1.1641532182693481445e-10 ;  /* 0x2f0000003c397423 */ /* 0x000fe200000100f3 */
[----:B------:R-:W-:-:S04]  /*4940*/  HADD2.F32 R60, -RZ, R49.H1_H1 ;  /* 0x30000031ff3c7230 */ /* 0x000fc80000004100 */
[----:B------:R-:W-:Y:S01]  /*4950*/  FSETP.GTU.FTZ.AND P3, PT, R57, R242, PT ;  /* 0x000000f23900720b */ /* 0x000fe20003f7c000 */
[----:B------:R-:W-:-:S03]  /*4960*/  FMUL.FTZ R60, R60, R241 ;  /* 0x000000f13c3c7220 */ /* 0x000fc60000410000 */
[----:B------:R-:W-:Y:S02]  /*4970*/  SEL R187, RZ, 0x1, P3 ;  /* 0x00000001ffbb7807 */ /* 0x000fe40001800000 */
[----:B------:R-:W-:-:S05]  /*4980*/  FSEL R60, R60, RZ, !P3 ;  /* 0x000000ff3c3c7208 */ /* 0x000fca0005800000 */
[----:B------:R-:W-:Y:S01]  /*4990*/  FADD.FTZ R215, R60, R215 ;  /* 0x000000d73cd77221 */ /* 0x000fe20000010000 */
[----:B------:R-:W-:-:S05]  /*49a0*/  @P0 HADD2.F32 R60, -RZ, R53.H1_H1 ;  /* 0x30000035ff3c0230 */ /* 0x000fca0000004100 */
[----:B------:R-:W-:-:S07]  /*49b0*/  @P0 FADD.FTZ R215, R60, R215 ;  /* 0x000000d73cd70221 */ /* 0x000fce0000010000 */
.L_x_4274:
        /* <DEDUP_REMOVED lines=12> */
.L_x_4283:
[----:B------:R-:W-:-:S07]  /*4a80*/  MOV R195, R198 ;  /* 0x000000c600c37202 */ /* 0x000fce0000000f00 */
.L_x_4284:
[----:B------:R-:W-:Y:S05]  /*4a90*/  BSYNC B1 ;  /* 0x0000000000017941 */ /* 0x000fea0003800000 */
.L_x_4282:
        /* <DEDUP_REMOVED lines=16> */
.L_x_4288:
[----:B------:R-:W-:Y:S05]  /*4ba0*/  BSYNC B2 ;  /* 0x0000000000027941 */ /* 0x000fea0003800000 */
.L_x_4287:
        /* <DEDUP_REMOVED lines=44> */
.L_x_4286:
[----:B------:R-:W-:Y:S05]  /*4e70*/  BSYNC B1 ;  /* 0x0000000000017941 */ /* 0x000fea0003800000 */
.L_x_4285:
        /* <DEDUP_REMOVED lines=11> */
[----:B------:R-:W-:Y:S01]  /*4f30*/  HADD2.F32 R61, -RZ, R54.H0_H0 ;  /* 0x20000036ff3d7230 */ /* 0x000fe20000004100 */
[----:B------:R-:W-:-:S04]  /*4f40*/  MOV R56, R57 ;  /* 0x0000003900387202 */ /* 0x000fc80000000f00 */
[----:B------:R-:W-:Y:S01]  /*4f50*/  FADD.FTZ R216, R61, R216 ;  /* 0x000000d83dd87221 */ /* 0x000fe20000010000 */
[----:B------:R-:W-:Y:S06]  /*4f60*/  BRA `(.L_x_4290) ;  /* 0x0000000400587947 */ /* 0x000fec0003800000 */
.L_x_4289:
        /* <DEDUP_REMOVED lines=12> */
.L_x_4292:
[----:B------:R-:W-:-:S07]  /*5030*/  IMAD.MOV.U32 R186, RZ, RZ, R198 ;  /* 0x000000ffffba7224 */ /* 0x000fce00078e00c6 */
.L_x_4293:
[----:B------:R-:W-:Y:S05]  /*5040*/  BSYNC B1 ;  /* 0x0000000000017941 */ /* 0x000fea0003800000 */
.L_x_4291:
        /* <DEDUP_REMOVED lines=16> */
.L_x_4297:
[----:B------:R-:W-:Y:S05]  /*5150*/  BSYNC B2 ;  /* 0x0000000000027941 */ /* 0x000fea0003800000 */
.L_x_4296:
        /* <DEDUP_REMOVED lines=44> */
.L_x_4295:
[----:B------:R-:W-:Y:S05]  /*5420*/  BSYNC B1 ;  /* 0x0000000000017941 */ /* 0x000fea0003800000 */
.L_x_4294:
        /* <DEDUP_REMOVED lines=10> */
.L_x_4290:
        /* <DEDUP_REMOVED lines=12> */
.L_x_4299:
[----:B------:R-:W-:-:S07]  /*5590*/  IMAD.MOV.U32 R195, RZ, RZ, R198 ;  /* 0x000000ffffc37224 */ /* 0x000fce00078e00c6 */
.L_x_4300:
[----:B------:R-:W-:Y:S05]  /*55a0*/  BSYNC B1 ;  /* 0x0000000000017941 */ /* 0x000fea0003800000 */
.L_x_4298:
        /* <DEDUP_REMOVED lines=16> */
.L_x_4304:
[----:B------:R-:W-:Y:S05]  /*56b0*/  BSYNC B2 ;  /* 0x0000000000027941 */ /* 0x000fea0003800000 */
.L_x_4303:
        /* <DEDUP_REMOVED lines=44> */
.L_x_4302:
[----:B------:R-:W-:Y:S05]  /*5980*/  BSYNC B1 ;  /* 0x0000000000017941 */ /* 0x000fea0003800000 */
.L_x_4301:
[----:B------:R-:W-:Y:S01]  /*5990*/  I2FP.F32.U32 R56, R195 ;  /* 0x000000c300387245 */ /* 0x000fe20000201000 */
[----:B------:R-:W-:-:S04]  /*59a0*/  HADD2.F32 R58, -RZ, R58.H1_H1 ;  /* 0x3000003aff3a7230 */ /* 0x000fc80000004100 */
[----:B------:R-:W-:Y:S01]  /*59b0*/  FFMA.FTZ R61, R56, R243, 1.1641532182693481445e-10 ;  /* 0x2f000000383d7423 */ /* 0x000fe200000100f3 */
[----:B------:R-:W-:-:S04]  /*59c0*/  FMUL.FTZ R58, R58, R241 ;  /* 0x000000f13a3a7220 */ /* 0x000fc80000410000 */
[----:B------:R-:W-:-:S04]  /*59d0*/  FSETP.GTU.FTZ.AND P3, PT, R61, R242, PT ;  /* 0x000000f23d00720b */ /* 0x000fc80003f7c000 */
[----:B------:R-:W-:Y:S01]  /*59e0*/  FSEL R225, R58, RZ, !P3 ;  /* 0x000000ff3ae17208 */ /* 0x000fe20005800000 */
[----:B------:R-:W-:Y:S08]  /*59f0*/  @P2 BRA `(.L_x_4305) ;  /* 0x0000000000182947 */ /* 0x000ff00003800000 */
[----:B------:R-:W-:Y:S01]  /*5a00*/  IMAD.MOV.U32 R56, RZ, RZ, R57 ;  /* 0x000000ffff387224 */ /* 0x000fe200078e0039 */
[----:B------:R-:W-:Y:S06]  /*5a10*/  @!P0 BRA `(.L_x_4306) ;  /* 0x0000000400688947 */ /* 0x000fec0003800000 */
[----:B------:R-:W-:-:S05]  /*5a20*/  HADD2.F32 R56, -RZ, R54.H1_H1 ;  /* 0x30000036ff387230 */ /* 0x000fca0000004100 */
[----:B------:R-:W-:Y:S01]  /*5a30*/  FADD.FTZ R225, R56, R225 ;  /* 0x000000e138e17221 */ /* 0x000fe20000010000 */
[----:B------:R-:W-:Y:S01]  /*5a40*/  IMAD.MOV.U32 R56, RZ, RZ, R57 ;  /* 0x000000ffff387224 */ /* 0x000fe200078e0039 */
[----:B------:R-:W-:Y:S06]  /*5a50*/  BRA `(.L_x_4306) ;  /* 0x0000000400587947 */ /* 0x000fec0003800000 */
.L_x_4305:
        /* <DEDUP_REMOVED lines=12> */
.L_x_4308:
[----:B------:R-:W-:-:S07]  /*5b20*/  IMAD.MOV.U32 R58, RZ, RZ, R198 ;  /* 0x000000ffff3a7224 */ /* 0x000fce00078e00c6 */
.L_x_4309:
[----:B------:R-:W-:Y:S05]  /*5b30*/  BSYNC B1 ;  /* 0x0000000000017941 */ /* 0x000fea0003800000 */
.L_x_4307:
        /* <DEDUP_REMOVED lines=16> */
.L_x_4313:
[----:B------:R-:W-:Y:S05]  /*5c40*/  BSYNC B2 ;  /* 0x0000000000027941 */ /* 0x000fea0003800000 */
.L_x_4312:
        /* <DEDUP_REMOVED lines=44> */
.L_x_4311:
[----:B------:R-:W-:Y:S05]  /*5f10*/  BSYNC B1 ;  /* 0x0000000000017941 */ /* 0x000fea0003800000 */
.L_x_4310:
        /* <DEDUP_REMOVED lines=10> */
.L_x_4306:
        /* <DEDUP_REMOVED lines=12> */
.L_x_4315:
[----:B------:R-:W-:-:S07]  /*6080*/  IMAD.MOV.U32 R58, RZ, RZ, R198 ;  /* 0x000000ffff3a7224 */ /* 0x000fce00078e00c6 */
.L_x_4316:
[----:B------:R-:W-:Y:S05]  /*6090*/  BSYNC B1 ;  /* 0x0000000000017941 */ /* 0x000fea0003800000 */
.L_x_4314:
        /* <DEDUP_REMOVED lines=16> */
.L_x_4320:
[----:B------:R-:W-:Y:S05]  /*61a0*/  BSYNC B2 ;  /* 0x0000000000027941 */ /* 0x000fea0003800000 */
.L_x_4319:
        /* <DEDUP_REMOVED lines=44> */
.L_x_4318:
[----:B------:R-:W-:Y:S05]  /*6470*/  BSYNC B1 ;  /* 0x0000000000017941 */ /* 0x000fea0003800000 */
.L_x_4317:
[----:B------:R-:W-:-:S05]  /*6480*/  I2FP.F32.U32 R56, R58 ;  /* 0x0000003a00387245 */ /* 0x000fca0000201000 */
[----:B------:R-:W-:Y:S01]  /*6490*/  FFMA.FTZ R61, R56, R243, 1.1641532182693481445e-10 ;  /* 0x2f000000383d7423 */ /* 0x000fe200000100f3 */
[----:B------:R-:W-:-:S04]  /*64a0*/  HADD2.F32 R56, -RZ, R59.H0_H0 ;  /* 0x2000003bff387230 */ /* 0x000fc80000004100 */
[----:B------:R-:W-:Y:S01]  /*64b0*/  FSETP.GTU.FTZ.AND P4, PT, R61, R242, PT ;  /* 0x000000f23d00720b */ /* 0x000fe20003f9c000 */
[----:B------:R-:W-:-:S05]  /*64c0*/  FMUL.FTZ R56, R56, R241 ;  /* 0x000000f138387220 */ /* 0x000fca0000410000 */
        /* <DEDUP_REMOVED lines=8> */
.L_x_4321:
        /* <DEDUP_REMOVED lines=12> */
.L_x_4324:
[----:B------:R-:W-:-:S07]  /*6610*/  MOV R58, R198 ;  /* 0x000000c6003a7202 */ /* 0x000fce0000000f00 */
.L_x_4325:
[----:B------:R-:W-:Y:S05]  /*6620*/  BSYNC B1 ;  /* 0x0000000000017941 */ /* 0x000fea0003800000 */
.L_x_4323:
        /* <DEDUP_REMOVED lines=16> */
.L_x_4329:
[----:B------:R-:W-:Y:S05]  /*6730*/  BSYNC B2 ;  /* 0x0000000000027941 */ /* 0x000fea0003800000 */
.L_x_4328:
        /* <DEDUP_REMOVED lines=44> */
.L_x_4327:
[----:B------:R-:W-:Y:S05]  /*6a00*/  BSYNC B1 ;  /* 0x0000000000017941 */ /* 0x000fea0003800000 */
.L_x_4326:
        /* <DEDUP_REMOVED lines=10> */
.L_x_4322:
        /* <DEDUP_REMOVED lines=12> */
.L_x_4331:
[----:B------:R-:W-:-:S07]  /*6b70*/  MOV R58, R198 ;  /* 0x000000c6003a7202 */ /* 0x000fce0000000f00 */
.L_x_4332:
[----:B------:R-:W-:Y:S05]  /*6b80*/  BSYNC B1 ;  /* 0x0000000000017941 */ /* 0x000fea0003800000 */
.L_x_4330:
        /* <DEDUP_REMOVED lines=16> */
.L_x_4336:
[----:B------:R-:W-:Y:S05]  /*6c90*/  BSYNC B2 ;  /* 0x0000000000027941 */ /* 0x000fea0003800000 */
.L_x_4335:
        /* <DEDUP_REMOVED lines=44> */
.L_x_4334:
[----:B------:R-:W-:Y:S05]  /*6f60*/  BSYNC B1 ;  /* 0x0000000000017941 */ /* 0x000fea0003800000 */
.L_x_4333:
        /* <DEDUP_REMOVED lines=9> */
[----:B------:R-:W-:Y:S01]  /*7000*/  HADD2.F32 R56, -RZ, R55.H1_H1 ;  /* 0x30000037ff387230 */ /* 0x000fe20000004100 */
[----:B------:R-:W-:-:S04]  /*7010*/  MOV R195, R57 ;  /* 0x0000003900c37202 */ /* 0x000fc80000000f00 */
[----:B------:R-:W-:Y:S01]  /*7020*/  FADD.FTZ R235, R56, R235 ;  /* 0x000000eb38eb7221 */ /* 0x000fe20000010000 */
[----:B------:R-:W-:Y:S06]  /*7030*/  BRA `(.L_x_4338) ;  /* 0x0000000400587947 */ /* 0x000fec0003800000 */
.L_x_4337:
        /* <DEDUP_REMOVED lines=12> */
.L_x_4340:
[----:B------:R-:W-:-:S07]  /*7100*/  IMAD.MOV.U32 R183, RZ, RZ, R198 ;  /* 0x000000ffffb77224 */ /* 0x000fce00078e00c6 */
.L_x_4341:
[----:B------:R-:W-:Y:S05]  /*7110*/  BSYNC B1 ;  /* 0x0000000000017941 */ /* 0x000fea0003800000 */
.L_x_4339:
        /* <DEDUP_REMOVED lines=16> */
.L_x_4345:
[----:B------:R-:W-:Y:S05]  /*7220*/  BSYNC B2 ;  /* 0x0000000000027941 */ /* 0x000fea0003800000 */
.L_x_4344:
[----:B------:R-:W-:Y:S01]  /*7230*/  LOP3.LUT R57, R57, UR5, R194, 0x96, !PT ;  /* 0x0000000539397c12 */ /* 0x000fe2000f8e96c2 */
[----:B------:R-:W-:Y:S01]  /*7240*/  IMAD.HI.U32 R59, R40, -0x326172a9, RZ ;  /* 0xcd9e8d57283b7827 */ /* 0x000fe200078e00ff */
[----:B------:R-:W-:-:S03]  /*7250*/  HFMA2.MMA R195, -RZ, RZ, 0, 0 ;  /* 0x00000000ffc37435 */ /* 0x000fc600000001ff */
        /* <DEDUP_REMOVED lines=41> */
.L_x_4343:
[----:B------:R-:W-:Y:S05]  /*74f0*/  BSYNC B1 ;  /* 0x0000000000017941 */ /* 0x000fea0003800000 */
.L_x_4342:
        /* <DEDUP_REMOVED lines=10> */
.L_x_4338:
[C---:B------:R-:W-:Y:S02]  /*75a0*/  LOP3.LUT P0, RZ, R34.reuse, 0x8, RZ, 0xc0, !PT ;  /* 0x0000000822ff7812 */ /* 0x040fe4000780c0ff */
[----:B------:R-:W-:Y:S02]  /*75b0*/  SEL R246, RZ, 0x1000000, P5 ;  /* 0x01000000fff67807 */ /* 0x000fe40002800000 */
[----:B------:R-:W-:Y:S02]  /*75c0*/  SEL R241, RZ, 0x1, P0 ;  /* 0x00000001fff17807 */ /* 0x000fe40000000000 */
[----:B------:R-:W-:Y:S02]  /*75d0*/  LEA R60, P0, R191, UR28, 0x4 ;  /* 0x0000001cbf3c7c11 */ /* 0x000fe4000f8020ff */
[C---:B------:R-:W-:Y:S02]  /*75e0*/  LOP3.LUT P6, RZ, R34.reuse, 0x4, RZ, 0xc0, !PT ;  /* 0x0000000422ff7812 */ /* 0x040fe400078cc0ff */
[----:B------:R-:W-:-:S02]  /*75f0*/  LOP3.LUT P5, RZ, R34, 0x2, RZ, 0xc0, !PT ;  /* 0x0000000222ff7812 */ /* 0x000fc400078ac0ff */
[----:B------:R-:W-:Y:S02]  /*7600*/  LEA.HI.X R61, R191, UR29, RZ, 0x4, P0 ;  /* 0x0000001dbf3d7c11 */ /* 0x000fe400080f24ff */
[----:B------:R-:W-:Y:S02]  /*7610*/  F2FP.F16.F32.PACK_AB R59, R235, R226 ;  /* 0x000000e2eb3b723e */ /* 0x000fe400000000ff */
[----:B------:R-:W-:Y:S02]  /*7620*/  F2FP.F16.F32.PACK_AB R58, R225, R216 ;  /* 0x000000d8e13a723e */ /* 0x000fe400000000ff */
[----:B------:R-:W-:Y:S02]  /*7630*/  F2FP.F16.F32.PACK_AB R57, R215, R206 ;  /* 0x000000ced739723e */ /* 0x000fe400000000ff */
[----:B------:R-:W-:Y:S02]  /*7640*/  F2FP.F16.F32.PACK_AB R56, R205, R200 ;  /* 0x000000c8cd38723e */ /* 0x000fe400000000ff */
        /* <DEDUP_REMOVED lines=43> */
.L_x_4346:
[----:B------:R-:W-:-:S07]  /*7900*/  IADD3 R241, R191, 0x80, RZ ;  /* 0x00000080bff17810 */ /* 0x000fce0007ffe0ff */
.L_x_4217:
[----:B------:R-:W-:Y:S05]  /*7910*/  BSYNC B0 ;  /* 0x0000000000007941 */ /* 0x000fea0003800000 */
.L_x_4216:
        /* <DEDUP_REMOVED lines=29> */
.L_x_4350:
[----:B------:R-:W-:-:S07]  /*7af0*/  IMAD.MOV.U32 R201, RZ, RZ, R198 ;  /* 0x000000ffffc97224 */ /* 0x000fce00078e00c6 */
.L_x_4351:
[----:B------:R-:W-:Y:S05]  /*7b00*/  BSYNC B1 ;  /* 0x0000000000017941 */ /* 0x000fea0003800000 */
.L_x_4349:
        /* <DEDUP_REMOVED lines=16> */
.L_x_4355:
[----:B------:R-:W-:Y:S05]  /*7c10*/  BSYNC B2 ;  /* 0x0000000000027941 */ /* 0x000fea0003800000 */
.L_x_4354:
        /* <DEDUP_REMOVED lines=43> */
[----:B------:R-:W-:-:S07]  /*7ed0*/  LOP3.LUT R193, R243, UR37, R244, 0x96, !PT ;  /* 0x00000025f3c17c12 */ /* 0x000fce000f8e96f4 */
.L_x_4353:
[----:B------:R-:W-:Y:S05]  /*7ee0*/  BSYNC B1 ;  /* 0x0000000000017941 */ /* 0x000fea0003800000 */
.L_x_4352:
        /* <DEDUP_REMOVED lines=14> */
[----:B------:R-:W-:Y:S01]  /*7fd0*/  IMAD.MOV.U32 R60, RZ, RZ, R207 ;  /* 0x000000ffff3c7224 */ /* 0x000fe200078e00cf */
[----:B------:R-:W-:Y:S06]  /*7fe0*/  @!P0 BRA `(.L_x_4357) ;  /* 0x0000000400688947 */ /* 0x000fec0003800000 */
[----:B------:R-:W-:-:S05]  /*7ff0*/  HADD2.F32 R60, -RZ, R52.H0_H0 ;  /* 0x20000034ff3c7230 */ /* 0x000fca0000004100 */
[----:B------:R-:W-:Y:S01]  /*8000*/  FADD.FTZ R201, R60, R201 ;  /* 0x000000c93cc97221 */ /* 0x000fe20000010000 */
[----:B------:R-:W-:Y:S01]  /*8010*/  MOV R60, R207 ;  /* 0x000000cf003c7202 */ /* 0x000fe20000000f00 */
[----:B------:R-:W-:Y:S06]  /*8020*/  BRA `(.L_x_4357) ;  /* 0x0000000400587947 */ /* 0x000fec0003800000 */
.L_x_4356:
        /* <DEDUP_REMOVED lines=12> */
.L_x_4359:
[----:B------:R-:W-:-:S07]  /*80f0*/  IMAD.MOV.U32 R190, RZ, RZ, R198 ;  /* 0x000000ffffbe7224 */ /* 0x000fce00078e00c6 */
.L_x_4360:
[----:B------:R-:W-:Y:S05]  /*8100*/  BSYNC B1 ;  /* 0x0000000000017941 */ /* 0x000fea0003800000 */
.L_x_4358:
        /* <DEDUP_REMOVED lines=16> */
.L_x_4364:
[----:B------:R-:W-:Y:S05]  /*8210*/  BSYNC B2 ;  /* 0x0000000000027941 */ /* 0x000fea0003800000 */
.L_x_4363:
        /* <DEDUP_REMOVED lines=44> */
.L_x_4362:
[----:B------:R-:W-:Y:S05]  /*84e0*/  BSYNC B1 ;  /* 0x0000000000017941 */ /* 0x000fea0003800000 */
.L_x_4361:
        /* <DEDUP_REMOVED lines=10> */
.L_x_4357:
        /* <DEDUP_REMOVED lines=12> */
.L_x_4366:
[----:B------:R-:W-:-:S07]  /*8650*/  IMAD.MOV.U32 R195, RZ, RZ, R198 ;  /* 0x000000ffffc37224 */ /* 0x000fce00078e00c6 */
.L_x_4367:
[----:B------:R-:W-:Y:S05]  /*8660*/  BSYNC B1 ;  /* 0x0000000000017941 */ /* 0x000fea0003800000 */
.L_x_4365:
        /* <DEDUP_REMOVED lines=16> */
.L_x_4371:
[----:B------:R-:W-:Y:S05]  /*8770*/  BSYNC B2 ;  /* 0x0000000000027941 */ /* 0x000fea0003800000 */
.L_x_4370:
        /* <DEDUP_REMOVED lines=44> */
.L_x_4369:
[----:B------:R-:W-:Y:S05]  /*8a40*/  BSYNC B1 ;  /* 0x0000000000017941 */ /* 0x000fea0003800000 */
.L_x_4368:
        /* <DEDUP_REMOVED lines=11> */
[----:B------:R-:W-:Y:S02]  /*8b00*/  HADD2.F32 R56, -RZ, R52.H1_H1 ;  /* 0x30000034ff387230 */ /* 0x000fe40000004100 */
[----:B------:R-:W-:-:S03]  /*8b10*/  IMAD.MOV.U32 R60, RZ, RZ, R61 ;  /* 0x000000ffff3c7224 */ /* 0x000fc600078e003d */
[----:B------:R-:W-:Y:S01]  /*8b20*/  FADD.FTZ R207, R56, R207 ;  /* 0x000000cf38cf7221 */ /* 0x000fe20000010000 */
[----:B------:R-:W-:Y:S06]  /*8b30*/  BRA `(.L_x_4373) ;  /* 0x0000000400587947 */ /* 0x000fec0003800000 */
.L_x_4372:
        /* <DEDUP_REMOVED lines=12> */
.L_x_4375:
[----:B------:R-:W-:-:S07]  /*8c00*/  IMAD.MOV.U32 R56, RZ, RZ, R198 ;  /* 0x000000ffff387224 */ /* 0x000fce00078e00c6 */
.L_x_4376:
[----:B------:R-:W-:Y:S05]  /*8c10*/  BSYNC B1 ;  /* 0x0000000000017941 */ /* 0x000fea0003800000 */
.L_x_4374:
        /* <DEDUP_REMOVED lines=16> */
.L_x_4380:
[----:B------:R-:W-:Y:S05]  /*8d20*/  BSYNC B2 ;  /* 0x0000000000027941 */ /* 0x000fea0003800000 */
.L_x_4379:
        /* <DEDUP_REMOVED lines=44> */
.L_x_4378:
[----:B------:R-:W-:Y:S05]  /*8ff0*/  BSYNC B1 ;  /* 0x0000000000017941 */ /* 0x000fea0003800000 */
.L_x_4377:
        /* <DEDUP_REMOVED lines=10> */
.L_x_4373:
        /* <DEDUP_REMOVED lines=12> */
.L_x_4382:
[----:B------:R-:W-:-:S07]  /*9160*/  IMAD.MOV.U32 R56, RZ, RZ, R198 ;  /* 0x000000ffff387224 */ /* 0x000fce00078e00c6 */
.L_x_4383:
[----:B------:R-:W-:Y:S05]  /*9170*/  BSYNC B1 ;  /* 0x0000000000017941 */ /* 0x000fea0003800000 */
.L_x_4381:
        /* <DEDUP_REMOVED lines=16> */
.L_x_4387:
[----:B------:R-:W-:Y:S05]  /*9280*/  BSYNC B2 ;  /* 0x0000000000027941 */ /* 0x000fea0003800000 */
.L_x_4386:
        /* <DEDUP_REMOVED lines=44> */
.L_x_4385:
[----:B------:R-:W-:Y:S05]  /*9550*/  BSYNC B1 ;  /* 0x0000000000017941 */ /* 0x000fea0003800000 */
.L_x_4384:
        /* <DEDUP_REMOVED lines=9> */
[----:B------:R-:W-:Y:S01]  /*95f0*/  MOV R60, R61 ;  /* 0x0000003d003c7202 */ /* 0x000fe20000000f00 */
[----:B------:R-:W-:Y:S06]  /*9600*/  @!P0 BRA `(.L_x_4389) ;  /* 0x0000000400688947 */ /* 0x000fec0003800000 */
[----:B------:R-:W-:Y:S02]  /*9610*/  HADD2.F32 R195, -RZ, R53.H0_H0 ;  /* 0x20000035ffc37230 */ /* 0x000fe40000004100 */
[----:B------:R-:W-:-:S03]  /*9620*/  IMAD.MOV.U32 R60, RZ, RZ, R61 ;  /* 0x000000ffff3c7224 */ /* 0x000fc600078e003d */
[----:B------:R-:W-:Y:S01]  /*9630*/  FADD.FTZ R208, R195, R208 ;  /* 0x000000d0c3d07221 */ /* 0x000fe20000010000 */
[----:B------:R-:W-:Y:S06]  /*9640*/  BRA `(.L_x_4389) ;  /* 0x0000000400587947 */ /* 0x000fec0003800000 */
.L_x_4388:
        /* <DEDUP_REMOVED lines=12> */
.L_x_4391:
[----:B------:R-:W-:-:S07]  /*9710*/  MOV R56, R198 ;  /* 0x000000c600387202 */ /* 0x000fce0000000f00 */
.L_x_4392:
[----:B------:R-:W-:Y:S05]  /*9720*/  BSYNC B1 ;  /* 0x0000000000017941 */ /* 0x000fea0003800000 */
.L_x_4390:
        /* <DEDUP_REMOVED lines=16> */
.L_x_4396:
[----:B------:R-:W-:Y:S05]  /*9830*/  BSYNC B2 ;  /* 0x0000000000027941 */ /* 0x000fea0003800000 */
.L_x_4395:
        /* <DEDUP_REMOVED lines=44> */
.L_x_4394:
[----:B------:R-:W-:Y:S05]  /*9b00*/  BSYNC B1 ;  /* 0x0000000000017941 */ /* 0x000fea0003800000 */
.L_x_4393:
        /* <DEDUP_REMOVED lines=10> */
.L_x_4389:
        /* <DEDUP_REMOVED lines=12> */
.L_x_4398:
[----:B------:R-:W-:-:S07]  /*9c70*/  MOV R56, R198 ;  /* 0x000000c600387202 */ /* 0x000fce0000000f00 */
.L_x_4399:
[----:B------:R-:W-:Y:S05]  /*9c80*/  BSYNC B1 ;  /* 0x0000000000017941 */ /* 0x000fea0003800000 */
.L_x_4397:
        /* <DEDUP_REMOVED lines=16> */
.L_x_4403:
[----:B------:R-:W-:Y:S05]  /*9d90*/  BSYNC B2 ;  /* 0x0000000000027941 */ /* 0x000fea0003800000 */
.L_x_4402:
        /* <DEDUP_REMOVED lines=44> */
.L_x_4401:
[----:B------:R-:W-:Y:S05]  /*a060*/  BSYNC B1 ;  /* 0x0000000000017941 */ /* 0x000fea0003800000 */
.L_x_4400:
        /* <DEDUP_REMOVED lines=11> */
[----:B------:R-:W-:-:S05]  /*a120*/  HADD2.F32 R56, -RZ, R53.H1_H1 ;  /* 0x30000035ff387230 */ /* 0x000fca0000004100 */
[----:B------:R-:W-:Y:S01]  /*a130*/  FADD.FTZ R217, R56, R217 ;  /* 0x000000d938d97221 */ /* 0x000fe20000010000 */
[----:B------:R-:W-:Y:S01]  /*a140*/  MOV R56, R61 ;  /* 0x0000003d00387202 */ /* 0x000fe20000000f00 */
[----:B------:R-:W-:Y:S06]  /*a150*/  BRA `(.L_x_4405) ;  /* 0x0000000400587947 */ /* 0x000fec0003800000 */
.L_x_4404:
        /* <DEDUP_REMOVED lines=12> */
.L_x_4407:
[----:B------:R-:W-:-:S07]  /*a220*/  MOV R187, R198 ;  /* 0x000000c600bb7202 */ /* 0x000fce0000000f00 */
.L_x_4408:
[----:B------:R-:W-:Y:S05]  /*a230*/  BSYNC B1 ;  /* 0x0000000000017941 */ /* 0x000fea0003800000 */
.L_x_4406:
        /* <DEDUP_REMOVED lines=16> */
.L_x_4412:
[----:B------:R-:W-:Y:S05]  /*a340*/  BSYNC B2 ;  /* 0x0000000000027941 */ /* 0x000fea0003800000 */
.L_x_4411:
        /* <DEDUP_REMOVED lines=42> */
[----:B------:R-:W-:Y:S01]  /*a5f0*/  HFMA2.MMA R56, -RZ, RZ, 0, 0 ;  /* 0x00000000ff387435 */ /* 0x000fe200000001ff */
[----:B------:R-:W-:-:S10]  /*a600*/  LOP3.LUT R193, R57, UR37, R60, 0x96, !PT ;  /* 0x0000002539c17c12 */ /* 0x000fd4000f8e963c */
.L_x_4410:
[----:B------:R-:W-:Y:S05]  /*a610*/  BSYNC B1 ;  /* 0x0000000000017941 */ /* 0x000fea0003800000 */
.L_x_4409:
        /* <DEDUP_REMOVED lines=10> */
.L_x_4405:
        /* <DEDUP_REMOVED lines=12> */
.L_x_4414:
[----:B------:R-:W-:-:S07]  /*a780*/  IMAD.MOV.U32 R195, RZ, RZ, R198 ;  /* 0x000000ffffc37224 */ /* 0x000fce00078e00c6 */
.L_x_4415:
[----:B------:R-:W-:Y:S05]  /*a790*/  BSYNC B1 ;  /* 0x0000000000017941 */ /* 0x000fea0003800000 */
.L_x_4413:
        /* <DEDUP_REMOVED lines=16> */
.L_x_4419:
[----:B------:R-:W-:Y:S05]  /*a8a0*/  BSYNC B2 ;  /* 0x0000000000027941 */ /* 0x000fea0003800000 */
.L_x_4418:
        /* <DEDUP_REMOVED lines=44> */
.L_x_4417:
[----:B------:R-:W-:Y:S05]  /*ab70*/  BSYNC B1 ;  /* 0x0000000000017941 */ /* 0x000fea0003800000 */
.L_x_4416:
        /* <DEDUP_REMOVED lines=15> */
.L_x_4420:
        /* <DEDUP_REMOVED lines=12> */
.L_x_4423:
[----:B------:R-:W-:-:S07]  /*ad30*/  MOV R186, R198 ;  /* 0x000000c600ba7202 */ /* 0x000fce0000000f00 */
.L_x_4424:
[----:B------:R-:W-:Y:S05]  /*ad40*/  BSYNC B1 ;  /* 0x0000000000017941 */ /* 0x000fea0003800000 */
.L_x_4422:
        /* <DEDUP_REMOVED lines=16> */
.L_x_4428:
[----:B------:R-:W-:Y:S05]  /*ae50*/  BSYNC B2 ;  /* 0x0000000000027941 */ /* 0x000fea0003800000 */
.L_x_4427:
        /* <DEDUP_REMOVED lines=44> */
.L_x_4426:
[----:B------:R-:W-:Y:S05]  /*b120*/  BSYNC B1 ;  /* 0x0000000000017941 */ /* 0x000fea0003800000 */
.L_x_4425:
        /* <DEDUP_REMOVED lines=10> */
.L_x_4421:
        /* <DEDUP_REMOVED lines=12> */
.L_x_4430:
[----:B------:R-:W-:-:S07]  /*b290*/  IMAD.MOV.U32 R195, RZ, RZ, R198 ;  /* 0x000000ffffc37224 */ /* 0x000fce00078e00c6 */
.L_x_4431:
[----:B------:R-:W-:Y:S05]  /*b2a0*/  BSYNC B1 ;  /* 0x0000000000017941 */ /* 0x000fea0003800000 */
.L_x_4429:
        /* <DEDUP_REMOVED lines=16> */
.L_x_4435:
[----:B------:R-:W-:Y:S05]  /*b3b0*/  BSYNC B2 ;  /* 0x0000000000027941 */ /* 0x000fea0003800000 */
.L_x_4434:
        /* <DEDUP_REMOVED lines=44> */
.L_x_4433:
[----:B------:R-:W-:Y:S05]  /*b680*/  BSYNC B1 ;  /* 0x0000000000017941 */ /* 0x000fea0003800000 */
.L_x_4432:
[----:B------:R-:W-:Y:S01]  /*b690*/  I2FP.F32.U32 R61, R195 ;  /* 0x000000c3003d7245 */ /* 0x000fe20000201000 */
[----:B------:R-:W-:-:S04]  /*b6a0*/  HADD2.F32 R195, -RZ, R58.H1_H1 ;  /* 0x3000003affc37230 */ /* 0x000fc80000004100 */
[----:B------:R-:W-:Y:S01]  /*b6b0*/  FFMA.FTZ R56, R61, R244, 1.1641532182693481445e-10 ;  /* 0x2f0000003d387423 */ /* 0x000fe200000100f4 */
[----:B------:R-:W-:-:S04]  /*b6c0*/  FMUL.FTZ R195, R195, R242 ;  /* 0x000000f2c3c37220 */ /* 0x000fc80000410000 */
[----:B------:R-:W-:-:S04]  /*b6d0*/  FSETP.GTU.FTZ.AND P3, PT, R56, R243, PT ;  /* 0x000000f33800720b */ /* 0x000fc80003f7c000 */
[----:B------:R-:W-:Y:S01]  /*b6e0*/  FSEL R227, R195, RZ, !P3 ;  /* 0x000000ffc3e37208 */ /* 0x000fe20005800000 */
[----:B------:R-:W-:Y:S08]  /*b6f0*/  @P2 BRA `(.L_x_4436) ;  /* 0x0000000000182947 */ /* 0x000ff00003800000 */
[----:B------:R-:W-:Y:S01]  /*b700*/  MOV R56, R57 ;  /* 0x0000003900387202 */ /* 0x000fe20000000f00 */
[----:B------:R-:W-:Y:S06]  /*b710*/  @!P0 BRA `(.L_x_4437) ;  /* 0x0000000400688947 */ /* 0x000fec0003800000 */
[----:B------:R-:W-:-:S05]  /*b720*/  HADD2.F32 R56, -RZ, R54.H1_H1 ;  /* 0x30000036ff387230 */ /* 0x000fca0000004100 */
[----:B------:R-:W-:Y:S01]  /*b730*/  FADD.FTZ R227, R56, R227 ;  /* 0x000000e338e37221 */ /* 0x000fe20000010000 */
[----:B------:R-:W-:Y:S01]  /*b740*/  IMAD.MOV.U32 R56, RZ, RZ, R57 ;  /* 0x000000ffff387224 */ /* 0x000fe200078e0039 */
[----:B------:R-:W-:Y:S06]  /*b750*/  BRA `(.L_x_4437) ;  /* 0x0000000400587947 */ /* 0x000fec0003800000 */
.L_x_4436:
        /* <DEDUP_REMOVED lines=12> */
.L_x_4439:
[----:B------:R-:W-:-:S07]  /*b820*/  MOV R58, R198 ;  /* 0x000000c6003a7202 */ /* 0x000fce0000000f00 */
.L_x_4440:
[----:B------:R-:W-:Y:S05]  /*b830*/  BSYNC B1 ;  /* 0x0000000000017941 */ /* 0x000fea0003800000 */
.L_x_4438:
        /* <DEDUP_REMOVED lines=16> */
.L_x_4444:
[----:B------:R-:W-:Y:S05]  /*b940*/  BSYNC B2 ;  /* 0x0000000000027941 */ /* 0x000fea0003800000 */
.L_x_4443:
        /* <DEDUP_REMOVED lines=44> */
.L_x_4442:
[----:B------:R-:W-:Y:S05]  /*bc10*/  BSYNC B1 ;  /* 0x0000000000017941 */ /* 0x000fea0003800000 */
.L_x_4441:
        /* <DEDUP_REMOVED lines=10> */
.L_x_4437:
        /* <DEDUP_REMOVED lines=12> */
.L_x_4446:
[----:B------:R-:W-:-:S07]  /*bd80*/  IMAD.MOV.U32 R58, RZ, RZ, R198 ;  /* 0x000000ffff3a7224 */ /* 0x000fce00078e00c6 */
.L_x_4447:
[----:B------:R-:W-:Y:S05]  /*bd90*/  BSYNC B1 ;  /* 0x0000000000017941 */ /* 0x000fea0003800000 */
.L_x_4445:
        /* <DEDUP_REMOVED lines=16> */
.L_x_4451:
[----:B------:R-:W-:Y:S05]  /*bea0*/  BSYNC B2 ;  /* 0x0000000000027941 */ /* 0x000fea0003800000 */
.L_x_4450:
        /* <DEDUP_REMOVED lines=44> */
.L_x_4449:
[----:B------:R-:W-:Y:S05]  /*c170*/  BSYNC B1 ;  /* 0x0000000000017941 */ /* 0x000fea0003800000 */
.L_x_4448:
        /* <DEDUP_REMOVED lines=13> */
.L_x_4452:
        /* <DEDUP_REMOVED lines=12> */
.L_x_4455:
[----:B------:R-:W-:-:S07]  /*c310*/  MOV R58, R198 ;  /* 0x000000c6003a7202 */ /* 0x000fce0000000f00 */
.L_x_4456:
[----:B------:R-:W-:Y:S05]  /*c320*/  BSYNC B1 ;  /* 0x0000000000017941 */ /* 0x000fea0003800000 */
.L_x_4454:
        /* <DEDUP_REMOVED lines=16> */
.L_x_4460:
[----:B------:R-:W-:Y:S05]  /*c430*/  BSYNC B2 ;  /* 0x0000000000027941 */ /* 0x000fea0003800000 */
.L_x_4459:
        /* <DEDUP_REMOVED lines=44> */
.L_x_4458:
[----:B------:R-:W-:Y:S05]  /*c700*/  BSYNC B1 ;  /* 0x0000000000017941 */ /* 0x000fea0003800000 */
.L_x_4457:
        /* <DEDUP_REMOVED lines=10> */
.L_x_4453:
        /* <DEDUP_REMOVED lines=12> */
.L_x_4462:
[----:B------:R-:W-:-:S07]  /*c870*/  IMAD.MOV.U32 R58, RZ, RZ, R198 ;  /* 0x000000ffff3a7224 */ /* 0x000fce00078e00c6 */
.L_x_4463:
[----:B------:R-:W-:Y:S05]  /*c880*/  BSYNC B1 ;  /* 0x0000000000017941 */ /* 0x000fea0003800000 */
.L_x_4461:
        /* <DEDUP_REMOVED lines=16> */
.L_x_4467:
[----:B------:R-:W-:Y:S05]  /*c990*/  BSYNC B2 ;  /* 0x0000000000027941 */ /* 0x000fea0003800000 */
.L_x_4466:
        /* <DEDUP_REMOVED lines=44> */
.L_x_4465:
[----:B------:R-:W-:Y:S05]  /*cc60*/  BSYNC B1 ;  /* 0x0000000000017941 */ /* 0x000fea0003800000 */
.L_x_4464:
        /* <DEDUP_REMOVED lines=9> */
[----:B------:R-:W-:Y:S02]  /*cd00*/  HADD2.F32 R59, -RZ, R55.H1_H1 ;  /* 0x30000037ff3b7230 */ /* 0x000fe40000004100 */
[----:B------:R-:W-:-:S03]  /*cd10*/  IMAD.MOV.U32 R195, RZ, RZ, R57 ;  /* 0x000000ffffc37224 */ /* 0x000fc600078e0039 */
[----:B------:R-:W-:Y:S01]  /*cd20*/  FADD.FTZ R236, R59, R236 ;  /* 0x000000ec3bec7221 */ /* 0x000fe20000010000 */
[----:B------:R-:W-:Y:S06]  /*cd30*/  BRA `(.L_x_4469) ;  /* 0x0000000400587947 */ /* 0x000fec0003800000 */
.L_x_4468:
        /* <DEDUP_REMOVED lines=12> */
.L_x_4471:
[----:B------:R-:W-:-:S07]  /*ce00*/  MOV R183, R198 ;  /* 0x000000c600b77202 */ /* 0x000fce0000000f00 */
.L_x_4472:
[----:B------:R-:W-:Y:S05]  /*ce10*/  BSYNC B1 ;  /* 0x0000000000017941 */ /* 0x000fea0003800000 */
.L_x_4470:
        /* <DEDUP_REMOVED lines=16> */
.L_x_4476:
[----:B------:R-:W-:Y:S05]  /*cf20*/  BSYNC B2 ;  /* 0x0000000000027941 */ /* 0x000fea0003800000 */
.L_x_4475:
        /* <DEDUP_REMOVED lines=44> */
.L_x_4474:
[----:B------:R-:W-:Y:S05]  /*d1f0*/  BSYNC B1 ;  /* 0x0000000000017941 */ /* 0x000fea0003800000 */
.L_x_4473:
        /* <DEDUP_REMOVED lines=10> */
.L_x_4469:
[C---:B------:R-:W-:Y:S02]  /*d2a0*/  LOP3.LUT P0, RZ, R34.reuse, 0x8, RZ, 0xc0, !PT ;  /* 0x0000000822ff7812 */ /* 0x040fe4000780c0ff */
[----:B------:R-:W-:Y:S02]  /*d2b0*/  SEL R248, RZ, 0x1000000, P5 ;  /* 0x01000000fff87807 */ /* 0x000fe40002800000 */
[----:B------:R-:W-:Y:S02]  /*d2c0*/  SEL R242, RZ, 0x1, P0 ;  /* 0x00000001fff27807 */ /* 0x000fe40000000000 */
[C---:B------:R-:W-:Y:S02]  /*d2d0*/  LEA R60, P0, R241.reuse, UR28, 0x4 ;  /* 0x0000001cf13c7c11 */ /* 0x040fe4000f8020ff */
[----:B------:R-:W-:Y:S02]  /*d2e0*/  LOP3.LUT P5, RZ, R34, 0x2, RZ, 0xc0, !PT ;  /* 0x0000000222ff7812 */ /* 0x000fe400078ac0ff */
[----:B------:R-:W-:-:S02]  /*d2f0*/  LEA.HI.X R61, R241, UR29, RZ, 0x4, P0 ;  /* 0x0000001df13d7c11 */ /* 0x000fc400080f24ff */
[----:B------:R-:W-:Y:S02]  /*d300*/  F2FP.F16.F32.PACK_AB R59, R236, R228 ;  /* 0x000000e4ec3b723e */ /* 0x000fe400000000ff */
[----:B------:R-:W-:Y:S02]  /*d310*/  F2FP.F16.F32.PACK_AB R58, R227, R218 ;  /* 0x000000dae33a723e */ /* 0x000fe400000000ff */
[----:B------:R-:W-:Y:S02]  /*d320*/  F2FP.F16.F32.PACK_AB R57, R217, R208 ;  /* 0x000000d0d939723e */ /* 0x000fe400000000ff */
[----:B------:R-:W-:Y:S02]  /*d330*/  F2FP.F16.F32.PACK_AB R56, R207, R201 ;  /* 0x000000c9cf38723e */ /* 0x000fe400000000ff */
[----:B------:R-:W-:Y:S02]  /*d340*/  LOP3.LUT P6, RZ, R34, 0x4, RZ, 0xc0, !PT ;  /* 0x0000000422ff7812 */ /* 0x000fe400078cc0ff */
[----:B------:R-:W-:Y:S01]  /*d350*/  SEL R243, RZ, 0x1, P5 ;  /* 0x00000001fff37807 */ /* 0x000fe20002800000 */
[----:B------:R0:W-:Y:S01]  /*d360*/  STG.E.128 desc[UR6][R60.64], R56 ;  /* 0x000000383c007986 */ /* 0x0001e2000c101d06 */
[----:B------:R-:W-:-:S02]  /*d370*/  SEL R247, RZ, 0x10000, P4 ;  /* 0x00010000fff77807 */ /* 0x000fc40002000000 */
[----:B------:R-:W-:Y:S02]  /*d380*/  LOP3.LUT P4, RZ, R34, 0x1, RZ, 0xc0, !PT ;  /* 0x0000000122ff7812 */ /* 0x000fe4000788c0ff */
        /* <DEDUP_REMOVED lines=39> */
.L_x_4477:
[----:B------:R-:W-:-:S07]  /*d600*/  VIADD R241, R241, 0x80 ;  /* 0x00000080f1f17836 */ /* 0x000fce0000000000 */
.L_x_4348:
[----:B------:R-:W-:Y:S05]  /*d610*/  BSYNC B0 ;  /* 0x0000000000007941 */ /* 0x000fea0003800000 */
.L_x_4347:
        /* <DEDUP_REMOVED lines=29> */
.L_x_4481:
[----:B------:R-:W-:-:S07]  /*d7f0*/  MOV R202, R198 ;  /* 0x000000c600ca7202 */ /* 0x000fce0000000f00 */
.L_x_4482:
[----:B------:R-:W-:Y:S05]  /*d800*/  BSYNC B1 ;  /* 0x0000000000017941 */ /* 0x000fea0003800000 */
.L_x_4480:
        /* <DEDUP_REMOVED lines=16> */
.L_x_4486:
[----:B------:R-:W-:Y:S05]  /*d910*/  BSYNC B2 ;  /* 0x0000000000027941 */ /* 0x000fea0003800000 */
.L_x_4485:
        /* <DEDUP_REMOVED lines=43> */
[----:B------:R-:W-:-:S07]  /*dbd0*/  LOP3.LUT R193, R243, UR37, R244, 0x96, !PT ;  /* 0x00000025f3c17c12 */ /* 0x000fce000f8e96f4 */
.L_x_4484:
[----:B------:R-:W-:Y:S05]  /*dbe0*/  BSYNC B1 ;  /* 0x0000000000017941 */ /* 0x000fea0003800000 */
.L_x_4483:
        /* <DEDUP_REMOVED lines=20> */
.L_x_4487:
        /* <DEDUP_REMOVED lines=12> */
.L_x_4490:
[----:B------:R-:W-:-:S07]  /*ddf0*/  MOV R190, R198 ;  /* 0x000000c600be7202 */ /* 0x000fce0000000f00 */
.L_x_4491:
[----:B------:R-:W-:Y:S05]  /*de00*/  BSYNC B1 ;  /* 0x0000000000017941 */ /* 0x000fea0003800000 */
.L_x_4489:
        /* <DEDUP_REMOVED lines=16> */
.L_x_4495:
[----:B------:R-:W-:Y:S05]  /*df10*/  BSYNC B2 ;  /* 0x0000000000027941 */ /* 0x000fea0003800000 */
.L_x_4494:
        /* <DEDUP_REMOVED lines=44> */
.L_x_4493:
[----:B------:R-:W-:Y:S05]  /*e1e0*/  BSYNC B1 ;  /* 0x0000000000017941 */ /* 0x000fea0003800000 */
.L_x_4492:
        /* <DEDUP_REMOVED lines=10> */
.L_x_4488:
        /* <DEDUP_REMOVED lines=12> */
.L_x_4497:
[----:B------:R-:W-:-:S07]  /*e350*/  IMAD.MOV.U32 R195, RZ, RZ, R198 ;  /* 0x000000ffffc37224 */ /* 0x000fce00078e00c6 */
.L_x_4498:
[----:B------:R-:W-:Y:S05]  /*e360*/  BSYNC B1 ;  /* 0x0000000000017941 */ /* 0x000fea0003800000 */
.L_x_4496:
        /* <DEDUP_REMOVED lines=16> */
.L_x_4502:
[----:B------:R-:W-:Y:S05]  /*e470*/  BSYNC B2 ;  /* 0x0000000000027941 */ /* 0x000fea0003800000 */
.L_x_4501:
        /* <DEDUP_REMOVED lines=44> */
.L_x_4500:
[----:B------:R-:W-:Y:S05]  /*e740*/  BSYNC B1 ;  /* 0x0000000000017941 */ /* 0x000fea0003800000 */
.L_x_4499:
        /* <DEDUP_REMOVED lines=11> */
[----:B------:R-:W-:Y:S02]  /*e800*/  HADD2.F32 R56, -RZ, R52.H1_H1 ;  /* 0x30000034ff387230 */ /* 0x000fe40000004100 */
[----:B------:R-:W-:-:S03]  /*e810*/  IMAD.MOV.U32 R60, RZ, RZ, R61 ;  /* 0x000000ffff3c7224 */ /* 0x000fc600078e003d */
[----:B------:R-:W-:Y:S01]  /*e820*/  FADD.FTZ R209, R56, R209 ;  /* 0x000000d138d17221 */ /* 0x000fe20000010000 */
[----:B------:R-:W-:Y:S06]  /*e830*/  BRA `(.L_x_4504) ;  /* 0x0000000400587947 */ /* 0x000fec0003800000 */
.L_x_4503:
        /* <DEDUP_REMOVED lines=12> */
.L_x_4506:
[----:B------:R-:W-:-:S07]  /*e900*/  MOV R56, R198 ;  /* 0x000000c600387202 */ /* 0x000fce0000000f00 */
.L_x_4507:
[----:B------:R-:W-:Y:S05]  /*e910*/  BSYNC B1 ;  /* 0x0000000000017941 */ /* 0x000fea0003800000 */
.L_x_4505:
        /* <DEDUP_REMOVED lines=16> */
.L_x_4511:
[----:B------:R-:W-:Y:S05]  /*ea20*/  BSYNC B2 ;  /* 0x0000000000027941 */ /* 0x000fea0003800000 */
.L_x_4510:
        /* <DEDUP_REMOVED lines=44> */
.L_x_4509:
[----:B------:R-:W-:Y:S05]  /*ecf0*/  BSYNC B1 ;  /* 0x0000000000017941 */ /* 0x000fea0003800000 */
.L_x_4508:
        /* <DEDUP_REMOVED lines=10> */
.L_x_4504:
        /* <DEDUP_REMOVED lines=12> */
.L_x_4513:
[----:B------:R-:W-:-:S07]  /*ee60*/  IMAD.MOV.U32 R56, RZ, RZ, R198 ;  /* 0x000000ffff387224 */ /* 0x000fce00078e00c6 */
.L_x_4514:
[----:B------:R-:W-:Y:S05]  /*ee70*/  BSYNC B1 ;  /* 0x0000000000017941 */ /* 0x000fea0003800000 */
.L_x_4512:
        /* <DEDUP_REMOVED lines=16> */
.L_x_4518:
[----:B------:R-:W-:Y:S05]  /*ef80*/  BSYNC B2 ;  /* 0x0000000000027941 */ /* 0x000fea0003800000 */
.L_x_4517:
        /* <DEDUP_REMOVED lines=44> */
.L_x_4516:
[----:B------:R-:W-:Y:S05]  /*f250*/  BSYNC B1 ;  /* 0x0000000000017941 */ /* 0x000fea0003800000 */
.L_x_4515:
        /* <DEDUP_REMOVED lines=15> */
.L_x_4519:
        /* <DEDUP_REMOVED lines=12> */
.L_x_4522:
[----:B------:R-:W-:-:S07]  /*f410*/  MOV R56, R198 ;  /* 0x000000c600387202 */ /* 0x000fce0000000f00 */
.L_x_4523:
[----:B------:R-:W-:Y:S05]  /*f420*/  BSYNC B1 ;  /* 0x0000000000017941 */ /* 0x000fea0003800000 */
.L_x_4521:
        /* <DEDUP_REMOVED lines=16> */
.L_x_4527:
[----:B------:R-:W-:Y:S05]  /*f530*/  BSYNC B2 ;  /* 0x0000000000027941 */ /* 0x000fea0003800000 */
.L_x_4526:
        /* <DEDUP_REMOVED lines=44> */
.L_x_4525:
[----:B------:R-:W-:Y:S05]  /*f800*/  BSYNC B1 ;  /* 0x0000000000017941 */ /* 0x000fea0003800000 */
.L_x_4524:
        /* <DEDUP_REMOVED lines=10> */
.L_x_4520:
        /* <DEDUP_REMOVED lines=12> */
.L_x_4529:
[----:B------:R-:W-:-:S07]  /*f970*/  IMAD.MOV.U32 R56, RZ, RZ, R198 ;  /* 0x000000ffff387224 */ /* 0x000fce00078e00c6 */
.L_x_4530:
[----:B------:R-:W-:Y:S05]  /*f980*/  BSYNC B1 ;  /* 0x0000000000017941 */ /* 0x000fea0003800000 */
.L_x_4528:
        /* <DEDUP_REMOVED lines=16> */
.L_x_4534:
[----:B------:R-:W-:Y:S05]  /*fa90*/  BSYNC B2 ;  /* 0x0000000000027941 */ /* 0x000fea0003800000 */
.L_x_4533:
        /* <DEDUP_REMOVED lines=44> */
.L_x_4532:
[----:B------:R-:W-:Y:S05]  /*fd60*/  BSYNC B1 ;  /* 0x0000000000017941 */ /* 0x000fea0003800000 */
.L_x_4531:
        /* <DEDUP_REMOVED lines=15> */
.L_x_4535:
        /* <DEDUP_REMOVED lines=12> */
.L_x_4538:
[----:B------:R-:W-:-:S07]  /*ff20*/  MOV R187, R198 ;  /* 0x000000c600bb7202 */ /* 0x000fce0000000f00 */
.L_x_4539:
[----:B------:R-:W-:Y:S05]  /*ff30*/  BSYNC B1 ;  /* 0x0000000000017941 */ /* 0x000fea0003800000 */
.L_x_4537:
        /* <DEDUP_REMOVED lines=16> */
.L_x_4543:
[----:B------:R-:W-:Y:S05]  /*10040*/  BSYNC B2 ;  /* 0x0000000000027941 */ /* 0x000fea0003800000 */
.L_x_4542:
        /* <DEDUP_REMOVED lines=44> */
.L_x_4541:
[----:B------:R-:W-:Y:S05]  /*10310*/  BSYNC B1 ;  /* 0x0000000000017941 */ /* 0x000fea0003800000 */
.L_x_4540:
        /* <DEDUP_REMOVED lines=10> */
.L_x_4536:
        /* <DEDUP_REMOVED lines=12> */
.L_x_4545:
[----:B------:R-:W-:-:S07]  /*10480*/  IMAD.MOV.U32 R195, RZ, RZ, R198 ;  /* 0x000000ffffc37224 */ /* 0x000fce00078e00c6 */
.L_x_4546:
[----:B------:R-:W-:Y:S05]  /*10490*/  BSYNC B1 ;  /* 0x0000000000017941 */ /* 0x000fea0003800000 */
.L_x_4544:
        /* <DEDUP_REMOVED lines=16> */
.L_x_4550:
[----:B------:R-:W-:Y:S05]  /*105a0*/  BSYNC B2 ;  /* 0x0000000000027941 */ /* 0x000fea0003800000 */
.L_x_4549:
        /* <DEDUP_REMOVED lines=44> */
.L_x_4548:
[----:B------:R-:W-:Y:S05]  /*10870*/  BSYNC B1 ;  /* 0x0000000000017941 */ /* 0x000fea0003800000 */
.L_x_4547:
        /* <DEDUP_REMOVED lines=15> */
.L_x_4551:
        /* <DEDUP_REMOVED lines=12> */
.L_x_4554:
[----:B------:R-:W-:-:S07]  /*10a30*/  MOV R186, R198 ;  /* 0x000000c600ba7202 */ /* 0x000fce0000000f00 */
.L_x_4555:
[----:B------:R-:W-:Y:S05]  /*10a40*/  BSYNC B1 ;  /* 0x0000000000017941 */ /* 0x000fea0003800000 */
.L_x_4553:
        /* <DEDUP_REMOVED lines=16> */
.L_x_4559:
[----:B------:R-:W-:Y:S05]  /*10b50*/  BSYNC B2 ;  /* 0x0000000000027941 */ /* 0x000fea0003800000 */
.L_x_4558:
        /* <DEDUP_REMOVED lines=44> */
.L_x_4557:
[----:B------:R-:W-:Y:S05]  /*10e20*/  BSYNC B1 ;  /* 0x0000000000017941 */ /* 0x000fea0003800000 */
.L_x_4556:
        /* <DEDUP_REMOVED lines=10> */
.L_x_4552:
        /* <DEDUP_REMOVED lines=12> */
.L_x_4561:
[----:B------:R-:W-:-:S07]  /*10f90*/  IMAD.MOV.U32 R195, RZ, RZ, R198 ;  /* 0x000000ffffc37224 */ /* 0x000fce00078e00c6 */
.L_x_4562:
[----:B------:R-:W-:Y:S05]  /*10fa0*/  BSYNC B1 ;  /* 0x0000000000017941 */ /* 0x000fea0003800000 */
.L_x_4560:
        /* <DEDUP_REMOVED lines=16> */
.L_x_4566:
[----:B------:R-:W-:Y:S05]  /*110b0*/  BSYNC B2 ;  /* 0x0000000000027941 */ /* 0x000fea0003800000 */
.L_x_4565:
        /* <DEDUP_REMOVED lines=44> */
.L_x_4564:
[----:B------:R-:W-:Y:S05]  /*11380*/  BSYNC B1 ;  /* 0x0000000000017941 */ /* 0x000fea0003800000 */
.L_x_4563:
        /* <DEDUP_REMOVED lines=13> */
.L_x_4567:
        /* <DEDUP_REMOVED lines=12> */
.L_x_4570:
[----:B------:R-:W-:-:S07]  /*11520*/  MOV R58, R198 ;  /* 0x000000c6003a7202 */ /* 0x000fce0000000f00 */
.L_x_4571:
[----:B------:R-:W-:Y:S05]  /*11530*/  BSYNC B1 ;  /* 0x0000000000017941 */ /* 0x000fea0003800000 */
.L_x_4569:
        /* <DEDUP_REMOVED lines=16> */
.L_x_4575:
[----:B------:R-:W-:Y:S05]  /*11640*/  BSYNC B2 ;  /* 0x0000000000027941 */ /* 0x000fea0003800000 */
.L_x_4574:
        /* <DEDUP_REMOVED lines=44> */
.L_x_4573:
[----:B------:R-:W-:Y:S05]  /*11910*/  BSYNC B1 ;  /* 0x0000000000017941 */ /* 0x000fea0003800000 */
.L_x_4572:
        /* <DEDUP_REMOVED lines=10> */
.L_x_4568:
        /* <DEDUP_REMOVED lines=12> */
.L_x_4577:
[----:B------:R-:W-:-:S07]  /*11a80*/  IMAD.MOV.U32 R58, RZ, RZ, R198 ;  /* 0x000000ffff3a7224 */ /* 0x000fce00078e00c6 */
.L_x_4578:
[----:B------:R-:W-:Y:S05]  /*11a90*/  BSYNC B1 ;  /* 0x0000000000017941 */ /* 0x000fea0003800000 */
.L_x_4576:
        /* <DEDUP_REMOVED lines=16> */
.L_x_4582:
[----:B------:R-:W-:Y:S05]  /*11ba0*/  BSYNC B2 ;  /* 0x0000000000027941 */ /* 0x000fea0003800000 */
.L_x_4581:
        /* <DEDUP_REMOVED lines=44> */
.L_x_4580:
[----:B------:R-:W-:Y:S05]  /*11e70*/  BSYNC B1 ;  /* 0x0000000000017941 */ /* 0x000fea0003800000 */
.L_x_4579:
        /* <DEDUP_REMOVED lines=13> */
.L_x_4583:
        /* <DEDUP_REMOVED lines=12> */
.L_x_4586:
[----:B------:R-:W-:-:S07]  /*12010*/  MOV R58, R198 ;  /* 0x000000c6003a7202 */ /* 0x000fce0000000f00 */
.L_x_4587:
[----:B------:R-:W-:Y:S05]  /*12020*/  BSYNC B1 ;  /* 0x0000000000017941 */ /* 0x000fea0003800000 */
.L_x_4585:
        /* <DEDUP_REMOVED lines=16> */
.L_x_4591:
[----:B------:R-:W-:Y:S05]  /*12130*/  BSYNC B2 ;  /* 0x0000000000027941 */ /* 0x000fea0003800000 */
.L_x_4590:
        /* <DEDUP_REMOVED lines=44> */
.L_x_4589:
[----:B------:R-:W-:Y:S05]  /*12400*/  BSYNC B1 ;  /* 0x0000000000017941 */ /* 0x000fea0003800000 */
.L_x_4588:
        /* <DEDUP_REMOVED lines=10> */
.L_x_4584:
        /* <DEDUP_REMOVED lines=12> */
.L_x_4593:
[----:B------:R-:W-:-:S07]  /*12570*/  IMAD.MOV.U32 R58, RZ, RZ, R198 ;  /* 0x000000ffff3a7224 */ /* 0x000fce00078e00c6 */
.L_x_4594:
[----:B------:R-:W-:Y:S05]  /*12580*/  BSYNC B1 ;  /* 0x0000000000017941 */ /* 0x000fea0003800000 */
.L_x_4592:
        /* <DEDUP_REMOVED lines=16> */
.L_x_4598:
[----:B------:R-:W-:Y:S05]  /*12690*/  BSYNC B2 ;  /* 0x0000000000027941 */ /* 0x000fea0003800000 */
.L_x_4597:
        /* <DEDUP_REMOVED lines=44> */
.L_x_4596:
[----:B------:R-:W-:Y:S05]  /*12960*/  BSYNC B1 ;  /* 0x0000000000017941 */ /* 0x000fea0003800000 */
.L_x_4595:
        /* <DEDUP_REMOVED lines=13> */
.L_x_4599:
        /* <DEDUP_REMOVED lines=12> */
.L_x_4602:
[----:B------:R-:W-:-:S07]  /*12b00*/  MOV R183, R198 ;  /* 0x000000c600b77202 */ /* 0x000fce0000000f00 */
.L_x_4603:
[----:B------:R-:W-:Y:S05]  /*12b10*/  BSYNC B1 ;  /* 0x0000000000017941 */ /* 0x000fea0003800000 */
.L_x_4601:
        /* <DEDUP_REMOVED lines=16> */
.L_x_4607:
[----:B------:R-:W-:Y:S05]  /*12c20*/  BSYNC B2 ;  /* 0x0000000000027941 */ /* 0x000fea0003800000 */
.L_x_4606:
        /* <DEDUP_REMOVED lines=44> */
.L_x_4605:
[----:B------:R-:W-:Y:S05]  /*12ef0*/  BSYNC B1 ;  /* 0x0000000000017941 */ /* 0x000fea0003800000 */
.L_x_4604:
        /* <DEDUP_REMOVED lines=10> */
.L_x_4600:
        /* <DEDUP_REMOVED lines=54> */
.L_x_4608:
[----:B------:R-:W-:-:S07]  /*13300*/  VIADD R241, R241, 0x80 ;  /* 0x00000080f1f17836 */ /* 0x000fce0000000000 */
.L_x_4479:
[----:B------:R-:W-:Y:S05]  /*13310*/  BSYNC B0 ;  /* 0x0000000000007941 */ /* 0x000fea0003800000 */
.L_x_4478:
        /* <DEDUP_REMOVED lines=29> */
.L_x_4612:
[----:B------:R-:W-:-:S07]  /*134f0*/  MOV R203, R198 ;  /* 0x000000c600cb7202 */ /* 0x000fce0000000f00 */
.L_x_4613:
[----:B------:R-:W-:Y:S05]  /*13500*/  BSYNC B1 ;  /* 0x0000000000017941 */ /* 0x000fea0003800000 */
.L_x_4611:
        /* <DEDUP_REMOVED lines=16> */
.L_x_4617:
[----:B------:R-:W-:Y:S05]  /*13610*/  BSYNC B2 ;  /* 0x0000000000027941 */ /* 0x000fea0003800000 */
.L_x_4616:
        /* <DEDUP_REMOVED lines=44> */
.L_x_4615:
[----:B------:R-:W-:Y:S05]  /*138e0*/  BSYNC B1 ;  /* 0x0000000000017941 */ /* 0x000fea0003800000 */
.L_x_4614:
        /* <DEDUP_REMOVED lines=16> */
[----:B------:R-:W-:-:S05]  /*139f0*/  HADD2.F32 R60, -RZ, R52.H0_H0 ;  /* 0x20000034ff3c7230 */ /* 0x000fca0000004100 */
[----:B------:R-:W-:Y:S01]  /*13a00*/  FADD.FTZ R203, R60, R203 ;  /* 0x000000cb3ccb7221 */ /* 0x000fe20000010000 */
[----:B------:R-:W-:Y:S01]  /*13a10*/  IMAD.MOV.U32 R60, RZ, RZ, R211 ;  /* 0x000000ffff3c7224 */ /* 0x000fe200078e00d3 */
[----:B------:R-:W-:Y:S06]  /*13a20*/  BRA `(.L_x_4619) ;  /* 0x0000000400587947 */ /* 0x000fec0003800000 */
.L_x_4618:
        /* <DEDUP_REMOVED lines=12> */
.L_x_4621:
[----:B------:R-:W-:-:S07]  /*13af0*/  MOV R190, R198 ;  /* 0x000000c600be7202 */ /* 0x000fce0000000f00 */
.L_x_4622:
[----:B------:R-:W-:Y:S05]  /*13b00*/  BSYNC B1 ;  /* 0x0000000000017941 */ /* 0x000fea0003800000 */
.L_x_4620:
        /* <DEDUP_REMOVED lines=16> */
.L_x_4626:
[----:B------:R-:W-:Y:S05]  /*13c10*/  BSYNC B2 ;  /* 0x0000000000027941 */ /* 0x000fea0003800000 */
.L_x_4625:
        /* <DEDUP_REMOVED lines=44> */
.L_x_4624:
[----:B------:R-:W-:Y:S05]  /*13ee0*/  BSYNC B1 ;  /* 0x0000000000017941 */ /* 0x000fea0003800000 */
.L_x_4623:
        /* <DEDUP_REMOVED lines=10> */
.L_x_4619:
        /* <DEDUP_REMOVED lines=12> */
.L_x_4628:
[----:B------:R-:W-:-:S07]  /*14050*/  IMAD.MOV.U32 R195, RZ, RZ, R198 ;  /* 0x000000ffffc37224 */ /* 0x000fce00078e00c6 */
.L_x_4629:
[----:B------:R-:W-:Y:S05]  /*14060*/  BSYNC B1 ;  /* 0x0000000000017941 */ /* 0x000fea0003800000 */
.L_x_4627:
        /* <DEDUP_REMOVED lines=16> */
.L_x_4633:
[----:B------:R-:W-:Y:S05]  /*14170*/  BSYNC B2 ;  /* 0x0000000000027941 */ /* 0x000fea0003800000 */
.L_x_4632:
        /* <DEDUP_REMOVED lines=44> */
.L_x_4631:
[----:B------:R-:W-:Y:S05]  /*14440*/  BSYNC B1 ;  /* 0x0000000000017941 */ /* 0x000fea0003800000 */
.L_x_4630:
        /* <DEDUP_REMOVED lines=15> */
.L_x_4634:
        /* <DEDUP_REMOVED lines=12> */
.L_x_4637:
[----:B------:R-:W-:-:S07]  /*14600*/  MOV R56, R198 ;  /* 0x000000c600387202 */ /* 0x000fce0000000f00 */
.L_x_4638:
[----:B------:R-:W-:Y:S05]  /*14610*/  BSYNC B1 ;  /* 0x0000000000017941 */ /* 0x000fea0003800000 */
.L_x_4636:
        /* <DEDUP_REMOVED lines=16> */
.L_x_4642:
[----:B------:R-:W-:Y:S05]  /*14720*/  BSYNC B2 ;  /* 0x0000000000027941 */ /* 0x000fea0003800000 */
.L_x_4641:
        /* <DEDUP_REMOVED lines=44> */
.L_x_4640:
[----:B------:R-:W-:Y:S05]  /*149f0*/  BSYNC B1 ;  /* 0x0000000000017941 */ /* 0x000fea0003800000 */
.L_x_4639:
        /* <DEDUP_REMOVED lines=10> */
.L_x_4635:
        /* <DEDUP_REMOVED lines=12> */
.L_x_4644:
[----:B------:R-:W-:-:S07]  /*14b60*/  IMAD.MOV.U32 R56, RZ, RZ, R198 ;  /* 0x000000ffff387224 */ /* 0x000fce00078e00c6 */
.L_x_4645:
[----:B------:R-:W-:Y:S05]  /*14b70*/  BSYNC B1 ;  /* 0x0000000000017941 */ /* 0x000fea0003800000 */
.L_x_4643:
        /* <DEDUP_REMOVED lines=16> */
.L_x_4649:
[----:B------:R-:W-:Y:S05]  /*14c80*/  BSYNC B2 ;  /* 0x0000000000027941 */ /* 0x000fea0003800000 */
.L_x_4648:
        /* <DEDUP_REMOVED lines=44> */
.L_x_4647:
[----:B------:R-:W-:Y:S05]  /*14f50*/  BSYNC B1 ;  /* 0x0000000000017941 */ /* 0x000fea0003800000 */
.L_x_4646:
        /* <DEDUP_REMOVED lines=15> */
.L_x_4650:
        /* <DEDUP_REMOVED lines=12> */
.L_x_4653:
[----:B------:R-:W-:-:S07]  /*15110*/  MOV R56, R198 ;  /* 0x000000c600387202 */ /* 0x000fce0000000f00 */
.L_x_4654:
[----:B------:R-:W-:Y:S05]  /*15120*/  BSYNC B1 ;  /* 0x0000000000017941 */ /* 0x000fea0003800000 */
.L_x_4652:
        /* <DEDUP_REMOVED lines=16> */
.L_x_4658:
[----:B------:R-:W-:Y:S05]  /*15230*/  BSYNC B2 ;  /* 0x0000000000027941 */ /* 0x000fea0003800000 */
.L_x_4657:
        /* <DEDUP_REMOVED lines=44> */
.L_x_4656:
[----:B------:R-:W-:Y:S05]  /*15500*/  BSYNC B1 ;  /* 0x0000000000017941 */ /* 0x000fea0003800000 */
.L_x_4655:
        /* <DEDUP_REMOVED lines=10> */
.L_x_4651:
        /* <DEDUP_REMOVED lines=12> */
.L_x_4660:
[----:B------:R-:W-:-:S07]  /*15670*/  IMAD.MOV.U32 R56, RZ, RZ, R198 ;  /* 0x000000ffff387224 */ /* 0x000fce00078e00c6 */
.L_x_4661:
[----:B------:R-:W-:Y:S05]  /*15680*/  BSYNC B1 ;  /* 0x0000000000017941 */ /* 0x000fea0003800000 */
.L_x_4659:
        /* <DEDUP_REMOVED lines=16> */
.L_x_4665:
[----:B------:R-:W-:Y:S05]  /*15790*/  BSYNC B2 ;  /* 0x0000000000027941 */ /* 0x000fea0003800000 */
.L_x_4664:
        /* <DEDUP_REMOVED lines=44> */
.L_x_4663:
[----:B------:R-:W-:Y:S05]  /*15a60*/  BSYNC B1 ;  /* 0x0000000000017941 */ /* 0x000fea0003800000 */
.L_x_4662:
        /* <DEDUP_REMOVED lines=15> */
.L_x_4666:
        /* <DEDUP_REMOVED lines=12> */
.L_x_4669:
[----:B------:R-:W-:-:S07]  /*15c20*/  MOV R187, R198 ;  /* 0x000000c600bb7202 */ /* 0x000fce0000000f00 */
.L_x_4670:
[----:B------:R-:W-:Y:S05]  /*15c30*/  BSYNC B1 ;  /* 0x0000000000017941 */ /* 0x000fea0003800000 */
.L_x_4668:
        /* <DEDUP_REMOVED lines=16> */
.L_x_4674:
[----:B------:R-:W-:Y:S05]  /*15d40*/  BSYNC B2 ;  /* 0x0000000000027941 */ /* 0x000fea0003800000 */
.L_x_4673:
        /* <DEDUP_REMOVED lines=44> */
.L_x_4672:
[----:B------:R-:W-:Y:S05]  /*16010*/  BSYNC B1 ;  /* 0x0000000000017941 */ /* 0x000fea0003800000 */
.L_x_4671:
        /* <DEDUP_REMOVED lines=10> */
.L_x_4667:
        /* <DEDUP_REMOVED lines=12> */
.L_x_4676:
[----:B------:R-:W-:-:S07]  /*16180*/  IMAD.MOV.U32 R195, RZ, RZ, R198 ;  /* 0x000000ffffc37224 */ /* 0x000fce00078e00c6 */
.L_x_4677:
[----:B------:R-:W-:Y:S05]  /*16190*/  BSYNC B1 ;  /* 0x0000000000017941 */ /* 0x000fea0003800000 */
.L_x_4675:
        /* <DEDUP_REMOVED lines=16> */
.L_x_4681:
[----:B------:R-:W-:Y:S05]  /*162a0*/  BSYNC B2 ;  /* 0x0000000000027941 */ /* 0x000fea0003800000 */
.L_x_4680:
        /* <DEDUP_REMOVED lines=44> */
.L_x_4679:
[----:B------:R-:W-:Y:S05]  /*16570*/  BSYNC B1 ;  /* 0x0000000000017941 */ /* 0x000fea0003800000 */
.L_x_4678:
        /* <DEDUP_REMOVED lines=15> */
.L_x_4682:
        /* <DEDUP_REMOVED lines=12> */
.L_x_4685:
[----:B------:R-:W-:-:S07]  /*16730*/  MOV R186, R198 ;  /* 0x000000c600ba7202 */ /* 0x000fce0000000f00 */
.L_x_4686:
[----:B------:R-:W-:Y:S05]  /*16740*/  BSYNC B1 ;  /* 0x0000000000017941 */ /* 0x000fea0003800000 */
.L_x_4684:
        /* <DEDUP_REMOVED lines=16> */
.L_x_4690:
[----:B------:R-:W-:Y:S05]  /*16850*/  BSYNC B2 ;  /* 0x0000000000027941 */ /* 0x000fea0003800000 */
.L_x_4689:
        /* <DEDUP_REMOVED lines=44> */
.L_x_4688:
[----:B------:R-:W-:Y:S05]  /*16b20*/  BSYNC B1 ;  /* 0x0000000000017941 */ /* 0x000fea0003800000 */
.L_x_4687:
        /* <DEDUP_REMOVED lines=10> */
.L_x_4683:
        /* <DEDUP_REMOVED lines=12> */
.L_x_4692:
[----:B------:R-:W-:-:S07]  /*16c90*/  IMAD.MOV.U32 R195, RZ, RZ, R198 ;  /* 0x000000ffffc37224 */ /* 0x000fce00078e00c6 */
.L_x_4693:
[----:B------:R-:W-:Y:S05]  /*16ca0*/  BSYNC B1 ;  /* 0x0000000000017941 */ /* 0x000fea0003800000 */
.L_x_4691:
        /* <DEDUP_REMOVED lines=16> */
.L_x_4697:
[----:B------:R-:W-:Y:S05]  /*16db0*/  BSYNC B2 ;  /* 0x0000000000027941 */ /* 0x000fea0003800000 */
.L_x_4696:
        /* <DEDUP_REMOVED lines=44> */
.L_x_4695:
[----:B------:R-:W-:Y:S05]  /*17080*/  BSYNC B1 ;  /* 0x0000000000017941 */ /* 0x000fea0003800000 */
.L_x_4694:
        /* <DEDUP_REMOVED lines=13> */
.L_x_4698:
        /* <DEDUP_REMOVED lines=12> */
.L_x_4701:
[----:B------:R-:W-:-:S07]  /*17220*/  MOV R58, R198 ;  /* 0x000000c6003a7202 */ /* 0x000fce0000000f00 */
.L_x_4702:
[----:B------:R-:W-:Y:S05]  /*17230*/  BSYNC B1 ;  /* 0x0000000000017941 */ /* 0x000fea0003800000 */
.L_x_4700:
        /* <DEDUP_REMOVED lines=16> */
.L_x_4706:
[----:B------:R-:W-:Y:S05]  /*17340*/  BSYNC B2 ;  /* 0x0000000000027941 */ /* 0x000fea0003800000 */
.L_x_4705:
        /* <DEDUP_REMOVED lines=44> */
.L_x_4704:
[----:B------:R-:W-:Y:S05]  /*17610*/  BSYNC B1 ;  /* 0x0000000000017941 */ /* 0x000fea0003800000 */
.L_x_4703:
        /* <DEDUP_REMOVED lines=10> */
.L_x_4699:
        /* <DEDUP_REMOVED lines=12> */
.L_x_4708:
[----:B------:R-:W-:-:S07]  /*17780*/  IMAD.MOV.U32 R58, RZ, RZ, R198 ;  /* 0x000000ffff3a7224 */ /* 0x000fce00078e00c6 */
.L_x_4709:
[----:B------:R-:W-:Y:S05]  /*17790*/  BSYNC B1 ;  /* 0x0000000000017941 */ /* 0x000fea0003800000 */
.L_x_4707:
        /* <DEDUP_REMOVED lines=16> */
.L_x_4713:
[----:B------:R-:W-:Y:S05]  /*178a0*/  BSYNC B2 ;  /* 0x0000000000027941 */ /* 0x000fea0003800000 */
.L_x_4712:
        /* <DEDUP_REMOVED lines=44> */
.L_x_4711:
[----:B------:R-:W-:Y:S05]  /*17b70*/  BSYNC B1 ;  /* 0x0000000000017941 */ /* 0x000fea0003800000 */
.L_x_4710:
        /* <DEDUP_REMOVED lines=13> */
.L_x_4714:
        /* <DEDUP_REMOVED lines=12> */
.L_x_4717:
[----:B------:R-:W-:-:S07]  /*17d10*/  MOV R58, R198 ;  /* 0x000000c6003a7202 */ /* 0x000fce0000000f00 */
.L_x_4718:
[----:B------:R-:W-:Y:S05]  /*17d20*/  BSYNC B1 ;  /* 0x0000000000017941 */ /* 0x000fea0003800000 */
.L_x_4716:
        /* <DEDUP_REMOVED lines=16> */
.L_x_4722:
[----:B------:R-:W-:Y:S05]  /*17e30*/  BSYNC B2 ;  /* 0x0000000000027941 */ /* 0x000fea0003800000 */
.L_x_4721:
        /* <DEDUP_REMOVED lines=44> */
.L_x_4720:
[----:B------:R-:W-:Y:S05]  /*18100*/  BSYNC B1 ;  /* 0x0000000000017941 */ /* 0x000fea0003800000 */
.L_x_4719:
        /* <DEDUP_REMOVED lines=10> */
.L_x_4715:
        /* <DEDUP_REMOVED lines=12> */
.L_x_4724:
[----:B------:R-:W-:-:S07]  /*18270*/  IMAD.MOV.U32 R58, RZ, RZ, R198 ;  /* 0x000000ffff3a7224 */ /* 0x000fce00078e00c6 */
.L_x_4725:
[----:B------:R-:W-:Y:S05]  /*18280*/  BSYNC B1 ;  /* 0x0000000000017941 */ /* 0x000fea0003800000 */
.L_x_4723:
        /* <DEDUP_REMOVED lines=16> */
.L_x_4729:
[----:B------:R-:W-:Y:S05]  /*18390*/  BSYNC B2 ;  /* 0x0000000000027941 */ /* 0x000fea0003800000 */
.L_x_4728:
        /* <DEDUP_REMOVED lines=44> */
.L_x_4727:
[----:B------:R-:W-:Y:S05]  /*18660*/  BSYNC B1 ;  /* 0x0000000000017941 */ /* 0x000fea0003800000 */
.L_x_4726:
        /* <DEDUP_REMOVED lines=13> */
.L_x_4730:
        /* <DEDUP_REMOVED lines=12> */
.L_x_4733:
[----:B------:R-:W-:-:S07]  /*18800*/  MOV R183, R198 ;  /* 0x000000c600b77202 */ /* 0x000fce0000000f00 */
.L_x_4734:
[----:B------:R-:W-:Y:S05]  /*18810*/  BSYNC B1 ;  /* 0x0000000000017941 */ /* 0x000fea0003800000 */
.L_x_4732:
        /* <DEDUP_REMOVED lines=16> */
.L_x_4738:
[----:B------:R-:W-:Y:S05]  /*18920*/  BSYNC B2 ;  /* 0x0000000000027941 */ /* 0x000fea0003800000 */
.L_x_4737:
        /* <DEDUP_REMOVED lines=44> */
.L_x_4736:
[----:B------:R-:W-:Y:S05]  /*18bf0*/  BSYNC B1 ;  /* 0x0000000000017941 */ /* 0x000fea0003800000 */
.L_x_4735:
        /* <DEDUP_REMOVED lines=10> */
.L_x_4731:
        /* <DEDUP_REMOVED lines=54> */
.L_x_4739:
[----:B------:R-:W-:-:S07]  /*19000*/  VIADD R241, R241, 0x80 ;  /* 0x00000080f1f17836 */ /* 0x000fce0000000000 */
.L_x_4610:
[----:B------:R-:W-:Y:S05]  /*19010*/  BSYNC B0 ;  /* 0x0000000000007941 */ /* 0x000fea0003800000 */
.L_x_4609:
        /* <DEDUP_REMOVED lines=29> */
.L_x_4743:
[----:B------:R-:W-:-:S07]  /*191f0*/  MOV R204, R198 ;  /* 0x000000c600cc7202 */ /* 0x000fce0000000f00 */
.L_x_4744:
[----:B------:R-:W-:Y:S05]  /*19200*/  BSYNC B1 ;  /* 0x0000000000017941 */ /* 0x000fea0003800000 */
.L_x_4742:
        /* <DEDUP_REMOVED lines=16> */
.L_x_4748:
[----:B------:R-:W-:Y:S05]  /*19310*/  BSYNC B2 ;  /* 0x0000000000027941 */ /* 0x000fea0003800000 */
.L_x_4747:
        /* <DEDUP_REMOVED lines=44> */
.L_x_4746:
[----:B------:R-:W-:Y:S05]  /*195e0*/  BSYNC B1 ;  /* 0x0000000000017941 */ /* 0x000fea0003800000 */
.L_x_4745:
        /* <DEDUP_REMOVED lines=20> */
.L_x_4749:
        /* <DEDUP_REMOVED lines=12> */
.L_x_4752:
[----:B------:R-:W-:-:S07]  /*197f0*/  MOV R190, R198 ;  /* 0x000000c600be7202 */ /* 0x000fce0000000f00 */
.L_x_4753:
[----:B------:R-:W-:Y:S05]  /*19800*/  BSYNC B1 ;  /* 0x0000000000017941 */ /* 0x000fea0003800000 */
.L_x_4751:
        /* <DEDUP_REMOVED lines=16> */
.L_x_4757:
[----:B------:R-:W-:Y:S05]  /*19910*/  BSYNC B2 ;  /* 0x0000000000027941 */ /* 0x000fea0003800000 */
.L_x_4756:
        /* <DEDUP_REMOVED lines=44> */
.L_x_4755:
[----:B------:R-:W-:Y:S05]  /*19be0*/  BSYNC B1 ;  /* 0x0000000000017941 */ /* 0x000fea0003800000 */
.L_x_4754:
        /* <DEDUP_REMOVED lines=10> */
.L_x_4750:
        /* <DEDUP_REMOVED lines=12> */
.L_x_4759:
[----:B------:R-:W-:-:S07]  /*19d50*/  IMAD.MOV.U32 R195, RZ, RZ, R198 ;  /* 0x000000ffffc37224 */ /* 0x000fce00078e00c6 */
.L_x_4760:
[----:B------:R-:W-:Y:S05]  /*19d60*/  BSYNC B1 ;  /* 0x0000000000017941 */ /* 0x000fea0003800000 */
.L_x_4758:
        /* <DEDUP_REMOVED lines=16> */
.L_x_4764:
[----:B------:R-:W-:Y:S05]  /*19e70*/  BSYNC B2 ;  /* 0x0000000000027941 */ /* 0x000fea0003800000 */
.L_x_4763:
        /* <DEDUP_REMOVED lines=44> */
.L_x_4762:
[----:B------:R-:W-:Y:S05]  /*1a140*/  BSYNC B1 ;  /* 0x0000000000017941 */ /* 0x000fea0003800000 */
.L_x_4761:
        /* <DEDUP_REMOVED lines=15> */
.L_x_4765:
        /* <DEDUP_REMOVED lines=12> */
.L_x_4768:
[----:B------:R-:W-:-:S07]  /*1a300*/  MOV R56, R198 ;  /* 0x000000c600387202 */ /* 0x000fce0000000f00 */
.L_x_4769:
[----:B------:R-:W-:Y:S05]  /*1a310*/  BSYNC B1 ;  /* 0x0000000000017941 */ /* 0x000fea0003800000 */
.L_x_4767:
        /* <DEDUP_REMOVED lines=16> */
.L_x_4773:
[----:B------:R-:W-:Y:S05]  /*1a420*/  BSYNC B2 ;  /* 0x0000000000027941 */ /* 0x000fea0003800000 */
.L_x_4772:
        /* <DEDUP_REMOVED lines=44> */
.L_x_4771:
[----:B------:R-:W-:Y:S05]  /*1a6f0*/  BSYNC B1 ;  /* 0x0000000000017941 */ /* 0x000fea0003800000 */
.L_x_4770:
        /* <DEDUP_REMOVED lines=10> */
.L_x_4766:
        /* <DEDUP_REMOVED lines=12> */
.L_x_4775:
[----:B------:R-:W-:-:S07]  /*1a860*/  IMAD.MOV.U32 R56, RZ, RZ, R198 ;  /* 0x000000ffff387224 */ /* 0x000fce00078e00c6 */
.L_x_4776:
[----:B------:R-:W-:Y:S05]  /*1a870*/  BSYNC B1 ;  /* 0x0000000000017941 */ /* 0x000fea0003800000 */
.L_x_4774:
        /* <DEDUP_REMOVED lines=16> */
.L_x_4780:
[----:B------:R-:W-:Y:S05]  /*1a980*/  BSYNC B2 ;  /* 0x0000000000027941 */ /* 0x000fea0003800000 */
.L_x_4779:
        /* <DEDUP_REMOVED lines=44> */
.L_x_4778:
[----:B------:R-:W-:Y:S05]  /*1ac50*/  BSYNC B1 ;  /* 0x0000000000017941 */ /* 0x000fea0003800000 */
.L_x_4777:
        /* <DEDUP_REMOVED lines=15> */
.L_x_4781:
        /* <DEDUP_REMOVED lines=12> */
.L_x_4784:
[----:B------:R-:W-:-:S07]  /*1ae10*/  MOV R56, R198 ;  /* 0x000000c600387202 */ /* 0x000fce0000000f00 */
.L_x_4785:
[----:B------:R-:W-:Y:S05]  /*1ae20*/  BSYNC B1 ;  /* 0x0000000000017941 */ /* 0x000fea0003800000 */
.L_x_4783:
        /* <DEDUP_REMOVED lines=16> */
.L_x_4789:
[----:B------:R-:W-:Y:S05]  /*1af30*/  BSYNC B2 ;  /* 0x0000000000027941 */ /* 0x000fea0003800000 */
.L_x_4788:
        /* <DEDUP_REMOVED lines=44> */
.L_x_4787:
[----:B------:R-:W-:Y:S05]  /*1b200*/  BSYNC B1 ;  /* 0x0000000000017941 */ /* 0x000fea0003800000 */
.L_x_4786:
        /* <DEDUP_REMOVED lines=10> */
.L_x_4782:
        /* <DEDUP_REMOVED lines=12> */
.L_x_4791:
[----:B------:R-:W-:-:S07]  /*1b370*/  IMAD.MOV.U32 R56, RZ, RZ, R198 ;  /* 0x000000ffff387224 */ /* 0x000fce00078e00c6 */
.L_x_4792:
[----:B------:R-:W-:Y:S05]  /*1b380*/  BSYNC B1 ;  /* 0x0000000000017941 */ /* 0x000fea0003800000 */
.L_x_4790:
        /* <DEDUP_REMOVED lines=16> */
.L_x_4796:
[----:B------:R-:W-:Y:S05]  /*1b490*/  BSYNC B2 ;  /* 0x0000000000027941 */ /* 0x000fea0003800000 */
.L_x_4795:
        /* <DEDUP_REMOVED lines=44> */
.L_x_4794:
[----:B------:R-:W-:Y:S05]  /*1b760*/  BSYNC B1 ;  /* 0x0000000000017941 */ /* 0x000fea0003800000 */
.L_x_4793:
        /* <DEDUP_REMOVED lines=15> */
.L_x_4797:
        /* <DEDUP_REMOVED lines=12> */
.L_x_4800:
[----:B------:R-:W-:-:S07]  /*1b920*/  MOV R187, R198 ;  /* 0x000000c600bb7202 */ /* 0x000fce0000000f00 */
.L_x_4801:
[----:B------:R-:W-:Y:S05]  /*1b930*/  BSYNC B1 ;  /* 0x0000000000017941 */ /* 0x000fea0003800000 */
.L_x_4799:
        /* <DEDUP_REMOVED lines=16> */
.L_x_4805:
[----:B------:R-:W-:Y:S05]  /*1ba40*/  BSYNC B2 ;  /* 0x0000000000027941 */ /* 0x000fea0003800000 */
.L_x_4804:
        /* <DEDUP_REMOVED lines=44> */
.L_x_4803:
[----:B------:R-:W-:Y:S05]  /*1bd10*/  BSYNC B1 ;  /* 0x0000000000017941 */ /* 0x000fea0003800000 */
.L_x_4802:
        /* <DEDUP_REMOVED lines=10> */
.L_x_4798:
        /* <DEDUP_REMOVED lines=12> */
.L_x_4807:
[----:B------:R-:W-:-:S07]  /*1be80*/  IMAD.MOV.U32 R195, RZ, RZ, R198 ;  /* 0x000000ffffc37224 */ /* 0x000fce00078e00c6 */
.L_x_4808:
[----:B------:R-:W-:Y:S05]  /*1be90*/  BSYNC B1 ;  /* 0x0000000000017941 */ /* 0x000fea0003800000 */
.L_x_4806:
        /* <DEDUP_REMOVED lines=16> */
.L_x_4812:
[----:B------:R-:W-:Y:S05]  /*1bfa0*/  BSYNC B2 ;  /* 0x0000000000027941 */ /* 0x000fea0003800000 */
.L_x_4811:
        /* <DEDUP_REMOVED lines=44> */
.L_x_4810:
[----:B------:R-:W-:Y:S05]  /*1c270*/  BSYNC B1 ;  /* 0x0000000000017941 */ /* 0x000fea0003800000 */
.L_x_4809:
        /* <DEDUP_REMOVED lines=15> */
.L_x_4813:
        /* <DEDUP_REMOVED lines=12> */
.L_x_4816:
[----:B------:R-:W-:-:S07]  /*1c430*/  MOV R186, R198 ;  /* 0x000000c600ba7202 */ /* 0x000fce0000000f00 */
.L_x_4817:
[----:B------:R-:W-:Y:S05]  /*1c440*/  BSYNC B1 ;  /* 0x0000000000017941 */ /* 0x000fea0003800000 */
.L_x_4815:
        /* <DEDUP_REMOVED lines=16> */
.L_x_4821:
[----:B------:R-:W-:Y:S05]  /*1c550*/  BSYNC B2 ;  /* 0x0000000000027941 */ /* 0x000fea0003800000 */
.L_x_4820:
        /* <DEDUP_REMOVED lines=44> */
.L_x_4819:
[----:B------:R-:W-:Y:S05]  /*1c820*/  BSYNC B1 ;  /* 0x0000000000017941 */ /* 0x000fea0003800000 */
.L_x_4818:
        /* <DEDUP_REMOVED lines=10> */
.L_x_4814:
        /* <DEDUP_REMOVED lines=12> */
.L_x_4823:
[----:B------:R-:W-:-:S07]  /*1c990*/  IMAD.MOV.U32 R195, RZ, RZ, R198 ;  /* 0x000000ffffc37224 */ /* 0x000fce00078e00c6 */
.L_x_4824:
[----:B------:R-:W-:Y:S05]  /*1c9a0*/  BSYNC B1 ;  /* 0x0000000000017941 */ /* 0x000fea0003800000 */
.L_x_4822:
        /* <DEDUP_REMOVED lines=16> */
.L_x_4828:
[----:B------:R-:W-:Y:S05]  /*1cab0*/  BSYNC B2 ;  /* 0x0000000000027941 */ /* 0x000fea0003800000 */
.L_x_4827:
        /* <DEDUP_REMOVED lines=44> */
.L_x_4826:
[----:B------:R-:W-:Y:S05]  /*1cd80*/  BSYNC B1 ;  /* 0x0000000000017941 */ /* 0x000fea0003800000 */
.L_x_4825:
        /* <DEDUP_REMOVED lines=13> */
.L_x_4829:
        /* <DEDUP_REMOVED lines=12> */
.L_x_4832:
[----:B------:R-:W-:-:S07]  /*1cf20*/  MOV R58, R198 ;  /* 0x000000c6003a7202 */ /* 0x000fce0000000f00 */
.L_x_4833:
[----:B------:R-:W-:Y:S05]  /*1cf30*/  BSYNC B1 ;  /* 0x0000000000017941 */ /* 0x000fea0003800000 */
.L_x_4831:
        /* <DEDUP_REMOVED lines=16> */
.L_x_4837:
[----:B------:R-:W-:Y:S05]  /*1d040*/  BSYNC B2 ;  /* 0x0000000000027941 */ /* 0x000fea0003800000 */
.L_x_4836:
        /* <DEDUP_REMOVED lines=44> */
.L_x_4835:
[----:B------:R-:W-:Y:S05]  /*1d310*/  BSYNC B1 ;  /* 0x0000000000017941 */ /* 0x000fea0003800000 */
.L_x_4834:
        /* <DEDUP_REMOVED lines=10> */
.L_x_4830:
        /* <DEDUP_REMOVED lines=12> */
.L_x_4839:
[----:B------:R-:W-:-:S07]  /*1d480*/  IMAD.MOV.U32 R58, RZ, RZ, R198 ;  /* 0x000000ffff3a7224 */ /* 0x000fce00078e00c6 */
.L_x_4840:
[----:B------:R-:W-:Y:S05]  /*1d490*/  BSYNC B1 ;  /* 0x0000000000017941 */ /* 0x000fea0003800000 */
.L_x_4838:
        /* <DEDUP_REMOVED lines=16> */
.L_x_4844:
[----:B------:R-:W-:Y:S05]  /*1d5a0*/  BSYNC B2 ;  /* 0x0000000000027941 */ /* 0x000fea0003800000 */
.L_x_4843:
        /* <DEDUP_REMOVED lines=44> */
.L_x_4842:
[----:B------:R-:W-:Y:S05]  /*1d870*/  BSYNC B1 ;  /* 0x0000000000017941 */ /* 0x000fea0003800000 */
.L_x_4841:
        /* <DEDUP_REMOVED lines=13> */
.L_x_4845:
        /* <DEDUP_REMOVED lines=12> */
.L_x_4848:
[----:B------:R-:W-:-:S07]  /*1da10*/  MOV R58, R198 ;  /* 0x000000c6003a7202 */ /* 0x000fce0000000f00 */
.L_x_4849:
[----:B------:R-:W-:Y:S05]  /*1da20*/  BSYNC B1 ;  /* 0x0000000000017941 */ /* 0x000fea0003800000 */
.L_x_4847:
        /* <DEDUP_REMOVED lines=16> */
.L_x_4853:
[----:B------:R-:W-:Y:S05]  /*1db30*/  BSYNC B2 ;  /* 0x0000000000027941 */ /* 0x000fea0003800000 */
.L_x_4852:
        /* <DEDUP_REMOVED lines=44> */
.L_x_4851:
[----:B------:R-:W-:Y:S05]  /*1de00*/  BSYNC B1 ;  /* 0x0000000000017941 */ /* 0x000fea0003800000 */
.L_x_4850:
        /* <DEDUP_REMOVED lines=10> */
.L_x_4846:
        /* <DEDUP_REMOVED lines=12> */
.L_x_4855:
[----:B------:R-:W-:-:S07]  /*1df70*/  IMAD.MOV.U32 R58, RZ, RZ, R198 ;  /* 0x000000ffff3a7224 */ /* 0x000fce00078e00c6 */
.L_x_4856:
[----:B------:R-:W-:Y:S05]  /*1df80*/  BSYNC B1 ;  /* 0x0000000000017941 */ /* 0x000fea0003800000 */
.L_x_4854:
        /* <DEDUP_REMOVED lines=16> */
.L_x_4860:
[----:B------:R-:W-:Y:S05]  /*1e090*/  BSYNC B2 ;  /* 0x0000000000027941 */ /* 0x000fea0003800000 */
.L_x_4859:
        /* <DEDUP_REMOVED lines=44> */
.L_x_4858:
[----:B------:R-:W-:Y:S05]  /*1e360*/  BSYNC B1 ;  /* 0x0000000000017941 */ /* 0x000fea0003800000 */
.L_x_4857:
        /* <DEDUP_REMOVED lines=13> */
.L_x_4861:
        /* <DEDUP_REMOVED lines=12> */
.L_x_4864:
[----:B------:R-:W-:-:S07]  /*1e500*/  MOV R183, R198 ;  /* 0x000000c600b77202 */ /* 0x000fce0000000f00 */
.L_x_4865:
[----:B------:R-:W-:Y:S05]  /*1e510*/  BSYNC B1 ;  /* 0x0000000000017941 */ /* 0x000fea0003800000 */
.L_x_4863:
        /* <DEDUP_REMOVED lines=16> */
.L_x_4869:
[----:B------:R-:W-:Y:S05]  /*1e620*/  BSYNC B2 ;  /* 0x0000000000027941 */ /* 0x000fea0003800000 */
.L_x_4868:
        /* <DEDUP_REMOVED lines=44> */
.L_x_4867:
[----:B------:R-:W-:Y:S05]  /*1e8f0*/  BSYNC B1 ;  /* 0x0000000000017941 */ /* 0x000fea0003800000 */
.L_x_4866:
        /* <DEDUP_REMOVED lines=10> */
.L_x_4862:
        /* <DEDUP_REMOVED lines=54> */
.L_x_4741:
[----:B------:R-:W-:Y:S05]  /*1ed00*/  BSYNC B0 ;  /* 0x0000000000007941 */ /* 0x000fea0003800000 */
.L_x_4740:
        /* <DEDUP_REMOVED lines=155> */
.L_x_4892:
[----:B------:R-:W2:Y:S01]  /*1f6c0*/  @!P5 S2R R61, SR_CgaCtaId ;  /* 0x00000000003dd919 */ /* 0x000ea20000008800 */
[----:B------:R-:W-:Y:S01]  /*1f6d0*/  @!P5 MOV R60, 0x400 ;  /* 0x00000400003cd802 */ /* 0x000fe20000000f00 */
[----:B-1----:R-:W-:Y:S01]  /*1f6e0*/  FADD.FTZ R57, R241, R242 ;  /* 0x000000f2f1397221 */ /* 0x002fe20000010000 */
[----:B------:R-:W-:Y:S01]  /*1f6f0*/  LOP3.LUT R59, R59, 0x3, RZ, 0xc0, !PT ;  /* 0x000000033b3b7812 */ /* 0x000fe200078ec0ff */
[----:B------:R-:W-:Y:S05]  /*1f700*/  WARPSYNC.ALL ;  /* 0x0000000000007948 */ /* 0x000fea0003800000 */
[----:B--2---:R-:W-:Y:S02]  /*1f710*/  @!P5 LEA R61, R61, R60, 0x18 ;  /* 0x0000003c3d3dd211 */ /* 0x004fe400078ec0ff */
[----:B------:R-:W-:-:S05]  /*1f720*/  @!P5 IADD3 R60, R58, R59, RZ ;  /* 0x0000003b3a3cd210 */ /* 0x000fca0007ffe0ff */
[----:B------:R-:W-:Y:S01]  /*1f730*/  @!P5 IMAD R60, R60, 0x8, R61 ;  /* 0x000000083c3cd824 */ /* 0x000fe200078e023d */
[----:B------:R-:W-:-:S04]  /*1f740*/  LOP3.LUT R61, R41, 0x1f, RZ, 0xc0, !PT ;  /* 0x0000001f293d7812 */ /* 0x000fc800078ec0ff */
[----:B------:R1:W-:Y:S01]  /*1f750*/  @!P5 STS.64 [R60], R56 ;  /* 0x000000383c00d388 */ /* 0x0003e20000000a00 */
[----:B------:R-:W-:-:S13]  /*1f760*/  ISETP.GT.U32.AND P0, PT, R61, 0x3, PT ;  /* 0x000000033d00780c */ /* 0x000fda0003f04070 */
[----:B-1----:R-:W1:Y:S01]  /*1f770*/  @!P0 S2R R57, SR_CgaCtaId ;  /* 0x0000000000398919 */ /* 0x002e620000008800 */
[----:B------:R-:W-:Y:S01]  /*1f780*/  @!P0 MOV R56, 0x400 ;  /* 0x0000040000388802 */ /* 0x000fe20000000f00 */
[----:B0-----:R-:W-:Y:S01]  /*1f790*/  HFMA2.MMA R241, -RZ, RZ, 0, 0 ;  /* 0x00000000fff17435 */ /* 0x001fe200000001ff */
[----:B------:R-:W-:Y:S01]  /*1f7a0*/  @!P0 IADD3 R58, R58, R61, RZ ;  /* 0x0000003d3a3a8210 */ /* 0x000fe20007ffe0ff */
[----:B------:R-:W-:Y:S01]  /*1f7b0*/  BAR.SYNC.DEFER_BLOCKING 0x0 ;  /* 0x0000000000007b1d */ /* 0x000fe20000010000 */
[----:B------:R-:W-:-:S03]  /*1f7c0*/  LOP3.LUT P1, RZ, R34, 0x20, RZ, 0xc0, !PT ;  /* 0x0000002022ff7812 */ /* 0x000fc6000782c0ff */
[----:B------:R-:W-:Y:S02]  /*1f7d0*/  @!P0 IMAD.MOV.U32 R241, RZ, RZ, R197 ;  /* 0x000000fffff18224 */ /* 0x000fe400078e00c5 */
[----:B------:R-:W-:Y:S03]  /*1f7e0*/  BSSY B0, `(.L_x_4871) ;  /* 0x000006b000007945 */ /* 0x000fe60003800000 */
[----:B------:R-:W0:Y:S01]  /*1f7f0*/  SHFL.DOWN PT, R240, R241, 0x2, 0x1f ;  /* 0x08401f00f1f07f89 */ /* 0x000e2200000e0000 */
[----:B------:R-:W-:Y:S02]  /*1f800*/  I2FP.F32.S32 R244, R241 ;  /* 0x000000f100f47245 */ /* 0x000fe40000201400 */
[----:B-1----:R-:W-:-:S05]  /*1f810*/  @!P0 LEA R57, R57, R56, 0x18 ;  /* 0x0000003839398211 */ /* 0x002fca00078ec0ff */
[----:B------:R-:W-:Y:S01]  /*1f820*/  @!P0 IMAD R242, R58, 0x8, R57 ;  /* 0x000000083af28824 */ /* 0x000fe200078e0239 */
[----:B------:R-:W-:Y:S02]  /*1f830*/  CS2R R56, SRZ ;  /* 0x0000000000387805 */ /* 0x000fe4000001ff00 */
[----:B0-----:R-:W-:Y:S02]  /*1f840*/  IADD3 R60, R240, R241, RZ ;  /* 0x000000f1f03c7210 */ /* 0x001fe40007ffe0ff */
[----:B------:R-:W-:Y:S02]  /*1f850*/  I2FP.F32.S32 R245, R240 ;  /* 0x000000f000f57245 */ /* 0x000fe40000201400 */
[----:B------:R-:W-:Y:S01]  /*1f860*/  I2FP.F32.S32 R58, R60 ;  /* 0x0000003c003a7245 */ /* 0x000fe20000201400 */
[----:B------:R-:W0:Y:S01]  /*1f870*/  @!P0 LDS.64 R56, [R242] ;  /* 0x00000000f2388984 */ /* 0x000e220000000a00 */
[----:B------:R-:W-:Y:S02]  /*1f880*/  PLOP3.LUT P0, PT, PT, PT, UP0, 0x40, 0x0 ;  /* 0x000000000000781c */ /* 0x000fe40003f0e808 */
[----:B------:R-:W1:Y:S01]  /*1f890*/  MUFU.RCP R61, R58 ;  /* 0x0000003a003d7308 */ /* 0x000e620000001000 */
[----:B------:R-:W-:Y:S04]  /*1f8a0*/  SHFL.DOWN PT, R241, R60, 0x1, 0x1f ;  /* 0x08201f003cf17f89 */ /* 0x000fe800000e0000 */
        /* <DEDUP_REMOVED lines=13> */
[----:B------:R-:W-:-:S04]  /*1f980*/  IMAD.IADD R61, R60, 0x1, R241 ;  /* 0x000000013c3d7824 */ /* 0x000fc800078e02f1 */
        /* <DEDUP_REMOVED lines=25> */
[----:B------:R-:W-:Y:S01]  /*1fb20*/  MOV R241, UR27 ;  /* 0x0000001b00f17c02 */ /* 0x000fe20008000f00 */
        /* <DEDUP_REMOVED lines=28> */
[----:B------:R-:W-:Y:S01]  /*1fcf0*/  F2FP.F16.F32.PACK_AB R56, R57, R56 ;  /* 0x000000383938723e */ /* 0x000fe200000000ff */
[----:B------:R-:W-:Y:S01]  /*1fd00*/  FFMA.FTZ R240, R17, R240, R9 ;  /* 0x000000f011f07223 */ /* 0x000fe20000010009 */
[----:B------:R-:W-:Y:S01]  /*1fd10*/  F2FP.F16.F32.PACK_AB R57, R59, R58 ;  /* 0x0000003a3b39723e */ /* 0x000fe200000000ff */
[----:B------:R-:W-:Y:S01]  /*1fd20*/  FFMA.FTZ R58, R29, R244, R21 ;  /* 0x000000f41d3a7223 */ /* 0x000fe20000010015 */
[----:B------:R-:W-:Y:S01]  /*1fd30*/  FFMA.FTZ R59, R28, R245, R20 ;  /* 0x000000f51c3b7223 */ /* 0x000fe20000010014 */
[----:B------:R-:W-:Y:S01]  /*1fd40*/  FFMA.FTZ R248, R27, R246, R19 ;  /* 0x000000f61bf87223 */ /* 0x000fe20000010013 */
[----:B------:R-:W-:Y:S01]  /*1fd50*/  FFMA.FTZ R249, R26, R247, R18 ;  /* 0x000000f71af97223 */ /* 0x000fe20000010012 */
[----:B-1----:R-:W-:-:S04]  /*1fd60*/  IMAD.WIDE.U32 R60, R191, 0x10, R60 ;  /* 0x00000010bf3c7825 */ /* 0x002fc800078e003c */
[----:B------:R-:W-:Y:S01]  /*1fd70*/  FFMA.FTZ R246, R11, R246, R3 ;  /* 0x000000f60bf67223 */ /* 0x000fe20000010003 */
[----:B------:R-:W-:Y:S01]  /*1fd80*/  F2FP.F16.F32.PACK_AB R58, R59, R58 ;  /* 0x0000003a3b3a723e */ /* 0x000fe200000000ff */
[----:B------:R-:W-:Y:S01]  /*1fd90*/  FFMA.FTZ R247, R10, R247, R2 ;  /* 0x000000f70af77223 */ /* 0x000fe20000010002 */
[----:B------:R-:W-:Y:S01]  /*1fda0*/  F2FP.F16.F32.PACK_AB R59, R249, R248 ;  /* 0x000000f8f93b723e */ /* 0x000fe200000000ff */
[----:B------:R-:W-:Y:S01]  /*1fdb0*/  FFMA.FTZ R242, R15, R242, R7 ;  /* 0x000000f20ff27223 */ /* 0x000fe20000010007 */
[----:B------:R-:W-:Y:S01]  /*1fdc0*/  FFMA.FTZ R244, R13, R244, R5 ;  /* 0x000000f40df47223 */ /* 0x000fe20000010005 */
[----:B------:R-:W-:Y:S01]  /*1fdd0*/  FFMA.FTZ R245, R12, R245, R4 ;  /* 0x000000f50cf57223 */ /* 0x000fe20000010004 */
[----:B------:R-:W-:Y:S01]  /*1fde0*/  FFMA.FTZ R241, R14, R241, R6 ;  /* 0x000000f10ef17223 */ /* 0x000fe20000010006 */
[----:B------:R0:W-:Y:S01]  /*1fdf0*/  STG.E.128 desc[UR6][R60.64], R56 ;  /* 0x000000383c007986 */ /* 0x0001e2000c101d06 */
[----:B------:R-:W-:Y:S01]  /*1fe00*/  FFMA.FTZ R243, R16, R243, R8 ;  /* 0x000000f310f37223 */ /* 0x000fe20000010008 */
[----:B0-----:R-:W0:Y:S01]  /*1fe10*/  LDC.64 R60, c[0x0][0x2c0] ;  /* 0x0000b000ff3c7b82 */ /* 0x001e220000000a00 */
[----:B------:R-:W-:-:S02]  /*1fe20*/  F2FP.F16.F32.PACK_AB R59, R247, R246 ;  /* 0x000000f6f73b723e */ /* 0x000fc400000000ff */
[----:B------:R-:W-:Y:S02]  /*1fe30*/  F2FP.F16.F32.PACK_AB R58, R245, R244 ;  /* 0x000000f4f53a723e */ /* 0x000fe400000000ff */
[----:B------:R-:W-:Y:S02]  /*1fe40*/  F2FP.F16.F32.PACK_AB R57, R241, R242 ;  /* 0x000000f2f139723e */ /* 0x000fe400000000ff */
[----:B------:R-:W-:Y:S01]  /*1fe50*/  F2FP.F16.F32.PACK_AB R56, R243, R240 ;  /* 0x000000f0f338723e */ /* 0x000fe200000000ff */
[----:B0-----:R-:W-:-:S04]  /*1fe60*/  IMAD.WIDE.U32 R60, R191, 0x10, R60 ;  /* 0x00000010bf3c7825 */ /* 0x001fc800078e003c */
[----:B------:R-:W-:Y:S01]  /*1fe70*/  VIADD R191, R191, 0x80 ;  /* 0x00000080bfbf7836 */ /* 0x000fe20000000000 */
[----:B------:R1:W-:Y:S06]  /*1fe80*/  STG.E.128 desc[UR6][R60.64], R56 ;  /* 0x000000383c007986 */ /* 0x0003ec000c101d06 */
.L_x_4872:
[----:B------:R-:W-:Y:S05]  /*1fe90*/  BSYNC B0 ;  /* 0x0000000000007941 */ /* 0x000fea0003800000 */
.L_x_4871:
[----:B------:R-:W-:Y:S01]  /*1fea0*/  LOP3.LUT P0, RZ, R34, 0x200, RZ, 0xc0, !PT ;  /* 0x0000020022ff7812 */ /* 0x000fe2000780c0ff */
[----:B------:R-:W-:-:S12]  /*1feb0*/  BSSY B0, `(.L_x_4873) ;  /* 0x0000031000007945 */ /* 0x000fd80003800000 */
[----:B------:R-:W-:Y:S05]  /*1fec0*/  @!P0 BRA `(.L_x_4874) ;  /* 0x0000000000bc8947 */ /* 0x000fea0003800000 */
[----:B-1----:R-:W1:Y:S01]  /*1fed0*/  LDC.64 R60, c[0x0][0x2b8] ;  /* 0x0000ae00ff3c7b82 */ /* 0x002e620000000a00 */
        /* <DEDUP_REMOVED lines=43> */
[C---:B0-----:R-:W-:Y:S01]  /*20190*/  IMAD.WIDE.U32 R60, R191.reuse, 0x10, R60 ;  /* 0x00000010bf3c7825 */ /* 0x041fe200078e003c */
[----:B------:R-:W-:-:S04]  /*201a0*/  IADD3 R191, R191, 0x80, RZ ;  /* 0x00000080bfbf7810 */ /* 0x000fc80007ffe0ff */
[----:B------:R2:W-:Y:S03]  /*201b0*/  STG.E.128 desc[UR6][R60.64], R56 ;  /* 0x000000383c007986 */ /* 0x0005e6000c101d06 */
.L_x_4874:
[----:B------:R-:W-:Y:S05]  /*201c0*/  BSYNC B0 ;  /* 0x0000000000007941 */ /* 0x000fea0003800000 */
.L_x_4873:
[----:B------:R-:W-:Y:S01]  /*201d0*/  LOP3.LUT P0, RZ, R34, 0x100, RZ, 0xc0, !PT ;  /* 0x0000010022ff7812 */ /* 0x000fe2000780c0ff */
[----:B------:R-:W-:-:S12]  /*201e0*/  BSSY B0, `(.L_x_4875) ;  /* 0x0000031000007945 */ /* 0x000fd80003800000 */
[----:B------:R-:W-:Y:S05]  /*201f0*/  @!P0 BRA `(.L_x_4876) ;  /* 0x0000000000bc8947 */ /* 0x000fea0003800000 */
[----:B-12---:R-:W1:Y:S01]  /*20200*/  LDC.64 R60, c[0x0][0x2b8] ;  /* 0x0000ae00ff3c7b82 */ /* 0x006e620000000a00 */
        /* <DEDUP_REMOVED lines=46> */
.L_x_4876:
[----:B------:R-:W-:Y:S05]  /*204f0*/  BSYNC B0 ;  /* 0x0000000000007941 */ /* 0x000fea0003800000 */
.L_x_4875:
[----:B------:R-:W-:Y:S01]  /*20500*/  LOP3.LUT P0, RZ, R34, 0x80, RZ, 0xc0, !PT ;  /* 0x0000008022ff7812 */ /* 0x000fe2000780c0ff */
[----:B------:R-:W-:-:S12]  /*20510*/  BSSY B0, `(.L_x_4877) ;  /* 0x0000031000007945 */ /* 0x000fd80003800000 */
[----:B------:R-:W-:Y:S05]  /*20520*/  @!P0 BRA `(.L_x_4878) ;  /* 0x0000000000bc8947 */ /* 0x000fea0003800000 */
[----:B-123--:R-:W1:Y:S01]  /*20530*/  LDC.64 R60, c[0x0][0x2b8] ;  /* 0x0000ae00ff3c7b82 */ /* 0x00ee620000000a00 */
        /* <DEDUP_REMOVED lines=46> */
.L_x_4878:
[----:B------:R-:W-:Y:S05]  /*20820*/  BSYNC B0 ;  /* 0x0000000000007941 */ /* 0x000fea0003800000 */
.L_x_4877:
[----:B------:R-:W-:Y:S01]  /*20830*/  LOP3.LUT P0, RZ, R34, 0x40, RZ, 0xc0, !PT ;  /* 0x0000004022ff7812 */ /* 0x000fe2000780c0ff */
[----:B------:R-:W-:-:S12]  /*20840*/  BSSY B0, `(.L_x_4879) ;  /* 0x0000030000007945 */ /* 0x000fd80003800000 */
[----:B------:R-:W-:Y:S05]  /*20850*/  @!P0 BRA `(.L_x_4880) ;  /* 0x0000000000b88947 */ /* 0x000fea0003800000 */
[----:B-1234-:R-:W1:Y:S01]  /*20860*/  LDC.64 R60, c[0x0][0x2b8] ;  /* 0x0000ae00ff3c7b82 */ /* 0x01ee620000000a00 */
[----:B------:R-:W-:Y:S01]  /*20870*/  FADD.FTZ R244, R204, -UR38 ;  /* 0x80000026ccf47e21 */ /* 0x000fe20008010000 */
[----:B------:R-:W-:Y:S01]  /*20880*/  FADD.FTZ R242, R213, -UR38 ;  /* 0x80000026d5f27e21 */ /* 0x000fe20008010000 */
[----:B0-----:R-:W-:Y:S01]  /*20890*/  FADD.FTZ R241, R214, -UR38 ;  /* 0x80000026d6f17e21 */ /* 0x001fe20008010000 */
        /* <DEDUP_REMOVED lines=31> */
[----:B------:R-:W-:Y:S02]  /*20a90*/  FFMA.FTZ R240, R171, R240, R179 ;  /* 0x000000f0abf07223 */ /* 0x000fe400000100b3 */
[----:B------:R0:W-:Y:S02]  /*20aa0*/  STG.E.128 desc[UR6][R60.64], R56 ;  /* 0x000000383c007986 */ /* 0x0001e4000c101d06 */
[----:B0-----:R-:W0:Y:S01]  /*20ab0*/  LDC.64 R60, c[0x0][0x2c0] ;  /* 0x0000b000ff3c7b82 */ /* 0x001e220000000a00 */
[----:B------:R-:W-:Y:S01]  /*20ac0*/  F2FP.F16.F32.PACK_AB R59, R248, R245 ;  /* 0x000000f5f83b723e */ /* 0x000fe200000000ff */
[----:B------:R-:W-:Y:S01]  /*20ad0*/  FFMA.FTZ R245, R168, R241, R176 ;  /* 0x000000f1a8f57223 */ /* 0x000fe200000100b0 */
[----:B------:R-:W-:Y:S01]  /*20ae0*/  FFMA.FTZ R241, R169, R242, R177 ;  /* 0x000000f2a9f17223 */ /* 0x000fe200000100b1 */
[----:B------:R-:W-:-:S03]  /*20af0*/  F2FP.F16.F32.PACK_AB R58, R246, R243 ;  /* 0x000000f3f63a723e */ /* 0x000fc600000000ff */
[----:B------:R-:W-:Y:S02]  /*20b00*/  F2FP.F16.F32.PACK_AB R57, R240, R245 ;  /* 0x000000f5f039723e */ /* 0x000fe400000000ff */
[----:B------:R-:W-:Y:S01]  /*20b10*/  F2FP.F16.F32.PACK_AB R56, R241, R244 ;  /* 0x000000f4f138723e */ /* 0x000fe200000000ff */
[----:B0-----:R-:W-:-:S05]  /*20b20*/  IMAD.WIDE.U32 R60, R191, 0x10, R60 ;  /* 0x00000010bf3c7825 */ /* 0x001fca00078e003c */
[----:B------:R0:W-:Y:S02]  /*20b30*/  STG.E.128 desc[UR6][R60.64], R56 ;  /* 0x000000383c007986 */ /* 0x0001e4000c101d06 */
.L_x_4880:
[----:B------:R-:W-:Y:S05]  /*20b40*/  BSYNC B0 ;  /* 0x0000000000007941 */ /* 0x000fea0003800000 */
.L_x_4879:
[----:B------:R-:W-:Y:S01]  /*20b50*/  VIADD R35, R35, UR34 ;  /* 0x0000002223237c36 */ /* 0x000fe20008000000 */
[----:B------:R-:W-:-:S04]  /*20b60*/  SEL R240, RZ, 0x1, P4 ;  /* 0x00000001fff07807 */ /* 0x000fc80002000000 */
[----:B------:R-:W-:-:S13]  /*20b70*/  ISETP.GE.AND P0, PT, R35, UR35, PT ;  /* 0x0000002323007c0c */ /* 0x000fda000bf06270 */
[----:B------:R-:W-:Y:S05]  /*20b80*/  @!P0 BRA `(.L_x_4881) ;  /* 0xfffffe1000108947 */ /* 0x000fea000383ffff */
[----:B------:R-:W-:Y:S05]  /*20b90*/  EXIT ;  /* 0x000000000000794d */ /* 0x000fea0003800000 */
.L_x_4870:
[----:B------:R-:W-:Y:S01]  /*20ba0*/  HFMA2.MMA R246, -RZ, RZ, 0, 1.847743988037109375e-06 ;  /* 0x0000001ffff67435 */ /* 0x000fe200000001ff */
[----:B------:R-:W-:Y:S01]  /*20bb0*/  MOV R244, R57 ;  /* 0x0000003900f47202 */ /* 0x000fe20000000f00 */
[----:B------:R-:W-:Y:S02]  /*20bc0*/  IMAD.MOV.U32 R245, RZ, RZ, 0x1 ;  /* 0x00000001fff57424 */ /* 0x000fe400078e00ff */
[----:B------:R-:W-:-:S07]  /*20bd0*/  IMAD.MOV.U32 R243, RZ, RZ, -0x1 ;  /* 0xfffffffffff37424 */ /* 0x000fce00078e00ff */
[----:B------:R-:W-:Y:S05]  /*20be0*/  WARPSYNC.COLLECTIVE R243, `(.L_x_4882) ;  /* 0x00000000f3087348 */ /* 0x000fea0003c00000 */
[----:B------:R0:W1:Y:S02]  /*20bf0*/  SHFL.BFLY P6, R242, R244, R245, R246 ;  /* 0x0c0000f5f4f27389 */ /* 0x00006400000c00f6 */
[----:B01----:R-:W-:Y:S01]  /*20c00*/  ENDCOLLECTIVE ;  /* 0x000000000000791b */ /* 0x003fe20003800000 */
.L_x_4882:
[----:B------:R-:W-:Y:S01]  /*20c10*/  HFMA2.MMA R245, -RZ, RZ, 0, 1.1920928955078125e-07 ;  /* 0x00000002fff57435 */ /* 0x000fe200000001ff */
[----:B------:R-:W-:-:S05]  /*20c20*/  MOV R56, R242 ;  /* 0x000000f200387202 */ /* 0x000fca0000000f00 */
[----:B------:R-:W-:-:S04]  /*20c30*/  FADD.FTZ R60, R57, R56 ;  /* 0x00000038393c7221 */ /* 0x000fc80000010000 */
[----:B------:R-:W-:-:S07]  /*20c40*/  IMAD.MOV.U32 R244, RZ, RZ, R60 ;  /* 0x000000fffff47224 */ /* 0x000fce00078e003c */
[----:B------:R-:W-:Y:S05]  /*20c50*/  WARPSYNC.COLLECTIVE R243, `(.L_x_4883) ;  /* 0x00000000f3087348 */ /* 0x000fea0003c00000 */
[----:B------:R0:W1:Y:S02]  /*20c60*/  SHFL.BFLY P6, R242, R244, R245, R246 ;  /* 0x0c0000f5f4f27389 */ /* 0x00006400000c00f6 */
[----:B01----:R-:W-:Y:S01]  /*20c70*/  ENDCOLLECTIVE ;  /* 0x000000000000791b */ /* 0x003fe20003800000 */
.L_x_4883:
[----:B------:R-:W-:Y:S02]  /*20c80*/  IMAD.MOV.U32 R245, RZ, RZ, 0x4 ;  /* 0x00000004fff57424 */ /* 0x000fe400078e00ff */
[----:B------:R-:W-:-:S04]  /*20c90*/  IMAD.MOV.U32 R61, RZ, RZ, R242 ;  /* 0x000000ffff3d7224 */ /* 0x000fc800078e00f2 */
[----:B------:R-:W-:-:S05]  /*20ca0*/  FADD.FTZ R61, R60, R61 ;  /* 0x0000003d3c3d7221 */ /* 0x000fca0000010000 */
[----:B------:R-:W-:-:S07]  /*20cb0*/  MOV R244, R61 ;  /* 0x0000003d00f47202 */ /* 0x000fce0000000f00 */
[----:B------:R-:W-:Y:S05]  /*20cc0*/  WARPSYNC.COLLECTIVE R243, `(.L_x_4884) ;  /* 0x00000000f3087348 */ /* 0x000fea0003c00000 */
[----:B------:R0:W1:Y:S02]  /*20cd0*/  SHFL.BFLY P6, R242, R244, R245, R246 ;  /* 0x0c0000f5f4f27389 */ /* 0x00006400000c00f6 */
[----:B01----:R-:W-:Y:S01]  /*20ce0*/  ENDCOLLECTIVE ;  /* 0x000000000000791b */ /* 0x003fe20003800000 */
.L_x_4884:
[----:B------:R-:W-:Y:S01]  /*20cf0*/  HFMA2.MMA R245, -RZ, RZ, 0, 4.76837158203125e-07 ;  /* 0x00000008fff57435 */ /* 0x000fe200000001ff */
[----:B------:R-:W-:-:S05]  /*20d00*/  MOV R56, R242 ;  /* 0x000000f200387202 */ /* 0x000fca0000000f00 */
[----:B------:R-:W-:-:S04]  /*20d10*/  FADD.FTZ R240, R61, R56 ;  /* 0x000000383df07221 */ /* 0x000fc80000010000 */
[----:B------:R-:W-:-:S07]  /*20d20*/  IMAD.MOV.U32 R244, RZ, RZ, R240 ;  /* 0x000000fffff47224 */ /* 0x000fce00078e00f0 */
[----:B------:R-:W-:Y:S05]  /*20d30*/  WARPSYNC.COLLECTIVE R243, `(.L_x_4885) ;  /* 0x00000000f3087348 */ /* 0x000fea0003c00000 */
[----:B------:R0:W1:Y:S02]  /*20d40*/  SHFL.BFLY P6, R242, R244, R245, R246 ;  /* 0x0c0000f5f4f27389 */ /* 0x00006400000c00f6 */
[----:B01----:R-:W-:Y:S01]  /*20d50*/  ENDCOLLECTIVE ;  /* 0x000000000000791b */ /* 0x003fe20003800000 */
.L_x_4885:
[----:B------:R-:W-:Y:S02]  /*20d60*/  IMAD.MOV.U32 R245, RZ, RZ, 0x10 ;  /* 0x00000010fff57424 */ /* 0x000fe400078e00ff */
[----:B------:R-:W-:-:S04]  /*20d70*/  IMAD.MOV.U32 R241, RZ, RZ, R242 ;  /* 0x000000fffff17224 */ /* 0x000fc800078e00f2 */
[----:B------:R-:W-:-:S05]  /*20d80*/  FADD.FTZ R241, R240, R241 ;  /* 0x000000f1f0f17221 */ /* 0x000fca0000010000 */
[----:B------:R-:W-:-:S07]  /*20d90*/  MOV R244, R241 ;  /* 0x000000f100f47202 */ /* 0x000fce0000000f00 */
[----:B------:R-:W-:Y:S05]  /*20da0*/  WARPSYNC.COLLECTIVE R243, `(.L_x_4886) ;  /* 0x00000000f3087348 */ /* 0x000fea0003c00000 */
[----:B------:R0:W1:Y:S02]  /*20db0*/  SHFL.BFLY P6, R242, R244, R245, R246 ;  /* 0x0c0000f5f4f27389 */ /* 0x00006400000c00f6 */
[----:B01----:R-:W-:Y:S01]  /*20dc0*/  ENDCOLLECTIVE ;  /* 0x000000000000791b */ /* 0x003fe20003800000 */
.L_x_4886:
[----:B------:R-:W-:Y:S01]  /*20dd0*/  HFMA2.MMA R245, -RZ, RZ, 0, 5.9604644775390625e-08 ;  /* 0x00000001fff57435 */ /* 0x000fe200000001ff */
[----:B------:R-:W-:Y:S02]  /*20de0*/  MOV R56, R242 ;  /* 0x000000f200387202 */ /* 0x000fe40000000f00 */
        /* <DEDUP_REMOVED lines=88> */
.L_x_4887:
[----:B------:R-:W-:Y:S02]  /*21370*/  IMAD.MOV.U32 R245, RZ, RZ, 0x2 ;  /* 0x00000002fff57424 */ /* 0x000fe400078e00ff */
[----:B------:R-:W-:-:S04]  /*21380*/  IMAD.MOV.U32 R60, RZ, RZ, R242 ;  /* 0x000000ffff3c7224 */ /* 0x000fc800078e00f2 */
[----:B------:R-:W-:-:S05]  /*21390*/  FADD.FTZ R60, R57, R60 ;  /* 0x0000003c393c7221 */ /* 0x000fca0000010000 */
[----:B------:R-:W-:-:S07]  /*213a0*/  MOV R244, R60 ;  /* 0x0000003c00f47202 */ /* 0x000fce0000000f00 */
[----:B------:R-:W-:Y:S05]  /*213b0*/  WARPSYNC.COLLECTIVE R243, `(.L_x_4888) ;  /* 0x00000000f3087348 */ /* 0x000fea0003c00000 */
[----:B------:R0:W1:Y:S02]  /*213c0*/  SHFL.BFLY P6, R242, R244, R245, R246 ;  /* 0x0c0000f5f4f27389 */ /* 0x00006400000c00f6 */
[----:B01----:R-:W-:Y:S01]  /*213d0*/  ENDCOLLECTIVE ;  /* 0x000000000000791b */ /* 0x003fe20003800000 */
.L_x_4888:
[----:B------:R-:W-:Y:S01]  /*213e0*/  HFMA2.MMA R245, -RZ, RZ, 0, 2.384185791015625e-07 ;  /* 0x00000004fff57435 */ /* 0x000fe200000001ff */
[----:B------:R-:W-:-:S05]  /*213f0*/  MOV R61, R242 ;  /* 0x000000f2003d7202 */ /* 0x000fca0000000f00 */
[----:B------:R-:W-:-:S04]  /*21400*/  FADD.FTZ R61, R60, R61 ;  /* 0x0000003d3c3d7221 */ /* 0x000fc80000010000 */
[----:B------:R-:W-:-:S07]  /*21410*/  IMAD.MOV.U32 R244, RZ, RZ, R61 ;  /* 0x000000fffff47224 */ /* 0x000fce00078e003d */
[----:B------:R-:W-:Y:S05]  /*21420*/  WARPSYNC.COLLECTIVE R243, `(.L_x_4889) ;  /* 0x00000000f3087348 */ /* 0x000fea0003c00000 */
[----:B------:R0:W1:Y:S02]  /*21430*/  SHFL.BFLY P6, R242, R244, R245, R246 ;  /* 0x0c0000f5f4f27389 */ /* 0x00006400000c00f6 */
[----:B01----:R-:W-:Y:S01]  /*21440*/  ENDCOLLECTIVE ;  /* 0x000000000000791b */ /* 0x003fe20003800000 */
.L_x_4889:
[----:B------:R-:W-:Y:S02]  /*21450*/  IMAD.MOV.U32 R245, RZ, RZ, 0x8 ;  /* 0x00000008fff57424 */ /* 0x000fe400078e00ff */
[----:B------:R-:W-:-:S04]  /*21460*/  IMAD.MOV.U32 R240, RZ, RZ, R242 ;  /* 0x000000fffff07224 */ /* 0x000fc800078e00f2 */
[----:B------:R-:W-:-:S05]  /*21470*/  FADD.FTZ R240, R61, R240 ;  /* 0x000000f03df07221 */ /* 0x000fca0000010000 */
[----:B------:R-:W-:-:S07]  /*21480*/  MOV R244, R240 ;  /* 0x000000f000f47202 */ /* 0x000fce0000000f00 */
[----:B------:R-:W-:Y:S05]  /*21490*/  WARPSYNC.COLLECTIVE R243, `(.L_x_4890) ;  /* 0x00000000f3087348 */ /* 0x000fea0003c00000 */
[----:B------:R0:W1:Y:S02]  /*214a0*/  SHFL.BFLY P6, R242, R244, R245, R246 ;  /* 0x0c0000f5f4f27389 */ /* 0x00006400000c00f6 */
[----:B01----:R-:W-:Y:S01]  /*214b0*/  ENDCOLLECTIVE ;  /* 0x000000000000791b */ /* 0x003fe20003800000 */
.L_x_4890:
[----:B------:R-:W-:Y:S01]  /*214c0*/  HFMA2.MMA R245, -RZ, RZ, 0, 9.5367431640625e-07 ;  /* 0x00000010fff57435 */ /* 0x000fe200000001ff */
[----:B------:R-:W-:-:S05]  /*214d0*/  MOV R241, R242 ;  /* 0x000000f200f17202 */ /* 0x000fca0000000f00 */
[----:B------:R-:W-:-:S04]  /*214e0*/  FADD.FTZ R241, R240, R241 ;  /* 0x000000f1f0f17221 */ /* 0x000fc80000010000 */
[----:B------:R-:W-:-:S07]  /*214f0*/  IMAD.MOV.U32 R244, RZ, RZ, R241 ;  /* 0x000000fffff47224 */ /* 0x000fce00078e00f1 */
[----:B------:R-:W-:Y:S05]  /*21500*/  WARPSYNC.COLLECTIVE R243, `(.L_x_4891) ;  /* 0x00000000f3087348 */ /* 0x000fea0003c00000 */
[----:B------:R0:W1:Y:S02]  /*21510*/  SHFL.BFLY P6, R242, R244, R245, R246 ;  /* 0x0c0000f5f4f27389 */ /* 0x00006400000c00f6 */
[----:B01----:R-:W-:Y:S01]  /*21520*/  ENDCOLLECTIVE ;  /* 0x000000000000791b */ /* 0x003fe20003800000 */
.L_x_4891:
[----:B------:R-:W-:Y:S05]  /*21530*/  BRA `(.L_x_4892) ;  /* 0xffffffe000607947 */ /* 0x000fea000383ffff */
.L_x_4893:
        /* <DEDUP_REMOVED lines=12> */
.L_x_33512:


//--------------------- .text._ZN10layer_norm31ln_parallel_residual_fwd_kernelINS_13Kernel_traitsI6__halfS2_S2_S2_fjLj5120ELj1ELj1ELj4ELj16ENS_18Kernel_traits_baseILj5120ES2_S2_S2_S2_fjLj128EEEEELb1ELb0ELb1EEEvNS_9FwdParamsE --------------------------
	.section	.text._ZN10layer_norm31ln_parallel_residual_fwd_kernelINS_13Kernel_traitsI6__halfS2_S2_S2_fjLj5120ELj1ELj1ELj4ELj16ENS_18Kernel_traits_baseILj5120ES2_S2_S2_S2_fjLj128EEEEELb1ELb0ELb1EEEvNS_9FwdParamsE,"ax",@progbits
	.align	128
        .global         _ZN10layer_norm31ln_parallel_residual_fwd_kernelINS_13Kernel_traitsI6__halfS2_S2_S2_fjLj5120ELj1ELj1ELj4ELj16ENS_18Kernel_traits_baseILj5120ES2_S2_S2_S2_fjLj128EEEEELb1ELb0ELb1EEEvNS_9FwdParamsE
        .type           _ZN10layer_norm31ln_parallel_residual_fwd_kernelINS_13Kernel_traitsI6__halfS2_S2_S2_fjLj5120ELj1ELj1ELj4ELj16ENS_18Kernel_traits_baseILj5120ES2_S2_S2_S2_fjLj128EEEEELb1ELb0ELb1EEEvNS_9FwdParamsE,@function
        .size           _ZN10layer_norm31ln_parallel_residual_fwd_kernelINS_13Kernel_traitsI6__halfS2_S2_S2_fjLj5120ELj1ELj1ELj4ELj16ENS_18Kernel_traits_baseILj5120ES2_S2_S2_S2_fjLj128EEEEELb1ELb0ELb1EEEvNS_9FwdParamsE,(.L_x_33513 - _ZN10layer_norm31ln_parallel_residual_fwd_kernelINS_13Kernel_traitsI6__halfS2_S2_S2_fjLj5120ELj1ELj1ELj4ELj16ENS_18Kernel_traits_baseILj5120ES2_S2_S2_S2_fjLj128EEEEELb1ELb0ELb1EEEvNS_9FwdParamsE)
        .other          _ZN10layer_norm31ln_parallel_residual_fwd_kernelINS_13Kernel_traitsI6__halfS2_S2_S2_fjLj5120ELj1ELj1ELj4ELj16ENS_18Kernel_traits_baseILj5120ES2_S2_S2_S2_fjLj128EEEEELb1ELb0ELb1EEEvNS_9FwdParamsE,@"STO_CUDA_ENTRY STV_DEFAULT"
_ZN10layer_norm31ln_parallel_residual_fwd_kernelINS_13Kernel_traitsI6__halfS2_S2_S2_fjLj5120ELj1ELj1ELj4ELj16ENS_18Kernel_traits_baseILj5120ES2_S2_S2_S2_fjLj128EEEEELb1ELb0ELb1EEEvNS_9FwdParamsE:
.text._ZN10layer_norm31ln_parallel_residual_fwd_kernelINS_13Kernel_traitsI6__halfS2_S2_S2_fjLj5120ELj1ELj1ELj4ELj16ENS_18Kernel_traits_baseILj5120ES2_S2_S2_S2_fjLj128EEEEELb1ELb0ELb1EEEvNS_9FwdParamsE:
[----:B------:R-:W-:Y:S01]  /*0000*/  LDC R1, c[0x0][0x28] ;  /* 0x00000a00ff017b82 */ /* 0x000fe20000000800 */
[----:B------:R-:W-:Y:S01]  /*0010*/  ULDC.64 UR6, c[0x0][0x2e0] ;  /* 0x0000b80000067ab9 */ /* 0x000fe20000000a00 */
[----:B------:R-:W0:Y:S01]  /*0020*/  S2R R188, SR_TID.X ;  /* 0x0000000000bc7919 */ /* 0x000e220000002100 */
[----:B------:R-:W-:Y:S01]  /*0030*/  MOV R114, UR6 ;  /* 0x0000000600727c02 */ /* 0x000fe20008000f00 */
[----:B------:R-:W-:Y:S01]  /*0040*/  IMAD.U32 R115, RZ, RZ, UR7 ;  /* 0x00000007ff737e24 */ /* 0x000fe2000f8e00ff */
[----:B------:R-:W-:-:S03]  /*0050*/  ULDC.64 UR6, c[0x0][0x2c8] ;  /* 0x0000b20000067ab9 */ /* 0x000fc60000000a00 */
[----:B------:R-:W1:Y:S01]  /*0060*/  LDC.64 R12, c[0x0][0x2c8] ;  /* 0x0000b200ff0c7b82 */ /* 0x000e620000000a00 */
[----:B------:R-:W-:Y:S01]  /*0070*/  ISETP.NE.U32.AND P0, PT, RZ, UR6, PT ;  /* 0x00000006ff007c0c */ /* 0x000fe2000bf05070 */
[----:B------:R-:W-:Y:S02]  /*0080*/  ULDC.U8 UR4, c[0x0][0x2f4] ;  /* 0x0000bd0000047ab9 */ /* 0x000fe40000000000 */
        /* <DEDUP_REMOVED lines=34> */
[----:B------:R-:W-:Y:S01]  /*02b0*/  IMAD R188, R15, UR6, R188 ;  /* 0x000000060fbc7c24 */ /* 0x000fe2000f8e02bc */
[----:B------:R-:W-:-:S06]  /*02c0*/  IADD3.X R15, RZ, UR7, RZ, P4, !PT ;  /* 0x00000007ff0f7c10 */ /* 0x000fcc000a7fe4ff */
        /* <DEDUP_REMOVED lines=8> */
[C---:B-----5:R-:W-:Y:S01]  /*0350*/  IADD3 R41, R115.reuse, -0x4498517b, RZ ;  /* 0xbb67ae8573297810 */ /* 0x060fe20007ffe0ff */
[C---:B------:R-:W-:Y:S01]  /*0360*/  VIADD R40, R114.reuse, 0x9e3779b9 ;  /* 0x9e3779b972287836 */ /* 0x040fe20000000000 */
[C---:B------:R-:W-:Y:S01]  /*0370*/  IADD3 R39, R114.reuse, 0x3c6ef372, RZ ;  /* 0x3c6ef37272277810 */ /* 0x040fe20007ffe0ff */
[C---:B------:R-:W-:Y:S01]  /*0380*/  VIADD R38, R115.reuse, 0x76cf5d0a ;  /* 0x76cf5d0a73267836 */ /* 0x040fe20000000000 */
[C---:B------:R-:W-:Y:S01]  /*0390*/  IADD3 R37, R115.reuse, 0x32370b8f, RZ ;  /* 0x32370b8f73257810 */ /* 0x040fe20007ffe0ff */
[----:B------:R-:W-:Y:S01]  /*03a0*/  VIADD R36, R114, 0xdaa66d2b ;  /* 0xdaa66d2b72247836 */ /* 0x000fe20000000000 */
[----:B0-----:R-:W-:Y:S01]  /*03b0*/  @P2 IADD3 R192, P3, R2, R17, RZ ;  /* 0x0000001102c02210 */ /* 0x001fe20007f7e0ff */
[C---:B------:R-:W-:Y:S01]  /*03c0*/  VIADD R34, R115.reuse, 0xed9eba14 ;  /* 0xed9eba1473227836 */ /* 0x040fe20000000000 */
[C---:B------:R-:W-:Y:S01]  /*03d0*/  IADD3 R35, R114.reuse, 0x78dde6e4, RZ ;  /* 0x78dde6e472237810 */ /* 0x040fe20007ffe0ff */
[C---:B------:R-:W-:Y:S01]  /*03e0*/  VIADD R32, R114.reuse, 0x1715609d ;  /* 0x1715609d72207836 */ /* 0x040fe20000000000 */
[C---:B------:R-:W-:Y:S01]  /*03f0*/  IADD3 R33, R115.reuse, -0x56f99767, RZ ;  /* 0xa906689973217810 */ /* 0x040fe20007ffe0ff */
[----:B------:R-:W-:Y:S01]  /*0400*/  @P2 IMAD.X R193, RZ, RZ, R3, P3 ;  /* 0x000000ffffc12224 */ /* 0x000fe200018e0603 */
[C---:B------:R-:W-:Y:S01]  /*0410*/  IADD3 R31, R114.reuse, -0x4ab325aa, RZ ;  /* 0xb54cda56721f7810 */ /* 0x040fe20007ffe0ff */
[C---:B------:R-:W-:Y:S01]  /*0420*/  VIADD R30, R115.reuse, 0x646e171e ;  /* 0x646e171e731e7836 */ /* 0x040fe20000000000 */
[----:B------:R-:W-:Y:S01]  /*0430*/  IADD3 R29, R115, 0x1fd5c5a3, RZ ;  /* 0x1fd5c5a3731d7810 */ /* 0x000fe20007ffe0ff */
[----:B------:R-:W-:Y:S01]  /*0440*/  VIADD R28, R114, 0x5384540f ;  /* 0x5384540f721c7836 */ /* 0x000fe20000000000 */
[--C-:B------:R-:W-:Y:S01]  /*0450*/  SHF.R.U64 R186, R192, 0x2, R193.reuse ;  /* 0x00000002c0ba7819 */ /* 0x100fe200000012c1 */
[----:B------:R-:W-:Y:S01]  /*0460*/  IMAD.WIDE.U32 R16, R188, -0x326172a9, RZ ;  /* 0xcd9e8d57bc107825 */ /* 0x000fe200078e00ff */
[----:B------:R-:W-:-:S02]  /*0470*/  SHF.R.U32.HI R187, RZ, 0x2, R193 ;  /* 0x00000002ffbb7819 */ /* 0x000fc400000116c1 */
[----:B------:R-:W-:Y:S01]  /*0480*/  IADD3 R27, R114, -0xe443238, RZ ;  /* 0xf1bbcdc8721b7810 */ /* 0x000fe20007ffe0ff */
[----:B------:R-:W-:Y:S01]  /*0490*/  IMAD.WIDE.U32 R2, R186, -0x2daee0ad, RZ ;  /* 0xd2511f53ba027825 */ /* 0x000fe200078e00ff */
[----:B------:R-:W-:-:S03]  /*04a0*/  LOP3.LUT R0, R17, R187, R114, 0x96, !PT ;  /* 0x000000bb11007212 */ /* 0x000fc600078e9672 */
[----:B------:R-:W-:Y:S01]  /*04b0*/  VIADD R26, R115, 0xdb3d7428 ;  /* 0xdb3d7428731a7836 */ /* 0x000fe20000000000 */
[----:B------:R-:W-:Y:S01]  /*04c0*/  @!P1 CS2R R88, SRZ ;  /* 0x0000000000589805 */ /* 0x000fe2000001ff00 */
[----:B-1----:R-:W-:Y:S01]  /*04d0*/  IMAD.WIDE.U32 R12, R42, 0x10, R12 ;  /* 0x000000102a0c7825 */ /* 0x002fe200078e000c */
[----:B--2---:R-:W-:Y:S02]  /*04e0*/  LOP3.LUT R14, R3, R115, RZ, 0x3c, !PT ;  /* 0x00000073030e7212 */ /* 0x004fe400078e3cff */
[----:B------:R-:W-:Y:S02]  /*04f0*/  @!P0 CS2R R44, SRZ ;  /* 0x00000000002c8805 */ /* 0x000fe4000001ff00 */
[----:B------:R-:W-:Y:S02]  /*0500*/  @!P0 CS2R R108, SRZ ;  /* 0x00000000006c8805 */ /* 0x000fe4000001ff00 */
[----:B------:R-:W-:Y:S01]  /*0510*/  @!P0 CS2R R10, SRZ ;  /* 0x00000000000a8805 */ /* 0x000fe2000001ff00 */
[----:B------:R-:W5:Y:S01]  /*0520*/  LDG.E.128 R64, desc[UR4][R12.64] ;  /* 0x000000040c407981 */ /* 0x000f62000c1e1d00 */
[----:B------:R-:W-:Y:S01]  /*0530*/  IMAD.WIDE.U32 R14, R14, -0x326172a9, RZ ;  /* 0xcd9e8d570e0e7825 */ /* 0x000fe200078e00ff */
[----:B------:R-:W-:-:S02]  /*0540*/  @!P0 CS2R R46, SRZ ;  /* 0x00000000002e8805 */ /* 0x000fc4000001ff00 */
[----:B------:R-:W-:Y:S01]  /*0550*/  @!P0 CS2R R8, SRZ ;  /* 0x0000000000088805 */ /* 0x000fe2000001ff00 */
[----:B------:R-:W5:Y:S01]  /*0560*/  LDG.E.128 R60, desc[UR4][R12.64+0x800] ;  /* 0x000800040c3c7981 */ /* 0x000f62000c1e1d00 */
[----:B------:R-:W-:Y:S02]  /*0570*/  @!P0 CS2R R4, SRZ ;  /* 0x0000000000048805 */ /* 0x000fe4000001ff00 */
[----:B------:R-:W-:Y:S02]  /*0580*/  @!P0 CS2R R6, SRZ ;  /* 0x0000000000068805 */ /* 0x000fe4000001ff00 */
[----:B------:R-:W-:Y:S01]  /*0590*/  @!P0 CS2R R116, SRZ ;  /* 0x0000000000748805 */ /* 0x000fe2000001ff00 */
[----:B------:R-:W5:Y:S01]  /*05a0*/  LDG.E.128 R56, desc[UR4][R12.64+0x1000] ;  /* 0x001000040c387981 */ /* 0x000f62000c1e1d00 */
[----:B------:R-:W-:Y:S02]  /*05b0*/  @!P0 CS2R R118, SRZ ;  /* 0x0000000000768805 */ /* 0x000fe4000001ff00 */
[----:B------:R-:W-:-:S02]  /*05c0*/  @!P0 CS2R R110, SRZ ;  /* 0x00000000006e8805 */ /* 0x000fc4000001ff00 */
[----:B------:R-:W-:Y:S01]  /*05d0*/  @!P1 CS2R R104, SRZ ;  /* 0x0000000000689805 */ /* 0x000fe2000001ff00 */
[----:B------:R-:W5:Y:S01]  /*05e0*/  LDG.E.128 R52, desc[UR4][R12.64+0x1800] ;  /* 0x001800040c347981 */ /* 0x000f62000c1e1d00 */
[----:B------:R-:W-:Y:S02]  /*05f0*/  @!P1 CS2R R106, SRZ ;  /* 0x00000000006a9805 */ /* 0x000fe4000001ff00 */
[----:B------:R-:W-:Y:S02]  /*0600*/  @!P1 CS2R R100, SRZ ;  /* 0x0000000000649805 */ /* 0x000fe4000001ff00 */
[----:B------:R-:W-:Y:S01]  /*0610*/  @!P1 CS2R R102, SRZ ;  /* 0x0000000000669805 */ /* 0x000fe2000001ff00 */
[----:B------:R0:W5:Y:S01]  /*0620*/  LDG.E.128 R48, desc[UR4][R12.64+0x2000] ;  /* 0x002000040c307981 */ /* 0x000162000c1e1d00 */
[----:B------:R-:W-:Y:S02]  /*0630*/  @!P1 CS2R R96, SRZ ;  /* 0x0000000000609805 */ /* 0x000fe4000001ff00 */
[----:B------:R-:W-:-:S02]  /*0640*/  @!P1 CS2R R98, SRZ ;  /* 0x0000000000629805 */ /* 0x000fc4000001ff00 */
[----:B------:R-:W-:Y:S02]  /*0650*/  @!P1 CS2R R92, SRZ ;  /* 0x00000000005c9805 */ /* 0x000fe4000001ff00 */
[----:B------:R-:W-:Y:S02]  /*0660*/  @!P1 CS2R R94, SRZ ;  /* 0x00000000005e9805 */ /* 0x000fe4000001ff00 */
[----:B------:R-:W-:Y:S01]  /*0670*/  @!P1 CS2R R90, SRZ ;  /* 0x00000000005a9805 */ /* 0x000fe2000001ff00 */
[----:B------:R-:W-:Y:S01]  /*0680*/  VIADD R170, R115, 0x96a522ad ;  /* 0x96a522ad73aa7836 */ /* 0x000fe20000000000 */
[----:B------:R-:W-:Y:S01]  /*0690*/  IADD3 R171, R114, -0x700cb87f, RZ ;  /* 0x8ff3478172ab7810 */ /* 0x000fe20007ffe0ff */
[----:B------:R-:W-:Y:S01]  /*06a0*/  ULDC.64 UR6, c[0x0][0x228] ;  /* 0x00008a0000067ab9 */ /* 0x000fe20000000a00 */
[----:B------:R-:W-:Y:S01]  /*06b0*/  IMAD.MOV.U32 R183, RZ, RZ, RZ ;  /* 0x000000ffffb77224 */ /* 0x000fe200078e00ff */
[----:B------:R-:W-:Y:S01]  /*06c0*/  ULDC UR10, c[0x0][0x290] ;  /* 0x0000a400000a7ab9 */ /* 0x000fe20000000800 */
[----:B0-----:R-:W-:Y:S01]  /*06d0*/  IMAD.WIDE.U32 R12, R0, -0x2daee0ad, RZ ;  /* 0xd2511f53000c7825 */ /* 0x001fe200078e00ff */
[----:B------:R-:W-:Y:S01]  /*06e0*/  ULDC.64 UR18, c[0x0][0x228] ;  /* 0x00008a0000127ab9 */ /* 0x000fe20000000a00 */
[----:B------:R-:W-:Y:S01]  /*06f0*/  ULDC.64 UR8, c[0x0][0x230] ;  /* 0x00008c0000087ab9 */ /* 0x000fe20000000a00 */
[----:B------:R-:W-:Y:S01]  /*0700*/  ULDC.64 UR12, c[0x0][0x2b8] ;  /* 0x0000ae00000c7ab9 */ /* 0x000fe20000000a00 */
[----:B------:R-:W-:Y:S01]  /*0710*/  ULDC.64 UR14, c[0x0][0x2c0] ;  /* 0x0000b000000e7ab9 */ /* 0x000fe20000000a00 */
[----:B------:R-:W-:Y:S01]  /*0720*/  LOP3.LUT R17, R13, R2, R41, 0x96, !PT ;  /* 0x000000020d117212 */ /* 0x000fe200078e9629 */
[----:B------:R-:W-:Y:S01]  /*0730*/  ULDC.64 UR16, c[0x0][0x210] ;  /* 0x0000840000107ab9 */ /* 0x000fe20000000a00 */
[----:B------:R-:W-:-:S03]  /*0740*/  LOP3.LUT R2, R15, R40, R16, 0x96, !PT ;  /* 0x000000280f027212 */ /* 0x000fc600078e9610 */
        /* <DEDUP_REMOVED lines=25> */
[----:B------:R-:W-:Y:S01]  /*08e0*/  IMAD.HI.U32 R3, R120, -0x2daee0ad, RZ ;  /* 0xd2511f5378037827 */ /* 0x000fe200078e00ff */
[----:B------:R-:W-:-:S04]  /*08f0*/  LOP3.LUT R184, R0, R14, R27, 0x96, !PT ;  /* 0x0000000e00b87212 */ /* 0x000fc800078e961b */
[----:B------:R-:W-:Y:S01]  /*0900*/  LOP3.LUT R182, R3, R12, R26, 0x96, !PT ;  /* 0x0000000c03b67212 */ /* 0x000fe200078e961a */
[--C-:B------:R-:W-:Y:S02]  /*0910*/  HADD2.F32 R163, -RZ, R88.reuse.H0_H0 ;  /* 0x20000058ffa37230 */ /* 0x100fe40000004100 */
[----:B------:R-:W-:Y:S02]  /*0920*/  HADD2.F32 R166, -RZ, R88.H1_H1 ;  /* 0x30000058ffa67230 */ /* 0x000fe40000004100 */
[--C-:B------:R-:W-:Y:S02]  /*0930*/  HADD2.F32 R165, -RZ, R89.reuse.H0_H0 ;  /* 0x20000059ffa57230 */ /* 0x100fe40000004100 */
[----:B------:R-:W-:Y:S02]  /*0940*/  HADD2.F32 R168, -RZ, R89.H1_H1 ;  /* 0x30000059ffa87230 */ /* 0x000fe40000004100 */
[----:B------:R-:W-:Y:S02]  /*0950*/  IMAD R88, R121, -0x326172a9, RZ ;  /* 0xcd9e8d5779587824 */ /* 0x000fe400078e02ff */
[----:B------:R-:W-:-:S02]  /*0960*/  IMAD R89, R120, -0x2daee0ad, RZ ;  /* 0xd2511f5378597824 */ /* 0x000fc400078e02ff */
[----:B------:R-:W-:Y:S01]  /*0970*/  IMAD.HI.U32 R190, R184, -0x2daee0ad, RZ ;  /* 0xd2511f53b8be7827 */ /* 0x000fe200078e00ff */
[----:B------:R-:W-:Y:S01]  /*0980*/  ISETP.NE.U32.AND P0, PT, RZ, UR6, PT ;  /* 0x00000006ff007c0c */ /* 0x000fe2000bf05070 */
[----:B------:R-:W-:Y:S02]  /*0990*/  ULDC UR6, c[0x0][0x218] ;  /* 0x0000860000067ab9 */ /* 0x000fe40000000800 */
[----:B------:R-:W-:Y:S01]  /*09a0*/  IMAD.HI.U32 R189, R182, -0x326172a9, RZ ;  /* 0xcd9e8d57b6bd7827 */ /* 0x000fe200078e00ff */
[----:B------:R-:W-:-:S03]  /*09b0*/  LOP3.LUT R190, R190, R89, R170, 0x96, !PT ;  /* 0x00000059bebe7212 */ /* 0x000fc600078e96aa */
[--C-:B------:R-:W-:Y:S02]  /*09c0*/  HADD2.F32 R43, -RZ, R45.reuse.H0_H0 ;  /* 0x2000002dff2b7230 */ /* 0x100fe40000004100 */
[----:B------:R-:W-:Y:S02]  /*09d0*/  HADD2.F32 R112, -RZ, R45.H1_H1 ;  /* 0x3000002dff707230 */ /* 0x000fe40000004100 */
[--C-:B------:R-:W-:Y:S02]  /*09e0*/  HADD2.F32 R126, -RZ, R109.reuse.H0_H0 ;  /* 0x2000006dff7e7230 */ /* 0x100fe40000004100 */
[----:B------:R-:W-:Y:S01]  /*09f0*/  HADD2.F32 R128, -RZ, R109.H1_H1 ;  /* 0x3000006dff807230 */ /* 0x000fe20000004100 */
[----:B------:R-:W-:Y:S01]  /*0a00*/  HFMA2.MMA R109, -RZ, RZ, 0, 5.9604644775390625e-08 ;  /* 0x00000001ff6d7435 */ /* 0x000fe200000001ff */
[--C-:B------:R-:W-:Y:S02]  /*0a10*/  HADD2.F32 R21, -RZ, R10.reuse.H0_H0 ;  /* 0x2000000aff157230 */ /* 0x100fe40000004100 */
[----:B------:R-:W-:-:S02]  /*0a20*/  HADD2.F32 R20, -RZ, R10.H1_H1 ;  /* 0x3000000aff147230 */ /* 0x000fc40000004100 */
[--C-:B------:R-:W-:Y:S02]  /*0a30*/  HADD2.F32 R19, -RZ, R11.reuse.H0_H0 ;  /* 0x2000000bff137230 */ /* 0x100fe40000004100 */
[----:B------:R-:W-:Y:S02]  /*0a40*/  HADD2.F32 R18, -RZ, R11.H1_H1 ;  /* 0x3000000bff127230 */ /* 0x000fe40000004100 */
[--C-:B------:R-:W-:Y:S02]  /*0a50*/  HADD2.F32 R45, -RZ, R46.reuse.H0_H0 ;  /* 0x2000002eff2d7230 */ /* 0x100fe40000004100 */
[----:B------:R-:W-:Y:S01]  /*0a60*/  HADD2.F32 R113, -RZ, R46.H1_H1 ;  /* 0x3000002eff717230 */ /* 0x000fe20000004100 */
[----:B------:R-:W-:Y:S01]  /*0a70*/  LOP3.LUT R189, R189, R88, R171, 0x96, !PT ;  /* 0x00000058bdbd7212 */ /* 0x000fe200078e96ab */
[--C-:B------:R-:W-:Y:S01]  /*0a80*/  HADD2.F32 R25, -RZ, R8.reuse.H0_H0 ;  /* 0x20000008ff197230 */ /* 0x100fe20000004100 */
[----:B------:R-:W-:Y:S01]  /*0a90*/  LOP3.LUT R192, R192, 0x3, RZ, 0xc0, !PT ;  /* 0x00000003c0c07812 */ /* 0x000fe200078ec0ff */
        /* <DEDUP_REMOVED lines=65> */
[----:B------:R-:W-:Y:S02]  /*0eb0*/  IMAD R184, R184, -0x2daee0ad, RZ ;  /* 0xd2511f53b8b87824 */ /* 0x000fe400078e02ff */
[----:B------:R-:W-:Y:S01]  /*0ec0*/  IMAD R182, R182, -0x326172a9, RZ ;  /* 0xcd9e8d57b6b67824 */ /* 0x000fe200078e02ff */
[----:B------:R-:W-:Y:S01]  /*0ed0*/  ISETP.NE.AND.EX P0, PT, RZ, UR7, PT, P0 ;  /* 0x00000007ff007c0c */ /* 0x000fe2000bf05300 */
[----:B------:R-:W-:-:S12]  /*0ee0*/  ULDC.U8 UR7, c[0x0][0x2a0] ;  /* 0x0000a80000077ab9 */ /* 0x000fd80000000000 */
.L_x_5540:
        /* <DEDUP_REMOVED lines=17> */
[----:B------:R-:W-:-:S11]  /*1000*/  IADD3 R104, R192, 0x1, RZ ;  /* 0x00000001c0687810 */ /* 0x000fd60007ffe0ff */
        /* <DEDUP_REMOVED lines=9> */
.L_x_4895:
[----:B------:R-:W-:-:S07]  /*10a0*/  MOV R101, R182 ;  /* 0x000000b600657202 */ /* 0x000fce0000000f00 */
.L_x_4896:
[----:B------:R-:W-:Y:S05]  /*10b0*/  BSYNC B0 ;  /* 0x0000000000007941 */ /* 0x000fea0003800000 */
.L_x_4894:
        /* <DEDUP_REMOVED lines=16> */
.L_x_4900:
[----:B------:R-:W-:Y:S05]  /*11c0*/  BSYNC B1 ;  /* 0x0000000000017941 */ /* 0x000fea0003800000 */
.L_x_4899:
        /* <DEDUP_REMOVED lines=44> */
.L_x_4898:
[----:B------:R-:W-:Y:S05]  /*1490*/  BSYNC B0 ;  /* 0x0000000000007941 */ /* 0x000fea0003800000 */
.L_x_4897:
[----:B------:R-:W0:Y:S01]  /*14a0*/  LDC R200, c[0x0][0x298] ;  /* 0x0000a600ffc87b82 */ /* 0x000e220000000800 */
[----:B------:R-:W-:Y:S01]  /*14b0*/  ISETP.NE.U32.AND P2, PT, RZ, UR18, PT ;  /* 0x00000012ff007c0c */ /* 0x000fe2000bf45070 */
[----:B------:R-:W-:Y:S01]  /*14c0*/  IMAD.MOV.U32 R123, RZ, RZ, 0x2f800000 ;  /* 0x2f800000ff7b7424 */ /* 0x000fe200078e00ff */
[----:B------:R-:W-:Y:S01]  /*14d0*/  I2FP.F32.U32 R102, R101 ;  /* 0x0000006500667245 */ /* 0x000fe20000201000 */
[----:B-----5:R-:W-:Y:S01]  /*14e0*/  HADD2.F32 R101, -RZ, R96.H0_H0 ;  /* 0x20000060ff657230 */ /* 0x020fe20000004100 */
[----:B------:R-:W-:-:S03]  /*14f0*/  ISETP.NE.AND.EX P2, PT, RZ, UR19, PT, P2 ;  /* 0x00000013ff007c0c */ /* 0x000fc6000bf45320 */
[----:B------:R-:W1:Y:S01]  /*1500*/  LDC R201, c[0x0][0x294] ;  /* 0x0000a500ffc97b82 */ /* 0x000e620000000800 */
[----:B------:R-:W-:Y:S01]  /*1510*/  FFMA.FTZ R102, R102, R123, 1.1641532182693481445e-10 ;  /* 0x2f00000066667423 */ /* 0x000fe2000001007b */
[----:B0-----:R-:W-:-:S04]  /*1520*/  FMUL.FTZ R101, R101, R200 ;  /* 0x000000c865657220 */ /* 0x001fc80000410000 */
[----:B-1----:R-:W-:-:S04]  /*1530*/  FSETP.GTU.FTZ.AND P3, PT, R102, R201, PT ;  /* 0x000000c96600720b */ /* 0x002fc80003f7c000 */
[----:B------:R-:W-:Y:S02]  /*1540*/  P2R R120, PR, RZ, 0x8 ;  /* 0x00000008ff787803 */ /* 0x000fe40000000000 */
        /* <DEDUP_REMOVED lines=8> */
.L_x_4901:
        /* <DEDUP_REMOVED lines=12> */
.L_x_4904:
[----:B------:R-:W-:-:S07]  /*1690*/  MOV R108, R182 ;  /* 0x000000b6006c7202 */ /* 0x000fce0000000f00 */
.L_x_4905:
[----:B------:R-:W-:Y:S05]  /*16a0*/  BSYNC B0 ;  /* 0x0000000000007941 */ /* 0x000fea0003800000 */
.L_x_4903:
        /* <DEDUP_REMOVED lines=16> */
.L_x_4909:
[----:B------:R-:W-:Y:S05]  /*17b0*/  BSYNC B1 ;  /* 0x0000000000017941 */ /* 0x000fea0003800000 */
.L_x_4908:
        /* <DEDUP_REMOVED lines=42> */
[----:B------:R-:W-:Y:S01]  /*1a60*/  HFMA2.MMA R102, -RZ, RZ, 0, 0 ;  /* 0x00000000ff667435 */ /* 0x000fe200000001ff */
[----:B------:R-:W-:-:S10]  /*1a70*/  LOP3.LUT R190, R103, R104, R170, 0x96, !PT ;  /* 0x0000006867be7212 */ /* 0x000fd400078e96aa */
.L_x_4907:
[----:B------:R-:W-:Y:S05]  /*1a80*/  BSYNC B0 ;  /* 0x0000000000007941 */ /* 0x000fea0003800000 */
.L_x_4906:
[----:B------:R-:W-:Y:S01]  /*1a90*/  I2FP.F32.U32 R104, R108 ;  /* 0x0000006c00687245 */ /* 0x000fe20000201000 */
[----:B------:R-:W-:Y:S02]  /*1aa0*/  HADD2.F32 R103, -RZ, R88.H0_H0 ;  /* 0x20000058ff677230 */ /* 0x000fe40000004100 */
[----:B------:R-:W-:Y:S02]  /*1ab0*/  @P1 HADD2.F32 R106, -RZ, R92.H0_H0 ;  /* 0x2000005cff6a1230 */ /* 0x000fe40000004100 */
[----:B------:R-:W-:Y:S01]  /*1ac0*/  FFMA.FTZ R104, R104, R123, 1.1641532182693481445e-10 ;  /* 0x2f00000068687423 */ /* 0x000fe2000001007b */
[----:B------:R-:W-:-:S04]  /*1ad0*/  FMUL.FTZ R103, R103, R200 ;  /* 0x000000c867677220 */ /* 0x000fc80000410000 */
[----:B------:R-:W-:-:S04]  /*1ae0*/  FSETP.GTU.FTZ.AND P3, PT, R104, R201, PT ;  /* 0x000000c96800720b */ /* 0x000fc80003f7c000 */
[----:B------:R-:W-:Y:S02]  /*1af0*/  FSEL R104, R103, RZ, !P3 ;  /* 0x000000ff67687208 */ /* 0x000fe40005800000 */
[----:B------:R-:W-:-:S03]  /*1b00*/  SEL R181, RZ, 0x1, P3 ;  /* 0x00000001ffb57807 */ /* 0x000fc60001800000 */
[----:B------:R-:W-:-:S04]  /*1b10*/  FADD.FTZ R101, R101, R104 ;  /* 0x0000006865657221 */ /* 0x000fc80000010000 */
[----:B------:R-:W-:-:S07]  /*1b20*/  @P1 FADD.FTZ R101, R101, R106 ;  /* 0x0000006a65651221 */ /* 0x000fce0000010000 */
.L_x_4902:
        /* <DEDUP_REMOVED lines=12> */
.L_x_4911:
[----:B------:R-:W-:-:S07]  /*1bf0*/  IMAD.MOV.U32 R108, RZ, RZ, R182 ;  /* 0x000000ffff6c7224 */ /* 0x000fce00078e00b6 */
.L_x_4912:
[----:B------:R-:W-:Y:S05]  /*1c00*/  BSYNC B0 ;  /* 0x0000000000007941 */ /* 0x000fea0003800000 */
.L_x_4910:
        /* <DEDUP_REMOVED lines=16> */
.L_x_4916:
[----:B------:R-:W-:Y:S05]  /*1d10*/  BSYNC B1 ;  /* 0x0000000000017941 */ /* 0x000fea0003800000 */
.L_x_4915:
        /* <DEDUP_REMOVED lines=44> */
.L_x_4914:
[----:B------:R-:W-:Y:S05]  /*1fe0*/  BSYNC B0 ;  /* 0x0000000000007941 */ /* 0x000fea0003800000 */
.L_x_4913:
[----:B------:R-:W-:Y:S01]  /*1ff0*/  I2FP.F32.U32 R102, R108 ;  /* 0x0000006c00667245 */ /* 0x000fe20000201000 */
[----:B------:R-:W-:-:S04]  /*2000*/  HADD2.F32 R103, -RZ, R96.H1_H1 ;  /* 0x30000060ff677230 */ /* 0x000fc80000004100 */
        /* <DEDUP_REMOVED lines=8> */
[----:B------:R-:W-:Y:S02]  /*2090*/  HADD2.F32 R102, -RZ, R92.H1_H1 ;  /* 0x3000005cff667230 */ /* 0x000fe40000004100 */
[----:B------:R-:W-:-:S03]  /*20a0*/  IMAD.MOV.U32 R96, RZ, RZ, R104 ;  /* 0x000000ffff607224 */ /* 0x000fc600078e0068 */
[----:B------:R-:W-:Y:S01]  /*20b0*/  FADD.FTZ R103, R103, R102 ;  /* 0x0000006667677221 */ /* 0x000fe20000010000 */
[----:B------:R-:W-:Y:S06]  /*20c0*/  BRA `(.L_x_4918) ;  /* 0x0000000400587947 */ /* 0x000fec0003800000 */
.L_x_4917:
        /* <DEDUP_REMOVED lines=12> */
.L_x_4920:
[----:B------:R-:W-:-:S07]  /*2190*/  MOV R102, R182 ;  /* 0x000000b600667202 */ /* 0x000fce0000000f00 */
.L_x_4921:
[----:B------:R-:W-:Y:S05]  /*21a0*/  BSYNC B0 ;  /* 0x0000000000007941 */ /* 0x000fea0003800000 */
.L_x_4919:
        /* <DEDUP_REMOVED lines=16> */
.L_x_4925:
[----:B------:R-:W-:Y:S05]  /*22b0*/  BSYNC B1 ;  /* 0x0000000000017941 */ /* 0x000fea0003800000 */
.L_x_4924:
        /* <DEDUP_REMOVED lines=44> */
.L_x_4923:
[----:B------:R-:W-:Y:S05]  /*2580*/  BSYNC B0 ;  /* 0x0000000000007941 */ /* 0x000fea0003800000 */
.L_x_4922:
[----:B------:R-:W-:Y:S01]  /*2590*/  I2FP.F32.U32 R102, R102 ;  /* 0x0000006600667245 */ /* 0x000fe20000201000 */
[----:B------:R-:W-:Y:S02]  /*25a0*/  HADD2.F32 R105, -RZ, R88.H1_H1 ;  /* 0x30000058ff697230 */ /* 0x000fe40000004100 */
[----:B------:R-:W-:Y:S02]  /*25b0*/  @P1 HADD2.F32 R104, -RZ, R92.H1_H1 ;  /* 0x3000005cff681230 */ /* 0x000fe40000004100 */
[----:B------:R-:W-:Y:S01]  /*25c0*/  FFMA.FTZ R102, R102, R123, 1.1641532182693481445e-10 ;  /* 0x2f00000066667423 */ /* 0x000fe2000001007b */
[----:B------:R-:W-:-:S04]  /*25d0*/  FMUL.FTZ R105, R105, R200 ;  /* 0x000000c869697220 */ /* 0x000fc80000410000 */
[----:B------:R-:W-:-:S04]  /*25e0*/  FSETP.GTU.FTZ.AND P3, PT, R102, R201, PT ;  /* 0x000000c96600720b */ /* 0x000fc80003f7c000 */
[----:B------:R-:W-:Y:S02]  /*25f0*/  FSEL R102, R105, RZ, !P3 ;  /* 0x000000ff69667208 */ /* 0x000fe40005800000 */
[----:B------:R-:W-:-:S03]  /*2600*/  SEL R180, RZ, 0x1, P3 ;  /* 0x00000001ffb47807 */ /* 0x000fc60001800000 */
[----:B------:R-:W-:-:S04]  /*2610*/  FADD.FTZ R103, R103, R102 ;  /* 0x0000006667677221 */ /* 0x000fc80000010000 */
[----:B------:R-:W-:-:S07]  /*2620*/  @P1 FADD.FTZ R103, R103, R104 ;  /* 0x0000006867671221 */ /* 0x000fce0000010000 */
.L_x_4918:
        /* <DEDUP_REMOVED lines=12> */
.L_x_4927:
[----:B------:R-:W-:-:S07]  /*26f0*/  IMAD.MOV.U32 R102, RZ, RZ, R182 ;  /* 0x000000ffff667224 */ /* 0x000fce00078e00b6 */
.L_x_4928:
[----:B------:R-:W-:Y:S05]  /*2700*/  BSYNC B0 ;  /* 0x0000000000007941 */ /* 0x000fea0003800000 */
.L_x_4926:
        /* <DEDUP_REMOVED lines=16> */
.L_x_4932:
[----:B------:R-:W-:Y:S05]  /*2810*/  BSYNC B1 ;  /* 0x0000000000017941 */ /* 0x000fea0003800000 */
.L_x_4931:
        /* <DEDUP_REMOVED lines=44> */
.L_x_4930:
[----:B------:R-:W-:Y:S05]  /*2ae0*/  BSYNC B0 ;  /* 0x0000000000007941 */ /* 0x000fea0003800000 */
.L_x_4929:
[----:B------:R-:W-:Y:S01]  /*2af0*/  I2FP.F32.U32 R96, R102 ;  /* 0x0000006600607245 */ /* 0x000fe20000201000 */
[----:B------:R-:W-:-:S04]  /*2b00*/  HADD2.F32 R105, -RZ, R97.H0_H0 ;  /* 0x20000061ff697230 */ /* 0x000fc80000004100 */
        /* <DEDUP_REMOVED lines=12> */
.L_x_4933:
        /* <DEDUP_REMOVED lines=12> */
.L_x_4936:
[----:B------:R-:W-:-:S07]  /*2c90*/  MOV R108, R182 ;  /* 0x000000b6006c7202 */ /* 0x000fce0000000f00 */
.L_x_4937:
[----:B------:R-:W-:Y:S05]  /*2ca0*/  BSYNC B0 ;  /* 0x0000000000007941 */ /* 0x000fea0003800000 */
.L_x_4935:
        /* <DEDUP_REMOVED lines=16> */
.L_x_4941:
[----:B------:R-:W-:Y:S05]  /*2db0*/  BSYNC B1 ;  /* 0x0000000000017941 */ /* 0x000fea0003800000 */
.L_x_4940:
        /* <DEDUP_REMOVED lines=44> */
.L_x_4939:
[----:B------:R-:W-:Y:S05]  /*3080*/  BSYNC B0 ;  /* 0x0000000000007941 */ /* 0x000fea0003800000 */
.L_x_4938:
        /* <DEDUP_REMOVED lines=10> */
.L_x_4934:
        /* <DEDUP_REMOVED lines=12> */
.L_x_4943:
[----:B------:R-:W-:-:S07]  /*31f0*/  IMAD.MOV.U32 R108, RZ, RZ, R182 ;  /* 0x000000ffff6c7224 */ /* 0x000fce00078e00b6 */
.L_x_4944:
[----:B------:R-:W-:Y:S05]  /*3200*/  BSYNC B0 ;  /* 0x0000000000007941 */ /* 0x000fea0003800000 */
.L_x_4942:
        /* <DEDUP_REMOVED lines=16> */
.L_x_4948:
[----:B------:R-:W-:Y:S05]  /*3310*/  BSYNC B1 ;  /* 0x0000000000017941 */ /* 0x000fea0003800000 */
.L_x_4947:
        /* <DEDUP_REMOVED lines=44> */
.L_x_4946:
[----:B------:R-:W-:Y:S05]  /*35e0*/  BSYNC B0 ;  /* 0x0000000000007941 */ /* 0x000fea0003800000 */
.L_x_4945:
        /* <DEDUP_REMOVED lines=14> */
.L_x_4949:
        /* <DEDUP_REMOVED lines=12> */
.L_x_4952:
[----:B------:R-:W-:-:S07]  /*3790*/  MOV R108, R182 ;  /* 0x000000b6006c7202 */ /* 0x000fce0000000f00 */
.L_x_4953:
[----:B------:R-:W-:Y:S05]  /*37a0*/  BSYNC B0 ;  /* 0x0000000000007941 */ /* 0x000fea0003800000 */
.L_x_4951:
        /* <DEDUP_REMOVED lines=16> */
.L_x_4957:
[----:B------:R-:W-:Y:S05]  /*38b0*/  BSYNC B1 ;  /* 0x0000000000017941 */ /* 0x000fea0003800000 */
.L_x_4956:
        /* <DEDUP_REMOVED lines=44> */
.L_x_4955:
[----:B------:R-:W-:Y:S05]  /*3b80*/  BSYNC B0 ;  /* 0x0000000000007941 */ /* 0x000fea0003800000 */
.L_x_4954:
        /* <DEDUP_REMOVED lines=10> */
.L_x_4950:
        /* <DEDUP_REMOVED lines=12> */
.L_x_4959:
[----:B------:R-:W-:-:S07]  /*3cf0*/  IMAD.MOV.U32 R104, RZ, RZ, R182 ;  /* 0x000000ffff687224 */ /* 0x000fce00078e00b6 */
.L_x_4960:
[----:B------:R-:W-:Y:S05]  /*3d00*/  BSYNC B0 ;  /* 0x0000000000007941 */ /* 0x000fea0003800000 */
.L_x_4958:
        /* <DEDUP_REMOVED lines=16> */
.L_x_4964:
[----:B------:R-:W-:Y:S05]  /*3e10*/  BSYNC B1 ;  /* 0x0000000000017941 */ /* 0x000fea0003800000 */
.L_x_4963:
        /* <DEDUP_REMOVED lines=44> */
.L_x_4962:
[----:B------:R-:W-:Y:S05]  /*40e0*/  BSYNC B0 ;  /* 0x0000000000007941 */ /* 0x000fea0003800000 */
.L_x_4961:
        /* <DEDUP_REMOVED lines=14> */
.L_x_4965:
        /* <DEDUP_REMOVED lines=12> */
.L_x_4968:
[----:B------:R-:W-:-:S07]  /*4290*/  MOV R108, R182 ;  /* 0x000000b6006c7202 */ /* 0x000fce0000000f00 */
.L_x_4969:
[----:B------:R-:W-:Y:S05]  /*42a0*/  BSYNC B0 ;  /* 0x0000000000007941 */ /* 0x000fea0003800000 */
.L_x_4967:
        /* <DEDUP_REMOVED lines=16> */
.L_x_4973:
[----:B------:R-:W-:Y:S05]  /*43b0*/  BSYNC B1 ;  /* 0x0000000000017941 */ /* 0x000fea0003800000 */
.L_x_4972:
        /* <DEDUP_REMOVED lines=44> */
.L_x_4971:
[----:B------:R-:W-:Y:S05]  /*4680*/  BSYNC B0 ;  /* 0x0000000000007941 */ /* 0x000fea0003800000 */
.L_x_4970:
        /* <DEDUP_REMOVED lines=10> */
.L_x_4966:
        /* <DEDUP_REMOVED lines=12> */
.L_x_4975:
[----:B------:R-:W-:-:S07]  /*47f0*/  IMAD.MOV.U32 R108, RZ, RZ, R182 ;  /* 0x000000ffff6c7224 */ /* 0x000fce00078e00b6 */
.L_x_4976:
[----:B------:R-:W-:Y:S05]  /*4800*/  BSYNC B0 ;  /* 0x0000000000007941 */ /* 0x000fea0003800000 */
.L_x_4974:
        /* <DEDUP_REMOVED lines=16> */
.L_x_4980:
[----:B------:R-:W-:Y:S05]  /*4910*/  BSYNC B1 ;  /* 0x0000000000017941 */ /* 0x000fea0003800000 */
.L_x_4979:
        /* <DEDUP_REMOVED lines=44> */
.L_x_4978:
[----:B------:R-:W-:Y:S05]  /*4be0*/  BSYNC B0 ;  /* 0x0000000000007941 */ /* 0x000fea0003800000 */
.L_x_4977:
        /* <DEDUP_REMOVED lines=13> */
.L_x_4981:
        /* <DEDUP_REMOVED lines=12> */
.L_x_4984:
[----:B------:R-:W-:-:S07]  /*4d80*/  MOV R98, R182 ;  /* 0x000000b600627202 */ /* 0x000fce0000000f00 */
.L_x_4985:
[----:B------:R-:W-:Y:S05]  /*4d90*/  BSYNC B0 ;  /* 0x0000000000007941 */ /* 0x000fea0003800000 */
.L_x_4983:
        /* <DEDUP_REMOVED lines=16> */
.L_x_4989:
[----:B------:R-:W-:Y:S05]  /*4ea0*/  BSYNC B1 ;  /* 0x0000000000017941 */ /* 0x000fea0003800000 */
.L_x_4988:
        /* <DEDUP_REMOVED lines=44> */
.L_x_4987:
[----:B------:R-:W-:Y:S05]  /*5170*/  BSYNC B0 ;  /* 0x0000000000007941 */ /* 0x000fea0003800000 */
.L_x_4986:
        /* <DEDUP_REMOVED lines=10> */
.L_x_4982:
        /* <DEDUP_REMOVED lines=12> */
.L_x_4991:
[----:B------:R-:W-:-:S07]  /*52e0*/  IMAD.MOV.U32 R98, RZ, RZ, R182 ;  /* 0x000000ffff627224 */ /* 0x000fce00078e00b6 */
.L_x_4992:
[----:B------:R-:W-:Y:S05]  /*52f0*/  BSYNC B0 ;  /* 0x0000000000007941 */ /* 0x000fea0003800000 */
.L_x_4990:
        /* <DEDUP_REMOVED lines=16> */
.L_x_4996:
[----:B------:R-:W-:Y:S05]  /*5400*/  BSYNC B1 ;  /* 0x0000000000017941 */ /* 0x000fea0003800000 */
.L_x_4995:
        /* <DEDUP_REMOVED lines=44> */
.L_x_4994:
[----:B------:R-:W-:Y:S05]  /*56d0*/  BSYNC B0 ;  /* 0x0000000000007941 */ /* 0x000fea0003800000 */
.L_x_4993:
[----:B------:R-:W-:Y:S01]  /*56e0*/  I2FP.F32.U32 R96, R98 ;  /* 0x0000006200607245 */ /* 0x000fe20000201000 */
[----:B------:R-:W-:-:S04]  /*56f0*/  HADD2.F32 R111, -RZ, R99.H0_H0 ;  /* 0x20000063ff6f7230 */ /* 0x000fc80000004100 */
[----:B------:R-:W-:Y:S01]  /*5700*/  FFMA.FTZ R96, R96, R123, 1.1641532182693481445e-10 ;  /* 0x2f00000060607423 */ /* 0x000fe2000001007b */
[----:B------:R-:W-:-:S04]  /*5710*/  FMUL.FTZ R111, R111, R200 ;  /* 0x000000c86f6f7220 */ /* 0x000fc80000410000 */
[----:B------:R-:W-:-:S04]  /*5720*/  FSETP.GTU.FTZ.AND P4, PT, R96, R201, PT ;  /* 0x000000c96000720b */ /* 0x000fc80003f9c000 */
[----:B------:R-:W-:Y:S01]  /*5730*/  FSEL R106, R111, RZ, !P4 ;  /* 0x000000ff6f6a7208 */ /* 0x000fe20006000000 */
[----:B------:R-:W-:Y:S08]  /*5740*/  @P2 BRA `(.L_x_4997) ;  /* 0x0000000000182947 */ /* 0x000ff00003800000 */
[----:B------:R-:W-:Y:S01]  /*5750*/  MOV R96, R97 ;  /* 0x0000006100607202 */ /* 0x000fe20000000f00 */
[----:B------:R-:W-:Y:S06]  /*5760*/  @!P1 BRA `(.L_x_4998) ;  /* 0x0000000400689947 */ /* 0x000fec0003800000 */
[----:B------:R-:W-:Y:S02]  /*5770*/  HADD2.F32 R111, -RZ, R95.H0_H0 ;  /* 0x2000005fff6f7230 */ /* 0x000fe40000004100 */
[----:B------:R-:W-:-:S03]  /*5780*/  IMAD.MOV.U32 R96, RZ, RZ, R97 ;  /* 0x000000ffff607224 */ /* 0x000fc600078e0061 */
[----:B------:R-:W-:Y:S01]  /*5790*/  FADD.FTZ R106, R106, R111 ;  /* 0x0000006f6a6a7221 */ /* 0x000fe20000010000 */
[----:B------:R-:W-:Y:S06]  /*57a0*/  BRA `(.L_x_4998) ;  /* 0x0000000400587947 */ /* 0x000fec0003800000 */
.L_x_4997:
        /* <DEDUP_REMOVED lines=12> */
.L_x_5000:
[----:B------:R-:W-:-:S07]  /*5870*/  MOV R98, R182 ;  /* 0x000000b600627202 */ /* 0x000fce0000000f00 */
.L_x_5001:
[----:B------:R-:W-:Y:S05]  /*5880*/  BSYNC B0 ;  /* 0x0000000000007941 */ /* 0x000fea0003800000 */
.L_x_4999:
        /* <DEDUP_REMOVED lines=16> */
.L_x_5005:
[----:B------:R-:W-:Y:S05]  /*5990*/  BSYNC B1 ;  /* 0x0000000000017941 */ /* 0x000fea0003800000 */
.L_x_5004:
        /* <DEDUP_REMOVED lines=44> */
.L_x_5003:
[----:B------:R-:W-:Y:S05]  /*5c60*/  BSYNC B0 ;  /* 0x0000000000007941 */ /* 0x000fea0003800000 */
.L_x_5002:
        /* <DEDUP_REMOVED lines=10> */
.L_x_4998:
        /* <DEDUP_REMOVED lines=12> */
.L_x_5007:
[----:B------:R-:W-:-:S07]  /*5dd0*/  IMAD.MOV.U32 R98, RZ, RZ, R182 ;  /* 0x000000ffff627224 */ /* 0x000fce00078e00b6 */
.L_x_5008:
[----:B------:R-:W-:Y:S05]  /*5de0*/  BSYNC B0 ;  /* 0x0000000000007941 */ /* 0x000fea0003800000 */
.L_x_5006:
        /* <DEDUP_REMOVED lines=16> */
.L_x_5012:
[----:B------:R-:W-:Y:S05]  /*5ef0*/  BSYNC B1 ;  /* 0x0000000000017941 */ /* 0x000fea0003800000 */
.L_x_5011:
        /* <DEDUP_REMOVED lines=44> */
.L_x_5010:
[----:B------:R-:W-:Y:S05]  /*61c0*/  BSYNC B0 ;  /* 0x0000000000007941 */ /* 0x000fea0003800000 */
.L_x_5009:
        /* <DEDUP_REMOVED lines=13> */
.L_x_5013:
        /* <DEDUP_REMOVED lines=12> */
.L_x_5016:
[----:B------:R-:W-:-:S07]  /*6360*/  MOV R118, R182 ;  /* 0x000000b600767202 */ /* 0x000fce0000000f00 */
.L_x_5017:
[----:B------:R-:W-:Y:S05]  /*6370*/  BSYNC B0 ;  /* 0x0000000000007941 */ /* 0x000fea0003800000 */
.L_x_5015:
        /* <DEDUP_REMOVED lines=11> */
[----:B------:R-:W-:Y:S01]  /*6430*/  @!P6 VIADD R188, R188, 0x1 ;  /* 0x00000001bcbce836 */ /* 0x000fe20000000000 */
[----:B------:R-:W-:Y:S02]  /*6440*/  @!P6 IADD3 R98, R183, 0x1, RZ ;  /* 0x00000001b762e810 */ /* 0x000fe40007ffe0ff */
[----:B------:R-:W-:Y:S02]  /*6450*/  @!P6 MOV R187, RZ ;  /* 0x000000ff00bbe202 */ /* 0x000fe40000000f00 */
[----:B------:R-:W-:-:S13]  /*6460*/  ISETP.NE.AND P0, PT, R188, RZ, !P6 ;  /* 0x000000ffbc00720c */ /* 0x000fda0007705270 */
[----:B------:R-:W-:Y:S01]  /*6470*/  @P0 IMAD.MOV R98, RZ, RZ, R183 ;  /* 0x000000ffff620224 */ /* 0x000fe200078e02b7 */
[----:B------:R-:W-:-:S03]  /*6480*/  ISETP.NE.AND P0, PT, R96, RZ, PT ;  /* 0x000000ff6000720c */ /* 0x000fc60003f05270 */
[----:B------:R-:W-:-:S10]  /*6490*/  @!P6 IMAD.MOV.U32 R183, RZ, RZ, R98 ;  /* 0x000000ffffb7e224 */ /* 0x000fd400078e0062 */
.L_x_5021:
[----:B------:R-:W-:Y:S05]  /*64a0*/  BSYNC B1 ;  /* 0x0000000000017941 */ /* 0x000fea0003800000 */
.L_x_5020:
        /* <DEDUP_REMOVED lines=44> */
.L_x_5019:
[----:B------:R-:W-:Y:S05]  /*6770*/  BSYNC B0 ;  /* 0x0000000000007941 */ /* 0x000fea0003800000 */
.L_x_5018:
        /* <DEDUP_REMOVED lines=10> */
.L_x_5014:
        /* <DEDUP_REMOVED lines=8> */
[----:B------:R-:W-:Y:S02]  /*68a0*/  ISETP.NE.AND P6, PT, R120, RZ, PT ;  /* 0x000000ff7800720c */ /* 0x000fe40003fc5270 */
[----:B------:R-:W-:Y:S02]  /*68b0*/  SEL R99, RZ, 0x1000000, P5 ;  /* 0x01000000ff637807 */ /* 0x000fe40002800000 */
[----:B------:R-:W-:Y:S02]  /*68c0*/  SEL R96, RZ, 0x1, P2 ;  /* 0x00000001ff607807 */ /* 0x000fe40001000000 */
[----:B------:R-:W-:Y:S02]  /*68d0*/  SEL R116, RZ, 0x1, P3 ;  /* 0x00000001ff747807 */ /* 0x000fe40001800000 */
[----:B------:R-:W-:Y:S02]  /*68e0*/  SEL R120, RZ, 0x1, P4 ;  /* 0x00000001ff787807 */ /* 0x000fe40002000000 */
[----:B------:R-:W-:Y:S01]  /*68f0*/  ISETP.NE.AND P5, PT, R193, RZ, PT ;  /* 0x000000ffc100720c */ /* 0x000fe20003fa5270 */
[----:B------:R-:W-:Y:S01]  /*6900*/  IMAD.WIDE.U32 R116, R116, 0x10000, RZ ;  /* 0x0001000074747825 */ /* 0x000fe200078e00ff */
[----:B------:R-:W-:Y:S01]  /*6910*/  LOP3.LUT R98, R98, R99, R97, 0xfe, !PT ;  /* 0x0000006362627212 */ /* 0x000fe200078efe61 */
[----:B------:R-:W2:Y:S01]  /*6920*/  @P1 LDC.64 R192, c[0x0][0x230] ;  /* 0x00008c00ffc01b82 */ /* 0x000ea20000000a00 */
[----:B------:R-:W-:Y:S01]  /*6930*/  SEL R197, RZ, 0x1, P5 ;  /* 0x00000001ffc57807 */ /* 0x000fe20002800000 */
[----:B------:R-:W-:Y:S01]  /*6940*/  IMAD.WIDE.U32 R96, R96, 0x1000000, RZ ;  /* 0x0100000060607825 */ /* 0x000fe200078e00ff */
[----:B------:R-:W-:-:S02]  /*6950*/  F2FP.F16.F32.PACK_AB R99, R108, R106 ;  /* 0x0000006a6c63723e */ /* 0x000fc400000000ff */
[----:B------:R-:W-:Y:S01]  /*6960*/  SEL R195, RZ, 0x1, P6 ;  /* 0x00000001ffc37807 */ /* 0x000fe20003000000 */
[----:B------:R-:W-:Y:S01]  /*6970*/  IMAD.WIDE.U32 R120, R120, 0x100, RZ ;  /* 0x0000010078787825 */ /* 0x000fe200078e00ff */
[----:B------:R-:W-:Y:S02]  /*6980*/  LOP3.LUT R197, R97, R98, R197, 0xfe, !PT ;  /* 0x0000006261c57212 */ /* 0x000fe400078efec5 */
[----:B------:R-:W-:Y:S01]  /*6990*/  F2FP.F16.F32.PACK_AB R98, R107, R104 ;  /* 0x000000686b62723e */ /* 0x000fe200000000ff */
[----:B0-----:R-:W-:Y:S01]  /*69a0*/  IMAD.WIDE.U32 R118, R100, 0x10, R226 ;  /* 0x0000001064767825 */ /* 0x001fe200078e00e2 */
[----:B------:R-:W-:Y:S02]  /*69b0*/  LOP3.LUT R120, R120, R96, R116, 0xfe, !PT ;  /* 0x0000006078787212 */ /* 0x000fe400078efe74 */
[----:B------:R-:W-:Y:S01]  /*69c0*/  F2FP.F16.F32.PACK_AB R97, R105, R102 ;  /* 0x000000666961723e */ /* 0x000fe200000000ff */
[----:B------:R-:W-:Y:S01]  /*69d0*/  VIADD R116, R100, 0x80 ;  /* 0x0000008064747836 */ /* 0x000fe20000000000 */
[----:B------:R-:W-:-:S02]  /*69e0*/  F2FP.F16.F32.PACK_AB R96, R103, R101 ;  /* 0x000000656760723e */ /* 0x000fc400000000ff */
[----:B------:R-:W-:Y:S02]  /*69f0*/  ISETP.NE.AND P2, PT, R110, RZ, PT ;  /* 0x000000ff6e00720c */ /* 0x000fe40003f45270 */
[----:B------:R-:W-:Y:S01]  /*6a00*/  LOP3.LUT R121, R121, R197, R117, 0xfe, !PT ;  /* 0x000000c579797212 */ /* 0x000fe200078efe75 */
[----:B------:R1:W-:Y:S01]  /*6a10*/  STG.E.128 desc[UR4][R118.64], R96 ;  /* 0x0000006076007986 */ /* 0x0003e2000c101d04 */
[----:B------:R-:W-:Y:S01]  /*6a20*/  LOP3.LUT R120, R120, R195, RZ, 0xfc, !PT ;  /* 0x000000c378787212 */ /* 0x000fe200078efcff */
[----:B------:R-:W0:Y:S01]  /*6a30*/  @P0 LDC.64 R110, c[0x0][0x228] ;  /* 0x00008a00ff6e0b82 */ /* 0x000e220000000a00 */
[----:B-1----:R-:W-:-:S04]  /*6a40*/  IMAD.WIDE.U32 R96, R100, 0x8, R220 ;  /* 0x0000000864607825 */ /* 0x002fc800078e00dc */
[C---:B------:R-:W-:Y:S01]  /*6a50*/  IMAD.WIDE.U32 R118, R116.reuse, 0x10, R216 ;  /* 0x0000001074767825 */ /* 0x040fe200078e00d8 */
[----:B------:R1:W-:Y:S03]  /*6a60*/  STG.E.64 desc[UR4][R96.64], R120 ;  /* 0x0000007860007986 */ /* 0x0003e6000c101b04 */
[----:B0-----:R-:W-:-:S04]  /*6a70*/  @P0 IMAD.WIDE.U32 R110, R116, 0x10, R110 ;  /* 0x00000010746e0825 */ /* 0x001fc800078e006e */
[----:B--2---:R-:W-:Y:S01]  /*6a80*/  @P1 IMAD.WIDE.U32 R98, R116, 0x10, R192 ;  /* 0x0000001074621825 */ /* 0x004fe200078e00c0 */
[----:B-1----:R-:W-:Y:S06]  /*6a90*/  @!P0 BRA `(.L_x_5022) ;  /* 0x0000000000508947 */ /* 0x002fec0003800000 */
[----:B------:R-:W-:Y:S01]  /*6aa0*/  SHF.L.U32 R120, R175, 0x10, RZ ;  /* 0x00000010af787819 */ /* 0x000fe200000006ff */
        /* <DEDUP_REMOVED lines=19> */
.L_x_5022:
        /* <DEDUP_REMOVED lines=15> */
.L_x_5024:
[----:B------:R-:W-:-:S07]  /*6cd0*/  IMAD.MOV.U32 R117, RZ, RZ, R182 ;  /* 0x000000ffff757224 */ /* 0x000fce00078e00b6 */
.L_x_5025:
[----:B------:R-:W-:Y:S05]  /*6ce0*/  BSYNC B0 ;  /* 0x0000000000007941 */ /* 0x000fea0003800000 */
.L_x_5023:
        /* <DEDUP_REMOVED lines=16> */
.L_x_5029:
[----:B------:R-:W-:Y:S05]  /*6df0*/  BSYNC B1 ;  /* 0x0000000000017941 */ /* 0x000fea0003800000 */
.L_x_5028:
        /* <DEDUP_REMOVED lines=44> */
.L_x_5027:
[----:B------:R-:W-:Y:S05]  /*70c0*/  BSYNC B0 ;  /* 0x0000000000007941 */ /* 0x000fea0003800000 */
.L_x_5026:
[----:B------:R-:W-:Y:S01]  /*70d0*/  I2FP.F32.U32 R110, R117 ;  /* 0x00000075006e7245 */ /* 0x000fe20000201000 */
[----:B-----5:R-:W-:Y:S01]  /*70e0*/  HADD2.F32 R111, -RZ, R96.H0_H0 ;  /* 0x20000060ff6f7230 */ /* 0x020fe20000004100 */
        /* <DEDUP_REMOVED lines=13> */
.L_x_5030:
        /* <DEDUP_REMOVED lines=12> */
.L_x_5033:
[----:B------:R-:W-:-:S07]  /*7280*/  MOV R117, R182 ;  /* 0x000000b600757202 */ /* 0x000fce0000000f00 */
.L_x_5034:
[----:B------:R-:W-:Y:S05]  /*7290*/  BSYNC B0 ;  /* 0x0000000000007941 */ /* 0x000fea0003800000 */
.L_x_5032:
        /* <DEDUP_REMOVED lines=16> */
.L_x_5038:
[----:B------:R-:W-:Y:S05]  /*73a0*/  BSYNC B1 ;  /* 0x0000000000017941 */ /* 0x000fea0003800000 */
.L_x_5037:
        /* <DEDUP_REMOVED lines=44> */
.L_x_5036:
[----:B------:R-:W-:Y:S05]  /*7670*/  BSYNC B0 ;  /* 0x0000000000007941 */ /* 0x000fea0003800000 */
.L_x_5035:
        /* <DEDUP_REMOVED lines=10> */
.L_x_5031:
        /* <DEDUP_REMOVED lines=12> */
.L_x_5040:
[----:B------:R-:W-:-:S07]  /*77e0*/  IMAD.MOV.U32 R117, RZ, RZ, R182 ;  /* 0x000000ffff757224 */ /* 0x000fce00078e00b6 */
.L_x_5041:
[----:B------:R-:W-:Y:S05]  /*77f0*/  BSYNC B0 ;  /* 0x0000000000007941 */ /* 0x000fea0003800000 */
.L_x_5039:
        /* <DEDUP_REMOVED lines=16> */
.L_x_5045:
[----:B------:R-:W-:Y:S05]  /*7900*/  BSYNC B1 ;  /* 0x0000000000017941 */ /* 0x000fea0003800000 */
.L_x_5044:
        /* <DEDUP_REMOVED lines=44> */
.L_x_5043:
[----:B------:R-:W-:Y:S05]  /*7bd0*/  BSYNC B0 ;  /* 0x0000000000007941 */ /* 0x000fea0003800000 */
.L_x_5042:
        /* <DEDUP_REMOVED lines=14> */
.L_x_5046:
        /* <DEDUP_REMOVED lines=12> */
.L_x_5049:
[----:B------:R-:W-:-:S07]  /*7d80*/  MOV R96, R182 ;  /* 0x000000b600607202 */ /* 0x000fce0000000f00 */
.L_x_5050:
[----:B------:R-:W-:Y:S05]  /*7d90*/  BSYNC B0 ;  /* 0x0000000000007941 */ /* 0x000fea0003800000 */
.L_x_5048:
        /* <DEDUP_REMOVED lines=16> */
.L_x_5054:
[----:B------:R-:W-:Y:S05]  /*7ea0*/  BSYNC B1 ;  /* 0x0000000000017941 */ /* 0x000fea0003800000 */
.L_x_5053:
        /* <DEDUP_REMOVED lines=44> */
.L_x_5052:
[----:B------:R-:W-:Y:S05]  /*8170*/  BSYNC B0 ;  /* 0x0000000000007941 */ /* 0x000fea0003800000 */
.L_x_5051:
        /* <DEDUP_REMOVED lines=10> */
.L_x_5047:
        /* <DEDUP_REMOVED lines=12> */
.L_x_5056:
[----:B------:R-:W-:-:S07]  /*82e0*/  IMAD.MOV.U32 R96, RZ, RZ, R182 ;  /* 0x000000ffff607224 */ /* 0x000fce00078e00b6 */
.L_x_5057:
[----:B------:R-:W-:Y:S05]  /*82f0*/  BSYNC B0 ;  /* 0x0000000000007941 */ /* 0x000fea0003800000 */
.L_x_5055:
        /* <DEDUP_REMOVED lines=16> */
.L_x_5061:
[----:B------:R-:W-:Y:S05]  /*8400*/  BSYNC B1 ;  /* 0x0000000000017941 */ /* 0x000fea0003800000 */
.L_x_5060:
        /* <DEDUP_REMOVED lines=11> */
[----:B------:R-:W-:-:S04]  /*84c0*/  IMAD.WIDE.U32 R120, R119, -0x326172a9, RZ ;  /* 0xcd9e8d5777787825 */ /* 0x000fc800078e00ff */
[----:B------:R-:W-:Y:S01]  /*84d0*/  IMAD.MOV.U32 R119, RZ, RZ, RZ ;  /* 0x000000ffff777224 */ /* 0x000fe200078e00ff */
        /* <DEDUP_REMOVED lines=31> */
.L_x_5059:
[----:B------:R-:W-:Y:S05]  /*86d0*/  BSYNC B0 ;  /* 0x0000000000007941 */ /* 0x000fea0003800000 */
.L_x_5058:
        /* <DEDUP_REMOVED lines=14> */
.L_x_5062:
        /* <DEDUP_REMOVED lines=12> */
.L_x_5065:
[----:B------:R-:W-:-:S07]  /*8880*/  MOV R96, R182 ;  /* 0x000000b600607202 */ /* 0x000fce0000000f00 */
.L_x_5066:
[----:B------:R-:W-:Y:S05]  /*8890*/  BSYNC B0 ;  /* 0x0000000000007941 */ /* 0x000fea0003800000 */
.L_x_5064:
        /* <DEDUP_REMOVED lines=16> */
.L_x_5070:
[----:B------:R-:W-:Y:S05]  /*89a0*/  BSYNC B1 ;  /* 0x0000000000017941 */ /* 0x000fea0003800000 */
.L_x_5069:
        /* <DEDUP_REMOVED lines=44> */
.L_x_5068:
[----:B------:R-:W-:Y:S05]  /*8c70*/  BSYNC B0 ;  /* 0x0000000000007941 */ /* 0x000fea0003800000 */
.L_x_5067:
        /* <DEDUP_REMOVED lines=10> */
.L_x_5063:
        /* <DEDUP_REMOVED lines=12> */
.L_x_5072:
[----:B------:R-:W-:-:S07]  /*8de0*/  IMAD.MOV.U32 R96, RZ, RZ, R182 ;  /* 0x000000ffff607224 */ /* 0x000fce00078e00b6 */
.L_x_5073:
[----:B------:R-:W-:Y:S05]  /*8df0*/  BSYNC B0 ;  /* 0x0000000000007941 */ /* 0x000fea0003800000 */
.L_x_5071:
        /* <DEDUP_REMOVED lines=16> */
.L_x_5077:
[----:B------:R-:W-:Y:S05]  /*8f00*/  BSYNC B1 ;  /* 0x0000000000017941 */ /* 0x000fea0003800000 */
.L_x_5076:
        /* <DEDUP_REMOVED lines=44> */
.L_x_5075:
[----:B------:R-:W-:Y:S05]  /*91d0*/  BSYNC B0 ;  /* 0x0000000000007941 */ /* 0x000fea0003800000 */
.L_x_5074:
        /* <DEDUP_REMOVED lines=14> */
.L_x_5078:
        /* <DEDUP_REMOVED lines=12> */
.L_x_5081:
[----:B------:R-:W-:-:S07]  /*9380*/  MOV R110, R182 ;  /* 0x000000b6006e7202 */ /* 0x000fce0000000f00 */
.L_x_5082:
[----:B------:R-:W-:Y:S05]  /*9390*/  BSYNC B0 ;  /* 0x0000000000007941 */ /* 0x000fea0003800000 */
.L_x_5080:
        /* <DEDUP_REMOVED lines=16> */
.L_x_5086:
[----:B------:R-:W-:Y:S05]  /*94a0*/  BSYNC B1 ;  /* 0x0000000000017941 */ /* 0x000fea0003800000 */
.L_x_5085:
        /* <DEDUP_REMOVED lines=44> */
.L_x_5084:
[----:B------:R-:W-:Y:S05]  /*9770*/  BSYNC B0 ;  /* 0x0000000000007941 */ /* 0x000fea0003800000 */
.L_x_5083:
        /* <DEDUP_REMOVED lines=10> */
.L_x_5079:
        /* <DEDUP_REMOVED lines=12> */
.L_x_5088:
[----:B------:R-:W-:-:S07]  /*98e0*/  IMAD.MOV.U32 R110, RZ, RZ, R182 ;  /* 0x000000ffff6e7224 */ /* 0x000fce00078e00b6 */
.L_x_5089:
[----:B------:R-:W-:Y:S05]  /*98f0*/  BSYNC B0 ;  /* 0x0000000000007941 */ /* 0x000fea0003800000 */
.L_x_5087:
        /* <DEDUP_REMOVED lines=16> */
.L_x_5093:
[----:B------:R-:W-:Y:S05]  /*9a00*/  BSYNC B1 ;  /* 0x0000000000017941 */ /* 0x000fea0003800000 */
.L_x_5092:
        /* <DEDUP_REMOVED lines=44> */
.L_x_5091:
[----:B------:R-:W-:Y:S05]  /*9cd0*/  BSYNC B0 ;  /* 0x0000000000007941 */ /* 0x000fea0003800000 */
.L_x_5090:
        /* <DEDUP_REMOVED lines=14> */
.L_x_5094:
        /* <DEDUP_REMOVED lines=12> */
.L_x_5097:
[----:B------:R-:W-:-:S07]  /*9e80*/  MOV R119, R182 ;  /* 0x000000b600777202 */ /* 0x000fce0000000f00 */
.L_x_5098:
[----:B------:R-:W-:Y:S05]  /*9e90*/  BSYNC B0 ;  /* 0x0000000000007941 */ /* 0x000fea0003800000 */
.L_x_5096:
        /* <DEDUP_REMOVED lines=16> */
.L_x_5102:
[----:B------:R-:W-:Y:S05]  /*9fa0*/  BSYNC B1 ;  /* 0x0000000000017941 */ /* 0x000fea0003800000 */
.L_x_5101:
        /* <DEDUP_REMOVED lines=44> */
.L_x_5100:
[----:B------:R-:W-:Y:S05]  /*a270*/  BSYNC B0 ;  /* 0x0000000000007941 */ /* 0x000fea0003800000 */
.L_x_5099:
        /* <DEDUP_REMOVED lines=10> */
.L_x_5095:
        /* <DEDUP_REMOVED lines=12> */
.L_x_5104:
[----:B------:R-:W-:-:S07]  /*a3e0*/  IMAD.MOV.U32 R119, RZ, RZ, R182 ;  /* 0x000000ffff777224 */ /* 0x000fce00078e00b6 */
.L_x_5105:
[----:B------:R-:W-:Y:S05]  /*a3f0*/  BSYNC B0 ;  /* 0x0000000000007941 */ /* 0x000fea0003800000 */
.L_x_5103:
        /* <DEDUP_REMOVED lines=16> */
.L_x_5109:
[----:B------:R-:W-:Y:S05]  /*a500*/  BSYNC B1 ;  /* 0x0000000000017941 */ /* 0x000fea0003800000 */
.L_x_5108:
        /* <DEDUP_REMOVED lines=44> */
.L_x_5107:
[----:B------:R-:W-:Y:S05]  /*a7d0*/  BSYNC B0 ;  /* 0x0000000000007941 */ /* 0x000fea0003800000 */
.L_x_5106:
        /* <DEDUP_REMOVED lines=13> */
.L_x_5110:
        /* <DEDUP_REMOVED lines=12> */
.L_x_5113:
[----:B------:R-:W-:-:S07]  /*a970*/  MOV R98, R182 ;  /* 0x000000b600627202 */ /* 0x000fce0000000f00 */
.L_x_5114:
[----:B------:R-:W-:Y:S05]  /*a980*/  BSYNC B0 ;  /* 0x0000000000007941 */ /* 0x000fea0003800000 */
.L_x_5112:
        /* <DEDUP_REMOVED lines=16> */
.L_x_5118:
[----:B------:R-:W-:Y:S05]  /*aa90*/  BSYNC B1 ;  /* 0x0000000000017941 */ /* 0x000fea0003800000 */
.L_x_5117:
        /* <DEDUP_REMOVED lines=44> */
.L_x_5116:
[----:B------:R-:W-:Y:S05]  /*ad60*/  BSYNC B0 ;  /* 0x0000000000007941 */ /* 0x000fea0003800000 */
.L_x_5115:
        /* <DEDUP_REMOVED lines=10> */
.L_x_5111:
        /* <DEDUP_REMOVED lines=12> */
.L_x_5120:
[----:B------:R-:W-:-:S07]  /*aed0*/  IMAD.MOV.U32 R98, RZ, RZ, R182 ;  /* 0x000000ffff627224 */ /* 0x000fce00078e00b6 */
.L_x_5121:
[----:B------:R-:W-:Y:S05]  /*aee0*/  BSYNC B0 ;  /* 0x0000000000007941 */ /* 0x000fea0003800000 */
.L_x_5119:
        /* <DEDUP_REMOVED lines=16> */
.L_x_5125:
[----:B------:R-:W-:Y:S05]  /*aff0*/  BSYNC B1 ;  /* 0x0000000000017941 */ /* 0x000fea0003800000 */
.L_x_5124:
        /* <DEDUP_REMOVED lines=44> */
.L_x_5123:
[----:B------:R-:W-:Y:S05]  /*b2c0*/  BSYNC B0 ;  /* 0x0000000000007941 */ /* 0x000fea0003800000 */
.L_x_5122:
        /* <DEDUP_REMOVED lines=13> */
.L_x_5126:
        /* <DEDUP_REMOVED lines=12> */
.L_x_5129:
[----:B------:R-:W-:-:S07]  /*b460*/  MOV R98, R182 ;  /* 0x000000b600627202 */ /* 0x000fce0000000f00 */
.L_x_5130:
[----:B------:R-:W-:Y:S05]  /*b470*/  BSYNC B0 ;  /* 0x0000000000007941 */ /* 0x000fea0003800000 */
.L_x_5128:
        /* <DEDUP_REMOVED lines=16> */
.L_x_5134:
[----:B------:R-:W-:Y:S05]  /*b580*/  BSYNC B1 ;  /* 0x0000000000017941 */ /* 0x000fea0003800000 */
.L_x_5133:
        /* <DEDUP_REMOVED lines=44> */
.L_x_5132:
[----:B------:R-:W-:Y:S05]  /*b850*/  BSYNC B0 ;  /* 0x0000000000007941 */ /* 0x000fea0003800000 */
.L_x_5131:
        /* <DEDUP_REMOVED lines=10> */
.L_x_5127:
        /* <DEDUP_REMOVED lines=12> */
.L_x_5136:
[----:B------:R-:W-:-:S07]  /*b9c0*/  IMAD.MOV.U32 R98, RZ, RZ, R182 ;  /* 0x000000ffff627224 */ /* 0x000fce00078e00b6 */
.L_x_5137:
[----:B------:R-:W-:Y:S05]  /*b9d0*/  BSYNC B0 ;  /* 0x0000000000007941 */ /* 0x000fea0003800000 */
.L_x_5135:
        /* <DEDUP_REMOVED lines=16> */
.L_x_5141:
[----:B------:R-:W-:Y:S05]  /*bae0*/  BSYNC B1 ;  /* 0x0000000000017941 */ /* 0x000fea0003800000 */
.L_x_5140:
        /* <DEDUP_REMOVED lines=44> */
.L_x_5139:
[----:B------:R-:W-:Y:S05]  /*bdb0*/  BSYNC B0 ;  /* 0x0000000000007941 */ /* 0x000fea0003800000 */
.L_x_5138:
        /* <DEDUP_REMOVED lines=13> */
.L_x_5142:
        /* <DEDUP_REMOVED lines=12> */
.L_x_5145:
[----:B------:R-:W-:-:S07]  /*bf50*/  MOV R174, R182 ;  /* 0x000000b600ae7202 */ /* 0x000fce0000000f00 */
.L_x_5146:
[----:B------:R-:W-:Y:S05]  /*bf60*/  BSYNC B0 ;  /* 0x0000000000007941 */ /* 0x000fea0003800000 */
.L_x_5144:
        /* <DEDUP_REMOVED lines=18> */
.L_x_5150:
[----:B------:R-:W-:Y:S05]  /*c090*/  BSYNC B1 ;  /* 0x0000000000017941 */ /* 0x000fea0003800000 */
.L_x_5149:
        /* <DEDUP_REMOVED lines=44> */
.L_x_5148:
[----:B------:R-:W-:Y:S05]  /*c360*/  BSYNC B0 ;  /* 0x0000000000007941 */ /* 0x000fea0003800000 */
.L_x_5147:
        /* <DEDUP_REMOVED lines=10> */
.L_x_5143:
[----:B------:R-:W-:Y:S01]  /*c410*/  SEL R96, RZ, 0x10000, P4 ;  /* 0x00010000ff607807 */ /* 0x000fe20002000000 */
[----:B------:R-:W-:Y:S01]  /*c420*/  IMAD.WIDE.U32 R204, R116, 0x10, R226 ;  /* 0x0000001074cc7825 */ /* 0x000fe200078e00e2 */
[----:B------:R-:W-:Y:S01]  /*c430*/  ISETP.NE.AND P4, PT, R117, RZ, PT ;  /* 0x000000ff7500720c */ /* 0x000fe20003f85270 */
[----:B------:R-:W0:Y:S01]  /*c440*/  @P1 LDC.64 R198, c[0x0][0x230] ;  /* 0x00008c00ffc61b82 */ /* 0x000e220000000a00 */
[----:B------:R-:W-:Y:S02]  /*c450*/  SEL R117, RZ, 0x100, P3 ;  /* 0x00000100ff757807 */ /* 0x000fe40001800000 */
[----:B------:R-:W-:Y:S02]  /*c460*/  SEL R97, RZ, 0x1000000, P5 ;  /* 0x01000000ff617807 */ /* 0x000fe40002800000 */
[----:B------:R-:W-:Y:S02]  /*c470*/  ISETP.NE.AND P3, PT, R202, RZ, PT ;  /* 0x000000ffca00720c */ /* 0x000fe40003f65270 */
[----:B------:R-:W-:-:S02]  /*c480*/  ISETP.NE.AND P5, PT, R118, RZ, PT ;  /* 0x000000ff7600720c */ /* 0x000fc40003fa5270 */
[----:B------:R-:W-:Y:S02]  /*c490*/  SEL R206, RZ, 0x1, P3 ;  /* 0x00000001ffce7807 */ /* 0x000fe40001800000 */
[----:B------:R-:W-:Y:S02]  /*c4a0*/  P2R R98, PR, RZ, 0x4 ;  /* 0x00000004ff627803 */ /* 0x000fe40000000000 */
[----:B------:R-:W-:Y:S01]  /*c4b0*/  SEL R196, RZ, 0x1, P4 ;  /* 0x00000001ffc47807 */ /* 0x000fe20002000000 */
[----:B------:R-:W-:Y:S01]  /*c4c0*/  IMAD.WIDE.U32 R206, R206, 0x1000000, RZ ;  /* 0x01000000cece7825 */ /* 0x000fe200078e00ff */
[----:B------:R-:W-:Y:S02]  /*c4d0*/  SEL R192, RZ, 0x1, P5 ;  /* 0x00000001ffc07807 */ /* 0x000fe40002800000 */
[----:B------:R-:W-:Y:S01]  /*c4e0*/  ISETP.NE.AND P2, PT, R203, RZ, PT ;  /* 0x000000ffcb00720c */ /* 0x000fe20003f45270 */
[----:B------:R-:W-:Y:S01]  /*c4f0*/  IMAD.WIDE.U32 R196, R196, 0x10000, RZ ;  /* 0x00010000c4c47825 */ /* 0x000fe200078e00ff */
[----:B------:R-:W-:Y:S01]  /*c500*/  LOP3.LUT R117, R117, R97, R96, 0xfe, !PT ;  /* 0x0000006175757212 */ /* 0x000fe200078efe60 */
[----:B------:R-:W1:Y:S01]  /*c510*/  @P0 LDC.64 R202, c[0x0][0x228] ;  /* 0x00008a00ffca0b82 */ /* 0x000e620000000a00 */
[----:B------:R-:W-:Y:S01]  /*c520*/  SEL R209, RZ, 0x1, P2 ;  /* 0x00000001ffd17807 */ /* 0x000fe20001000000 */
[----:B------:R-:W-:Y:S01]  /*c530*/  IMAD.WIDE.U32 R192, R192, 0x100, RZ ;  /* 0x00000100c0c07825 */ /* 0x000fe200078e00ff */
[----:B------:R-:W-:-:S02]  /*c540*/  LOP3.LUT P6, RZ, R173, 0x20, RZ, 0xc0, !PT ;  /* 0x00000020adff7812 */ /* 0x000fc400078cc0ff */
[----:B------:R-:W-:Y:S02]  /*c550*/  ISETP.NE.AND P2, PT, R98, RZ, PT ;  /* 0x000000ff6200720c */ /* 0x000fe40003f45270 */
[----:B------:R-:W-:Y:S02]  /*c560*/  F2FP.F16.F32.PACK_AB R99, R195, R119 ;  /* 0x00000077c363723e */ /* 0x000fe400000000ff */
[----:B------:R-:W-:Y:S02]  /*c570*/  F2FP.F16.F32.PACK_AB R98, R120, R110 ;  /* 0x0000006e7862723e */ /* 0x000fe400000000ff */
[----:B------:R-:W-:Y:S02]  /*c580*/  F2FP.F16.F32.PACK_AB R97, R121, R111 ;  /* 0x0000006f7961723e */ /* 0x000fe400000000ff */
[----:B------:R-:W-:Y:S02]  /*c590*/  F2FP.F16.F32.PACK_AB R96, R122, R194 ;  /* 0x000000c27a60723e */ /* 0x000fe400000000ff */
        /* <DEDUP_REMOVED lines=33> */
.L_x_5151:
[----:B------:R2:W5:Y:S04]  /*c7b0*/  @P0 LDG.E.128 R88, desc[UR4][R202.64] ;  /* 0x00000004ca580981 */ /* 0x000568000c1e1d00 */
[----:B------:R2:W5:Y:S04]  /*c7c0*/  @P1 LDG.E.128 R92, desc[UR4][R198.64] ;  /* 0x00000004c65c1981 */ /* 0x000568000c1e1d00 */
[----:B01----:R2:W5:Y:S01]  /*c7d0*/  LDG.E.128 R96, desc[UR4][R204.64] ;  /* 0x00000004cc607981 */ /* 0x003562000c1e1d00 */
        /* <DEDUP_REMOVED lines=12> */
.L_x_5153:
[----:B------:R-:W-:-:S07]  /*c8a0*/  IMAD.MOV.U32 R118, RZ, RZ, R182 ;  /* 0x000000ffff767224 */ /* 0x000fce00078e00b6 */
.L_x_5154:
[----:B------:R-:W-:Y:S05]  /*c8b0*/  BSYNC B0 ;  /* 0x0000000000007941 */ /* 0x000fea0003800000 */
.L_x_5152:
        /* <DEDUP_REMOVED lines=16> */
.L_x_5158:
[----:B------:R-:W-:Y:S05]  /*c9c0*/  BSYNC B1 ;  /* 0x0000000000017941 */ /* 0x000fea0003800000 */
.L_x_5157:
        /* <DEDUP_REMOVED lines=44> */
.L_x_5156:
[----:B------:R-:W-:Y:S05]  /*cc90*/  BSYNC B0 ;  /* 0x0000000000007941 */ /* 0x000fea0003800000 */
.L_x_5155:
        /* <DEDUP_REMOVED lines=15> */
.L_x_5159:
        /* <DEDUP_REMOVED lines=12> */
.L_x_5162:
[----:B------:R-:W-:-:S07]  /*ce50*/  MOV R118, R182 ;  /* 0x000000b600767202 */ /* 0x000fce0000000f00 */
.L_x_5163:
[----:B------:R-:W-:Y:S05]  /*ce60*/  BSYNC B0 ;  /* 0x0000000000007941 */ /* 0x000fea0003800000 */
.L_x_5161:
        /* <DEDUP_REMOVED lines=16> */
.L_x_5167:
[----:B------:R-:W-:Y:S05]  /*cf70*/  BSYNC B1 ;  /* 0x0000000000017941 */ /* 0x000fea0003800000 */
.L_x_5166:
        /* <DEDUP_REMOVED lines=44> */
.L_x_5165:
[----:B------:R-:W-:Y:S05]  /*d240*/  BSYNC B0 ;  /* 0x0000000000007941 */ /* 0x000fea0003800000 */
.L_x_5164:
        /* <DEDUP_REMOVED lines=10> */
.L_x_5160:
        /* <DEDUP_REMOVED lines=12> */
.L_x_5169:
[----:B------:R-:W-:-:S07]  /*d3b0*/  IMAD.MOV.U32 R118, RZ, RZ, R182 ;  /* 0x000000ffff767224 */ /* 0x000fce00078e00b6 */
.L_x_5170:
[----:B------:R-:W-:Y:S05]  /*d3c0*/  BSYNC B0 ;  /* 0x0000000000007941 */ /* 0x000fea0003800000 */
.L_x_5168:
        /* <DEDUP_REMOVED lines=16> */
.L_x_5174:
[----:B------:R-:W-:Y:S05]  /*d4d0*/  BSYNC B1 ;  /* 0x0000000000017941 */ /* 0x000fea0003800000 */
.L_x_5173:
        /* <DEDUP_REMOVED lines=44> */
.L_x_5172:
[----:B------:R-:W-:Y:S05]  /*d7a0*/  BSYNC B0 ;  /* 0x0000000000007941 */ /* 0x000fea0003800000 */
.L_x_5171:
        /* <DEDUP_REMOVED lines=15> */
.L_x_5175:
        /* <DEDUP_REMOVED lines=12> */
.L_x_5178:
[----:B------:R-:W-:-:S07]  /*d960*/  MOV R96, R182 ;  /* 0x000000b600607202 */ /* 0x000fce0000000f00 */
.L_x_5179:
[----:B------:R-:W-:Y:S05]  /*d970*/  BSYNC B0 ;  /* 0x0000000000007941 */ /* 0x000fea0003800000 */
.L_x_5177:
        /* <DEDUP_REMOVED lines=16> */
.L_x_5183:
[----:B------:R-:W-:Y:S05]  /*da80*/  BSYNC B1 ;  /* 0x0000000000017941 */ /* 0x000fea0003800000 */
.L_x_5182:
        /* <DEDUP_REMOVED lines=44> */
.L_x_5181:
[----:B------:R-:W-:Y:S05]  /*dd50*/  BSYNC B0 ;  /* 0x0000000000007941 */ /* 0x000fea0003800000 */
.L_x_5180:
        /* <DEDUP_REMOVED lines=10> */
.L_x_5176:
        /* <DEDUP_REMOVED lines=12> */
.L_x_5185:
[----:B------:R-:W-:-:S07]  /*dec0*/  IMAD.MOV.U32 R96, RZ, RZ, R182 ;  /* 0x000000ffff607224 */ /* 0x000fce00078e00b6 */
.L_x_5186:
[----:B------:R-:W-:Y:S05]  /*ded0*/  BSYNC B0 ;  /* 0x0000000000007941 */ /* 0x000fea0003800000 */
.L_x_5184:
        /* <DEDUP_REMOVED lines=16> */
.L_x_5190:
[----:B------:R-:W-:Y:S05]  /*dfe0*/  BSYNC B1 ;  /* 0x0000000000017941 */ /* 0x000fea0003800000 */
.L_x_5189:
        /* <DEDUP_REMOVED lines=44> */
.L_x_5188:
[----:B------:R-:W-:Y:S05]  /*e2b0*/  BSYNC B0 ;  /* 0x0000000000007941 */ /* 0x000fea0003800000 */
.L_x_5187:
[----:B------:R-:W-:Y:S01]  /*e2c0*/  I2FP.F32.U32 R96, R96 ;  /* 0x0000006000607245 */ /* 0x000fe20000201000 */
[----:B------:R-:W-:Y:S01]  /*e2d0*/  HADD2.F32 R193, -RZ, R97.H0_H0 ;  /* 0x20000061ffc17230 */ /* 0x000fe20000004100 */
        /* <DEDUP_REMOVED lines=13> */
.L_x_5191:
        /* <DEDUP_REMOVED lines=12> */
.L_x_5194:
[----:B------:R-:W-:-:S07]  /*e470*/  MOV R96, R182 ;  /* 0x000000b600607202 */ /* 0x000fce0000000f00 */
.L_x_5195:
[----:B------:R-:W-:Y:S05]  /*e480*/  BSYNC B0 ;  /* 0x0000000000007941 */ /* 0x000fea0003800000 */
.L_x_5193:
        /* <DEDUP_REMOVED lines=16> */
.L_x_5199:
[----:B------:R-:W-:Y:S05]  /*e590*/  BSYNC B1 ;  /* 0x0000000000017941 */ /* 0x000fea0003800000 */
.L_x_5198:
        /* <DEDUP_REMOVED lines=44> */
.L_x_5197:
[----:B------:R-:W-:Y:S05]  /*e860*/  BSYNC B0 ;  /* 0x0000000000007941 */ /* 0x000fea0003800000 */
.L_x_5196:
        /* <DEDUP_REMOVED lines=10> */
.L_x_5192:
        /* <DEDUP_REMOVED lines=12> */
.L_x_5201:
[----:B------:R-:W-:-:S07]  /*e9d0*/  IMAD.MOV.U32 R96, RZ, RZ, R182 ;  /* 0x000000ffff607224 */ /* 0x000fce00078e00b6 */
.L_x_5202:
[----:B------:R-:W-:Y:S05]  /*e9e0*/  BSYNC B0 ;  /* 0x0000000000007941 */ /* 0x000fea0003800000 */
.L_x_5200:
        /* <DEDUP_REMOVED lines=16> */
.L_x_5206:
[----:B------:R-:W-:Y:S05]  /*eaf0*/  BSYNC B1 ;  /* 0x0000000000017941 */ /* 0x000fea0003800000 */
.L_x_5205:
        /* <DEDUP_REMOVED lines=44> */
.L_x_5204:
[----:B------:R-:W-:Y:S05]  /*edc0*/  BSYNC B0 ;  /* 0x0000000000007941 */ /* 0x000fea0003800000 */
.L_x_5203:
        /* <DEDUP_REMOVED lines=15> */
.L_x_5207:
        /* <DEDUP_REMOVED lines=12> */
.L_x_5210:
[----:B------:R-:W-:-:S07]  /*ef80*/  MOV R118, R182 ;  /* 0x000000b600767202 */ /* 0x000fce0000000f00 */
.L_x_5211:
[----:B------:R-:W-:Y:S05]  /*ef90*/  BSYNC B0 ;  /* 0x0000000000007941 */ /* 0x000fea0003800000 */
.L_x_5209:
        /* <DEDUP_REMOVED lines=16> */
.L_x_5215:
[----:B------:R-:W-:Y:S05]  /*f0a0*/  BSYNC B1 ;  /* 0x0000000000017941 */ /* 0x000fea0003800000 */
.L_x_5214:
        /* <DEDUP_REMOVED lines=44> */
.L_x_5213:
[----:B------:R-:W-:Y:S05]  /*f370*/  BSYNC B0 ;  /* 0x0000000000007941 */ /* 0x000fea0003800000 */
.L_x_5212:
        /* <DEDUP_REMOVED lines=10> */
.L_x_5208:
        /* <DEDUP_REMOVED lines=12> */
.L_x_5217:
[----:B------:R-:W-:-:S07]  /*f4e0*/  IMAD.MOV.U32 R118, RZ, RZ, R182 ;  /* 0x000000ffff767224 */ /* 0x000fce00078e00b6 */
.L_x_5218:
[----:B------:R-:W-:Y:S05]  /*f4f0*/  BSYNC B0 ;  /* 0x0000000000007941 */ /* 0x000fea0003800000 */
.L_x_5216:
        /* <DEDUP_REMOVED lines=16> */
.L_x_5222:
[----:B------:R-:W-:Y:S05]  /*f600*/  BSYNC B1 ;  /* 0x0000000000017941 */ /* 0x000fea0003800000 */
.L_x_5221:
        /* <DEDUP_REMOVED lines=44> */
.L_x_5220:
[----:B------:R-:W-:Y:S05]  /*f8d0*/  BSYNC B0 ;  /* 0x0000000000007941 */ /* 0x000fea0003800000 */
.L_x_5219:
        /* <DEDUP_REMOVED lines=15> */
.L_x_5223:
        /* <DEDUP_REMOVED lines=12> */
.L_x_5226:
[----:B------:R-:W-:-:S07]  /*fa90*/  MOV R118, R182 ;  /* 0x000000b600767202 */ /* 0x000fce0000000f00 */
.L_x_5227:
[----:B------:R-:W-:Y:S05]  /*faa0*/  BSYNC B0 ;  /* 0x0000000000007941 */ /* 0x000fea0003800000 */
.L_x_5225:
        /* <DEDUP_REMOVED lines=16> */
.L_x_5231:
[----:B------:R-:W-:Y:S05]  /*fbb0*/  BSYNC B1 ;  /* 0x0000000000017941 */ /* 0x000fea0003800000 */
.L_x_5230:
        /* <DEDUP_REMOVED lines=44> */
.L_x_5229:
[----:B------:R-:W-:Y:S05]  /*fe80*/  BSYNC B0 ;  /* 0x0000000000007941 */ /* 0x000fea0003800000 */
.L_x_5228:
        /* <DEDUP_REMOVED lines=10> */
.L_x_5224:
        /* <DEDUP_REMOVED lines=12> */
.L_x_5233:
[----:B------:R-:W-:-:S07]  /*fff0*/  IMAD.MOV.U32 R118, RZ, RZ, R182 ;  /* 0x000000ffff767224 */ /* 0x000fce00078e00b6 */
.L_x_5234:
[----:B------:R-:W-:Y:S05]  /*10000*/  BSYNC B0 ;  /* 0x0000000000007941 */ /* 0x000fea0003800000 */
.L_x_5232:
        /* <DEDUP_REMOVED lines=16> */
.L_x_5238:
[----:B------:R-:W-:Y:S05]  /*10110*/  BSYNC B1 ;  /* 0x0000000000017941 */ /* 0x000fea0003800000 */
.L_x_5237:
        /* <DEDUP_REMOVED lines=44> */
.L_x_5236:
[----:B------:R-:W-:Y:S05]  /*103e0*/  BSYNC B0 ;  /* 0x0000000000007941 */ /* 0x000fea0003800000 */
.L_x_5235:
        /* <DEDUP_REMOVED lines=13> */
.L_x_5239:
        /* <DEDUP_REMOVED lines=12> */
.L_x_5242:
[----:B------:R-:W-:-:S07]  /*10580*/  MOV R98, R182 ;  /* 0x000000b600627202 */ /* 0x000fce0000000f00 */
.L_x_5243:
[----:B------:R-:W-:Y:S05]  /*10590*/  BSYNC B0 ;  /* 0x0000000000007941 */ /* 0x000fea0003800000 */
.L_x_5241:
        /* <DEDUP_REMOVED lines=16> */
.L_x_5247:
[----:B------:R-:W-:Y:S05]  /*106a0*/  BSYNC B1 ;  /* 0x0000000000017941 */ /* 0x000fea0003800000 */
.L_x_5246:
        /* <DEDUP_REMOVED lines=44> */
.L_x_5245:
[----:B------:R-:W-:Y:S05]  /*10970*/  BSYNC B0 ;  /* 0x0000000000007941 */ /* 0x000fea0003800000 */
.L_x_5244:
        /* <DEDUP_REMOVED lines=10> */
.L_x_5240:
        /* <DEDUP_REMOVED lines=12> */
.L_x_5249:
[----:B------:R-:W-:-:S07]  /*10ae0*/  IMAD.MOV.U32 R98, RZ, RZ, R182 ;  /* 0x000000ffff627224 */ /* 0x000fce00078e00b6 */
.L_x_5250:
[----:B------:R-:W-:Y:S05]  /*10af0*/  BSYNC B0 ;  /* 0x0000000000007941 */ /* 0x000fea0003800000 */
.L_x_5248:
        /* <DEDUP_REMOVED lines=16> */
.L_x_5254:
[----:B------:R-:W-:Y:S05]  /*10c00*/  BSYNC B1 ;  /* 0x0000000000017941 */ /* 0x000fea0003800000 */
.L_x_5253:
        /* <DEDUP_REMOVED lines=44> */
.L_x_5252:
[----:B------:R-:W-:Y:S05]  /*10ed0*/  BSYNC B0 ;  /* 0x0000000000007941 */ /* 0x000fea0003800000 */
.L_x_5251:
        /* <DEDUP_REMOVED lines=13> */
.L_x_5255:
        /* <DEDUP_REMOVED lines=12> */
.L_x_5258:
[----:B------:R-:W-:-:S07]  /*11070*/  MOV R98, R182 ;  /* 0x000000b600627202 */ /* 0x000fce0000000f00 */
.L_x_5259:
[----:B------:R-:W-:Y:S05]  /*11080*/  BSYNC B0 ;  /* 0x0000000000007941 */ /* 0x000fea0003800000 */
.L_x_5257:
        /* <DEDUP_REMOVED lines=16> */
.L_x_5263:
[----:B------:R-:W-:Y:S05]  /*11190*/  BSYNC B1 ;  /* 0x0000000000017941 */ /* 0x000fea0003800000 */
.L_x_5262:
        /* <DEDUP_REMOVED lines=44> */
.L_x_5261:
[----:B------:R-:W-:Y:S05]  /*11460*/  BSYNC B0 ;  /* 0x0000000000007941 */ /* 0x000fea0003800000 */
.L_x_5260:
        /* <DEDUP_REMOVED lines=10> */
.L_x_5256:
        /* <DEDUP_REMOVED lines=12> */
.L_x_5265:
[----:B------:R-:W-:-:S07]  /*115d0*/  IMAD.MOV.U32 R98, RZ, RZ, R182 ;  /* 0x000000ffff627224 */ /* 0x000fce00078e00b6 */
.L_x_5266:
[----:B------:R-:W-:Y:S05]  /*115e0*/  BSYNC B0 ;  /* 0x0000000000007941 */ /* 0x000fea0003800000 */
.L_x_5264:
        /* <DEDUP_REMOVED lines=16> */
.L_x_5270:
[----:B------:R-:W-:Y:S05]  /*116f0*/  BSYNC B1 ;  /* 0x0000000000017941 */ /* 0x000fea0003800000 */
.L_x_5269:
        /* <DEDUP_REMOVED lines=44> */
.L_x_5268:
[----:B------:R-:W-:Y:S05]  /*119c0*/  BSYNC B0 ;  /* 0x0000000000007941 */ /* 0x000fea0003800000 */
.L_x_5267:
        /* <DEDUP_REMOVED lines=13> */
.L_x_5271:
        /* <DEDUP_REMOVED lines=12> */
.L_x_5274:
[----:B------:R-:W-:-:S07]  /*11b60*/  MOV R118, R182 ;  /* 0x000000b600767202 */ /* 0x000fce0000000f00 */
.L_x_5275:
[----:B------:R-:W-:Y:S05]  /*11b70*/  BSYNC B0 ;  /* 0x0000000000007941 */ /* 0x000fea0003800000 */
.L_x_5273:
        /* <DEDUP_REMOVED lines=18> */
.L_x_5279:
[----:B------:R-:W-:Y:S05]  /*11ca0*/  BSYNC B1 ;  /* 0x0000000000017941 */ /* 0x000fea0003800000 */
.L_x_5278:
        /* <DEDUP_REMOVED lines=44> */
.L_x_5277:
[----:B------:R-:W-:Y:S05]  /*11f70*/  BSYNC B0 ;  /* 0x0000000000007941 */ /* 0x000fea0003800000 */
.L_x_5276:
        /* <DEDUP_REMOVED lines=10> */
.L_x_5272:
        /* <DEDUP_REMOVED lines=14> */
[C---:B------:R-:W-:Y:S01]  /*12100*/  LOP3.LUT P2, RZ, R173.reuse, 0x2, RZ, 0xc0, !PT ;  /* 0x00000002adff7812 */ /* 0x040fe2000784c0ff */
[----:B------:R-:W-:Y:S01]  /*12110*/  IMAD.WIDE.U32 R202, R202, 0x10000, RZ ;  /* 0x00010000caca7825 */ /* 0x000fe200078e00ff */
[----:B------:R-:W-:Y:S02]  /*12120*/  LOP3.LUT R118, R118, R96, R97, 0xfe, !PT ;  /* 0x0000006076767212 */ /* 0x000fe400078efe61 */
        /* <DEDUP_REMOVED lines=41> */
.L_x_5280:
        /* <DEDUP_REMOVED lines=15> */
.L_x_5282:
[----:B------:R-:W-:-:S07]  /*124b0*/  IMAD.MOV.U32 R198, RZ, RZ, R182 ;  /* 0x000000ffffc67224 */ /* 0x000fce00078e00b6 */
.L_x_5283:
[----:B------:R-:W-:Y:S05]  /*124c0*/  BSYNC B0 ;  /* 0x0000000000007941 */ /* 0x000fea0003800000 */
.L_x_5281:
        /* <DEDUP_REMOVED lines=16> */
.L_x_5287:
[----:B------:R-:W-:Y:S05]  /*125d0*/  BSYNC B1 ;  /* 0x0000000000017941 */ /* 0x000fea0003800000 */
.L_x_5286:
        /* <DEDUP_REMOVED lines=44> */
.L_x_5285:
[----:B------:R-:W-:Y:S05]  /*128a0*/  BSYNC B0 ;  /* 0x0000000000007941 */ /* 0x000fea0003800000 */
.L_x_5284:
        /* <DEDUP_REMOVED lines=15> */
.L_x_5288:
        /* <DEDUP_REMOVED lines=12> */
.L_x_5291:
[----:B------:R-:W-:-:S07]  /*12a60*/  MOV R181, R182 ;  /* 0x000000b600b57202 */ /* 0x000fce0000000f00 */
.L_x_5292:
[----:B------:R-:W-:Y:S05]  /*12a70*/  BSYNC B0 ;  /* 0x0000000000007941 */ /* 0x000fea0003800000 */
.L_x_5290:
        /* <DEDUP_REMOVED lines=16> */
.L_x_5296:
[----:B------:R-:W-:Y:S05]  /*12b80*/  BSYNC B1 ;  /* 0x0000000000017941 */ /* 0x000fea0003800000 */
.L_x_5295:
        /* <DEDUP_REMOVED lines=44> */
.L_x_5294:
[----:B------:R-:W-:Y:S05]  /*12e50*/  BSYNC B0 ;  /* 0x0000000000007941 */ /* 0x000fea0003800000 */
.L_x_5293:
        /* <DEDUP_REMOVED lines=10> */
.L_x_5289:
        /* <DEDUP_REMOVED lines=12> */
.L_x_5298:
[----:B------:R-:W-:-:S07]  /*12fc0*/  IMAD.MOV.U32 R196, RZ, RZ, R182 ;  /* 0x000000ffffc47224 */ /* 0x000fce00078e00b6 */
.L_x_5299:
[----:B------:R-:W-:Y:S05]  /*12fd0*/  BSYNC B0 ;  /* 0x0000000000007941 */ /* 0x000fea0003800000 */
.L_x_5297:
        /* <DEDUP_REMOVED lines=16> */
.L_x_5303:
[----:B------:R-:W-:Y:S05]  /*130e0*/  BSYNC B1 ;  /* 0x0000000000017941 */ /* 0x000fea0003800000 */
.L_x_5302:
        /* <DEDUP_REMOVED lines=44> */
.L_x_5301:
[----:B------:R-:W-:Y:S05]  /*133b0*/  BSYNC B0 ;  /* 0x0000000000007941 */ /* 0x000fea0003800000 */
.L_x_5300:
        /* <DEDUP_REMOVED lines=15> */
.L_x_5304:
        /* <DEDUP_REMOVED lines=12> */
.L_x_5307:
[----:B------:R-:W-:-:S07]  /*13570*/  MOV R96, R182 ;  /* 0x000000b600607202 */ /* 0x000fce0000000f00 */
.L_x_5308:
[----:B------:R-:W-:Y:S05]  /*13580*/  BSYNC B0 ;  /* 0x0000000000007941 */ /* 0x000fea0003800000 */
.L_x_5306:
        /* <DEDUP_REMOVED lines=16> */
.L_x_5312:
[----:B------:R-:W-:Y:S05]  /*13690*/  BSYNC B1 ;  /* 0x0000000000017941 */ /* 0x000fea0003800000 */
.L_x_5311:
        /* <DEDUP_REMOVED lines=44> */
.L_x_5310:
[----:B------:R-:W-:Y:S05]  /*13960*/  BSYNC B0 ;  /* 0x0000000000007941 */ /* 0x000fea0003800000 */
.L_x_5309:
        /* <DEDUP_REMOVED lines=10> */
.L_x_5305:
        /* <DEDUP_REMOVED lines=12> */
.L_x_5314:
[----:B------:R-:W-:-:S07]  /*13ad0*/  IMAD.MOV.U32 R96, RZ, RZ, R182 ;  /* 0x000000ffff607224 */ /* 0x000fce00078e00b6 */
.L_x_5315:
[----:B------:R-:W-:Y:S05]  /*13ae0*/  BSYNC B0 ;  /* 0x0000000000007941 */ /* 0x000fea0003800000 */
.L_x_5313:
        /* <DEDUP_REMOVED lines=16> */
.L_x_5319:
[----:B------:R-:W-:Y:S05]  /*13bf0*/  BSYNC B1 ;  /* 0x0000000000017941 */ /* 0x000fea0003800000 */
.L_x_5318:
        /* <DEDUP_REMOVED lines=44> */
.L_x_5317:
[----:B------:R-:W-:Y:S05]  /*13ec0*/  BSYNC B0 ;  /* 0x0000000000007941 */ /* 0x000fea0003800000 */
.L_x_5316:
        /* <DEDUP_REMOVED lines=15> */
.L_x_5320:
        /* <DEDUP_REMOVED lines=12> */
.L_x_5323:
[----:B------:R-:W-:-:S07]  /*14080*/  MOV R96, R182 ;  /* 0x000000b600607202 */ /* 0x000fce0000000f00 */
.L_x_5324:
[----:B------:R-:W-:Y:S05]  /*14090*/  BSYNC B0 ;  /* 0x0000000000007941 */ /* 0x000fea0003800000 */
.L_x_5322:
        /* <DEDUP_REMOVED lines=16> */
.L_x_5328:
[----:B------:R-:W-:Y:S05]  /*141a0*/  BSYNC B1 ;  /* 0x0000000000017941 */ /* 0x000fea0003800000 */
.L_x_5327:
        /* <DEDUP_REMOVED lines=44> */
.L_x_5326:
[----:B------:R-:W-:Y:S05]  /*14470*/  BSYNC B0 ;  /* 0x0000000000007941 */ /* 0x000fea0003800000 */
.L_x_5325:
        /* <DEDUP_REMOVED lines=10> */
.L_x_5321:
        /* <DEDUP_REMOVED lines=12> */
.L_x_5330:
[----:B------:R-:W-:-:S07]  /*145e0*/  IMAD.MOV.U32 R96, RZ, RZ, R182 ;  /* 0x000000ffff607224 */ /* 0x000fce00078e00b6 */
.L_x_5331:
[----:B------:R-:W-:Y:S05]  /*145f0*/  BSYNC B0 ;  /* 0x0000000000007941 */ /* 0x000fea0003800000 */
.L_x_5329:
        /* <DEDUP_REMOVED lines=16> */
.L_x_5335:
[----:B------:R-:W-:Y:S05]  /*14700*/  BSYNC B1 ;  /* 0x0000000000017941 */ /* 0x000fea0003800000 */
.L_x_5334:
        /* <DEDUP_REMOVED lines=44> */
.L_x_5333:
[----:B------:R-:W-:Y:S05]  /*149d0*/  BSYNC B0 ;  /* 0x0000000000007941 */ /* 0x000fea0003800000 */
.L_x_5332:
        /* <DEDUP_REMOVED lines=15> */
.L_x_5336:
        /* <DEDUP_REMOVED lines=12> */
.L_x_5339:
[----:B------:R-:W-:-:S07]  /*14b90*/  MOV R178, R182 ;  /* 0x000000b600b27202 */ /* 0x000fce0000000f00 */
.L_x_5340:
[----:B------:R-:W-:Y:S05]  /*14ba0*/  BSYNC B0 ;  /* 0x0000000000007941 */ /* 0x000fea0003800000 */
.L_x_5338:
        /* <DEDUP_REMOVED lines=16> */
.L_x_5344:
[----:B------:R-:W-:Y:S05]  /*14cb0*/  BSYNC B1 ;  /* 0x0000000000017941 */ /* 0x000fea0003800000 */
.L_x_5343:
        /* <DEDUP_REMOVED lines=44> */
.L_x_5342:
[----:B------:R-:W-:Y:S05]  /*14f80*/  BSYNC B0 ;  /* 0x0000000000007941 */ /* 0x000fea0003800000 */
.L_x_5341:
        /* <DEDUP_REMOVED lines=10> */
.L_x_5337:
        /* <DEDUP_REMOVED lines=12> */
.L_x_5346:
[----:B------:R-:W-:-:S07]  /*150f0*/  IMAD.MOV.U32 R196, RZ, RZ, R182 ;  /* 0x000000ffffc47224 */ /* 0x000fce00078e00b6 */
.L_x_5347:
[----:B------:R-:W-:Y:S05]  /*15100*/  BSYNC B0 ;  /* 0x0000000000007941 */ /* 0x000fea0003800000 */
.L_x_5345:
        /* <DEDUP_REMOVED lines=16> */
.L_x_5351:
[----:B------:R-:W-:Y:S05]  /*15210*/  BSYNC B1 ;  /* 0x0000000000017941 */ /* 0x000fea0003800000 */
.L_x_5350:
        /* <DEDUP_REMOVED lines=44> */
.L_x_5349:
[----:B------:R-:W-:Y:S05]  /*154e0*/  BSYNC B0 ;  /* 0x0000000000007941 */ /* 0x000fea0003800000 */
.L_x_5348:
        /* <DEDUP_REMOVED lines=15> */
.L_x_5352:
        /* <DEDUP_REMOVED lines=12> */
.L_x_5355:
[----:B------:R-:W-:-:S07]  /*156a0*/  MOV R177, R182 ;  /* 0x000000b600b17202 */ /* 0x000fce0000000f00 */
.L_x_5356:
[----:B------:R-:W-:Y:S05]  /*156b0*/  BSYNC B0 ;  /* 0x0000000000007941 */ /* 0x000fea0003800000 */
.L_x_5354:
        /* <DEDUP_REMOVED lines=16> */
.L_x_5360:
[----:B------:R-:W-:Y:S05]  /*157c0*/  BSYNC B1 ;  /* 0x0000000000017941 */ /* 0x000fea0003800000 */
.L_x_5359:
        /* <DEDUP_REMOVED lines=44> */
.L_x_5358:
[----:B------:R-:W-:Y:S05]  /*15a90*/  BSYNC B0 ;  /* 0x0000000000007941 */ /* 0x000fea0003800000 */
.L_x_5357:
        /* <DEDUP_REMOVED lines=10> */
.L_x_5353:
        /* <DEDUP_REMOVED lines=12> */
.L_x_5362:
[----:B------:R-:W-:-:S07]  /*15c00*/  IMAD.MOV.U32 R196, RZ, RZ, R182 ;  /* 0x000000ffffc47224 */ /* 0x000fce00078e00b6 */
.L_x_5363:
[----:B------:R-:W-:Y:S05]  /*15c10*/  BSYNC B0 ;  /* 0x0000000000007941 */ /* 0x000fea0003800000 */
.L_x_5361:
        /* <DEDUP_REMOVED lines=16> */
.L_x_5367:
[----:B------:R-:W-:Y:S05]  /*15d20*/  BSYNC B1 ;  /* 0x0000000000017941 */ /* 0x000fea0003800000 */
.L_x_5366:
        /* <DEDUP_REMOVED lines=44> */
.L_x_5365:
[----:B------:R-:W-:Y:S05]  /*15ff0*/  BSYNC B0 ;  /* 0x0000000000007941 */ /* 0x000fea0003800000 */
.L_x_5364:
        /* <DEDUP_REMOVED lines=13> */
.L_x_5368:
        /* <DEDUP_REMOVED lines=12> */
.L_x_5371:
[----:B------:R-:W-:-:S07]  /*16190*/  MOV R98, R182 ;  /* 0x000000b600627202 */ /* 0x000fce0000000f00 */
.L_x_5372:
[----:B------:R-:W-:Y:S05]  /*161a0*/  BSYNC B0 ;  /* 0x0000000000007941 */ /* 0x000fea0003800000 */
.L_x_5370:
        /* <DEDUP_REMOVED lines=16> */
.L_x_5376:
[----:B------:R-:W-:Y:S05]  /*162b0*/  BSYNC B1 ;  /* 0x0000000000017941 */ /* 0x000fea0003800000 */
.L_x_5375:
        /* <DEDUP_REMOVED lines=44> */
.L_x_5374:
[----:B------:R-:W-:Y:S05]  /*16580*/  BSYNC B0 ;  /* 0x0000000000007941 */ /* 0x000fea0003800000 */
.L_x_5373:
        /* <DEDUP_REMOVED lines=10> */
.L_x_5369:
        /* <DEDUP_REMOVED lines=12> */
.L_x_5378:
[----:B------:R-:W-:-:S07]  /*166f0*/  IMAD.MOV.U32 R98, RZ, RZ, R182 ;  /* 0x000000ffff627224 */ /* 0x000fce00078e00b6 */
.L_x_5379:
[----:B------:R-:W-:Y:S05]  /*16700*/  BSYNC B0 ;  /* 0x0000000000007941 */ /* 0x000fea0003800000 */
.L_x_5377:
        /* <DEDUP_REMOVED lines=16> */
.L_x_5383:
[----:B------:R-:W-:Y:S05]  /*16810*/  BSYNC B1 ;  /* 0x0000000000017941 */ /* 0x000fea0003800000 */
.L_x_5382:
        /* <DEDUP_REMOVED lines=44> */
.L_x_5381:
[----:B------:R-:W-:Y:S05]  /*16ae0*/  BSYNC B0 ;  /* 0x0000000000007941 */ /* 0x000fea0003800000 */
.L_x_5380:
        /* <DEDUP_REMOVED lines=13> */
.L_x_5384:
        /* <DEDUP_REMOVED lines=12> */
.L_x_5387:
[----:B------:R-:W-:-:S07]  /*16c80*/  MOV R98, R182 ;  /* 0x000000b600627202 */ /* 0x000fce0000000f00 */
.L_x_5388:
[----:B------:R-:W-:Y:S05]  /*16c90*/  BSYNC B0 ;  /* 0x0000000000007941 */ /* 0x000fea0003800000 */
.L_x_5386:
        /* <DEDUP_REMOVED lines=16> */
.L_x_5392:
[----:B------:R-:W-:Y:S05]  /*16da0*/  BSYNC B1 ;  /* 0x0000000000017941 */ /* 0x000fea0003800000 */
.L_x_5391:
        /* <DEDUP_REMOVED lines=44> */
.L_x_5390:
[----:B------:R-:W-:Y:S05]  /*17070*/  BSYNC B0 ;  /* 0x0000000000007941 */ /* 0x000fea0003800000 */
.L_x_5389:
        /* <DEDUP_REMOVED lines=10> */
.L_x_5385:
        /* <DEDUP_REMOVED lines=12> */
.L_x_5394:
[----:B------:R-:W-:-:S07]  /*171e0*/  IMAD.MOV.U32 R98, RZ, RZ, R182 ;  /* 0x000000ffff627224 */ /* 0x000fce00078e00b6 */
.L_x_5395:
[----:B------:R-:W-:Y:S05]  /*171f0*/  BSYNC B0 ;  /* 0x0000000000007941 */ /* 0x000fea0003800000 */
.L_x_5393:
        /* <DEDUP_REMOVED lines=16> */
.L_x_5399:
[----:B------:R-:W-:Y:S05]  /*17300*/  BSYNC B1 ;  /* 0x0000000000017941 */ /* 0x000fea0003800000 */
.L_x_5398:
        /* <DEDUP_REMOVED lines=44> */
.L_x_5397:
[----:B------:R-:W-:Y:S05]  /*175d0*/  BSYNC B0 ;  /* 0x0000000000007941 */ /* 0x000fea0003800000 */
.L_x_5396:
        /* <DEDUP_REMOVED lines=13> */
.L_x_5400:
        /* <DEDUP_REMOVED lines=12> */
.L_x_5403:
[----:B------:R-:W-:-:S07]  /*17770*/  MOV R174, R182 ;  /* 0x000000b600ae7202 */ /* 0x000fce0000000f00 */
.L_x_5404:
[----:B------:R-:W-:Y:S05]  /*17780*/  BSYNC B0 ;  /* 0x0000000000007941 */ /* 0x000fea0003800000 */
.L_x_5402:
        /* <DEDUP_REMOVED lines=18> */
.L_x_5408:
[----:B------:R-:W-:Y:S05]  /*178b0*/  BSYNC B1 ;  /* 0x0000000000017941 */ /* 0x000fea0003800000 */
.L_x_5407:
        /* <DEDUP_REMOVED lines=44> */
.L_x_5406:
[----:B------:R-:W-:Y:S05]  /*17b80*/  BSYNC B0 ;  /* 0x0000000000007941 */ /* 0x000fea0003800000 */
.L_x_5405:
        /* <DEDUP_REMOVED lines=10> */
.L_x_5401:
        /* <DEDUP_REMOVED lines=30> */
[----:B0-----:R-:W-:Y:S01]  /*17e10*/  @P0 IMAD.WIDE.U32 R224, R193, 0x10, R224 ;  /* 0x00000010c1e00825 */ /* 0x001fe200078e00e0 */
[----:B------:R-:W-:-:S02]  /*17e20*/  LOP3.LUT R229, R229, R213, R231, 0xfe, !PT ;  /* 0x000000d5e5e57212 */ /* 0x000fc400078efee7 */
[----:B------:R-:W-:Y:S01]  /*17e30*/  LOP3.LUT R228, R192, R203, RZ, 0xfc, !PT ;  /* 0x000000cbc0e47212 */ /* 0x000fe200078efcff */
[----:B-1----:R-:W-:-:S04]  /*17e40*/  @P1 IMAD.WIDE.U32 R222, R193, 0x10, R222 ;  /* 0x00000010c1de1825 */ /* 0x002fc800078e00de */
[----:B--2---:R-:W-:-:S04]  /*17e50*/  IMAD.WIDE.U32 R96, R118, 0x8, R220 ;  /* 0x0000000876607825 */ /* 0x004fc800078e00dc */
[----:B------:R-:W-:Y:S01]  /*17e60*/  IMAD.WIDE.U32 R98, R193, 0x10, R216 ;  /* 0x00000010c1627825 */ /* 0x000fe200078e00d8 */
[----:B------:R0:W-:Y:S01]  /*17e70*/  STG.E.64 desc[UR4][R96.64], R228 ;  /* 0x000000e460007986 */ /* 0x0001e2000c101b04 */
[----:B------:R-:W-:Y:S05]  /*17e80*/  @!P0 BRA `(.L_x_5409) ;  /* 0x0000000000508947 */ /* 0x000fea0003800000 */
[----:B------:R-:W-:Y:S01]  /*17e90*/  SHF.L.U32 R203, R175, 0x10, RZ ;  /* 0x00000010afcb7819 */ /* 0x000fe200000006ff */
[----:B0-----:R-:W0:Y:S01]  /*17ea0*/  LDC.64 R96, c[0x0][0x248] ;  /* 0x00009200ff607b82 */ /* 0x001e220000000a00 */
        /* <DEDUP_REMOVED lines=18> */
.L_x_5409:
        /* <DEDUP_REMOVED lines=15> */
.L_x_5411:
[----:B------:R-:W-:-:S07]  /*180c0*/  IMAD.MOV.U32 R192, RZ, RZ, R182 ;  /* 0x000000ffffc07224 */ /* 0x000fce00078e00b6 */
.L_x_5412:
[----:B------:R-:W-:Y:S05]  /*180d0*/  BSYNC B0 ;  /* 0x0000000000007941 */ /* 0x000fea0003800000 */
.L_x_5410:
        /* <DEDUP_REMOVED lines=16> */
.L_x_5416:
[----:B------:R-:W-:Y:S05]  /*181e0*/  BSYNC B1 ;  /* 0x0000000000017941 */ /* 0x000fea0003800000 */
.L_x_5415:
        /* <DEDUP_REMOVED lines=44> */
.L_x_5414:
[----:B------:R-:W-:Y:S05]  /*184b0*/  BSYNC B0 ;  /* 0x0000000000007941 */ /* 0x000fea0003800000 */
.L_x_5413:
        /* <DEDUP_REMOVED lines=15> */
.L_x_5417:
        /* <DEDUP_REMOVED lines=12> */
.L_x_5420:
[----:B------:R-:W-:-:S07]  /*18670*/  MOV R181, R182 ;  /* 0x000000b600b57202 */ /* 0x000fce0000000f00 */
.L_x_5421:
[----:B------:R-:W-:Y:S05]  /*18680*/  BSYNC B0 ;  /* 0x0000000000007941 */ /* 0x000fea0003800000 */
.L_x_5419:
        /* <DEDUP_REMOVED lines=16> */
.L_x_5425:
[----:B------:R-:W-:Y:S05]  /*18790*/  BSYNC B1 ;  /* 0x0000000000017941 */ /* 0x000fea0003800000 */
.L_x_5424:
        /* <DEDUP_REMOVED lines=44> */
.L_x_5423:
[----:B------:R-:W-:Y:S05]  /*18a60*/  BSYNC B0 ;  /* 0x0000000000007941 */ /* 0x000fea0003800000 */
.L_x_5422:
        /* <DEDUP_REMOVED lines=10> */
.L_x_5418:
        /* <DEDUP_REMOVED lines=12> */
.L_x_5427:
[----:B------:R-:W-:-:S07]  /*18bd0*/  IMAD.MOV.U32 R192, RZ, RZ, R182 ;  /* 0x000000ffffc07224 */ /* 0x000fce00078e00b6 */
.L_x_5428:
[----:B------:R-:W-:Y:S05]  /*18be0*/  BSYNC B0 ;  /* 0x0000000000007941 */ /* 0x000fea0003800000 */
.L_x_5426:
        /* <DEDUP_REMOVED lines=16> */
.L_x_5432:
[----:B------:R-:W-:Y:S05]  /*18cf0*/  BSYNC B1 ;  /* 0x0000000000017941 */ /* 0x000fea0003800000 */
.L_x_5431:
        /* <DEDUP_REMOVED lines=44> */
.L_x_5430:
[----:B------:R-:W-:Y:S05]  /*18fc0*/  BSYNC B0 ;  /* 0x0000000000007941 */ /* 0x000fea0003800000 */
.L_x_5429:
        /* <DEDUP_REMOVED lines=15> */
.L_x_5433:
        /* <DEDUP_REMOVED lines=12> */
.L_x_5436:
[----:B------:R-:W-:-:S07]  /*19180*/  MOV R96, R182 ;  /* 0x000000b600607202 */ /* 0x000fce0000000f00 */
.L_x_5437:
[----:B------:R-:W-:Y:S05]  /*19190*/  BSYNC B0 ;  /* 0x0000000000007941 */ /* 0x000fea0003800000 */
.L_x_5435:
        /* <DEDUP_REMOVED lines=16> */
.L_x_5441:
[----:B------:R-:W-:Y:S05]  /*192a0*/  BSYNC B1 ;  /* 0x0000000000017941 */ /* 0x000fea0003800000 */
.L_x_5440:
        /* <DEDUP_REMOVED lines=44> */
.L_x_5439:
[----:B------:R-:W-:Y:S05]  /*19570*/  BSYNC B0 ;  /* 0x0000000000007941 */ /* 0x000fea0003800000 */
.L_x_5438:
        /* <DEDUP_REMOVED lines=10> */
.L_x_5434:
        /* <DEDUP_REMOVED lines=12> */
.L_x_5443:
[----:B------:R-:W-:-:S07]  /*196e0*/  IMAD.MOV.U32 R96, RZ, RZ, R182 ;  /* 0x000000ffff607224 */ /* 0x000fce00078e00b6 */
.L_x_5444:
[----:B------:R-:W-:Y:S05]  /*196f0*/  BSYNC B0 ;  /* 0x0000000000007941 */ /* 0x000fea0003800000 */
.L_x_5442:
        /* <DEDUP_REMOVED lines=16> */
.L_x_5448:
[----:B------:R-:W-:Y:S05]  /*19800*/  BSYNC B1 ;  /* 0x0000000000017941 */ /* 0x000fea0003800000 */
.L_x_5447:
        /* <DEDUP_REMOVED lines=44> */
.L_x_5446:
[----:B------:R-:W-:Y:S05]  /*19ad0*/  BSYNC B0 ;  /* 0x0000000000007941 */ /* 0x000fea0003800000 */
.L_x_5445:
        /* <DEDUP_REMOVED lines=15> */
.L_x_5449:
        /* <DEDUP_REMOVED lines=12> */
.L_x_5452:
[----:B------:R-:W-:-:S07]  /*19c90*/  MOV R96, R182 ;  /* 0x000000b600607202 */ /* 0x000fce0000000f00 */
.L_x_5453:
[----:B------:R-:W-:Y:S05]  /*19ca0*/  BSYNC B0 ;  /* 0x0000000000007941 */ /* 0x000fea0003800000 */
.L_x_5451:
        /* <DEDUP_REMOVED lines=16> */
.L_x_5457:
[----:B------:R-:W-:Y:S05]  /*19db0*/  BSYNC B1 ;  /* 0x0000000000017941 */ /* 0x000fea0003800000 */
.L_x_5456:
        /* <DEDUP_REMOVED lines=44> */
.L_x_5455:
[----:B------:R-:W-:Y:S05]  /*1a080*/  BSYNC B0 ;  /* 0x0000000000007941 */ /* 0x000fea0003800000 */
.L_x_5454:
        /* <DEDUP_REMOVED lines=10> */
.L_x_5450:
        /* <DEDUP_REMOVED lines=12> */
.L_x_5459:
[----:B------:R-:W-:-:S07]  /*1a1f0*/  IMAD.MOV.U32 R96, RZ, RZ, R182 ;  /* 0x000000ffff607224 */ /* 0x000fce00078e00b6 */
.L_x_5460:
[----:B------:R-:W-:Y:S05]  /*1a200*/  BSYNC B0 ;  /* 0x0000000000007941 */ /* 0x000fea0003800000 */
.L_x_5458:
        /* <DEDUP_REMOVED lines=16> */
.L_x_5464:
[----:B------:R-:W-:Y:S05]  /*1a310*/  BSYNC B1 ;  /* 0x0000000000017941 */ /* 0x000fea0003800000 */
.L_x_5463:
        /* <DEDUP_REMOVED lines=44> */
.L_x_5462:
[----:B------:R-:W-:Y:S05]  /*1a5e0*/  BSYNC B0 ;  /* 0x0000000000007941 */ /* 0x000fea0003800000 */
.L_x_5461:
        /* <DEDUP_REMOVED lines=15> */
.L_x_5465:
        /* <DEDUP_REMOVED lines=12> */
.L_x_5468:
[----:B------:R-:W-:-:S07]  /*1a7a0*/  MOV R178, R182 ;  /* 0x000000b600b27202 */ /* 0x000fce0000000f00 */
.L_x_5469:
[----:B------:R-:W-:Y:S05]  /*1a7b0*/  BSYNC B0 ;  /* 0x0000000000007941 */ /* 0x000fea0003800000 */
.L_x_5467:
        /* <DEDUP_REMOVED lines=16> */
.L_x_5473:
[----:B------:R-:W-:Y:S05]  /*1a8c0*/  BSYNC B1 ;  /* 0x0000000000017941 */ /* 0x000fea0003800000 */
.L_x_5472:
        /* <DEDUP_REMOVED lines=44> */
.L_x_5471:
[----:B------:R-:W-:Y:S05]  /*1ab90*/  BSYNC B0 ;  /* 0x0000000000007941 */ /* 0x000fea0003800000 */
.L_x_5470:
        /* <DEDUP_REMOVED lines=10> */
.L_x_5466:
        /* <DEDUP_REMOVED lines=12> */
.L_x_5475:
[----:B------:R-:W-:-:S07]  /*1ad00*/  IMAD.MOV.U32 R192, RZ, RZ, R182 ;  /* 0x000000ffffc07224 */ /* 0x000fce00078e00b6 */
.L_x_5476:
[----:B------:R-:W-:Y:S05]  /*1ad10*/  BSYNC B0 ;  /* 0x0000000000007941 */ /* 0x000fea0003800000 */
.L_x_5474:
        /* <DEDUP_REMOVED lines=16> */
.L_x_5480:
[----:B------:R-:W-:Y:S05]  /*1ae20*/  BSYNC B1 ;  /* 0x0000000000017941 */ /* 0x000fea0003800000 */
.L_x_5479:
        /* <DEDUP_REMOVED lines=44> */
.L_x_5478:
[----:B------:R-:W-:Y:S05]  /*1b0f0*/  BSYNC B0 ;  /* 0x0000000000007941 */ /* 0x000fea0003800000 */
.L_x_5477:
        /* <DEDUP_REMOVED lines=15> */
.L_x_5481:
        /* <DEDUP_REMOVED lines=12> */
.L_x_5484:
[----:B------:R-:W-:-:S07]  /*1b2b0*/  MOV R177, R182 ;  /* 0x000000b600b17202 */ /* 0x000fce0000000f00 */
.L_x_5485:
[----:B------:R-:W-:Y:S05]  /*1b2c0*/  BSYNC B0 ;  /* 0x0000000000007941 */ /* 0x000fea0003800000 */
.L_x_5483:
        /* <DEDUP_REMOVED lines=10> */
[----:B------:R-:W-:Y:S01]  /*1b370*/  @!P3 IADD3 R188, R188, 0x1, RZ ;  /* 0x00000001bcbcb810 */ /* 0x000fe20007ffe0ff */
[----:B------:R-:W-:Y:S01]  /*1b380*/  @!P3 VIADD R96, R183, 0x1 ;  /* 0x00000001b760b836 */ /* 0x000fe20000000000 */
[----:B------:R-:W-:Y:S02]  /*1b390*/  @!P3 MOV R187, RZ ;  /* 0x000000ff00bbb202 */ /* 0x000fe40000000f00 */
[----:B------:R-:W-:-:S13]  /*1b3a0*/  ISETP.NE.AND P4, PT, R188, RZ, !P3 ;  /* 0x000000ffbc00720c */ /* 0x000fda0005f85270 */
[----:B------:R-:W-:-:S05]  /*1b3b0*/  @P4 IADD3 R96, R183, RZ, RZ ;  /* 0x000000ffb7604210 */ /* 0x000fca0007ffe0ff */
[----:B------:R-:W-:-:S07]  /*1b3c0*/  @!P3 IMAD.MOV.U32 R183, RZ, RZ, R96 ;  /* 0x000000ffffb7b224 */ /* 0x000fce00078e0060 */
.L_x_5489:
[----:B------:R-:W-:Y:S05]  /*1b3d0*/  BSYNC B1 ;  /* 0x0000000000017941 */ /* 0x000fea0003800000 */
.L_x_5488:
        /* <DEDUP_REMOVED lines=40> */
[----:B------:R-:W-:Y:S02]  /*1b660*/  MOV R182, R230 ;  /* 0x000000e600b67202 */ /* 0x000fe40000000f00 */
[----:B------:R-:W-:Y:S01]  /*1b670*/  MOV R184, R96 ;  /* 0x0000006000b87202 */ /* 0x000fe20000000f00 */
[----:B------:R-:W-:Y:S01]  /*1b680*/  IMAD.MOV.U32 R96, RZ, RZ, RZ ;  /* 0x000000ffff607224 */ /* 0x000fe200078e00ff */
[----:B------:R-:W-:-:S07]  /*1b690*/  LOP3.LUT R190, R97, R228, R170, 0x96, !PT ;  /* 0x000000e461be7212 */ /* 0x000fce00078e96aa */
.L_x_5487:
[----:B------:R-:W-:Y:S05]  /*1b6a0*/  BSYNC B0 ;  /* 0x0000000000007941 */ /* 0x000fea0003800000 */
.L_x_5486:
        /* <DEDUP_REMOVED lines=10> */
.L_x_5482:
[C---:B------:R-:W-:Y:S01]  /*1b750*/  ISETP.NE.AND P3, PT, R96.reuse, 0x1, PT ;  /* 0x000000016000780c */ /* 0x040fe20003f65270 */
[----:B------:R-:W-:Y:S01]  /*1b760*/  BSSY B0, `(.L_x_5490) ;  /* 0x000000c000007945 */ /* 0x000fe20003800000 */
[----:B------:R-:W-:-:S11]  /*1b770*/  IADD3 R97, R96, 0x1, RZ ;  /* 0x0000000160617810 */ /* 0x000fd60007ffe0ff */
        /* <DEDUP_REMOVED lines=9> */
.L_x_5491:
[----:B------:R-:W-:-:S07]  /*1b810*/  MOV R192, R182 ;  /* 0x000000b600c07202 */ /* 0x000fce0000000f00 */
.L_x_5492:
[----:B------:R-:W-:Y:S05]  /*1b820*/  BSYNC B0 ;  /* 0x0000000000007941 */ /* 0x000fea0003800000 */
.L_x_5490:
        /* <DEDUP_REMOVED lines=16> */
.L_x_5496:
[----:B------:R-:W-:Y:S05]  /*1b930*/  BSYNC B1 ;  /* 0x0000000000017941 */ /* 0x000fea0003800000 */
.L_x_5495:
        /* <DEDUP_REMOVED lines=41> */
[----:B------:R-:W-:Y:S01]  /*1bbd0*/  LOP3.LUT R190, R97, R228, R170, 0x96, !PT ;  /* 0x000000e461be7212 */ /* 0x000fe200078e96aa */
[----:B------:R-:W-:Y:S01]  /*1bbe0*/  IMAD.MOV.U32 R97, RZ, RZ, RZ ;  /* 0x000000ffff617224 */ /* 0x000fe200078e00ff */
[----:B------:R-:W-:-:S07]  /*1bbf0*/  MOV R184, R96 ;  /* 0x0000006000b87202 */ /* 0x000fce0000000f00 */
.L_x_5494:
[----:B------:R-:W-:Y:S05]  /*1bc00*/  BSYNC B0 ;  /* 0x0000000000007941 */ /* 0x000fea0003800000 */
.L_x_5493:
        /* <DEDUP_REMOVED lines=9> */
[----:B------:R-:W-:Y:S01]  /*1bca0*/  HADD2.F32 R98, -RZ, R94.H1_H1 ;  /* 0x3000005eff627230 */ /* 0x000fe20000004100 */
[----:B------:R-:W-:-:S04]  /*1bcb0*/  MOV R96, R97 ;  /* 0x0000006100607202 */ /* 0x000fc80000000f00 */
[----:B------:R-:W-:Y:S01]  /*1bcc0*/  FADD.FTZ R213, R98, R213 ;  /* 0x000000d562d57221 */ /* 0x000fe20000010000 */
[----:B------:R-:W-:Y:S06]  /*1bcd0*/  BRA `(.L_x_5498) ;  /* 0x0000000400587947 */ /* 0x000fec0003800000 */
.L_x_5497:
[C---:B------:R-:W-:Y:S01]  /*1bce0*/  ISETP.NE.AND P4, PT, R97.reuse, 0x1, PT ;  /* 0x000000016100780c */ /* 0x040fe20003f85270 */
[----:B------:R-:W-:Y:S01]  /*1bcf0*/  BSSY B0, `(.L_x_5499) ;  /* 0x000000c000007945 */ /* 0x000fe20003800000 */
[----:B------:R-:W-:-:S11]  /*1bd00*/  VIADD R96, R97, 0x1 ;  /* 0x0000000161607836 */ /* 0x000fd60000000000 */
[----:B------:R-:W-:Y:S05]  /*1bd10*/  @!P4 BRA `(.L_x_5500) ;  /* 0x000000000020c947 */ /* 0x000fea0003800000 */
[----:B------:R-:W-:Y:S02]  /*1bd20*/  ISETP.NE.AND P4, PT, R97, 0x2, PT ;  /* 0x000000026100780c */ /* 0x000fe40003f85270 */
[----:B------:R-:W-:-:S11]  /*1bd30*/  MOV R98, R190 ;  /* 0x000000be00627202 */ /* 0x000fd60000000f00 */
[----:B------:R-:W-:Y:S05]  /*1bd40*/  @!P4 BRA `(.L_x_5501) ;  /* 0x000000000018c947 */ /* 0x000fea0003800000 */
[----:B------:R-:W-:Y:S02]  /*1bd50*/  ISETP.NE.AND P4, PT, R97, 0x3, PT ;  /* 0x000000036100780c */ /* 0x000fe40003f85270 */
[----:B------:R-:W-:-:S11]  /*1bd60*/  MOV R98, R189 ;  /* 0x000000bd00627202 */ /* 0x000fd60000000f00 */
[----:B------:R-:W-:Y:S05]  /*1bd70*/  @P4 BRA `(.L_x_5501) ;  /* 0x00000000000c4947 */ /* 0x000fea0003800000 */
[----:B------:R-:W-:Y:S01]  /*1bd80*/  IMAD.MOV.U32 R98, RZ, RZ, R184 ;  /* 0x000000ffff627224 */ /* 0x000fe200078e00b8 */
[----:B------:R-:W-:Y:S06]  /*1bd90*/  BRA `(.L_x_5501) ;  /* 0x0000000000047947 */ /* 0x000fec0003800000 */
.L_x_5500:
[----:B------:R-:W-:-:S07]  /*1bda0*/  MOV R98, R182 ;  /* 0x000000b600627202 */ /* 0x000fce0000000f00 */
.L_x_5501:
[----:B------:R-:W-:Y:S05]  /*1bdb0*/  BSYNC B0 ;  /* 0x0000000000007941 */ /* 0x000fea0003800000 */
.L_x_5499:
        /* <DEDUP_REMOVED lines=10> */
[----:B------:R-:W-:Y:S02]  /*1be60*/  @!P4 IADD3 R188, R188, 0x1, RZ ;  /* 0x00000001bcbcc810 */ /* 0x000fe40007ffe0ff */
[----:B------:R-:W-:Y:S02]  /*1be70*/  @!P4 IADD3 R96, R183, 0x1, RZ ;  /* 0x00000001b760c810 */ /* 0x000fe40007ffe0ff */
[----:B------:R-:W-:Y:S02]  /*1be80*/  ISETP.NE.AND P5, PT, R188, RZ, !P4 ;  /* 0x000000ffbc00720c */ /* 0x000fe400067a5270 */
[----:B------:R-:W-:-:S11]  /*1be90*/  @!P4 MOV R187, RZ ;  /* 0x000000ff00bbc202 */ /* 0x000fd60000000f00 */
[----:B------:R-:W-:-:S05]  /*1bea0*/  @P5 IMAD.MOV R96, RZ, RZ, R183 ;  /* 0x000000ffff605224 */ /* 0x000fca00078e02b7 */
[----:B------:R-:W-:-:S07]  /*1beb0*/  @!P4 MOV R183, R96 ;  /* 0x0000006000b7c202 */ /* 0x000fce0000000f00 */
.L_x_5505:
[----:B------:R-:W-:Y:S05]  /*1bec0*/  BSYNC B1 ;  /* 0x0000000000017941 */ /* 0x000fea0003800000 */
.L_x_5504:
        /* <DEDUP_REMOVED lines=42> */
[----:B------:R-:W-:Y:S01]  /*1c170*/  HFMA2.MMA R96, -RZ, RZ, 0, 0 ;  /* 0x00000000ff607435 */ /* 0x000fe200000001ff */
[----:B------:R-:W-:-:S10]  /*1c180*/  LOP3.LUT R190, R97, R228, R170, 0x96, !PT ;  /* 0x000000e461be7212 */ /* 0x000fd400078e96aa */
.L_x_5503:
[----:B------:R-:W-:Y:S05]  /*1c190*/  BSYNC B0 ;  /* 0x0000000000007941 */ /* 0x000fea0003800000 */
.L_x_5502:
        /* <DEDUP_REMOVED lines=10> */
.L_x_5498:
        /* <DEDUP_REMOVED lines=12> */
.L_x_5507:
[----:B------:R-:W-:-:S07]  /*1c300*/  MOV R98, R182 ;  /* 0x000000b600627202 */ /* 0x000fce0000000f00 */
.L_x_5508:
[----:B------:R-:W-:Y:S05]  /*1c310*/  BSYNC B0 ;  /* 0x0000000000007941 */ /* 0x000fea0003800000 */
.L_x_5506:
        /* <DEDUP_REMOVED lines=16> */
.L_x_5512:
[----:B------:R-:W-:Y:S05]  /*1c420*/  BSYNC B1 ;  /* 0x0000000000017941 */ /* 0x000fea0003800000 */
.L_x_5511:
        /* <DEDUP_REMOVED lines=43> */
[----:B------:R-:W-:-:S10]  /*1c6e0*/  MOV R184, R96 ;  /* 0x0000006000b87202 */ /* 0x000fd40000000f00 */
.L_x_5510:
[----:B------:R-:W-:Y:S05]  /*1c6f0*/  BSYNC B0 ;  /* 0x0000000000007941 */ /* 0x000fea0003800000 */
.L_x_5509:
[----:B------:R-:W-:Y:S01]  /*1c700*/  I2FP.F32.U32 R96, R98 ;  /* 0x0000006200607245 */ /* 0x000fe20000201000 */
[----:B------:R-:W-:-:S04]  /*1c710*/  HADD2.F32 R203, -RZ, R99.H0_H0 ;  /* 0x20000063ffcb7230 */ /* 0x000fc80000004100 */
[----:B------:R-:W-:Y:S01]  /*1c720*/  FFMA.FTZ R96, R96, R123, 1.1641532182693481445e-10 ;  /* 0x2f00000060607423 */ /* 0x000fe2000001007b */
[----:B------:R-:W-:-:S04]  /*1c730*/  FMUL.FTZ R203, R203, R200 ;  /* 0x000000c8cbcb7220 */ /* 0x000fc80000410000 */
[----:B------:R-:W-:-:S04]  /*1c740*/  FSETP.GTU.FTZ.AND P4, PT, R96, R201, PT ;  /* 0x000000c96000720b */ /* 0x000fc80003f9c000 */
[----:B------:R-:W-:Y:S01]  /*1c750*/  FSEL R203, R203, RZ, !P4 ;  /* 0x000000ffcbcb7208 */ /* 0x000fe20006000000 */
[----:B------:R-:W-:Y:S08]  /*1c760*/  @P2 BRA `(.L_x_5513) ;  /* 0x0000000000182947 */ /* 0x000ff00003800000 */
[----:B------:R-:W-:Y:S01]  /*1c770*/  IMAD.MOV.U32 R96, RZ, RZ, R97 ;  /* 0x000000ffff607224 */ /* 0x000fe200078e0061 */
[----:B------:R-:W-:Y:S06]  /*1c780*/  @!P1 BRA `(.L_x_5514) ;  /* 0x0000000400689947 */ /* 0x000fec0003800000 */
[----:B------:R-:W-:Y:S01]  /*1c790*/  HADD2.F32 R98, -RZ, R95.H0_H0 ;  /* 0x2000005fff627230 */ /* 0x000fe20000004100 */
[----:B------:R-:W-:-:S04]  /*1c7a0*/  MOV R96, R97 ;  /* 0x0000006100607202 */ /* 0x000fc80000000f00 */
[----:B------:R-:W-:Y:S01]  /*1c7b0*/  FADD.FTZ R203, R98, R203 ;  /* 0x000000cb62cb7221 */ /* 0x000fe20000010000 */
[----:B------:R-:W-:Y:S06]  /*1c7c0*/  BRA `(.L_x_5514) ;  /* 0x0000000400587947 */ /* 0x000fec0003800000 */
.L_x_5513:
        /* <DEDUP_REMOVED lines=10> */
[----:B------:R-:W-:Y:S01]  /*1c870*/  MOV R98, R184 ;  /* 0x000000b800627202 */ /* 0x000fe20000000f00 */
[----:B------:R-:W-:Y:S06]  /*1c880*/  BRA `(.L_x_5517) ;  /* 0x0000000000047947 */ /* 0x000fec0003800000 */
.L_x_5516:
[----:B------:R-:W-:-:S07]  /*1c890*/  IMAD.MOV.U32 R98, RZ, RZ, R182 ;  /* 0x000000ffff627224 */ /* 0x000fce00078e00b6 */
.L_x_5517:
[----:B------:R-:W-:Y:S05]  /*1c8a0*/  BSYNC B0 ;  /* 0x0000000000007941 */ /* 0x000fea0003800000 */
.L_x_5515:
        /* <DEDUP_REMOVED lines=8> */
[----:B------:R-:W-:-:S04]  /*1c930*/  IADD3 R187, R187, 0x1, RZ ;  /* 0x00000001bbbb7810 */ /* 0x000fc80007ffe0ff */
[----:B------:R-:W-:-:S13]  /*1c940*/  ISETP.NE.AND P5, PT, R187, RZ, PT ;  /* 0x000000ffbb00720c */ /* 0x000fda0003fa5270 */
[----:B------:R-:W-:Y:S01]  /*1c950*/  @!P5 VIADD R188, R188, 0x1 ;  /* 0x00000001bcbcd836 */ /* 0x000fe20000000000 */
[----:B------:R-:W-:Y:S01]  /*1c960*/  @!P5 IADD3 R96, R183, 0x1, RZ ;  /* 0x00000001b760d810 */ /* 0x000fe20007ffe0ff */
[----:B------:R-:W-:-:S03]  /*1c970*/  @!P5 IMAD.MOV.U32 R187, RZ, RZ, RZ ;  /* 0x000000ffffbbd224 */ /* 0x000fc600078e00ff */
[----:B------:R-:W-:-:S13]  /*1c980*/  ISETP.NE.AND P6, PT, R188, RZ, !P5 ;  /* 0x000000ffbc00720c */ /* 0x000fda0006fc5270 */
[----:B------:R-:W-:-:S04]  /*1c990*/  @P6 IADD3 R96, R183, RZ, RZ ;  /* 0x000000ffb7606210 */ /* 0x000fc80007ffe0ff */
[----:B------:R-:W-:-:S07]  /*1c9a0*/  @!P5 MOV R183, R96 ;  /* 0x0000006000b7d202 */ /* 0x000fce0000000f00 */
.L_x_5521:
[----:B------:R-:W-:Y:S05]  /*1c9b0*/  BSYNC B1 ;  /* 0x0000000000017941 */ /* 0x000fea0003800000 */
.L_x_5520:
        /* <DEDUP_REMOVED lines=44> */
.L_x_5519:
[----:B------:R-:W-:Y:S05]  /*1cc80*/  BSYNC B0 ;  /* 0x0000000000007941 */ /* 0x000fea0003800000 */
.L_x_5518:
        /* <DEDUP_REMOVED lines=10> */
.L_x_5514:
        /* <DEDUP_REMOVED lines=12> */
.L_x_5523:
[----:B------:R-:W-:-:S07]  /*1cdf0*/  IMAD.MOV.U32 R98, RZ, RZ, R182 ;  /* 0x000000ffff627224 */ /* 0x000fce00078e00b6 */
.L_x_5524:
[----:B------:R-:W-:Y:S05]  /*1ce00*/  BSYNC B0 ;  /* 0x0000000000007941 */ /* 0x000fea0003800000 */
.L_x_5522:
        /* <DEDUP_REMOVED lines=16> */
.L_x_5528:
[----:B------:R-:W-:Y:S05]  /*1cf10*/  BSYNC B1 ;  /* 0x0000000000017941 */ /* 0x000fea0003800000 */
.L_x_5527:
        /* <DEDUP_REMOVED lines=44> */
.L_x_5526:
[----:B------:R-:W-:Y:S05]  /*1d1e0*/  BSYNC B0 ;  /* 0x0000000000007941 */ /* 0x000fea0003800000 */
.L_x_5525:
        /* <DEDUP_REMOVED lines=13> */
.L_x_5529:
        /* <DEDUP_REMOVED lines=12> */
.L_x_5532:
[----:B------:R-:W-:-:S07]  /*1d380*/  MOV R174, R182 ;  /* 0x000000b600ae7202 */ /* 0x000fce0000000f00 */
.L_x_5533:
[----:B------:R-:W-:Y:S05]  /*1d390*/  BSYNC B0 ;  /* 0x0000000000007941 */ /* 0x000fea0003800000 */
.L_x_5531:
        /* <DEDUP_REMOVED lines=16> */
.L_x_5537:
[----:B------:R-:W-:Y:S05]  /*1d4a0*/  BSYNC B1 ;  /* 0x0000000000017941 */ /* 0x000fea0003800000 */
.L_x_5536:
        /* <DEDUP_REMOVED lines=42> */
[----:B------:R-:W-:Y:S02]  /*1d750*/  LOP3.LUT R190, R97, R98, R170, 0x96, !PT ;  /* 0x0000006261be7212 */ /* 0x000fe400078e96aa */
[----:B------:R-:W-:-:S07]  /*1d760*/  MOV R184, R96 ;  /* 0x0000006000b87202 */ /* 0x000fce0000000f00 */
.L_x_5535:
[----:B------:R-:W-:Y:S05]  /*1d770*/  BSYNC B0 ;  /* 0x0000000000007941 */ /* 0x000fea0003800000 */
.L_x_5534:
        /* <DEDUP_REMOVED lines=10> */
.L_x_5530:
[----:B------:R-:W-:Y:S01]  /*1d820*/  FADD.FTZ R96, RZ, R101 ;  /* 0x00000065ff607221 */ /* 0x000fe20000010000 */
[----:B------:R-:W-:Y:S01]  /*1d830*/  SEL R99, RZ, 0x1000000, P5 ;  /* 0x01000000ff637807 */ /* 0x000fe20002800000 */
[----:B------:R-:W0:Y:S01]  /*1d840*/  S2R R123, SR_TID.X ;  /* 0x00000000007b7919 */ /* 0x000e220000002100 */
[----:B------:R-:W-:Y:S01]  /*1d850*/  SEL R200, RZ, 0x10000, P4 ;  /* 0x00010000ffc87807 */ /* 0x000fe20002000000 */
[----:B------:R-:W-:Y:S01]  /*1d860*/  FADD.FTZ R97, R96, R103 ;  /* 0x0000006760617221 */ /* 0x000fe20000010000 */
[----:B------:R-:W-:Y:S01]  /*1d870*/  SEL R229, RZ, 0x100, P3 ;  /* 0x00000100ffe57807 */ /* 0x000fe20001800000 */
[----:B------:R-:W-:Y:S01]  /*1d880*/  IMAD.WIDE.U32 R226, R193, 0x10, R226 ;  /* 0x00000010c1e27825 */ /* 0x000fe200078e00e2 */
[----:B------:R-:W-:-:S03]  /*1d890*/  LOP3.LUT P6, RZ, R173, 0x8, RZ, 0xc0, !PT ;  /* 0x00000008adff7812 */ /* 0x000fc600078cc0ff */
[----:B------:R-:W-:Y:S01]  /*1d8a0*/  FADD.FTZ R96, R97, R102 ;  /* 0x0000006661607221 */ /* 0x000fe20000010000 */
[----:B------:R-:W-:Y:S01]  /*1d8b0*/  LOP3.LUT P5, RZ, R173, 0x4, RZ, 0xc0, !PT ;  /* 0x00000004adff7812 */ /* 0x000fe200078ac0ff */
[----:B------:R-:W-:Y:S01]  /*1d8c0*/  IMAD.WIDE.U32 R220, R193, 0x8, R220 ;  /* 0x00000008c1dc7825 */ /* 0x000fe200078e00dc */
[----:B------:R-:W-:-:S03]  /*1d8d0*/  LOP3.LUT P4, RZ, R173, 0x2, RZ, 0xc0, !PT ;  /* 0x00000002adff7812 */ /* 0x000fc6000788c0ff */
[----:B------:R-:W-:Y:S01]  /*1d8e0*/  FADD.FTZ R97, R96, R105 ;  /* 0x0000006960617221 */ /* 0x000fe20000010000 */
[----:B------:R-:W-:Y:S02]  /*1d8f0*/  LOP3.LUT R229, R229, R99, R200, 0xfe, !PT ;  /* 0x00000063e5e57212 */ /* 0x000fe400078efec8 */
[----:B------:R-:W-:Y:S01]  /*1d900*/  SEL R98, RZ, 0x1, P4 ;  /* 0x00000001ff627807 */ /* 0x000fe20002000000 */
[----:B------:R-:W-:Y:S01]  /*1d910*/  FADD.FTZ R96, R97, R104 ;  /* 0x0000006861607221 */ /* 0x000fe20000010000 */
[----:B------:R-:W-:Y:S02]  /*1d920*/  SEL R200, RZ, 0x1, P6 ;  /* 0x00000001ffc87807 */ /* 0x000fe40003000000 */
[C---:B------:R-:W-:Y:S01]  /*1d930*/  LOP3.LUT P2, RZ, R173.reuse, 0x1, RZ, 0xc0, !PT ;  /* 0x00000001adff7812 */ /* 0x040fe2000784c0ff */
[----:B------:R-:W-:Y:S01]  /*1d940*/  FADD.FTZ R97, R96, R107 ;  /* 0x0000006b60617221 */ /* 0x000fe20000010000 */
[----:B------:R-:W-:Y:S01]  /*1d950*/  IMAD.WIDE.U32 R98, R98, 0x1000000, RZ ;  /* 0x0100000062627825 */ /* 0x000fe200078e00ff */
[----:B------:R-:W-:-:S03]  /*1d960*/  LOP3.LUT P1, RZ, R173, 0x10, RZ, 0xc0, !PT ;  /* 0x00000010adff7812 */ /* 0x000fc6000782c0ff */
[----:B------:R-:W-:Y:S01]  /*1d970*/  FADD.FTZ R97, R97, R106 ;  /* 0x0000006a61617221 */ /* 0x000fe20000010000 */
[----:B------:R-:W-:-:S03]  /*1d980*/  SEL R225, RZ, 0x1, P2 ;  /* 0x00000001ffe17807 */ /* 0x000fc60001000000 */
[----:B------:R-:W-:Y:S01]  /*1d990*/  FADD.FTZ R97, R97, R108 ;  /* 0x0000006c61617221 */ /* 0x000fe20000010000 */
[----:B------:R-:W-:Y:S02]  /*1d9a0*/  LOP3.LUT R99, R99, R229, R225, 0xfe, !PT ;  /* 0x000000e563637212 */ /* 0x000fe400078efee1 */
[----:B------:R-:W-:Y:S01]  /*1d9b0*/  SEL R225, RZ, 0x1, P1 ;  /* 0x00000001ffe17807 */ /* 0x000fe20000800000 */
[----:B------:R-:W-:Y:S01]  /*1d9c0*/  FADD.FTZ R97, R97, R194 ;  /* 0x000000c261617221 */ /* 0x000fe20000010000 */
[----:B------:R-:W-:Y:S02]  /*1d9d0*/  LOP3.LUT P1, RZ, R109, 0xff, RZ, 0xc0, !PT ;  /* 0x000000ff6dff7812 */ /* 0x000fe4000782c0ff */
[----:B0-----:R-:W-:Y:S01]  /*1d9e0*/  LOP3.LUT P2, RZ, R123, 0x1f, RZ, 0xc0, !PT ;  /* 0x0000001f7bff7812 */ /* 0x001fe2000784c0ff */
        /* <DEDUP_REMOVED lines=20> */
[----:B------:R-:W-:Y:S02]  /*1db30*/  FADD.FTZ R228, R97, R206 ;  /* 0x000000ce61e47221 */ /* 0x000fe40000010000 */
[----:B------:R-:W-:-:S04]  /*1db40*/  IMAD.WIDE.U32 R96, R96, 0x10000, RZ ;  /* 0x0001000060607825 */ /* 0x000fc800078e00ff */
[----:B------:R-:W-:-:S04]  /*1db50*/  FADD.FTZ R201, R228, R207 ;  /* 0x000000cfe4c97221 */ /* 0x000fc80000010000 */
[----:B------:R-:W-:Y:S01]  /*1db60*/  FADD.FTZ R217, R201, R196 ;  /* 0x000000c4c9d97221 */ /* 0x000fe20000010000 */
[----:B------:R-:W-:-:S04]  /*1db70*/  IMAD.WIDE.U32 R200, R200, 0x100, RZ ;  /* 0x00000100c8c87825 */ /* 0x000fc800078e00ff */
[----:B------:R-:W-:Y:S01]  /*1db80*/  FADD.FTZ R217, R217, R202 ;  /* 0x000000cad9d97221 */ /* 0x000fe20000010000 */
[----:B------:R-:W-:-:S03]  /*1db90*/  LOP3.LUT R200, R200, R98, R96, 0xfe, !PT ;  /* 0x00000062c8c87212 */ /* 0x000fc600078efe60 */
[----:B------:R-:W-:Y:S01]  /*1dba0*/  FADD.FTZ R96, R217, R222 ;  /* 0x000000ded9607221 */ /* 0x000fe20000010000 */
[----:B------:R-:W-:Y:S02]  /*1dbb0*/  LOP3.LUT R201, R201, R99, R97, 0xfe, !PT ;  /* 0x00000063c9c97212 */ /* 0x000fe400078efe61 */
[----:B------:R-:W-:Y:S01]  /*1dbc0*/  F2FP.F16.F32.PACK_AB R99, R198, R203 ;  /* 0x000000cbc663723e */ /* 0x000fe200000000ff */
[----:B------:R-:W-:Y:S01]  /*1dbd0*/  FADD.FTZ R217, R96, R223 ;  /* 0x000000df60d97221 */ /* 0x000fe20000010000 */
[----:B------:R-:W-:Y:S02]  /*1dbe0*/  F2FP.F16.F32.PACK_AB R98, R213, R210 ;  /* 0x000000d2d562723e */ /* 0x000fe400000000ff */
[----:B------:R-:W-:Y:S01]  /*1dbf0*/  F2FP.F16.F32.PACK_AB R97, R224, R216 ;  /* 0x000000d8e061723e */ /* 0x000fe200000000ff */
[----:B------:R-:W-:Y:S01]  /*1dc00*/  FADD.FTZ R217, R217, R216 ;  /* 0x000000d8d9d97221 */ /* 0x000fe20000010000 */
[----:B------:R-:W-:Y:S02]  /*1dc10*/  F2FP.F16.F32.PACK_AB R96, R223, R222 ;  /* 0x000000dedf60723e */ /* 0x000fe400000000ff */
[----:B------:R-:W-:Y:S01]  /*1dc20*/  LOP3.LUT R200, R200, R225, RZ, 0xfc, !PT ;  /* 0x000000e1c8c87212 */ /* 0x000fe200078efcff */
[----:B------:R-:W-:-:S02]  /*1dc30*/  FADD.FTZ R217, R217, R224 ;  /* 0x000000e0d9d97221 */ /* 0x000fc40000010000 */
[----:B------:R0:W-:Y:S02]  /*1dc40*/  STG.E.128 desc[UR4][R226.64], R96 ;  /* 0x00000060e2007986 */ /* 0x0001e4000c101d04 */
[----:B------:R-:W-:Y:S01]  /*1dc50*/  FADD.FTZ R228, R217, R210 ;  /* 0x000000d2d9e47221 */ /* 0x000fe20000010000 */
[----:B------:R-:W-:Y:S01]  /*1dc60*/  SHF.R.U32.HI R217, RZ, 0x5, R123 ;  /* 0x00000005ffd97819 */ /* 0x000fe2000001167b */
[----:B------:R0:W-:Y:S02]  /*1dc70*/  STG.E.64 desc[UR4][R220.64], R200 ;  /* 0x000000c8dc007986 */ /* 0x0001e4000c101b04 */
[----:B------:R-:W-:Y:S01]  /*1dc80*/  FADD.FTZ R228, R228, R213 ;  /* 0x000000d5e4e47221 */ /* 0x000fe20000010000 */
[----:B------:R-:W-:-:S03]  /*1dc90*/  LOP3.LUT R109, R217, 0x7fffffc, RZ, 0xc0, !PT ;  /* 0x07fffffcd96d7812 */ /* 0x000fc600078ec0ff */
        /* <DEDUP_REMOVED lines=22> */
.L_x_5538:
[----:B------:R-:W-:Y:S01]  /*1de00*/  UMOV UR11, 0xffffffff ;  /* 0xffffffff000b7882 */ /* 0x000fe20000000000 */
[----:B------:R-:W-:Y:S01]  /*1de10*/  @!P1 IADD3 R109, R109, 0x4, RZ ;  /* 0x000000046d6d9810 */ /* 0x000fe20007ffe0ff */
        /* <DEDUP_REMOVED lines=102> */
.L_x_5551:
[----:B------:R-:W2:Y:S01]  /*1e480*/  @!P2 S2R R200, SR_CgaCtaId ;  /* 0x0000000000c8a919 */ /* 0x000ea20000008800 */
[----:B------:R-:W-:Y:S01]  /*1e490*/  LOP3.LUT R226, R123, 0x1f, RZ, 0xc0, !PT ;  /* 0x0000001f7be27812 */ /* 0x000fe200078ec0ff */
[----:B------:R-:W-:Y:S05]  /*1e4a0*/  WARPSYNC.ALL ;  /* 0x0000000000007948 */ /* 0x000fea0003800000 */
[----:B------:R-:W-:Y:S01]  /*1e4b0*/  ISETP.GT.U32.AND P3, PT, R226, 0x3, PT ;  /* 0x00000003e200780c */ /* 0x000fe20003f64070 */
[--C-:B------:R-:W-:Y:S01]  /*1e4c0*/  HADD2.F32 R237, -RZ, R87.reuse.H0_H0 ;  /* 0x20000057ffed7230 */ /* 0x100fe20000004100 */
[----:B------:R-:W-:Y:S01]  /*1e4d0*/  @!P2 MOV R97, 0x400 ;  /* 0x000004000061a802 */ /* 0x000fe20000000f00 */
[----:B------:R-:W-:Y:S01]  /*1e4e0*/  HADD2.F32 R236, -RZ, R87.H1_H1 ;  /* 0x30000057ffec7230 */ /* 0x000fe20000004100 */
[----:B------:R-:W-:Y:S01]  /*1e4f0*/  LOP3.LUT R98, R217, 0x3, RZ, 0xc0, !PT ;  /* 0x00000003d9627812 */ /* 0x000fe200078ec0ff */
[----:B------:R-:W-:Y:S01]  /*1e500*/  HADD2.F32 R234, -RZ, R60.H0_H0 ;  /* 0x2000003cffea7230 */ /* 0x000fe20000004100 */
[----:B------:R-:W-:Y:S01]  /*1e510*/  SHF.R.U32.HI R238, RZ, 0x1c, R100 ;  /* 0x0000001cffee7819 */ /* 0x000fe20000011664 */
[----:B------:R-:W-:-:S02]  /*1e520*/  HADD2.F32 R239, -RZ, R79.H1_H1 ;  /* 0x3000004fffef7230 */ /* 0x000fc40000004100 */
[----:B------:R-:W-:Y:S02]  /*1e530*/  HADD2.F32 R240, -RZ, R51.H0_H0 ;  /* 0x20000033fff07230 */ /* 0x000fe40000004100 */
[----:B------:R-:W-:Y:S02]  /*1e540*/  HADD2.F32 R242, -RZ, R71.H0_H0 ;  /* 0x20000047fff27230 */ /* 0x000fe40000004100 */
[----:B------:R-:W3:Y:S01]  /*1e550*/  @!P3 S2R R228, SR_CgaCtaId ;  /* 0x0000000000e4b919 */ /* 0x000ee20000008800 */
[----:B------:R-:W-:Y:S02]  /*1e560*/  @!P3 MOV R99, 0x400 ;  /* 0x000004000063b802 */ /* 0x000fe40000000f00 */
[----:B--2---:R-:W-:Y:S01]  /*1e570*/  @!P2 LEA R200, R200, R97, 0x18 ;  /* 0x00000061c8c8a211 */ /* 0x004fe200078ec0ff */
[C---:B------:R-:W-:Y:S01]  /*1e580*/  @!P2 IMAD.IADD R97, R109.reuse, 0x1, R98 ;  /* 0x000000016d61a824 */ /* 0x040fe200078e0262 */
[----:B------:R-:W-:-:S04]  /*1e590*/  @!P3 IADD3 R109, R109, R226, RZ ;  /* 0x000000e26d6db210 */ /* 0x000fc80007ffe0ff */
[----:B------:R-:W-:Y:S01]  /*1e5a0*/  @!P2 LEA R200, R97, R200, 0x3 ;  /* 0x000000c861c8a211 */ /* 0x000fe200078e18ff */
        /* <DEDUP_REMOVED lines=8> */
[----:B------:R-:W-:-:S04]  /*1e630*/  @!P3 MOV R99, 0x500 ;  /* 0x000005000063b802 */ /* 0x000fc80000000f00 */
[----:B------:R-:W1:Y:S01]  /*1e640*/  @!P2 LDC.64 R232, c[0x0][0x250] ;  /* 0x00009400ffe8ab82 */ /* 0x000e620000000a00 */
[----:B------:R-:W2:Y:S04]  /*1e650*/  SHFL.DOWN PT, R220, R99, 0x2, 0x1f ;  /* 0x08401f0063dc7f89 */ /* 0x000ea800000e0000 */
[----:B------:R3:W0:Y:S01]  /*1e660*/  @!P3 LDS.64 R96, [R109] ;  /* 0x000000006d60b984 */ /* 0x0006220000000a00 */
[----:B------:R-:W-:Y:S02]  /*1e670*/  ISETP.NE.AND P3, PT, RZ, UR7, PT ;  /* 0x00000007ff007c0c */ /* 0x000fe4000bf65270 */
[----:B---3--:R-:W-:Y:S01]  /*1e680*/  I2FP.F32.S32 R109, R99 ;  /* 0x00000063006d7245 */ /* 0x008fe20000201400 */
[----:B-1----:R-:W-:-:S04]  /*1e690*/  @!P2 IMAD.WIDE R232, R185, 0x4, R232 ;  /* 0x00000004b9e8a825 */ /* 0x002fc800078e02e8 */
[----:B--2---:R-:W-:Y:S01]  /*1e6a0*/  IMAD.IADD R217, R220, 0x1, R99 ;  /* 0x00000001dcd97824 */ /* 0x004fe200078e0263 */
[----:B------:R-:W-:-:S04]  /*1e6b0*/  I2FP.F32.S32 R220, R220 ;  /* 0x000000dc00dc7245 */ /* 0x000fc80000201400 */
[----:B------:R-:W-:Y:S01]  /*1e6c0*/  I2FP.F32.S32 R221, R217 ;  /* 0x000000d900dd7245 */ /* 0x000fe20000201400 */
[----:B------:R-:W1:Y:S03]  /*1e6d0*/  SHFL.DOWN PT, R228, R217, 0x1, 0x1f ;  /* 0x08201f00d9e47f89 */ /* 0x000e6600000e0000 */
[----:B------:R-:W2:Y:S01]  /*1e6e0*/  MUFU.RCP R225, R221 ;  /* 0x000000dd00e17308 */ /* 0x000ea20000001000 */
[----:B0-----:R-:W0:Y:S04]  /*1e6f0*/  SHFL.DOWN PT, R201, R96, 0x2, 0x1f ;  /* 0x08401f0060c97f89 */ /* 0x001e2800000e0000 */
[----:B------:R-:W3:Y:S01]  /*1e700*/  SHFL.DOWN PT, R200, R97, 0x2, 0x1f ;  /* 0x08401f0061c87f89 */ /* 0x000ee200000e0000 */
[----:B-1----:R-:W-:-:S02]  /*1e710*/  IADD3 R217, R217, R228, RZ ;  /* 0x000000e4d9d97210 */ /* 0x002fc40007ffe0ff */
[----:B------:R-:W-:Y:S02]  /*1e720*/  I2FP.F32.S32 R228, R228 ;  /* 0x000000e400e47245 */ /* 0x000fe40000201400 */
[----:B------:R-:W-:-:S06]  /*1e730*/  I2FP.F32.S32 R217, R217 ;  /* 0x000000d900d97245 */ /* 0x000fcc0000201400 */
[----:B------:R-:W1:Y:S01]  /*1e740*/  MUFU.RCP R217, R217 ;  /* 0x000000d900d97308 */ /* 0x000e620000001000 */
[C---:B0-----:R-:W-:Y:S01]  /*1e750*/  FMUL.FTZ R226, R201.reuse, R220 ;  /* 0x000000dcc9e27220 */ /* 0x041fe20000410000 */
[----:B------:R-:W-:-:S03]  /*1e760*/  FADD.FTZ R201, -R201, R96 ;  /* 0x00000060c9c97221 */ /* 0x000fc60000010100 */
[----:B------:R-:W-:Y:S01]  /*1e770*/  FFMA.FTZ R226, R109, R96, R226 ;  /* 0x000000606de27223 */ /* 0x000fe200000100e2 */
[----:B------:R-:W-:Y:S01]  /*1e780*/  FMUL.FTZ R201, R201, R201 ;  /* 0x000000c9c9c97220 */ /* 0x000fe20000410000 */
[----:B---3--:R-:W-:Y:S02]  /*1e790*/  FADD.FTZ R200, R200, R97 ;  /* 0x00000061c8c87221 */ /* 0x008fe40000010000 */
[----:B--2---:R-:W-:Y:S01]  /*1e7a0*/  FMUL.FTZ R226, R225, R226 ;  /* 0x000000e2e1e27220 */ /* 0x004fe20000410000 */
[----:B------:R-:W-:-:S04]  /*1e7b0*/  FMUL.FTZ R201, R201, R109 ;  /* 0x0000006dc9c97220 */ /* 0x000fc80000410000 */
[----:B------:R-:W0:Y:S01]  /*1e7c0*/  SHFL.DOWN PT, R99, R226, 0x1, 0x1f ;  /* 0x08201f00e2637f89 */ /* 0x000e2200000e0000 */
[----:B------:R-:W-:-:S04]  /*1e7d0*/  FMUL.FTZ R201, R201, R220 ;  /* 0x000000dcc9c97220 */ /* 0x000fc80000410000 */
[----:B------:R-:W-:-:S05]  /*1e7e0*/  FFMA.FTZ R200, R225, R201, R200 ;  /* 0x000000c9e1c87223 */ /* 0x000fca00000100c8 */
[----:B------:R-:W2:Y:S01]  /*1e7f0*/  SHFL.DOWN PT, R97, R200, 0x1, 0x1f ;  /* 0x08201f00c8617f89 */ /* 0x000ea200000e0000 */
[----:B0-----:R-:W-:Y:S01]  /*1e800*/  FADD.FTZ R96, R226, -R99 ;  /* 0x80000063e2607221 */ /* 0x001fe20000010000 */
[----:B------:R-:W-:Y:S02]  /*1e810*/  FMUL.FTZ R220, R99, R228 ;  /* 0x000000e463dc7220 */ /* 0x000fe40000410000 */
[----:B------:R-:W0:Y:S01]  /*1e820*/  LDC R99, c[0x0][0x2d8] ;  /* 0x0000b600ff637b82 */ /* 0x000e220000000800 */
[----:B------:R-:W-:Y:S01]  /*1e830*/  FMUL.FTZ R96, R96, R96 ;  /* 0x0000006060607220 */ /* 0x000fe20000410000 */
[----:B------:R-:W-:-:S03]  /*1e840*/  FFMA.FTZ R220, R221, R226, R220 ;  /* 0x000000e2dddc7223 */ /* 0x000fc600000100dc */
[----:B------:R-:W-:Y:S01]  /*1e850*/  FMUL.FTZ R221, R221, R96 ;  /* 0x00000060dddd7220 */ /* 0x000fe20000410000 */
[----:B-1----:R-:W-:Y:S01]  /*1e860*/  FMUL.FTZ R220, R217, R220 ;  /* 0x000000dcd9dc7220 */ /* 0x002fe20000410000 */
[----:B--2---:R-:W-:Y:S02]  /*1e870*/  FADD.FTZ R96, R200, R97 ;  /* 0x00000061c8607221 */ /* 0x004fe40000010000 */
[----:B------:R-:W-:Y:S02]  /*1e880*/  FMUL.FTZ R221, R221, R228 ;  /* 0x000000e4dddd7220 */ /* 0x000fe40000410000 */
[----:B------:R-:W1:Y:S02]  /*1e890*/  SHFL.IDX PT, R98, R220, RZ, 0x1f ;  /* 0x00001fffdc627589 */ /* 0x000e6400000e0000 */
[----:B------:R-:W-:-:S06]  /*1e8a0*/  FFMA.FTZ R96, R217, R221, R96 ;  /* 0x000000ddd9607223 */ /* 0x000fcc0000010060 */
[----:B------:R-:W0:Y:S01]  /*1e8b0*/  SHFL.IDX PT, R96, R96, RZ, 0x1f ;  /* 0x00001fff60607589 */ /* 0x000e2200000e0000 */
[C---:B-1----:R-:W-:Y:S01]  /*1e8c0*/  FMUL.FTZ R97, R98.reuse, R98 ;  /* 0x0000006262617220 */ /* 0x042fe20000410000 */
[----:B------:R-:W-:Y:S02]  /*1e8d0*/  FSEL R109, R98, RZ, !P3 ;  /* 0x000000ff626d7208 */ /* 0x000fe40005800000 */
[----:B------:R1:W-:Y:S02]  /*1e8e0*/  @!P2 STG.E desc[UR4][R232.64], R98 ;  /* 0x00000062e800a986 */ /* 0x0003e4000c101904 */
[----:B------:R-:W-:Y:S01]  /*1e8f0*/  FSEL R200, R97, RZ, P3 ;  /* 0x000000ff61c87208 */ /* 0x000fe20001800000 */
[C---:B------:R-:W-:Y:S01]  /*1e900*/  FADD.FTZ R235, -R109.reuse, R106 ;  /* 0x0000006a6deb7221 */ /* 0x040fe20000010100 */
[----:B------:R-:W-:Y:S01]  /*1e910*/  FADD.FTZ R225, -R109, R110 ;  /* 0x0000006e6de17221 */ /* 0x000fe20000010100 */
[----:B0-----:R-:W-:Y:S01]  /*1e920*/  FFMA.FTZ R97, R96, UR10, R99 ;  /* 0x0000000a60617c23 */ /* 0x001fe20008010063 */
[----:B------:R-:W-:-:S02]  /*1e930*/  HADD2.F32 R99, -RZ, R67.H0_H0 ;  /* 0x20000043ff637230 */ /* 0x000fc40000004100 */
[C---:B------:R-:W-:Y:S01]  /*1e940*/  FADD.FTZ R220, -R109.reuse, R102 ;  /* 0x000000666ddc7221 */ /* 0x040fe20000010100 */
[----:B------:R-:W-:Y:S01]  /*1e950*/  FADD.FTZ R123, -R109, R103 ;  /* 0x000000676d7b7221 */ /* 0x000fe20000010100 */
        /* <DEDUP_REMOVED lines=39> */
[C---:B------:R-:W-:Y:S01]  /*1ebd0*/  FFMA.FTZ R99, R110.reuse, R99, R19 ;  /* 0x000000636e637223 */ /* 0x040fe20000010013 */
[----:B------:R-:W-:Y:S01]  /*1ebe0*/  FFMA.FTZ R237, R110, R237, R138 ;  /* 0x000000ed6eed7223 */ /* 0x000fe2000001008a */
[----:B------:R-:W-:-:S02]  /*1ebf0*/  HADD2.F32 R109, -RZ, R66.H0_H0 ;  /* 0x20000042ff6d7230 */ /* 0x000fc40000004100 */
[C---:B------:R-:W-:Y:S01]  /*1ec00*/  FMUL.FTZ R214, R96.reuse, R102 ;  /* 0x0000006660d67220 */ /* 0x040fe20000410000 */
[----:B------:R-:W-:Y:S02]  /*1ec10*/  HADD2.F32 R110, -RZ, R66.H1_H1 ;  /* 0x30000042ff6e7230 */ /* 0x000fe40000004100 */
[C---:B------:R-:W-:Y:S01]  /*1ec20*/  FMUL.FTZ R199, R96.reuse, R230 ;  /* 0x000000e660c77220 */ /* 0x040fe20000410000 */
[----:B------:R-:W-:Y:S02]  /*1ec30*/  HADD2.F32 R203, -RZ, R67.H1_H1 ;  /* 0x30000043ffcb7230 */ /* 0x000fe40000004100 */
[----:B------:R-:W-:Y:S01]  /*1ec40*/  FMUL.FTZ R229, R96, R229 ;  /* 0x000000e560e57220 */ /* 0x000fe20000410000 */
[----:B------:R-:W-:Y:S02]  /*1ec50*/  HADD2.F32 R122, -RZ, R86.H1_H1 ;  /* 0x30000056ff7a7230 */ /* 0x000fe40000004100 */
[----:B-1----:R-:W-:Y:S01]  /*1ec60*/  FFMA.FTZ R98, R214, R109, R21 ;  /* 0x0000006dd6627223 */ /* 0x002fe20000010015 */
[C---:B------:R-:W-:Y:S01]  /*1ec70*/  FFMA.FTZ R236, R199.reuse, R236, R139 ;  /* 0x000000ecc7ec7223 */ /* 0x040fe2000001008b */
[----:B------:R-:W-:Y:S01]  /*1ec80*/  FFMA.FTZ R102, R199, R203, R18 ;  /* 0x000000cbc7667223 */ /* 0x000fe20000010012 */
[----:B------:R-:W-:Y:S01]  /*1ec90*/  FFMA.FTZ R109, R229, R110, R20 ;  /* 0x0000006ee56d7223 */ /* 0x000fe20000010014 */
[----:B------:R-:W-:-:S02]  /*1eca0*/  HADD2.F32 R110, -RZ, R65.H0_H0 ;  /* 0x20000041ff6e7230 */ /* 0x000fc40000004100 */
[C---:B------:R-:W-:Y:S01]  /*1ecb0*/  FMUL.FTZ R220, R96.reuse, R220 ;  /* 0x000000dc60dc7220 */ /* 0x040fe20000410000 */
[----:B------:R-:W-:Y:S02]  /*1ecc0*/  HADD2.F32 R199, -RZ, R85.H0_H0 ;  /* 0x20000055ffc77230 */ /* 0x000fe40000004100 */
[----:B------:R-:W-:Y:S01]  /*1ecd0*/  FFMA.FTZ R215, R229, R122, R137 ;  /* 0x0000007ae5d77223 */ /* 0x000fe20000010089 */
[----:B------:R-:W-:Y:S01]  /*1ece0*/  FMUL.FTZ R122, R96, R97 ;  /* 0x00000061607a7220 */ /* 0x000fe20000410000 */
[----:B------:R-:W-:Y:S02]  /*1ecf0*/  HADD2.F32 R111, -RZ, R86.H0_H0 ;  /* 0x20000056ff6f7230 */ /* 0x000fe40000004100 */
[C---:B------:R-:W-:Y:S01]  /*1ed00*/  FFMA.FTZ R97, R220.reuse, R110, R23 ;  /* 0x0000006edc617223 */ /* 0x040fe20000010017 */
[----:B------:R-:W-:Y:S01]  /*1ed10*/  FFMA.FTZ R199, R220, R199, R134 ;  /* 0x000000c7dcc77223 */ /* 0x000fe20000010086 */
[C---:B------:R-:W-:Y:S01]  /*1ed20*/  FMUL.FTZ R218, R96.reuse, R225 ;  /* 0x000000e160da7220 */ /* 0x040fe20000410000 */
[C---:B------:R-:W-:Y:S01]  /*1ed30*/  FMUL.FTZ R220, R96.reuse, R227 ;  /* 0x000000e360dc7220 */ /* 0x040fe20000410000 */
[----:B------:R-:W-:Y:S01]  /*1ed40*/  FMUL.FTZ R225, R96, R226 ;  /* 0x000000e260e17220 */ /* 0x000fe20000410000 */
[----:B------:R-:W-:Y:S01]  /*1ed50*/  FFMA.FTZ R214, R214, R111, R136 ;  /* 0x0000006fd6d67223 */ /* 0x000fe20000010088 */
[----:B------:R-:W0:Y:S01]  /*1ed60*/  @!P2 LDC.64 R226, c[0x0][0x258] ;  /* 0x00009600ffe2ab82 */ /* 0x000e220000000a00 */
        /* <DEDUP_REMOVED lines=9> */
[C---:B------:R-:W-:Y:S01]  /*1ee00*/  FFMA.FTZ R110, R221.reuse, R206, R22 ;  /* 0x000000cedd6e7223 */ /* 0x040fe20000010016 */
[----:B------:R-:W-:Y:S02]  /*1ee10*/  HADD2.F32 R206, -RZ, R84.H1_H1 ;  /* 0x30000054ffce7230 */ /* 0x000fe40000004100 */
[----:B------:R-:W-:Y:S01]  /*1ee20*/  FFMA.FTZ R207, R221, R210, R135 ;  /* 0x000000d2ddcf7223 */ /* 0x000fe20000010087 */
[--C-:B------:R-:W-:Y:S02]  /*1ee30*/  HADD2.F32 R210, -RZ, R63.reuse.H0_H0 ;  /* 0x2000003fffd27230 */ /* 0x100fe40000004100 */
[----:B------:R-:W-:Y:S01]  /*1ee40*/  FMUL.FTZ R221, R96, R228 ;  /* 0x000000e460dd7220 */ /* 0x000fe20000410000 */
[----:B------:R-:W-:Y:S02]  /*1ee50*/  HADD2.F32 R229, -RZ, R63.H1_H1 ;  /* 0x3000003fffe57230 */ /* 0x000fe40000004100 */
[----:B------:R-:W-:Y:S01]  /*1ee60*/  FFMA.FTZ R203, R123, R203, R24 ;  /* 0x000000cb7bcb7223 */ /* 0x000fe20000010018 */
[----:B------:R-:W-:-:S02]  /*1ee70*/  HADD2.F32 R213, -RZ, R83.H0_H0 ;  /* 0x20000053ffd57230 */ /* 0x000fc40000004100 */
[----:B------:R-:W-:Y:S01]  /*1ee80*/  FFMA.FTZ R123, R123, R206, R133 ;  /* 0x000000ce7b7b7223 */ /* 0x000fe20000010085 */
[----:B------:R-:W-:Y:S02]  /*1ee90*/  HADD2.F32 R216, -RZ, R83.H1_H1 ;  /* 0x30000053ffd87230 */ /* 0x000fe40000004100 */
[C---:B------:R-:W-:Y:S01]  /*1eea0*/  FFMA.FTZ R228, R220.reuse, R210, R11 ;  /* 0x000000d2dce47223 */ /* 0x040fe2000001000b */
[----:B------:R-:W-:Y:S02]  /*1eeb0*/  HADD2.F32 R230, -RZ, R62.H0_H0 ;  /* 0x2000003effe67230 */ /* 0x000fe40000004100 */
[C---:B------:R-:W-:Y:S01]  /*1eec0*/  FFMA.FTZ R229, R221.reuse, R229, R10 ;  /* 0x000000e5dde57223 */ /* 0x040fe2000001000a */
[----:B------:R-:W-:Y:S02]  /*1eed0*/  HADD2.F32 R219, -RZ, R82.H0_H0 ;  /* 0x20000052ffdb7230 */ /* 0x000fe40000004100 */
[----:B------:R-:W-:Y:S01]  /*1eee0*/  FFMA.FTZ R220, R220, R213, R146 ;  /* 0x000000d5dcdc7223 */ /* 0x000fe20000010092 */
[----:B------:R-:W-:Y:S01]  /*1eef0*/  FFMA.FTZ R221, R221, R216, R147 ;  /* 0x000000d8dddd7223 */ /* 0x000fe20000010093 */
[----:B------:R-:W-:-:S02]  /*1ef00*/  HADD2.F32 R232, -RZ, R61.H0_H0 ;  /* 0x2000003dffe87230 */ /* 0x000fc40000004100 */
[----:B------:R-:W-:Y:S01]  /*1ef10*/  FMUL.FTZ R216, R96, R217 ;  /* 0x000000d960d87220 */ /* 0x000fe20000410000 */
[----:B------:R-:W-:Y:S02]  /*1ef20*/  HADD2.F32 R206, -RZ, R82.H1_H1 ;  /* 0x30000052ffce7230 */ /* 0x000fe40000004100 */
[C---:B------:R-:W-:Y:S01]  /*1ef30*/  FFMA.FTZ R230, R218.reuse, R230, R13 ;  /* 0x000000e6dae67223 */ /* 0x040fe2000001000d */
[----:B------:R-:W-:Y:S02]  /*1ef40*/  HADD2.F32 R213, -RZ, R81.H0_H0 ;  /* 0x20000051ffd57230 */ /* 0x000fe40000004100 */
[----:B------:R-:W-:Y:S01]  /*1ef50*/  FFMA.FTZ R218, R218, R219, R144 ;  /* 0x000000dbdada7223 */ /* 0x000fe20000010090 */
[C---:B------:R-:W-:Y:S01]  /*1ef60*/  FFMA.FTZ R232, R216.reuse, R232, R15 ;  /* 0x000000e8d8e87223 */ /* 0x040fe2000001000f */
[----:B------:R-:W-:Y:S01]  /*1ef70*/  FFMA.FTZ R219, R225, R206, R145 ;  /* 0x000000cee1db7223 */ /* 0x000fe20000010091 */
[----:B------:R-:W-:Y:S02]  /*1ef80*/  HADD2.F32 R235, -RZ, R60.H1_H1 ;  /* 0x3000003cffeb7230 */ /* 0x000fe40000004100 */
[----:B------:R-:W-:Y:S01]  /*1ef90*/  FFMA.FTZ R216, R216, R213, R142 ;  /* 0x000000d5d8d87223 */ /* 0x000fe2000001008e */
[----:B------:R-:W-:-:S02]  /*1efa0*/  HADD2.F32 R206, -RZ, R80.H1_H1 ;  /* 0x30000050ffce7230 */ /* 0x000fc40000004100 */
[----:B------:R-:W-:Y:S01]  /*1efb0*/  FMUL.FTZ R217, R96, R108 ;  /* 0x0000006c60d97220 */ /* 0x000fe20000410000 */
[----:B0-----:R-:W-:-:S04]  /*1efc0*/  @!P2 IMAD.WIDE R226, R185, 0x4, R226 ;  /* 0x00000004b9e2a825 */ /* 0x001fc800078e02e2 */
[C---:B------:R-:W-:Y:S01]  /*1efd0*/  FMUL.FTZ R107, R96.reuse, R107 ;  /* 0x0000006b606b7220 */ /* 0x040fe20000410000 */
[----:B------:R-:W-:Y:S01]  /*1efe0*/  F2FP.F16.F32.PACK_AB R98, R109, R98 ;  /* 0x000000626d62723e */ /* 0x000fe200000000ff */
[----:B------:R-:W-:Y:S01]  /*1eff0*/  FMUL.FTZ R108, R96, R101 ;  /* 0x00000065606c7220 */ /* 0x000fe20000410000 */
[----:B------:R-:W-:Y:S01]  /*1f000*/  HADD2.F32 R213, -RZ, R80.H0_H0 ;  /* 0x20000050ffd57230 */ /* 0x000fe20000004100 */
[----:B------:R-:W-:Y:S01]  /*1f010*/  SHF.L.U32 R109, R100, 0x4, RZ ;  /* 0x00000004646d7819 */ /* 0x000fe200000006ff */
[----:B------:R-:W-:Y:S02]  /*1f020*/  HADD2.F32 R231, -RZ, R62.H1_H1 ;  /* 0x3000003effe77230 */ /* 0x000fe40000004100 */
[C---:B------:R-:W-:Y:S01]  /*1f030*/  FFMA.FTZ R235, R107.reuse, R235, R16 ;  /* 0x000000eb6beb7223 */ /* 0x040fe20000010010 */
[----:B------:R-:W-:Y:S01]  /*1f040*/  FFMA.FTZ R101, R107, R206, R141 ;  /* 0x000000ce6b657223 */ /* 0x000fe2000001008d */
[----:B------:R0:W-:Y:S01]  /*1f050*/  @!P2 STG.E desc[UR4][R226.64], R96 ;  /* 0x00000060e200a986 */ /* 0x0001e2000c101904 */
[----:B------:R-:W-:Y:S01]  /*1f060*/  F2FP.F16.F32.PACK_AB R97, R110, R97 ;  /* 0x000000616e61723e */ /* 0x000fe200000000ff */
[C---:B------:R-:W-:Y:S01]  /*1f070*/  FFMA.FTZ R234, R108.reuse, R234, R17 ;  /* 0x000000ea6cea7223 */ /* 0x040fe20000010011 */
[----:B------:R-:W-:Y:S01]  /*1f080*/  FFMA.FTZ R213, R108, R213, R140 ;  /* 0x000000d56cd57223 */ /* 0x000fe2000001008c */
[----:B------:R-:W-:Y:S01]  /*1f090*/  HADD2.F32 R107, -RZ, R59.H0_H0 ;  /* 0x2000003bff6b7230 */ /* 0x000fe20000004100 */
[----:B------:R-:W-:Y:S01]  /*1f0a0*/  IADD3 R110, P2, R109, UR12, RZ ;  /* 0x0000000c6d6e7c10 */ /* 0x000fe2000ff5e0ff */
[----:B------:R-:W-:Y:S01]  /*1f0b0*/  FFMA.FTZ R231, R225, R231, R12 ;  /* 0x000000e7e1e77223 */ /* 0x000fe2000001000c */
[----:B------:R-:W-:-:S02]  /*1f0c0*/  HADD2.F32 R233, -RZ, R61.H1_H1 ;  /* 0x3000003dffe97230 */ /* 0x000fc40000004100 */
[C---:B------:R-:W-:Y:S01]  /*1f0d0*/  FMUL.FTZ R108, R96.reuse, R103 ;  /* 0x00000067606c7220 */ /* 0x040fe20000410000 */
[----:B------:R-:W-:Y:S02]  /*1f0e0*/  HADD2.F32 R206, -RZ, R79.H0_H0 ;  /* 0x2000004fffce7230 */ /* 0x000fe40000004100 */
[C---:B------:R-:W-:Y:S01]  /*1f0f0*/  FMUL.FTZ R225, R96.reuse, R104 ;  /* 0x0000006860e17220 */ /* 0x040fe20000410000 */
[----:B------:R-:W-:Y:S02]  /*1f100*/  HADD2.F32 R210, -RZ, R81.H1_H1 ;  /* 0x30000051ffd27230 */ /* 0x000fe40000004100 */
        /* <DEDUP_REMOVED lines=22> */
[----:B0-----:R-:W-:Y:S01]  /*1f270*/  F2FP.F16.F32.PACK_AB R96, R203, R111 ;  /* 0x0000006fcb60723e */ /* 0x001fe200000000ff */
[----:B------:R-:W-:Y:S01]  /*1f280*/  HADD2.F32 R104, -RZ, R59.H1_H1 ;  /* 0x3000003bff687230 */ /* 0x000fe20000004100 */
[----:B------:R-:W-:Y:S01]  /*1f290*/  F2FP.F16.F32.PACK_AB R99, R102, R99 ;  /* 0x000000636663723e */ /* 0x000fe200000000ff */
[----:B------:R-:W-:Y:S01]  /*1f2a0*/  FFMA.FTZ R103, R108, R107, R3 ;  /* 0x0000006b6c677223 */ /* 0x000fe20000010003 */
[----:B------:R-:W-:Y:S01]  /*1f2b0*/  IADD3.X R111, R238, UR13, RZ, P2, !PT ;  /* 0x0000000dee6f7c10 */ /* 0x000fe200097fe4ff */
[C---:B------:R-:W-:Y:S01]  /*1f2c0*/  FFMA.FTZ R233, R217.reuse, R233, R14 ;  /* 0x000000e9d9e97223 */ /* 0x040fe2000001000e */
[----:B------:R-:W-:Y:S01]  /*1f2d0*/  FFMA.FTZ R107, R108, R206, R153 ;  /* 0x000000ce6c6b7223 */ /* 0x000fe20000010099 */
[----:B------:R-:W-:Y:S01]  /*1f2e0*/  FFMA.FTZ R217, R217, R210, R143 ;  /* 0x000000d2d9d97223 */ /* 0x000fe2000001008f */
[----:B------:R-:W-:Y:S01]  /*1f2f0*/  HADD2.F32 R102, -RZ, R58.H0_H0 ;  /* 0x2000003aff667230 */ /* 0x000fe20000004100 */
[----:B------:R0:W-:Y:S01]  /*1f300*/  STG.E.128 desc[UR4][R110.64], R96 ;  /* 0x000000606e007986 */ /* 0x0001e2000c101d04 */
[----:B------:R-:W-:-:S02]  /*1f310*/  HADD2.F32 R206, -RZ, R57.H0_H0 ;  /* 0x20000039ffce7230 */ /* 0x000fc40000004100 */
[C---:B------:R-:W-:Y:S01]  /*1f320*/  FFMA.FTZ R108, R225.reuse, R104, R2 ;  /* 0x00000068e16c7223 */ /* 0x040fe20000010002 */
[----:B------:R-:W-:Y:S02]  /*1f330*/  HADD2.F32 R100, -RZ, R78.H0_H0 ;  /* 0x2000004eff647230 */ /* 0x000fe40000004100 */
[----:B------:R-:W-:Y:S01]  /*1f340*/  FFMA.FTZ R104, R225, R239, R156 ;  /* 0x000000efe1687223 */ /* 0x000fe2000001009c */
[----:B------:R-:W-:Y:S02]  /*1f350*/  HADD2.F32 R210, -RZ, R58.H1_H1 ;  /* 0x3000003affd27230 */ /* 0x000fe40000004100 */
[----:B------:R-:W-:Y:S01]  /*1f360*/  FFMA.FTZ R102, R106, R102, R5 ;  /* 0x000000666a667223 */ /* 0x000fe20000010005 */
[----:B------:R-:W-:Y:S02]  /*1f370*/  HADD2.F32 R226, -RZ, R77.H0_H0 ;  /* 0x2000004dffe27230 */ /* 0x000fe40000004100 */
[----:B------:R-:W-:Y:S01]  /*1f380*/  FFMA.FTZ R225, R211, R206, R7 ;  /* 0x000000ced3e17223 */ /* 0x000fe20000010007 */
[----:B------:R-:W-:-:S02]  /*1f390*/  HADD2.F32 R203, -RZ, R78.H1_H1 ;  /* 0x3000004effcb7230 */ /* 0x000fc40000004100 */
[----:B------:R-:W-:Y:S01]  /*1f3a0*/  FFMA.FTZ R106, R106, R100, R151 ;  /* 0x000000646a6a7223 */ /* 0x000fe20000010097 */
[----:B------:R-:W-:Y:S02]  /*1f3b0*/  HADD2.F32 R227, -RZ, R57.H1_H1 ;  /* 0x30000039ffe37230 */ /* 0x000fe40000004100 */
[----:B------:R-:W-:Y:S01]  /*1f3c0*/  FFMA.FTZ R210, R105, R210, R4 ;  /* 0x000000d269d27223 */ /* 0x000fe20000010004 */
[----:B------:R-:W-:Y:S01]  /*1f3d0*/  FFMA.FTZ R211, R211, R226, R149 ;  /* 0x000000e2d3d37223 */ /* 0x000fe20000010095 */
[----:B------:R-:W-:Y:S01]  /*1f3e0*/  FFMA.FTZ R105, R105, R203, R154 ;  /* 0x000000cb69697223 */ /* 0x000fe2000001009a */
[----:B------:R-:W-:Y:S02]  /*1f3f0*/  HADD2.F32 R100, -RZ, R56.H0_H0 ;  /* 0x20000038ff647230 */ /* 0x000fe40000004100 */
[----:B------:R-:W-:Y:S01]  /*1f400*/  FFMA.FTZ R226, R212, R227, R6 ;  /* 0x000000e3d4e27223 */ /* 0x000fe20000010006 */
[----:B------:R-:W-:Y:S01]  /*1f410*/  HADD2.F32 R203, -RZ, R76.H0_H0 ;  /* 0x2000004cffcb7230 */ /* 0x000fe20000004100 */
[----:B0-----:R-:W-:Y:S01]  /*1f420*/  F2FP.F16.F32.PACK_AB R98, R215, R214 ;  /* 0x000000d6d762723e */ /* 0x001fe200000000ff */
[----:B------:R-:W-:-:S02]  /*1f430*/  HADD2.F32 R111, -RZ, R55.H0_H0 ;  /* 0x20000037ff6f7230 */ /* 0x000fc40000004100 */
[C---:B------:R-:W-:Y:S01]  /*1f440*/  FFMA.FTZ R100, R208.reuse, R100, R9 ;  /* 0x00000064d0647223 */ /* 0x040fe20000010009 */
[----:B------:R-:W-:Y:S02]  /*1f450*/  HADD2.F32 R96, -RZ, R75.H0_H0 ;  /* 0x2000004bff607230 */ /* 0x000fe40000004100 */
[----:B------:R-:W-:Y:S01]  /*1f460*/  FFMA.FTZ R208, R208, R203, R148 ;  /* 0x000000cbd0d07223 */ /* 0x000fe20000010094 */
[----:B------:R-:W-:Y:S02]  /*1f470*/  HADD2.F32 R227, -RZ, R56.H1_H1 ;  /* 0x30000038ffe37230 */ /* 0x000fe40000004100 */
[C---:B------:R-:W-:Y:S01]  /*1f480*/  FFMA.FTZ R111, R119.reuse, R111, R46 ;  /* 0x0000006f776f7223 */ /* 0x040fe2000001002e */
[----:B------:R-:W-:Y:S02]  /*1f490*/  HADD2.F32 R97, -RZ, R76.H1_H1 ;  /* 0x3000004cff617230 */ /* 0x000fe40000004100 */
[----:B------:R-:W-:Y:S01]  /*1f4a0*/  FFMA.FTZ R119, R119, R96, R161 ;  /* 0x0000006077777223 */ /* 0x000fe200000100a1 */
        /* <DEDUP_REMOVED lines=8> */
[----:B------:R-:W-:Y:S01]  /*1f530*/  HADD2.F32 R99, -RZ, R75.H1_H1 ;  /* 0x3000004bff637230 */ /* 0x000fe20000004100 */
[----:B------:R-:W-:Y:S01]  /*1f540*/  F2FP.F16.F32.PACK_AB R96, R123, R122 ;  /* 0x0000007a7b60723e */ /* 0x000fe200000000ff */
[----:B------:R-:W-:Y:S01]  /*1f550*/  HADD2.F32 R97, -RZ, R74.H1_H1 ;  /* 0x3000004aff617230 */ /* 0x000fe20000004100 */
[----:B------:R-:W-:Y:S01]  /*1f560*/  IADD3 R122, P2, R109, UR14, RZ ;  /* 0x0000000e6d7a7c10 */ /* 0x000fe2000ff5e0ff */
[C---:B------:R-:W-:Y:S01]  /*1f570*/  FFMA.FTZ R203, R202.reuse, R203, R124 ;  /* 0x000000cbcacb7223 */ /* 0x040fe2000001007c */
[C---:B------:R-:W-:Y:S01]  /*1f580*/  FFMA.FTZ R206, R201.reuse, R206, R113 ;  /* 0x000000cec9ce7223 */ /* 0x040fe20000010071 */
[----:B------:R-:W-:Y:S01]  /*1f590*/  FFMA.FTZ R202, R202, R99, R164 ;  /* 0x00000063caca7223 */ /* 0x000fe200000100a4 */
[----:B------:R-:W-:Y:S01]  /*1f5a0*/  FFMA.FTZ R201, R201, R97, R162 ;  /* 0x00000061c9c97223 */ /* 0x000fe200000100a2 */
[----:B------:R-:W-:Y:S01]  /*1f5b0*/  F2FP.F16.F32.PACK_AB R99, R236, R237 ;  /* 0x000000edec63723e */ /* 0x000fe200000000ff */
[----:B------:R-:W-:Y:S01]  /*1f5c0*/  HADD2.F32 R214, -RZ, R73.H0_H0 ;  /* 0x20000049ffd67230 */ /* 0x000fe20000004100 */
[----:B------:R-:W-:Y:S01]  /*1f5d0*/  F2FP.F16.F32.PACK_AB R97, R207, R199 ;  /* 0x000000c7cf61723e */ /* 0x000fe200000000ff */
[----:B------:R-:W0:Y:S01]  /*1f5e0*/  LDC.64 R236, c[0x0][0x2b8] ;  /* 0x0000ae00ffec7b82 */ /* 0x000e220000000a00 */
[----:B------:R-:W-:Y:S01]  /*1f5f0*/  IADD3.X R123, R238, UR15, RZ, P2, !PT ;  /* 0x0000000fee7b7c10 */ /* 0x000fe200097fe4ff */
[--C-:B------:R-:W-:Y:S01]  /*1f600*/  HADD2.F32 R199, -RZ, R53.reuse.H0_H0 ;  /* 0x20000035ffc77230 */ /* 0x100fe20000004100 */
[----:B------:R-:W-:Y:S01]  /*1f610*/  F2FP.F16.F32.PACK_AB R107, R104, R107 ;  /* 0x0000006b686b723e */ /* 0x000fe200000000ff */
[----:B------:R-:W-:Y:S01]  /*1f620*/  HADD2.F32 R207, -RZ, R53.H1_H1 ;  /* 0x30000035ffcf7230 */ /* 0x000fe20000004100 */
[----:B------:R-:W-:Y:S01]  /*1f630*/  F2FP.F16.F32.PACK_AB R104, R209, R208 ;  /* 0x000000d0d168723e */ /* 0x000fe200000000ff */
[----:B------:R1:W-:Y:S01]  /*1f640*/  STG.E.128 desc[UR4][R122.64], R96 ;  /* 0x000000607a007986 */ /* 0x0003e2000c101d04 */
[----:B------:R-:W-:Y:S01]  /*1f650*/  FFMA.FTZ R109, R120, R199, R43 ;  /* 0x000000c7786d7223 */ /* 0x000fe2000001002b */
[----:B------:R-:W-:-:S02]  /*1f660*/  HADD2.F32 R199, -RZ, R52.H0_H0 ;  /* 0x20000034ffc77230 */ /* 0x000fc40000004100 */
[----:B------:R-:W-:Y:S01]  /*1f670*/  FFMA.FTZ R120, R120, R214, R157 ;  /* 0x000000d678787223 */ /* 0x000fe2000001009d */
[----:B------:R-:W-:Y:S02]  /*1f680*/  HADD2.F32 R215, -RZ, R73.H1_H1 ;  /* 0x30000049ffd77230 */ /* 0x000fe40000004100 */
[C---:B------:R-:W-:Y:S01]  /*1f690*/  FFMA.FTZ R207, R121.reuse, R207, R112 ;  /* 0x000000cf79cf7223 */ /* 0x040fe20000010070 */
[----:B------:R-:W-:Y:S02]  /*1f6a0*/  HADD2.F32 R239, -RZ, R77.H1_H1 ;  /* 0x3000004dffef7230 */ /* 0x000fe40000004100 */
[----:B------:R-:W-:Y:S01]  /*1f6b0*/  FFMA.FTZ R214, R204, R199, R0 ;  /* 0x000000c7ccd67223 */ /* 0x000fe20000010000 */
[----:B------:R-:W-:Y:S02]  /*1f6c0*/  HADD2.F32 R199, -RZ, R51.H1_H1 ;  /* 0x30000033ffc77230 */ /* 0x000fe40000004100 */
[----:B------:R-:W-:Y:S01]  /*1f6d0*/  FFMA.FTZ R121, R121, R215, R160 ;  /* 0x000000d779797223 */ /* 0x000fe200000100a0 */
[----:B------:R-:W-:-:S02]  /*1f6e0*/  HADD2.F32 R215, -RZ, R52.H1_H1 ;  /* 0x30000034ffd77230 */ /* 0x000fc40000004100 */
[----:B------:R-:W-:Y:S01]  /*1f6f0*/  FFMA.FTZ R212, R212, R239, R152 ;  /* 0x000000efd4d47223 */ /* 0x000fe20000010098 */
[--C-:B------:R-:W-:Y:S02]  /*1f700*/  HADD2.F32 R238, -RZ, R72.reuse.H0_H0 ;  /* 0x20000048ffee7230 */ /* 0x100fe40000004100 */
[----:B------:R-:W-:Y:S01]  /*1f710*/  FFMA.FTZ R199, R198, R199, R131 ;  /* 0x000000c7c6c77223 */ /* 0x000fe20000010083 */
[----:B------:R-:W-:Y:S01]  /*1f720*/  HADD2.F32 R239, -RZ, R72.H1_H1 ;  /* 0x30000048ffef7230 */ /* 0x000fe20000004100 */
[----:B------:R-:W-:Y:S01]  /*1f730*/  F2FP.F16.F32.PACK_AB R109, R207, R109 ;  /* 0x0000006dcf6d723e */ /* 0x000fe200000000ff */
[----:B------:R-:W-:Y:S01]  /*1f740*/  FFMA.FTZ R215, R205, R215, R44 ;  /* 0x000000d7cdd77223 */ /* 0x000fe2000001002c */
[----:B------:R-:W-:Y:S01]  /*1f750*/  F2FP.F16.F32.PACK_AB R110, R206, R110 ;  /* 0x0000006ece6e723e */ /* 0x000fe200000000ff */
[----:B-1----:R-:W-:Y:S01]  /*1f760*/  HADD2.F32 R122, -RZ, R50.H0_H0 ;  /* 0x20000032ff7a7230 */ /* 0x002fe20000004100 */
[----:B------:R-:W-:Y:S01]  /*1f770*/  F2FP.F16.F32.PACK_AB R99, R229, R228 ;  /* 0x000000e4e563723e */ /* 0x000fe200000000ff */
[----:B------:R-:W-:Y:S01]  /*1f780*/  HADD2.F32 R96, -RZ, R70.H0_H0 ;  /* 0x20000046ff607230 */ /* 0x000fe20000004100 */
[----:B------:R-:W-:Y:S01]  /*1f790*/  F2FP.F16.F32.PACK_AB R97, R233, R232 ;  /* 0x000000e8e961723e */ /* 0x000fe200000000ff */
[----:B------:R-:W-:-:S02]  /*1f7a0*/  HADD2.F32 R98, -RZ, R71.H1_H1 ;  /* 0x30000047ff627230 */ /* 0x000fc40000004100 */
[C---:B------:R-:W-:Y:S01]  /*1f7b0*/  FFMA.FTZ R122, R195.reuse, R122, R127 ;  /* 0x0000007ac37a7223 */ /* 0x040fe2000001007f */
[----:B------:R-:W-:Y:S02]  /*1f7c0*/  HADD2.F32 R228, -RZ, R50.H1_H1 ;  /* 0x30000032ffe47230 */ /* 0x000fe40000004100 */
[----:B------:R-:W-:Y:S01]  /*1f7d0*/  FFMA.FTZ R195, R195, R96, R167 ;  /* 0x00000060c3c37223 */ /* 0x000fe200000100a7 */
[----:B------:R-:W-:Y:S01]  /*1f7e0*/  F2FP.F16.F32.PACK_AB R96, R235, R234 ;  /* 0x000000eaeb60723e */ /* 0x000fe200000000ff */
[----:B------:R-:W-:Y:S01]  /*1f7f0*/  HADD2.F32 R233, -RZ, R70.H1_H1 ;  /* 0x30000046ffe97230 */ /* 0x000fe20000004100 */
[----:B------:R-:W1:Y:S01]  /*1f800*/  LDC.64 R234, c[0x0][0x2c0] ;  /* 0x0000b000ffea7b82 */ /* 0x000e620000000a00 */
[----:B------:R-:W-:Y:S01]  /*1f810*/  FFMA.FTZ R198, R198, R98, R191 ;  /* 0x00000062c6c67223 */ /* 0x000fe200000100bf */
[----:B------:R-:W-:Y:S01]  /*1f820*/  F2FP.F16.F32.PACK_AB R98, R231, R230 ;  /* 0x000000e6e762723e */ /* 0x000fe200000000ff */
[----:B------:R-:W-:Y:S02]  /*1f830*/  HADD2.F32 R229, -RZ, R49.H0_H0 ;  /* 0x20000031ffe57230 */ /* 0x000fe40000004100 */
[----:B------:R-:W-:Y:S01]  /*1f840*/  FFMA.FTZ R228, R196, R228, R129 ;  /* 0x000000e4c4e47223 */ /* 0x000fe20000010081 */
[----:B------:R-:W-:-:S02]  /*1f850*/  HADD2.F32 R232, -RZ, R69.H0_H0 ;  /* 0x20000045ffe87230 */ /* 0x000fc40000004100 */
[----:B------:R-:W-:Y:S01]  /*1f860*/  FFMA.FTZ R196, R196, R233, R172 ;  /* 0x000000e9c4c47223 */ /* 0x000fe200000100ac */
[----:B0-----:R-:W-:-:S04]  /*1f870*/  IMAD.WIDE.U32 R230, R116, 0x10, R236 ;  /* 0x0000001074e67825 */ /* 0x001fc800078e00ec */
[C---:B------:R-:W-:Y:S01]  /*1f880*/  FFMA.FTZ R229, R194.reuse, R229, R126 ;  /* 0x000000e5c2e57223 */ /* 0x040fe2000001007e */
[----:B------:R-:W-:Y:S01]  /*1f890*/  FFMA.FTZ R123, R197, R240, R130 ;  /* 0x000000f0c57b7223 */ /* 0x000fe20000010082 */
[----:B------:R-:W-:Y:S01]  /*1f8a0*/  FFMA.FTZ R194, R194, R232, R165 ;  /* 0x000000e8c2c27223 */ /* 0x000fe200000100a5 */
[----:B------:R-:W-:Y:S01]  /*1f8b0*/  HADD2.F32 R233, -RZ, R49.H1_H1 ;  /* 0x30000031ffe97230 */ /* 0x000fe20000004100 */
[----:B------:R0:W-:Y:S01]  /*1f8c0*/  STG.E.128 desc[UR4][R230.64], R96 ;  /* 0x00000060e6007986 */ /* 0x0001e2000c101d04 */
[----:B------:R-:W-:-:S04]  /*1f8d0*/  IMAD.WIDE.U32 R206, R117, 0x10, R236 ;  /* 0x0000001075ce7825 */ /* 0x000fc800078e00ec */
[----:B------:R-:W-:Y:S01]  /*1f8e0*/  FFMA.FTZ R204, R204, R238, R155 ;  /* 0x000000eecccc7223 */ /* 0x000fe2000001009b */
[----:B------:R-:W-:Y:S01]  /*1f8f0*/  FFMA.FTZ R205, R205, R239, R158 ;  /* 0x000000efcdcd7223 */ /* 0x000fe2000001009e */
[----:B------:R-:W-:Y:S01]  /*1f900*/  F2FP.F16.F32.PACK_AB R100, R227, R100 ;  /* 0x00000064e364723e */ /* 0x000fe200000000ff */
[----:B------:R-:W-:Y:S01]  /*1f910*/  HADD2.F32 R232, -RZ, R48.H0_H0 ;  /* 0x20000030ffe87230 */ /* 0x000fe20000004100 */
[----:B------:R-:W-:Y:S01]  /*1f920*/  F2FP.F16.F32.PACK_AB R102, R210, R102 ;  /* 0x00000066d266723e */ /* 0x000fe200000000ff */
[----:B------:R-:W-:Y:S01]  /*1f930*/  IMAD.WIDE.U32 R236, R118, 0x10, R236 ;  /* 0x0000001076ec7825 */ /* 0x000fe200078e00ec */
[----:B------:R-:W-:-:S03]  /*1f940*/  F2FP.F16.F32.PACK_AB R103, R108, R103 ;  /* 0x000000676c67723e */ /* 0x000fc600000000ff */
[----:B------:R-:W-:Y:S01]  /*1f950*/  FFMA.FTZ R197, R197, R242, R169 ;  /* 0x000000f2c5c57223 */ /* 0x000fe200000100a9 */
[----:B------:R-:W-:Y:S01]  /*1f960*/  F2FP.F16.F32.PACK_AB R106, R105, R106 ;  /* 0x0000006a696a723e */ /* 0x000fe200000000ff */
[----:B------:R-:W-:Y:S01]  /*1f970*/  HADD2.F32 R240, -RZ, R48.H1_H1 ;  /* 0x30000030fff07230 */ /* 0x000fe20000004100 */
[----:B------:R-:W-:Y:S01]  /*1f980*/  F2FP.F16.F32.PACK_AB R105, R212, R211 ;  /* 0x000000d3d469723e */ /* 0x000fe200000000ff */
[--C-:B-1----:R-:W-:Y:S01]  /*1f990*/  IMAD.WIDE.U32 R208, R116, 0x10, R234.reuse ;  /* 0x0000001074d07825 */ /* 0x102fe200078e00ea */
[----:B------:R-:W-:Y:S02]  /*1f9a0*/  F2FP.F16.F32.PACK_AB R108, R215, R214 ;  /* 0x000000d6d76c723e */ /* 0x000fe400000000ff */
[----:B------:R-:W-:Y:S01]  /*1f9b0*/  F2FP.F16.F32.PACK_AB R111, R203, R111 ;  /* 0x0000006fcb6f723e */ /* 0x000fe200000000ff */
[----:B------:R-:W-:Y:S01]  /*1f9c0*/  IMAD.WIDE.U32 R116, R117, 0x10, R234 ;  /* 0x0000001075747825 */ /* 0x000fe200078e00ea */
[----:B0-----:R-:W-:-:S03]  /*1f9d0*/  F2FP.F16.F32.PACK_AB R99, R221, R220 ;  /* 0x000000dcdd63723e */ /* 0x001fc600000000ff */
[----:B------:R-:W-:Y:S01]  /*1f9e0*/  FFMA.FTZ R230, R224, R233, R128 ;  /* 0x000000e9e0e67223 */ /* 0x000fe20000010080 */
[----:B------:R-:W-:Y:S01]  /*1f9f0*/  F2FP.F16.F32.PACK_AB R98, R219, R218 ;  /* 0x000000dadb62723e */ /* 0x000fe200000000ff */
[----:B------:R-:W-:Y:S01]  /*1fa00*/  IMAD.WIDE.U32 R234, R118, 0x10, R234 ;  /* 0x0000001076ea7825 */ /* 0x000fe200078e00ea */
[----:B------:R-:W-:-:S03]  /*1fa10*/  F2FP.F16.F32.PACK_AB R97, R217, R216 ;  /* 0x000000d8d961723e */ /* 0x000fc600000000ff */
[----:B------:R-:W-:Y:S01]  /*1fa20*/  FFMA.FTZ R231, R222, R232, R47 ;  /* 0x000000e8dee77223 */ /* 0x000fe2000001002f */
[----:B------:R-:W-:Y:S01]  /*1fa30*/  F2FP.F16.F32.PACK_AB R96, R101, R213 ;  /* 0x000000d56560723e */ /* 0x000fe200000000ff */
[----:B------:R-:W-:Y:S01]  /*1fa40*/  HADD2.F32 R239, -RZ, R69.H1_H1 ;  /* 0x30000045ffef7230 */ /* 0x000fe20000004100 */
[----:B------:R-:W-:Y:S01]  /*1fa50*/  F2FP.F16.F32.PACK_AB R101, R226, R225 ;  /* 0x000000e1e265723e */ /* 0x000fe200000000ff */
[--C-:B------:R-:W-:Y:S01]  /*1fa60*/  HADD2.F32 R238, -RZ, R68.reuse.H0_H0 ;  /* 0x20000044ffee7230 */ /* 0x100fe20000004100 */
[----:B------:R-:W-:Y:S01]  /*1fa70*/  F2FP.F16.F32.PACK_AB R118, R201, R200 ;  /* 0x000000c8c976723e */ /* 0x000fe200000000ff */
[----:B------:R-:W-:Y:S01]  /*1fa80*/  HADD2.F32 R233, -RZ, R68.H1_H1 ;  /* 0x30000044ffe97230 */ /* 0x000fe20000004100 */
[----:B------:R0:W-:Y:S01]  /*1fa90*/  STG.E.128 desc[UR4][R208.64], R96 ;  /* 0x00000060d0007986 */ /* 0x0001e2000c101d04 */
[----:B------:R-:W-:Y:S02]  /*1faa0*/  IMAD.SHL.U32 R200, R193, 0x10, RZ ;  /* 0x00000010c1c87824 */ /* 0x000fe400078e00ff */
[C---:B------:R-:W-:Y:S01]  /*1fab0*/  FFMA.FTZ R232, R223.reuse, R240, R125 ;  /* 0x000000f0dfe87223 */ /* 0x040fe2000001007d */
[----:B------:R-:W-:Y:S01]  /*1fac0*/  FFMA.FTZ R224, R224, R239, R168 ;  /* 0x000000efe0e07223 */ /* 0x000fe200000100a8 */
[----:B------:R1:W-:Y:S01]  /*1fad0*/  STG.E.128 desc[UR4][R206.64], R100 ;  /* 0x00000064ce007986 */ /* 0x0003e2000c101d04 */
[----:B------:R-:W-:Y:S01]  /*1fae0*/  FFMA.FTZ R222, R222, R238, R163 ;  /* 0x000000eedede7223 */ /* 0x000fe200000100a3 */
[----:B------:R-:W-:Y:S01]  /*1faf0*/  FFMA.FTZ R223, R223, R233, R166 ;  /* 0x000000e9dfdf7223 */ /* 0x000fe200000100a6 */
[----:B------:R-:W-:Y:S01]  /*1fb00*/  SHF.R.U32.HI R193, RZ, 0x1c, R193 ;  /* 0x0000001cffc17819 */ /* 0x000fe200000116c1 */
[----:B------:R2:W-:Y:S01]  /*1fb10*/  STG.E.128 desc[UR4][R116.64], R104 ;  /* 0x0000006874007986 */ /* 0x0005e2000c101d04 */
[----:B------:R-:W-:-:S02]  /*1fb20*/  F2FP.F16.F32.PACK_AB R119, R202, R119 ;  /* 0x00000077ca77723e */ /* 0x000fc400000000ff */
[----:B------:R-:W-:Y:S01]  /*1fb30*/  F2FP.F16.F32.PACK_AB R122, R228, R122 ;  /* 0x0000007ae47a723e */ /* 0x000fe200000000ff */
[----:B------:R3:W-:Y:S01]  /*1fb40*/  STG.E.128 desc[UR4][R236.64], R108 ;  /* 0x0000006cec007986 */ /* 0x0007e2000c101d04 */
[----:B------:R-:W-:Y:S02]  /*1fb50*/  F2FP.F16.F32.PACK_AB R123, R199, R123 ;  /* 0x0000007bc77b723e */ /* 0x000fe400000000ff */
[----:B------:R-:W-:Y:S02]  /*1fb60*/  IADD3 R185, R185, UR16, RZ ;  /* 0x00000010b9b97c10 */ /* 0x000fe4000fffe0ff */
[----:B0-----:R-:W-:Y:S02]  /*1fb70*/  F2FP.F16.F32.PACK_AB R99, R198, R197 ;  /* 0x000000c5c663723e */ /* 0x001fe400000000ff */
[----:B------:R-:W-:Y:S02]  /*1fb80*/  F2FP.F16.F32.PACK_AB R98, R196, R195 ;  /* 0x000000c3c462723e */ /* 0x000fe400000000ff */
[----:B-1----:R-:W-:-:S02]  /*1fb90*/  IADD3 R100, P2, R200, UR12, RZ ;  /* 0x0000000cc8647c10 */ /* 0x002fc4000ff5e0ff */
[----:B------:R-:W-:Y:S02]  /*1fba0*/  IADD3 R102, P3, R200, UR14, RZ ;  /* 0x0000000ec8667c10 */ /* 0x000fe4000ff7e0ff */
[----:B--2---:R-:W-:Y:S02]  /*1fbb0*/  F2FP.F16.F32.PACK_AB R117, R121, R120 ;  /* 0x000000787975723e */ /* 0x004fe400000000ff */
[----:B------:R-:W-:Y:S02]  /*1fbc0*/  F2FP.F16.F32.PACK_AB R116, R205, R204 ;  /* 0x000000cccd74723e */ /* 0x000fe400000000ff */
[----:B------:R-:W-:Y:S02]  /*1fbd0*/  F2FP.F16.F32.PACK_AB R120, R232, R231 ;  /* 0x000000e7e878723e */ /* 0x000fe400000000ff */
[----:B------:R-:W-:Y:S01]  /*1fbe0*/  F2FP.F16.F32.PACK_AB R121, R230, R229 ;  /* 0x000000e5e679723e */ /* 0x000fe200000000ff */
[----:B------:R0:W-:Y:S01]  /*1fbf0*/  STG.E.128 desc[UR4][R234.64], R116 ;  /* 0x00000074ea007986 */ /* 0x0001e2000c101d04 */
[----:B------:R-:W-:-:S02]  /*1fc00*/  IADD3.X R101, R193, UR13, RZ, P2, !PT ;  /* 0x0000000dc1657c10 */ /* 0x000fc400097fe4ff */
[----:B------:R-:W-:Y:S02]  /*1fc10*/  F2FP.F16.F32.PACK_AB R97, R224, R194 ;  /* 0x000000c2e061723e */ /* 0x000fe400000000ff */
[----:B------:R-:W-:Y:S01]  /*1fc20*/  IADD3.X R103, R193, UR15, RZ, P3, !PT ;  /* 0x0000000fc1677c10 */ /* 0x000fe20009ffe4ff */
[----:B------:R0:W-:Y:S01]  /*1fc30*/  STG.E.128 desc[UR4][R100.64], R120 ;  /* 0x0000007864007986 */ /* 0x0001e2000c101d04 */
[----:B------:R-:W-:Y:S02]  /*1fc40*/  F2FP.F16.F32.PACK_AB R96, R223, R222 ;  /* 0x000000dedf60723e */ /* 0x000fe400000000ff */
[----:B------:R-:W-:Y:S02]  /*1fc50*/  ISETP.GE.AND P2, PT, R185, UR17, PT ;  /* 0x00000011b9007c0c */ /* 0x000fe4000bf46270 */
[----:B---3--:R-:W-:Y:S01]  /*1fc60*/  SEL R109, RZ, 0x1, P1 ;  /* 0x00000001ff6d7807 */ /* 0x008fe20000800000 */
[----:B------:R0:W-:Y:S10]  /*1fc70*/  STG.E.128 desc[UR4][R102.64], R96 ;  /* 0x0000006066007986 */ /* 0x0001f4000c101d04 */
[----:B------:R-:W-:Y:S05]  /*1fc80*/  @!P2 BRA `(.L_x_5540) ;  /* 0xfffffe100098a947 */ /* 0x000fea000383ffff */
[----:B------:R-:W-:Y:S05]  /*1fc90*/  EXIT ;  /* 0x000000000000794d */ /* 0x000fea0003800000 */
.L_x_5539:
[----:B------:R-:W-:Y:S01]  /*1fca0*/  HFMA2.MMA R228, -RZ, RZ, 0, 1.847743988037109375e-06 ;  /* 0x0000001fffe47435 */ /* 0x000fe200000001ff */
[----:B0-----:R-:W-:Y:S01]  /*1fcb0*/  MOV R226, R225 ;  /* 0x000000e100e27202 */ /* 0x001fe20000000f00 */
[----:B------:R-:W-:Y:S01]  /*1fcc0*/  IMAD.MOV.U32 R227, RZ, RZ, 0x1 ;  /* 0x00000001ffe37424 */ /* 0x000fe200078e00ff */
[----:B------:R-:W-:-:S08]  /*1fcd0*/  MOV R221, 0xffffffff ;  /* 0xffffffff00dd7802 */ /* 0x000fd00000000f00 */
[----:B-1----:R-:W-:Y:S05]  /*1fce0*/  WARPSYNC.COLLECTIVE R221, `(.L_x_5541) ;  /* 0x00000000dd087348 */ /* 0x002fea0003c00000 */
[----:B------:R0:W2:Y:S02]  /*1fcf0*/  SHFL.BFLY P3, R220, R226, R227, R228 ;  /* 0x0c0000e3e2dc7389 */ /* 0x0000a400000600e4 */
[----:B012---:R-:W-:Y:S01]  /*1fd00*/  ENDCOLLECTIVE ;  /* 0x000000000000791b */ /* 0x007fe20003800000 */
.L_x_5541:
[----:B------:R-:W-:Y:S01]  /*1fd10*/  HFMA2.MMA R227, -RZ, RZ, 0, 1.1920928955078125e-07 ;  /* 0x00000002ffe37435 */ /* 0x000fe200000001ff */
[----:B------:R-:W-:-:S04]  /*1fd20*/  IMAD.MOV.U32 R96, RZ, RZ, R220 ;  /* 0x000000ffff607224 */ /* 0x000fc800078e00dc */
[----:B------:R-:W-:-:S05]  /*1fd30*/  FADD.FTZ R98, R225, R96 ;  /* 0x00000060e1627221 */ /* 0x000fca0000010000 */
[----:B------:R-:W-:-:S07]  /*1fd40*/  MOV R226, R98 ;  /* 0x0000006200e27202 */ /* 0x000fce0000000f00 */
[----:B------:R-:W-:Y:S05]  /*1fd50*/  WARPSYNC.COLLECTIVE R221, `(.L_x_5542) ;  /* 0x00000000dd087348 */ /* 0x000fea0003c00000 */
[----:B------:R0:W1:Y:S02]  /*1fd60*/  SHFL.BFLY P3, R220, R226, R227, R228 ;  /* 0x0c0000e3e2dc7389 */ /* 0x00006400000600e4 */
[----:B01----:R-:W-:Y:S01]  /*1fd70*/  ENDCOLLECTIVE ;  /* 0x000000000000791b */ /* 0x003fe20003800000 */
.L_x_5542:
[----:B------:R-:W-:Y:S01]  /*1fd80*/  HFMA2.MMA R227, -RZ, RZ, 0, 2.384185791015625e-07 ;  /* 0x00000004ffe37435 */ /* 0x000fe200000001ff */
[----:B------:R-:W-:-:S04]  /*1fd90*/  IMAD.MOV.U32 R97, RZ, RZ, R220 ;  /* 0x000000ffff617224 */ /* 0x000fc800078e00dc */
[----:B------:R-:W-:-:S05]  /*1fda0*/  FADD.FTZ R99, R98, R97 ;  /* 0x0000006162637221 */ /* 0x000fca0000010000 */
[----:B------:R-:W-:-:S07]  /*1fdb0*/  MOV R226, R99 ;  /* 0x0000006300e27202 */ /* 0x000fce0000000f00 */
[----:B------:R-:W-:Y:S05]  /*1fdc0*/  WARPSYNC.COLLECTIVE R221, `(.L_x_5543) ;  /* 0x00000000dd087348 */ /* 0x000fea0003c00000 */
[----:B------:R0:W1:Y:S02]  /*1fdd0*/  SHFL.BFLY P3, R220, R226, R227, R228 ;  /* 0x0c0000e3e2dc7389 */ /* 0x00006400000600e4 */
[----:B01----:R-:W-:Y:S01]  /*1fde0*/  ENDCOLLECTIVE ;  /* 0x000000000000791b */ /* 0x003fe20003800000 */
.L_x_5543:
[----:B------:R-:W-:Y:S01]  /*1fdf0*/  HFMA2.MMA R227, -RZ, RZ, 0, 4.76837158203125e-07 ;  /* 0x00000008ffe37435 */ /* 0x000fe200000001ff */
[----:B------:R-:W-:-:S04]  /*1fe00*/  IMAD.MOV.U32 R96, RZ, RZ, R220 ;  /* 0x000000ffff607224 */ /* 0x000fc800078e00dc */
[----:B------:R-:W-:-:S05]  /*1fe10*/  FADD.FTZ R200, R99, R96 ;  /* 0x0000006063c87221 */ /* 0x000fca0000010000 */
[----:B------:R-:W-:-:S07]  /*1fe20*/  MOV R226, R200 ;  /* 0x000000c800e27202 */ /* 0x000fce0000000f00 */
[----:B------:R-:W-:Y:S05]  /*1fe30*/  WARPSYNC.COLLECTIVE R221, `(.L_x_5544) ;  /* 0x00000000dd087348 */ /* 0x000fea0003c00000 */
[----:B------:R0:W1:Y:S02]  /*1fe40*/  SHFL.BFLY P3, R220, R226, R227, R228 ;  /* 0x0c0000e3e2dc7389 */ /* 0x00006400000600e4 */
[----:B01----:R-:W-:Y:S01]  /*1fe50*/  ENDCOLLECTIVE ;  /* 0x000000000000791b */ /* 0x003fe20003800000 */
.L_x_5544:
[----:B------:R-:W-:Y:S01]  /*1fe60*/  HFMA2.MMA R227, -RZ, RZ, 0, 9.5367431640625e-07 ;  /* 0x00000010ffe37435 */ /* 0x000fe200000001ff */
[----:B------:R-:W-:-:S04]  /*1fe70*/  IMAD.MOV.U32 R97, RZ, RZ, R220 ;  /* 0x000000ffff617224 */ /* 0x000fc800078e00dc */
[----:B------:R-:W-:-:S05]  /*1fe80*/  FADD.FTZ R201, R200, R97 ;  /* 0x00000061c8c97221 */ /* 0x000fca0000010000 */
[----:B------:R-:W-:-:S07]  /*1fe90*/  MOV R226, R201 ;  /* 0x000000c900e27202 */ /* 0x000fce0000000f00 */
[----:B------:R-:W-:Y:S05]  /*1fea0*/  WARPSYNC.COLLECTIVE R221, `(.L_x_5545) ;  /* 0x00000000dd087348 */ /* 0x000fea0003c00000 */
[----:B------:R0:W1:Y:S02]  /*1feb0*/  SHFL.BFLY P3, R220, R226, R227, R228 ;  /* 0x0c0000e3e2dc7389 */ /* 0x00006400000600e4 */
[----:B01----:R-:W-:Y:S01]  /*1fec0*/  ENDCOLLECTIVE ;  /* 0x000000000000791b */ /* 0x003fe20003800000 */
.L_x_5545:
[----:B------:R-:W-:Y:S01]  /*1fed0*/  HFMA2.MMA R227, -RZ, RZ, 0, 5.9604644775390625e-08 ;  /* 0x00000001ffe37435 */ /* 0x000fe200000001ff */
        /* <DEDUP_REMOVED lines=87> */
.L_x_5546:
[----:B------:R-:W-:Y:S01]  /*20450*/  HFMA2.MMA R227, -RZ, RZ, 0, 1.1920928955078125e-07 ;  /* 0x00000002ffe37435 */ /* 0x000fe200000001ff */
[----:B------:R-:W-:-:S04]  /*20460*/  IMAD.MOV.U32 R98, RZ, RZ, R220 ;  /* 0x000000ffff627224 */ /* 0x000fc800078e00dc */
[----:B------:R-:W-:-:S05]  /*20470*/  FADD.FTZ R98, R97, R98 ;  /* 0x0000006261627221 */ /* 0x000fca0000010000 */
[----:B------:R-:W-:-:S07]  /*20480*/  MOV R226, R98 ;  /* 0x0000006200e27202 */ /* 0x000fce0000000f00 */
[----:B------:R-:W-:Y:S05]  /*20490*/  WARPSYNC.COLLECTIVE R221, `(.L_x_5547) ;  /* 0x00000000dd087348 */ /* 0x000fea0003c00000 */
[----:B------:R0:W1:Y:S02]  /*204a0*/  SHFL.BFLY P3, R220, R226, R227, R228 ;  /* 0x0c0000e3e2dc7389 */ /* 0x00006400000600e4 */
[----:B01----:R-:W-:Y:S01]  /*204b0*/  ENDCOLLECTIVE ;  /* 0x000000000000791b */ /* 0x003fe20003800000 */
.L_x_5547:
[----:B------:R-:W-:Y:S01]  /*204c0*/  HFMA2.MMA R227, -RZ, RZ, 0, 2.384185791015625e-07 ;  /* 0x00000004ffe37435 */ /* 0x000fe200000001ff */
[----:B------:R-:W-:-:S04]  /*204d0*/  IMAD.MOV.U32 R99, RZ, RZ, R220 ;  /* 0x000000ffff637224 */ /* 0x000fc800078e00dc */
[----:B------:R-:W-:-:S05]  /*204e0*/  FADD.FTZ R99, R98, R99 ;  /* 0x0000006362637221 */ /* 0x000fca0000010000 */
[----:B------:R-:W-:-:S07]  /*204f0*/  MOV R226, R99 ;  /* 0x0000006300e27202 */ /* 0x000fce0000000f00 */
[----:B------:R-:W-:Y:S05]  /*20500*/  WARPSYNC.COLLECTIVE R221, `(.L_x_5548) ;  /* 0x00000000dd087348 */ /* 0x000fea0003c00000 */
[----:B------:R0:W1:Y:S02]  /*20510*/  SHFL.BFLY P3, R220, R226, R227, R228 ;  /* 0x0c0000e3e2dc7389 */ /* 0x00006400000600e4 */
[----:B01----:R-:W-:Y:S01]  /*20520*/  ENDCOLLECTIVE ;  /* 0x000000000000791b */ /* 0x003fe20003800000 */
.L_x_5548:
[----:B------:R-:W-:Y:S01]  /*20530*/  HFMA2.MMA R227, -RZ, RZ, 0, 4.76837158203125e-07 ;  /* 0x00000008ffe37435 */ /* 0x000fe200000001ff */
[----:B------:R-:W-:-:S04]  /*20540*/  IMAD.MOV.U32 R200, RZ, RZ, R220 ;  /* 0x000000ffffc87224 */ /* 0x000fc800078e00dc */
[----:B------:R-:W-:-:S05]  /*20550*/  FADD.FTZ R200, R99, R200 ;  /* 0x000000c863c87221 */ /* 0x000fca0000010000 */
[----:B------:R-:W-:-:S07]  /*20560*/  MOV R226, R200 ;  /* 0x000000c800e27202 */ /* 0x000fce0000000f00 */
[----:B------:R-:W-:Y:S05]  /*20570*/  WARPSYNC.COLLECTIVE R221, `(.L_x_5549) ;  /* 0x00000000dd087348 */ /* 0x000fea0003c00000 */
[----:B------:R0:W1:Y:S02]  /*20580*/  SHFL.BFLY P3, R220, R226, R227, R228 ;  /* 0x0c0000e3e2dc7389 */ /* 0x00006400000600e4 */
[----:B01----:R-:W-:Y:S01]  /*20590*/  ENDCOLLECTIVE ;  /* 0x000000000000791b */ /* 0x003fe20003800000 */
.L_x_5549:
[----:B------:R-:W-:Y:S01]  /*205a0*/  HFMA2.MMA R227, -RZ, RZ, 0, 9.5367431640625e-07 ;  /* 0x00000010ffe37435 */ /* 0x000fe200000001ff */
[----:B------:R-:W-:-:S04]  /*205b0*/  IMAD.MOV.U32 R201, RZ, RZ, R220 ;  /* 0x000000ffffc97224 */ /* 0x000fc800078e00dc */
[----:B------:R-:W-:-:S05]  /*205c0*/  FADD.FTZ R201, R200, R201 ;  /* 0x000000c9c8c97221 */ /* 0x000fca0000010000 */
[----:B------:R-:W-:-:S07]  /*205d0*/  MOV R226, R201 ;  /* 0x000000c900e27202 */ /* 0x000fce0000000f00 */
[----:B------:R-:W-:Y:S05]  /*205e0*/  WARPSYNC.COLLECTIVE R221, `(.L_x_5550) ;  /* 0x00000000dd087348 */ /* 0x000fea0003c00000 */
[----:B------:R0:W1:Y:S02]  /*205f0*/  SHFL.BFLY P3, R220, R226, R227, R228 ;  /* 0x0c0000e3e2dc7389 */ /* 0x00006400000600e4 */
[----:B01----:R-:W-:Y:S01]  /*20600*/  ENDCOLLECTIVE ;  /* 0x000000000000791b */ /* 0x003fe20003800000 */
.L_x_5550:
[----:B------:R-:W-:Y:S05]  /*20610*/  BRA `(.L_x_5551) ;  /* 0xffffffdc00987947 */ /* 0x000fea000383ffff */
.L_x_5552:
        /* <DEDUP_REMOVED lines=14> */
.L_x_33513:


//--------------------- .text._ZN10layer_norm31ln_parallel_residual_fwd_kernelINS_13Kernel_traitsI6__halfS2_S2_S2_fjLj5120ELj1ELj1ELj4ELj16ENS_18Kernel_traits_baseILj5120ES2_S2_S2_S2_fjLj128EEEEELb1ELb1ELb0EEEvNS_9FwdParamsE --------------------------
	.section	.text._ZN10layer_norm31ln_parallel_residual_fwd_kernelINS_13Kernel_traitsI6__halfS2_S2_S2_fjLj5120ELj1ELj1ELj4ELj16ENS_18Kernel_traits_baseILj5120ES2_S2_S2_S2_fjLj128EEEEELb1ELb1ELb0EEEvNS_9FwdParamsE,"ax",@progbits
	.align	128
        .global         _ZN10layer_norm31ln_parallel_residual_fwd_kernelINS_13Kernel_traitsI6__halfS2_S2_S2_fjLj5120ELj1ELj1ELj4ELj16ENS_18Kernel_traits_baseILj5120ES2_S2_S2_S2_fjLj128EEEEELb1ELb1ELb0EEEvNS_9FwdParamsE
        .type           _ZN10layer_norm31ln_parallel_residual_fwd_kernelINS_13Kernel_traitsI6__halfS2_S2_S2_fjLj5120ELj1ELj1ELj4ELj16ENS_18Kernel_traits_baseILj5120ES2_S2_S2_S2_fjLj128EEEEELb1ELb1ELb0EEEvNS_9FwdParamsE,@function
        .size           _ZN10layer_norm31ln_parallel_residual_fwd_kernelINS_13Kernel_traitsI6__halfS2_S2_S2_fjLj5120ELj1ELj1ELj4ELj16ENS_18Kernel_traits_baseILj5120ES2_S2_S2_S2_fjLj128EEEEELb1ELb1ELb0EEEvNS_9FwdParamsE,(.L_x_33514 - _ZN10layer_norm31ln_parallel_residual_fwd_kernelINS_13Kernel_traitsI6__halfS2_S2_S2_fjLj5120ELj1ELj1ELj4ELj16ENS_18Kernel_traits_baseILj5120ES2_S2_S2_S2_fjLj128EEEEELb1ELb1ELb0EEEvNS_9FwdParamsE)
        .other          _ZN10layer_norm31ln_parallel_residual_fwd_kernelINS_13Kernel_traitsI6__halfS2_S2_S2_fjLj5120ELj1ELj1ELj4ELj16ENS_18Kernel_traits_baseILj5120ES2_S2_S2_S2_fjLj128EEEEELb1ELb1ELb0EEEvNS_9FwdParamsE,@"STO_CUDA_ENTRY STV_DEFAULT"
_ZN10layer_norm31ln_parallel_residual_fwd_kernelINS_13Kernel_traitsI6__halfS2_S2_S2_fjLj5120ELj1ELj1ELj4ELj16ENS_18Kernel_traits_baseILj5120ES2_S2_S2_S2_fjLj128EEEEELb1ELb1ELb0EEEvNS_9FwdParamsE:
.text._ZN10layer_norm31ln_parallel_residual_fwd_kernelINS_13Kernel_traitsI6__halfS2_S2_S2_fjLj5120ELj1ELj1ELj4ELj16ENS_18Kernel_traits_baseILj5120ES2_S2_S2_S2_fjLj128EEEEELb1ELb1ELb0EEEvNS_9FwdParamsE:
        /* <DEDUP_REMOVED lines=11> */
[----:B0-----:R-:W-:Y:S01]  /*00b0*/  @P0 MOV R4, R20 ;  /* 0x0000001400040202 */ /* 0x001fe20000000f00 */
[----:B------:R-:W0:Y:S06]  /*00c0*/  S2R R0, SR_TID.X ;  /* 0x0000000000007919 */ /* 0x000e2c0000002100 */
[----:B------:R-:W4:Y:S01]  /*00d0*/  S2UR UR8, SR_CTAID.X ;  /* 0x00000000000879c3 */ /* 0x000f220000002500 */
[----:B-1----:R-:W-:-:S07]  /*00e0*/  @P0 IMAD.MOV.U32 R5, RZ, RZ, R21 ;  /* 0x000000ffff050224 */ /* 0x002fce00078e0015 */
[----:B------:R-:W4:Y:S01]  /*00f0*/  LDC R9, c[0x0][RZ] ;  /* 0x00000000ff097b82 */ /* 0x000f220000000800 */
[----:B------:R-:W3:Y:S07]  /*0100*/  @P0 LDG.E.64 R4, desc[UR4][R4.64] ;  /* 0x0000000404040981 */ /* 0x000eee000c1e1b00 */
[----:B------:R-:W1:Y:S01]  /*0110*/  LDC R38, c[0x0][0x218] ;  /* 0x00008600ff267b82 */ /* 0x000e620000000800 */
[----:B0-----:R-:W-:Y:S02]  /*0120*/  LOP3.LUT R14, R0, 0x7f, RZ, 0xc0, !PT ;  /* 0x0000007f000e7812 */ /* 0x001fe400078ec0ff */
[----:B------:R-:W-:Y:S01]  /*0130*/  LOP3.LUT R23, R23, 0xffffffdf, RZ, 0xc0, !PT ;  /* 0xffffffdf17177812 */ /* 0x000fe200078ec0ff */
[----:B------:R-:W-:Y:S01]  /*0140*/  BSSY B0, `(.L_x_5553) ;  /* 0x000005e000007945 */ /* 0x000fe20003800000 */
[----:B--2---:R-:W-:-:S02]  /*0150*/  @P0 R2UR UR6, R2 ;  /* 0x00000000020602ca */ /* 0x004fc400000e0000 */
[----:B------:R-:W-:Y:S01]  /*0160*/  @P0 R2UR UR7, R3 ;  /* 0x00000000030702ca */ /* 0x000fe200000e0000 */
[----:B----4-:R-:W-:-:S04]  /*0170*/  IMAD R2, R9, UR8, R0 ;  /* 0x0000000809027c24 */ /* 0x010fc8000f8e0200 */
[----:B------:R-:W-:Y:S01]  /*0180*/  IMAD.WIDE.U32 R8, R2, -0x326172a9, RZ ;  /* 0xcd9e8d5702087825 */ /* 0x000fe200078e00ff */
[----:B---3--:R-:W-:-:S05]  /*0190*/  @P0 IADD3 R20, P1, R4, R11, RZ ;  /* 0x0000000b04140210 */ /* 0x008fca0007f3e0ff */
[----:B------:R-:W-:-:S05]  /*01a0*/  @P0 IMAD.X R21, RZ, RZ, R5, P1 ;  /* 0x000000ffff150224 */ /* 0x000fca00008e0605 */
[--C-:B------:R-:W-:Y:S02]  /*01b0*/  SHF.R.U64 R3, R20, 0x2, R21.reuse ;  /* 0x0000000214037819 */ /* 0x100fe40000001215 */
        /* <DEDUP_REMOVED lines=35> */
[----:B------:R-:W-:Y:S01]  /*03f0*/  IMAD.WIDE.U32 R6, R6, -0x2daee0ad, RZ ;  /* 0xd2511f5306067825 */ /* 0x000fe200078e00ff */
[----:B-1----:R-:W-:-:S04]  /*0400*/  SHF.R.S32.HI R5, RZ, 0x1f, R38 ;  /* 0x0000001fff057819 */ /* 0x002fc80000011426 */
[----:B------:R-:W-:Y:S02]  /*0410*/  LOP3.LUT R8, R7, UR31, R10, 0x96, !PT ;  /* 0x0000001f07087c12 */ /* 0x000fe4000f8e960a */
[----:B------:R-:W-:Y:S02]  /*0420*/  MOV R7, R14 ;  /* 0x0000000e00077202 */ /* 0x000fe40000000f00 */
[----:B------:R-:W-:Y:S02]  /*0430*/  LEA.HI R38, R5, R38, RZ, 0x3 ;  /* 0x0000002605267211 */ /* 0x000fe400078f18ff */
        /* <DEDUP_REMOVED lines=26> */
[----:B------:R-:W-:Y:S01]  /*05e0*/  UIADD3 UR35, UR7, -0x24c28bd8, URZ ;  /* 0xdb3d742807237890 */ /* 0x000fe2000fffe03f */
[----:B------:R-:W-:Y:S01]  /*05f0*/  LEA.HI R6, R0, UR8, RZ, 0x19 ;  /* 0x0000000800067c11 */ /* 0x000fe2000f8fc8ff */
[----:B------:R-:W-:-:S02]  /*0600*/  UIADD3 UR36, UR6, -0x700cb87f, URZ ;  /* 0x8ff3478106247890 */ /* 0x000fc4000fffe03f */
[----:B------:R-:W-:Y:S01]  /*0610*/  UIADD3 UR37, UR7, -0x695add53, URZ ;  /* 0x96a522ad07257890 */ /* 0x000fe2000fffe03f */
[----:B------:R-:W-:Y:S01]  /*0620*/  LOP3.LUT R21, R21, UR34, R8, 0x96, !PT ;  /* 0x0000002215157c12 */ /* 0x000fe2000f8e9608 */
[----:B------:R-:W-:Y:S01]  /*0630*/  IMAD.HI.U32 R33, R32, -0x2daee0ad, RZ ;  /* 0xd2511f5320217827 */ /* 0x000fe200078e00ff */
[----:B------:R-:W-:Y:S01]  /*0640*/  @P2 LOP3.LUT R23, R23, 0x40, RZ, 0xfc, !PT ;  /* 0x0000004017172812 */ /* 0x000fe200078efcff */
[----:B------:R-:W-:Y:S08]  /*0650*/  @!P6 BRA `(.L_x_5554) ;  /* 0x000000000030e947 */ /* 0x000ff00003800000 */
        /* <DEDUP_REMOVED lines=9> */
[----:B------:R-:W-:Y:S02]  /*06f0*/  LOP3.LUT R7, R7, 0x80, RZ, 0xfc, !PT ;  /* 0x0000008007077812 */ /* 0x000fe400078efcff */
[----:B------:R-:W-:Y:S02]  /*0700*/  @!P0 CS2R R28, SRZ ;  /* 0x00000000001c8805 */ /* 0x000fe4000001ff00 */
[----:B0-----:R-:W-:-:S07]  /*0710*/  @!P0 CS2R R30, SRZ ;  /* 0x00000000001e8805 */ /* 0x001fce000001ff00 */
.L_x_5554:
[----:B------:R-:W-:Y:S05]  /*0720*/  BSYNC B0 ;  /* 0x0000000000007941 */ /* 0x000fea0003800000 */
.L_x_5553:
        /* <DEDUP_REMOVED lines=11> */
[----:B------:R-:W-:Y:S01]  /*07e0*/  VIADD R7, R7, 0x80 ;  /* 0x0000008007077836 */ /* 0x000fe20000000000 */
[----:B------:R-:W-:Y:S02]  /*07f0*/  @!P0 CS2R R24, SRZ ;  /* 0x0000000000188805 */ /* 0x000fe4000001ff00 */
[----:B0-----:R-:W-:-:S07]  /*0800*/  @!P0 CS2R R26, SRZ ;  /* 0x00000000001a8805 */ /* 0x001fce000001ff00 */
.L_x_5556:
[----:B------:R-:W-:Y:S05]  /*0810*/  BSYNC B0 ;  /* 0x0000000000007941 */ /* 0x000fea0003800000 */
.L_x_5555:
        /* <DEDUP_REMOVED lines=14> */
.L_x_5558:
[----:B------:R-:W-:Y:S05]  /*0900*/  BSYNC B0 ;  /* 0x0000000000007941 */ /* 0x000fea0003800000 */
.L_x_5557:
        /* <DEDUP_REMOVED lines=14> */
.L_x_5560:
[----:B------:R-:W-:Y:S05]  /*09f0*/  BSYNC B0 ;  /* 0x0000000000007941 */ /* 0x000fea0003800000 */
.L_x_5559:
        /* <DEDUP_REMOVED lines=13> */
.L_x_5562:
[----:B------:R-:W-:Y:S05]  /*0ad0*/  BSYNC B0 ;  /* 0x0000000000007941 */ /* 0x000fea0003800000 */
.L_x_5561:
[----:B------:R-:W-:Y:S01]  /*0ae0*/  ULDC UR8, c[0x0][0x214] ;  /* 0x0000850000087ab9 */ /* 0x000fe20000000800 */
[----:B------:R-:W-:Y:S02]  /*0af0*/  LOP3.LUT R33, R33, UR35, R34, 0x96, !PT ;  /* 0x0000002321217c12 */ /* 0x000fe4000f8e9622 */
[----:B------:R-:W-:-:S13]  /*0b00*/  ISETP.GE.AND P0, PT, R6, UR8, PT ;  /* 0x0000000806007c0c */ /* 0x000fda000bf06270 */
[----:B------:R-:W-:Y:S05]  /*0b10*/  @P0 EXIT ;  /* 0x000000000000094d */ /* 0x000fea0003800000 */
[----:B------:R-:W-:Y:S01]  /*0b20*/  SHF.R.S32.HI R38, RZ, 0x3, R38 ;  /* 0x00000003ff267819 */ /* 0x000fe20000011426 */
[--C-:B-----5:R-:W-:Y:S01]  /*0b30*/  HADD2.F32 R145, -RZ, R133.reuse.H0_H0 ;  /* 0x20000085ff917230 */ /* 0x120fe20000004100 */
[----:B------:R-:W-:Y:S01]  /*0b40*/  ULDC.U8 UR10, c[0x0][0x2a0] ;  /* 0x0000a800000a7ab9 */ /* 0x000fe20000000000 */
[----:B------:R-:W-:Y:S01]  /*0b50*/  HADD2.F32 R143, -RZ, R133.H1_H1 ;  /* 0x30000085ff8f7230 */ /* 0x000fe20000004100 */
[----:B------:R-:W-:Y:S01]  /*0b60*/  ULDC UR38, c[0x0][0x218] ;  /* 0x0000860000267ab9 */ /* 0x000fe20000000800 */
[--C-:B------:R-:W-:Y:S01]  /*0b70*/  HADD2.F32 R133, -RZ, R116.reuse.H0_H0 ;  /* 0x20000074ff857230 */ /* 0x100fe20000004100 */
[----:B------:R-:W-:Y:S01]  /*0b80*/  ULDC UR11, c[0x0][0x290] ;  /* 0x0000a400000b7ab9 */ /* 0x000fe20000000800 */
[----:B------:R-:W-:Y:S01]  /*0b90*/  HADD2.F32 R131, -RZ, R116.H1_H1 ;  /* 0x30000074ff837230 */ /* 0x000fe20000004100 */
[----:B------:R-:W-:Y:S01]  /*0ba0*/  ULDC.64 UR8, c[0x0][0x230] ;  /* 0x00008c0000087ab9 */ /* 0x000fe20000000a00 */
[--C-:B------:R-:W-:Y:S01]  /*0bb0*/  HADD2.F32 R116, -RZ, R104.reuse.H0_H0 ;  /* 0x20000068ff747230 */ /* 0x100fe20000004100 */
[----:B------:R-:W-:Y:S01]  /*0bc0*/  UISETP.NE.AND UP0, UPT, UR10, URZ, UPT ;  /* 0x0000003f0a00728c */ /* 0x000fe2000bf05270 */
[----:B------:R-:W-:Y:S01]  /*0bd0*/  HADD2.F32 R114, -RZ, R104.H1_H1 ;  /* 0x30000068ff727230 */ /* 0x000fe20000004100 */
[----:B------:R-:W-:Y:S01]  /*0be0*/  ULDC.64 UR12, c[0x0][0x238] ;  /* 0x00008e00000c7ab9 */ /* 0x000fe20000000a00 */
[--C-:B------:R-:W-:Y:S01]  /*0bf0*/  HADD2.F32 R115, -RZ, R12.reuse.H0_H0 ;  /* 0x2000000cff737230 */ /* 0x100fe20000004100 */
[----:B------:R-:W-:Y:S01]  /*0c00*/  ULDC.64 UR14, c[0x0][0x240] ;  /* 0x00009000000e7ab9 */ /* 0x000fe20000000a00 */
[----:B------:R-:W-:Y:S01]  /*0c10*/  HADD2.F32 R113, -RZ, R12.H1_H1 ;  /* 0x3000000cff717230 */ /* 0x000fe20000004100 */
[----:B------:R-:W-:Y:S01]  /*0c20*/  LOP3.LUT R12, R38, 0x7f, RZ, 0xc0, !PT ;  /* 0x0000007f260c7812 */ /* 0x000fe200078ec0ff */
[--C-:B------:R-:W-:Y:S01]  /*0c30*/  HADD2.F32 R111, -RZ, R13.reuse.H0_H0 ;  /* 0x2000000dff6f7230 */ /* 0x100fe20000004100 */
[----:B------:R-:W-:Y:S01]  /*0c40*/  SHF.R.U32.HI R38, RZ, 0x2, R38 ;  /* 0x00000002ff267819 */ /* 0x000fe20000011626 */
[----:B------:R-:W-:Y:S01]  /*0c50*/  HADD2.F32 R109, -RZ, R13.H1_H1 ;  /* 0x3000000dff6d7230 */ /* 0x000fe20000004100 */
[----:B------:R-:W-:Y:S01]  /*0c60*/  LOP3.LUT R13, R0, 0x60, RZ, 0xc0, !PT ;  /* 0x00000060000d7812 */ /* 0x000fe200078ec0ff */
        /* <DEDUP_REMOVED lines=8> */
[----:B------:R-:W-:Y:S02]  /*0cf0*/  IMAD.SHL.U32 R14, R0, 0x20, RZ ;  /* 0x00000020000e7824 */ /* 0x000fe400078e00ff */
[--C-:B------:R-:W-:Y:S02]  /*0d00*/  HADD2.F32 R103, -RZ, R15.reuse.H0_H0 ;  /* 0x2000000fff677230 */ /* 0x100fe40000004100 */
[----:B------:R-:W-:Y:S01]  /*0d10*/  HADD2.F32 R101, -RZ, R15.H1_H1 ;  /* 0x3000000fff657230 */ /* 0x000fe20000004100 */
[----:B------:R-:W-:Y:S01]  /*0d20*/  VIADDMNMX R15, R12, -R13, RZ, !PT ;  /* 0x8000000d0c0f7246 */ /* 0x000fe200078001ff */
        /* <DEDUP_REMOVED lines=8> */
[----:B------:R-:W-:Y:S01]  /*0db0*/  LOP3.LUT R17, R14, 0x3e0, RZ, 0xc0, !PT ;  /* 0x000003e00e117812 */ /* 0x000fe200078ec0ff */
[--C-:B------:R-:W-:Y:S02]  /*0dc0*/  HADD2.F32 R132, -RZ, R16.reuse.H0_H0 ;  /* 0x20000010ff847230 */ /* 0x100fe40000004100 */
[----:B------:R-:W-:Y:S01]  /*0dd0*/  HADD2.F32 R130, -RZ, R16.H1_H1 ;  /* 0x30000010ff827230 */ /* 0x000fe20000004100 */
[----:B------:R-:W-:Y:S01]  /*0de0*/  VIMNMX R16, R15, 0x20, PT ;  /* 0x000000200f107848 */ /* 0x000fe20003fe0100 */
[--C-:B------:R-:W-:Y:S01]  /*0df0*/  HADD2.F32 R120, -RZ, R19.reuse.H0_H0 ;  /* 0x20000013ff787230 */ /* 0x100fe20000004100 */
[----:B------:R-:W-:Y:S01]  /*0e00*/  VIADDMNMX R17, R12, -R17, RZ, !PT ;  /* 0x800000110c117246 */ /* 0x000fe200078001ff */
[----:B------:R-:W-:Y:S01]  /*0e10*/  HADD2.F32 R117, -RZ, R19.H1_H1 ;  /* 0x30000013ff757230 */ /* 0x000fe20000004100 */
[----:B------:R-:W-:Y:S01]  /*0e20*/  LOP3.LUT R19, R38, 0x3fffffe0, RZ, 0xc0, !PT ;  /* 0x3fffffe026137812 */ /* 0x000fe200078ec0ff */
[----:B------:R-:W-:-:S02]  /*0e30*/  HADD2.F32 R141, -RZ, R134.H0_H0 ;  /* 0x20000086ff8d7230 */ /* 0x000fc40000004100 */
[----:B------:R-:W-:Y:S02]  /*0e40*/  HADD2.F32 R139, -RZ, R134.H1_H1 ;  /* 0x30000086ff8b7230 */ /* 0x000fe40000004100 */
[--C-:B------:R-:W-:Y:S02]  /*0e50*/  HADD2.F32 R136, -RZ, R27.reuse.H0_H0 ;  /* 0x2000001bff887230 */ /* 0x100fe40000004100 */
[----:B------:R-:W-:Y:S02]  /*0e60*/  HADD2.F32 R134, -RZ, R27.H1_H1 ;  /* 0x3000001bff867230 */ /* 0x000fe40000004100 */
[----:B------:R-:W-:Y:S02]  /*0e70*/  IMAD R27, R22, -0x326172a9, RZ ;  /* 0xcd9e8d57161b7824 */ /* 0x000fe400078e02ff */
[--C-:B------:R-:W-:Y:S02]  /*0e80*/  HADD2.F32 R124, -RZ, R18.reuse.H0_H0 ;  /* 0x20000012ff7c7230 */ /* 0x100fe40000004100 */
[----:B------:R-:W-:-:S02]  /*0e90*/  HADD2.F32 R122, -RZ, R18.H1_H1 ;  /* 0x30000012ff7a7230 */ /* 0x000fc40000004100 */
[----:B------:R-:W-:-:S04]  /*0ea0*/  IMAD.HI.U32 R22, R33, -0x326172a9, RZ ;  /* 0xcd9e8d5721167827 */ /* 0x000fc800078e00ff */
[--C-:B------:R-:W-:Y:S02]  /*0eb0*/  HADD2.F32 R165, -RZ, R148.reuse.H0_H0 ;  /* 0x20000094ffa57230 */ /* 0x100fe40000004100 */
[----:B------:R-:W-:Y:S02]  /*0ec0*/  HADD2.F32 R163, -RZ, R148.H1_H1 ;  /* 0x30000094ffa37230 */ /* 0x000fe40000004100 */
[----:B------:R-:W-:Y:S02]  /*0ed0*/  IMAD.IADD R18, R16, 0x1, R19 ;  /* 0x0000000110127824 */ /* 0x000fe400078e0213 */
[--C-:B------:R-:W-:Y:S02]  /*0ee0*/  HADD2.F32 R148, -RZ, R24.reuse.H0_H0 ;  /* 0x20000018ff947230 */ /* 0x100fe40000004100 */
[----:B------:R-:W-:Y:S01]  /*0ef0*/  HADD2.F32 R146, -RZ, R24.H1_H1 ;  /* 0x30000018ff927230 */ /* 0x000fe20000004100 */
[----:B------:R-:W-:Y:S01]  /*0f00*/  VIMNMX R24, R17, 0x20, PT ;  /* 0x0000002011187848 */ /* 0x000fe20003fe0100 */
[--C-:B------:R-:W-:Y:S01]  /*0f10*/  HADD2.F32 R125, -RZ, R118.reuse.H0_H0 ;  /* 0x20000076ff7d7230 */ /* 0x100fe20000004100 */
[----:B------:R-:W-:Y:S01]  /*0f20*/  LOP3.LUT R17, R22, UR36, R27, 0x96, !PT ;  /* 0x0000002416117c12 */ /* 0x000fe2000f8e961b */
[----:B------:R-:W-:Y:S01]  /*0f30*/  HADD2.F32 R123, -RZ, R118.H1_H1 ;  /* 0x30000076ff7b7230 */ /* 0x000fe20000004100 */
[----:B------:R-:W-:Y:S01]  /*0f40*/  SHF.L.U32 R22, R18, 0x3, RZ ;  /* 0x0000000312167819 */ /* 0x000fe200000006ff */
[----:B------:R-:W-:Y:S01]  /*0f50*/  IMAD.IADD R118, R19, 0x1, R24 ;  /* 0x0000000113767824 */ /* 0x000fe200078e0218 */
[----:B------:R-:W-:Y:S01]  /*0f60*/  LOP3.LUT R19, R20, 0x3, RZ, 0xc0, !PT ;  /* 0x0000000314137812 */ /* 0x000fe200078ec0ff */
[--C-:B------:R-:W-:Y:S01]  /*0f70*/  HADD2.F32 R144, -RZ, R25.reuse.H0_H0 ;  /* 0x20000019ff907230 */ /* 0x100fe20000004100 */
[----:B------:R-:W-:Y:S01]  /*0f80*/  I2FP.F32.U32 R20, R22 ;  /* 0x0000001600147245 */ /* 0x000fe20000201000 */
[----:B------:R-:W-:-:S02]  /*0f90*/  HADD2.F32 R142, -RZ, R25.H1_H1 ;  /* 0x30000019ff8e7230 */ /* 0x000fc40000004100 */
[----:B------:R-:W-:Y:S02]  /*0fa0*/  IMAD R32, R32, -0x2daee0ad, RZ ;  /* 0xd2511f5320207824 */ /* 0x000fe400078e02ff */
[----:B------:R-:W-:Y:S01]  /*0fb0*/  IMAD.HI.U32 R25, R21, -0x2daee0ad, RZ ;  /* 0xd2511f5315197827 */ /* 0x000fe200078e00ff */
[----:B------:R-:W0:Y:S03]  /*0fc0*/  MUFU.RCP R20, R20 ;  /* 0x0000001400147308 */ /* 0x000e260000001000 */
[--C-:B------:R-:W-:Y:S01]  /*0fd0*/  HADD2.F32 R100, -RZ, R8.reuse.H0_H0 ;  /* 0x20000008ff647230 */ /* 0x100fe20000004100 */
[----:B------:R-:W-:Y:S01]  /*0fe0*/  LOP3.LUT R18, R25, UR37, R32, 0x96, !PT ;  /* 0x0000002519127c12 */ /* 0x000fe2000f8e9620 */
[----:B------:R-:W-:Y:S02]  /*0ff0*/  HADD2.F32 R98, -RZ, R8.H1_H1 ;  /* 0x30000008ff627230 */ /* 0x000fe40000004100 */
[----:B------:R-:W-:-:S02]  /*1000*/  HADD2.F32 R91, -RZ, R9.H0_H0 ;  /* 0x20000009ff5b7230 */ /* 0x000fc40000004100 */
[----:B------:R-:W-:Y:S02]  /*1010*/  HADD2.F32 R7, -RZ, R9.H1_H1 ;  /* 0x30000009ff077230 */ /* 0x000fe40000004100 */
[----:B------:R-:W-:Y:S01]  /*1020*/  IMAD R24, R21, -0x2daee0ad, RZ ;  /* 0xd2511f5315187824 */ /* 0x000fe200078e02ff */
[----:B------:R-:W-:Y:S01]  /*1030*/  HFMA2.MMA R21, -RZ, RZ, 0, 0 ;  /* 0x00000000ff157435 */ /* 0x000fe200000001ff */
[--C-:B------:R-:W-:Y:S02]  /*1040*/  HADD2.F32 R8, -RZ, R10.reuse.H0_H0 ;  /* 0x2000000aff087230 */ /* 0x100fe40000004100 */
[----:B------:R-:W-:Y:S02]  /*1050*/  HADD2.F32 R9, -RZ, R10.H1_H1 ;  /* 0x3000000aff097230 */ /* 0x000fe40000004100 */
[--C-:B------:R-:W-:Y:S02]  /*1060*/  HADD2.F32 R157, -RZ, R150.reuse.H0_H0 ;  /* 0x20000096ff9d7230 */ /* 0x100fe40000004100 */
[----:B------:R-:W-:-:S02]  /*1070*/  HADD2.F32 R155, -RZ, R150.H1_H1 ;  /* 0x30000096ff9b7230 */ /* 0x000fc40000004100 */
[----:B------:R-:W-:Y:S02]  /*1080*/  HADD2.F32 R153, -RZ, R151.H0_H0 ;  /* 0x20000097ff997230 */ /* 0x000fe40000004100 */
[----:B------:R-:W-:Y:S02]  /*1090*/  HADD2.F32 R137, -RZ, R135.H0_H0 ;  /* 0x20000087ff897230 */ /* 0x000fe40000004100 */
[----:B------:R-:W-:Y:S02]  /*10a0*/  HADD2.F32 R121, -RZ, R119.H0_H0 ;  /* 0x20000077ff797230 */ /* 0x000fe40000004100 */
[----:B------:R-:W-:Y:S02]  /*10b0*/  HADD2.F32 R108, -RZ, R106.H0_H0 ;  /* 0x2000006aff6c7230 */ /* 0x000fe40000004100 */
        /* <DEDUP_REMOVED lines=14> */
[----:B------:R-:W-:Y:S02]  /*11a0*/  HADD2.F32 R119, -RZ, R119.H1_H1 ;  /* 0x30000077ff777230 */ /* 0x000fe40000004100 */
[----:B------:R-:W-:Y:S02]  /*11b0*/  HADD2.F32 R106, -RZ, R106.H1_H1 ;  /* 0x3000006aff6a7230 */ /* 0x000fe40000004100 */
        /* <DEDUP_REMOVED lines=9> */
[----:B------:R-:W-:-:S02]  /*1250*/  IMAD.MOV.U32 R86, RZ, RZ, 0x1 ;  /* 0x00000001ff567424 */ /* 0x000fc400078e00ff */
[----:B0-----:R-:W-:-:S07]  /*1260*/  IMAD.SHL.U32 R118, R118, 0x8, RZ ;  /* 0x0000000876767824 */ /* 0x001fce00078e00ff */
.L_x_6228:
[----:B------:R-:W-:Y:S01]  /*1270*/  IMAD R25, R6, UR38, RZ ;  /* 0x0000002606197c24 */ /* 0x000fe2000f8e02ff */
[----:B------:R-:W-:Y:S01]  /*1280*/  LOP3.LUT P0, RZ, R23, 0x20, RZ, 0xc0, !PT ;  /* 0x0000002017ff7812 */ /* 0x000fe2000780c0ff */
[----:B------:R-:W-:Y:S01]  /*1290*/  BSSY B0, `(.L_x_5563) ;  /* 0x00005d3000007945 */ /* 0x000fe20003800000 */
[----:B--2---:R-:W-:Y:S02]  /*12a0*/  LOP3.LUT R49, R0, 0x7f, RZ, 0xc0, !PT ;  /* 0x0000007f00317812 */ /* 0x004fe400078ec0ff */
        /* <DEDUP_REMOVED lines=14> */
[----:B-1----:R-:W-:-:S12]  /*1390*/  IMAD.WIDE.U32 R50, R25, 0x10, R88 ;  /* 0x0000001019327825 */ /* 0x002fd800078e0058 */
[----:B------:R-:W-:-:S04]  /*13a0*/  @P1 LEA R48, P2, R25, R94, 0x4 ;  /* 0x0000005e19301211 */ /* 0x000fc800078420ff */
[----:B------:R-:W-:-:S05]  /*13b0*/  @P1 LEA.HI.X R49, R25, R95, RZ, 0x4, P2 ;  /* 0x0000005f19311211 */ /* 0x000fca00010f24ff */
[----:B------:R0:W5:Y:S04]  /*13c0*/  @P1 LDG.E.128 R40, desc[UR4][R48.64] ;  /* 0x0000000430281981 */ /* 0x000168000c1e1d00 */
[----:B------:R-:W5:Y:S01]  /*13d0*/  LDG.E.128 R48, desc[UR4][R50.64] ;  /* 0x0000000432307981 */ /* 0x000f62000c1e1d00 */
[C---:B------:R-:W-:Y:S01]  /*13e0*/  ISETP.NE.AND P2, PT, R19.reuse, 0x1, PT ;  /* 0x000000011300780c */ /* 0x040fe20003f45270 */
[----:B------:R-:W-:Y:S01]  /*13f0*/  BSSY B1, `(.L_x_5565) ;  /* 0x000000c000017945 */ /* 0x000fe20003800000 */
[----:B------:R-:W-:-:S11]  /*1400*/  IADD3 R39, R19, 0x1, RZ ;  /* 0x0000000113277810 */ /* 0x000fd60007ffe0ff */
[----:B0-----:R-:W-:Y:S05]  /*1410*/  @!P2 BRA `(.L_x_5566) ;  /* 0x000000000020a947 */ /* 0x001fea0003800000 */
        /* <DEDUP_REMOVED lines=8> */
.L_x_5566:
[----:B------:R-:W-:-:S07]  /*14a0*/  IMAD.MOV.U32 R26, RZ, RZ, R22 ;  /* 0x000000ffff1a7224 */ /* 0x000fce00078e0016 */
.L_x_5567:
[----:B------:R-:W-:Y:S05]  /*14b0*/  BSYNC B1 ;  /* 0x0000000000017941 */ /* 0x000fea0003800000 */
.L_x_5565:
        /* <DEDUP_REMOVED lines=16> */
.L_x_5571:
[----:B------:R-:W-:Y:S05]  /*15c0*/  BSYNC B2 ;  /* 0x0000000000027941 */ /* 0x000fea0003800000 */
.L_x_5570:
        /* <DEDUP_REMOVED lines=11> */
[----:B------:R-:W-:-:S04]  /*1680*/  IMAD.WIDE.U32 R96, R39, -0x326172a9, RZ ;  /* 0xcd9e8d5727607825 */ /* 0x000fc800078e00ff */
        /* <DEDUP_REMOVED lines=32> */
.L_x_5569:
[----:B------:R-:W-:Y:S05]  /*1890*/  BSYNC B1 ;  /* 0x0000000000017941 */ /* 0x000fea0003800000 */
.L_x_5568:
[----:B------:R-:W0:Y:S01]  /*18a0*/  LDC R88, c[0x0][0x294] ;  /* 0x0000a500ff587b82 */ /* 0x000e220000000800 */
[----:B------:R-:W-:Y:S01]  /*18b0*/  HFMA2.MMA R89, -RZ, RZ, 0.1171875, 0 ;  /* 0x2f800000ff597435 */ /* 0x000fe200000001ff */
[----:B------:R-:W-:Y:S02]  /*18c0*/  I2FP.F32.U32 R26, R26 ;  /* 0x0000001a001a7245 */ /* 0x000fe40000201000 */
[----:B------:R-:W-:Y:S02]  /*18d0*/  ISETP.NE.U32.AND P2, PT, R94, RZ, PT ;  /* 0x000000ff5e00720c */ /* 0x000fe40003f45070 */
[----:B------:R-:W-:Y:S02]  /*18e0*/  LOP3.LUT R23, R23, 0xffffffef, RZ, 0xc0, !PT ;  /* 0xffffffef17177812 */ /* 0x000fe400078ec0ff */
[----:B------:R-:W1:Y:S01]  /*18f0*/  LDC R87, c[0x0][0x298] ;  /* 0x0000a600ff577b82 */ /* 0x000e620000000800 */
[----:B------:R-:W-:Y:S02]  /*1900*/  ISETP.NE.AND.EX P2, PT, R95, RZ, PT, P2 ;  /* 0x000000ff5f00720c */ /* 0x000fe40003f45320 */
[----:B------:R-:W-:Y:S01]  /*1910*/  FFMA.FTZ R19, R26, R89, 1.1641532182693481445e-10 ;  /* 0x2f0000001a137423 */ /* 0x000fe20000010059 */
[----:B-----5:R-:W-:-:S04]  /*1920*/  HADD2.F32 R26, -RZ, R48.H0_H0 ;  /* 0x20000030ff1a7230 */ /* 0x020fc80000004100 */
[----:B0-----:R-:W-:Y:S01]  /*1930*/  FSETP.GTU.FTZ.AND P3, PT, R19, R88, PT ;  /* 0x000000581300720b */ /* 0x001fe20003f7c000 */
[----:B-1----:R-:W-:-:S12]  /*1940*/  FMUL.FTZ R26, R26, R87 ;  /* 0x000000571a1a7220 */ /* 0x002fd80000410000 */
[----:B------:R-:W-:Y:S02]  /*1950*/  @P3 LOP3.LUT R23, R23, 0x10, RZ, 0xfc, !PT ;  /* 0x0000001017173812 */ /* 0x000fe400078efcff */
[----:B------:R-:W-:Y:S01]  /*1960*/  FSEL R26, R26, RZ, !P3 ;  /* 0x000000ff1a1a7208 */ /* 0x000fe20005800000 */
[----:B------:R-:W-:Y:S06]  /*1970*/  @P2 BRA `(.L_x_5572) ;  /* 0x0000000000182947 */ /* 0x000fec0003800000 */
[----:B------:R-:W-:Y:S01]  /*1980*/  IMAD.MOV.U32 R19, RZ, RZ, R39 ;  /* 0x000000ffff137224 */ /* 0x000fe200078e0027 */
[----:B------:R-:W-:Y:S06]  /*1990*/  @!P0 BRA `(.L_x_5573) ;  /* 0x0000000400688947 */ /* 0x000fec0003800000 */
[----:B------:R-:W-:-:S05]  /*19a0*/  HADD2.F32 R19, -RZ, R44.H0_H0 ;  /* 0x2000002cff137230 */ /* 0x000fca0000004100 */
[----:B------:R-:W-:Y:S01]  /*19b0*/  FADD.FTZ R26, R19, R26 ;  /* 0x0000001a131a7221 */ /* 0x000fe20000010000 */
[----:B------:R-:W-:Y:S01]  /*19c0*/  IMAD.MOV.U32 R19, RZ, RZ, R39 ;  /* 0x000000ffff137224 */ /* 0x000fe200078e0027 */
[----:B------:R-:W-:Y:S06]  /*19d0*/  BRA `(.L_x_5573) ;  /* 0x0000000400587947 */ /* 0x000fec0003800000 */
.L_x_5572:
        /* <DEDUP_REMOVED lines=12> */
.L_x_5575:
[----:B------:R-:W-:-:S07]  /*1aa0*/  IMAD.MOV.U32 R27, RZ, RZ, R22 ;  /* 0x000000ffff1b7224 */ /* 0x000fce00078e0016 */
.L_x_5576:
[----:B------:R-:W-:Y:S05]  /*1ab0*/  BSYNC B1 ;  /* 0x0000000000017941 */ /* 0x000fea0003800000 */
.L_x_5574:
        /* <DEDUP_REMOVED lines=16> */
.L_x_5580:
[----:B------:R-:W-:Y:S05]  /*1bc0*/  BSYNC B2 ;  /* 0x0000000000027941 */ /* 0x000fea0003800000 */
.L_x_5579:
        /* <DEDUP_REMOVED lines=44> */
.L_x_5578:
[----:B------:R-:W-:Y:S05]  /*1e90*/  BSYNC B1 ;  /* 0x0000000000017941 */ /* 0x000fea0003800000 */
.L_x_5577:
        /* <DEDUP_REMOVED lines=10> */
.L_x_5573:
        /* <DEDUP_REMOVED lines=12> */
.L_x_5582:
[----:B------:R-:W-:-:S07]  /*2000*/  IMAD.MOV.U32 R39, RZ, RZ, R22 ;  /* 0x000000ffff277224 */ /* 0x000fce00078e0016 */
.L_x_5583:
[----:B------:R-:W-:Y:S05]  /*2010*/  BSYNC B1 ;  /* 0x0000000000017941 */ /* 0x000fea0003800000 */
.L_x_5581:
        /* <DEDUP_REMOVED lines=16> */
.L_x_5587:
[----:B------:R-:W-:Y:S05]  /*2120*/  BSYNC B2 ;  /* 0x0000000000027941 */ /* 0x000fea0003800000 */
.L_x_5586:
        /* <DEDUP_REMOVED lines=44> */
.L_x_5585:
[----:B------:R-:W-:Y:S05]  /*23f0*/  BSYNC B1 ;  /* 0x0000000000017941 */ /* 0x000fea0003800000 */
.L_x_5584:
        /* <DEDUP_REMOVED lines=15> */
.L_x_5588:
        /* <DEDUP_REMOVED lines=12> */
.L_x_5591:
[----:B------:R-:W-:-:S07]  /*25b0*/  MOV R28, R22 ;  /* 0x00000016001c7202 */ /* 0x000fce0000000f00 */
.L_x_5592:
[----:B------:R-:W-:Y:S05]  /*25c0*/  BSYNC B1 ;  /* 0x0000000000017941 */ /* 0x000fea0003800000 */
.L_x_5590:
        /* <DEDUP_REMOVED lines=16> */
.L_x_5596:
[----:B------:R-:W-:Y:S05]  /*26d0*/  BSYNC B2 ;  /* 0x0000000000027941 */ /* 0x000fea0003800000 */
.L_x_5595:
        /* <DEDUP_REMOVED lines=44> */
.L_x_5594:
[----:B------:R-:W-:Y:S05]  /*29a0*/  BSYNC B1 ;  /* 0x0000000000017941 */ /* 0x000fea0003800000 */
.L_x_5593:
[----:B------:R-:W-:-:S05]  /*29b0*/  I2FP.F32.U32 R28, R28 ;  /* 0x0000001c001c7245 */ /* 0x000fca0000201000 */
[----:B------:R-:W-:Y:S01]  /*29c0*/  FFMA.FTZ R61, R28, R89, 1.1641532182693481445e-10 ;  /* 0x2f0000001c3d7423 */ /* 0x000fe20000010059 */
[----:B------:R-:W-:-:S04]  /*29d0*/  HADD2.F32 R28, -RZ, R40.H1_H1 ;  /* 0x30000028ff1c7230 */ /* 0x000fc80000004100 */
[----:B------:R-:W-:Y:S01]  /*29e0*/  FSETP.GTU.FTZ.AND P3, PT, R61, R88, PT ;  /* 0x000000583d00720b */ /* 0x000fe20003f7c000 */
[----:B------:R-:W-:-:S05]  /*29f0*/  FMUL.FTZ R28, R28, R87 ;  /* 0x000000571c1c7220 */ /* 0x000fca0000410000 */
[----:B------:R-:W-:Y:S02]  /*2a00*/  FSEL R48, R28, RZ, !P3 ;  /* 0x000000ff1c307208 */ /* 0x000fe40005800000 */
[----:B------:R-:W-:-:S03]  /*2a10*/  SEL R28, RZ, 0x1, P3 ;  /* 0x00000001ff1c7807 */ /* 0x000fc60001800000 */
[----:B------:R-:W-:Y:S01]  /*2a20*/  FADD.FTZ R39, R48, R39 ;  /* 0x0000002730277221 */ /* 0x000fe20000010000 */
[----:B------:R-:W-:-:S05]  /*2a30*/  @P0 HADD2.F32 R48, -RZ, R44.H1_H1 ;  /* 0x3000002cff300230 */ /* 0x000fca0000004100 */
[----:B------:R-:W-:-:S07]  /*2a40*/  @P0 FADD.FTZ R39, R48, R39 ;  /* 0x0000002730270221 */ /* 0x000fce0000010000 */
.L_x_5589:
        /* <DEDUP_REMOVED lines=12> */
.L_x_5598:
[----:B------:R-:W-:-:S07]  /*2b10*/  MOV R48, R22 ;  /* 0x0000001600307202 */ /* 0x000fce0000000f00 */
.L_x_5599:
[----:B------:R-:W-:Y:S05]  /*2b20*/  BSYNC B1 ;  /* 0x0000000000017941 */ /* 0x000fea0003800000 */
.L_x_5597:
        /* <DEDUP_REMOVED lines=16> */
.L_x_5603:
[----:B------:R-:W-:Y:S05]  /*2c30*/  BSYNC B2 ;  /* 0x0000000000027941 */ /* 0x000fea0003800000 */
.L_x_5602:
        /* <DEDUP_REMOVED lines=44> */
.L_x_5601:
[----:B------:R-:W-:Y:S05]  /*2f00*/  BSYNC B1 ;  /* 0x0000000000017941 */ /* 0x000fea0003800000 */
.L_x_5600:
        /* <DEDUP_REMOVED lines=11> */
[----:B------:R-:W-:-:S05]  /*2fc0*/  HADD2.F32 R19, -RZ, R45.H0_H0 ;  /* 0x2000002dff137230 */ /* 0x000fca0000004100 */
[----:B------:R-:W-:Y:S01]  /*2fd0*/  FADD.FTZ R52, R19, R52 ;  /* 0x0000003413347221 */ /* 0x000fe20000010000 */
[----:B------:R-:W-:Y:S01]  /*2fe0*/  MOV R19, R61 ;  /* 0x0000003d00137202 */ /* 0x000fe20000000f00 */
[----:B------:R-:W-:Y:S06]  /*2ff0*/  BRA `(.L_x_5605) ;  /* 0x0000000400587947 */ /* 0x000fec0003800000 */
.L_x_5604:
        /* <DEDUP_REMOVED lines=12> */
.L_x_5607:
[----:B------:R-:W-:-:S07]  /*30c0*/  IMAD.MOV.U32 R29, RZ, RZ, R22 ;  /* 0x000000ffff1d7224 */ /* 0x000fce00078e0016 */
.L_x_5608:
[----:B------:R-:W-:Y:S05]  /*30d0*/  BSYNC B1 ;  /* 0x0000000000017941 */ /* 0x000fea0003800000 */
.L_x_5606:
        /* <DEDUP_REMOVED lines=16> */
.L_x_5612:
[----:B------:R-:W-:Y:S05]  /*31e0*/  BSYNC B2 ;  /* 0x0000000000027941 */ /* 0x000fea0003800000 */
.L_x_5611:
        /* <DEDUP_REMOVED lines=44> */
.L_x_5610:
[----:B------:R-:W-:Y:S05]  /*34b0*/  BSYNC B1 ;  /* 0x0000000000017941 */ /* 0x000fea0003800000 */
.L_x_5609:
        /* <DEDUP_REMOVED lines=10> */
.L_x_5605:
        /* <DEDUP_REMOVED lines=12> */
.L_x_5614:
[----:B------:R-:W-:-:S07]  /*3620*/  IMAD.MOV.U32 R48, RZ, RZ, R22 ;  /* 0x000000ffff307224 */ /* 0x000fce00078e0016 */
.L_x_5615:
[----:B------:R-:W-:Y:S05]  /*3630*/  BSYNC B1 ;  /* 0x0000000000017941 */ /* 0x000fea0003800000 */
.L_x_5613:
        /* <DEDUP_REMOVED lines=16> */
.L_x_5619:
[----:B------:R-:W-:Y:S05]  /*3740*/  BSYNC B2 ;  /* 0x0000000000027941 */ /* 0x000fea0003800000 */
.L_x_5618:
        /* <DEDUP_REMOVED lines=44> */
.L_x_5617:
[----:B------:R-:W-:Y:S05]  /*3a10*/  BSYNC B1 ;  /* 0x0000000000017941 */ /* 0x000fea0003800000 */
.L_x_5616:
        /* <DEDUP_REMOVED lines=15> */
.L_x_5620:
        /* <DEDUP_REMOVED lines=12> */
.L_x_5623:
[----:B------:R-:W-:-:S07]  /*3bd0*/  IMAD.MOV.U32 R30, RZ, RZ, R22 ;  /* 0x000000ffff1e7224 */ /* 0x000fce00078e0016 */
.L_x_5624:
[----:B------:R-:W-:Y:S05]  /*3be0*/  BSYNC B1 ;  /* 0x0000000000017941 */ /* 0x000fea0003800000 */
.L_x_5622:
        /* <DEDUP_REMOVED lines=16> */
.L_x_5628:
[----:B------:R-:W-:Y:S05]  /*3cf0*/  BSYNC B2 ;  /* 0x0000000000027941 */ /* 0x000fea0003800000 */
.L_x_5627:
        /* <DEDUP_REMOVED lines=44> */
.L_x_5626:
[----:B------:R-:W-:Y:S05]  /*3fc0*/  BSYNC B1 ;  /* 0x0000000000017941 */ /* 0x000fea0003800000 */
.L_x_5625:
        /* <DEDUP_REMOVED lines=10> */
.L_x_5621:
        /* <DEDUP_REMOVED lines=12> */
.L_x_5630:
[----:B------:R-:W-:-:S07]  /*4130*/  IMAD.MOV.U32 R62, RZ, RZ, R22 ;  /* 0x000000ffff3e7224 */ /* 0x000fce00078e0016 */
.L_x_5631:
[----:B------:R-:W-:Y:S05]  /*4140*/  BSYNC B1 ;  /* 0x0000000000017941 */ /* 0x000fea0003800000 */
.L_x_5629:
        /* <DEDUP_REMOVED lines=16> */
.L_x_5635:
[----:B------:R-:W-:Y:S05]  /*4250*/  BSYNC B2 ;  /* 0x0000000000027941 */ /* 0x000fea0003800000 */
.L_x_5634:
        /* <DEDUP_REMOVED lines=44> */
.L_x_5633:
[----:B------:R-:W-:Y:S05]  /*4520*/  BSYNC B1 ;  /* 0x0000000000017941 */ /* 0x000fea0003800000 */
.L_x_5632:
        /* <DEDUP_REMOVED lines=11> */
[----:B------:R-:W-:-:S05]  /*45e0*/  HADD2.F32 R19, -RZ, R46.H0_H0 ;  /* 0x2000002eff137230 */ /* 0x000fca0000004100 */
[----:B------:R-:W-:Y:S01]  /*45f0*/  FADD.FTZ R62, R19, R62 ;  /* 0x0000003e133e7221 */ /* 0x000fe20000010000 */
[----:B------:R-:W-:Y:S01]  /*4600*/  IMAD.MOV.U32 R19, RZ, RZ, R48 ;  /* 0x000000ffff137224 */ /* 0x000fe200078e0030 */
[----:B------:R-:W-:Y:S06]  /*4610*/  BRA `(.L_x_5637) ;  /* 0x0000000400587947 */ /* 0x000fec0003800000 */
.L_x_5636:
        /* <DEDUP_REMOVED lines=12> */
.L_x_5639:
[----:B------:R-:W-:-:S07]  /*46e0*/  MOV R31, R22 ;  /* 0x00000016001f7202 */ /* 0x000fce0000000f00 */
.L_x_5640:
[----:B------:R-:W-:Y:S05]  /*46f0*/  BSYNC B1 ;  /* 0x0000000000017941 */ /* 0x000fea0003800000 */
.L_x_5638:
        /* <DEDUP_REMOVED lines=16> */
.L_x_5644:
[----:B------:R-:W-:Y:S05]  /*4800*/  BSYNC B2 ;  /* 0x0000000000027941 */ /* 0x000fea0003800000 */
.L_x_5643:
        /* <DEDUP_REMOVED lines=44> */
.L_x_5642:
[----:B------:R-:W-:Y:S05]  /*4ad0*/  BSYNC B1 ;  /* 0x0000000000017941 */ /* 0x000fea0003800000 */
.L_x_5641:
        /* <DEDUP_REMOVED lines=10> */
.L_x_5637:
        /* <DEDUP_REMOVED lines=12> */
.L_x_5646:
[----:B------:R-:W-:-:S07]  /*4c40*/  MOV R71, R22 ;  /* 0x0000001600477202 */ /* 0x000fce0000000f00 */
.L_x_5647:
[----:B------:R-:W-:Y:S05]  /*4c50*/  BSYNC B1 ;  /* 0x0000000000017941 */ /* 0x000fea0003800000 */
.L_x_5645:
        /* <DEDUP_REMOVED lines=16> */
.L_x_5651:
[----:B------:R-:W-:Y:S05]  /*4d60*/  BSYNC B2 ;  /* 0x0000000000027941 */ /* 0x000fea0003800000 */
.L_x_5650:
        /* <DEDUP_REMOVED lines=44> */
.L_x_5649:
[----:B------:R-:W-:Y:S05]  /*5030*/  BSYNC B1 ;  /* 0x0000000000017941 */ /* 0x000fea0003800000 */
.L_x_5648:
        /* <DEDUP_REMOVED lines=13> */
.L_x_5652:
        /* <DEDUP_REMOVED lines=12> */
.L_x_5655:
[----:B------:R-:W-:-:S07]  /*51d0*/  IMAD.MOV.U32 R32, RZ, RZ, R22 ;  /* 0x000000ffff207224 */ /* 0x000fce00078e0016 */
.L_x_5656:
[----:B------:R-:W-:Y:S05]  /*51e0*/  BSYNC B1 ;  /* 0x0000000000017941 */ /* 0x000fea0003800000 */
.L_x_5654:
        /* <DEDUP_REMOVED lines=16> */
.L_x_5660:
[----:B------:R-:W-:Y:S05]  /*52f0*/  BSYNC B2 ;  /* 0x0000000000027941 */ /* 0x000fea0003800000 */
.L_x_5659:
        /* <DEDUP_REMOVED lines=44> */
.L_x_5658:
[----:B------:R-:W-:Y:S05]  /*55c0*/  BSYNC B1 ;  /* 0x0000000000017941 */ /* 0x000fea0003800000 */
.L_x_5657:
        /* <DEDUP_REMOVED lines=10> */
.L_x_5653:
        /* <DEDUP_REMOVED lines=12> */
.L_x_5662:
[----:B------:R-:W-:-:S07]  /*5730*/  IMAD.MOV.U32 R50, RZ, RZ, R22 ;  /* 0x000000ffff327224 */ /* 0x000fce00078e0016 */
.L_x_5663:
[----:B------:R-:W-:Y:S05]  /*5740*/  BSYNC B1 ;  /* 0x0000000000017941 */ /* 0x000fea0003800000 */
.L_x_5661:
        /* <DEDUP_REMOVED lines=16> */
.L_x_5667:
[----:B------:R-:W-:Y:S05]  /*5850*/  BSYNC B2 ;  /* 0x0000000000027941 */ /* 0x000fea0003800000 */
.L_x_5666:
        /* <DEDUP_REMOVED lines=44> */
.L_x_5665:
[----:B------:R-:W-:Y:S05]  /*5b20*/  BSYNC B1 ;  /* 0x0000000000017941 */ /* 0x000fea0003800000 */
.L_x_5664:
[----:B------:R-:W-:-:S05]  /*5b30*/  I2FP.F32.U32 R50, R50 ;  /* 0x0000003200327245 */ /* 0x000fca0000201000 */
[----:B------:R-:W-:Y:S01]  /*5b40*/  FFMA.FTZ R19, R50, R89, 1.1641532182693481445e-10 ;  /* 0x2f00000032137423 */ /* 0x000fe20000010059 */
[----:B------:R-:W-:-:S04]  /*5b50*/  HADD2.F32 R50, -RZ, R51.H0_H0 ;  /* 0x20000033ff327230 */ /* 0x000fc80000004100 */
[----:B------:R-:W-:Y:S01]  /*5b60*/  FSETP.GTU.FTZ.AND P4, PT, R19, R88, PT ;  /* 0x000000581300720b */ /* 0x000fe20003f9c000 */
[----:B------:R-:W-:-:S05]  /*5b70*/  FMUL.FTZ R50, R50, R87 ;  /* 0x0000005732327220 */ /* 0x000fca0000410000 */
        /* <DEDUP_REMOVED lines=8> */
.L_x_5668:
        /* <DEDUP_REMOVED lines=12> */
.L_x_5671:
[----:B------:R-:W-:-:S07]  /*5cc0*/  IMAD.MOV.U32 R33, RZ, RZ, R22 ;  /* 0x000000ffff217224 */ /* 0x000fce00078e0016 */
.L_x_5672:
[----:B------:R-:W-:Y:S05]  /*5cd0*/  BSYNC B1 ;  /* 0x0000000000017941 */ /* 0x000fea0003800000 */
.L_x_5670:
        /* <DEDUP_REMOVED lines=16> */
.L_x_5676:
[----:B------:R-:W-:Y:S05]  /*5de0*/  BSYNC B2 ;  /* 0x0000000000027941 */ /* 0x000fea0003800000 */
.L_x_5675:
        /* <DEDUP_REMOVED lines=44> */
.L_x_5674:
[----:B------:R-:W-:Y:S05]  /*60b0*/  BSYNC B1 ;  /* 0x0000000000017941 */ /* 0x000fea0003800000 */
.L_x_5673:
        /* <DEDUP_REMOVED lines=10> */
.L_x_5669:
        /* <DEDUP_REMOVED lines=12> */
.L_x_5678:
[----:B------:R-:W-:-:S07]  /*6220*/  IMAD.MOV.U32 R50, RZ, RZ, R22 ;  /* 0x000000ffff327224 */ /* 0x000fce00078e0016 */
.L_x_5679:
[----:B------:R-:W-:Y:S05]  /*6230*/  BSYNC B1 ;  /* 0x0000000000017941 */ /* 0x000fea0003800000 */
.L_x_5677:
        /* <DEDUP_REMOVED lines=16> */
.L_x_5683:
[----:B------:R-:W-:Y:S05]  /*6340*/  BSYNC B2 ;  /* 0x0000000000027941 */ /* 0x000fea0003800000 */
.L_x_5682:
        /* <DEDUP_REMOVED lines=44> */
.L_x_5681:
[----:B------:R-:W-:Y:S05]  /*6610*/  BSYNC B1 ;  /* 0x0000000000017941 */ /* 0x000fea0003800000 */
.L_x_5680:
        /* <DEDUP_REMOVED lines=13> */
.L_x_5684:
        /* <DEDUP_REMOVED lines=12> */
.L_x_5687:
[----:B------:R-:W-:-:S07]  /*67b0*/  MOV R34, R22 ;  /* 0x0000001600227202 */ /* 0x000fce0000000f00 */
.L_x_5688:
[----:B------:R-:W-:Y:S05]  /*67c0*/  BSYNC B1 ;  /* 0x0000000000017941 */ /* 0x000fea0003800000 */
.L_x_5686:
        /* <DEDUP_REMOVED lines=16> */
.L_x_5692:
[----:B------:R-:W-:Y:S05]  /*68d0*/  BSYNC B2 ;  /* 0x0000000000027941 */ /* 0x000fea0003800000 */
.L_x_5691:
        /* <DEDUP_REMOVED lines=44> */
.L_x_5690:
[----:B------:R-:W-:Y:S05]  /*6ba0*/  BSYNC B1 ;  /* 0x0000000000017941 */ /* 0x000fea0003800000 */
.L_x_5689:
[----:B------:R-:W-:-:S05]  /*6bb0*/  I2FP.F32.U32 R34, R34 ;  /* 0x0000002200227245 */ /* 0x000fca0000201000 */
[----:B------:R-:W-:Y:S01]  /*6bc0*/  FFMA.FTZ R89, R34, R89, 1.1641532182693481445e-10 ;  /* 0x2f00000022597423 */ /* 0x000fe20000010059 */
[----:B------:R-:W-:-:S04]  /*6bd0*/  HADD2.F32 R34, -RZ, R43.H1_H1 ;  /* 0x3000002bff227230 */ /* 0x000fc80000004100 */
[----:B------:R-:W-:Y:S01]  /*6be0*/  FSETP.GTU.FTZ.AND P2, PT, R89, R88, PT ;  /* 0x000000585900720b */ /* 0x000fe20003f5c000 */
[----:B------:R-:W-:-:S05]  /*6bf0*/  FMUL.FTZ R34, R34, R87 ;  /* 0x0000005722227220 */ /* 0x000fca0000410000 */
[----:B------:R-:W-:-:S05]  /*6c00*/  FSEL R34, R34, RZ, !P2 ;  /* 0x000000ff22227208 */ /* 0x000fca0005000000 */
[----:B------:R-:W-:Y:S01]  /*6c10*/  FADD.FTZ R81, R34, R81 ;  /* 0x0000005122517221 */ /* 0x000fe20000010000 */
[----:B------:R-:W-:-:S05]  /*6c20*/  @P0 HADD2.F32 R34, -RZ, R47.H1_H1 ;  /* 0x3000002fff220230 */ /* 0x000fca0000004100 */
[----:B------:R-:W-:Y:S01]  /*6c30*/  @P0 FADD.FTZ R81, R34, R81 ;  /* 0x0000005122510221 */ /* 0x000fe20000010000 */
[----:B------:R-:W-:-:S07]  /*6c40*/  SEL R34, RZ, 0x1, P2 ;  /* 0x00000001ff227807 */ /* 0x000fce0001000000 */
.L_x_5685:
[----:B------:R-:W-:Y:S02]  /*6c50*/  LEA R88, P0, R25, UR12, 0x4 ;  /* 0x0000000c19587c11 */ /* 0x000fe4000f8020ff */
[----:B------:R-:W-:Y:S02]  /*6c60*/  F2FP.F16.F32.PACK_AB R51, R81, R72 ;  /* 0x000000485133723e */ /* 0x000fe400000000ff */
[----:B------:R-:W-:Y:S02]  /*6c70*/  LEA.HI.X R89, R25, UR13, RZ, 0x4, P0 ;  /* 0x0000000d19597c11 */ /* 0x000fe400080f24ff */
[----:B------:R-:W-:Y:S02]  /*6c80*/  F2FP.F16.F32.PACK_AB R50, R71, R62 ;  /* 0x0000003e4732723e */ /* 0x000fe400000000ff */
[----:B------:R-:W-:Y:S02]  /*6c90*/  F2FP.F16.F32.PACK_AB R49, R61, R52 ;  /* 0x000000343d31723e */ /* 0x000fe400000000ff */
[----:B------:R-:W-:-:S02]  /*6ca0*/  F2FP.F16.F32.PACK_AB R48, R39, R26 ;  /* 0x0000001a2730723e */ /* 0x000fc400000000ff */
[----:B------:R-:W-:Y:S02]  /*6cb0*/  SEL R87, RZ, 0x1000000, P5 ;  /* 0x01000000ff577807 */ /* 0x000fe40002800000 */
[C---:B------:R-:W-:Y:S01]  /*6cc0*/  LOP3.LUT P6, RZ, R23.reuse, 0x8, RZ, 0xc0, !PT ;  /* 0x0000000817ff7812 */ /* 0x040fe200078cc0ff */
[----:B------:R0:W-:Y:S01]  /*6cd0*/  STG.E.128 desc[UR4][R88.64], R48 ;  /* 0x0000003058007986 */ /* 0x0001e2000c101d04 */
[----:B------:R-:W-:Y:S02]  /*6ce0*/  LOP3.LUT P5, RZ, R23, 0x4, RZ, 0xc0, !PT ;  /* 0x0000000417ff7812 */ /* 0x000fe400078ac0ff */
[----:B------:R-:W-:Y:S02]  /*6cf0*/  SEL R96, RZ, 0x100, P3 ;  /* 0x00000100ff607807 */ /* 0x000fe40001800000 */
[----:B------:R-:W-:Y:S02]  /*6d00*/  SEL R95, RZ, 0x1, P5 ;  /* 0x00000001ff5f7807 */ /* 0x000fe40002800000 */
[----:B------:R-:W-:-:S02]  /*6d10*/  SEL R93, RZ, 0x1, P6 ;  /* 0x00000001ff5d7807 */ /* 0x000fc40003000000 */
[C---:B------:R-:W-:Y:S02]  /*6d20*/  LOP3.LUT P0, RZ, R23.reuse, 0x1, RZ, 0xc0, !PT ;  /* 0x0000000117ff7812 */ /* 0x040fe4000780c0ff */
[----:B------:R-:W-:Y:S02]  /*6d30*/  LOP3.LUT P2, RZ, R23, 0x10, RZ, 0xc0, !PT ;  /* 0x0000001017ff7812 */ /* 0x000fe4000784c0ff */
[----:B------:R-:W-:Y:S02]  /*6d40*/  SEL R97, RZ, 0x1, P0 ;  /* 0x00000001ff617807 */ /* 0x000fe40000000000 */
[----:B0-----:R-:W-:Y:S01]  /*6d50*/  SEL R48, RZ, 0x10000, P4 ;  /* 0x00010000ff307807 */ /* 0x001fe20002000000 */
[----:B------:R-:W-:Y:S01]  /*6d60*/  IMAD.WIDE.U32 R50, R95, 0x10000, RZ ;  /* 0x000100005f327825 */ /* 0x000fe200078e00ff */
[----:B------:R-:W-:Y:S02]  /*6d70*/  LOP3.LUT P4, RZ, R23, 0x2, RZ, 0xc0, !PT ;  /* 0x0000000217ff7812 */ /* 0x000fe4000788c0ff */
[----:B------:R-:W-:Y:S01]  /*6d80*/  LOP3.LUT R87, R96, R87, R48, 0xfe, !PT ;  /* 0x0000005760577212 */ /* 0x000fe200078efe30 */
[----:B------:R-:W-:Y:S01]  /*6d90*/  IMAD.WIDE.U32 R88, R93, 0x100, RZ ;  /* 0x000001005d587825 */ /* 0x000fe200078e00ff */
[----:B------:R-:W-:-:S03]  /*6da0*/  SEL R94, RZ, 0x1, P4 ;  /* 0x00000001ff5e7807 */ /* 0x000fc60002000000 */
[----:B------:R-:W-:Y:S02]  /*6db0*/  IMAD.SHL.U32 R93, R25, 0x8, RZ ;  /* 0x00000008195d7824 */ /* 0x000fe400078e00ff */
[----:B------:R-:W-:-:S05]  /*6dc0*/  IMAD.WIDE.U32 R48, R94, 0x1000000, RZ ;  /* 0x010000005e307825 */ /* 0x000fca00078e00ff */
[----:B------:R-:W-:Y:S02]  /*6dd0*/  LOP3.LUT R87, R49, R87, R97, 0xfe, !PT ;  /* 0x0000005731577212 */ /* 0x000fe400078efe61 */
[----:B------:R-:W-:Y:S02]  /*6de0*/  LOP3.LUT R48, R88, R48, R50, 0xfe, !PT ;  /* 0x0000003058307212 */ /* 0x000fe400078efe32 */
[----:B------:R-:W-:Y:S02]  /*6df0*/  SEL R49, RZ, 0x1, P2 ;  /* 0x00000001ff317807 */ /* 0x000fe40001000000 */
[----:B------:R-:W-:Y:S02]  /*6e00*/  LOP3.LUT R51, R89, R87, R51, 0xfe, !PT ;  /* 0x0000005759337212 */ /* 0x000fe400078efe33 */
[----:B------:R-:W-:Y:S02]  /*6e10*/  LOP3.LUT R50, R48, R49, RZ, 0xfc, !PT ;  /* 0x0000003130327212 */ /* 0x000fe400078efcff */
[----:B------:R-:W-:-:S02]  /*6e20*/  SHF.L.U64.HI R87, R25, 0x3, RZ ;  /* 0x0000000319577819 */ /* 0x000fc400000102ff */
        /* <DEDUP_REMOVED lines=8> */
[----:B------:R-:W-:-:S03]  /*6eb0*/  IMAD.WIDE.U32 R50, R50, 0x10000, RZ ;  /* 0x0001000032327825 */ /* 0x000fc600078e00ff */
[----:B------:R-:W-:Y:S02]  /*6ec0*/  PRMT R49, R49, 0x4210, R48 ;  /* 0x0000421031317816 */ /* 0x000fe40000000030 */
[----:B------:R-:W-:-:S04]  /*6ed0*/  PRMT R48, R32, 0x7104, RZ ;  /* 0x0000710420307816 */ /* 0x000fc800000000ff */
[----:B------:R-:W-:Y:S02]  /*6ee0*/  LOP3.LUT R88, R49, 0xff00, R48, 0xf8, !PT ;  /* 0x0000ff0031587812 */ /* 0x000fe400078ef830 */
[----:B------:R-:W-:Y:S02]  /*6ef0*/  LOP3.LUT R48, R30, 0xff, RZ, 0xc0, !PT ;  /* 0x000000ff1e307812 */ /* 0x000fe400078ec0ff */
[----:B------:R-:W-:Y:S02]  /*6f00*/  LOP3.LUT R95, R88, 0xff, R31, 0xf8, !PT ;  /* 0x000000ff585f7812 */ /* 0x000fe400078ef81f */
[----:B------:R-:W-:Y:S01]  /*6f10*/  LOP3.LUT R88, R28, 0xff, RZ, 0xc0, !PT ;  /* 0x000000ff1c587812 */ /* 0x000fe200078ec0ff */
[----:B------:R-:W-:-:S04]  /*6f20*/  IMAD.WIDE.U32 R48, R48, 0x1000000, RZ ;  /* 0x0100000030307825 */ /* 0x000fc800078e00ff */
        /* <DEDUP_REMOVED lines=8> */
.L_x_5693:
[----:B------:R-:W-:-:S07]  /*6fb0*/  VIADD R87, R25, 0x80 ;  /* 0x0000008019577836 */ /* 0x000fce0000000000 */
.L_x_5564:
[----:B------:R-:W-:Y:S05]  /*6fc0*/  BSYNC B0 ;  /* 0x0000000000007941 */ /* 0x000fea0003800000 */
.L_x_5563:
[----:B------:R-:W-:Y:S01]  /*6fd0*/  LOP3.LUT P0, RZ, R23, 0x200, RZ, 0xc0, !PT ;  /* 0x0000020017ff7812 */ /* 0x000fe2000780c0ff */
[----:B------:R-:W-:-:S12]  /*6fe0*/  BSSY B0, `(.L_x_5694) ;  /* 0x00005ce000007945 */ /* 0x000fd80003800000 */
[----:B------:R-:W-:Y:S05]  /*6ff0*/  @!P0 BRA `(.L_x_5695) ;  /* 0x0000005c00308947 */ /* 0x000fea0003800000 */
[----:B------:R-:W2:Y:S01]  /*7000*/  LDC.64 R94, c[0x0][0x228] ;  /* 0x00008a00ff5e7b82 */ /* 0x000ea20000000a00 */
[----:B------:R-:W-:-:S04]  /*7010*/  ISETP.NE.U32.AND P0, PT, RZ, UR8, PT ;  /* 0x00000008ff007c0c */ /* 0x000fc8000bf05070 */
[----:B------:R-:W-:-:S03]  /*7020*/  ISETP.NE.AND.EX P0, PT, RZ, UR9, PT, P0 ;  /* 0x00000009ff007c0c */ /* 0x000fc6000bf05300 */
[----:B-1----:R-:W1:Y:S10]  /*7030*/  LDC.64 R88, c[0x0][0x220] ;  /* 0x00008800ff587b82 */ /* 0x002e740000000a00 */
[----:B0-----:R-:W-:-:S04]  /*7040*/  @P0 LEA R48, P1, R87, UR8, 0x4 ;  /* 0x0000000857300c11 */ /* 0x001fc8000f8220ff */
[----:B------:R-:W-:Y:S02]  /*7050*/  @P0 LEA.HI.X R49, R87, UR9, RZ, 0x4, P1 ;  /* 0x0000000957310c11 */ /* 0x000fe400088f24ff */
[----:B--2---:R-:W-:-:S03]  /*7060*/  ISETP.NE.U32.AND P1, PT, R94, RZ, PT ;  /* 0x000000ff5e00720c */ /* 0x004fc60003f25070 */
        /* <DEDUP_REMOVED lines=19> */
.L_x_5697:
[----:B------:R-:W-:-:S07]  /*71a0*/  MOV R35, R22 ;  /* 0x0000001600237202 */ /* 0x000fce0000000f00 */
.L_x_5698:
[----:B------:R-:W-:Y:S05]  /*71b0*/  BSYNC B1 ;  /* 0x0000000000017941 */ /* 0x000fea0003800000 */
.L_x_5696:
        /* <DEDUP_REMOVED lines=16> */
.L_x_5702:
[----:B------:R-:W-:Y:S05]  /*72c0*/  BSYNC B2 ;  /* 0x0000000000027941 */ /* 0x000fea0003800000 */
.L_x_5701:
        /* <DEDUP_REMOVED lines=44> */
.L_x_5700:
[----:B------:R-:W-:Y:S05]  /*7590*/  BSYNC B1 ;  /* 0x0000000000017941 */ /* 0x000fea0003800000 */
.L_x_5699:
[----:B------:R-:W0:Y:S01]  /*75a0*/  LDC R89, c[0x0][0x294] ;  /* 0x0000a500ff597b82 */ /* 0x000e220000000800 */
[----:B------:R-:W-:Y:S01]  /*75b0*/  I2FP.F32.U32 R54, R35 ;  /* 0x0000002300367245 */ /* 0x000fe20000201000 */
[----:B------:R-:W-:Y:S01]  /*75c0*/  IMAD.MOV.U32 R93, RZ, RZ, 0x2f800000 ;  /* 0x2f800000ff5d7424 */ /* 0x000fe200078e00ff */
[----:B------:R-:W-:Y:S01]  /*75d0*/  ISETP.NE.U32.AND P2, PT, R94, RZ, PT ;  /* 0x000000ff5e00720c */ /* 0x000fe20003f45070 */
[----:B-----5:R-:W-:Y:S01]  /*75e0*/  HADD2.F32 R19, -RZ, R48.H0_H0 ;  /* 0x20000030ff137230 */ /* 0x020fe20000004100 */
[----:B------:R-:W-:Y:S01]  /*75f0*/  LOP3.LUT R23, R23, 0xffffffef, RZ, 0xc0, !PT ;  /* 0xffffffef17177812 */ /* 0x000fe200078ec0ff */
[----:B------:R-:W-:Y:S01]  /*7600*/  FFMA.FTZ R54, R54, R93, 1.1641532182693481445e-10 ;  /* 0x2f00000036367423 */ /* 0x000fe2000001005d */
[----:B------:R-:W-:Y:S01]  /*7610*/  ISETP.NE.AND.EX P2, PT, R95, RZ, PT, P2 ;  /* 0x000000ff5f00720c */ /* 0x000fe20003f45320 */
[----:B------:R-:W1:Y:S03]  /*7620*/  LDC R88, c[0x0][0x298] ;  /* 0x0000a600ff587b82 */ /* 0x000e660000000800 */
[----:B0-----:R-:W-:Y:S01]  /*7630*/  FSETP.GTU.FTZ.AND P3, PT, R54, R89, PT ;  /* 0x000000593600720b */ /* 0x001fe20003f7c000 */
[----:B-1----:R-:W-:-:S12]  /*7640*/  FMUL.FTZ R19, R19, R88 ;  /* 0x0000005813137220 */ /* 0x002fd80000410000 */
        /* <DEDUP_REMOVED lines=9> */
.L_x_5703:
        /* <DEDUP_REMOVED lines=12> */
.L_x_5706:
[----:B------:R-:W-:-:S07]  /*77a0*/  MOV R27, R22 ;  /* 0x00000016001b7202 */ /* 0x000fce0000000f00 */
.L_x_5707:
[----:B------:R-:W-:Y:S05]  /*77b0*/  BSYNC B1 ;  /* 0x0000000000017941 */ /* 0x000fea0003800000 */
.L_x_5705:
        /* <DEDUP_REMOVED lines=16> */
.L_x_5711:
[----:B------:R-:W-:Y:S05]  /*78c0*/  BSYNC B2 ;  /* 0x0000000000027941 */ /* 0x000fea0003800000 */
.L_x_5710:
        /* <DEDUP_REMOVED lines=44> */
.L_x_5709:
[----:B------:R-:W-:Y:S05]  /*7b90*/  BSYNC B1 ;  /* 0x0000000000017941 */ /* 0x000fea0003800000 */
.L_x_5708:
        /* <DEDUP_REMOVED lines=10> */
.L_x_5704:
        /* <DEDUP_REMOVED lines=12> */
.L_x_5713:
[----:B------:R-:W-:-:S07]  /*7d00*/  MOV R53, R22 ;  /* 0x0000001600357202 */ /* 0x000fce0000000f00 */
.L_x_5714:
[----:B------:R-:W-:Y:S05]  /*7d10*/  BSYNC B1 ;  /* 0x0000000000017941 */ /* 0x000fea0003800000 */
.L_x_5712:
        /* <DEDUP_REMOVED lines=16> */
.L_x_5718:
[----:B------:R-:W-:Y:S05]  /*7e20*/  BSYNC B2 ;  /* 0x0000000000027941 */ /* 0x000fea0003800000 */
.L_x_5717:
        /* <DEDUP_REMOVED lines=44> */
.L_x_5716:
[----:B------:R-:W-:Y:S05]  /*80f0*/  BSYNC B1 ;  /* 0x0000000000017941 */ /* 0x000fea0003800000 */
.L_x_5715:
        /* <DEDUP_REMOVED lines=15> */
.L_x_5719:
        /* <DEDUP_REMOVED lines=12> */
.L_x_5722:
[----:B------:R-:W-:-:S07]  /*82b0*/  IMAD.MOV.U32 R28, RZ, RZ, R22 ;  /* 0x000000ffff1c7224 */ /* 0x000fce00078e0016 */
.L_x_5723:
[----:B------:R-:W-:Y:S05]  /*82c0*/  BSYNC B1 ;  /* 0x0000000000017941 */ /* 0x000fea0003800000 */
.L_x_5721:
        /* <DEDUP_REMOVED lines=16> */
.L_x_5727:
[----:B------:R-:W-:Y:S05]  /*83d0*/  BSYNC B2 ;  /* 0x0000000000027941 */ /* 0x000fea0003800000 */
.L_x_5726:
        /* <DEDUP_REMOVED lines=44> */
.L_x_5725:
[----:B------:R-:W-:Y:S05]  /*86a0*/  BSYNC B1 ;  /* 0x0000000000017941 */ /* 0x000fea0003800000 */
.L_x_5724:
[----:B------:R-:W-:Y:S01]  /*86b0*/  I2FP.F32.U32 R28, R28 ;  /* 0x0000001c001c7245 */ /* 0x000fe20000201000 */
[----:B------:R-:W-:-:S04]  /*86c0*/  HADD2.F32 R63, -RZ, R40.H1_H1 ;  /* 0x30000028ff3f7230 */ /* 0x000fc80000004100 */
[----:B------:R-:W-:Y:S01]  /*86d0*/  FFMA.FTZ R28, R28, R93, 1.1641532182693481445e-10 ;  /* 0x2f0000001c1c7423 */ /* 0x000fe2000001005d */
[----:B------:R-:W-:-:S04]  /*86e0*/  FMUL.FTZ R48, R63, R88 ;  /* 0x000000583f307220 */ /* 0x000fc80000410000 */
[----:B------:R-:W-:-:S04]  /*86f0*/  FSETP.GTU.FTZ.AND P3, PT, R28, R89, PT ;  /* 0x000000591c00720b */ /* 0x000fc80003f7c000 */
[----:B------:R-:W-:Y:S02]  /*8700*/  FSEL R48, R48, RZ, !P3 ;  /* 0x000000ff30307208 */ /* 0x000fe40005800000 */
[----:B------:R-:W-:-:S03]  /*8710*/  SEL R28, RZ, 0x1, P3 ;  /* 0x00000001ff1c7807 */ /* 0x000fc60001800000 */
[----:B------:R-:W-:Y:S01]  /*8720*/  FADD.FTZ R53, R48, R53 ;  /* 0x0000003530357221 */ /* 0x000fe20000010000 */
[----:B------:R-:W-:-:S05]  /*8730*/  @P0 HADD2.F32 R48, -RZ, R44.H1_H1 ;  /* 0x3000002cff300230 */ /* 0x000fca0000004100 */
[----:B------:R-:W-:-:S07]  /*8740*/  @P0 FADD.FTZ R53, R48, R53 ;  /* 0x0000003530350221 */ /* 0x000fce0000010000 */
.L_x_5720:
        /* <DEDUP_REMOVED lines=12> */
.L_x_5729:
[----:B------:R-:W-:-:S07]  /*8810*/  IMAD.MOV.U32 R48, RZ, RZ, R22 ;  /* 0x000000ffff307224 */ /* 0x000fce00078e0016 */
.L_x_5730:
[----:B------:R-:W-:Y:S05]  /*8820*/  BSYNC B1 ;  /* 0x0000000000017941 */ /* 0x000fea0003800000 */
.L_x_5728:
        /* <DEDUP_REMOVED lines=16> */
.L_x_5734:
[----:B------:R-:W-:Y:S05]  /*8930*/  BSYNC B2 ;  /* 0x0000000000027941 */ /* 0x000fea0003800000 */
.L_x_5733:
        /* <DEDUP_REMOVED lines=11> */
[----:B------:R-:W-:Y:S01]  /*89f0*/  IMAD.WIDE.U32 R96, R63, -0x326172a9, RZ ;  /* 0xcd9e8d573f607825 */ /* 0x000fe200078e00ff */
[----:B------:R-:W-:-:S04]  /*8a00*/  HFMA2.MMA R63, -RZ, RZ, 0, 0 ;  /* 0x00000000ff3f7435 */ /* 0x000fc800000001ff */
        /* <DEDUP_REMOVED lines=31> */
.L_x_5732:
[----:B------:R-:W-:Y:S05]  /*8c00*/  BSYNC B1 ;  /* 0x0000000000017941 */ /* 0x000fea0003800000 */
.L_x_5731:
        /* <DEDUP_REMOVED lines=11> */
[----:B------:R-:W-:-:S05]  /*8cc0*/  HADD2.F32 R19, -RZ, R45.H0_H0 ;  /* 0x2000002dff137230 */ /* 0x000fca0000004100 */
[----:B------:R-:W-:Y:S01]  /*8cd0*/  FADD.FTZ R54, R19, R54 ;  /* 0x0000003613367221 */ /* 0x000fe20000010000 */
[----:B------:R-:W-:Y:S01]  /*8ce0*/  IMAD.MOV.U32 R19, RZ, RZ, R63 ;  /* 0x000000ffff137224 */ /* 0x000fe200078e003f */
[----:B------:R-:W-:Y:S06]  /*8cf0*/  BRA `(.L_x_5736) ;  /* 0x0000000400587947 */ /* 0x000fec0003800000 */
.L_x_5735:
        /* <DEDUP_REMOVED lines=12> */
.L_x_5738:
[----:B------:R-:W-:-:S07]  /*8dc0*/  IMAD.MOV.U32 R29, RZ, RZ, R22 ;  /* 0x000000ffff1d7224 */ /* 0x000fce00078e0016 */
.L_x_5739:
[----:B------:R-:W-:Y:S05]  /*8dd0*/  BSYNC B1 ;  /* 0x0000000000017941 */ /* 0x000fea0003800000 */
.L_x_5737:
        /* <DEDUP_REMOVED lines=16> */
.L_x_5743:
[----:B------:R-:W-:Y:S05]  /*8ee0*/  BSYNC B2 ;  /* 0x0000000000027941 */ /* 0x000fea0003800000 */
.L_x_5742:
        /* <DEDUP_REMOVED lines=44> */
.L_x_5741:
[----:B------:R-:W-:Y:S05]  /*91b0*/  BSYNC B1 ;  /* 0x0000000000017941 */ /* 0x000fea0003800000 */
.L_x_5740:
        /* <DEDUP_REMOVED lines=10> */
.L_x_5736:
        /* <DEDUP_REMOVED lines=12> */
.L_x_5745:
[----:B------:R-:W-:-:S07]  /*9320*/  IMAD.MOV.U32 R48, RZ, RZ, R22 ;  /* 0x000000ffff307224 */ /* 0x000fce00078e0016 */
.L_x_5746:
[----:B------:R-:W-:Y:S05]  /*9330*/  BSYNC B1 ;  /* 0x0000000000017941 */ /* 0x000fea0003800000 */
.L_x_5744:
        /* <DEDUP_REMOVED lines=16> */
.L_x_5750:
[----:B------:R-:W-:Y:S05]  /*9440*/  BSYNC B2 ;  /* 0x0000000000027941 */ /* 0x000fea0003800000 */
.L_x_5749:
        /* <DEDUP_REMOVED lines=44> */
.L_x_5748:
[----:B------:R-:W-:Y:S05]  /*9710*/  BSYNC B1 ;  /* 0x0000000000017941 */ /* 0x000fea0003800000 */
.L_x_5747:
        /* <DEDUP_REMOVED lines=15> */
.L_x_5751:
        /* <DEDUP_REMOVED lines=12> */
.L_x_5754:
[----:B------:R-:W-:-:S07]  /*98d0*/  MOV R30, R22 ;  /* 0x00000016001e7202 */ /* 0x000fce0000000f00 */
.L_x_5755:
[----:B------:R-:W-:Y:S05]  /*98e0*/  BSYNC B1 ;  /* 0x0000000000017941 */ /* 0x000fea0003800000 */
.L_x_5753:
        /* <DEDUP_REMOVED lines=16> */
.L_x_5759:
[----:B------:R-:W-:Y:S05]  /*99f0*/  BSYNC B2 ;  /* 0x0000000000027941 */ /* 0x000fea0003800000 */
.L_x_5758:
        /* <DEDUP_REMOVED lines=44> */
.L_x_5757:
[----:B------:R-:W-:Y:S05]  /*9cc0*/  BSYNC B1 ;  /* 0x0000000000017941 */ /* 0x000fea0003800000 */
.L_x_5756:
        /* <DEDUP_REMOVED lines=10> */
.L_x_5752:
        /* <DEDUP_REMOVED lines=12> */
.L_x_5761:
[----:B------:R-:W-:-:S07]  /*9e30*/  MOV R64, R22 ;  /* 0x0000001600407202 */ /* 0x000fce0000000f00 */
.L_x_5762:
[----:B------:R-:W-:Y:S05]  /*9e40*/  BSYNC B1 ;  /* 0x0000000000017941 */ /* 0x000fea0003800000 */
.L_x_5760:
        /* <DEDUP_REMOVED lines=16> */
.L_x_5766:
[----:B------:R-:W-:Y:S05]  /*9f50*/  BSYNC B2 ;  /* 0x0000000000027941 */ /* 0x000fea0003800000 */
.L_x_5765:
        /* <DEDUP_REMOVED lines=44> */
.L_x_5764:
[----:B------:R-:W-:Y:S05]  /*a220*/  BSYNC B1 ;  /* 0x0000000000017941 */ /* 0x000fea0003800000 */
.L_x_5763:
        /* <DEDUP_REMOVED lines=15> */
.L_x_5767:
        /* <DEDUP_REMOVED lines=12> */
.L_x_5770:
[----:B------:R-:W-:-:S07]  /*a3e0*/  IMAD.MOV.U32 R31, RZ, RZ, R22 ;  /* 0x000000ffff1f7224 */ /* 0x000fce00078e0016 */
.L_x_5771:
[----:B------:R-:W-:Y:S05]  /*a3f0*/  BSYNC B1 ;  /* 0x0000000000017941 */ /* 0x000fea0003800000 */
.L_x_5769:
        /* <DEDUP_REMOVED lines=16> */
.L_x_5775:
[----:B------:R-:W-:Y:S05]  /*a500*/  BSYNC B2 ;  /* 0x0000000000027941 */ /* 0x000fea0003800000 */
.L_x_5774:
        /* <DEDUP_REMOVED lines=44> */
.L_x_5773:
[----:B------:R-:W-:Y:S05]  /*a7d0*/  BSYNC B1 ;  /* 0x0000000000017941 */ /* 0x000fea0003800000 */
.L_x_5772:
        /* <DEDUP_REMOVED lines=10> */
.L_x_5768:
        /* <DEDUP_REMOVED lines=12> */
.L_x_5777:
[----:B------:R-:W-:-:S07]  /*a940*/  IMAD.MOV.U32 R73, RZ, RZ, R22 ;  /* 0x000000ffff497224 */ /* 0x000fce00078e0016 */
.L_x_5778:
[----:B------:R-:W-:Y:S05]  /*a950*/  BSYNC B1 ;  /* 0x0000000000017941 */ /* 0x000fea0003800000 */
.L_x_5776:
        /* <DEDUP_REMOVED lines=16> */
.L_x_5782:
[----:B------:R-:W-:Y:S05]  /*aa60*/  BSYNC B2 ;  /* 0x0000000000027941 */ /* 0x000fea0003800000 */
.L_x_5781:
        /* <DEDUP_REMOVED lines=44> */
.L_x_5780:
[----:B------:R-:W-:Y:S05]  /*ad30*/  BSYNC B1 ;  /* 0x0000000000017941 */ /* 0x000fea0003800000 */
.L_x_5779:
        /* <DEDUP_REMOVED lines=13> */
.L_x_5783:
        /* <DEDUP_REMOVED lines=12> */
.L_x_5786:
[----:B------:R-:W-:-:S07]  /*aed0*/  IMAD.MOV.U32 R32, RZ, RZ, R22 ;  /* 0x000000ffff207224 */ /* 0x000fce00078e0016 */
.L_x_5787:
[----:B------:R-:W-:Y:S05]  /*aee0*/  BSYNC B1 ;  /* 0x0000000000017941 */ /* 0x000fea0003800000 */
.L_x_5785:
        /* <DEDUP_REMOVED lines=16> */
.L_x_5791:
[----:B------:R-:W-:Y:S05]  /*aff0*/  BSYNC B2 ;  /* 0x0000000000027941 */ /* 0x000fea0003800000 */
.L_x_5790:
        /* <DEDUP_REMOVED lines=44> */
.L_x_5789:
[----:B------:R-:W-:Y:S05]  /*b2c0*/  BSYNC B1 ;  /* 0x0000000000017941 */ /* 0x000fea0003800000 */
.L_x_5788:
        /* <DEDUP_REMOVED lines=10> */
.L_x_5784:
        /* <DEDUP_REMOVED lines=12> */
.L_x_5793:
[----:B------:R-:W-:-:S07]  /*b430*/  IMAD.MOV.U32 R50, RZ, RZ, R22 ;  /* 0x000000ffff327224 */ /* 0x000fce00078e0016 */
.L_x_5794:
[----:B------:R-:W-:Y:S05]  /*b440*/  BSYNC B1 ;  /* 0x0000000000017941 */ /* 0x000fea0003800000 */
.L_x_5792:
        /* <DEDUP_REMOVED lines=16> */
.L_x_5798:
[----:B------:R-:W-:Y:S05]  /*b550*/  BSYNC B2 ;  /* 0x0000000000027941 */ /* 0x000fea0003800000 */
.L_x_5797:
        /* <DEDUP_REMOVED lines=44> */
.L_x_5796:
[----:B------:R-:W-:Y:S05]  /*b820*/  BSYNC B1 ;  /* 0x0000000000017941 */ /* 0x000fea0003800000 */
.L_x_5795:
        /* <DEDUP_REMOVED lines=13> */
.L_x_5799:
        /* <DEDUP_REMOVED lines=12> */
.L_x_5802:
[----:B------:R-:W-:-:S07]  /*b9c0*/  MOV R33, R22 ;  /* 0x0000001600217202 */ /* 0x000fce0000000f00 */
.L_x_5803:
[----:B------:R-:W-:Y:S05]  /*b9d0*/  BSYNC B1 ;  /* 0x0000000000017941 */ /* 0x000fea0003800000 */
.L_x_5801:
        /* <DEDUP_REMOVED lines=16> */
.L_x_5807:
[----:B------:R-:W-:Y:S05]  /*bae0*/  BSYNC B2 ;  /* 0x0000000000027941 */ /* 0x000fea0003800000 */
.L_x_5806:
        /* <DEDUP_REMOVED lines=44> */
.L_x_5805:
[----:B------:R-:W-:Y:S05]  /*bdb0*/  BSYNC B1 ;  /* 0x0000000000017941 */ /* 0x000fea0003800000 */
.L_x_5804:
        /* <DEDUP_REMOVED lines=10> */
.L_x_5800:
        /* <DEDUP_REMOVED lines=12> */
.L_x_5809:
[----:B------:R-:W-:-:S07]  /*bf20*/  MOV R50, R22 ;  /* 0x0000001600327202 */ /* 0x000fce0000000f00 */
.L_x_5810:
[----:B------:R-:W-:Y:S05]  /*bf30*/  BSYNC B1 ;  /* 0x0000000000017941 */ /* 0x000fea0003800000 */
.L_x_5808:
        /* <DEDUP_REMOVED lines=16> */
.L_x_5814:
[----:B------:R-:W-:Y:S05]  /*c040*/  BSYNC B2 ;  /* 0x0000000000027941 */ /* 0x000fea0003800000 */
.L_x_5813:
        /* <DEDUP_REMOVED lines=44> */
.L_x_5812:
[----:B------:R-:W-:Y:S05]  /*c310*/  BSYNC B1 ;  /* 0x0000000000017941 */ /* 0x000fea0003800000 */
.L_x_5811:
        /* <DEDUP_REMOVED lines=11> */
[----:B------:R-:W-:Y:S01]  /*c3d0*/  MOV R19, R49 ;  /* 0x0000003100137202 */ /* 0x000fe20000000f00 */
[----:B------:R-:W-:Y:S06]  /*c3e0*/  BRA `(.L_x_5816) ;  /* 0x0000000400587947 */ /* 0x000fec0003800000 */
.L_x_5815:
        /* <DEDUP_REMOVED lines=12> */
.L_x_5818:
[----:B------:R-:W-:-:S07]  /*c4b0*/  IMAD.MOV.U32 R34, RZ, RZ, R22 ;  /* 0x000000ffff227224 */ /* 0x000fce00078e0016 */
.L_x_5819:
[----:B------:R-:W-:Y:S05]  /*c4c0*/  BSYNC B1 ;  /* 0x0000000000017941 */ /* 0x000fea0003800000 */
.L_x_5817:
        /* <DEDUP_REMOVED lines=16> */
.L_x_5823:
[----:B------:R-:W-:Y:S05]  /*c5d0*/  BSYNC B2 ;  /* 0x0000000000027941 */ /* 0x000fea0003800000 */
.L_x_5822:
        /* <DEDUP_REMOVED lines=44> */
.L_x_5821:
[----:B------:R-:W-:Y:S05]  /*c8a0*/  BSYNC B1 ;  /* 0x0000000000017941 */ /* 0x000fea0003800000 */
.L_x_5820:
        /* <DEDUP_REMOVED lines=10> */
.L_x_5816:
[C---:B------:R-:W-:Y:S02]  /*c950*/  LEA R88, P0, R87.reuse, UR12, 0x4 ;  /* 0x0000000c57587c11 */ /* 0x040fe4000f8020ff */
        /* <DEDUP_REMOVED lines=8> */
[----:B------:R-:W-:Y:S02]  /*c9e0*/  SEL R96, RZ, 0x100, P3 ;  /* 0x00000100ff607807 */ /* 0x000fe40001800000 */
[C---:B------:R-:W-:Y:S02]  /*c9f0*/  LOP3.LUT P6, RZ, R23.reuse, 0x8, RZ, 0xc0, !PT ;  /* 0x0000000817ff7812 */ /* 0x040fe400078cc0ff */
[----:B------:R-:W-:Y:S02]  /*ca00*/  LOP3.LUT P0, RZ, R23, 0x4, RZ, 0xc0, !PT ;  /* 0x0000000417ff7812 */ /* 0x000fe4000780c0ff */
[----:B------:R-:W-:-:S02]  /*ca10*/  SEL R94, RZ, 0x1, P4 ;  /* 0x00000001ff5e7807 */ /* 0x000fc40002000000 */
[----:B------:R-:W-:Y:S02]  /*ca20*/  SEL R93, RZ, 0x1, P0 ;  /* 0x00000001ff5d7807 */ /* 0x000fe40000000000 */
[----:B------:R-:W-:Y:S02]  /*ca30*/  LOP3.LUT P2, RZ, R23, 0x10, RZ, 0xc0, !PT ;  /* 0x0000001017ff7812 */ /* 0x000fe4000784c0ff */
[----:B0-----:R-:W-:Y:S01]  /*ca40*/  SEL R48, RZ, 0x1000000, P5 ;  /* 0x01000000ff307807 */ /* 0x001fe20002800000 */
[----:B------:R-:W-:Y:S01]  /*ca50*/  IMAD.WIDE.U32 R50, R93, 0x10000, RZ ;  /* 0x000100005d327825 */ /* 0x000fe200078e00ff */
[----:B------:R-:W-:Y:S02]  /*ca60*/  LOP3.LUT P5, RZ, R23, 0x1, RZ, 0xc0, !PT ;  /* 0x0000000117ff7812 */ /* 0x000fe400078ac0ff */
[----:B------:R-:W-:Y:S01]  /*ca70*/  LOP3.LUT R96, R96, R48, R95, 0xfe, !PT ;  /* 0x0000003060607212 */ /* 0x000fe200078efe5f */
[----:B------:R-:W-:Y:S01]  /*ca80*/  IMAD.WIDE.U32 R48, R94, 0x1000000, RZ ;  /* 0x010000005e307825 */ /* 0x000fe200078e00ff */
[----:B------:R-:W-:-:S02]  /*ca90*/  SEL R95, RZ, 0x1, P6 ;  /* 0x00000001ff5f7807 */ /* 0x000fc40003000000 */
[----:B------:R-:W-:Y:S01]  /*caa0*/  SEL R97, RZ, 0x1, P5 ;  /* 0x00000001ff617807 */ /* 0x000fe20002800000 */
[C---:B------:R-:W-:Y:S01]  /*cab0*/  IMAD.SHL.U32 R94, R87.reuse, 0x8, RZ ;  /* 0x00000008575e7824 */ /* 0x040fe200078e00ff */
[----:B------:R-:W-:Y:S01]  /*cac0*/  SHF.L.U64.HI R93, R87, 0x3, RZ ;  /* 0x00000003575d7819 */ /* 0x000fe200000102ff */
[----:B------:R-:W-:Y:S01]  /*cad0*/  IMAD.WIDE.U32 R88, R95, 0x100, RZ ;  /* 0x000001005f587825 */ /* 0x000fe200078e00ff */
[----:B------:R-:W-:Y:S02]  /*cae0*/  LOP3.LUT R97, R49, R96, R97, 0xfe, !PT ;  /* 0x0000006031617212 */ /* 0x000fe400078efe61 */
[----:B------:R-:W-:Y:S02]  /*caf0*/  SEL R49, RZ, 0x1, P2 ;  /* 0x00000001ff317807 */ /* 0x000fe40001000000 */
[----:B------:R-:W-:Y:S02]  /*cb00*/  LOP3.LUT R48, R88, R48, R50, 0xfe, !PT ;  /* 0x0000003058307212 */ /* 0x000fe400078efe32 */
[----:B------:R-:W-:-:S02]  /*cb10*/  LOP3.LUT R51, R89, R97, R51, 0xfe, !PT ;  /* 0x0000006159337212 */ /* 0x000fc400078efe33 */
[----:B------:R-:W-:Y:S02]  /*cb20*/  LOP3.LUT R50, R48, R49, RZ, 0xfc, !PT ;  /* 0x0000003130327212 */ /* 0x000fe400078efcff */
        /* <DEDUP_REMOVED lines=16> */
[----:B------:R-:W-:-:S03]  /*cc30*/  IMAD.WIDE.U32 R48, R49, 0x1000000, RZ ;  /* 0x0100000031307825 */ /* 0x000fc600078e00ff */
[----:B------:R-:W-:Y:S02]  /*cc40*/  LOP3.LUT R50, R88, R48, R50, 0xfe, !PT ;  /* 0x0000003058327212 */ /* 0x000fe400078efe32 */
[----:B------:R-:W-:Y:S02]  /*cc50*/  LOP3.LUT R95, R51, R95, R49, 0xfe, !PT ;  /* 0x0000005f335f7212 */ /* 0x000fe400078efe31 */
[----:B------:R-:W-:Y:S02]  /*cc60*/  IADD3 R48, P0, R94, UR16, RZ ;  /* 0x000000105e307c10 */ /* 0x000fe4000ff1e0ff */
[----:B------:R-:W-:Y:S02]  /*cc70*/  LOP3.LUT R89, R95, R89, RZ, 0xfc, !PT ;  /* 0x000000595f597212 */ /* 0x000fe400078efcff */
[----:B------:R-:W-:Y:S02]  /*cc80*/  IADD3.X R49, R93, UR17, RZ, P0, !PT ;  /* 0x000000115d317c10 */ /* 0x000fe400087fe4ff */
[----:B------:R-:W-:-:S05]  /*cc90*/  LOP3.LUT R88, R50, 0xff, R27, 0xf8, !PT ;  /* 0x000000ff32587812 */ /* 0x000fca00078ef81b */
[----:B------:R1:W-:Y:S02]  /*cca0*/  STG.E.64 desc[UR4][R48.64], R88 ;  /* 0x0000005830007986 */ /* 0x0003e4000c101b04 */
.L_x_5824:
[----:B------:R-:W-:-:S07]  /*ccb0*/  IADD3 R87, R87, 0x80, RZ ;  /* 0x0000008057577810 */ /* 0x000fce0007ffe0ff */
.L_x_5695:
[----:B------:R-:W-:Y:S05]  /*ccc0*/  BSYNC B0 ;  /* 0x0000000000007941 */ /* 0x000fea0003800000 */
.L_x_5694:
        /* <DEDUP_REMOVED lines=29> */
.L_x_5828:
[----:B------:R-:W-:-:S07]  /*cea0*/  IMAD.MOV.U32 R36, RZ, RZ, R22 ;  /* 0x000000ffff247224 */ /* 0x000fce00078e0016 */
.L_x_5829:
[----:B------:R-:W-:Y:S05]  /*ceb0*/  BSYNC B1 ;  /* 0x0000000000017941 */ /* 0x000fea0003800000 */
.L_x_5827:
        /* <DEDUP_REMOVED lines=16> */
.L_x_5833:
[----:B------:R-:W-:Y:S05]  /*cfc0*/  BSYNC B2 ;  /* 0x0000000000027941 */ /* 0x000fea0003800000 */
.L_x_5832:
        /* <DEDUP_REMOVED lines=44> */
.L_x_5831:
[----:B------:R-:W-:Y:S05]  /*d290*/  BSYNC B1 ;  /* 0x0000000000017941 */ /* 0x000fea0003800000 */
.L_x_5830:
        /* <DEDUP_REMOVED lines=20> */
.L_x_5834:
        /* <DEDUP_REMOVED lines=12> */
.L_x_5837:
[----:B------:R-:W-:-:S07]  /*d4a0*/  IMAD.MOV.U32 R27, RZ, RZ, R22 ;  /* 0x000000ffff1b7224 */ /* 0x000fce00078e0016 */
.L_x_5838:
[----:B------:R-:W-:Y:S05]  /*d4b0*/  BSYNC B1 ;  /* 0x0000000000017941 */ /* 0x000fea0003800000 */
.L_x_5836:
        /* <DEDUP_REMOVED lines=16> */
.L_x_5842:
[----:B------:R-:W-:Y:S05]  /*d5c0*/  BSYNC B2 ;  /* 0x0000000000027941 */ /* 0x000fea0003800000 */
.L_x_5841:
        /* <DEDUP_REMOVED lines=44> */
.L_x_5840:
[----:B------:R-:W-:Y:S05]  /*d890*/  BSYNC B1 ;  /* 0x0000000000017941 */ /* 0x000fea0003800000 */
.L_x_5839:
        /* <DEDUP_REMOVED lines=10> */
.L_x_5835:
        /* <DEDUP_REMOVED lines=12> */
.L_x_5844:
[----:B------:R-:W-:-:S07]  /*da00*/  MOV R55, R22 ;  /* 0x0000001600377202 */ /* 0x000fce0000000f00 */
.L_x_5845:
[----:B------:R-:W-:Y:S05]  /*da10*/  BSYNC B1 ;  /* 0x0000000000017941 */ /* 0x000fea0003800000 */
.L_x_5843:
        /* <DEDUP_REMOVED lines=16> */
.L_x_5849:
[----:B------:R-:W-:Y:S05]  /*db20*/  BSYNC B2 ;  /* 0x0000000000027941 */ /* 0x000fea0003800000 */
.L_x_5848:
        /* <DEDUP_REMOVED lines=44> */
.L_x_5847:
[----:B------:R-:W-:Y:S05]  /*ddf0*/  BSYNC B1 ;  /* 0x0000000000017941 */ /* 0x000fea0003800000 */
.L_x_5846:
        /* <DEDUP_REMOVED lines=15> */
.L_x_5850:
        /* <DEDUP_REMOVED lines=12> */
.L_x_5853:
[----:B------:R-:W-:-:S07]  /*dfb0*/  IMAD.MOV.U32 R28, RZ, RZ, R22 ;  /* 0x000000ffff1c7224 */ /* 0x000fce00078e0016 */
.L_x_5854:
[----:B------:R-:W-:Y:S05]  /*dfc0*/  BSYNC B1 ;  /* 0x0000000000017941 */ /* 0x000fea0003800000 */
.L_x_5852:
        /* <DEDUP_REMOVED lines=16> */
.L_x_5858:
[----:B------:R-:W-:Y:S05]  /*e0d0*/  BSYNC B2 ;  /* 0x0000000000027941 */ /* 0x000fea0003800000 */
.L_x_5857:
        /* <DEDUP_REMOVED lines=44> */
.L_x_5856:
[----:B------:R-:W-:Y:S05]  /*e3a0*/  BSYNC B1 ;  /* 0x0000000000017941 */ /* 0x000fea0003800000 */
.L_x_5855:
        /* <DEDUP_REMOVED lines=10> */
.L_x_5851:
        /* <DEDUP_REMOVED lines=12> */
.L_x_5860:
[----:B------:R-:W-:-:S07]  /*e510*/  MOV R48, R22 ;  /* 0x0000001600307202 */ /* 0x000fce0000000f00 */
.L_x_5861:
[----:B------:R-:W-:Y:S05]  /*e520*/  BSYNC B1 ;  /* 0x0000000000017941 */ /* 0x000fea0003800000 */
.L_x_5859:
        /* <DEDUP_REMOVED lines=16> */
.L_x_5865:
[----:B------:R-:W-:Y:S05]  /*e630*/  BSYNC B2 ;  /* 0x0000000000027941 */ /* 0x000fea0003800000 */
.L_x_5864:
        /* <DEDUP_REMOVED lines=44> */
.L_x_5863:
[----:B------:R-:W-:Y:S05]  /*e900*/  BSYNC B1 ;  /* 0x0000000000017941 */ /* 0x000fea0003800000 */
.L_x_5862:
        /* <DEDUP_REMOVED lines=15> */
.L_x_5866:
        /* <DEDUP_REMOVED lines=12> */
.L_x_5869:
[----:B------:R-:W-:-:S07]  /*eac0*/  IMAD.MOV.U32 R29, RZ, RZ, R22 ;  /* 0x000000ffff1d7224 */ /* 0x000fce00078e0016 */
.L_x_5870:
[----:B------:R-:W-:Y:S05]  /*ead0*/  BSYNC B1 ;  /* 0x0000000000017941 */ /* 0x000fea0003800000 */
.L_x_5868:
        /* <DEDUP_REMOVED lines=16> */
.L_x_5874:
[----:B------:R-:W-:Y:S05]  /*ebe0*/  BSYNC B2 ;  /* 0x0000000000027941 */ /* 0x000fea0003800000 */
.L_x_5873:
        /* <DEDUP_REMOVED lines=44> */
.L_x_5872:
[----:B------:R-:W-:Y:S05]  /*eeb0*/  BSYNC B1 ;  /* 0x0000000000017941 */ /* 0x000fea0003800000 */
.L_x_5871:
        /* <DEDUP_REMOVED lines=10> */
.L_x_5867:
        /* <DEDUP_REMOVED lines=12> */
.L_x_5876:
[----:B------:R-:W-:-:S07]  /*f020*/  MOV R48, R22 ;  /* 0x0000001600307202 */ /* 0x000fce0000000f00 */
.L_x_5877:
[----:B------:R-:W-:Y:S05]  /*f030*/  BSYNC B1 ;  /* 0x0000000000017941 */ /* 0x000fea0003800000 */
.L_x_5875:
        /* <DEDUP_REMOVED lines=16> */
.L_x_5881:
[----:B------:R-:W-:Y:S05]  /*f140*/  BSYNC B2 ;  /* 0x0000000000027941 */ /* 0x000fea0003800000 */
.L_x_5880:
        /* <DEDUP_REMOVED lines=44> */
.L_x_5879:
[----:B------:R-:W-:Y:S05]  /*f410*/  BSYNC B1 ;  /* 0x0000000000017941 */ /* 0x000fea0003800000 */
.L_x_5878:
        /* <DEDUP_REMOVED lines=15> */
.L_x_5882:
        /* <DEDUP_REMOVED lines=12> */
.L_x_5885:
[----:B------:R-:W-:-:S07]  /*f5d0*/  IMAD.MOV.U32 R30, RZ, RZ, R22 ;  /* 0x000000ffff1e7224 */ /* 0x000fce00078e0016 */
.L_x_5886:
[----:B------:R-:W-:Y:S05]  /*f5e0*/  BSYNC B1 ;  /* 0x0000000000017941 */ /* 0x000fea0003800000 */
.L_x_5884:
        /* <DEDUP_REMOVED lines=16> */
.L_x_5890:
[----:B------:R-:W-:Y:S05]  /*f6f0*/  BSYNC B2 ;  /* 0x0000000000027941 */ /* 0x000fea0003800000 */
.L_x_5889:
        /* <DEDUP_REMOVED lines=44> */
.L_x_5888:
[----:B------:R-:W-:Y:S05]  /*f9c0*/  BSYNC B1 ;  /* 0x0000000000017941 */ /* 0x000fea0003800000 */
.L_x_5887:
        /* <DEDUP_REMOVED lines=10> */
.L_x_5883:
        /* <DEDUP_REMOVED lines=12> */
.L_x_5892:
[----:B------:R-:W-:-:S07]  /*fb30*/  MOV R66, R22 ;  /* 0x0000001600427202 */ /* 0x000fce0000000f00 */
.L_x_5893:
[----:B------:R-:W-:Y:S05]  /*fb40*/  BSYNC B1 ;  /* 0x0000000000017941 */ /* 0x000fea0003800000 */
.L_x_5891:
        /* <DEDUP_REMOVED lines=16> */
.L_x_5897:
[----:B------:R-:W-:Y:S05]  /*fc50*/  BSYNC B2 ;  /* 0x0000000000027941 */ /* 0x000fea0003800000 */
.L_x_5896:
        /* <DEDUP_REMOVED lines=44> */
.L_x_5895:
[----:B------:R-:W-:Y:S05]  /*ff20*/  BSYNC B1 ;  /* 0x0000000000017941 */ /* 0x000fea0003800000 */
.L_x_5894:
        /* <DEDUP_REMOVED lines=15> */
.L_x_5898:
        /* <DEDUP_REMOVED lines=12> */
.L_x_5901:
[----:B------:R-:W-:-:S07]  /*100e0*/  IMAD.MOV.U32 R31, RZ, RZ, R22 ;  /* 0x000000ffff1f7224 */ /* 0x000fce00078e0016 */
.L_x_5902:
[----:B------:R-:W-:Y:S05]  /*100f0*/  BSYNC B1 ;  /* 0x0000000000017941 */ /* 0x000fea0003800000 */
.L_x_5900:
        /* <DEDUP_REMOVED lines=16> */
.L_x_5906:
[----:B------:R-:W-:Y:S05]  /*10200*/  BSYNC B2 ;  /* 0x0000000000027941 */ /* 0x000fea0003800000 */
.L_x_5905:
        /* <DEDUP_REMOVED lines=44> */
.L_x_5904:
[----:B------:R-:W-:Y:S05]  /*104d0*/  BSYNC B1 ;  /* 0x0000000000017941 */ /* 0x000fea0003800000 */
.L_x_5903:
        /* <DEDUP_REMOVED lines=10> */
.L_x_5899:
        /* <DEDUP_REMOVED lines=12> */
.L_x_5908:
[----:B------:R-:W-:-:S07]  /*10640*/  MOV R75, R22 ;  /* 0x00000016004b7202 */ /* 0x000fce0000000f00 */
.L_x_5909:
[----:B------:R-:W-:Y:S05]  /*10650*/  BSYNC B1 ;  /* 0x0000000000017941 */ /* 0x000fea0003800000 */
.L_x_5907:
        /* <DEDUP_REMOVED lines=16> */
.L_x_5913:
[----:B------:R-:W-:Y:S05]  /*10760*/  BSYNC B2 ;  /* 0x0000000000027941 */ /* 0x000fea0003800000 */
.L_x_5912:
        /* <DEDUP_REMOVED lines=40> */
[----:B------:R-:W-:Y:S01]  /*109f0*/  IMAD.WIDE.U32 R48, R19, -0x2daee0ad, RZ ;  /* 0xd2511f5313307825 */ /* 0x000fe200078e00ff */
[----:B------:R-:W-:-:S03]  /*10a00*/  HFMA2.MMA R19, -RZ, RZ, 0, 0 ;  /* 0x00000000ff137435 */ /* 0x000fc600000001ff */
[----:B------:R-:W-:Y:S01]  /*10a10*/  IMAD.MOV.U32 R24, RZ, RZ, R48 ;  /* 0x000000ffff187224 */ /* 0x000fe200078e0030 */
[----:B------:R-:W-:-:S07]  /*10a20*/  LOP3.LUT R18, R49, UR37, R18, 0x96, !PT ;  /* 0x0000002531127c12 */ /* 0x000fce000f8e9612 */
.L_x_5911:
[----:B------:R-:W-:Y:S05]  /*10a30*/  BSYNC B1 ;  /* 0x0000000000017941 */ /* 0x000fea0003800000 */
.L_x_5910:
        /* <DEDUP_REMOVED lines=13> */
.L_x_5914:
        /* <DEDUP_REMOVED lines=12> */
.L_x_5917:
[----:B------:R-:W-:-:S07]  /*10bd0*/  IMAD.MOV.U32 R32, RZ, RZ, R22 ;  /* 0x000000ffff207224 */ /* 0x000fce00078e0016 */
.L_x_5918:
[----:B------:R-:W-:Y:S05]  /*10be0*/  BSYNC B1 ;  /* 0x0000000000017941 */ /* 0x000fea0003800000 */
.L_x_5916:
        /* <DEDUP_REMOVED lines=16> */
.L_x_5922:
[----:B------:R-:W-:Y:S05]  /*10cf0*/  BSYNC B2 ;  /* 0x0000000000027941 */ /* 0x000fea0003800000 */
.L_x_5921:
        /* <DEDUP_REMOVED lines=44> */
.L_x_5920:
[----:B------:R-:W-:Y:S05]  /*10fc0*/  BSYNC B1 ;  /* 0x0000000000017941 */ /* 0x000fea0003800000 */
.L_x_5919:
        /* <DEDUP_REMOVED lines=10> */
.L_x_5915:
        /* <DEDUP_REMOVED lines=12> */
.L_x_5924:
[----:B------:R-:W-:-:S07]  /*11130*/  MOV R50, R22 ;  /* 0x0000001600327202 */ /* 0x000fce0000000f00 */
.L_x_5925:
[----:B------:R-:W-:Y:S05]  /*11140*/  BSYNC B1 ;  /* 0x0000000000017941 */ /* 0x000fea0003800000 */
.L_x_5923:
        /* <DEDUP_REMOVED lines=16> */
.L_x_5929:
[----:B------:R-:W-:Y:S05]  /*11250*/  BSYNC B2 ;  /* 0x0000000000027941 */ /* 0x000fea0003800000 */
.L_x_5928:
        /* <DEDUP_REMOVED lines=44> */
.L_x_5927:
[----:B------:R-:W-:Y:S05]  /*11520*/  BSYNC B1 ;  /* 0x0000000000017941 */ /* 0x000fea0003800000 */
.L_x_5926:
        /* <DEDUP_REMOVED lines=13> */
.L_x_5930:
        /* <DEDUP_REMOVED lines=12> */
.L_x_5933:
[----:B------:R-:W-:-:S07]  /*116c0*/  IMAD.MOV.U32 R33, RZ, RZ, R22 ;  /* 0x000000ffff217224 */ /* 0x000fce00078e0016 */
.L_x_5934:
[----:B------:R-:W-:Y:S05]  /*116d0*/  BSYNC B1 ;  /* 0x0000000000017941 */ /* 0x000fea0003800000 */
.L_x_5932:
        /* <DEDUP_REMOVED lines=16> */
.L_x_5938:
[----:B------:R-:W-:Y:S05]  /*117e0*/  BSYNC B2 ;  /* 0x0000000000027941 */ /* 0x000fea0003800000 */
.L_x_5937:
        /* <DEDUP_REMOVED lines=44> */
.L_x_5936:
[----:B------:R-:W-:Y:S05]  /*11ab0*/  BSYNC B1 ;  /* 0x0000000000017941 */ /* 0x000fea0003800000 */
.L_x_5935:
        /* <DEDUP_REMOVED lines=10> */
.L_x_5931:
        /* <DEDUP_REMOVED lines=12> */
.L_x_5940:
[----:B------:R-:W-:-:S07]  /*11c20*/  MOV R50, R22 ;  /* 0x0000001600327202 */ /* 0x000fce0000000f00 */
.L_x_5941:
[----:B------:R-:W-:Y:S05]  /*11c30*/  BSYNC B1 ;  /* 0x0000000000017941 */ /* 0x000fea0003800000 */
.L_x_5939:
        /* <DEDUP_REMOVED lines=16> */
.L_x_5945:
[----:B------:R-:W-:Y:S05]  /*11d40*/  BSYNC B2 ;  /* 0x0000000000027941 */ /* 0x000fea0003800000 */
.L_x_5944:
        /* <DEDUP_REMOVED lines=40> */
[----:B------:R-:W-:Y:S01]  /*11fd0*/  IMAD.WIDE.U32 R94, R94, -0x326172a9, RZ ;  /* 0xcd9e8d575e5e7825 */ /* 0x000fe200078e00ff */
[----:B------:R-:W-:-:S04]  /*11fe0*/  HFMA2.MMA R49, -RZ, RZ, 0, 0 ;  /* 0x00000000ff317435 */ /* 0x000fc800000001ff */
[----:B------:R-:W-:Y:S02]  /*11ff0*/  LOP3.LUT R17, R95, UR36, R96, 0x96, !PT ;  /* 0x000000245f117c12 */ /* 0x000fe4000f8e9660 */
[----:B------:R-:W-:-:S07]  /*12000*/  MOV R22, R94 ;  /* 0x0000005e00167202 */ /* 0x000fce0000000f00 */
.L_x_5943:
[----:B------:R-:W-:Y:S05]  /*12010*/  BSYNC B1 ;  /* 0x0000000000017941 */ /* 0x000fea0003800000 */
.L_x_5942:
        /* <DEDUP_REMOVED lines=13> */
.L_x_5946:
        /* <DEDUP_REMOVED lines=12> */
.L_x_5949:
[----:B------:R-:W-:-:S07]  /*121b0*/  IMAD.MOV.U32 R34, RZ, RZ, R22 ;  /* 0x000000ffff227224 */ /* 0x000fce00078e0016 */
.L_x_5950:
[----:B------:R-:W-:Y:S05]  /*121c0*/  BSYNC B1 ;  /* 0x0000000000017941 */ /* 0x000fea0003800000 */
.L_x_5948:
        /* <DEDUP_REMOVED lines=16> */
.L_x_5954:
[----:B------:R-:W-:Y:S05]  /*122d0*/  BSYNC B2 ;  /* 0x0000000000027941 */ /* 0x000fea0003800000 */
.L_x_5953:
        /* <DEDUP_REMOVED lines=44> */
.L_x_5952:
[----:B------:R-:W-:Y:S05]  /*125a0*/  BSYNC B1 ;  /* 0x0000000000017941 */ /* 0x000fea0003800000 */
.L_x_5951:
[----:B------:R-:W-:Y:S01]  /*125b0*/  I2FP.F32.U32 R34, R34 ;  /* 0x0000002200227245 */ /* 0x000fe20000201000 */
[----:B------:R-:W-:-:S04]  /*125c0*/  HADD2.F32 R49, -RZ, R43.H1_H1 ;  /* 0x3000002bff317230 */ /* 0x000fc80000004100 */
[----:B------:R-:W-:Y:S01]  /*125d0*/  FFMA.FTZ R34, R34, R93, 1.1641532182693481445e-10 ;  /* 0x2f00000022227423 */ /* 0x000fe2000001005d */
[----:B------:R-:W-:-:S04]  /*125e0*/  FMUL.FTZ R49, R49, R88 ;  /* 0x0000005831317220 */ /* 0x000fc80000410000 */
[----:B------:R-:W-:-:S04]  /*125f0*/  FSETP.GTU.FTZ.AND P2, PT, R34, R89, PT ;  /* 0x000000592200720b */ /* 0x000fc80003f5c000 */
[----:B------:R-:W-:-:S05]  /*12600*/  FSEL R34, R49, RZ, !P2 ;  /* 0x000000ff31227208 */ /* 0x000fca0005000000 */
[----:B------:R-:W-:Y:S01]  /*12610*/  FADD.FTZ R83, R34, R83 ;  /* 0x0000005322537221 */ /* 0x000fe20000010000 */
[----:B------:R-:W-:-:S05]  /*12620*/  @P0 HADD2.F32 R34, -RZ, R47.H1_H1 ;  /* 0x3000002fff220230 */ /* 0x000fca0000004100 */
[----:B------:R-:W-:Y:S01]  /*12630*/  @P0 FADD.FTZ R83, R34, R83 ;  /* 0x0000005322530221 */ /* 0x000fe20000010000 */
[----:B------:R-:W-:-:S07]  /*12640*/  SEL R34, RZ, 0x1, P2 ;  /* 0x00000001ff227807 */ /* 0x000fce0001000000 */
.L_x_5947:
        /* <DEDUP_REMOVED lines=21> */
[----:B------:R-:W-:Y:S02]  /*127a0*/  SEL R97, RZ, 0x1, P5 ;  /* 0x00000001ff617807 */ /* 0x000fe40002800000 */
[----:B------:R-:W-:Y:S01]  /*127b0*/  SHF.L.U32 R94, R87, 0x3, RZ ;  /* 0x00000003575e7819 */ /* 0x000fe200000006ff */
[----:B------:R-:W-:Y:S01]  /*127c0*/  IMAD.WIDE.U32 R88, R95, 0x100, RZ ;  /* 0x000001005f587825 */ /* 0x000fe200078e00ff */
[----:B------:R-:W-:Y:S02]  /*127d0*/  LOP3.LUT R97, R49, R96, R97, 0xfe, !PT ;  /* 0x0000006031617212 */ /* 0x000fe400078efe61 */
[----:B------:R-:W-:Y:S02]  /*127e0*/  SEL R49, RZ, 0x1, P2 ;  /* 0x00000001ff317807 */ /* 0x000fe40001000000 */
[----:B------:R-:W-:Y:S02]  /*127f0*/  LOP3.LUT R48, R88, R48, R50, 0xfe, !PT ;  /* 0x0000003058307212 */ /* 0x000fe400078efe32 */
[----:B------:R-:W-:-:S02]  /*12800*/  SHF.L.U64.HI R93, R87, 0x3, RZ ;  /* 0x00000003575d7819 */ /* 0x000fc400000102ff */
[----:B------:R-:W-:Y:S02]  /*12810*/  LOP3.LUT R50, R48, R49, RZ, 0xfc, !PT ;  /* 0x0000003130327212 */ /* 0x000fe400078efcff */
[----:B------:R-:W-:Y:S02]  /*12820*/  IADD3 R48, P0, R94, UR14, RZ ;  /* 0x0000000e5e307c10 */ /* 0x000fe4000ff1e0ff */
[----:B------:R-:W-:Y:S02]  /*12830*/  LOP3.LUT R51, R89, R97, R51, 0xfe, !PT ;  /* 0x0000006159337212 */ /* 0x000fe400078efe33 */
        /* <DEDUP_REMOVED lines=23> */
.L_x_5955:
[----:B------:R-:W-:-:S07]  /*129b0*/  IADD3 R87, R87, 0x80, RZ ;  /* 0x0000008057577810 */ /* 0x000fce0007ffe0ff */
.L_x_5826:
[----:B------:R-:W-:Y:S05]  /*129c0*/  BSYNC B0 ;  /* 0x0000000000007941 */ /* 0x000fea0003800000 */
.L_x_5825:
        /* <DEDUP_REMOVED lines=29> */
.L_x_5959:
[----:B------:R-:W-:-:S07]  /*12ba0*/  IMAD.MOV.U32 R37, RZ, RZ, R22 ;  /* 0x000000ffff257224 */ /* 0x000fce00078e0016 */
.L_x_5960:
[----:B------:R-:W-:Y:S05]  /*12bb0*/  BSYNC B1 ;  /* 0x0000000000017941 */ /* 0x000fea0003800000 */
.L_x_5958:
        /* <DEDUP_REMOVED lines=16> */
.L_x_5964:
[----:B------:R-:W-:Y:S05]  /*12cc0*/  BSYNC B2 ;  /* 0x0000000000027941 */ /* 0x000fea0003800000 */
.L_x_5963:
        /* <DEDUP_REMOVED lines=44> */
.L_x_5962:
[----:B------:R-:W-:Y:S05]  /*12f90*/  BSYNC B1 ;  /* 0x0000000000017941 */ /* 0x000fea0003800000 */
.L_x_5961:
[----:B------:R-:W0:Y:S01]  /*12fa0*/  LDC R89, c[0x0][0x294] ;  /* 0x0000a500ff597b82 */ /* 0x000e220000000800 */
[----:B------:R-:W-:Y:S01]  /*12fb0*/  HFMA2.MMA R93, -RZ, RZ, 0.1171875, 0 ;  /* 0x2f800000ff5d7435 */ /* 0x000fe200000001ff */
[----:B------:R-:W-:Y:S01]  /*12fc0*/  I2FP.F32.U32 R58, R37 ;  /* 0x00000025003a7245 */ /* 0x000fe20000201000 */
[----:B-----5:R-:W-:Y:S01]  /*12fd0*/  HADD2.F32 R19, -RZ, R48.H0_H0 ;  /* 0x20000030ff137230 */ /* 0x020fe20000004100 */
[----:B------:R-:W-:Y:S02]  /*12fe0*/  ISETP.NE.U32.AND P2, PT, R94, RZ, PT ;  /* 0x000000ff5e00720c */ /* 0x000fe40003f45070 */
[----:B------:R-:W-:Y:S02]  /*12ff0*/  LOP3.LUT R23, R23, 0xffffffef, RZ, 0xc0, !PT ;  /* 0xffffffef17177812 */ /* 0x000fe400078ec0ff */
[----:B------:R-:W1:Y:S01]  /*13000*/  LDC R88, c[0x0][0x298] ;  /* 0x0000a600ff587b82 */ /* 0x000e620000000800 */
[----:B------:R-:W-:Y:S02]  /*13010*/  ISETP.NE.AND.EX P2, PT, R95, RZ, PT, P2 ;  /* 0x000000ff5f00720c */ /* 0x000fe40003f45320 */
        /* <DEDUP_REMOVED lines=8> */
[----:B------:R-:W-:Y:S01]  /*130a0*/  HADD2.F32 R58, -RZ, R44.H0_H0 ;  /* 0x2000002cff3a7230 */ /* 0x000fe20000004100 */
[----:B------:R-:W-:-:S04]  /*130b0*/  MOV R19, R57 ;  /* 0x0000003900137202 */ /* 0x000fc80000000f00 */
[----:B------:R-:W-:Y:S01]  /*130c0*/  FADD.FTZ R37, R58, R37 ;  /* 0x000000253a257221 */ /* 0x000fe20000010000 */
[----:B------:R-:W-:Y:S06]  /*130d0*/  BRA `(.L_x_5966) ;  /* 0x0000000400587947 */ /* 0x000fec0003800000 */
.L_x_5965:
        /* <DEDUP_REMOVED lines=12> */
.L_x_5968:
[----:B------:R-:W-:-:S07]  /*131a0*/  IMAD.MOV.U32 R27, RZ, RZ, R22 ;  /* 0x000000ffff1b7224 */ /* 0x000fce00078e0016 */
.L_x_5969:
[----:B------:R-:W-:Y:S05]  /*131b0*/  BSYNC B1 ;  /* 0x0000000000017941 */ /* 0x000fea0003800000 */
.L_x_5967:
        /* <DEDUP_REMOVED lines=16> */
.L_x_5973:
[----:B------:R-:W-:Y:S05]  /*132c0*/  BSYNC B2 ;  /* 0x0000000000027941 */ /* 0x000fea0003800000 */
.L_x_5972:
        /* <DEDUP_REMOVED lines=44> */
.L_x_5971:
[----:B------:R-:W-:Y:S05]  /*13590*/  BSYNC B1 ;  /* 0x0000000000017941 */ /* 0x000fea0003800000 */
.L_x_5970:
        /* <DEDUP_REMOVED lines=10> */
.L_x_5966:
        /* <DEDUP_REMOVED lines=12> */
.L_x_5975:
[----:B------:R-:W-:-:S07]  /*13700*/  MOV R57, R22 ;  /* 0x0000001600397202 */ /* 0x000fce0000000f00 */
.L_x_5976:
[----:B------:R-:W-:Y:S05]  /*13710*/  BSYNC B1 ;  /* 0x0000000000017941 */ /* 0x000fea0003800000 */
.L_x_5974:
        /* <DEDUP_REMOVED lines=16> */
.L_x_5980:
[----:B------:R-:W-:Y:S05]  /*13820*/  BSYNC B2 ;  /* 0x0000000000027941 */ /* 0x000fea0003800000 */
.L_x_5979:
        /* <DEDUP_REMOVED lines=44> */
.L_x_5978:
[----:B------:R-:W-:Y:S05]  /*13af0*/  BSYNC B1 ;  /* 0x0000000000017941 */ /* 0x000fea0003800000 */
.L_x_5977:
        /* <DEDUP_REMOVED lines=15> */
.L_x_5981:
        /* <DEDUP_REMOVED lines=12> */
.L_x_5984:
[----:B------:R-:W-:-:S07]  /*13cb0*/  IMAD.MOV.U32 R28, RZ, RZ, R22 ;  /* 0x000000ffff1c7224 */ /* 0x000fce00078e0016 */
.L_x_5985:
[----:B------:R-:W-:Y:S05]  /*13cc0*/  BSYNC B1 ;  /* 0x0000000000017941 */ /* 0x000fea0003800000 */
.L_x_5983:
        /* <DEDUP_REMOVED lines=16> */
.L_x_5989:
[----:B------:R-:W-:Y:S05]  /*13dd0*/  BSYNC B2 ;  /* 0x0000000000027941 */ /* 0x000fea0003800000 */
.L_x_5988:
        /* <DEDUP_REMOVED lines=44> */
.L_x_5987:
[----:B------:R-:W-:Y:S05]  /*140a0*/  BSYNC B1 ;  /* 0x0000000000017941 */ /* 0x000fea0003800000 */
.L_x_5986:
        /* <DEDUP_REMOVED lines=10> */
.L_x_5982:
        /* <DEDUP_REMOVED lines=12> */
.L_x_5991:
[----:B------:R-:W-:-:S07]  /*14210*/  MOV R48, R22 ;  /* 0x0000001600307202 */ /* 0x000fce0000000f00 */
.L_x_5992:
[----:B------:R-:W-:Y:S05]  /*14220*/  BSYNC B1 ;  /* 0x0000000000017941 */ /* 0x000fea0003800000 */
.L_x_5990:
        /* <DEDUP_REMOVED lines=16> */
.L_x_5996:
[----:B------:R-:W-:Y:S05]  /*14330*/  BSYNC B2 ;  /* 0x0000000000027941 */ /* 0x000fea0003800000 */
.L_x_5995:
        /* <DEDUP_REMOVED lines=44> */
.L_x_5994:
[----:B------:R-:W-:Y:S05]  /*14600*/  BSYNC B1 ;  /* 0x0000000000017941 */ /* 0x000fea0003800000 */
.L_x_5993:
        /* <DEDUP_REMOVED lines=15> */
.L_x_5997:
        /* <DEDUP_REMOVED lines=12> */
.L_x_6000:
[----:B------:R-:W-:-:S07]  /*147c0*/  IMAD.MOV.U32 R29, RZ, RZ, R22 ;  /* 0x000000ffff1d7224 */ /* 0x000fce00078e0016 */
.L_x_6001:
[----:B------:R-:W-:Y:S05]  /*147d0*/  BSYNC B1 ;  /* 0x0000000000017941 */ /* 0x000fea0003800000 */
.L_x_5999:
        /* <DEDUP_REMOVED lines=16> */
.L_x_6005:
[----:B------:R-:W-:Y:S05]  /*148e0*/  BSYNC B2 ;  /* 0x0000000000027941 */ /* 0x000fea0003800000 */
.L_x_6004:
        /* <DEDUP_REMOVED lines=44> */
.L_x_6003:
[----:B------:R-:W-:Y:S05]  /*14bb0*/  BSYNC B1 ;  /* 0x0000000000017941 */ /* 0x000fea0003800000 */
.L_x_6002:
        /* <DEDUP_REMOVED lines=10> */
.L_x_5998:
        /* <DEDUP_REMOVED lines=12> */
.L_x_6007:
[----:B------:R-:W-:-:S07]  /*14d20*/  MOV R48, R22 ;  /* 0x0000001600307202 */ /* 0x000fce0000000f00 */
.L_x_6008:
[----:B------:R-:W-:Y:S05]  /*14d30*/  BSYNC B1 ;  /* 0x0000000000017941 */ /* 0x000fea0003800000 */
.L_x_6006:
        /* <DEDUP_REMOVED lines=16> */
.L_x_6012:
[----:B------:R-:W-:Y:S05]  /*14e40*/  BSYNC B2 ;  /* 0x0000000000027941 */ /* 0x000fea0003800000 */
.L_x_6011:
        /* <DEDUP_REMOVED lines=44> */
.L_x_6010:
[----:B------:R-:W-:Y:S05]  /*15110*/  BSYNC B1 ;  /* 0x0000000000017941 */ /* 0x000fea0003800000 */
.L_x_6009:
        /* <DEDUP_REMOVED lines=15> */
.L_x_6013:
        /* <DEDUP_REMOVED lines=12> */
.L_x_6016:
[----:B------:R-:W-:-:S07]  /*152d0*/  IMAD.MOV.U32 R30, RZ, RZ, R22 ;  /* 0x000000ffff1e7224 */ /* 0x000fce00078e0016 */
.L_x_6017:
[----:B------:R-:W-:Y:S05]  /*152e0*/  BSYNC B1 ;  /* 0x0000000000017941 */ /* 0x000fea0003800000 */
.L_x_6015:
        /* <DEDUP_REMOVED lines=16> */
.L_x_6021:
[----:B------:R-:W-:Y:S05]  /*153f0*/  BSYNC B2 ;  /* 0x0000000000027941 */ /* 0x000fea0003800000 */
.L_x_6020:
        /* <DEDUP_REMOVED lines=44> */
.L_x_6019:
[----:B------:R-:W-:Y:S05]  /*156c0*/  BSYNC B1 ;  /* 0x0000000000017941 */ /* 0x000fea0003800000 */
.L_x_6018:
        /* <DEDUP_REMOVED lines=10> */
.L_x_6014:
        /* <DEDUP_REMOVED lines=12> */
.L_x_6023:
[----:B------:R-:W-:-:S07]  /*15830*/  MOV R68, R22 ;  /* 0x0000001600447202 */ /* 0x000fce0000000f00 */
.L_x_6024:
[----:B------:R-:W-:Y:S05]  /*15840*/  BSYNC B1 ;  /* 0x0000000000017941 */ /* 0x000fea0003800000 */
.L_x_6022:
        /* <DEDUP_REMOVED lines=16> */
.L_x_6028:
[----:B------:R-:W-:Y:S05]  /*15950*/  BSYNC B2 ;  /* 0x0000000000027941 */ /* 0x000fea0003800000 */
.L_x_6027:
        /* <DEDUP_REMOVED lines=44> */
.L_x_6026:
[----:B------:R-:W-:Y:S05]  /*15c20*/  BSYNC B1 ;  /* 0x0000000000017941 */ /* 0x000fea0003800000 */
.L_x_6025:
        /* <DEDUP_REMOVED lines=15> */
.L_x_6029:
        /* <DEDUP_REMOVED lines=12> */
.L_x_6032:
[----:B------:R-:W-:-:S07]  /*15de0*/  IMAD.MOV.U32 R31, RZ, RZ, R22 ;  /* 0x000000ffff1f7224 */ /* 0x000fce00078e0016 */
.L_x_6033:
[----:B------:R-:W-:Y:S05]  /*15df0*/  BSYNC B1 ;  /* 0x0000000000017941 */ /* 0x000fea0003800000 */
.L_x_6031:
        /* <DEDUP_REMOVED lines=16> */
.L_x_6037:
[----:B------:R-:W-:Y:S05]  /*15f00*/  BSYNC B2 ;  /* 0x0000000000027941 */ /* 0x000fea0003800000 */
.L_x_6036:
        /* <DEDUP_REMOVED lines=44> */
.L_x_6035:
[----:B------:R-:W-:Y:S05]  /*161d0*/  BSYNC B1 ;  /* 0x0000000000017941 */ /* 0x000fea0003800000 */
.L_x_6034:
        /* <DEDUP_REMOVED lines=10> */
.L_x_6030:
        /* <DEDUP_REMOVED lines=12> */
.L_x_6039:
[----:B------:R-:W-:-:S07]  /*16340*/  MOV R77, R22 ;  /* 0x00000016004d7202 */ /* 0x000fce0000000f00 */
.L_x_6040:
[----:B------:R-:W-:Y:S05]  /*16350*/  BSYNC B1 ;  /* 0x0000000000017941 */ /* 0x000fea0003800000 */
.L_x_6038:
        /* <DEDUP_REMOVED lines=16> */
.L_x_6044:
[----:B------:R-:W-:Y:S05]  /*16460*/  BSYNC B2 ;  /* 0x0000000000027941 */ /* 0x000fea0003800000 */
.L_x_6043:
        /* <DEDUP_REMOVED lines=44> */
.L_x_6042:
[----:B------:R-:W-:Y:S05]  /*16730*/  BSYNC B1 ;  /* 0x0000000000017941 */ /* 0x000fea0003800000 */
.L_x_6041:
        /* <DEDUP_REMOVED lines=13> */
.L_x_6045:
        /* <DEDUP_REMOVED lines=12> */
.L_x_6048:
[----:B------:R-:W-:-:S07]  /*168d0*/  IMAD.MOV.U32 R32, RZ, RZ, R22 ;  /* 0x000000ffff207224 */ /* 0x000fce00078e0016 */
.L_x_6049:
[----:B------:R-:W-:Y:S05]  /*168e0*/  BSYNC B1 ;  /* 0x0000000000017941 */ /* 0x000fea0003800000 */
.L_x_6047:
        /* <DEDUP_REMOVED lines=16> */
.L_x_6053:
[----:B------:R-:W-:Y:S05]  /*169f0*/  BSYNC B2 ;  /* 0x0000000000027941 */ /* 0x000fea0003800000 */
.L_x_6052:
        /* <DEDUP_REMOVED lines=44> */
.L_x_6051:
[----:B------:R-:W-:Y:S05]  /*16cc0*/  BSYNC B1 ;  /* 0x0000000000017941 */ /* 0x000fea0003800000 */
.L_x_6050:
        /* <DEDUP_REMOVED lines=10> */
.L_x_6046:
        /* <DEDUP_REMOVED lines=12> */
.L_x_6055:
[----:B------:R-:W-:-:S07]  /*16e30*/  MOV R50, R22 ;  /* 0x0000001600327202 */ /* 0x000fce0000000f00 */
.L_x_6056:
[----:B------:R-:W-:Y:S05]  /*16e40*/  BSYNC B1 ;  /* 0x0000000000017941 */ /* 0x000fea0003800000 */
.L_x_6054:
        /* <DEDUP_REMOVED lines=16> */
.L_x_6060:
[----:B------:R-:W-:Y:S05]  /*16f50*/  BSYNC B2 ;  /* 0x0000000000027941 */ /* 0x000fea0003800000 */
.L_x_6059:
        /* <DEDUP_REMOVED lines=44> */
.L_x_6058:
[----:B------:R-:W-:Y:S05]  /*17220*/  BSYNC B1 ;  /* 0x0000000000017941 */ /* 0x000fea0003800000 */
.L_x_6057:
        /* <DEDUP_REMOVED lines=13> */
.L_x_6061:
        /* <DEDUP_REMOVED lines=12> */
.L_x_6064:
[----:B------:R-:W-:-:S07]  /*173c0*/  IMAD.MOV.U32 R33, RZ, RZ, R22 ;  /* 0x000000ffff217224 */ /* 0x000fce00078e0016 */
.L_x_6065:
[----:B------:R-:W-:Y:S05]  /*173d0*/  BSYNC B1 ;  /* 0x0000000000017941 */ /* 0x000fea0003800000 */
.L_x_6063:
        /* <DEDUP_REMOVED lines=16> */
.L_x_6069:
[----:B------:R-:W-:Y:S05]  /*174e0*/  BSYNC B2 ;  /* 0x0000000000027941 */ /* 0x000fea0003800000 */
.L_x_6068:
        /* <DEDUP_REMOVED lines=44> */
.L_x_6067:
[----:B------:R-:W-:Y:S05]  /*177b0*/  BSYNC B1 ;  /* 0x0000000000017941 */ /* 0x000fea0003800000 */
.L_x_6066:
        /* <DEDUP_REMOVED lines=10> */
.L_x_6062:
        /* <DEDUP_REMOVED lines=12> */
.L_x_6071:
[----:B------:R-:W-:-:S07]  /*17920*/  MOV R50, R22 ;  /* 0x0000001600327202 */ /* 0x000fce0000000f00 */
.L_x_6072:
[----:B------:R-:W-:Y:S05]  /*17930*/  BSYNC B1 ;  /* 0x0000000000017941 */ /* 0x000fea0003800000 */
.L_x_6070:
        /* <DEDUP_REMOVED lines=16> */
.L_x_6076:
[----:B------:R-:W-:Y:S05]  /*17a40*/  BSYNC B2 ;  /* 0x0000000000027941 */ /* 0x000fea0003800000 */
.L_x_6075:
        /* <DEDUP_REMOVED lines=44> */
.L_x_6074:
[----:B------:R-:W-:Y:S05]  /*17d10*/  BSYNC B1 ;  /* 0x0000000000017941 */ /* 0x000fea0003800000 */
.L_x_6073:
        /* <DEDUP_REMOVED lines=13> */
.L_x_6077:
        /* <DEDUP_REMOVED lines=12> */
.L_x_6080:
[----:B------:R-:W-:-:S07]  /*17eb0*/  IMAD.MOV.U32 R34, RZ, RZ, R22 ;  /* 0x000000ffff227224 */ /* 0x000fce00078e0016 */
.L_x_6081:
[----:B------:R-:W-:Y:S05]  /*17ec0*/  BSYNC B1 ;  /* 0x0000000000017941 */ /* 0x000fea0003800000 */
.L_x_6079:
        /* <DEDUP_REMOVED lines=16> */
.L_x_6085:
[----:B------:R-:W-:Y:S05]  /*17fd0*/  BSYNC B2 ;  /* 0x0000000000027941 */ /* 0x000fea0003800000 */
.L_x_6084:
        /* <DEDUP_REMOVED lines=44> */
.L_x_6083:
[----:B------:R-:W-:Y:S05]  /*182a0*/  BSYNC B1 ;  /* 0x0000000000017941 */ /* 0x000fea0003800000 */
.L_x_6082:
        /* <DEDUP_REMOVED lines=10> */
.L_x_6078:
        /* <DEDUP_REMOVED lines=54> */
.L_x_6086:
[----:B------:R-:W-:-:S07]  /*186b0*/  IADD3 R87, R87, 0x80, RZ ;  /* 0x0000008057577810 */ /* 0x000fce0007ffe0ff */
.L_x_5957:
[----:B------:R-:W-:Y:S05]  /*186c0*/  BSYNC B0 ;  /* 0x0000000000007941 */ /* 0x000fea0003800000 */
.L_x_5956:
        /* <DEDUP_REMOVED lines=29> */
.L_x_6090:
[----:B------:R-:W-:-:S07]  /*188a0*/  IMAD.MOV.U32 R38, RZ, RZ, R22 ;  /* 0x000000ffff267224 */ /* 0x000fce00078e0016 */
.L_x_6091:
[----:B------:R-:W-:Y:S05]  /*188b0*/  BSYNC B1 ;  /* 0x0000000000017941 */ /* 0x000fea0003800000 */
.L_x_6089:
        /* <DEDUP_REMOVED lines=16> */
.L_x_6095:
[----:B------:R-:W-:Y:S05]  /*189c0*/  BSYNC B2 ;  /* 0x0000000000027941 */ /* 0x000fea0003800000 */
.L_x_6094:
        /* <DEDUP_REMOVED lines=44> */
.L_x_6093:
[----:B------:R-:W-:Y:S05]  /*18c90*/  BSYNC B1 ;  /* 0x0000000000017941 */ /* 0x000fea0003800000 */
.L_x_6092:
        /* <DEDUP_REMOVED lines=20> */
.L_x_6096:
        /* <DEDUP_REMOVED lines=12> */
.L_x_6099:
[----:B------:R-:W-:-:S07]  /*18ea0*/  IMAD.MOV.U32 R27, RZ, RZ, R22 ;  /* 0x000000ffff1b7224 */ /* 0x000fce00078e0016 */
.L_x_6100:
[----:B------:R-:W-:Y:S05]  /*18eb0*/  BSYNC B1 ;  /* 0x0000000000017941 */ /* 0x000fea0003800000 */
.L_x_6098:
        /* <DEDUP_REMOVED lines=16> */
.L_x_6104:
[----:B------:R-:W-:Y:S05]  /*18fc0*/  BSYNC B2 ;  /* 0x0000000000027941 */ /* 0x000fea0003800000 */
.L_x_6103:
        /* <DEDUP_REMOVED lines=44> */
.L_x_6102:
[----:B------:R-:W-:Y:S05]  /*19290*/  BSYNC B1 ;  /* 0x0000000000017941 */ /* 0x000fea0003800000 */
.L_x_6101:
        /* <DEDUP_REMOVED lines=10> */
.L_x_6097:
        /* <DEDUP_REMOVED lines=12> */
.L_x_6106:
[----:B------:R-:W-:-:S07]  /*19400*/  MOV R59, R22 ;  /* 0x00000016003b7202 */ /* 0x000fce0000000f00 */
.L_x_6107:
[----:B------:R-:W-:Y:S05]  /*19410*/  BSYNC B1 ;  /* 0x0000000000017941 */ /* 0x000fea0003800000 */
.L_x_6105:
        /* <DEDUP_REMOVED lines=16> */
.L_x_6111:
[----:B------:R-:W-:Y:S05]  /*19520*/  BSYNC B2 ;  /* 0x0000000000027941 */ /* 0x000fea0003800000 */
.L_x_6110:
        /* <DEDUP_REMOVED lines=44> */
.L_x_6109:
[----:B------:R-:W-:Y:S05]  /*197f0*/  BSYNC B1 ;  /* 0x0000000000017941 */ /* 0x000fea0003800000 */
.L_x_6108:
        /* <DEDUP_REMOVED lines=15> */
.L_x_6112:
        /* <DEDUP_REMOVED lines=12> */
.L_x_6115:
[----:B------:R-:W-:-:S07]  /*199b0*/  IMAD.MOV.U32 R28, RZ, RZ, R22 ;  /* 0x000000ffff1c7224 */ /* 0x000fce00078e0016 */
.L_x_6116:
[----:B------:R-:W-:Y:S05]  /*199c0*/  BSYNC B1 ;  /* 0x0000000000017941 */ /* 0x000fea0003800000 */
.L_x_6114:
        /* <DEDUP_REMOVED lines=16> */
.L_x_6120:
[----:B------:R-:W-:Y:S05]  /*19ad0*/  BSYNC B2 ;  /* 0x0000000000027941 */ /* 0x000fea0003800000 */
.L_x_6119:
        /* <DEDUP_REMOVED lines=44> */
.L_x_6118:
[----:B------:R-:W-:Y:S05]  /*19da0*/  BSYNC B1 ;  /* 0x0000000000017941 */ /* 0x000fea0003800000 */
.L_x_6117:
        /* <DEDUP_REMOVED lines=10> */
.L_x_6113:
        /* <DEDUP_REMOVED lines=12> */
.L_x_6122:
[----:B------:R-:W-:-:S07]  /*19f10*/  MOV R48, R22 ;  /* 0x0000001600307202 */ /* 0x000fce0000000f00 */
.L_x_6123:
[----:B------:R-:W-:Y:S05]  /*19f20*/  BSYNC B1 ;  /* 0x0000000000017941 */ /* 0x000fea0003800000 */
.L_x_6121:
        /* <DEDUP_REMOVED lines=16> */
.L_x_6127:
[----:B------:R-:W-:Y:S05]  /*1a030*/  BSYNC B2 ;  /* 0x0000000000027941 */ /* 0x000fea0003800000 */
.L_x_6126:
        /* <DEDUP_REMOVED lines=44> */
.L_x_6125:
[----:B------:R-:W-:Y:S05]  /*1a300*/  BSYNC B1 ;  /* 0x0000000000017941 */ /* 0x000fea0003800000 */
.L_x_6124:
        /* <DEDUP_REMOVED lines=15> */
.L_x_6128:
        /* <DEDUP_REMOVED lines=12> */
.L_x_6131:
[----:B------:R-:W-:-:S07]  /*1a4c0*/  IMAD.MOV.U32 R29, RZ, RZ, R22 ;  /* 0x000000ffff1d7224 */ /* 0x000fce00078e0016 */
.L_x_6132:
[----:B------:R-:W-:Y:S05]  /*1a4d0*/  BSYNC B1 ;  /* 0x0000000000017941 */ /* 0x000fea0003800000 */
.L_x_6130:
        /* <DEDUP_REMOVED lines=16> */
.L_x_6136:
[----:B------:R-:W-:Y:S05]  /*1a5e0*/  BSYNC B2 ;  /* 0x0000000000027941 */ /* 0x000fea0003800000 */
.L_x_6135:
        /* <DEDUP_REMOVED lines=44> */
.L_x_6134:
[----:B------:R-:W-:Y:S05]  /*1a8b0*/  BSYNC B1 ;  /* 0x0000000000017941 */ /* 0x000fea0003800000 */
.L_x_6133:
        /* <DEDUP_REMOVED lines=10> */
.L_x_6129:
        /* <DEDUP_REMOVED lines=12> */
.L_x_6138:
[----:B------:R-:W-:-:S07]  /*1aa20*/  MOV R48, R22 ;  /* 0x0000001600307202 */ /* 0x000fce0000000f00 */
.L_x_6139:
[----:B------:R-:W-:Y:S05]  /*1aa30*/  BSYNC B1 ;  /* 0x0000000000017941 */ /* 0x000fea0003800000 */
.L_x_6137:
        /* <DEDUP_REMOVED lines=16> */
.L_x_6143:
[----:B------:R-:W-:Y:S05]  /*1ab40*/  BSYNC B2 ;  /* 0x0000000000027941 */ /* 0x000fea0003800000 */
.L_x_6142:
        /* <DEDUP_REMOVED lines=44> */
.L_x_6141:
[----:B------:R-:W-:Y:S05]  /*1ae10*/  BSYNC B1 ;  /* 0x0000000000017941 */ /* 0x000fea0003800000 */
.L_x_6140:
        /* <DEDUP_REMOVED lines=15> */
.L_x_6144:
        /* <DEDUP_REMOVED lines=12> */
.L_x_6147:
[----:B------:R-:W-:-:S07]  /*1afd0*/  IMAD.MOV.U32 R30, RZ, RZ, R22 ;  /* 0x000000ffff1e7224 */ /* 0x000fce00078e0016 */
.L_x_6148:
[----:B------:R-:W-:Y:S05]  /*1afe0*/  BSYNC B1 ;  /* 0x0000000000017941 */ /* 0x000fea0003800000 */
.L_x_6146:
        /* <DEDUP_REMOVED lines=16> */
.L_x_6152:
[----:B------:R-:W-:Y:S05]  /*1b0f0*/  BSYNC B2 ;  /* 0x0000000000027941 */ /* 0x000fea0003800000 */
.L_x_6151:
        /* <DEDUP_REMOVED lines=44> */
.L_x_6150:
[----:B------:R-:W-:Y:S05]  /*1b3c0*/  BSYNC B1 ;  /* 0x0000000000017941 */ /* 0x000fea0003800000 */
.L_x_6149:
        /* <DEDUP_REMOVED lines=10> */
.L_x_6145:
        /* <DEDUP_REMOVED lines=12> */
.L_x_6154:
[----:B------:R-:W-:-:S07]  /*1b530*/  MOV R70, R22 ;  /* 0x0000001600467202 */ /* 0x000fce0000000f00 */
.L_x_6155:
[----:B------:R-:W-:Y:S05]  /*1b540*/  BSYNC B1 ;  /* 0x0000000000017941 */ /* 0x000fea0003800000 */
.L_x_6153:
        /* <DEDUP_REMOVED lines=16> */
.L_x_6159:
[----:B------:R-:W-:Y:S05]  /*1b650*/  BSYNC B2 ;  /* 0x0000000000027941 */ /* 0x000fea0003800000 */
.L_x_6158:
        /* <DEDUP_REMOVED lines=44> */
.L_x_6157:
[----:B------:R-:W-:Y:S05]  /*1b920*/  BSYNC B1 ;  /* 0x0000000000017941 */ /* 0x000fea0003800000 */
.L_x_6156:
        /* <DEDUP_REMOVED lines=15> */
.L_x_6160:
        /* <DEDUP_REMOVED lines=12> */
.L_x_6163:
[----:B------:R-:W-:-:S07]  /*1bae0*/  IMAD.MOV.U32 R31, RZ, RZ, R22 ;  /* 0x000000ffff1f7224 */ /* 0x000fce00078e0016 */
.L_x_6164:
[----:B------:R-:W-:Y:S05]  /*1baf0*/  BSYNC B1 ;  /* 0x0000000000017941 */ /* 0x000fea0003800000 */
.L_x_6162:
        /* <DEDUP_REMOVED lines=16> */
.L_x_6168:
[----:B------:R-:W-:Y:S05]  /*1bc00*/  BSYNC B2 ;  /* 0x0000000000027941 */ /* 0x000fea0003800000 */
.L_x_6167:
        /* <DEDUP_REMOVED lines=44> */
.L_x_6166:
[----:B------:R-:W-:Y:S05]  /*1bed0*/  BSYNC B1 ;  /* 0x0000000000017941 */ /* 0x000fea0003800000 */
.L_x_6165:
        /* <DEDUP_REMOVED lines=10> */
.L_x_6161:
        /* <DEDUP_REMOVED lines=12> */
.L_x_6170:
[----:B------:R-:W-:-:S07]  /*1c040*/  MOV R79, R22 ;  /* 0x00000016004f7202 */ /* 0x000fce0000000f00 */
.L_x_6171:
[----:B------:R-:W-:Y:S05]  /*1c050*/  BSYNC B1 ;  /* 0x0000000000017941 */ /* 0x000fea0003800000 */
.L_x_6169:
        /* <DEDUP_REMOVED lines=16> */
.L_x_6175:
[----:B------:R-:W-:Y:S05]  /*1c160*/  BSYNC B2 ;  /* 0x0000000000027941 */ /* 0x000fea0003800000 */
.L_x_6174:
        /* <DEDUP_REMOVED lines=44> */
.L_x_6173:
[----:B------:R-:W-:Y:S05]  /*1c430*/  BSYNC B1 ;  /* 0x0000000000017941 */ /* 0x000fea0003800000 */
.L_x_6172:
        /* <DEDUP_REMOVED lines=13> */
.L_x_6176:
        /* <DEDUP_REMOVED lines=12> */
.L_x_6179:
[----:B------:R-:W-:-:S07]  /*1c5d0*/  IMAD.MOV.U32 R32, RZ, RZ, R22 ;  /* 0x000000ffff207224 */ /* 0x000fce00078e0016 */
.L_x_6180:
[----:B------:R-:W-:Y:S05]  /*1c5e0*/  BSYNC B1 ;  /* 0x0000000000017941 */ /* 0x000fea0003800000 */
.L_x_6178:
        /* <DEDUP_REMOVED lines=16> */
.L_x_6184:
[----:B------:R-:W-:Y:S05]  /*1c6f0*/  BSYNC B2 ;  /* 0x0000000000027941 */ /* 0x000fea0003800000 */
.L_x_6183:
        /* <DEDUP_REMOVED lines=44> */
.L_x_6182:
[----:B------:R-:W-:Y:S05]  /*1c9c0*/  BSYNC B1 ;  /* 0x0000000000017941 */ /* 0x000fea0003800000 */
.L_x_6181:
        /* <DEDUP_REMOVED lines=10> */
.L_x_6177:
        /* <DEDUP_REMOVED lines=12> */
.L_x_6186:
[----:B------:R-:W-:-:S07]  /*1cb30*/  MOV R50, R22 ;  /* 0x0000001600327202 */ /* 0x000fce0000000f00 */
.L_x_6187:
[----:B------:R-:W-:Y:S05]  /*1cb40*/  BSYNC B1 ;  /* 0x0000000000017941 */ /* 0x000fea0003800000 */
.L_x_6185:
        /* <DEDUP_REMOVED lines=16> */
.L_x_6191:
[----:B------:R-:W-:Y:S05]  /*1cc50*/  BSYNC B2 ;  /* 0x0000000000027941 */ /* 0x000fea0003800000 */
.L_x_6190:
        /* <DEDUP_REMOVED lines=44> */
.L_x_6189:
[----:B------:R-:W-:Y:S05]  /*1cf20*/  BSYNC B1 ;  /* 0x0000000000017941 */ /* 0x000fea0003800000 */
.L_x_6188:
        /* <DEDUP_REMOVED lines=13> */
.L_x_6192:
        /* <DEDUP_REMOVED lines=12> */
.L_x_6195:
[----:B------:R-:W-:-:S07]  /*1d0c0*/  IMAD.MOV.U32 R33, RZ, RZ, R22 ;  /* 0x000000ffff217224 */ /* 0x000fce00078e0016 */
.L_x_6196:
[----:B------:R-:W-:Y:S05]  /*1d0d0*/  BSYNC B1 ;  /* 0x0000000000017941 */ /* 0x000fea0003800000 */
.L_x_6194:
        /* <DEDUP_REMOVED lines=16> */
.L_x_6200:
[----:B------:R-:W-:Y:S05]  /*1d1e0*/  BSYNC B2 ;  /* 0x0000000000027941 */ /* 0x000fea0003800000 */
.L_x_6199:
        /* <DEDUP_REMOVED lines=44> */
.L_x_6198:
[----:B------:R-:W-:Y:S05]  /*1d4b0*/  BSYNC B1 ;  /* 0x0000000000017941 */ /* 0x000fea0003800000 */
.L_x_6197:
        /* <DEDUP_REMOVED lines=10> */
.L_x_6193:
        /* <DEDUP_REMOVED lines=12> */
.L_x_6202:
[----:B------:R-:W-:-:S07]  /*1d620*/  MOV R50, R22 ;  /* 0x0000001600327202 */ /* 0x000fce0000000f00 */
.L_x_6203:
[----:B------:R-:W-:Y:S05]  /*1d630*/  BSYNC B1 ;  /* 0x0000000000017941 */ /* 0x000fea0003800000 */
.L_x_6201:
        /* <DEDUP_REMOVED lines=16> */
.L_x_6207:
[----:B------:R-:W-:Y:S05]  /*1d740*/  BSYNC B2 ;  /* 0x0000000000027941 */ /* 0x000fea0003800000 */
.L_x_6206:
        /* <DEDUP_REMOVED lines=44> */
.L_x_6205:
[----:B------:R-:W-:Y:S05]  /*1da10*/  BSYNC B1 ;  /* 0x0000000000017941 */ /* 0x000fea0003800000 */
.L_x_6204:
        /* <DEDUP_REMOVED lines=13> */
.L_x_6208:
        /* <DEDUP_REMOVED lines=12> */
.L_x_6211:
[----:B------:R-:W-:-:S07]  /*1dbb0*/  IMAD.MOV.U32 R34, RZ, RZ, R22 ;  /* 0x000000ffff227224 */ /* 0x000fce00078e0016 */
.L_x_6212:
[----:B------:R-:W-:Y:S05]  /*1dbc0*/  BSYNC B1 ;  /* 0x0000000000017941 */ /* 0x000fea0003800000 */
.L_x_6210:
        /* <DEDUP_REMOVED lines=16> */
.L_x_6216:
[----:B------:R-:W-:Y:S05]  /*1dcd0*/  BSYNC B2 ;  /* 0x0000000000027941 */ /* 0x000fea0003800000 */
.L_x_6215:
        /* <DEDUP_REMOVED lines=44> */
.L_x_6214:
[----:B------:R-:W-:Y:S05]  /*1dfa0*/  BSYNC B1 ;  /* 0x0000000000017941 */ /* 0x000fea0003800000 */
.L_x_6213:
        /* <DEDUP_REMOVED lines=10> */
.L_x_6209:
        /* <DEDUP_REMOVED lines=27> */
[----:B------:R-:W-:-:S02]  /*1e200*/  SHF.R.U32.HI R87, RZ, 0x1d, R87 ;  /* 0x0000001dff577819 */ /* 0x000fc40000011657 */
[----:B------:R-:W-:Y:S02]  /*1e210*/  LOP3.LUT R50, R48, R49, RZ, 0xfc, !PT ;  /* 0x0000003130327212 */ /* 0x000fe400078efcff */
[----:B------:R-:W-:Y:S02]  /*1e220*/  IADD3 R48, P0, R93, UR14, RZ ;  /* 0x0000000e5d307c10 */ /* 0x000fe4000ff1e0ff */
[----:B------:R-:W-:Y:S02]  /*1e230*/  LOP3.LUT R51, R89, R97, R51, 0xfe, !PT ;  /* 0x0000006159337212 */ /* 0x000fe400078efe33 */
        /* <DEDUP_REMOVED lines=23> */
.L_x_6088:
[----:B------:R-:W-:Y:S05]  /*1e3b0*/  BSYNC B0 ;  /* 0x0000000000007941 */ /* 0x000fea0003800000 */
.L_x_6087:
        /* <DEDUP_REMOVED lines=155> */
.L_x_6239:
        /* <DEDUP_REMOVED lines=14> */
[----:B------:R-:W-:Y:S01]  /*1ee50*/  BAR.SYNC.DEFER_BLOCKING 0x0 ;  /* 0x0000000000007b1d */ /* 0x000fe20000010000 */
[----:B------:R-:W-:Y:S01]  /*1ee60*/  IMAD.MOV.U32 R89, RZ, RZ, RZ ;  /* 0x000000ffff597224 */ /* 0x000fe200078e00ff */
[----:B------:R-:W-:Y:S02]  /*1ee70*/  @!P0 MOV R89, R118 ;  /* 0x0000007600598202 */ /* 0x000fe40000000f00 */
[----:B------:R-:W-:Y:S02]  /*1ee80*/  LOP3.LUT P1, RZ, R23, 0x20, RZ, 0xc0, !PT ;  /* 0x0000002017ff7812 */ /* 0x000fe4000782c0ff */
[----:B------:R-:W-:Y:S01]  /*1ee90*/  I2FP.F32.S32 R94, R89 ;  /* 0x00000059005e7245 */ /* 0x000fe20000201400 */
[----:B------:R-:W-:Y:S01]  /*1eea0*/  BSSY B0, `(.L_x_6218) ;  /* 0x0000058000007945 */ /* 0x000fe20003800000 */
[----:B-1----:R-:W-:-:S04]  /*1eeb0*/  @!P0 LEA R49, R49, R48, 0x18 ;  /* 0x0000003031318211 */ /* 0x002fc800078ec0ff */
[----:B------:R-:W-:Y:S02]  /*1eec0*/  @!P0 LEA R88, R50, R49, 0x3 ;  /* 0x0000003132588211 */ /* 0x000fe400078e18ff */
        /* <DEDUP_REMOVED lines=13> */
[----:B------:R-:W-:Y:S01]  /*1efa0*/  I2FP.F32.S32 R48, R50 ;  /* 0x0000003200307245 */ /* 0x000fe20000201400 */
[----:B--2---:R-:W-:Y:S01]  /*1efb0*/  FADD.FTZ R95, R88, R49 ;  /* 0x00000031585f7221 */ /* 0x004fe20000010000 */
[----:B------:R-:W-:Y:S01]  /*1efc0*/  FMUL.FTZ R93, R93, R94 ;  /* 0x0000005e5d5d7220 */ /* 0x000fe20000410000 */
[-C--:B------:R-:W-:Y:S02]  /*1efd0*/  IADD3 R49, R50, R89.reuse, RZ ;  /* 0x0000005932317210 */ /* 0x080fe40007ffe0ff */
[----:B------:R-:W-:Y:S01]  /*1efe0*/  I2FP.F32.S32 R89, R89 ;  /* 0x0000005900597245 */ /* 0x000fe20000201400 */
[----:B------:R-:W-:Y:S01]  /*1eff0*/  FMUL.FTZ R94, R93, R86 ;  /* 0x000000565d5e7220 */ /* 0x000fe20000410000 */
[----:B------:R-:W-:Y:S01]  /*1f000*/  I2FP.F32.S32 R49, R49 ;  /* 0x0000003100317245 */ /* 0x000fe20000201400 */
[----:B------:R-:W1:Y:S08]  /*1f010*/  MUFU.RCP R86, R48 ;  /* 0x0000003000567308 */ /* 0x000e700000001000 */
        /* <DEDUP_REMOVED lines=10> */
[----:B------:R-:W-:-:S04]  /*1f0c0*/  FMUL.FTZ R48, R48, R93 ;  /* 0x0000005d30307220 */ /* 0x000fc80000410000 */
[----:B------:R-:W-:Y:S01]  /*1f0d0*/  FMUL.FTZ R89, R48, R89 ;  /* 0x0000005930597220 */ /* 0x000fe20000410000 */
[----:B------:R-:W1:Y:S01]  /*1f0e0*/  SHFL.IDX PT, R87, R87, RZ, 0x1f ;  /* 0x00001fff57577589 */ /* 0x000e6200000e0000 */
[----:B---3--:R-:W-:-:S04]  /*1f0f0*/  FADD.FTZ R48, R86, R95 ;  /* 0x0000005f56307221 */ /* 0x008fc80000010000 */
[----:B------:R-:W-:Y:S02]  /*1f100*/  FFMA.FTZ R89, R49, R89, R48 ;  /* 0x0000005931597223 */ /* 0x000fe40000010030 */
[----:B------:R-:W2:Y:S03]  /*1f110*/  LDC R49, c[0x0][0x2d8] ;  /* 0x0000b600ff317b82 */ /* 0x000ea60000000800 */
        /* <DEDUP_REMOVED lines=30> */
[----:B------:R-:W-:Y:S01]  /*1f300*/  F2FP.F16.F32.PACK_AB R48, R49, R48 ;  /* 0x000000303130723e */ /* 0x000fe200000000ff */
[--C-:B0-----:R-:W-:Y:S01]  /*1f310*/  FADD.FTZ R96, R81, -R88.reuse ;  /* 0x8000005851607221 */ /* 0x101fe20000010000 */
        /* <DEDUP_REMOVED lines=10> */
[----:B------:R-:W-:Y:S02]  /*1f3c0*/  F2FP.F16.F32.PACK_AB R50, R51, R50 ;  /* 0x000000323332723e */ /* 0x000fe400000000ff */
[----:B------:R-:W-:Y:S02]  /*1f3d0*/  F2FP.F16.F32.PACK_AB R51, R87, R94 ;  /* 0x0000005e5733723e */ /* 0x000fe400000000ff */
[----:B------:R-:W0:Y:S02]  /*1f3e0*/  LDC.64 R86, c[0x0][0x2b8] ;  /* 0x0000ae00ff567b82 */ /* 0x000e240000000a00 */
[----:B0-----:R-:W-:-:S04]  /*1f3f0*/  IMAD.WIDE.U32 R86, R25, 0x10, R86 ;  /* 0x0000001019567825 */ /* 0x001fc800078e0056 */
[----:B------:R-:W-:Y:S01]  /*1f400*/  VIADD R25, R25, 0x80 ;  /* 0x0000008019197836 */ /* 0x000fe20000000000 */
[----:B------:R1:W-:Y:S06]  /*1f410*/  STG.E.128 desc[UR4][R86.64], R48 ;  /* 0x0000003056007986 */ /* 0x0003ec000c101d04 */
.L_x_6219:
[----:B------:R-:W-:Y:S05]  /*1f420*/  BSYNC B0 ;  /* 0x0000000000007941 */ /* 0x000fea0003800000 */
.L_x_6218:
[----:B------:R-:W-:Y:S01]  /*1f430*/  LOP3.LUT P0, RZ, R23, 0x200, RZ, 0xc0, !PT ;  /* 0x0000020017ff7812 */ /* 0x000fe2000780c0ff */
[----:B------:R-:W-:-:S12]  /*1f440*/  BSSY B0, `(.L_x_6220) ;  /* 0x0000022000007945 */ /* 0x000fd80003800000 */
[----:B------:R-:W-:Y:S05]  /*1f450*/  @!P0 BRA `(.L_x_6221) ;  /* 0x0000000000808947 */ /* 0x000fea0003800000 */
[--C-:B-12---:R-:W-:Y:S01]  /*1f460*/  FADD.FTZ R48, R35, -R88.reuse ;  /* 0x8000005823307221 */ /* 0x106fe20000010000 */
        /* <DEDUP_REMOVED lines=28> */
[C---:B0-----:R-:W-:Y:S01]  /*1f630*/  IMAD.WIDE.U32 R86, R25.reuse, 0x10, R86 ;  /* 0x0000001019567825 */ /* 0x041fe200078e0056 */
[----:B------:R-:W-:-:S04]  /*1f640*/  IADD3 R25, R25, 0x80, RZ ;  /* 0x0000008019197810 */ /* 0x000fc80007ffe0ff */
[----:B------:R3:W-:Y:S03]  /*1f650*/  STG.E.128 desc[UR4][R86.64], R48 ;  /* 0x0000003056007986 */ /* 0x0007e6000c101d04 */
.L_x_6221:
[----:B------:R-:W-:Y:S05]  /*1f660*/  BSYNC B0 ;  /* 0x0000000000007941 */ /* 0x000fea0003800000 */
.L_x_6220:
[----:B------:R-:W-:Y:S01]  /*1f670*/  LOP3.LUT P0, RZ, R23, 0x100, RZ, 0xc0, !PT ;  /* 0x0000010017ff7812 */ /* 0x000fe2000780c0ff */
[----:B------:R-:W-:-:S12]  /*1f680*/  BSSY B0, `(.L_x_6222) ;  /* 0x0000022000007945 */ /* 0x000fd80003800000 */
[----:B------:R-:W-:Y:S05]  /*1f690*/  @!P0 BRA `(.L_x_6223) ;  /* 0x0000000000808947 */ /* 0x000fea0003800000 */
[--C-:B-123--:R-:W-:Y:S01]  /*1f6a0*/  FADD.FTZ R48, R36, -R88.reuse ;  /* 0x8000005824307221 */ /* 0x10efe20000010000 */
        /* <DEDUP_REMOVED lines=31> */
.L_x_6223:
[----:B------:R-:W-:Y:S05]  /*1f8a0*/  BSYNC B0 ;  /* 0x0000000000007941 */ /* 0x000fea0003800000 */
.L_x_6222:
[----:B------:R-:W-:Y:S01]  /*1f8b0*/  LOP3.LUT P0, RZ, R23, 0x80, RZ, 0xc0, !PT ;  /* 0x0000008017ff7812 */ /* 0x000fe2000780c0ff */
[----:B------:R-:W-:-:S12]  /*1f8c0*/  BSSY B0, `(.L_x_6224) ;  /* 0x0000022000007945 */ /* 0x000fd80003800000 */
[----:B------:R-:W-:Y:S05]  /*1f8d0*/  @!P0 BRA `(.L_x_6225) ;  /* 0x0000000000808947 */ /* 0x000fea0003800000 */
[--C-:B-1234-:R-:W-:Y:S01]  /*1f8e0*/  FADD.FTZ R48, R37, -R88.reuse ;  /* 0x8000005825307221 */ /* 0x11efe20000010000 */
[--C-:B------:R-:W-:Y:S01]  /*1f8f0*/  FADD.FTZ R50, R57, -R88.reuse ;  /* 0x8000005839327221 */ /* 0x100fe20000010000 */
[--C-:B------:R-:W-:Y:S01]  /*1f900*/  FADD.FTZ R86, R58, -R88.reuse ;  /* 0x800000583a567221 */ /* 0x100fe20000010000 */
[--C-:B------:R-:W-:Y:S01]  /*1f910*/  FADD.FTZ R94, R67, -R88.reuse ;  /* 0x80000058435e7221 */ /* 0x100fe20000010000 */
        /* <DEDUP_REMOVED lines=28> */
.L_x_6225:
[----:B------:R-:W-:Y:S05]  /*1fae0*/  BSYNC B0 ;  /* 0x0000000000007941 */ /* 0x000fea0003800000 */
.L_x_6224:
[----:B------:R-:W-:Y:S01]  /*1faf0*/  LOP3.LUT P0, RZ, R23, 0x40, RZ, 0xc0, !PT ;  /* 0x0000004017ff7812 */ /* 0x000fe2000780c0ff */
[----:B------:R-:W-:-:S12]  /*1fb00*/  BSSY B0, `(.L_x_6226) ;  /* 0x0000021000007945 */ /* 0x000fd80003800000 */
[----:B------:R-:W-:Y:S05]  /*1fb10*/  @!P0 BRA `(.L_x_6227) ;  /* 0x00000000007c8947 */ /* 0x000fea0003800000 */
[--C-:B01-34-:R-:W-:Y:S01]  /*1fb20*/  FADD.FTZ R86, R70, -R88.reuse ;  /* 0x8000005846567221 */ /* 0x11bfe20000010000 */
[--C-:B------:R-:W-:Y:S01]  /*1fb30*/  FADD.FTZ R94, R79, -R88.reuse ;  /* 0x800000584f5e7221 */ /* 0x100fe20000010000 */
[--C-:B--2---:R-:W-:Y:S01]  /*1fb40*/  FADD.FTZ R51, R60, -R88.reuse ;  /* 0x800000583c337221 */ /* 0x104fe20000010000 */
[--C-:B------:R-:W-:Y:S01]  /*1fb50*/  FADD.FTZ R50, R80, -R88.reuse ;  /* 0x8000005850327221 */ /* 0x100fe20000010000 */
[C---:B------:R-:W-:Y:S01]  /*1fb60*/  FMUL.FTZ R86, R89.reuse, R86 ;  /* 0x0000005659567220 */ /* 0x040fe20000410000 */
[----:B------:R-:W-:Y:S01]  /*1fb70*/  FMUL.FTZ R94, R89, R94 ;  /* 0x0000005e595e7220 */ /* 0x000fe20000410000 */
[--C-:B------:R-:W-:Y:S01]  /*1fb80*/  FADD.FTZ R48, R38, -R88.reuse ;  /* 0x8000005826307221 */ /* 0x100fe20000010000 */
[--C-:B------:R-:W-:Y:S01]  /*1fb90*/  FADD.FTZ R49, R59, -R88.reuse ;  /* 0x800000583b317221 */ /* 0x100fe20000010000 */
[--C-:B------:R-:W-:Y:S01]  /*1fba0*/  FADD.FTZ R93, R69, -R88.reuse ;  /* 0x80000058455d7221 */ /* 0x100fe20000010000 */
[----:B------:R-:W-:Y:S01]  /*1fbb0*/  FADD.FTZ R96, R85, -R88 ;  /* 0x8000005855607221 */ /* 0x000fe20000010000 */
[C---:B------:R-:W-:Y:S01]  /*1fbc0*/  FMUL.FTZ R88, R89.reuse, R51 ;  /* 0x0000003359587220 */ /* 0x040fe20000410000 */
[----:B------:R-:W-:Y:S01]  /*1fbd0*/  FMUL.FTZ R51, R89, R50 ;  /* 0x0000003259337220 */ /* 0x000fe20000410000 */
        /* <DEDUP_REMOVED lines=8> */
[----:B------:R-:W0:Y:S01]  /*1fc60*/  LDC.64 R86, c[0x0][0x2b8] ;  /* 0x0000ae00ff567b82 */ /* 0x000e220000000a00 */
[----:B------:R-:W-:Y:S01]  /*1fc70*/  FFMA.FTZ R96, R11, R96, R16 ;  /* 0x000000600b607223 */ /* 0x000fe20000010010 */
[----:B------:R-:W-:Y:S01]  /*1fc80*/  FFMA.FTZ R48, R100, R48, R99 ;  /* 0x0000003064307223 */ /* 0x000fe20000010063 */
[----:B------:R-:W-:Y:S01]  /*1fc90*/  FFMA.FTZ R88, R91, R88, R90 ;  /* 0x000000585b587223 */ /* 0x000fe2000001005a */
[----:B------:R-:W-:Y:S01]  /*1fca0*/  FFMA.FTZ R93, R7, R93, R12 ;  /* 0x0000005d075d7223 */ /* 0x000fe2000001000c */
[----:B------:R-:W-:Y:S01]  /*1fcb0*/  FFMA.FTZ R89, R98, R49, R92 ;  /* 0x0000003162597223 */ /* 0x000fe2000001005c */
[----:B------:R-:W-:-:S03]  /*1fcc0*/  F2FP.F16.F32.PACK_AB R51, R96, R51 ;  /* 0x000000336033723e */ /* 0x000fc600000000ff */
[----:B------:R-:W-:Y:S02]  /*1fcd0*/  F2FP.F16.F32.PACK_AB R49, R93, R88 ;  /* 0x000000585d31723e */ /* 0x000fe400000000ff */
[----:B------:R-:W-:Y:S01]  /*1fce0*/  F2FP.F16.F32.PACK_AB R48, R89, R48 ;  /* 0x000000305930723e */ /* 0x000fe200000000ff */
[----:B0-----:R-:W-:-:S05]  /*1fcf0*/  IMAD.WIDE.U32 R86, R25, 0x10, R86 ;  /* 0x0000001019567825 */ /* 0x001fca00078e0056 */
[----:B------:R0:W-:Y:S02]  /*1fd00*/  STG.E.128 desc[UR4][R86.64], R48 ;  /* 0x0000003056007986 */ /* 0x0001e4000c101d04 */
.L_x_6227:
[----:B------:R-:W-:Y:S05]  /*1fd10*/  BSYNC B0 ;  /* 0x0000000000007941 */ /* 0x000fea0003800000 */
.L_x_6226:
[----:B------:R-:W-:Y:S01]  /*1fd20*/  VIADD R6, R6, UR18 ;  /* 0x0000001206067c36 */ /* 0x000fe20008000000 */
[----:B01-34-:R-:W-:-:S04]  /*1fd30*/  SEL R86, RZ, 0x1, P4 ;  /* 0x00000001ff567807 */ /* 0x01bfc80002000000 */
[----:B------:R-:W-:-:S13]  /*1fd40*/  ISETP.GE.AND P0, PT, R6, UR19, PT ;  /* 0x0000001306007c0c */ /* 0x000fda000bf06270 */
[----:B------:R-:W-:Y:S05]  /*1fd50*/  @!P0 BRA `(.L_x_6228) ;  /* 0xfffffe1400448947 */ /* 0x000fea000383ffff */
[----:B------:R-:W-:Y:S05]  /*1fd60*/  EXIT ;  /* 0x000000000000794d */ /* 0x000fea0003800000 */
.L_x_6217:
[----:B------:R-:W-:Y:S01]  /*1fd70*/  HFMA2.MMA R87, -RZ, RZ, 0, 1.847743988037109375e-06 ;  /* 0x0000001fff577435 */ /* 0x000fe200000001ff */
[----:B------:R-:W-:Y:S01]  /*1fd80*/  MOV R97, R49 ;  /* 0x0000003100617202 */ /* 0x000fe20000000f00 */
[----:B------:R-:W-:Y:S02]  /*1fd90*/  IMAD.MOV.U32 R86, RZ, RZ, 0x1 ;  /* 0x00000001ff567424 */ /* 0x000fe400078e00ff */
[----:B------:R-:W-:-:S07]  /*1fda0*/  IMAD.MOV.U32 R88, RZ, RZ, -0x1 ;  /* 0xffffffffff587424 */ /* 0x000fce00078e00ff */
[----:B------:R-:W-:Y:S05]  /*1fdb0*/  WARPSYNC.COLLECTIVE R88, `(.L_x_6229) ;  /* 0x0000000058087348 */ /* 0x000fea0003c00000 */
[----:B------:R0:W1:Y:S02]  /*1fdc0*/  SHFL.BFLY P6, R89, R97, R86, R87 ;  /* 0x0c00005661597389 */ /* 0x00006400000c0057 */
[----:B01----:R-:W-:Y:S01]  /*1fdd0*/  ENDCOLLECTIVE ;  /* 0x000000000000791b */ /* 0x003fe20003800000 */
.L_x_6229:
[----:B------:R-:W-:Y:S02]  /*1fde0*/  IMAD.MOV.U32 R86, RZ, RZ, 0x2 ;  /* 0x00000002ff567424 */ /* 0x000fe400078e00ff */
[----:B------:R-:W-:-:S05]  /*1fdf0*/  FADD.FTZ R93, R49, R89 ;  /* 0x00000059315d7221 */ /* 0x000fca0000010000 */
[----:B------:R-:W-:-:S07]  /*1fe00*/  MOV R97, R93 ;  /* 0x0000005d00617202 */ /* 0x000fce0000000f00 */
[----:B------:R-:W-:Y:S05]  /*1fe10*/  WARPSYNC.COLLECTIVE R88, `(.L_x_6230) ;  /* 0x0000000058087348 */ /* 0x000fea0003c00000 */
[----:B------:R0:W1:Y:S02]  /*1fe20*/  SHFL.BFLY P6, R89, R97, R86, R87 ;  /* 0x0c00005661597389 */ /* 0x00006400000c0057 */
[----:B01----:R-:W-:Y:S01]  /*1fe30*/  ENDCOLLECTIVE ;  /* 0x000000000000791b */ /* 0x003fe20003800000 */
.L_x_6230:
[----:B------:R-:W-:Y:S02]  /*1fe40*/  IMAD.MOV.U32 R86, RZ, RZ, 0x4 ;  /* 0x00000004ff567424 */ /* 0x000fe400078e00ff */
[----:B------:R-:W-:-:S05]  /*1fe50*/  FADD.FTZ R94, R93, R89 ;  /* 0x000000595d5e7221 */ /* 0x000fca0000010000 */
[----:B------:R-:W-:-:S07]  /*1fe60*/  MOV R97, R94 ;  /* 0x0000005e00617202 */ /* 0x000fce0000000f00 */
[----:B------:R-:W-:Y:S05]  /*1fe70*/  WARPSYNC.COLLECTIVE R88, `(.L_x_6231) ;  /* 0x0000000058087348 */ /* 0x000fea0003c00000 */
[----:B------:R0:W1:Y:S02]  /*1fe80*/  SHFL.BFLY P6, R89, R97, R86, R87 ;  /* 0x0c00005661597389 */ /* 0x00006400000c0057 */
[----:B01----:R-:W-:Y:S01]  /*1fe90*/  ENDCOLLECTIVE ;  /* 0x000000000000791b */ /* 0x003fe20003800000 */
.L_x_6231:
[----:B------:R-:W-:Y:S02]  /*1fea0*/  IMAD.MOV.U32 R86, RZ, RZ, 0x8 ;  /* 0x00000008ff567424 */ /* 0x000fe400078e00ff */
[----:B------:R-:W-:-:S05]  /*1feb0*/  FADD.FTZ R95, R94, R89 ;  /* 0x000000595e5f7221 */ /* 0x000fca0000010000 */
[----:B------:R-:W-:-:S07]  /*1fec0*/  MOV R97, R95 ;  /* 0x0000005f00617202 */ /* 0x000fce0000000f00 */
[----:B------:R-:W-:Y:S05]  /*1fed0*/  WARPSYNC.COLLECTIVE R88, `(.L_x_6232) ;  /* 0x0000000058087348 */ /* 0x000fea0003c00000 */
[----:B------:R0:W1:Y:S02]  /*1fee0*/  SHFL.BFLY P6, R89, R97, R86, R87 ;  /* 0x0c00005661597389 */ /* 0x00006400000c0057 */
[----:B01----:R-:W-:Y:S01]  /*1fef0*/  ENDCOLLECTIVE ;  /* 0x000000000000791b */ /* 0x003fe20003800000 */
.L_x_6232:
[----:B------:R-:W-:Y:S02]  /*1ff00*/  IMAD.MOV.U32 R86, RZ, RZ, 0x10 ;  /* 0x00000010ff567424 */ /* 0x000fe400078e00ff */
[----:B------:R-:W-:-:S05]  /*1ff10*/  FADD.FTZ R96, R95, R89 ;  /* 0x000000595f607221 */ /* 0x000fca0000010000 */
[----:B------:R-:W-:-:S07]  /*1ff20*/  MOV R97, R96 ;  /* 0x0000006000617202 */ /* 0x000fce0000000f00 */
[----:B------:R-:W-:Y:S05]  /*1ff30*/  WARPSYNC.COLLECTIVE R88, `(.L_x_6233) ;  /* 0x0000000058087348 */ /* 0x000fea0003c00000 */
[----:B------:R0:W1:Y:S02]  /*1ff40*/  SHFL.BFLY P6, R89, R97, R86, R87 ;  /* 0x0c00005661597389 */ /* 0x00006400000c0057 */
[----:B01----:R-:W-:Y:S01]  /*1ff50*/  ENDCOLLECTIVE ;  /* 0x000000000000791b */ /* 0x003fe20003800000 */
.L_x_6233:
        /* <DEDUP_REMOVED lines=84> */
[----:B------:R-:W-:Y:S01]  /*204a0*/  HFMA2.MMA R87, -RZ, RZ, 0, 1.847743988037109375e-06 ;  /* 0x0000001fff577435 */ /* 0x000fe200000001ff */
[----:B------:R-:W-:-:S03]  /*204b0*/  IMAD.MOV.U32 R86, RZ, RZ, 0x1 ;  /* 0x00000001ff567424 */ /* 0x000fc600078e00ff */
[----:B------:R-:W-:-:S07]  /*204c0*/  MOV R97, R49 ;  /* 0x0000003100617202 */ /* 0x000fce0000000f00 */
[----:B------:R-:W-:Y:S05]  /*204d0*/  WARPSYNC.COLLECTIVE R88, `(.L_x_6234) ;  /* 0x0000000058087348 */ /* 0x000fea0003c00000 */
[----:B------:R0:W1:Y:S02]  /*204e0*/  SHFL.BFLY P6, R89, R97, R86, R87 ;  /* 0x0c00005661597389 */ /* 0x00006400000c0057 */
[----:B01----:R-:W-:Y:S01]  /*204f0*/  ENDCOLLECTIVE ;  /* 0x000000000000791b */ /* 0x003fe20003800000 */
.L_x_6234:
[----:B------:R-:W-:Y:S01]  /*20500*/  MOV R86, 0x2 ;  /* 0x0000000200567802 */ /* 0x000fe20000000f00 */
[----:B------:R-:W-:-:S04]  /*20510*/  FADD.FTZ R93, R49, R89 ;  /* 0x00000059315d7221 */ /* 0x000fc80000010000 */
[----:B------:R-:W-:-:S07]  /*20520*/  IMAD.MOV.U32 R97, RZ, RZ, R93 ;  /* 0x000000ffff617224 */ /* 0x000fce00078e005d */
[----:B------:R-:W-:Y:S05]  /*20530*/  WARPSYNC.COLLECTIVE R88, `(.L_x_6235) ;  /* 0x0000000058087348 */ /* 0x000fea0003c00000 */
[----:B------:R0:W1:Y:S02]  /*20540*/  SHFL.BFLY P6, R89, R97, R86, R87 ;  /* 0x0c00005661597389 */ /* 0x00006400000c0057 */
[----:B01----:R-:W-:Y:S01]  /*20550*/  ENDCOLLECTIVE ;  /* 0x000000000000791b */ /* 0x003fe20003800000 */
.L_x_6235:
[----:B------:R-:W-:Y:S01]  /*20560*/  HFMA2.MMA R86, -RZ, RZ, 0, 2.384185791015625e-07 ;  /* 0x00000004ff567435 */ /* 0x000fe200000001ff */
[----:B------:R-:W-:-:S04]  /*20570*/  FADD.FTZ R94, R93, R89 ;  /* 0x000000595d5e7221 */ /* 0x000fc80000010000 */
[----:B------:R-:W-:-:S07]  /*20580*/  IMAD.MOV.U32 R97, RZ, RZ, R94 ;  /* 0x000000ffff617224 */ /* 0x000fce00078e005e */
[----:B------:R-:W-:Y:S05]  /*20590*/  WARPSYNC.COLLECTIVE R88, `(.L_x_6236) ;  /* 0x0000000058087348 */ /* 0x000fea0003c00000 */
[----:B------:R0:W1:Y:S02]  /*205a0*/  SHFL.BFLY P6, R89, R97, R86, R87 ;  /* 0x0c00005661597389 */ /* 0x00006400000c0057 */
[----:B01----:R-:W-:Y:S01]  /*205b0*/  ENDCOLLECTIVE ;  /* 0x000000000000791b */ /* 0x003fe20003800000 */
.L_x_6236:
[----:B------:R-:W-:Y:S01]  /*205c0*/  MOV R86, 0x8 ;  /* 0x0000000800567802 */ /* 0x000fe20000000f00 */
[----:B------:R-:W-:-:S04]  /*205d0*/  FADD.FTZ R95, R94, R89 ;  /* 0x000000595e5f7221 */ /* 0x000fc80000010000 */
[----:B------:R-:W-:-:S07]  /*205e0*/  IMAD.MOV.U32 R97, RZ, RZ, R95 ;  /* 0x000000ffff617224 */ /* 0x000fce00078e005f */
[----:B------:R-:W-:Y:S05]  /*205f0*/  WARPSYNC.COLLECTIVE R88, `(.L_x_6237) ;  /* 0x0000000058087348 */ /* 0x000fea0003c00000 */
[----:B------:R0:W1:Y:S02]  /*20600*/  SHFL.BFLY P6, R89, R97, R86, R87 ;  /* 0x0c00005661597389 */ /* 0x00006400000c0057 */
[----:B01----:R-:W-:Y:S01]  /*20610*/  ENDCOLLECTIVE ;  /* 0x000000000000791b */ /* 0x003fe20003800000 */
.L_x_6237:
[----:B------:R-:W-:Y:S01]  /*20620*/  HFMA2.MMA R86, -RZ, RZ, 0, 9.5367431640625e-07 ;  /* 0x00000010ff567435 */ /* 0x000fe200000001ff */
[----:B------:R-:W-:-:S04]  /*20630*/  FADD.FTZ R96, R95, R89 ;  /* 0x000000595f607221 */ /* 0x000fc80000010000 */
[----:B------:R-:W-:-:S07]  /*20640*/  IMAD.MOV.U32 R97, RZ, RZ, R96 ;  /* 0x000000ffff617224 */ /* 0x000fce00078e0060 */
[----:B------:R-:W-:Y:S05]  /*20650*/  WARPSYNC.COLLECTIVE R88, `(.L_x_6238) ;  /* 0x0000000058087348 */ /* 0x000fea0003c00000 */
[----:B------:R0:W1:Y:S02]  /*20660*/  SHFL.BFLY P6, R89, R97, R86, R87 ;  /* 0x0c00005661597389 */ /* 0x00006400000c0057 */
[----:B01----:R-:W-:Y:S01]  /*20670*/  ENDCOLLECTIVE ;  /* 0x000000000000791b */ /* 0x003fe20003800000 */
.L_x_6238:
[----:B------:R-:W-:Y:S05]  /*20680*/  BRA `(.L_x_6239) ;  /* 0xffffffe400b87947 */ /* 0x000fea000383ffff */
.L_x_6240:
        /* <DEDUP_REMOVED lines=15> */
.L_x_33514:


//--------------------- .text._ZN10layer_norm31ln_parallel_residual_fwd_kernelINS_13Kernel_traitsI6__halfS2_S2_S2_fjLj5120ELj1ELj1ELj4ELj16ENS_18Kernel_traits_baseILj5120ES2_S2_S2_S2_fjLj128EEEEELb1ELb1ELb1EEEvNS_9FwdParamsE --------------------------
	.section	.text._ZN10layer_norm31ln_parallel_residual_fwd_kernelINS_13Kernel_traitsI6__halfS2_S2_S2_fjLj5120ELj1ELj1ELj4ELj16ENS_18Kernel_traits_baseILj5120ES2_S2_S2_S2_fjLj128EEEEELb1ELb1ELb1EEEvNS_9FwdParamsE,"ax",@progbits
	.align	128
        .global         _ZN10layer_norm31ln_parallel_residual_fwd_kernelINS_13Kernel_traitsI6__halfS2_S2_S2_fjLj5120ELj1ELj1ELj4ELj16ENS_18Kernel_traits_baseILj5120ES2_S2_S2_S2_fjLj128EEEEELb1ELb1ELb1EEEvNS_9FwdParamsE
        .type           _ZN10layer_norm31ln_parallel_residual_fwd_kernelINS_13Kernel_traitsI6__halfS2_S2_S2_fjLj5120ELj1ELj1ELj4ELj16ENS_18Kernel_traits_baseILj5120ES2_S2_S2_S2_fjLj128EEEEELb1ELb1ELb1EEEvNS_9FwdParamsE,@function
        .size           _ZN10layer_norm31ln_parallel_residual_fwd_kernelINS_13Kernel_traitsI6__halfS2_S2_S2_fjLj5120ELj1ELj1ELj4ELj16ENS_18Kernel_traits_baseILj5120ES2_S2_S2_S2_fjLj128EEEEELb1ELb1ELb1EEEvNS_9FwdParamsE,(.L_x_33515 - _ZN10layer_norm31ln_parallel_residual_fwd_kernelINS_13Kernel_traitsI6__halfS2_S2_S2_fjLj5120ELj1ELj1ELj4ELj16ENS_18Kernel_traits_baseILj5120ES2_S2_S2_S2_fjLj128EEEEELb1ELb1ELb1EEEvNS_9FwdParamsE)
        .other          _ZN10layer_norm31ln_parallel_residual_fwd_kernelINS_13Kernel_traitsI6__halfS2_S2_S2_fjLj5120ELj1ELj1ELj4ELj16ENS_18Kernel_traits_baseILj5120ES2_S2_S2_S2_fjLj128EEEEELb1ELb1ELb1EEEvNS_9FwdParamsE,@"STO_CUDA_ENTRY STV_DEFAULT"
_ZN10layer_norm31ln_parallel_residual_fwd_kernelINS_13Kernel_traitsI6__halfS2_S2_S2_fjLj5120ELj1ELj1ELj4ELj16ENS_18Kernel_traits_baseILj5120ES2_S2_S2_S2_fjLj128EEEEELb1ELb1ELb1EEEvNS_9FwdParamsE:
.text._ZN10layer_norm31ln_parallel_residual_fwd_kernelINS_13Kernel_traitsI6__halfS2_S2_S2_fjLj5120ELj1ELj1ELj4ELj16ENS_18Kernel_traits_baseILj5120ES2_S2_S2_S2_fjLj128EEEEELb1ELb1ELb1EEEvNS_9FwdParamsE:
        /* <DEDUP_REMOVED lines=16> */
[----:B------:R-:W0:Y:S08]  /*0100*/  S2UR UR8, SR_CTAID.X ;  /* 0x00000000000879c3 */ /* 0x000e300000002500 */
[----:B------:R-:W0:Y:S01]  /*0110*/  LDC R87, c[0x0][RZ] ;  /* 0x00000000ff577b82 */ /* 0x000e220000000800 */
[----:B--2---:R-:W-:-:S05]  /*0120*/  IMAD.SHL.U32 R6, R0, 0x10, RZ ;  /* 0x0000001000067824 */ /* 0x004fca00078e00ff */
[----:B------:R-:W-:Y:S01]  /*0130*/  LOP3.LUT R22, R6, 0x7f0, RZ, 0xc0, !PT ;  /* 0x000007f006167812 */ /* 0x000fe200078ec0ff */
[----:B0-----:R-:W-:Y:S01]  /*0140*/  IMAD R87, R87, UR8, R0 ;  /* 0x0000000857577c24 */ /* 0x001fe2000f8e0200 */
[----:B------:R-:W-:-:S04]  /*0150*/  ISETP.NE.U32.AND P0, PT, RZ, UR10, PT ;  /* 0x0000000aff007c0c */ /* 0x000fc8000bf05070 */
[----:B------:R-:W-:Y:S02]  /*0160*/  ISETP.NE.AND.EX P0, PT, RZ, UR11, PT, P0 ;  /* 0x0000000bff007c0c */ /* 0x000fe4000bf05300 */
[----:B---3--:R-:W-:Y:S02]  /*0170*/  @P1 R2UR UR6, R2 ;  /* 0x00000000020612ca */ /* 0x008fe400000e0000 */
[----:B------:R-:W-:Y:S02]  /*0180*/  @P1 R2UR UR7, R3 ;  /* 0x00000000030712ca */ /* 0x000fe400000e0000 */
[----:B----4-:R-:W-:-:S04]  /*0190*/  @P1 IADD3 R60, P2, R4, R7, RZ ;  /* 0x00000007043c1210 */ /* 0x010fc80007f5e0ff */
[----:B------:R-:W-:-:S04]  /*01a0*/  @P1 IADD3.X R61, RZ, R5, RZ, P2, !PT ;  /* 0x00000005ff3d1210 */ /* 0x000fc800017fe4ff */
        /* <DEDUP_REMOVED lines=34> */
[----:B------:R-:W-:Y:S02]  /*03d0*/  LOP3.LUT R7, R13, UR26, R4, 0x96, !PT ;  /* 0x0000001a0d077c12 */ /* 0x000fe4000f8e9604 */
[----:B------:R-:W-:Y:S01]  /*03e0*/  IADD3 R2, P1, R22, UR10, RZ ;  /* 0x0000000a16027c10 */ /* 0x000fe2000ff3e0ff */
[----:B------:R-:W-:Y:S01]  /*03f0*/  UIADD3 UR27, UR6, -0x4ab325aa, URZ ;  /* 0xb54cda56061b7890 */ /* 0x000fe2000fffe03f */
[----:B------:R-:W-:Y:S01]  /*0400*/  LOP3.LUT R4, R15, UR25, R6, 0x96, !PT ;  /* 0x000000190f047c12 */ /* 0x000fe2000f8e9606 */
[----:B------:R-:W-:Y:S01]  /*0410*/  UIADD3 UR28, UR7, 0x646e171e, URZ ;  /* 0x646e171e071c7890 */ /* 0x000fe2000fffe03f */
[----:B------:R-:W-:Y:S01]  /*0420*/  IMAD.WIDE.U32 R6, R7, -0x326172a9, RZ ;  /* 0xcd9e8d5707067825 */ /* 0x000fe200078e00ff */
[----:B------:R-:W-:-:S03]  /*0430*/  ULDC UR10, c[0x0][0x214] ;  /* 0x00008500000a7ab9 */ /* 0x000fc60000000800 */
[----:B------:R-:W-:Y:S02]  /*0440*/  IMAD.X R3, RZ, RZ, UR11, P1 ;  /* 0x0000000bff037e24 */ /* 0x000fe400088e06ff */
[----:B------:R-:W-:Y:S01]  /*0450*/  IMAD.WIDE.U32 R4, R4, -0x2daee0ad, RZ ;  /* 0xd2511f5304047825 */ /* 0x000fe200078e00ff */
[----:B------:R-:W-:Y:S02]  /*0460*/  LOP3.LUT R14, R7, UR27, R14, 0x96, !PT ;  /* 0x0000001b070e7c12 */ /* 0x000fe4000f8e960e */
[----:B------:R-:W5:Y:S02]  /*0470*/  @P0 LDG.E.128 R8, desc[UR4][R2.64] ;  /* 0x0000000402080981 */ /* 0x000f64000c1e1d00 */
[----:B------:R-:W-:Y:S02]  /*0480*/  LOP3.LUT R20, R5, UR28, R12, 0x96, !PT ;  /* 0x0000001c05147c12 */ /* 0x000fe4000f8e960c */
[----:B------:R-:W5:Y:S04]  /*0490*/  @P0 LDG.E.128 R16, desc[UR4][R2.64+0x800] ;  /* 0x0008000402100981 */ /* 0x000f68000c1e1d00 */
[----:B------:R-:W5:Y:S04]  /*04a0*/  @P0 LDG.E.128 R24, desc[UR4][R2.64+0x1000] ;  /* 0x0010000402180981 */ /* 0x000f68000c1e1d00 */
[----:B------:R-:W5:Y:S04]  /*04b0*/  @P0 LDG.E.128 R56, desc[UR4][R2.64+0x1800] ;  /* 0x0018000402380981 */ /* 0x000f68000c1e1d00 */
[----:B------:R0:W5:Y:S01]  /*04c0*/  @P0 LDG.E.128 R52, desc[UR4][R2.64+0x2000] ;  /* 0x0020000402340981 */ /* 0x000162000c1e1d00 */
[----:B------:R-:W-:Y:S01]  /*04d0*/  UIADD3 UR30, UR7, 0x1fd5c5a3, URZ ;  /* 0x1fd5c5a3071e7890 */ /* 0x000fe2000fffe03f */
[----:B------:R-:W-:Y:S01]  /*04e0*/  IMAD.WIDE.U32 R14, R14, -0x2daee0ad, RZ ;  /* 0xd2511f530e0e7825 */ /* 0x000fe200078e00ff */
[----:B------:R-:W-:-:S03]  /*04f0*/  UIADD3 UR29, UR6, 0x5384540f, URZ ;  /* 0x5384540f061d7890 */ /* 0x000fc6000fffe03f */
[----:B------:R-:W-:Y:S01]  /*0500*/  IMAD.WIDE.U32 R20, R20, -0x326172a9, RZ ;  /* 0xcd9e8d5714147825 */ /* 0x000fe200078e00ff */
[----:B0-----:R-:W-:Y:S01]  /*0510*/  LEA.HI R2, R0, UR8, RZ, 0x19 ;  /* 0x0000000800027c11 */ /* 0x001fe2000f8fc8ff */
[----:B------:R-:W-:-:S03]  /*0520*/  ULDC.64 UR8, c[0x0][0x260] ;  /* 0x0000980000087ab9 */ /* 0x000fc60000000a00 */
[----:B------:R-:W-:Y:S02]  /*0530*/  ISETP.GE.AND P1, PT, R2, UR10, PT ;  /* 0x0000000a02007c0c */ /* 0x000fe4000bf26270 */
[----:B------:R-:W-:Y:S02]  /*0540*/  LOP3.LUT R61, R15, UR30, R4, 0x96, !PT ;  /* 0x0000001e0f3d7c12 */ /* 0x000fe4000f8e9604 */
[----:B------:R-:W-:Y:S02]  /*0550*/  LOP3.LUT R103, R21, UR29, R6, 0x96, !PT ;  /* 0x0000001d15677c12 */ /* 0x000fe4000f8e9606 */
[----:B------:R-:W-:Y:S01]  /*0560*/  IADD3 R12, P2, R22, UR8, RZ ;  /* 0x00000008160c7c10 */ /* 0x000fe2000ff5e0ff */
[----:B------:R-:W-:Y:S01]  /*0570*/  UIADD3 UR31, UR6, -0xe443238, URZ ;  /* 0xf1bbcdc8061f7890 */ /* 0x000fe2000fffe03f */
[----:B------:R-:W-:Y:S01]  /*0580*/  IMAD.HI.U32 R5, R61, -0x326172a9, RZ ;  /* 0xcd9e8d573d057827 */ /* 0x000fe200078e00ff */
[----:B------:R-:W-:-:S03]  /*0590*/  UIADD3 UR32, UR7, -0x24c28bd8, URZ ;  /* 0xdb3d742807207890 */ /* 0x000fc6000fffe03f */
[----:B------:R-:W-:Y:S01]  /*05a0*/  IMAD.HI.U32 R3, R103, -0x2daee0ad, RZ ;  /* 0xd2511f5367037827 */ /* 0x000fe200078e00ff */
[----:B------:R-:W-:-:S03]  /*05b0*/  LOP3.LUT R104, R5, UR31, R20, 0x96, !PT ;  /* 0x0000001f05687c12 */ /* 0x000fc6000f8e9614 */
[----:B------:R-:W-:Y:S01]  /*05c0*/  IMAD.X R13, RZ, RZ, UR9, P2 ;  /* 0x00000009ff0d7e24 */ /* 0x000fe200090e06ff */
[----:B------:R-:W-:Y:S01]  /*05d0*/  LOP3.LUT R102, R3, UR32, R14, 0x96, !PT ;  /* 0x0000002003667c12 */ /* 0x000fe2000f8e960e */
[----:B------:R-:W-:Y:S06]  /*05e0*/  @P1 EXIT ;  /* 0x000000000000194d */ /* 0x000fec0003800000 */
[----:B-----5:R-:W-:Y:S02]  /*05f0*/  @!P0 CS2R R8, SRZ ;  /* 0x0000000000088805 */ /* 0x020fe4000001ff00 */
[----:B------:R-:W-:Y:S02]  /*0600*/  @!P0 CS2R R10, SRZ ;  /* 0x00000000000a8805 */ /* 0x000fe4000001ff00 */
[----:B------:R-:W-:Y:S02]  /*0610*/  @!P0 CS2R R16, SRZ ;  /* 0x0000000000108805 */ /* 0x000fe4000001ff00 */
[----:B------:R-:W-:Y:S02]  /*0620*/  @!P0 CS2R R52, SRZ ;  /* 0x0000000000348805 */ /* 0x000fe4000001ff00 */
[----:B------:R-:W-:Y:S02]  /*0630*/  @!P0 CS2R R18, SRZ ;  /* 0x0000000000128805 */ /* 0x000fe4000001ff00 */
[----:B------:R-:W-:Y:S01]  /*0640*/  @!P0 CS2R R24, SRZ ;  /* 0x0000000000188805 */ /* 0x000fe2000001ff00 */
[--C-:B------:R-:W-:Y:S01]  /*0650*/  HADD2.F32 R3, -RZ, R8.reuse.H0_H0 ;  /* 0x20000008ff037230 */ /* 0x100fe20000004100 */
[----:B------:R-:W-:Y:S01]  /*0660*/  @!P0 CS2R R26, SRZ ;  /* 0x00000000001a8805 */ /* 0x000fe2000001ff00 */
[----:B------:R-:W-:Y:S01]  /*0670*/  HADD2.F32 R4, -RZ, R8.H1_H1 ;  /* 0x30000008ff047230 */ /* 0x000fe20000004100 */
[----:B------:R-:W5:Y:S01]  /*0680*/  LDG.E.128 R48, desc[UR4][R12.64] ;  /* 0x000000040c307981 */ /* 0x000f62000c1e1d00 */
[--C-:B------:R-:W-:Y:S01]  /*0690*/  HADD2.F32 R5, -RZ, R9.reuse.H0_H0 ;  /* 0x20000009ff057230 */ /* 0x100fe20000004100 */
[----:B------:R-:W-:Y:S01]  /*06a0*/  UIADD3 UR34, UR7, -0x695add53, URZ ;  /* 0x96a522ad07227890 */ /* 0x000fe2000fffe03f */
[----:B------:R-:W-:Y:S01]  /*06b0*/  HADD2.F32 R6, -RZ, R9.H1_H1 ;  /* 0x30000009ff067230 */ /* 0x000fe20000004100 */
[----:B------:R-:W5:Y:S01]  /*06c0*/  LDG.E.128 R44, desc[UR4][R12.64+0x800] ;  /* 0x000800040c2c7981 */ /* 0x000f62000c1e1d00 */
[--C-:B------:R-:W-:Y:S01]  /*06d0*/  HADD2.F32 R7, -RZ, R10.reuse.H0_H0 ;  /* 0x2000000aff077230 */ /* 0x100fe20000004100 */
[----:B------:R-:W-:Y:S01]  /*06e0*/  @!P0 CS2R R56, SRZ ;  /* 0x0000000000388805 */ /* 0x000fe2000001ff00 */
[----:B------:R-:W-:Y:S01]  /*06f0*/  HADD2.F32 R8, -RZ, R10.H1_H1 ;  /* 0x3000000aff087230 */ /* 0x000fe20000004100 */
[----:B------:R-:W5:Y:S01]  /*0700*/  LDG.E.128 R40, desc[UR4][R12.64+0x1000] ;  /* 0x001000040c287981 */ /* 0x000f62000c1e1d00 */
[--C-:B------:R-:W-:Y:S01]  /*0710*/  HADD2.F32 R9, -RZ, R11.reuse.H0_H0 ;  /* 0x2000000bff097230 */ /* 0x100fe20000004100 */
[----:B------:R-:W-:Y:S01]  /*0720*/  @!P0 CS2R R58, SRZ ;  /* 0x00000000003a8805 */ /* 0x000fe2000001ff00 */
[----:B------:R-:W-:Y:S01]  /*0730*/  HADD2.F32 R10, -RZ, R11.H1_H1 ;  /* 0x3000000bff0a7230 */ /* 0x000fe20000004100 */
[----:B------:R-:W5:Y:S01]  /*0740*/  LDG.E.128 R36, desc[UR4][R12.64+0x1800] ;  /* 0x001800040c247981 */ /* 0x000f62000c1e1d00 */
[----:B------:R-:W-:Y:S01]  /*0750*/  HADD2.F32 R11, -RZ, R16.H0_H0 ;  /* 0x20000010ff0b7230 */ /* 0x000fe20000004100 */
[----:B------:R-:W-:Y:S01]  /*0760*/  @!P0 CS2R R54, SRZ ;  /* 0x0000000000368805 */ /* 0x000fe2000001ff00 */
[--C-:B------:R-:W-:Y:S01]  /*0770*/  HADD2.F32 R79, -RZ, R52.reuse.H0_H0 ;  /* 0x20000034ff4f7230 */ /* 0x100fe20000004100 */
[----:B------:R0:W5:Y:S01]  /*0780*/  LDG.E.128 R32, desc[UR4][R12.64+0x2000] ;  /* 0x002000040c207981 */ /* 0x000162000c1e1d00 */
[----:B------:R-:W-:Y:S01]  /*0790*/  HADD2.F32 R80, -RZ, R52.H1_H1 ;  /* 0x30000034ff507230 */ /* 0x000fe20000004100 */
[----:B------:R-:W-:Y:S01]  /*07a0*/  UIADD3 UR33, UR6, -0x700cb87f, URZ ;  /* 0x8ff3478106217890 */ /* 0x000fe2000fffe03f */
[----:B------:R-:W-:Y:S01]  /*07b0*/  IMAD R103, R103, -0x2daee0ad, RZ ;  /* 0xd2511f5367677824 */ /* 0x000fe200078e02ff */
[----:B------:R-:W-:Y:S01]  /*07c0*/  ULDC.64 UR8, c[0x0][0x228] ;  /* 0x00008a0000087ab9 */ /* 0x000fe20000000a00 */
[----:B------:R-:W-:Y:S01]  /*07d0*/  IMAD.WIDE.U32 R104, R104, -0x2daee0ad, RZ ;  /* 0xd2511f5368687825 */ /* 0x000fe200078e00ff */
[----:B------:R-:W-:Y:S01]  /*07e0*/  ISETP.NE.U32.AND P0, PT, RZ, UR8, PT ;  /* 0x00000008ff007c0c */ /* 0x000fe2000bf05070 */
[----:B------:R-:W-:Y:S01]  /*07f0*/  HFMA2.MMA R110, -RZ, RZ, 0, 5.9604644775390625e-08 ;  /* 0x00000001ff6e7435 */ /* 0x000fe200000001ff */
[----:B------:R-:W-:Y:S01]  /*0800*/  LOP3.LUT R91, R0, 0x7f, RZ, 0xc0, !PT ;  /* 0x0000007f005b7812 */ /* 0x000fe200078ec0ff */
[--C-:B------:R-:W-:Y:S01]  /*0810*/  HADD2.F32 R14, -RZ, R17.reuse.H1_H1 ;  /* 0x30000011ff0e7230 */ /* 0x100fe20000004100 */
[----:B------:R-:W-:Y:S01]  /*0820*/  LOP3.LUT R103, R105, UR34, R103, 0x96, !PT ;  /* 0x0000002269677c12 */ /* 0x000fe2000f8e9667 */
[----:B0-----:R-:W-:Y:S01]  /*0830*/  HADD2.F32 R12, -RZ, R16.H1_H1 ;  /* 0x30000010ff0c7230 */ /* 0x001fe20000004100 */
[----:B------:R-:W-:Y:S01]  /*0840*/  LOP3.LUT R105, R60, 0x3, RZ, 0xc0, !PT ;  /* 0x000000033c697812 */ /* 0x000fe200078ec0ff */
[----:B------:R-:W-:Y:S01]  /*0850*/  HADD2.F32 R13, -RZ, R17.H0_H0 ;  /* 0x20000011ff0d7230 */ /* 0x000fe20000004100 */
[----:B------:R-:W-:Y:S01]  /*0860*/  ULDC.U8 UR8, c[0x0][0x2a0] ;  /* 0x0000a80000087ab9 */ /* 0x000fe20000000000 */
[--C-:B------:R-:W-:Y:S01]  /*0870*/  HADD2.F32 R15, -RZ, R18.reuse.H0_H0 ;  /* 0x20000012ff0f7230 */ /* 0x100fe20000004100 */
[----:B------:R-:W-:Y:S01]  /*0880*/  ISETP.NE.AND.EX P0, PT, RZ, UR9, PT, P0 ;  /* 0x00000009ff007c0c */ /* 0x000fe2000bf05300 */
[----:B------:R-:W-:Y:S01]  /*0890*/  HADD2.F32 R16, -RZ, R18.H1_H1 ;  /* 0x30000012ff107230 */ /* 0x000fe20000004100 */
[----:B------:R-:W-:Y:S01]  /*08a0*/  ULDC UR9, c[0x0][0x218] ;  /* 0x0000860000097ab9 */ /* 0x000fe20000000800 */
[----:B------:R-:W-:Y:S01]  /*08b0*/  IMAD R52, R61, -0x326172a9, RZ ;  /* 0xcd9e8d573d347824 */ /* 0x000fe200078e02ff */
[----:B------:R-:W-:Y:S01]  /*08c0*/  ULDC UR12, c[0x0][0x290] ;  /* 0x0000a400000c7ab9 */ /* 0x000fe20000000800 */
[----:B------:R-:W-:Y:S01]  /*08d0*/  IMAD.HI.U32 R101, R102, -0x326172a9, RZ ;  /* 0xcd9e8d5766657827 */ /* 0x000fe200078e00ff */
[----:B------:R-:W-:Y:S01]  /*08e0*/  UISETP.NE.AND UP0, UPT, UR8, URZ, UPT ;  /* 0x0000003f0800728c */ /* 0x000fe2000bf05270 */
[----:B------:R-:W-:-:S02]  /*08f0*/  ULDC.64 UR36, c[0x0][0x228] ;  /* 0x00008a0000247ab9 */ /* 0x000fc40000000a00 */
[--C-:B------:R-:W-:Y:S01]  /*0900*/  HADD2.F32 R17, -RZ, R19.reuse.H0_H0 ;  /* 0x20000013ff117230 */ /* 0x100fe20000004100 */
[----:B------:R-:W-:Y:S01]  /*0910*/  LOP3.LUT R101, R101, UR33, R52, 0x96, !PT ;  /* 0x0000002165657c12 */ /* 0x000fe2000f8e9634 */
[----:B------:R-:W-:Y:S01]  /*0920*/  HADD2.F32 R18, -RZ, R19.H1_H1 ;  /* 0x30000013ff127230 */ /* 0x000fe20000004100 */
[----:B------:R-:W-:Y:S01]  /*0930*/  ULDC.64 UR10, c[0x0][0x230] ;  /* 0x00008c00000a7ab9 */ /* 0x000fe20000000a00 */
[--C-:B------:R-:W-:Y:S01]  /*0940*/  HADD2.F32 R19, -RZ, R24.reuse.H0_H0 ;  /* 0x20000018ff137230 */ /* 0x100fe20000004100 */
[----:B------:R-:W-:Y:S01]  /*0950*/  ULDC.64 UR14, c[0x0][0x2b8] ;  /* 0x0000ae00000e7ab9 */ /* 0x000fe20000000a00 */
[----:B------:R-:W-:Y:S01]  /*0960*/  HADD2.F32 R20, -RZ, R24.H1_H1 ;  /* 0x30000018ff147230 */ /* 0x000fe20000004100 */
[----:B------:R-:W-:Y:S01]  /*0970*/  ULDC.64 UR16, c[0x0][0x210] ;  /* 0x0000840000107ab9 */ /* 0x000fe20000000a00 */
        /* <DEDUP_REMOVED lines=21> */
[----:B------:R-:W-:-:S07]  /*0ad0*/  IMAD.MOV.U32 R90, RZ, RZ, RZ ;  /* 0x000000ffff5a7224 */ /* 0x000fce00078e00ff */
.L_x_6887:
[----:B------:R-:W-:Y:S01]  /*0ae0*/  ISETP.NE.U32.AND P1, PT, RZ, UR10, PT ;  /* 0x0000000aff007c0c */ /* 0x000fe2000bf25070 */
[----:B------:R-:W0:Y:S01]  /*0af0*/  LDC.64 R66, c[0x0][0x220] ;  /* 0x00008800ff427b82 */ /* 0x000e220000000a00 */
[----:B------:R-:W-:Y:S02]  /*0b00*/  IMAD R64, R2, UR9, RZ ;  /* 0x0000000902407c24 */ /* 0x000fe4000f8e02ff */
[----:B------:R-:W-:-:S03]  /*0b10*/  ISETP.NE.AND.EX P1, PT, RZ, UR11, PT, P1 ;  /* 0x0000000bff007c0c */ /* 0x000fc6000bf25310 */
[----:B------:R-:W-:Y:S02]  /*0b20*/  SHF.R.S32.HI R65, RZ, 0x1f, R64 ;  /* 0x0000001fff417819 */ /* 0x000fe40000011440 */
[----:B------:R-:W1:Y:S02]  /*0b30*/  @P0 LDC.64 R62, c[0x0][0x228] ;  /* 0x00008a00ff3e0b82 */ /* 0x000e640000000a00 */
[----:B------:R-:W-:-:S04]  /*0b40*/  LEA.HI R72, R65, R64, RZ, 0x3 ;  /* 0x0000004041487211 */ /* 0x000fc800078f18ff */
[----:B------:R-:W-:Y:S02]  /*0b50*/  LEA.HI.SX32 R72, R72, R91, 0x1d ;  /* 0x0000005b48487211 */ /* 0x000fe400078feaff */
[----:B------:R-:W2:Y:S03]  /*0b60*/  @P1 LDC.64 R60, c[0x0][0x230] ;  /* 0x00008c00ff3c1b82 */ /* 0x000ea60000000a00 */
[----:B-1----:R-:W-:-:S05]  /*0b70*/  @P0 IMAD.WIDE.U32 R64, R72, 0x10, R62 ;  /* 0x0000001048400825 */ /* 0x002fca00078e003e */
[----:B-----5:R1:W5:Y:S01]  /*0b80*/  @P0 LDG.E.128 R52, desc[UR4][R64.64] ;  /* 0x0000000440340981 */ /* 0x020362000c1e1d00 */
[----:B--2---:R-:W-:-:S04]  /*0b90*/  @P1 IMAD.WIDE.U32 R68, R72, 0x10, R60 ;  /* 0x0000001048441825 */ /* 0x004fc800078e003c */
[----:B0-----:R-:W-:Y:S01]  /*0ba0*/  IMAD.WIDE.U32 R60, R72, 0x10, R66 ;  /* 0x00000010483c7825 */ /* 0x001fe200078e0042 */
[----:B------:R1:W5:Y:S05]  /*0bb0*/  @P1 LDG.E.128 R56, desc[UR4][R68.64] ;  /* 0x0000000444381981 */ /* 0x00036a000c1e1d00 */
        /* <DEDUP_REMOVED lines=13> */
.L_x_6242:
[----:B------:R-:W-:-:S07]  /*0c90*/  MOV R73, R102 ;  /* 0x0000006600497202 */ /* 0x000fce0000000f00 */
.L_x_6243:
[----:B------:R-:W-:Y:S05]  /*0ca0*/  BSYNC B0 ;  /* 0x0000000000007941 */ /* 0x000fea0003800000 */
.L_x_6241:
        /* <DEDUP_REMOVED lines=16> */
.L_x_6247:
[----:B------:R-:W-:Y:S05]  /*0db0*/  BSYNC B1 ;  /* 0x0000000000017941 */ /* 0x000fea0003800000 */
.L_x_6246:
        /* <DEDUP_REMOVED lines=42> */
.L_x_6245:
[----:B------:R-:W-:Y:S05]  /*1060*/  BSYNC B0 ;  /* 0x0000000000007941 */ /* 0x000fea0003800000 */
.L_x_6244:
[----:B------:R-:W0:Y:S01]  /*1070*/  LDC R115, c[0x0][0x294] ;  /* 0x0000a500ff737b82 */ /* 0x000e220000000800 */
[----:B------:R-:W-:Y:S01]  /*1080*/  HFMA2.MMA R113, -RZ, RZ, 0.1171875, 0 ;  /* 0x2f800000ff717435 */ /* 0x000fe200000001ff */
[----:B------:R-:W-:Y:S01]  /*1090*/  I2FP.F32.U32 R64, R73 ;  /* 0x0000004900407245 */ /* 0x000fe20000201000 */
[----:B-----5:R-:W-:Y:S01]  /*10a0*/  HADD2.F32 R65, -RZ, R60.H0_H0 ;  /* 0x2000003cff417230 */ /* 0x020fe20000004100 */
[----:B------:R-:W-:Y:S02]  /*10b0*/  ISETP.NE.U32.AND P2, PT, RZ, UR36, PT ;  /* 0x00000024ff007c0c */ /* 0x000fe4000bf45070 */
[----:B------:R-:W-:Y:S02]  /*10c0*/  LOP3.LUT R93, R93, 0xffffffdf, RZ, 0xc0, !PT ;  /* 0xffffffdf5d5d7812 */ /* 0x000fe400078ec0ff */
[----:B------:R-:W1:Y:S01]  /*10d0*/  LDC R114, c[0x0][0x298] ;  /* 0x0000a600ff727b82 */ /* 0x000e620000000800 */
[----:B------:R-:W-:Y:S02]  /*10e0*/  ISETP.NE.AND.EX P2, PT, RZ, UR37, PT, P2 ;  /* 0x00000025ff007c0c */ /* 0x000fe4000bf45320 */
        /* <DEDUP_REMOVED lines=8> */
[----:B------:R-:W-:Y:S02]  /*1170*/  HADD2.F32 R65, -RZ, R56.H0_H0 ;  /* 0x20000038ff417230 */ /* 0x000fe40000004100 */
[----:B------:R-:W-:-:S03]  /*1180*/  IMAD.MOV.U32 R64, RZ, RZ, R71 ;  /* 0x000000ffff407224 */ /* 0x000fc600078e0047 */
[----:B------:R-:W-:Y:S01]  /*1190*/  FADD.FTZ R70, R70, R65 ;  /* 0x0000004146467221 */ /* 0x000fe20000010000 */
[----:B------:R-:W-:Y:S06]  /*11a0*/  BRA `(.L_x_6249) ;  /* 0x0000000400507947 */ /* 0x000fec0003800000 */
.L_x_6248:
        /* <DEDUP_REMOVED lines=12> */
.L_x_6251:
[----:B------:R-:W-:-:S07]  /*1270*/  IMAD.MOV.U32 R73, RZ, RZ, R102 ;  /* 0x000000ffff497224 */ /* 0x000fce00078e0066 */
.L_x_6252:
[----:B------:R-:W-:Y:S05]  /*1280*/  BSYNC B0 ;  /* 0x0000000000007941 */ /* 0x000fea0003800000 */
.L_x_6250:
        /* <DEDUP_REMOVED lines=16> */
.L_x_6256:
[----:B------:R-:W-:Y:S05]  /*1390*/  BSYNC B1 ;  /* 0x0000000000017941 */ /* 0x000fea0003800000 */
.L_x_6255:
        /* <DEDUP_REMOVED lines=42> */
.L_x_6254:
[----:B------:R-:W-:Y:S05]  /*1640*/  BSYNC B0 ;  /* 0x0000000000007941 */ /* 0x000fea0003800000 */
.L_x_6253:
        /* <DEDUP_REMOVED lines=10> */
.L_x_6249:
        /* <DEDUP_REMOVED lines=12> */
.L_x_6258:
[----:B------:R-:W-:-:S07]  /*17b0*/  IMAD.MOV.U32 R71, RZ, RZ, R102 ;  /* 0x000000ffff477224 */ /* 0x000fce00078e0066 */
.L_x_6259:
[----:B------:R-:W-:Y:S05]  /*17c0*/  BSYNC B0 ;  /* 0x0000000000007941 */ /* 0x000fea0003800000 */
.L_x_6257:
        /* <DEDUP_REMOVED lines=16> */
.L_x_6263:
[----:B------:R-:W-:Y:S05]  /*18d0*/  BSYNC B1 ;  /* 0x0000000000017941 */ /* 0x000fea0003800000 */
.L_x_6262:
        /* <DEDUP_REMOVED lines=42> */
.L_x_6261:
[----:B------:R-:W-:Y:S05]  /*1b80*/  BSYNC B0 ;  /* 0x0000000000007941 */ /* 0x000fea0003800000 */
.L_x_6260:
        /* <DEDUP_REMOVED lines=15> */
.L_x_6264:
        /* <DEDUP_REMOVED lines=12> */
.L_x_6267:
[----:B------:R-:W-:-:S07]  /*1d40*/  IMAD.MOV.U32 R71, RZ, RZ, R102 ;  /* 0x000000ffff477224 */ /* 0x000fce00078e0066 */
.L_x_6268:
[----:B------:R-:W-:Y:S05]  /*1d50*/  BSYNC B0 ;  /* 0x0000000000007941 */ /* 0x000fea0003800000 */
.L_x_6266:
        /* <DEDUP_REMOVED lines=16> */
.L_x_6272:
[----:B------:R-:W-:Y:S05]  /*1e60*/  BSYNC B1 ;  /* 0x0000000000017941 */ /* 0x000fea0003800000 */
.L_x_6271:
        /* <DEDUP_REMOVED lines=41> */
[----:B------:R-:W-:-:S07]  /*2100*/  LOP3.LUT R103, R105, UR34, R64, 0x96, !PT ;  /* 0x0000002269677c12 */ /* 0x000fce000f8e9640 */
.L_x_6270:
[----:B------:R-:W-:Y:S05]  /*2110*/  BSYNC B0 ;  /* 0x0000000000007941 */ /* 0x000fea0003800000 */
.L_x_6269:
        /* <DEDUP_REMOVED lines=10> */
.L_x_6265:
        /* <DEDUP_REMOVED lines=12> */
.L_x_6274:
[----:B------:R-:W-:-:S07]  /*2280*/  MOV R71, R102 ;  /* 0x0000006600477202 */ /* 0x000fce0000000f00 */
.L_x_6275:
[----:B------:R-:W-:Y:S05]  /*2290*/  BSYNC B0 ;  /* 0x0000000000007941 */ /* 0x000fea0003800000 */
.L_x_6273:
        /* <DEDUP_REMOVED lines=16> */
.L_x_6279:
[----:B------:R-:W-:Y:S05]  /*23a0*/  BSYNC B1 ;  /* 0x0000000000017941 */ /* 0x000fea0003800000 */
.L_x_6278:
        /* <DEDUP_REMOVED lines=42> */
.L_x_6277:
[----:B------:R-:W-:Y:S05]  /*2650*/  BSYNC B0 ;  /* 0x0000000000007941 */ /* 0x000fea0003800000 */
.L_x_6276:
        /* <DEDUP_REMOVED lines=15> */
.L_x_6280:
        /* <DEDUP_REMOVED lines=12> */
.L_x_6283:
[----:B------:R-:W-:-:S07]  /*2810*/  MOV R73, R102 ;  /* 0x0000006600497202 */ /* 0x000fce0000000f00 */
.L_x_6284:
[----:B------:R-:W-:Y:S05]  /*2820*/  BSYNC B0 ;  /* 0x0000000000007941 */ /* 0x000fea0003800000 */
.L_x_6282:
        /* <DEDUP_REMOVED lines=16> */
.L_x_6288:
[----:B------:R-:W-:Y:S05]  /*2930*/  BSYNC B1 ;  /* 0x0000000000017941 */ /* 0x000fea0003800000 */
.L_x_6287:
        /* <DEDUP_REMOVED lines=42> */
.L_x_6286:
[----:B------:R-:W-:Y:S05]  /*2be0*/  BSYNC B0 ;  /* 0x0000000000007941 */ /* 0x000fea0003800000 */
.L_x_6285:
        /* <DEDUP_REMOVED lines=10> */
.L_x_6281:
        /* <DEDUP_REMOVED lines=12> */
.L_x_6290:
[----:B------:R-:W-:-:S07]  /*2d50*/  IMAD.MOV.U32 R73, RZ, RZ, R102 ;  /* 0x000000ffff497224 */ /* 0x000fce00078e0066 */
.L_x_6291:
[----:B------:R-:W-:Y:S05]  /*2d60*/  BSYNC B0 ;  /* 0x0000000000007941 */ /* 0x000fea0003800000 */
.L_x_6289:
        /* <DEDUP_REMOVED lines=16> */
.L_x_6295:
[----:B------:R-:W-:Y:S05]  /*2e70*/  BSYNC B1 ;  /* 0x0000000000017941 */ /* 0x000fea0003800000 */
.L_x_6294:
        /* <DEDUP_REMOVED lines=42> */
.L_x_6293:
[----:B------:R-:W-:Y:S05]  /*3120*/  BSYNC B0 ;  /* 0x0000000000007941 */ /* 0x000fea0003800000 */
.L_x_6292:
        /* <DEDUP_REMOVED lines=15> */
.L_x_6296:
        /* <DEDUP_REMOVED lines=12> */
.L_x_6299:
[----:B------:R-:W-:-:S07]  /*32e0*/  IMAD.MOV.U32 R73, RZ, RZ, R102 ;  /* 0x000000ffff497224 */ /* 0x000fce00078e0066 */
.L_x_6300:
[----:B------:R-:W-:Y:S05]  /*32f0*/  BSYNC B0 ;  /* 0x0000000000007941 */ /* 0x000fea0003800000 */
.L_x_6298:
        /* <DEDUP_REMOVED lines=16> */
.L_x_6304:
[----:B------:R-:W-:Y:S05]  /*3400*/  BSYNC B1 ;  /* 0x0000000000017941 */ /* 0x000fea0003800000 */
.L_x_6303:
        /* <DEDUP_REMOVED lines=42> */
.L_x_6302:
[----:B------:R-:W-:Y:S05]  /*36b0*/  BSYNC B0 ;  /* 0x0000000000007941 */ /* 0x000fea0003800000 */
.L_x_6301:
        /* <DEDUP_REMOVED lines=10> */
.L_x_6297:
        /* <DEDUP_REMOVED lines=12> */
.L_x_6306:
[----:B------:R-:W-:-:S07]  /*3820*/  IMAD.MOV.U32 R73, RZ, RZ, R102 ;  /* 0x000000ffff497224 */ /* 0x000fce00078e0066 */
.L_x_6307:
[----:B------:R-:W-:Y:S05]  /*3830*/  BSYNC B0 ;  /* 0x0000000000007941 */ /* 0x000fea0003800000 */
.L_x_6305:
        /* <DEDUP_REMOVED lines=16> */
.L_x_6311:
[----:B------:R-:W-:Y:S05]  /*3940*/  BSYNC B1 ;  /* 0x0000000000017941 */ /* 0x000fea0003800000 */
.L_x_6310:
        /* <DEDUP_REMOVED lines=42> */
.L_x_6309:
[----:B------:R-:W-:Y:S05]  /*3bf0*/  BSYNC B0 ;  /* 0x0000000000007941 */ /* 0x000fea0003800000 */
.L_x_6308:
        /* <DEDUP_REMOVED lines=15> */
.L_x_6312:
        /* <DEDUP_REMOVED lines=12> */
.L_x_6315:
[----:B------:R-:W-:-:S07]  /*3db0*/  IMAD.MOV.U32 R73, RZ, RZ, R102 ;  /* 0x000000ffff497224 */ /* 0x000fce00078e0066 */
.L_x_6316:
[----:B------:R-:W-:Y:S05]  /*3dc0*/  BSYNC B0 ;  /* 0x0000000000007941 */ /* 0x000fea0003800000 */
.L_x_6314:
        /* <DEDUP_REMOVED lines=16> */
.L_x_6320:
[----:B------:R-:W-:Y:S05]  /*3ed0*/  BSYNC B1 ;  /* 0x0000000000017941 */ /* 0x000fea0003800000 */
.L_x_6319:
        /* <DEDUP_REMOVED lines=42> */
.L_x_6318:
[----:B------:R-:W-:Y:S05]  /*4180*/  BSYNC B0 ;  /* 0x0000000000007941 */ /* 0x000fea0003800000 */
.L_x_6317:
        /* <DEDUP_REMOVED lines=10> */
.L_x_6313:
        /* <DEDUP_REMOVED lines=12> */
.L_x_6322:
[----:B------:R-:W-:-:S07]  /*42f0*/  IMAD.MOV.U32 R73, RZ, RZ, R102 ;  /* 0x000000ffff497224 */ /* 0x000fce00078e0066 */
.L_x_6323:
[----:B------:R-:W-:Y:S05]  /*4300*/  BSYNC B0 ;  /* 0x0000000000007941 */ /* 0x000fea0003800000 */
.L_x_6321:
        /* <DEDUP_REMOVED lines=16> */
.L_x_6327:
[----:B------:R-:W-:Y:S05]  /*4410*/  BSYNC B1 ;  /* 0x0000000000017941 */ /* 0x000fea0003800000 */
.L_x_6326:
        /* <DEDUP_REMOVED lines=42> */
.L_x_6325:
[----:B------:R-:W-:Y:S05]  /*46c0*/  BSYNC B0 ;  /* 0x0000000000007941 */ /* 0x000fea0003800000 */
.L_x_6324:
        /* <DEDUP_REMOVED lines=13> */
.L_x_6328:
        /* <DEDUP_REMOVED lines=12> */
.L_x_6331:
[----:B------:R-:W-:-:S07]  /*4860*/  MOV R62, R102 ;  /* 0x00000066003e7202 */ /* 0x000fce0000000f00 */
.L_x_6332:
[----:B------:R-:W-:Y:S05]  /*4870*/  BSYNC B0 ;  /* 0x0000000000007941 */ /* 0x000fea0003800000 */
.L_x_6330:
        /* <DEDUP_REMOVED lines=16> */
.L_x_6336:
[----:B------:R-:W-:Y:S05]  /*4980*/  BSYNC B1 ;  /* 0x0000000000017941 */ /* 0x000fea0003800000 */
.L_x_6335:
        /* <DEDUP_REMOVED lines=42> */
.L_x_6334:
[----:B------:R-:W-:Y:S05]  /*4c30*/  BSYNC B0 ;  /* 0x0000000000007941 */ /* 0x000fea0003800000 */
.L_x_6333:
        /* <DEDUP_REMOVED lines=10> */
.L_x_6329:
        /* <DEDUP_REMOVED lines=12> */
.L_x_6338:
[----:B------:R-:W-:-:S07]  /*4da0*/  IMAD.MOV.U32 R62, RZ, RZ, R102 ;  /* 0x000000ffff3e7224 */ /* 0x000fce00078e0066 */
.L_x_6339:
[----:B------:R-:W-:Y:S05]  /*4db0*/  BSYNC B0 ;  /* 0x0000000000007941 */ /* 0x000fea0003800000 */
.L_x_6337:
        /* <DEDUP_REMOVED lines=16> */
.L_x_6343:
[----:B------:R-:W-:Y:S05]  /*4ec0*/  BSYNC B1 ;  /* 0x0000000000017941 */ /* 0x000fea0003800000 */
.L_x_6342:
        /* <DEDUP_REMOVED lines=42> */
.L_x_6341:
[----:B------:R-:W-:Y:S05]  /*5170*/  BSYNC B0 ;  /* 0x0000000000007941 */ /* 0x000fea0003800000 */
.L_x_6340:
        /* <DEDUP_REMOVED lines=13> */
.L_x_6344:
        /* <DEDUP_REMOVED lines=12> */
.L_x_6347:
[----:B------:R-:W-:-:S07]  /*5310*/  MOV R62, R102 ;  /* 0x00000066003e7202 */ /* 0x000fce0000000f00 */
.L_x_6348:
[----:B------:R-:W-:Y:S05]  /*5320*/  BSYNC B0 ;  /* 0x0000000000007941 */ /* 0x000fea0003800000 */
.L_x_6346:
        /* <DEDUP_REMOVED lines=16> */
.L_x_6352:
[----:B------:R-:W-:Y:S05]  /*5430*/  BSYNC B1 ;  /* 0x0000000000017941 */ /* 0x000fea0003800000 */
.L_x_6351:
        /* <DEDUP_REMOVED lines=42> */
.L_x_6350:
[----:B------:R-:W-:Y:S05]  /*56e0*/  BSYNC B0 ;  /* 0x0000000000007941 */ /* 0x000fea0003800000 */
.L_x_6349:
        /* <DEDUP_REMOVED lines=10> */
.L_x_6345:
        /* <DEDUP_REMOVED lines=12> */
.L_x_6354:
[----:B------:R-:W-:-:S07]  /*5850*/  IMAD.MOV.U32 R62, RZ, RZ, R102 ;  /* 0x000000ffff3e7224 */ /* 0x000fce00078e0066 */
.L_x_6355:
[----:B------:R-:W-:Y:S05]  /*5860*/  BSYNC B0 ;  /* 0x0000000000007941 */ /* 0x000fea0003800000 */
.L_x_6353:
        /* <DEDUP_REMOVED lines=16> */
.L_x_6359:
[----:B------:R-:W-:Y:S05]  /*5970*/  BSYNC B1 ;  /* 0x0000000000017941 */ /* 0x000fea0003800000 */
.L_x_6358:
        /* <DEDUP_REMOVED lines=42> */
.L_x_6357:
[----:B------:R-:W-:Y:S05]  /*5c20*/  BSYNC B0 ;  /* 0x0000000000007941 */ /* 0x000fea0003800000 */
.L_x_6356:
        /* <DEDUP_REMOVED lines=13> */
.L_x_6360:
        /* <DEDUP_REMOVED lines=12> */
.L_x_6363:
[----:B------:R-:W-:-:S07]  /*5dc0*/  MOV R73, R102 ;  /* 0x0000006600497202 */ /* 0x000fce0000000f00 */
.L_x_6364:
[----:B------:R-:W-:Y:S05]  /*5dd0*/  BSYNC B0 ;  /* 0x0000000000007941 */ /* 0x000fea0003800000 */
.L_x_6362:
        /* <DEDUP_REMOVED lines=18> */
.L_x_6368:
[----:B------:R-:W-:Y:S05]  /*5f00*/  BSYNC B1 ;  /* 0x0000000000017941 */ /* 0x000fea0003800000 */
.L_x_6367:
        /* <DEDUP_REMOVED lines=42> */
.L_x_6366:
[----:B------:R-:W-:Y:S05]  /*61b0*/  BSYNC B0 ;  /* 0x0000000000007941 */ /* 0x000fea0003800000 */
.L_x_6365:
        /* <DEDUP_REMOVED lines=10> */
.L_x_6361:
[----:B------:R-:W-:Y:S01]  /*6260*/  P2R R64, PR, RZ, 0x4 ;  /* 0x00000004ff407803 */ /* 0x000fe20000000000 */
[----:B------:R-:W0:Y:S01]  /*6270*/  LDC.64 R68, c[0x0][0x238] ;  /* 0x00008e00ff447b82 */ /* 0x000e220000000a00 */
[----:B------:R-:W-:Y:S01]  /*6280*/  LOP3.LUT P2, RZ, R93, 0x4, RZ, 0xc0, !PT ;  /* 0x000000045dff7812 */ /* 0x000fe2000784c0ff */
[----:B------:R-:W-:Y:S01]  /*6290*/  VIADD R73, R72, 0x80 ;  /* 0x0000008048497836 */ /* 0x000fe20000000000 */
[----:B------:R-:W-:Y:S02]  /*62a0*/  SEL R61, RZ, 0x10000, P4 ;  /* 0x00010000ff3d7807 */ /* 0x000fe40002000000 */
[----:B------:R-:W-:Y:S02]  /*62b0*/  SEL R60, RZ, 0x1, P2 ;  /* 0x00000001ff3c7807 */ /* 0x000fe40001000000 */
[----:B------:R-:W-:Y:S01]  /*62c0*/  ISETP.NE.AND P2, PT, R64, RZ, PT ;  /* 0x000000ff4000720c */ /* 0x000fe20003f45270 */
[----:B------:R-:W1:Y:S01]  /*62d0*/  @P0 LDC.64 R116, c[0x0][0x228] ;  /* 0x00008a00ff740b82 */ /* 0x000e620000000a00 */
[----:B------:R-:W-:-:S02]  /*62e0*/  SEL R62, RZ, 0x100, P3 ;  /* 0x00000100ff3e7807 */ /* 0x000fc40001800000 */
[C---:B------:R-:W-:Y:S02]  /*62f0*/  LOP3.LUT P4, RZ, R93.reuse, 0x10, RZ, 0xc0, !PT ;  /* 0x000000105dff7812 */ /* 0x040fe4000788c0ff */
[C---:B------:R-:W-:Y:S02]  /*6300*/  LOP3.LUT P3, RZ, R93.reuse, 0x8, RZ, 0xc0, !PT ;  /* 0x000000085dff7812 */ /* 0x040fe4000786c0ff */
[----:B------:R-:W-:Y:S01]  /*6310*/  SEL R63, RZ, 0x1000000, P5 ;  /* 0x01000000ff3f7807 */ /* 0x000fe20002800000 */
[----:B------:R-:W2:Y:S01]  /*6320*/  LDC.64 R64, c[0x0][0x240] ;  /* 0x00009000ff407b82 */ /* 0x000ea20000000a00 */
[----:B------:R-:W-:Y:S02]  /*6330*/  SEL R124, RZ, 0x1, P3 ;  /* 0x00000001ff7c7807 */ /* 0x000fe40001800000 */
[----:B------:R-:W-:Y:S02]  /*6340*/  SEL R120, RZ, 0x1, P4 ;  /* 0x00000001ff787807 */ /* 0x000fe40002000000 */
[C---:B------:R-:W-:Y:S01]  /*6350*/  LOP3.LUT P5, RZ, R93.reuse, 0x2, RZ, 0xc0, !PT ;  /* 0x000000025dff7812 */ /* 0x040fe200078ac0ff */
[----:B------:R-:W-:Y:S01]  /*6360*/  IMAD.WIDE.U32 R124, R124, 0x10000, RZ ;  /* 0x000100007c7c7825 */ /* 0x000fe200078e00ff */
[----:B------:R-:W-:Y:S01]  /*6370*/  LOP3.LUT R62, R62, R63, R61, 0xfe, !PT ;  /* 0x0000003f3e3e7212 */ /* 0x000fe200078efe3d */
[----:B------:R-:W3:Y:S01]  /*6380*/  @P1 LDC.64 R122, c[0x0][0x230] ;  /* 0x00008c00ff7a1b82 */ /* 0x000ee20000000a00 */
[----:B------:R-:W-:Y:S01]  /*6390*/  SEL R127, RZ, 0x1, P5 ;  /* 0x00000001ff7f7807 */ /* 0x000fe20002800000 */
[----:B------:R-:W-:Y:S01]  /*63a0*/  IMAD.WIDE.U32 R60, R60, 0x1000000, RZ ;  /* 0x010000003c3c7825 */ /* 0x000fe200078e00ff */
[----:B------:R-:W-:-:S02]  /*63b0*/  LOP3.LUT P6, RZ, R93, 0x20, RZ, 0xc0, !PT ;  /* 0x000000205dff7812 */ /* 0x000fc400078cc0ff */
[----:B------:R-:W-:Y:S01]  /*63c0*/  F2FP.F16.F32.PACK_AB R63, R109, R107 ;  /* 0x0000006b6d3f723e */ /* 0x000fe200000000ff */
[----:B------:R-:W-:Y:S01]  /*63d0*/  IMAD.WIDE.U32 R120, R120, 0x100, RZ ;  /* 0x0000010078787825 */ /* 0x000fe200078e00ff */
[----:B------:R-:W-:Y:S02]  /*63e0*/  LOP3.LUT R127, R61, R62, R127, 0xfe, !PT ;  /* 0x0000003e3d7f7212 */ /* 0x000fe400078efe7f */
[----:B------:R-:W-:Y:S01]  /*63f0*/  F2FP.F16.F32.PACK_AB R62, R108, R75 ;  /* 0x0000004b6c3e723e */ /* 0x000fe200000000ff */
[----:B0-----:R-:W-:Y:S01]  /*6400*/  IMAD.WIDE.U32 R118, R72, 0x10, R68 ;  /* 0x0000001048767825 */ /* 0x001fe200078e0044 */
[----:B------:R-:W-:Y:S02]  /*6410*/  LOP3.LUT R111, R120, R60, R124, 0xfe, !PT ;  /* 0x0000003c786f7212 */ /* 0x000fe400078efe7c */
[----:B------:R-:W-:Y:S01]  /*6420*/  F2FP.F16.F32.PACK_AB R61, R106, R71 ;  /* 0x000000476a3d723e */ /* 0x000fe200000000ff */
[----:B-1----:R-:W-:Y:S01]  /*6430*/  @P0 IMAD.WIDE.U32 R116, R73, 0x10, R116 ;  /* 0x0000001049740825 */ /* 0x002fe200078e0074 */
[----:B------:R-:W-:-:S02]  /*6440*/  F2FP.F16.F32.PACK_AB R60, R74, R70 ;  /* 0x000000464a3c723e */ /* 0x000fc400000000ff */
[----:B------:R-:W-:Y:S02]  /*6450*/  SEL R112, RZ, 0x1, P6 ;  /* 0x00000001ff707807 */ /* 0x000fe40003000000 */
[----:B------:R-:W-:Y:S01]  /*6460*/  LOP3.LUT R121, R121, R127, R125, 0xfe, !PT ;  /* 0x0000007f79797212 */ /* 0x000fe200078efe7d */
[----:B------:R2:W-:Y:S01]  /*6470*/  STG.E.128 desc[UR4][R118.64], R60 ;  /* 0x0000003c76007986 */ /* 0x0005e2000c101d04 */
[----:B------:R-:W-:Y:S01]  /*6480*/  LOP3.LUT R120, R111, R112, RZ, 0xfc, !PT ;  /* 0x000000706f787212 */ /* 0x000fe200078efcff */
[----:B--2---:R-:W-:-:S04]  /*6490*/  IMAD.WIDE.U32 R60, R72, 0x8, R64 ;  /* 0x00000008483c7825 */ /* 0x004fc800078e0040 */
[C---:B------:R-:W-:Y:S01]  /*64a0*/  IMAD.WIDE.U32 R118, R73.reuse, 0x10, R66 ;  /* 0x0000001049767825 */ /* 0x040fe200078e0042 */
[----:B------:R0:W-:Y:S03]  /*64b0*/  STG.E.64 desc[UR4][R60.64], R120 ;  /* 0x000000783c007986 */ /* 0x0001e6000c101b04 */
[----:B---3--:R-:W-:Y:S01]  /*64c0*/  @P1 IMAD.WIDE.U32 R62, R73, 0x10, R122 ;  /* 0x00000010493e1825 */ /* 0x008fe200078e007a */
[----:B------:R-:W-:Y:S06]  /*64d0*/  @!P0 BRA `(.L_x_6369) ;  /* 0x0000000000508947 */ /* 0x000fec0003800000 */
        /* <DEDUP_REMOVED lines=20> */
.L_x_6369:
        /* <DEDUP_REMOVED lines=15> */
.L_x_6371:
[----:B------:R-:W-:-:S07]  /*6710*/  IMAD.MOV.U32 R111, RZ, RZ, R102 ;  /* 0x000000ffff6f7224 */ /* 0x000fce00078e0066 */
.L_x_6372:
[----:B------:R-:W-:Y:S05]  /*6720*/  BSYNC B0 ;  /* 0x0000000000007941 */ /* 0x000fea0003800000 */
.L_x_6370:
        /* <DEDUP_REMOVED lines=16> */
.L_x_6376:
[----:B------:R-:W-:Y:S05]  /*6830*/  BSYNC B1 ;  /* 0x0000000000017941 */ /* 0x000fea0003800000 */
.L_x_6375:
        /* <DEDUP_REMOVED lines=42> */
.L_x_6374:
[----:B------:R-:W-:Y:S05]  /*6ae0*/  BSYNC B0 ;  /* 0x0000000000007941 */ /* 0x000fea0003800000 */
.L_x_6373:
        /* <DEDUP_REMOVED lines=15> */
.L_x_6377:
        /* <DEDUP_REMOVED lines=12> */
.L_x_6380:
[----:B------:R-:W-:-:S07]  /*6ca0*/  MOV R92, R102 ;  /* 0x00000066005c7202 */ /* 0x000fce0000000f00 */
.L_x_6381:
[----:B------:R-:W-:Y:S05]  /*6cb0*/  BSYNC B0 ;  /* 0x0000000000007941 */ /* 0x000fea0003800000 */
.L_x_6379:
        /* <DEDUP_REMOVED lines=16> */
.L_x_6385:
[----:B------:R-:W-:Y:S05]  /*6dc0*/  BSYNC B1 ;  /* 0x0000000000017941 */ /* 0x000fea0003800000 */
.L_x_6384:
        /* <DEDUP_REMOVED lines=42> */
.L_x_6383:
[----:B------:R-:W-:Y:S05]  /*7070*/  BSYNC B0 ;  /* 0x0000000000007941 */ /* 0x000fea0003800000 */
.L_x_6382:
        /* <DEDUP_REMOVED lines=10> */
.L_x_6378:
        /* <DEDUP_REMOVED lines=12> */
.L_x_6387:
[----:B------:R-:W-:-:S07]  /*71e0*/  IMAD.MOV.U32 R111, RZ, RZ, R102 ;  /* 0x000000ffff6f7224 */ /* 0x000fce00078e0066 */
.L_x_6388:
[----:B------:R-:W-:Y:S05]  /*71f0*/  BSYNC B0 ;  /* 0x0000000000007941 */ /* 0x000fea0003800000 */
.L_x_6386:
        /* <DEDUP_REMOVED lines=16> */
.L_x_6392:
[----:B------:R-:W-:Y:S05]  /*7300*/  BSYNC B1 ;  /* 0x0000000000017941 */ /* 0x000fea0003800000 */
.L_x_6391:
        /* <DEDUP_REMOVED lines=42> */
.L_x_6390:
[----:B------:R-:W-:Y:S05]  /*75b0*/  BSYNC B0 ;  /* 0x0000000000007941 */ /* 0x000fea0003800000 */
.L_x_6389:
        /* <DEDUP_REMOVED lines=15> */
.L_x_6393:
        /* <DEDUP_REMOVED lines=12> */
.L_x_6396:
[----:B------:R-:W-:-:S07]  /*7770*/  MOV R60, R102 ;  /* 0x00000066003c7202 */ /* 0x000fce0000000f00 */
.L_x_6397:
[----:B------:R-:W-:Y:S05]  /*7780*/  BSYNC B0 ;  /* 0x0000000000007941 */ /* 0x000fea0003800000 */
.L_x_6395:
        /* <DEDUP_REMOVED lines=16> */
.L_x_6401:
[----:B------:R-:W-:Y:S05]  /*7890*/  BSYNC B1 ;  /* 0x0000000000017941 */ /* 0x000fea0003800000 */
.L_x_6400:
        /* <DEDUP_REMOVED lines=42> */
.L_x_6399:
[----:B------:R-:W-:Y:S05]  /*7b40*/  BSYNC B0 ;  /* 0x0000000000007941 */ /* 0x000fea0003800000 */
.L_x_6398:
        /* <DEDUP_REMOVED lines=10> */
.L_x_6394:
        /* <DEDUP_REMOVED lines=12> */
.L_x_6403:
[----:B------:R-:W-:-:S07]  /*7cb0*/  IMAD.MOV.U32 R60, RZ, RZ, R102 ;  /* 0x000000ffff3c7224 */ /* 0x000fce00078e0066 */
.L_x_6404:
[----:B------:R-:W-:Y:S05]  /*7cc0*/  BSYNC B0 ;  /* 0x0000000000007941 */ /* 0x000fea0003800000 */
.L_x_6402:
        /* <DEDUP_REMOVED lines=16> */
.L_x_6408:
[----:B------:R-:W-:Y:S05]  /*7dd0*/  BSYNC B1 ;  /* 0x0000000000017941 */ /* 0x000fea0003800000 */
.L_x_6407:
        /* <DEDUP_REMOVED lines=42> */
.L_x_6406:
[----:B------:R-:W-:Y:S05]  /*8080*/  BSYNC B0 ;  /* 0x0000000000007941 */ /* 0x000fea0003800000 */
.L_x_6405:
        /* <DEDUP_REMOVED lines=15> */
.L_x_6409:
        /* <DEDUP_REMOVED lines=12> */
.L_x_6412:
[----:B------:R-:W-:-:S07]  /*8240*/  MOV R60, R102 ;  /* 0x00000066003c7202 */ /* 0x000fce0000000f00 */
.L_x_6413:
[----:B------:R-:W-:Y:S05]  /*8250*/  BSYNC B0 ;  /* 0x0000000000007941 */ /* 0x000fea0003800000 */
.L_x_6411:
        /* <DEDUP_REMOVED lines=16> */
.L_x_6417:
[----:B------:R-:W-:Y:S05]  /*8360*/  BSYNC B1 ;  /* 0x0000000000017941 */ /* 0x000fea0003800000 */
.L_x_6416:
        /* <DEDUP_REMOVED lines=42> */
.L_x_6415:
[----:B------:R-:W-:Y:S05]  /*8610*/  BSYNC B0 ;  /* 0x0000000000007941 */ /* 0x000fea0003800000 */
.L_x_6414:
        /* <DEDUP_REMOVED lines=10> */
.L_x_6410:
        /* <DEDUP_REMOVED lines=12> */
.L_x_6419:
[----:B------:R-:W-:-:S07]  /*8780*/  IMAD.MOV.U32 R60, RZ, RZ, R102 ;  /* 0x000000ffff3c7224 */ /* 0x000fce00078e0066 */
.L_x_6420:
[----:B------:R-:W-:Y:S05]  /*8790*/  BSYNC B0 ;  /* 0x0000000000007941 */ /* 0x000fea0003800000 */
.L_x_6418:
        /* <DEDUP_REMOVED lines=16> */
.L_x_6424:
[----:B------:R-:W-:Y:S05]  /*88a0*/  BSYNC B1 ;  /* 0x0000000000017941 */ /* 0x000fea0003800000 */
.L_x_6423:
        /* <DEDUP_REMOVED lines=42> */
.L_x_6422:
[----:B------:R-:W-:Y:S05]  /*8b50*/  BSYNC B0 ;  /* 0x0000000000007941 */ /* 0x000fea0003800000 */
.L_x_6421:
        /* <DEDUP_REMOVED lines=15> */
.L_x_6425:
        /* <DEDUP_REMOVED lines=12> */
.L_x_6428:
[----:B------:R-:W-:-:S07]  /*8d10*/  MOV R96, R102 ;  /* 0x0000006600607202 */ /* 0x000fce0000000f00 */
.L_x_6429:
[----:B------:R-:W-:Y:S05]  /*8d20*/  BSYNC B0 ;  /* 0x0000000000007941 */ /* 0x000fea0003800000 */
.L_x_6427:
        /* <DEDUP_REMOVED lines=16> */
.L_x_6433:
[----:B------:R-:W-:Y:S05]  /*8e30*/  BSYNC B1 ;  /* 0x0000000000017941 */ /* 0x000fea0003800000 */
.L_x_6432:
        /* <DEDUP_REMOVED lines=42> */
.L_x_6431:
[----:B------:R-:W-:Y:S05]  /*90e0*/  BSYNC B0 ;  /* 0x0000000000007941 */ /* 0x000fea0003800000 */
.L_x_6430:
        /* <DEDUP_REMOVED lines=10> */
.L_x_6426:
        /* <DEDUP_REMOVED lines=12> */
.L_x_6435:
[----:B------:R-:W-:-:S07]  /*9250*/  IMAD.MOV.U32 R111, RZ, RZ, R102 ;  /* 0x000000ffff6f7224 */ /* 0x000fce00078e0066 */
.L_x_6436:
[----:B------:R-:W-:Y:S05]  /*9260*/  BSYNC B0 ;  /* 0x0000000000007941 */ /* 0x000fea0003800000 */
.L_x_6434:
        /* <DEDUP_REMOVED lines=16> */
.L_x_6440:
[----:B------:R-:W-:Y:S05]  /*9370*/  BSYNC B1 ;  /* 0x0000000000017941 */ /* 0x000fea0003800000 */
.L_x_6439:
        /* <DEDUP_REMOVED lines=42> */
.L_x_6438:
[----:B------:R-:W-:Y:S05]  /*9620*/  BSYNC B0 ;  /* 0x0000000000007941 */ /* 0x000fea0003800000 */
.L_x_6437:
        /* <DEDUP_REMOVED lines=15> */
.L_x_6441:
        /* <DEDUP_REMOVED lines=12> */
.L_x_6444:
[----:B------:R-:W-:-:S07]  /*97e0*/  MOV R97, R102 ;  /* 0x0000006600617202 */ /* 0x000fce0000000f00 */
.L_x_6445:
[----:B------:R-:W-:Y:S05]  /*97f0*/  BSYNC B0 ;  /* 0x0000000000007941 */ /* 0x000fea0003800000 */
.L_x_6443:
        /* <DEDUP_REMOVED lines=16> */
.L_x_6449:
[----:B------:R-:W-:Y:S05]  /*9900*/  BSYNC B1 ;  /* 0x0000000000017941 */ /* 0x000fea0003800000 */
.L_x_6448:
        /* <DEDUP_REMOVED lines=42> */
.L_x_6447:
[----:B------:R-:W-:Y:S05]  /*9bb0*/  BSYNC B0 ;  /* 0x0000000000007941 */ /* 0x000fea0003800000 */
.L_x_6446:
        /* <DEDUP_REMOVED lines=10> */
.L_x_6442:
        /* <DEDUP_REMOVED lines=12> */
.L_x_6451:
[----:B------:R-:W-:-:S07]  /*9d20*/  IMAD.MOV.U32 R111, RZ, RZ, R102 ;  /* 0x000000ffff6f7224 */ /* 0x000fce00078e0066 */
.L_x_6452:
[----:B------:R-:W-:Y:S05]  /*9d30*/  BSYNC B0 ;  /* 0x0000000000007941 */ /* 0x000fea0003800000 */
.L_x_6450:
        /* <DEDUP_REMOVED lines=16> */
.L_x_6456:
[----:B------:R-:W-:Y:S05]  /*9e40*/  BSYNC B1 ;  /* 0x0000000000017941 */ /* 0x000fea0003800000 */
.L_x_6455:
        /* <DEDUP_REMOVED lines=42> */
.L_x_6454:
[----:B------:R-:W-:Y:S05]  /*a0f0*/  BSYNC B0 ;  /* 0x0000000000007941 */ /* 0x000fea0003800000 */
.L_x_6453:
        /* <DEDUP_REMOVED lines=13> */
.L_x_6457:
        /* <DEDUP_REMOVED lines=12> */
.L_x_6460:
[----:B------:R-:W-:-:S07]  /*a290*/  MOV R62, R102 ;  /* 0x00000066003e7202 */ /* 0x000fce0000000f00 */
.L_x_6461:
[----:B------:R-:W-:Y:S05]  /*a2a0*/  BSYNC B0 ;  /* 0x0000000000007941 */ /* 0x000fea0003800000 */
.L_x_6459:
        /* <DEDUP_REMOVED lines=16> */
.L_x_6465:
[----:B------:R-:W-:Y:S05]  /*a3b0*/  BSYNC B1 ;  /* 0x0000000000017941 */ /* 0x000fea0003800000 */
.L_x_6464:
        /* <DEDUP_REMOVED lines=42> */
.L_x_6463:
[----:B------:R-:W-:Y:S05]  /*a660*/  BSYNC B0 ;  /* 0x0000000000007941 */ /* 0x000fea0003800000 */
.L_x_6462:
        /* <DEDUP_REMOVED lines=10> */
.L_x_6458:
        /* <DEDUP_REMOVED lines=12> */
.L_x_6467:
[----:B------:R-:W-:-:S07]  /*a7d0*/  IMAD.MOV.U32 R62, RZ, RZ, R102 ;  /* 0x000000ffff3e7224 */ /* 0x000fce00078e0066 */
.L_x_6468:
[----:B------:R-:W-:Y:S05]  /*a7e0*/  BSYNC B0 ;  /* 0x0000000000007941 */ /* 0x000fea0003800000 */
.L_x_6466:
        /* <DEDUP_REMOVED lines=16> */
.L_x_6472:
[----:B------:R-:W-:Y:S05]  /*a8f0*/  BSYNC B1 ;  /* 0x0000000000017941 */ /* 0x000fea0003800000 */
.L_x_6471:
        /* <DEDUP_REMOVED lines=42> */
.L_x_6470:
[----:B------:R-:W-:Y:S05]  /*aba0*/  BSYNC B0 ;  /* 0x0000000000007941 */ /* 0x000fea0003800000 */
.L_x_6469:
        /* <DEDUP_REMOVED lines=13> */
.L_x_6473:
        /* <DEDUP_REMOVED lines=12> */
.L_x_6476:
[----:B------:R-:W-:-:S07]  /*ad40*/  MOV R62, R102 ;  /* 0x00000066003e7202 */ /* 0x000fce0000000f00 */
.L_x_6477:
[----:B------:R-:W-:Y:S05]  /*ad50*/  BSYNC B0 ;  /* 0x0000000000007941 */ /* 0x000fea0003800000 */
.L_x_6475:
        /* <DEDUP_REMOVED lines=16> */
.L_x_6481:
[----:B------:R-:W-:Y:S05]  /*ae60*/  BSYNC B1 ;  /* 0x0000000000017941 */ /* 0x000fea0003800000 */
.L_x_6480:
        /* <DEDUP_REMOVED lines=42> */
.L_x_6479:
[----:B------:R-:W-:Y:S05]  /*b110*/  BSYNC B0 ;  /* 0x0000000000007941 */ /* 0x000fea0003800000 */
.L_x_6478:
        /* <DEDUP_REMOVED lines=10> */
.L_x_6474:
        /* <DEDUP_REMOVED lines=12> */
.L_x_6483:
[----:B------:R-:W-:-:S07]  /*b280*/  IMAD.MOV.U32 R62, RZ, RZ, R102 ;  /* 0x000000ffff3e7224 */ /* 0x000fce00078e0066 */
.L_x_6484:
[----:B------:R-:W-:Y:S05]  /*b290*/  BSYNC B0 ;  /* 0x0000000000007941 */ /* 0x000fea0003800000 */
.L_x_6482:
        /* <DEDUP_REMOVED lines=16> */
.L_x_6488:
[----:B------:R-:W-:Y:S05]  /*b3a0*/  BSYNC B1 ;  /* 0x0000000000017941 */ /* 0x000fea0003800000 */
.L_x_6487:
        /* <DEDUP_REMOVED lines=42> */
.L_x_6486:
[----:B------:R-:W-:Y:S05]  /*b650*/  BSYNC B0 ;  /* 0x0000000000007941 */ /* 0x000fea0003800000 */
.L_x_6485:
        /* <DEDUP_REMOVED lines=13> */
.L_x_6489:
        /* <DEDUP_REMOVED lines=12> */
.L_x_6492:
[----:B------:R-:W-:-:S07]  /*b7f0*/  MOV R111, R102 ;  /* 0x00000066006f7202 */ /* 0x000fce0000000f00 */
.L_x_6493:
[----:B------:R-:W-:Y:S05]  /*b800*/  BSYNC B0 ;  /* 0x0000000000007941 */ /* 0x000fea0003800000 */
.L_x_6491:
        /* <DEDUP_REMOVED lines=18> */
.L_x_6497:
[----:B------:R-:W-:Y:S05]  /*b930*/  BSYNC B1 ;  /* 0x0000000000017941 */ /* 0x000fea0003800000 */
.L_x_6496:
        /* <DEDUP_REMOVED lines=42> */
.L_x_6495:
[----:B------:R-:W-:Y:S05]  /*bbe0*/  BSYNC B0 ;  /* 0x0000000000007941 */ /* 0x000fea0003800000 */
.L_x_6494:
        /* <DEDUP_REMOVED lines=10> */
.L_x_6490:
        /* <DEDUP_REMOVED lines=58> */
.L_x_6498:
        /* <DEDUP_REMOVED lines=15> */
.L_x_6500:
[----:B------:R-:W-:-:S07]  /*c120*/  IMAD.MOV.U32 R123, RZ, RZ, R102 ;  /* 0x000000ffff7b7224 */ /* 0x000fce00078e0066 */
.L_x_6501:
[----:B------:R-:W-:Y:S05]  /*c130*/  BSYNC B0 ;  /* 0x0000000000007941 */ /* 0x000fea0003800000 */
.L_x_6499:
        /* <DEDUP_REMOVED lines=16> */
.L_x_6505:
[----:B------:R-:W-:Y:S05]  /*c240*/  BSYNC B1 ;  /* 0x0000000000017941 */ /* 0x000fea0003800000 */
.L_x_6504:
        /* <DEDUP_REMOVED lines=42> */
.L_x_6503:
[----:B------:R-:W-:Y:S05]  /*c4f0*/  BSYNC B0 ;  /* 0x0000000000007941 */ /* 0x000fea0003800000 */
.L_x_6502:
        /* <DEDUP_REMOVED lines=15> */
.L_x_6506:
        /* <DEDUP_REMOVED lines=12> */
.L_x_6509:
[----:B------:R-:W-:-:S07]  /*c6b0*/  MOV R92, R102 ;  /* 0x00000066005c7202 */ /* 0x000fce0000000f00 */
.L_x_6510:
[----:B------:R-:W-:Y:S05]  /*c6c0*/  BSYNC B0 ;  /* 0x0000000000007941 */ /* 0x000fea0003800000 */
.L_x_6508:
        /* <DEDUP_REMOVED lines=16> */
.L_x_6514:
[----:B------:R-:W-:Y:S05]  /*c7d0*/  BSYNC B1 ;  /* 0x0000000000017941 */ /* 0x000fea0003800000 */
.L_x_6513:
        /* <DEDUP_REMOVED lines=42> */
.L_x_6512:
[----:B------:R-:W-:Y:S05]  /*ca80*/  BSYNC B0 ;  /* 0x0000000000007941 */ /* 0x000fea0003800000 */
.L_x_6511:
        /* <DEDUP_REMOVED lines=10> */
.L_x_6507:
        /* <DEDUP_REMOVED lines=12> */
.L_x_6516:
[----:B------:R-:W-:-:S07]  /*cbf0*/  IMAD.MOV.U32 R123, RZ, RZ, R102 ;  /* 0x000000ffff7b7224 */ /* 0x000fce00078e0066 */
.L_x_6517:
[----:B------:R-:W-:Y:S05]  /*cc00*/  BSYNC B0 ;  /* 0x0000000000007941 */ /* 0x000fea0003800000 */
.L_x_6515:
        /* <DEDUP_REMOVED lines=16> */
.L_x_6521:
[----:B------:R-:W-:Y:S05]  /*cd10*/  BSYNC B1 ;  /* 0x0000000000017941 */ /* 0x000fea0003800000 */
.L_x_6520:
        /* <DEDUP_REMOVED lines=42> */
.L_x_6519:
[----:B------:R-:W-:Y:S05]  /*cfc0*/  BSYNC B0 ;  /* 0x0000000000007941 */ /* 0x000fea0003800000 */
.L_x_6518:
        /* <DEDUP_REMOVED lines=15> */
.L_x_6522:
        /* <DEDUP_REMOVED lines=12> */
.L_x_6525:
[----:B------:R-:W-:-:S07]  /*d180*/  MOV R60, R102 ;  /* 0x00000066003c7202 */ /* 0x000fce0000000f00 */
.L_x_6526:
[----:B------:R-:W-:Y:S05]  /*d190*/  BSYNC B0 ;  /* 0x0000000000007941 */ /* 0x000fea0003800000 */
.L_x_6524:
        /* <DEDUP_REMOVED lines=16> */
.L_x_6530:
[----:B------:R-:W-:Y:S05]  /*d2a0*/  BSYNC B1 ;  /* 0x0000000000017941 */ /* 0x000fea0003800000 */
.L_x_6529:
        /* <DEDUP_REMOVED lines=42> */
.L_x_6528:
[----:B------:R-:W-:Y:S05]  /*d550*/  BSYNC B0 ;  /* 0x0000000000007941 */ /* 0x000fea0003800000 */
.L_x_6527:
        /* <DEDUP_REMOVED lines=10> */
.L_x_6523:
        /* <DEDUP_REMOVED lines=12> */
.L_x_6532:
[----:B------:R-:W-:-:S07]  /*d6c0*/  IMAD.MOV.U32 R60, RZ, RZ, R102 ;  /* 0x000000ffff3c7224 */ /* 0x000fce00078e0066 */
.L_x_6533:
[----:B------:R-:W-:Y:S05]  /*d6d0*/  BSYNC B0 ;  /* 0x0000000000007941 */ /* 0x000fea0003800000 */
.L_x_6531:
        /* <DEDUP_REMOVED lines=16> */
.L_x_6537:
[----:B------:R-:W-:Y:S05]  /*d7e0*/  BSYNC B1 ;  /* 0x0000000000017941 */ /* 0x000fea0003800000 */
.L_x_6536:
        /* <DEDUP_REMOVED lines=42> */
.L_x_6535:
[----:B------:R-:W-:Y:S05]  /*da90*/  BSYNC B0 ;  /* 0x0000000000007941 */ /* 0x000fea0003800000 */
.L_x_6534:
        /* <DEDUP_REMOVED lines=15> */
.L_x_6538:
        /* <DEDUP_REMOVED lines=12> */
.L_x_6541:
[----:B------:R-:W-:-:S07]  /*dc50*/  MOV R60, R102 ;  /* 0x00000066003c7202 */ /* 0x000fce0000000f00 */
.L_x_6542:
[----:B------:R-:W-:Y:S05]  /*dc60*/  BSYNC B0 ;  /* 0x0000000000007941 */ /* 0x000fea0003800000 */
.L_x_6540:
        /* <DEDUP_REMOVED lines=16> */
.L_x_6546:
[----:B------:R-:W-:Y:S05]  /*dd70*/  BSYNC B1 ;  /* 0x0000000000017941 */ /* 0x000fea0003800000 */
.L_x_6545:
        /* <DEDUP_REMOVED lines=42> */
.L_x_6544:
[----:B------:R-:W-:Y:S05]  /*e020*/  BSYNC B0 ;  /* 0x0000000000007941 */ /* 0x000fea0003800000 */
.L_x_6543:
        /* <DEDUP_REMOVED lines=10> */
.L_x_6539:
        /* <DEDUP_REMOVED lines=12> */
.L_x_6548:
[----:B------:R-:W-:-:S07]  /*e190*/  IMAD.MOV.U32 R60, RZ, RZ, R102 ;  /* 0x000000ffff3c7224 */ /* 0x000fce00078e0066 */
.L_x_6549:
[----:B------:R-:W-:Y:S05]  /*e1a0*/  BSYNC B0 ;  /* 0x0000000000007941 */ /* 0x000fea0003800000 */
.L_x_6547:
        /* <DEDUP_REMOVED lines=16> */
.L_x_6553:
[----:B------:R-:W-:Y:S05]  /*e2b0*/  BSYNC B1 ;  /* 0x0000000000017941 */ /* 0x000fea0003800000 */
.L_x_6552:
        /* <DEDUP_REMOVED lines=42> */
.L_x_6551:
[----:B------:R-:W-:Y:S05]  /*e560*/  BSYNC B0 ;  /* 0x0000000000007941 */ /* 0x000fea0003800000 */
.L_x_6550:
        /* <DEDUP_REMOVED lines=15> */
.L_x_6554:
        /* <DEDUP_REMOVED lines=12> */
.L_x_6557:
[----:B------:R-:W-:-:S07]  /*e720*/  MOV R96, R102 ;  /* 0x0000006600607202 */ /* 0x000fce0000000f00 */
.L_x_6558:
[----:B------:R-:W-:Y:S05]  /*e730*/  BSYNC B0 ;  /* 0x0000000000007941 */ /* 0x000fea0003800000 */
.L_x_6556:
        /* <DEDUP_REMOVED lines=16> */
.L_x_6562:
[----:B------:R-:W-:Y:S05]  /*e840*/  BSYNC B1 ;  /* 0x0000000000017941 */ /* 0x000fea0003800000 */
.L_x_6561:
        /* <DEDUP_REMOVED lines=42> */
.L_x_6560:
[----:B------:R-:W-:Y:S05]  /*eaf0*/  BSYNC B0 ;  /* 0x0000000000007941 */ /* 0x000fea0003800000 */
.L_x_6559:
        /* <DEDUP_REMOVED lines=10> */
.L_x_6555:
        /* <DEDUP_REMOVED lines=12> */
.L_x_6564:
[----:B------:R-:W-:-:S07]  /*ec60*/  IMAD.MOV.U32 R123, RZ, RZ, R102 ;  /* 0x000000ffff7b7224 */ /* 0x000fce00078e0066 */
.L_x_6565:
[----:B------:R-:W-:Y:S05]  /*ec70*/  BSYNC B0 ;  /* 0x0000000000007941 */ /* 0x000fea0003800000 */
.L_x_6563:
        /* <DEDUP_REMOVED lines=16> */
.L_x_6569:
[----:B------:R-:W-:Y:S05]  /*ed80*/  BSYNC B1 ;  /* 0x0000000000017941 */ /* 0x000fea0003800000 */
.L_x_6568:
        /* <DEDUP_REMOVED lines=42> */
.L_x_6567:
[----:B------:R-:W-:Y:S05]  /*f030*/  BSYNC B0 ;  /* 0x0000000000007941 */ /* 0x000fea0003800000 */
.L_x_6566:
        /* <DEDUP_REMOVED lines=15> */
.L_x_6570:
        /* <DEDUP_REMOVED lines=12> */
.L_x_6573:
[----:B------:R-:W-:-:S07]  /*f1f0*/  MOV R97, R102 ;  /* 0x0000006600617202 */ /* 0x000fce0000000f00 */
.L_x_6574:
[----:B------:R-:W-:Y:S05]  /*f200*/  BSYNC B0 ;  /* 0x0000000000007941 */ /* 0x000fea0003800000 */
.L_x_6572:
        /* <DEDUP_REMOVED lines=16> */
.L_x_6578:
[----:B------:R-:W-:Y:S05]  /*f310*/  BSYNC B1 ;  /* 0x0000000000017941 */ /* 0x000fea0003800000 */
.L_x_6577:
        /* <DEDUP_REMOVED lines=42> */
.L_x_6576:
[----:B------:R-:W-:Y:S05]  /*f5c0*/  BSYNC B0 ;  /* 0x0000000000007941 */ /* 0x000fea0003800000 */
.L_x_6575:
        /* <DEDUP_REMOVED lines=10> */
.L_x_6571:
        /* <DEDUP_REMOVED lines=12> */
.L_x_6580:
[----:B------:R-:W-:-:S07]  /*f730*/  IMAD.MOV.U32 R123, RZ, RZ, R102 ;  /* 0x000000ffff7b7224 */ /* 0x000fce00078e0066 */
.L_x_6581:
[----:B------:R-:W-:Y:S05]  /*f740*/  BSYNC B0 ;  /* 0x0000000000007941 */ /* 0x000fea0003800000 */
.L_x_6579:
        /* <DEDUP_REMOVED lines=16> */
.L_x_6585:
[----:B------:R-:W-:Y:S05]  /*f850*/  BSYNC B1 ;  /* 0x0000000000017941 */ /* 0x000fea0003800000 */
.L_x_6584:
        /* <DEDUP_REMOVED lines=42> */
.L_x_6583:
[----:B------:R-:W-:Y:S05]  /*fb00*/  BSYNC B0 ;  /* 0x0000000000007941 */ /* 0x000fea0003800000 */
.L_x_6582:
        /* <DEDUP_REMOVED lines=13> */
.L_x_6586:
        /* <DEDUP_REMOVED lines=12> */
.L_x_6589:
[----:B------:R-:W-:-:S07]  /*fca0*/  MOV R62, R102 ;  /* 0x00000066003e7202 */ /* 0x000fce0000000f00 */
.L_x_6590:
[----:B------:R-:W-:Y:S05]  /*fcb0*/  BSYNC B0 ;  /* 0x0000000000007941 */ /* 0x000fea0003800000 */
.L_x_6588:
        /* <DEDUP_REMOVED lines=16> */
.L_x_6594:
[----:B------:R-:W-:Y:S05]  /*fdc0*/  BSYNC B1 ;  /* 0x0000000000017941 */ /* 0x000fea0003800000 */
.L_x_6593:
        /* <DEDUP_REMOVED lines=42> */
.L_x_6592:
[----:B------:R-:W-:Y:S05]  /*10070*/  BSYNC B0 ;  /* 0x0000000000007941 */ /* 0x000fea0003800000 */
.L_x_6591:
        /* <DEDUP_REMOVED lines=10> */
.L_x_6587:
        /* <DEDUP_REMOVED lines=12> */
.L_x_6596:
[----:B------:R-:W-:-:S07]  /*101e0*/  IMAD.MOV.U32 R62, RZ, RZ, R102 ;  /* 0x000000ffff3e7224 */ /* 0x000fce00078e0066 */
.L_x_6597:
[----:B------:R-:W-:Y:S05]  /*101f0*/  BSYNC B0 ;  /* 0x0000000000007941 */ /* 0x000fea0003800000 */
.L_x_6595:
        /* <DEDUP_REMOVED lines=16> */
.L_x_6601:
[----:B------:R-:W-:Y:S05]  /*10300*/  BSYNC B1 ;  /* 0x0000000000017941 */ /* 0x000fea0003800000 */
.L_x_6600:
        /* <DEDUP_REMOVED lines=42> */
.L_x_6599:
[----:B------:R-:W-:Y:S05]  /*105b0*/  BSYNC B0 ;  /* 0x0000000000007941 */ /* 0x000fea0003800000 */
.L_x_6598:
        /* <DEDUP_REMOVED lines=13> */
.L_x_6602:
        /* <DEDUP_REMOVED lines=12> */
.L_x_6605:
[----:B------:R-:W-:-:S07]  /*10750*/  MOV R62, R102 ;  /* 0x00000066003e7202 */ /* 0x000fce0000000f00 */
.L_x_6606:
[----:B------:R-:W-:Y:S05]  /*10760*/  BSYNC B0 ;  /* 0x0000000000007941 */ /* 0x000fea0003800000 */
.L_x_6604:
        /* <DEDUP_REMOVED lines=16> */
.L_x_6610:
[----:B------:R-:W-:Y:S05]  /*10870*/  BSYNC B1 ;  /* 0x0000000000017941 */ /* 0x000fea0003800000 */
.L_x_6609:
        /* <DEDUP_REMOVED lines=42> */
.L_x_6608:
[----:B------:R-:W-:Y:S05]  /*10b20*/  BSYNC B0 ;  /* 0x0000000000007941 */ /* 0x000fea0003800000 */
.L_x_6607:
        /* <DEDUP_REMOVED lines=10> */
.L_x_6603:
        /* <DEDUP_REMOVED lines=12> */
.L_x_6612:
[----:B------:R-:W-:-:S07]  /*10c90*/  IMAD.MOV.U32 R62, RZ, RZ, R102 ;  /* 0x000000ffff3e7224 */ /* 0x000fce00078e0066 */
.L_x_6613:
[----:B------:R-:W-:Y:S05]  /*10ca0*/  BSYNC B0 ;  /* 0x0000000000007941 */ /* 0x000fea0003800000 */
.L_x_6611:
        /* <DEDUP_REMOVED lines=16> */
.L_x_6617:
[----:B------:R-:W-:Y:S05]  /*10db0*/  BSYNC B1 ;  /* 0x0000000000017941 */ /* 0x000fea0003800000 */
.L_x_6616:
        /* <DEDUP_REMOVED lines=42> */
.L_x_6615:
[----:B------:R-:W-:Y:S05]  /*11060*/  BSYNC B0 ;  /* 0x0000000000007941 */ /* 0x000fea0003800000 */
.L_x_6614:
        /* <DEDUP_REMOVED lines=13> */
.L_x_6618:
        /* <DEDUP_REMOVED lines=12> */
.L_x_6621:
[----:B------:R-:W-:-:S07]  /*11200*/  MOV R123, R102 ;  /* 0x00000066007b7202 */ /* 0x000fce0000000f00 */
.L_x_6622:
[----:B------:R-:W-:Y:S05]  /*11210*/  BSYNC B0 ;  /* 0x0000000000007941 */ /* 0x000fea0003800000 */
.L_x_6620:
        /* <DEDUP_REMOVED lines=18> */
.L_x_6626:
[----:B------:R-:W-:Y:S05]  /*11340*/  BSYNC B1 ;  /* 0x0000000000017941 */ /* 0x000fea0003800000 */
.L_x_6625:
        /* <DEDUP_REMOVED lines=42> */
.L_x_6624:
[----:B------:R-:W-:Y:S05]  /*115f0*/  BSYNC B0 ;  /* 0x0000000000007941 */ /* 0x000fea0003800000 */
.L_x_6623:
        /* <DEDUP_REMOVED lines=10> */
.L_x_6619:
[----:B------:R-:W-:Y:S01]  /*116a0*/  SEL R123, RZ, 0x100, P3 ;  /* 0x00000100ff7b7807 */ /* 0x000fe20001800000 */
[----:B------:R-:W-:Y:S01]  /*116b0*/  IMAD.WIDE.U32 R142, R111, 0x10, R68 ;  /* 0x000000106f8e7825 */ /* 0x000fe200078e0044 */
[----:B------:R-:W-:Y:S01]  /*116c0*/  SEL R61, RZ, 0x1000000, P5 ;  /* 0x01000000ff3d7807 */ /* 0x000fe20002800000 */
[----:B------:R-:W0:Y:S01]  /*116d0*/  @P0 LDC.64 R140, c[0x0][0x228] ;  /* 0x00008a00ff8c0b82 */ /* 0x000e220000000a00 */
[----:B------:R-:W-:Y:S01]  /*116e0*/  SEL R60, RZ, 0x10000, P4 ;  /* 0x00010000ff3c7807 */ /* 0x000fe20002000000 */
[----:B------:R-:W-:Y:S01]  /*116f0*/  VIADD R125, R72, 0x180 ;  /* 0x00000180487d7836 */ /* 0x000fe20000000000 */
        /* <DEDUP_REMOVED lines=15> */
[----:B------:R-:W-:Y:S01]  /*117f0*/  ISETP.NE.AND P2, PT, R62, RZ, PT ;  /* 0x000000ff3e00720c */ /* 0x000fe20003f45270 */
[----:B0-----:R-:W-:Y:S01]  /*11800*/  @P0 IMAD.WIDE.U32 R140, R125, 0x10, R140 ;  /* 0x000000107d8c0825 */ /* 0x001fe200078e008c */
[----:B------:R-:W-:Y:S02]  /*11810*/  F2FP.F16.F32.PACK_AB R63, R132, R131 ;  /* 0x00000083843f723e */ /* 0x000fe400000000ff */
[----:B------:R-:W-:Y:S02]  /*11820*/  F2FP.F16.F32.PACK_AB R62, R130, R128 ;  /* 0x00000080823e723e */ /* 0x000fe400000000ff */
[----:B------:R-:W-:Y:S01]  /*11830*/  F2FP.F16.F32.PACK_AB R61, R129, R126 ;  /* 0x0000007e813d723e */ /* 0x000fe200000000ff */
[----:B-1----:R-:W-:Y:S01]  /*11840*/  @P1 IMAD.WIDE.U32 R138, R125, 0x10, R138 ;  /* 0x000000107d8a1825 */ /* 0x002fe200078e008a */
[----:B------:R-:W-:Y:S02]  /*11850*/  F2FP.F16.F32.PACK_AB R60, R127, R124 ;  /* 0x0000007c7f3c723e */ /* 0x000fe400000000ff */
[----:B------:R-:W-:-:S02]  /*11860*/  LOP3.LUT R133, R145, R123, R133, 0xfe, !PT ;  /* 0x0000007b91857212 */ /* 0x000fc400078efe85 */
[----:B------:R-:W-:Y:S01]  /*11870*/  LOP3.LUT R144, R134, R144, R136, 0xfe, !PT ;  /* 0x0000009086907212 */ /* 0x000fe200078efe88 */
[----:B------:R0:W-:Y:S01]  /*11880*/  STG.E.128 desc[UR4][R142.64], R60 ;  /* 0x0000003c8e007986 */ /* 0x0001e2000c101d04 */
[----:B------:R-:W-:Y:S02]  /*11890*/  SEL R123, RZ, 0x1, P6 ;  /* 0x00000001ff7b7807 */ /* 0x000fe40003000000 */
[----:B0-----:R-:W-:Y:S01]  /*118a0*/  LOP3.LUT R61, R135, R133, R137, 0xfe, !PT ;  /* 0x00000085873d7212 */ /* 0x001fe200078efe89 */
        /* <DEDUP_REMOVED lines=25> */
.L_x_6627:
        /* <DEDUP_REMOVED lines=15> */
.L_x_6629:
[----:B------:R-:W-:-:S07]  /*11b30*/  IMAD.MOV.U32 R123, RZ, RZ, R102 ;  /* 0x000000ffff7b7224 */ /* 0x000fce00078e0066 */
.L_x_6630:
[----:B------:R-:W-:Y:S05]  /*11b40*/  BSYNC B0 ;  /* 0x0000000000007941 */ /* 0x000fea0003800000 */
.L_x_6628:
        /* <DEDUP_REMOVED lines=16> */
.L_x_6634:
[----:B------:R-:W-:Y:S05]  /*11c50*/  BSYNC B1 ;  /* 0x0000000000017941 */ /* 0x000fea0003800000 */
.L_x_6633:
        /* <DEDUP_REMOVED lines=42> */
.L_x_6632:
[----:B------:R-:W-:Y:S05]  /*11f00*/  BSYNC B0 ;  /* 0x0000000000007941 */ /* 0x000fea0003800000 */
.L_x_6631:
        /* <DEDUP_REMOVED lines=15> */
.L_x_6635:
        /* <DEDUP_REMOVED lines=12> */
.L_x_6638:
[----:B------:R-:W-:-:S07]  /*120c0*/  MOV R92, R102 ;  /* 0x00000066005c7202 */ /* 0x000fce0000000f00 */
.L_x_6639:
[----:B------:R-:W-:Y:S05]  /*120d0*/  BSYNC B0 ;  /* 0x0000000000007941 */ /* 0x000fea0003800000 */
.L_x_6637:
        /* <DEDUP_REMOVED lines=16> */
.L_x_6643:
[----:B------:R-:W-:Y:S05]  /*121e0*/  BSYNC B1 ;  /* 0x0000000000017941 */ /* 0x000fea0003800000 */
.L_x_6642:
        /* <DEDUP_REMOVED lines=42> */
.L_x_6641:
[----:B------:R-:W-:Y:S05]  /*12490*/  BSYNC B0 ;  /* 0x0000000000007941 */ /* 0x000fea0003800000 */
.L_x_6640:
        /* <DEDUP_REMOVED lines=10> */
.L_x_6636:
        /* <DEDUP_REMOVED lines=12> */
.L_x_6645:
[----:B------:R-:W-:-:S07]  /*12600*/  IMAD.MOV.U32 R123, RZ, RZ, R102 ;  /* 0x000000ffff7b7224 */ /* 0x000fce00078e0066 */
.L_x_6646:
[----:B------:R-:W-:Y:S05]  /*12610*/  BSYNC B0 ;  /* 0x0000000000007941 */ /* 0x000fea0003800000 */
.L_x_6644:
        /* <DEDUP_REMOVED lines=16> */
.L_x_6650:
[----:B------:R-:W-:Y:S05]  /*12720*/  BSYNC B1 ;  /* 0x0000000000017941 */ /* 0x000fea0003800000 */
.L_x_6649:
        /* <DEDUP_REMOVED lines=42> */
.L_x_6648:
[----:B------:R-:W-:Y:S05]  /*129d0*/  BSYNC B0 ;  /* 0x0000000000007941 */ /* 0x000fea0003800000 */
.L_x_6647:
        /* <DEDUP_REMOVED lines=15> */
.L_x_6651:
        /* <DEDUP_REMOVED lines=12> */
.L_x_6654:
[----:B------:R-:W-:-:S07]  /*12b90*/  MOV R60, R102 ;  /* 0x00000066003c7202 */ /* 0x000fce0000000f00 */
.L_x_6655:
[----:B------:R-:W-:Y:S05]  /*12ba0*/  BSYNC B0 ;  /* 0x0000000000007941 */ /* 0x000fea0003800000 */
.L_x_6653:
        /* <DEDUP_REMOVED lines=16> */
.L_x_6659:
[----:B------:R-:W-:Y:S05]  /*12cb0*/  BSYNC B1 ;  /* 0x0000000000017941 */ /* 0x000fea0003800000 */
.L_x_6658:
        /* <DEDUP_REMOVED lines=42> */
.L_x_6657:
[----:B------:R-:W-:Y:S05]  /*12f60*/  BSYNC B0 ;  /* 0x0000000000007941 */ /* 0x000fea0003800000 */
.L_x_6656:
        /* <DEDUP_REMOVED lines=10> */
.L_x_6652:
        /* <DEDUP_REMOVED lines=12> */
.L_x_6661:
[----:B------:R-:W-:-:S07]  /*130d0*/  IMAD.MOV.U32 R60, RZ, RZ, R102 ;  /* 0x000000ffff3c7224 */ /* 0x000fce00078e0066 */
.L_x_6662:
[----:B------:R-:W-:Y:S05]  /*130e0*/  BSYNC B0 ;  /* 0x0000000000007941 */ /* 0x000fea0003800000 */
.L_x_6660:
        /* <DEDUP_REMOVED lines=16> */
.L_x_6666:
[----:B------:R-:W-:Y:S05]  /*131f0*/  BSYNC B1 ;  /* 0x0000000000017941 */ /* 0x000fea0003800000 */
.L_x_6665:
        /* <DEDUP_REMOVED lines=42> */
.L_x_6664:
[----:B------:R-:W-:Y:S05]  /*134a0*/  BSYNC B0 ;  /* 0x0000000000007941 */ /* 0x000fea0003800000 */
.L_x_6663:
        /* <DEDUP_REMOVED lines=15> */
.L_x_6667:
        /* <DEDUP_REMOVED lines=12> */
.L_x_6670:
[----:B------:R-:W-:-:S07]  /*13660*/  MOV R60, R102 ;  /* 0x00000066003c7202 */ /* 0x000fce0000000f00 */
.L_x_6671:
[----:B------:R-:W-:Y:S05]  /*13670*/  BSYNC B0 ;  /* 0x0000000000007941 */ /* 0x000fea0003800000 */
.L_x_6669:
        /* <DEDUP_REMOVED lines=16> */
.L_x_6675:
[----:B------:R-:W-:Y:S05]  /*13780*/  BSYNC B1 ;  /* 0x0000000000017941 */ /* 0x000fea0003800000 */
.L_x_6674:
        /* <DEDUP_REMOVED lines=42> */
.L_x_6673:
[----:B------:R-:W-:Y:S05]  /*13a30*/  BSYNC B0 ;  /* 0x0000000000007941 */ /* 0x000fea0003800000 */
.L_x_6672:
        /* <DEDUP_REMOVED lines=10> */
.L_x_6668:
        /* <DEDUP_REMOVED lines=12> */
.L_x_6677:
[----:B------:R-:W-:-:S07]  /*13ba0*/  IMAD.MOV.U32 R60, RZ, RZ, R102 ;  /* 0x000000ffff3c7224 */ /* 0x000fce00078e0066 */
.L_x_6678:
[----:B------:R-:W-:Y:S05]  /*13bb0*/  BSYNC B0 ;  /* 0x0000000000007941 */ /* 0x000fea0003800000 */
.L_x_6676:
        /* <DEDUP_REMOVED lines=16> */
.L_x_6682:
[----:B------:R-:W-:Y:S05]  /*13cc0*/  BSYNC B1 ;  /* 0x0000000000017941 */ /* 0x000fea0003800000 */
.L_x_6681:
        /* <DEDUP_REMOVED lines=42> */
.L_x_6680:
[----:B------:R-:W-:Y:S05]  /*13f70*/  BSYNC B0 ;  /* 0x0000000000007941 */ /* 0x000fea0003800000 */
.L_x_6679:
        /* <DEDUP_REMOVED lines=15> */
.L_x_6683:
        /* <DEDUP_REMOVED lines=12> */
.L_x_6686:
[----:B------:R-:W-:-:S07]  /*14130*/  MOV R96, R102 ;  /* 0x0000006600607202 */ /* 0x000fce0000000f00 */
.L_x_6687:
[----:B------:R-:W-:Y:S05]  /*14140*/  BSYNC B0 ;  /* 0x0000000000007941 */ /* 0x000fea0003800000 */
.L_x_6685:
        /* <DEDUP_REMOVED lines=16> */
.L_x_6691:
[----:B------:R-:W-:Y:S05]  /*14250*/  BSYNC B1 ;  /* 0x0000000000017941 */ /* 0x000fea0003800000 */
.L_x_6690:
        /* <DEDUP_REMOVED lines=42> */
.L_x_6689:
[----:B------:R-:W-:Y:S05]  /*14500*/  BSYNC B0 ;  /* 0x0000000000007941 */ /* 0x000fea0003800000 */
.L_x_6688:
        /* <DEDUP_REMOVED lines=10> */
.L_x_6684:
        /* <DEDUP_REMOVED lines=12> */
.L_x_6693:
[----:B------:R-:W-:-:S07]  /*14670*/  IMAD.MOV.U32 R123, RZ, RZ, R102 ;  /* 0x000000ffff7b7224 */ /* 0x000fce00078e0066 */
.L_x_6694:
[----:B------:R-:W-:Y:S05]  /*14680*/  BSYNC B0 ;  /* 0x0000000000007941 */ /* 0x000fea0003800000 */
.L_x_6692:
        /* <DEDUP_REMOVED lines=16> */
.L_x_6698:
[----:B------:R-:W-:Y:S05]  /*14790*/  BSYNC B1 ;  /* 0x0000000000017941 */ /* 0x000fea0003800000 */
.L_x_6697:
        /* <DEDUP_REMOVED lines=42> */
.L_x_6696:
[----:B------:R-:W-:Y:S05]  /*14a40*/  BSYNC B0 ;  /* 0x0000000000007941 */ /* 0x000fea0003800000 */
.L_x_6695:
        /* <DEDUP_REMOVED lines=15> */
.L_x_6699:
        /* <DEDUP_REMOVED lines=12> */
.L_x_6702:
[----:B------:R-:W-:-:S07]  /*14c00*/  MOV R97, R102 ;  /* 0x0000006600617202 */ /* 0x000fce0000000f00 */
.L_x_6703:
[----:B------:R-:W-:Y:S05]  /*14c10*/  BSYNC B0 ;  /* 0x0000000000007941 */ /* 0x000fea0003800000 */
.L_x_6701:
        /* <DEDUP_REMOVED lines=16> */
.L_x_6707:
[----:B------:R-:W-:Y:S05]  /*14d20*/  BSYNC B1 ;  /* 0x0000000000017941 */ /* 0x000fea0003800000 */
.L_x_6706:
        /* <DEDUP_REMOVED lines=42> */
.L_x_6705:
[----:B------:R-:W-:Y:S05]  /*14fd0*/  BSYNC B0 ;  /* 0x0000000000007941 */ /* 0x000fea0003800000 */
.L_x_6704:
        /* <DEDUP_REMOVED lines=10> */
.L_x_6700:
        /* <DEDUP_REMOVED lines=12> */
.L_x_6709:
[----:B------:R-:W-:-:S07]  /*15140*/  IMAD.MOV.U32 R123, RZ, RZ, R102 ;  /* 0x000000ffff7b7224 */ /* 0x000fce00078e0066 */
.L_x_6710:
[----:B------:R-:W-:Y:S05]  /*15150*/  BSYNC B0 ;  /* 0x0000000000007941 */ /* 0x000fea0003800000 */
.L_x_6708:
        /* <DEDUP_REMOVED lines=16> */
.L_x_6714:
[----:B------:R-:W-:Y:S05]  /*15260*/  BSYNC B1 ;  /* 0x0000000000017941 */ /* 0x000fea0003800000 */
.L_x_6713:
        /* <DEDUP_REMOVED lines=42> */
.L_x_6712:
[----:B------:R-:W-:Y:S05]  /*15510*/  BSYNC B0 ;  /* 0x0000000000007941 */ /* 0x000fea0003800000 */
.L_x_6711:
        /* <DEDUP_REMOVED lines=13> */
.L_x_6715:
        /* <DEDUP_REMOVED lines=12> */
.L_x_6718:
[----:B------:R-:W-:-:S07]  /*156b0*/  MOV R62, R102 ;  /* 0x00000066003e7202 */ /* 0x000fce0000000f00 */
.L_x_6719:
[----:B------:R-:W-:Y:S05]  /*156c0*/  BSYNC B0 ;  /* 0x0000000000007941 */ /* 0x000fea0003800000 */
.L_x_6717:
        /* <DEDUP_REMOVED lines=16> */
.L_x_6723:
[----:B------:R-:W-:Y:S05]  /*157d0*/  BSYNC B1 ;  /* 0x0000000000017941 */ /* 0x000fea0003800000 */
.L_x_6722:
        /* <DEDUP_REMOVED lines=42> */
.L_x_6721:
[----:B------:R-:W-:Y:S05]  /*15a80*/  BSYNC B0 ;  /* 0x0000000000007941 */ /* 0x000fea0003800000 */
.L_x_6720:
        /* <DEDUP_REMOVED lines=10> */
.L_x_6716:
        /* <DEDUP_REMOVED lines=12> */
.L_x_6725:
[----:B------:R-:W-:-:S07]  /*15bf0*/  IMAD.MOV.U32 R62, RZ, RZ, R102 ;  /* 0x000000ffff3e7224 */ /* 0x000fce00078e0066 */
.L_x_6726:
[----:B------:R-:W-:Y:S05]  /*15c00*/  BSYNC B0 ;  /* 0x0000000000007941 */ /* 0x000fea0003800000 */
.L_x_6724:
        /* <DEDUP_REMOVED lines=16> */
.L_x_6730:
[----:B------:R-:W-:Y:S05]  /*15d10*/  BSYNC B1 ;  /* 0x0000000000017941 */ /* 0x000fea0003800000 */
.L_x_6729:
        /* <DEDUP_REMOVED lines=42> */
.L_x_6728:
[----:B------:R-:W-:Y:S05]  /*15fc0*/  BSYNC B0 ;  /* 0x0000000000007941 */ /* 0x000fea0003800000 */
.L_x_6727:
        /* <DEDUP_REMOVED lines=13> */
.L_x_6731:
        /* <DEDUP_REMOVED lines=12> */
.L_x_6734:
[----:B------:R-:W-:-:S07]  /*16160*/  MOV R62, R102 ;  /* 0x00000066003e7202 */ /* 0x000fce0000000f00 */
.L_x_6735:
[----:B------:R-:W-:Y:S05]  /*16170*/  BSYNC B0 ;  /* 0x0000000000007941 */ /* 0x000fea0003800000 */
.L_x_6733:
        /* <DEDUP_REMOVED lines=16> */
.L_x_6739:
[----:B------:R-:W-:Y:S05]  /*16280*/  BSYNC B1 ;  /* 0x0000000000017941 */ /* 0x000fea0003800000 */
.L_x_6738:
        /* <DEDUP_REMOVED lines=42> */
.L_x_6737:
[----:B------:R-:W-:Y:S05]  /*16530*/  BSYNC B0 ;  /* 0x0000000000007941 */ /* 0x000fea0003800000 */
.L_x_6736:
        /* <DEDUP_REMOVED lines=10> */
.L_x_6732:
        /* <DEDUP_REMOVED lines=12> */
.L_x_6741:
[----:B------:R-:W-:-:S07]  /*166a0*/  IMAD.MOV.U32 R62, RZ, RZ, R102 ;  /* 0x000000ffff3e7224 */ /* 0x000fce00078e0066 */
.L_x_6742:
[----:B------:R-:W-:Y:S05]  /*166b0*/  BSYNC B0 ;  /* 0x0000000000007941 */ /* 0x000fea0003800000 */
.L_x_6740:
        /* <DEDUP_REMOVED lines=16> */
.L_x_6746:
[----:B------:R-:W-:Y:S05]  /*167c0*/  BSYNC B1 ;  /* 0x0000000000017941 */ /* 0x000fea0003800000 */
.L_x_6745:
        /* <DEDUP_REMOVED lines=42> */
.L_x_6744:
[----:B------:R-:W-:Y:S05]  /*16a70*/  BSYNC B0 ;  /* 0x0000000000007941 */ /* 0x000fea0003800000 */
.L_x_6743:
        /* <DEDUP_REMOVED lines=13> */
.L_x_6747:
        /* <DEDUP_REMOVED lines=12> */
.L_x_6750:
[----:B------:R-:W-:-:S07]  /*16c10*/  MOV R123, R102 ;  /* 0x00000066007b7202 */ /* 0x000fce0000000f00 */
.L_x_6751:
[----:B------:R-:W-:Y:S05]  /*16c20*/  BSYNC B0 ;  /* 0x0000000000007941 */ /* 0x000fea0003800000 */
.L_x_6749:
        /* <DEDUP_REMOVED lines=18> */
.L_x_6755:
[----:B------:R-:W-:Y:S05]  /*16d50*/  BSYNC B1 ;  /* 0x0000000000017941 */ /* 0x000fea0003800000 */
.L_x_6754:
        /* <DEDUP_REMOVED lines=42> */
.L_x_6753:
[----:B------:R-:W-:Y:S05]  /*17000*/  BSYNC B0 ;  /* 0x0000000000007941 */ /* 0x000fea0003800000 */
.L_x_6752:
        /* <DEDUP_REMOVED lines=10> */
.L_x_6748:
        /* <DEDUP_REMOVED lines=11> */
[----:B------:R-:W-:Y:S02]  /*17160*/  F2FP.F16.F32.PACK_AB R63, R140, R139 ;  /* 0x0000008b8c3f723e */ /* 0x000fe400000000ff */
[----:B------:R-:W-:Y:S02]  /*17170*/  F2FP.F16.F32.PACK_AB R62, R138, R136 ;  /* 0x000000888a3e723e */ /* 0x000fe400000000ff */
[----:B------:R-:W-:Y:S02]  /*17180*/  F2FP.F16.F32.PACK_AB R61, R137, R134 ;  /* 0x00000086893d723e */ /* 0x000fe400000000ff */
[----:B------:R-:W-:Y:S02]  /*17190*/  F2FP.F16.F32.PACK_AB R60, R135, R133 ;  /* 0x00000085873c723e */ /* 0x000fe400000000ff */
[----:B------:R-:W-:-:S02]  /*171a0*/  SEL R151, RZ, 0x1000000, P5 ;  /* 0x01000000ff977807 */ /* 0x000fc40002800000 */
[----:B------:R-:W-:Y:S01]  /*171b0*/  SEL R141, RZ, 0x1, P3 ;  /* 0x00000001ff8d7807 */ /* 0x000fe20001800000 */
[----:B------:R2:W-:Y:S01]  /*171c0*/  STG.E.128 desc[UR4][R146.64], R60 ;  /* 0x0000003c92007986 */ /* 0x0005e2000c101d04 */
[----:B------:R-:W-:Y:S02]  /*171d0*/  SEL R148, RZ, 0x1, P4 ;  /* 0x00000001ff947807 */ /* 0x000fe40002000000 */
[C---:B------:R-:W-:Y:S02]  /*171e0*/  LOP3.LUT P5, RZ, R93.reuse, 0x2, RZ, 0xc0, !PT ;  /* 0x000000025dff7812 */ /* 0x040fe400078ac0ff */
[----:B------:R-:W-:Y:S02]  /*171f0*/  LOP3.LUT R150, R150, R151, R149, 0xfe, !PT ;  /* 0x0000009796967212 */ /* 0x000fe400078efe95 */
[----:B------:R-:W-:Y:S02]  /*17200*/  SEL R149, RZ, 0x1, P5 ;  /* 0x00000001ff957807 */ /* 0x000fe40002800000 */
[----:B------:R-:W-:Y:S01]  /*17210*/  LOP3.LUT P6, RZ, R93, 0x20, RZ, 0xc0, !PT ;  /* 0x000000205dff7812 */ /* 0x000fe200078cc0ff */
[----:B--2---:R-:W-:-:S04]  /*17220*/  IMAD.WIDE.U32 R146, R123, 0x1000000, RZ ;  /* 0x010000007b927825 */ /* 0x004fc800078e00ff */
[----:B------:R-:W-:Y:S01]  /*17230*/  IMAD.WIDE.U32 R62, R141, 0x10000, RZ ;  /* 0x000100008d3e7825 */ /* 0x000fe200078e00ff */
[----:B------:R-:W-:-:S03]  /*17240*/  LOP3.LUT R149, R147, R150, R149, 0xfe, !PT ;  /* 0x0000009693957212 */ /* 0x000fc600078efe95 */
[----:B------:R-:W-:Y:S01]  /*17250*/  IMAD.WIDE.U32 R60, R148, 0x100, RZ ;  /* 0x00000100943c7825 */ /* 0x000fe200078e00ff */
[----:B------:R-:W-:-:S03]  /*17260*/  SEL R148, RZ, 0x1, P6 ;  /* 0x00000001ff947807 */ /* 0x000fc60003000000 */
[----:B------:R-:W-:Y:S01]  /*17270*/  VIADD R123, R72, 0x200 ;  /* 0x00000200487b7836 */ /* 0x000fe20000000000 */
[----:B------:R-:W-:Y:S02]  /*17280*/  LOP3.LUT R141, R60, R146, R62, 0xfe, !PT ;  /* 0x000000923c8d7212 */ /* 0x000fe400078efe3e */
[----:B------:R-:W-:Y:S01]  /*17290*/  LOP3.LUT R61, R61, R149, R63, 0xfe, !PT ;  /* 0x000000953d3d7212 */ /* 0x000fe200078efe3f */
[----:B------:R-:W-:Y:S01]  /*172a0*/  IMAD.WIDE.U32 R62, R125, 0x8, R64 ;  /* 0x000000087d3e7825 */ /* 0x000fe200078e0040 */
[----:B------:R-:W-:-:S03]  /*172b0*/  LOP3.LUT R60, R141, R148, RZ, 0xfc, !PT ;  /* 0x000000948d3c7212 */ /* 0x000fc600078efcff */
[C---:B------:R-:W-:Y:S02]  /*172c0*/  IMAD.WIDE.U32 R66, R123.reuse, 0x10, R66 ;  /* 0x000000107b427825 */ /* 0x040fe400078e0042 */
[----:B------:R2:W-:Y:S02]  /*172d0*/  STG.E.64 desc[UR4][R62.64], R60 ;  /* 0x0000003c3e007986 */ /* 0x0005e4000c101b04 */
[----:B0-----:R-:W-:-:S04]  /*172e0*/  @P0 IMAD.WIDE.U32 R144, R123, 0x10, R144 ;  /* 0x000000107b900825 */ /* 0x001fc800078e0090 */
[----:B-1----:R-:W-:Y:S01]  /*172f0*/  @P1 IMAD.WIDE.U32 R142, R123, 0x10, R142 ;  /* 0x000000107b8e1825 */ /* 0x002fe200078e008e */
[----:B------:R-:W-:Y:S06]  /*17300*/  @!P0 BRA `(.L_x_6756) ;  /* 0x0000000000508947 */ /* 0x000fec0003800000 */
[----:B--2---:R-:W-:Y:S01]  /*17310*/  SHF.L.U32 R63, R99, 0x10, RZ ;  /* 0x00000010633f7819 */ /* 0x004fe200000006ff */
        /* <DEDUP_REMOVED lines=19> */
.L_x_6756:
[----:B------:R1:W5:Y:S04]  /*17450*/  @P0 LDG.E.128 R52, desc[UR4][R144.64] ;  /* 0x0000000490340981 */ /* 0x000368000c1e1d00 */
[----:B------:R1:W5:Y:S04]  /*17460*/  @P1 LDG.E.128 R56, desc[UR4][R142.64] ;  /* 0x000000048e381981 */ /* 0x000368000c1e1d00 */
[----:B0-2---:R1:W5:Y:S01]  /*17470*/  LDG.E.128 R60, desc[UR4][R66.64] ;  /* 0x00000004423c7981 */ /* 0x005362000c1e1d00 */
        /* <DEDUP_REMOVED lines=12> */
.L_x_6758:
[----:B------:R-:W-:-:S07]  /*17540*/  IMAD.MOV.U32 R141, RZ, RZ, R102 ;  /* 0x000000ffff8d7224 */ /* 0x000fce00078e0066 */
.L_x_6759:
[----:B------:R-:W-:Y:S05]  /*17550*/  BSYNC B0 ;  /* 0x0000000000007941 */ /* 0x000fea0003800000 */
.L_x_6757:
        /* <DEDUP_REMOVED lines=16> */
.L_x_6763:
[----:B------:R-:W-:Y:S05]  /*17660*/  BSYNC B1 ;  /* 0x0000000000017941 */ /* 0x000fea0003800000 */
.L_x_6762:
        /* <DEDUP_REMOVED lines=42> */
.L_x_6761:
[----:B------:R-:W-:Y:S05]  /*17910*/  BSYNC B0 ;  /* 0x0000000000007941 */ /* 0x000fea0003800000 */
.L_x_6760:
        /* <DEDUP_REMOVED lines=15> */
.L_x_6764:
        /* <DEDUP_REMOVED lines=12> */
.L_x_6767:
[----:B------:R-:W-:-:S07]  /*17ad0*/  MOV R92, R102 ;  /* 0x00000066005c7202 */ /* 0x000fce0000000f00 */
.L_x_6768:
[----:B------:R-:W-:Y:S05]  /*17ae0*/  BSYNC B0 ;  /* 0x0000000000007941 */ /* 0x000fea0003800000 */
.L_x_6766:
        /* <DEDUP_REMOVED lines=16> */
.L_x_6772:
[----:B------:R-:W-:Y:S05]  /*17bf0*/  BSYNC B1 ;  /* 0x0000000000017941 */ /* 0x000fea0003800000 */
.L_x_6771:
        /* <DEDUP_REMOVED lines=42> */
.L_x_6770:
[----:B------:R-:W-:Y:S05]  /*17ea0*/  BSYNC B0 ;  /* 0x0000000000007941 */ /* 0x000fea0003800000 */
.L_x_6769:
        /* <DEDUP_REMOVED lines=10> */
.L_x_6765:
        /* <DEDUP_REMOVED lines=12> */
.L_x_6774:
[----:B------:R-:W-:-:S07]  /*18010*/  IMAD.MOV.U32 R144, RZ, RZ, R102 ;  /* 0x000000ffff907224 */ /* 0x000fce00078e0066 */
.L_x_6775:
[----:B------:R-:W-:Y:S05]  /*18020*/  BSYNC B0 ;  /* 0x0000000000007941 */ /* 0x000fea0003800000 */
.L_x_6773:
        /* <DEDUP_REMOVED lines=16> */
.L_x_6779:
[----:B------:R-:W-:Y:S05]  /*18130*/  BSYNC B1 ;  /* 0x0000000000017941 */ /* 0x000fea0003800000 */
.L_x_6778:
        /* <DEDUP_REMOVED lines=42> */
.L_x_6777:
[----:B------:R-:W-:Y:S05]  /*183e0*/  BSYNC B0 ;  /* 0x0000000000007941 */ /* 0x000fea0003800000 */
.L_x_6776:
        /* <DEDUP_REMOVED lines=15> */
.L_x_6780:
        /* <DEDUP_REMOVED lines=12> */
.L_x_6783:
[----:B------:R-:W-:-:S07]  /*185a0*/  MOV R60, R102 ;  /* 0x00000066003c7202 */ /* 0x000fce0000000f00 */
.L_x_6784:
[----:B------:R-:W-:Y:S05]  /*185b0*/  BSYNC B0 ;  /* 0x0000000000007941 */ /* 0x000fea0003800000 */
.L_x_6782:
        /* <DEDUP_REMOVED lines=16> */
.L_x_6788:
[----:B------:R-:W-:Y:S05]  /*186c0*/  BSYNC B1 ;  /* 0x0000000000017941 */ /* 0x000fea0003800000 */
.L_x_6787:
        /* <DEDUP_REMOVED lines=42> */
.L_x_6786:
[----:B------:R-:W-:Y:S05]  /*18970*/  BSYNC B0 ;  /* 0x0000000000007941 */ /* 0x000fea0003800000 */
.L_x_6785:
        /* <DEDUP_REMOVED lines=10> */
.L_x_6781:
        /* <DEDUP_REMOVED lines=12> */
.L_x_6790:
[----:B------:R-:W-:-:S07]  /*18ae0*/  IMAD.MOV.U32 R60, RZ, RZ, R102 ;  /* 0x000000ffff3c7224 */ /* 0x000fce00078e0066 */
.L_x_6791:
[----:B------:R-:W-:Y:S05]  /*18af0*/  BSYNC B0 ;  /* 0x0000000000007941 */ /* 0x000fea0003800000 */
.L_x_6789:
        /* <DEDUP_REMOVED lines=16> */
.L_x_6795:
[----:B------:R-:W-:Y:S05]  /*18c00*/  BSYNC B1 ;  /* 0x0000000000017941 */ /* 0x000fea0003800000 */
.L_x_6794:
        /* <DEDUP_REMOVED lines=42> */
.L_x_6793:
[----:B------:R-:W-:Y:S05]  /*18eb0*/  BSYNC B0 ;  /* 0x0000000000007941 */ /* 0x000fea0003800000 */
.L_x_6792:
        /* <DEDUP_REMOVED lines=15> */
.L_x_6796:
        /* <DEDUP_REMOVED lines=12> */
.L_x_6799:
[----:B------:R-:W-:-:S07]  /*19070*/  MOV R60, R102 ;  /* 0x00000066003c7202 */ /* 0x000fce0000000f00 */
.L_x_6800:
[----:B------:R-:W-:Y:S05]  /*19080*/  BSYNC B0 ;  /* 0x0000000000007941 */ /* 0x000fea0003800000 */
.L_x_6798:
        /* <DEDUP_REMOVED lines=16> */
.L_x_6804:
[----:B------:R-:W-:Y:S05]  /*19190*/  BSYNC B1 ;  /* 0x0000000000017941 */ /* 0x000fea0003800000 */
.L_x_6803:
        /* <DEDUP_REMOVED lines=42> */
.L_x_6802:
[----:B------:R-:W-:Y:S05]  /*19440*/  BSYNC B0 ;  /* 0x0000000000007941 */ /* 0x000fea0003800000 */
.L_x_6801:
        /* <DEDUP_REMOVED lines=10> */
.L_x_6797:
        /* <DEDUP_REMOVED lines=12> */
.L_x_6806:
[----:B------:R-:W-:-:S07]  /*195b0*/  IMAD.MOV.U32 R60, RZ, RZ, R102 ;  /* 0x000000ffff3c7224 */ /* 0x000fce00078e0066 */
.L_x_6807:
[----:B------:R-:W-:Y:S05]  /*195c0*/  BSYNC B0 ;  /* 0x0000000000007941 */ /* 0x000fea0003800000 */
.L_x_6805:
        /* <DEDUP_REMOVED lines=16> */
.L_x_6811:
[----:B------:R-:W-:Y:S05]  /*196d0*/  BSYNC B1 ;  /* 0x0000000000017941 */ /* 0x000fea0003800000 */
.L_x_6810:
        /* <DEDUP_REMOVED lines=42> */
.L_x_6809:
[----:B------:R-:W-:Y:S05]  /*19980*/  BSYNC B0 ;  /* 0x0000000000007941 */ /* 0x000fea0003800000 */
.L_x_6808:
        /* <DEDUP_REMOVED lines=15> */
.L_x_6812:
        /* <DEDUP_REMOVED lines=12> */
.L_x_6815:
[----:B------:R-:W-:-:S07]  /*19b40*/  MOV R96, R102 ;  /* 0x0000006600607202 */ /* 0x000fce0000000f00 */
.L_x_6816:
[----:B------:R-:W-:Y:S05]  /*19b50*/  BSYNC B0 ;  /* 0x0000000000007941 */ /* 0x000fea0003800000 */
.L_x_6814:
        /* <DEDUP_REMOVED lines=16> */
.L_x_6820:
[----:B------:R-:W-:Y:S05]  /*19c60*/  BSYNC B1 ;  /* 0x0000000000017941 */ /* 0x000fea0003800000 */
.L_x_6819:
        /* <DEDUP_REMOVED lines=42> */
.L_x_6818:
[----:B------:R-:W-:Y:S05]  /*19f10*/  BSYNC B0 ;  /* 0x0000000000007941 */ /* 0x000fea0003800000 */
.L_x_6817:
        /* <DEDUP_REMOVED lines=10> */
.L_x_6813:
        /* <DEDUP_REMOVED lines=12> */
.L_x_6822:
[----:B------:R-:W-:-:S07]  /*1a080*/  IMAD.MOV.U32 R145, RZ, RZ, R102 ;  /* 0x000000ffff917224 */ /* 0x000fce00078e0066 */
.L_x_6823:
[----:B------:R-:W-:Y:S05]  /*1a090*/  BSYNC B0 ;  /* 0x0000000000007941 */ /* 0x000fea0003800000 */
.L_x_6821:
        /* <DEDUP_REMOVED lines=16> */
.L_x_6827:
[----:B------:R-:W-:Y:S05]  /*1a1a0*/  BSYNC B1 ;  /* 0x0000000000017941 */ /* 0x000fea0003800000 */
.L_x_6826:
        /* <DEDUP_REMOVED lines=42> */
.L_x_6825:
[----:B------:R-:W-:Y:S05]  /*1a450*/  BSYNC B0 ;  /* 0x0000000000007941 */ /* 0x000fea0003800000 */
.L_x_6824:
        /* <DEDUP_REMOVED lines=15> */
.L_x_6828:
        /* <DEDUP_REMOVED lines=12> */
.L_x_6831:
[----:B------:R-:W-:-:S07]  /*1a610*/  MOV R97, R102 ;  /* 0x0000006600617202 */ /* 0x000fce0000000f00 */
.L_x_6832:
[----:B------:R-:W-:Y:S05]  /*1a620*/  BSYNC B0 ;  /* 0x0000000000007941 */ /* 0x000fea0003800000 */
.L_x_6830:
        /* <DEDUP_REMOVED lines=16> */
.L_x_6836:
[----:B------:R-:W-:Y:S05]  /*1a730*/  BSYNC B1 ;  /* 0x0000000000017941 */ /* 0x000fea0003800000 */
.L_x_6835:
        /* <DEDUP_REMOVED lines=42> */
.L_x_6834:
[----:B------:R-:W-:Y:S05]  /*1a9e0*/  BSYNC B0 ;  /* 0x0000000000007941 */ /* 0x000fea0003800000 */
.L_x_6833:
        /* <DEDUP_REMOVED lines=10> */
.L_x_6829:
        /* <DEDUP_REMOVED lines=12> */
.L_x_6838:
[----:B------:R-:W-:-:S07]  /*1ab50*/  IMAD.MOV.U32 R146, RZ, RZ, R102 ;  /* 0x000000ffff927224 */ /* 0x000fce00078e0066 */
.L_x_6839:
[----:B------:R-:W-:Y:S05]  /*1ab60*/  BSYNC B0 ;  /* 0x0000000000007941 */ /* 0x000fea0003800000 */
.L_x_6837:
        /* <DEDUP_REMOVED lines=16> */
.L_x_6843:
[----:B------:R-:W-:Y:S05]  /*1ac70*/  BSYNC B1 ;  /* 0x0000000000017941 */ /* 0x000fea0003800000 */
.L_x_6842:
        /* <DEDUP_REMOVED lines=42> */
.L_x_6841:
[----:B------:R-:W-:Y:S05]  /*1af20*/  BSYNC B0 ;  /* 0x0000000000007941 */ /* 0x000fea0003800000 */
.L_x_6840:
        /* <DEDUP_REMOVED lines=13> */
.L_x_6844:
        /* <DEDUP_REMOVED lines=12> */
.L_x_6847:
[----:B------:R-:W-:-:S07]  /*1b0c0*/  MOV R62, R102 ;  /* 0x00000066003e7202 */ /* 0x000fce0000000f00 */
.L_x_6848:
[----:B------:R-:W-:Y:S05]  /*1b0d0*/  BSYNC B0 ;  /* 0x0000000000007941 */ /* 0x000fea0003800000 */
.L_x_6846:
        /* <DEDUP_REMOVED lines=16> */
.L_x_6852:
[----:B------:R-:W-:Y:S05]  /*1b1e0*/  BSYNC B1 ;  /* 0x0000000000017941 */ /* 0x000fea0003800000 */
.L_x_6851:
        /* <DEDUP_REMOVED lines=42> */
.L_x_6850:
[----:B------:R-:W-:Y:S05]  /*1b490*/  BSYNC B0 ;  /* 0x0000000000007941 */ /* 0x000fea0003800000 */
.L_x_6849:
        /* <DEDUP_REMOVED lines=10> */
.L_x_6845:
        /* <DEDUP_REMOVED lines=12> */
.L_x_6854:
[----:B------:R-:W-:-:S07]  /*1b600*/  IMAD.MOV.U32 R62, RZ, RZ, R102 ;  /* 0x000000ffff3e7224 */ /* 0x000fce00078e0066 */
.L_x_6855:
[----:B------:R-:W-:Y:S05]  /*1b610*/  BSYNC B0 ;  /* 0x0000000000007941 */ /* 0x000fea0003800000 */
.L_x_6853:
        /* <DEDUP_REMOVED lines=16> */
.L_x_6859:
[----:B------:R-:W-:Y:S05]  /*1b720*/  BSYNC B1 ;  /* 0x0000000000017941 */ /* 0x000fea0003800000 */
.L_x_6858:
        /* <DEDUP_REMOVED lines=42> */
.L_x_6857:
[----:B------:R-:W-:Y:S05]  /*1b9d0*/  BSYNC B0 ;  /* 0x0000000000007941 */ /* 0x000fea0003800000 */
.L_x_6856:
        /* <DEDUP_REMOVED lines=13> */
.L_x_6860:
        /* <DEDUP_REMOVED lines=12> */
.L_x_6863:
[----:B------:R-:W-:-:S07]  /*1bb70*/  MOV R62, R102 ;  /* 0x00000066003e7202 */ /* 0x000fce0000000f00 */
.L_x_6864:
[----:B------:R-:W-:Y:S05]  /*1bb80*/  BSYNC B0 ;  /* 0x0000000000007941 */ /* 0x000fea0003800000 */
.L_x_6862:
        /* <DEDUP_REMOVED lines=16> */
.L_x_6868:
[----:B------:R-:W-:Y:S05]  /*1bc90*/  BSYNC B1 ;  /* 0x0000000000017941 */ /* 0x000fea0003800000 */
.L_x_6867:
        /* <DEDUP_REMOVED lines=42> */
.L_x_6866:
[----:B------:R-:W-:Y:S05]  /*1bf40*/  BSYNC B0 ;  /* 0x0000000000007941 */ /* 0x000fea0003800000 */
.L_x_6865:
        /* <DEDUP_REMOVED lines=10> */
.L_x_6861:
        /* <DEDUP_REMOVED lines=12> */
.L_x_6870:
[----:B------:R-:W-:-:S07]  /*1c0b0*/  IMAD.MOV.U32 R62, RZ, RZ, R102 ;  /* 0x000000ffff3e7224 */ /* 0x000fce00078e0066 */
.L_x_6871:
[----:B------:R-:W-:Y:S05]  /*1c0c0*/  BSYNC B0 ;  /* 0x0000000000007941 */ /* 0x000fea0003800000 */
.L_x_6869:
        /* <DEDUP_REMOVED lines=16> */
.L_x_6875:
[----:B------:R-:W-:Y:S05]  /*1c1d0*/  BSYNC B1 ;  /* 0x0000000000017941 */ /* 0x000fea0003800000 */
.L_x_6874:
        /* <DEDUP_REMOVED lines=42> */
.L_x_6873:
[----:B------:R-:W-:Y:S05]  /*1c480*/  BSYNC B0 ;  /* 0x0000000000007941 */ /* 0x000fea0003800000 */
.L_x_6872:
        /* <DEDUP_REMOVED lines=13> */
.L_x_6876:
        /* <DEDUP_REMOVED lines=12> */
.L_x_6879:
[----:B------:R-:W-:-:S07]  /*1c620*/  MOV R149, R102 ;  /* 0x0000006600957202 */ /* 0x000fce0000000f00 */
.L_x_6880:
[----:B------:R-:W-:Y:S05]  /*1c630*/  BSYNC B0 ;  /* 0x0000000000007941 */ /* 0x000fea0003800000 */
.L_x_6878:
        /* <DEDUP_REMOVED lines=16> */
.L_x_6884:
[----:B------:R-:W-:Y:S05]  /*1c740*/  BSYNC B1 ;  /* 0x0000000000017941 */ /* 0x000fea0003800000 */
.L_x_6883:
        /* <DEDUP_REMOVED lines=42> */
.L_x_6882:
[----:B------:R-:W-:Y:S05]  /*1c9f0*/  BSYNC B0 ;  /* 0x0000000000007941 */ /* 0x000fea0003800000 */
.L_x_6881:
        /* <DEDUP_REMOVED lines=10> */
.L_x_6877:
[----:B------:R-:W-:Y:S01]  /*1caa0*/  FADD.FTZ R63, RZ, R70 ;  /* 0x00000046ff3f7221 */ /* 0x000fe20000010000 */
[----:B------:R-:W-:Y:S01]  /*1cab0*/  SEL R61, RZ, 0x10000, P4 ;  /* 0x00010000ff3d7807 */ /* 0x000fe20002000000 */
[----:B------:R-:W-:Y:S01]  /*1cac0*/  IMAD.WIDE.U32 R68, R123, 0x10, R68 ;  /* 0x000000107b447825 */ /* 0x000fe200078e0044 */
[----:B------:R-:W-:-:S03]  /*1cad0*/  LOP3.LUT P4, RZ, R93, 0x2, RZ, 0xc0, !PT ;  /* 0x000000025dff7812 */ /* 0x000fc6000788c0ff */
[----:B------:R-:W-:Y:S01]  /*1cae0*/  FADD.FTZ R62, R63, R74 ;  /* 0x0000004a3f3e7221 */ /* 0x000fe20000010000 */
[----:B------:R-:W-:Y:S01]  /*1caf0*/  SEL R60, RZ, 0x1000000, P5 ;  /* 0x01000000ff3c7807 */ /* 0x000fe20002800000 */
[----:B------:R-:W-:Y:S01]  /*1cb00*/  IMAD.WIDE.U32 R64, R123, 0x8, R64 ;  /* 0x000000087b407825 */ /* 0x000fe200078e0040 */
[----:B------:R-:W-:-:S03]  /*1cb10*/  SEL R149, RZ, 0x100, P3 ;  /* 0x00000100ff957807 */ /* 0x000fc60001800000 */
[----:B------:R-:W-:Y:S01]  /*1cb20*/  FADD.FTZ R63, R62, R71 ;  /* 0x000000473e3f7221 */ /* 0x000fe20000010000 */
[C---:B------:R-:W-:Y:S02]  /*1cb30*/  LOP3.LUT P6, RZ, R93.reuse, 0x8, RZ, 0xc0, !PT ;  /* 0x000000085dff7812 */ /* 0x040fe400078cc0ff */
[----:B------:R-:W-:Y:S01]  /*1cb40*/  LOP3.LUT P5, RZ, R93, 0x4, RZ, 0xc0, !PT ;  /* 0x000000045dff7812 */ /* 0x000fe200078ac0ff */
[----:B------:R-:W-:Y:S01]  /*1cb50*/  FADD.FTZ R62, R63, R106 ;  /* 0x0000006a3f3e7221 */ /* 0x000fe20000010000 */
[----:B------:R-:W-:Y:S02]  /*1cb60*/  LOP3.LUT R149, R149, R60, R61, 0xfe, !PT ;  /* 0x0000003c95957212 */ /* 0x000fe400078efe3d */
[----:B------:R-:W-:Y:S01]  /*1cb70*/  LOP3.LUT P2, RZ, R93, 0x1, RZ, 0xc0, !PT ;  /* 0x000000015dff7812 */ /* 0x000fe2000784c0ff */
[----:B------:R-:W-:Y:S01]  /*1cb80*/  FADD.FTZ R63, R62, R75 ;  /* 0x0000004b3e3f7221 */ /* 0x000fe20000010000 */
[----:B------:R-:W-:Y:S02]  /*1cb90*/  SEL R60, RZ, 0x1, P5 ;  /* 0x00000001ff3c7807 */ /* 0x000fe40002800000 */
[----:B------:R-:W-:Y:S01]  /*1cba0*/  SEL R66, RZ, 0x1, P6 ;  /* 0x00000001ff427807 */ /* 0x000fe20003000000 */
[----:B------:R-:W-:Y:S01]  /*1cbb0*/  FADD.FTZ R62, R63, R108 ;  /* 0x0000006c3f3e7221 */ /* 0x000fe20000010000 */
[----:B------:R-:W-:Y:S01]  /*1cbc0*/  SEL R115, RZ, 0x1, P2 ;  /* 0x00000001ff737807 */ /* 0x000fe20001000000 */
[----:B------:R-:W-:Y:S01]  /*1cbd0*/  IMAD.WIDE.U32 R60, R60, 0x10000, RZ ;  /* 0x000100003c3c7825 */ /* 0x000fe200078e00ff */
[----:B------:R-:W-:-:S03]  /*1cbe0*/  LOP3.LUT P1, RZ, R93, 0x10, RZ, 0xc0, !PT ;  /* 0x000000105dff7812 */ /* 0x000fc6000782c0ff */
[----:B------:R-:W-:Y:S01]  /*1cbf0*/  FADD.FTZ R62, R62, R107 ;  /* 0x0000006b3e3e7221 */ /* 0x000fe20000010000 */
[----:B------:R-:W-:Y:S01]  /*1cc00*/  LOP3.LUT P2, RZ, R0, 0x1f, RZ, 0xc0, !PT ;  /* 0x0000001f00ff7812 */ /* 0x000fe2000784c0ff */
[----:B------:R-:W-:-:S04]  /*1cc10*/  IMAD.WIDE.U32 R66, R66, 0x100, RZ ;  /* 0x0000010042427825 */ /* 0x000fc800078e00ff */
        /* <DEDUP_REMOVED lines=27> */
[----:B------:R-:W-:Y:S01]  /*1cdd0*/  LOP3.LUT R66, R66, R62, R60, 0xfe, !PT ;  /* 0x0000003e42427212 */ /* 0x000fe200078efe3c */
[----:B------:R-:W-:Y:S01]  /*1cde0*/  FADD.FTZ R114, R113, R140 ;  /* 0x0000008c71727221 */ /* 0x000fe20000010000 */
[----:B------:R-:W-:Y:S02]  /*1cdf0*/  SEL R115, RZ, 0x1, P1 ;  /* 0x00000001ff737807 */ /* 0x000fe40000800000 */
[----:B------:R-:W-:Y:S01]  /*1ce00*/  LOP3.LUT R67, R67, R63, R61, 0xfe, !PT ;  /* 0x0000003f43437212 */ /* 0x000fe200078efe3d */
[----:B------:R-:W-:Y:S01]  /*1ce10*/  FADD.FTZ R114, R114, R141 ;  /* 0x0000008d72727221 */ /* 0x000fe20000010000 */
[----:B------:R-:W-:Y:S02]  /*1ce20*/  F2FP.F16.F32.PACK_AB R63, R148, R147 ;  /* 0x00000093943f723e */ /* 0x000fe400000000ff */
[----:B------:R-:W-:Y:S01]  /*1ce30*/  F2FP.F16.F32.PACK_AB R62, R146, R145 ;  /* 0x00000091923e723e */ /* 0x000fe200000000ff */
[----:B------:R-:W-:Y:S01]  /*1ce40*/  FADD.FTZ R113, R114, R143 ;  /* 0x0000008f72717221 */ /* 0x000fe20000010000 */
[----:B------:R-:W-:-:S02]  /*1ce50*/  F2FP.F16.F32.PACK_AB R61, R144, R142 ;  /* 0x0000008e903d723e */ /* 0x000fc400000000ff */
[----:B------:R-:W-:Y:S01]  /*1ce60*/  F2FP.F16.F32.PACK_AB R60, R143, R141 ;  /* 0x0000008d8f3c723e */ /* 0x000fe200000000ff */
        /* <DEDUP_REMOVED lines=32> */
.L_x_6885:
        /* <DEDUP_REMOVED lines=104> */
.L_x_6898:
[----:B------:R-:W2:Y:S01]  /*1d6f0*/  @!P2 S2R R62, SR_CgaCtaId ;  /* 0x00000000003ea919 */ /* 0x000ea20000008800 */
[----:B------:R-:W-:Y:S01]  /*1d700*/  LOP3.LUT R63, R0, 0x1f, RZ, 0xc0, !PT ;  /* 0x0000001f003f7812 */ /* 0x000fe200078ec0ff */
[----:B------:R-:W-:Y:S05]  /*1d710*/  WARPSYNC.ALL ;  /* 0x0000000000007948 */ /* 0x000fea0003800000 */
[----:B------:R-:W-:Y:S02]  /*1d720*/  ISETP.GT.U32.AND P3, PT, R63, 0x3, PT ;  /* 0x000000033f00780c */ /* 0x000fe40003f64070 */
[----:B------:R-:W-:Y:S02]  /*1d730*/  @!P2 MOV R61, 0x400 ;  /* 0x00000400003da802 */ /* 0x000fe40000000f00 */
[----:B------:R-:W-:-:S02]  /*1d740*/  LOP3.LUT R113, R113, 0x3, RZ, 0xc0, !PT ;  /* 0x0000000371717812 */ /* 0x000fc400078ec0ff */
[----:B------:R-:W-:-:S07]  /*1d750*/  PLOP3.LUT P4, PT, PT, PT, UP0, 0x40, 0x0 ;  /* 0x000000000000781c */ /* 0x000fce0003f8e808 */
[----:B------:R-:W3:Y:S01]  /*1d760*/  @!P3 S2R R67, SR_CgaCtaId ;  /* 0x000000000043b919 */ /* 0x000ee20000008800 */
[----:B------:R-:W-:Y:S01]  /*1d770*/  @!P3 MOV R64, 0x400 ;  /* 0x000004000040b802 */ /* 0x000fe20000000f00 */
[----:B------:R-:W-:Y:S01]  /*1d780*/  @!P3 IMAD.IADD R63, R110, 0x1, R63 ;  /* 0x000000016e3fb824 */ /* 0x000fe200078e023f */
[----:B--2---:R-:W-:Y:S01]  /*1d790*/  @!P2 LEA R62, R62, R61, 0x18 ;  /* 0x0000003d3e3ea211 */ /* 0x004fe200078ec0ff */
[----:B------:R-:W-:-:S05]  /*1d7a0*/  @!P2 IMAD.IADD R61, R110, 0x1, R113 ;  /* 0x000000016e3da824 */ /* 0x000fca00078e0271 */
[----:B------:R-:W-:Y:S01]  /*1d7b0*/  @!P2 LEA R62, R61, R62, 0x3 ;  /* 0x0000003e3d3ea211 */ /* 0x000fe200078e18ff */
[----:B-1----:R-:W-:-:S05]  /*1d7c0*/  FADD.FTZ R61, R65, R66 ;  /* 0x00000042413d7221 */ /* 0x002fca0000010000 */
[----:B------:R1:W-:Y:S01]  /*1d7d0*/  @!P2 STS.64 [R62], R60 ;  /* 0x0000003c3e00a388 */ /* 0x0003e20000000a00 */
[----:B------:R-:W-:Y:S01]  /*1d7e0*/  BAR.SYNC.DEFER_BLOCKING 0x0 ;  /* 0x0000000000007b1d */ /* 0x000fe20000010000 */
[----:B------:R-:W-:Y:S02]  /*1d7f0*/  LOP3.LUT P2, RZ, R113, 0x1f, R0, 0xf8, !PT ;  /* 0x0000001f71ff7812 */ /* 0x000fe4000784f800 */
[----:B---3--:R-:W-:Y:S02]  /*1d800*/  @!P3 LEA R64, R67, R64, 0x18 ;  /* 0x000000404340b211 */ /* 0x008fe400078ec0ff */
[----:B-1----:R-:W-:Y:S02]  /*1d810*/  CS2R R60, SRZ ;  /* 0x00000000003c7805 */ /* 0x002fe4000001ff00 */
[----:B------:R-:W-:Y:S01]  /*1d820*/  @!P3 LEA R64, R63, R64, 0x3 ;  /* 0x000000403f40b211 */ /* 0x000fe200078e18ff */
[----:B------:R-:W-:Y:S01]  /*1d830*/  IMAD.MOV.U32 R63, RZ, RZ, RZ ;  /* 0x000000ffff3f7224 */ /* 0x000fe200078e00ff */
[----:B------:R-:W-:-:S05]  /*1d840*/  @!P3 MOV R63, 0x500 ;  /* 0x00000500003fb802 */ /* 0x000fca0000000f00 */
[----:B------:R-:W1:Y:S04]  /*1d850*/  SHFL.DOWN PT, R66, R63, 0x2, 0x1f ;  /* 0x08401f003f427f89 */ /* 0x000e6800000e0000 */
[----:B------:R2:W0:Y:S01]  /*1d860*/  @!P3 LDS.64 R60, [R64] ;  /* 0x00000000403cb984 */ /* 0x0004220000000a00 */
[----:B------:R-:W-:Y:S02]  /*1d870*/  PLOP3.LUT P3, PT, PT, PT, UP0, 0x40, 0x0 ;  /* 0x000000000000781c */ /* 0x000fe40003f6e808 */
[----:B--2---:R-:W-:Y:S01]  /*1d880*/  I2FP.F32.S32 R64, R63 ;  /* 0x0000003f00407245 */ /* 0x004fe20000201400 */
[----:B-1----:R-:W-:Y:S01]  /*1d890*/  IMAD.IADD R67, R66, 0x1, R63 ;  /* 0x0000000142437824 */ /* 0x002fe200078e023f */
        /* <DEDUP_REMOVED lines=14> */
[----:B---3--:R-:W-:Y:S01]  /*1d980*/  FADD.FTZ R68, R68, R61 ;  /* 0x0000003d44447221 */ /* 0x008fe20000010000 */
[----:B------:R-:W-:Y:S02]  /*1d990*/  HADD2.F32 R115, -RZ, R43.H0_H0 ;  /* 0x2000002bff737230 */ /* 0x000fe40000004100 */
[----:B--2---:R-:W-:Y:S01]  /*1d9a0*/  FMUL.FTZ R63, R69, R110 ;  /* 0x0000006e453f7220 */ /* 0x004fe20000410000 */
[----:B------:R-:W-:-:S04]  /*1d9b0*/  FMUL.FTZ R65, R65, R64 ;  /* 0x0000004041417220 */ /* 0x000fc80000410000 */
[----:B------:R-:W0:Y:S01]  /*1d9c0*/  SHFL.DOWN PT, R60, R63, 0x1, 0x1f ;  /* 0x08201f003f3c7f89 */ /* 0x000e2200000e0000 */
[----:B------:R-:W-:Y:S02]  /*1d9d0*/  FMUL.FTZ R65, R65, R66 ;  /* 0x0000004241417220 */ /* 0x000fe40000410000 */
[----:B------:R-:W2:Y:S02]  /*1d9e0*/  LDC R66, c[0x0][0x2d8] ;  /* 0x0000b600ff427b82 */ /* 0x000ea40000000800 */
[----:B------:R-:W-:-:S05]  /*1d9f0*/  FFMA.FTZ R65, R69, R65, R68 ;  /* 0x0000004145417223 */ /* 0x000fca0000010044 */
[----:B------:R-:W3:Y:S01]  /*1da00*/  SHFL.DOWN PT, R64, R65, 0x1, 0x1f ;  /* 0x08201f0041407f89 */ /* 0x000ee200000e0000 */
[----:B0-----:R-:W-:Y:S01]  /*1da10*/  FADD.FTZ R61, R63, -R60 ;  /* 0x8000003c3f3d7221 */ /* 0x001fe20000010000 */
[----:B------:R-:W-:-:S03]  /*1da20*/  FMUL.FTZ R69, R60, R114 ;  /* 0x000000723c457220 */ /* 0x000fc60000410000 */
[----:B------:R-:W-:Y:S01]  /*1da30*/  FMUL.FTZ R61, R61, R61 ;  /* 0x0000003d3d3d7220 */ /* 0x000fe20000410000 */
[----:B------:R-:W-:-:S03]  /*1da40*/  FFMA.FTZ R60, R62, R63, R69 ;  /* 0x0000003f3e3c7223 */ /* 0x000fc60000010045 */
[----:B------:R-:W-:Y:S01]  /*1da50*/  FMUL.FTZ R61, R62, R61 ;  /* 0x0000003d3e3d7220 */ /* 0x000fe20000410000 */
[----:B-1----:R-:W-:Y:S01]  /*1da60*/  FMUL.FTZ R62, R67, R60 ;  /* 0x0000003c433e7220 */ /* 0x002fe20000410000 */
[----:B---3--:R-:W-:Y:S02]  /*1da70*/  FADD.FTZ R60, R65, R64 ;  /* 0x00000040413c7221 */ /* 0x008fe40000010000 */
[----:B------:R-:W-:Y:S02]  /*1da80*/  FMUL.FTZ R61, R61, R114 ;  /* 0x000000723d3d7220 */ /* 0x000fe40000410000 */
[----:B------:R0:W1:Y:S02]  /*1da90*/  SHFL.IDX PT, R64, R62, RZ, 0x1f ;  /* 0x00001fff3e407589 */ /* 0x00006400000e0000 */
[----:B------:R-:W-:Y:S02]  /*1daa0*/  FFMA.FTZ R67, R67, R61, R60 ;  /* 0x0000003d43437223 */ /* 0x000fe4000001003c */
[----:B------:R-:W3:Y:S04]  /*1dab0*/  @!P2 LDC.64 R60, c[0x0][0x250] ;  /* 0x00009400ff3cab82 */ /* 0x000ee80000000a00 */
[----:B------:R-:W2:Y:S01]  /*1dac0*/  SHFL.IDX PT, R67, R67, RZ, 0x1f ;  /* 0x00001fff43437589 */ /* 0x000ea200000e0000 */
[----:B0-----:R-:W-:-:S02]  /*1dad0*/  HADD2.F32 R62, -RZ, R51.H1_H1 ;  /* 0x30000033ff3e7230 */ /* 0x001fc40000004100 */
[C---:B-1----:R-:W-:Y:S01]  /*1dae0*/  FMUL.FTZ R63, R64.reuse, R64 ;  /* 0x00000040403f7220 */ /* 0x042fe20000410000 */
[----:B------:R-:W-:Y:S01]  /*1daf0*/  FSEL R65, R64, RZ, P4 ;  /* 0x000000ff40417208 */ /* 0x000fe20002000000 */
[----:B---3--:R-:W-:-:S03]  /*1db00*/  @!P2 IMAD.WIDE R60, R2, 0x4, R60 ;  /* 0x00000004023ca825 */ /* 0x008fc600078e023c */
[----:B------:R-:W-:Y:S01]  /*1db10*/  FSEL R63, R63, RZ, !P3 ;  /* 0x000000ff3f3f7208 */ /* 0x000fe20005800000 */
[C---:B------:R-:W-:Y:S01]  /*1db20*/  FADD.FTZ R106, -R65.reuse, R106 ;  /* 0x0000006a416a7221 */ /* 0x040fe20000010100 */
[----:B------:R-:W-:Y:S01]  /*1db30*/  FADD.FTZ R107, -R65, R107 ;  /* 0x0000006b416b7221 */ /* 0x000fe20000010100 */
[----:B--2---:R-:W-:Y:S01]  /*1db40*/  FFMA.FTZ R66, R67, UR12, R66 ;  /* 0x0000000c43427c23 */ /* 0x004fe20008010042 */
[C---:B------:R-:W-:Y:S01]  /*1db50*/  FADD.FTZ R109, -R65.reuse, R109 ;  /* 0x0000006d416d7221 */ /* 0x040fe20000010100 */
[C---:B------:R-:W-:Y:S01]  /*1db60*/  FADD.FTZ R74, -R65.reuse, R74 ;  /* 0x0000004a414a7221 */ /* 0x040fe20000010100 */
[----:B------:R0:W-:Y:S01]  /*1db70*/  @!P2 STG.E desc[UR4][R60.64], R64 ;  /* 0x000000403c00a986 */ /* 0x0001e2000c101904 */
[----:B------:R-:W-:Y:S01]  /*1db80*/  FADD.FTZ R66, R66, R63 ;  /* 0x0000003f42427221 */ /* 0x000fe20000010000 */
[----:B------:R-:W-:Y:S02]  /*1db90*/  HADD2.F32 R63, -RZ, R51.H0_H0 ;  /* 0x20000033ff3f7230 */ /* 0x000fe40000004100 */
[C---:B------:R-:W-:Y:S01]  /*1dba0*/  FADD.FTZ R108, -R65.reuse, R108 ;  /* 0x0000006c416c7221 */ /* 0x040fe20000010100 */
[C---:B------:R-:W-:Y:S01]  /*1dbb0*/  FADD.FTZ R71, -R65.reuse, R71 ;  /* 0x0000004741477221 */ /* 0x040fe20000010100 */
        /* <DEDUP_REMOVED lines=19> */
[C---:B-1----:R-:W-:Y:S01]  /*1dcf0*/  FMUL.FTZ R68, R66.reuse, R107 ;  /* 0x0000006b42447220 */ /* 0x042fe20000410000 */
[C---:B------:R-:W-:Y:S01]  /*1dd00*/  FMUL.FTZ R69, R66.reuse, R106 ;  /* 0x0000006a42457220 */ /* 0x040fe20000410000 */
[----:B------:R-:W-:Y:S01]  /*1dd10*/  FMUL.FTZ R109, R66, R109 ;  /* 0x0000006d426d7220 */ /* 0x000fe20000410000 */
[----:B------:R-:W-:-:S02]  /*1dd20*/  HADD2.F32 R106, -RZ, R48.H1_H1 ;  /* 0x30000030ff6a7230 */ /* 0x000fc40000004100 */
[----:B0-----:R-:W-:Y:S01]  /*1dd30*/  FMUL.FTZ R61, R66, R74 ;  /* 0x0000004a423d7220 */ /* 0x001fe20000410000 */
[----:B------:R-:W-:Y:S01]  /*1dd40*/  FFMA.FTZ R64, R68, R63, R9 ;  /* 0x0000003f44407223 */ /* 0x000fe20000010009 */
        /* <DEDUP_REMOVED lines=16> */
[----:B------:R-:W-:Y:S01]  /*1de50*/  FADD.FTZ R65, -R65, R148 ;  /* 0x0000009441417221 */ /* 0x000fe20000010100 */
[----:B------:R-:W-:-:S02]  /*1de60*/  HADD2.F32 R62, -RZ, R49.H0_H0 ;  /* 0x20000031ff3e7230 */ /* 0x000fc40000004100 */
[C---:B------:R-:W-:Y:S01]  /*1de70*/  FMUL.FTZ R109, R66.reuse, R108 ;  /* 0x0000006c426d7220 */ /* 0x040fe20000410000 */
[----:B------:R-:W-:Y:S01]  /*1de80*/  FFMA.FTZ R106, R61, R106, R4 ;  /* 0x0000006a3d6a7223 */ /* 0x000fe20000010004 */
[--C-:B------:R-:W-:Y:S02]  /*1de90*/  HADD2.F32 R67, -RZ, R50.reuse.H0_H0 ;  /* 0x20000032ff437230 */ /* 0x100fe40000004100 */
[C---:B------:R-:W-:Y:S01]  /*1dea0*/  FMUL.FTZ R148, R66.reuse, R75 ;  /* 0x0000004b42947220 */ /* 0x040fe20000410000 */
[C---:B------:R-:W-:Y:S01]  /*1deb0*/  FMUL.FTZ R108, R66.reuse, R71 ;  /* 0x00000047426c7220 */ /* 0x040fe20000410000 */
[----:B------:R-:W-:Y:S02]  /*1dec0*/  HADD2.F32 R61, -RZ, R45.H1_H1 ;  /* 0x3000002dff3d7230 */ /* 0x000fe40000004100 */
[C---:B------:R-:W-:Y:S01]  /*1ded0*/  FMUL.FTZ R75, R66.reuse, R119 ;  /* 0x00000077424b7220 */ /* 0x040fe20000410000 */
[----:B------:R-:W-:Y:S02]  /*1dee0*/  HADD2.F32 R60, -RZ, R47.H0_H0 ;  /* 0x2000002fff3c7230 */ /* 0x000fe40000004100 */
[----:B------:R-:W-:Y:S01]  /*1def0*/  FMUL.FTZ R74, R66, R120 ;  /* 0x00000078424a7220 */ /* 0x000fe20000410000 */
[----:B------:R-:W-:-:S02]  /*1df00*/  HADD2.F32 R107, -RZ, R50.H1_H1 ;  /* 0x30000032ff6b7230 */ /* 0x000fc40000004100 */
[----:B------:R-:W-:Y:S01]  /*1df10*/  FFMA.FTZ R108, R108, R62, R5 ;  /* 0x0000003e6c6c7223 */ /* 0x000fe20000010005 */
[----:B------:R-:W-:Y:S01]  /*1df20*/  FMUL.FTZ R110, R66, R116 ;  /* 0x00000074426e7220 */ /* 0x000fe20000410000 */
[----:B------:R-:W-:Y:S02]  /*1df30*/  HADD2.F32 R63, -RZ, R49.H1_H1 ;  /* 0x30000031ff3f7230 */ /* 0x000fe40000004100 */
[----:B------:R-:W-:Y:S01]  /*1df40*/  FFMA.FTZ R148, R148, R67, R7 ;  /* 0x0000004394947223 */ /* 0x000fe20000010007 */
[----:B------:R-:W-:Y:S02]  /*1df50*/  HADD2.F32 R62, -RZ, R47.H1_H1 ;  /* 0x3000002fff3e7230 */ /* 0x000fe40000004100 */
[----:B------:R-:W-:Y:S01]  /*1df60*/  FFMA.FTZ R75, R75, R61, R14 ;  /* 0x0000003d4b4b7223 */ /* 0x000fe2000001000e */
[----:B------:R-:W-:Y:S02]  /*1df70*/  HADD2.F32 R116, -RZ, R44.H1_H1 ;  /* 0x3000002cff747230 */ /* 0x000fe40000004100 */
[C---:B------:R-:W-:Y:S01]  /*1df80*/  FMUL.FTZ R67, R66.reuse, R122 ;  /* 0x0000007a42437220 */ /* 0x040fe20000410000 */
[----:B------:R-:W-:Y:S01]  /*1df90*/  FMUL.FTZ R61, R66, R117 ;  /* 0x00000075423d7220 */ /* 0x000fe20000410000 */
[----:B------:R-:W-:Y:S01]  /*1dfa0*/  FFMA.FTZ R74, R74, R60, R17 ;  /* 0x0000003c4a4a7223 */ /* 0x000fe20000010011 */
[----:B------:R-:W-:-:S02]  /*1dfb0*/  HADD2.F32 R60, -RZ, R45.H0_H0 ;  /* 0x2000002dff3c7230 */ /* 0x000fc40000004100 */
[----:B------:R-:W-:Y:S01]  /*1dfc0*/  FFMA.FTZ R109, R109, R107, R8 ;  /* 0x0000006b6d6d7223 */ /* 0x000fe20000010008 */
[----:B------:R-:W-:Y:S02]  /*1dfd0*/  HADD2.F32 R119, -RZ, R41.H0_H0 ;  /* 0x20000029ff777230 */ /* 0x000fe40000004100 */
[----:B------:R-:W-:Y:S01]  /*1dfe0*/  FFMA.FTZ R69, R69, R63, R6 ;  /* 0x0000003f45457223 */ /* 0x000fe20000010006 */
[----:B------:R-:W-:Y:S02]  /*1dff0*/  HADD2.F32 R107, -RZ, R48.H0_H0 ;  /* 0x20000030ff6b7230 */ /* 0x000fe40000004100 */
[----:B------:R-:W-:Y:S01]  /*1e000*/  FFMA.FTZ R67, R67, R62, R18 ;  /* 0x0000003e43437223 */ /* 0x000fe20000010012 */
[----:B------:R-:W-:Y:S01]  /*1e010*/  FFMA.FTZ R116, R61, R116, R12 ;  /* 0x000000743d747223 */ /* 0x000fe2000001000c */
[----:B------:R-:W-:Y:S02]  /*1e020*/  HADD2.F32 R120, -RZ, R42.H1_H1 ;  /* 0x3000002aff787230 */ /* 0x000fe40000004100 */
[C---:B------:R-:W-:Y:S01]  /*1e030*/  FMUL.FTZ R126, R66.reuse, R126 ;  /* 0x0000007e427e7220 */ /* 0x040fe20000410000 */
[----:B------:R-:W-:Y:S01]  /*1e040*/  FMUL.FTZ R70, R66, R70 ;  /* 0x0000004642467220 */ /* 0x000fe20000410000 */
[----:B------:R-:W-:-:S02]  /*1e050*/  HADD2.F32 R62, -RZ, R46.H0_H0 ;  /* 0x2000002eff3e7230 */ /* 0x000fc40000004100 */
[C---:B------:R-:W-:Y:S01]  /*1e060*/  FMUL.FTZ R61, R66.reuse, R130 ;  /* 0x00000082423d7220 */ /* 0x040fe20000410000 */
[----:B------:R-:W-:Y:S02]  /*1e070*/  HADD2.F32 R63, -RZ, R46.H1_H1 ;  /* 0x3000002eff3f7230 */ /* 0x000fe40000004100 */
[C---:B------:R-:W-:Y:S01]  /*1e080*/  FMUL.FTZ R114, R66.reuse, R118 ;  /* 0x0000007642727220 */ /* 0x040fe20000410000 */
[----:B------:R-:W-:Y:S01]  /*1e090*/  FMUL.FTZ R113, R66, R121 ;  /* 0x0000007942717220 */ /* 0x000fe20000410000 */
[----:B------:R-:W-:Y:S01]  /*1e0a0*/  FFMA.FTZ R110, R110, R60, R13 ;  /* 0x0000003c6e6e7223 */ /* 0x000fe2000001000d */
[----:B------:R-:W-:Y:S02]  /*1e0b0*/  HADD2.F32 R60, -RZ, R44.H0_H0 ;  /* 0x2000002cff3c7230 */ /* 0x000fe40000004100 */
[----:B------:R-:W-:Y:S01]  /*1e0c0*/  FFMA.FTZ R119, R126, R119, R21 ;  /* 0x000000777e777223 */ /* 0x000fe20000010015 */
[----:B------:R-:W-:Y:S01]  /*1e0d0*/  FFMA.FTZ R107, R70, R107, R3 ;  /* 0x0000006b466b7223 */ /* 0x000fe20000010003 */
[----:B------:R-:W-:Y:S01]  /*1e0e0*/  FMUL.FTZ R112, R66, R112 ;  /* 0x0000007042707220 */ /* 0x000fe20000410000 */
[----:B------:R-:W-:Y:S01]  /*1e0f0*/  FFMA.FTZ R120, R61, R120, R24 ;  /* 0x000000783d787223 */ /* 0x000fe20000010018 */
[----:B------:R-:W-:-:S02]  /*1e100*/  HADD2.F32 R126, -RZ, R40.H1_H1 ;  /* 0x30000028ff7e7230 */ /* 0x000fc40000004100 */
[----:B------:R-:W-:Y:S01]  /*1e110*/  FFMA.FTZ R114, R114, R62, R15 ;  /* 0x0000003e72727223 */ /* 0x000fe2000001000f */
[----:B------:R-:W-:Y:S01]  /*1e120*/  FFMA.FTZ R113, R113, R63, R16 ;  /* 0x0000003f71717223 */ /* 0x000fe20000010010 */
[----:B------:R-:W-:Y:S02]  /*1e130*/  HADD2.F32 R70, -RZ, R43.H1_H1 ;  /* 0x3000002bff467230 */ /* 0x000fe40000004100 */
[C---:B------:R-:W-:Y:S01]  /*1e140*/  FMUL.FTZ R61, R66.reuse, R127 ;  /* 0x0000007f423d7220 */ /* 0x040fe20000410000 */
[C---:B------:R-:W-:Y:S01]  /*1e150*/  FMUL.FTZ R62, R66.reuse, R131 ;  /* 0x00000083423e7220 */ /* 0x040fe20000410000 */
[----:B------:R-:W-:Y:S01]  /*1e160*/  FMUL.FTZ R63, R66, R132 ;  /* 0x00000084423f7220 */ /* 0x000fe20000410000 */
[----:B------:R-:W-:Y:S01]  /*1e170*/  FFMA.FTZ R117, R112, R60, R11 ;  /* 0x0000003c70757223 */ /* 0x000fe2000001000b */
[----:B------:R-:W-:Y:S02]  /*1e180*/  HADD2.F32 R60, -RZ, R40.H0_H0 ;  /* 0x20000028ff3c7230 */ /* 0x000fe40000004100 */
[----:B------:R-:W-:Y:S01]  /*1e190*/  FFMA.FTZ R126, R61, R126, R20 ;  /* 0x0000007e3d7e7223 */ /* 0x000fe20000010014 */
[----:B------:R-:W-:-:S02]  /*1e1a0*/  HADD2.F32 R130, -RZ, R38.H1_H1 ;  /* 0x30000026ff827230 */ /* 0x000fc40000004100 */
[----:B------:R-:W-:Y:S01]  /*1e1b0*/  FFMA.FTZ R115, R62, R115, R25 ;  /* 0x000000733e737223 */ /* 0x000fe20000010019 */
[----:B------:R-:W-:Y:S01]  /*1e1c0*/  FFMA.FTZ R112, R63, R70, R26 ;  /* 0x000000463f707223 */ /* 0x000fe2000001001a */
[C---:B------:R-:W-:Y:S01]  /*1e1d0*/  FMUL.FTZ R124, R66.reuse, R124 ;  /* 0x0000007c427c7220 */ /* 0x040fe20000410000 */
[C---:B------:R-:W-:Y:S01]  /*1e1e0*/  FMUL.FTZ R61, R66.reuse, R138 ;  /* 0x0000008a423d7220 */ /* 0x040fe20000410000 */
[--C-:B------:R-:W-:Y:S02]  /*1e1f0*/  HADD2.F32 R63, -RZ, R39.reuse.H0_H0 ;  /* 0x20000027ff3f7230 */ /* 0x100fe40000004100 */
[C---:B------:R-:W-:Y:S01]  /*1e200*/  FMUL.FTZ R62, R66.reuse, R139 ;  /* 0x0000008b423e7220 */ /* 0x040fe20000410000 */
[----:B------:R-:W-:Y:S02]  /*1e210*/  HADD2.F32 R122, -RZ, R39.H1_H1 ;  /* 0x30000027ff7a7230 */ /* 0x000fe40000004100 */
[----:B------:R-:W-:Y:S01]  /*1e220*/  FMUL.FTZ R71, R66, R140 ;  /* 0x0000008c42477220 */ /* 0x000fe20000410000 */
[----:B------:R-:W-:Y:S01]  /*1e230*/  FFMA.FTZ R127, R124, R60, R19 ;  /* 0x0000003c7c7f7223 */ /* 0x000fe20000010013 */
[----:B------:R-:W-:Y:S01]  /*1e240*/  FFMA.FTZ R130, R61, R130, R76 ;  /* 0x000000823d827223 */ /* 0x000fe2000001004c */
[----:B------:R-:W-:-:S02]  /*1e250*/  HADD2.F32 R118, -RZ, R41.H1_H1 ;  /* 0x30000029ff767230 */ /* 0x000fc40000004100 */
[C---:B------:R-:W-:Y:S01]  /*1e260*/  FMUL.FTZ R60, R66.reuse, R133 ;  /* 0x00000085423c7220 */ /* 0x040fe20000410000 */
[----:B------:R-:W-:Y:S02]  /*1e270*/  HADD2.F32 R61, -RZ, R36.H0_H0 ;  /* 0x20000024ff3d7230 */ /* 0x000fe40000004100 */
[----:B------:R-:W-:Y:S01]  /*1e280*/  FMUL.FTZ R129, R66, R129 ;  /* 0x0000008142817220 */ /* 0x000fe20000410000 */
[----:B------:R-:W-:Y:S01]  /*1e290*/  FFMA.FTZ R124, R62, R63, R77 ;  /* 0x0000003f3e7c7223 */ /* 0x000fe2000001004d */
[----:B------:R-:W-:Y:S01]  /*1e2a0*/  FFMA.FTZ R122, R71, R122, R78 ;  /* 0x0000007a477a7223 */ /* 0x000fe2000001004e */
[----:B------:R-:W0:Y:S01]  /*1e2b0*/  @!P2 LDC.64 R62, c[0x0][0x258] ;  /* 0x00009600ff3eab82 */ /* 0x000e220000000a00 */
[----:B------:R-:W-:Y:S01]  /*1e2c0*/  FMUL.FTZ R71, R66, R135 ;  /* 0x0000008742477220 */ /* 0x000fe20000410000 */
[----:B------:R-:W-:Y:S01]  /*1e2d0*/  FFMA.FTZ R118, R129, R118, R22 ;  /* 0x0000007681767223 */ /* 0x000fe20000010016 */
[----:B------:R-:W-:Y:S01]  /*1e2e0*/  FFMA.FTZ R135, R60, R61, R27 ;  /* 0x0000003d3c877223 */ /* 0x000fe2000001001b */
[----:B------:R-:W-:-:S02]  /*1e2f0*/  HADD2.F32 R129, -RZ, R37.H0_H0 ;  /* 0x20000025ff817230 */ /* 0x000fc40000004100 */
[C---:B------:R-:W-:Y:S01]  /*1e300*/  FMUL.FTZ R134, R66.reuse, R134 ;  /* 0x0000008642867220 */ /* 0x040fe20000410000 */
[----:B------:R-:W-:Y:S02]  /*1e310*/  HADD2.F32 R131, -RZ, R38.H0_H0 ;  /* 0x20000026ff837230 */ /* 0x000fe40000004100 */
[----:B------:R-:W-:Y:S01]  /*1e320*/  FMUL.FTZ R136, R66, R136 ;  /* 0x0000008842887220 */ /* 0x000fe20000410000 */
[----:B------:R-:W1:Y:S01]  /*1e330*/  LDC.64 R60, c[0x0][0x2b8] ;  /* 0x0000ae00ff3c7b82 */ /* 0x000e620000000a00 */
[----:B------:R-:W-:Y:S01]  /*1e340*/  FFMA.FTZ R129, R134, R129, R29 ;  /* 0x0000008186817223 */ /* 0x000fe2000001001d */
[----:B------:R-:W-:Y:S02]  /*1e350*/  HADD2.F32 R134, -RZ, R36.H1_H1 ;  /* 0x30000024ff867230 */ /* 0x000fe40000004100 */
[----:B------:R-:W-:Y:S01]  /*1e360*/  FMUL.FTZ R70, R66, R147 ;  /* 0x0000009342467220 */ /* 0x000fe20000410000 */
[--C-:B------:R-:W-:Y:S02]  /*1e370*/  HADD2.F32 R132, -RZ, R35.reuse.H0_H0 ;  /* 0x20000023ff847230 */ /* 0x100fe40000004100 */
[----:B------:R-:W-:Y:S01]  /*1e380*/  FFMA.FTZ R131, R136, R131, R31 ;  /* 0x0000008388837223 */ /* 0x000fe2000001001f */
[----:B------:R-:W-:-:S02]  /*1e390*/  HADD2.F32 R136, -RZ, R35.H1_H1 ;  /* 0x30000023ff887230 */ /* 0x000fc40000004100 */
[----:B------:R-:W-:Y:S01]  /*1e3a0*/  FMUL.FTZ R65, R66, R65 ;  /* 0x0000004142417220 */ /* 0x000fe20000410000 */
[----:B------:R-:W-:Y:S01]  /*1e3b0*/  FFMA.FTZ R134, R71, R134, R28 ;  /* 0x0000008647867223 */ /* 0x000fe2000001001c */
[----:B------:R-:W-:Y:S01]  /*1e3c0*/  FFMA.FTZ R133, R70, R132, R85 ;  /* 0x0000008446857223 */ /* 0x000fe20000010055 */
[--C-:B------:R-:W-:Y:S02]  /*1e3d0*/  HADD2.F32 R139, -RZ, R34.reuse.H0_H0 ;  /* 0x20000022ff8b7230 */ /* 0x100fe40000004100 */
[C---:B------:R-:W-:Y:S01]  /*1e3e0*/  FMUL.FTZ R70, R66.reuse, R145 ;  /* 0x0000009142467220 */ /* 0x040fe20000410000 */
[----:B------:R-:W-:Y:S02]  /*1e3f0*/  HADD2.F32 R138, -RZ, R34.H1_H1 ;  /* 0x30000022ff8a7230 */ /* 0x000fe40000004100 */
[----:B------:R-:W-:Y:S01]  /*1e400*/  FMUL.FTZ R71, R66, R146 ;  /* 0x0000009242477220 */ /* 0x000fe20000410000 */
[----:B------:R-:W-:Y:S01]  /*1e410*/  FFMA.FTZ R132, R65, R136, R86 ;  /* 0x0000008841847223 */ /* 0x000fe20000010056 */
[----:B------:R-:W-:-:S02]  /*1e420*/  HADD2.F32 R136, -RZ, R33.H1_H1 ;  /* 0x30000021ff887230 */ /* 0x000fc40000004100 */
[----:B------:R-:W-:Y:S01]  /*1e430*/  FFMA.FTZ R139, R70, R139, R83 ;  /* 0x0000008b468b7223 */ /* 0x000fe20000010053 */
[----:B------:R-:W-:Y:S01]  /*1e440*/  FFMA.FTZ R138, R71, R138, R84 ;  /* 0x0000008a478a7223 */ /* 0x000fe20000010054 */
[----:B------:R-:W-:Y:S01]  /*1e450*/  FMUL.FTZ R65, R66, R144 ;  /* 0x0000009042417220 */ /* 0x000fe20000410000 */
[----:B------:R-:W-:Y:S01]  /*1e460*/  F2FP.F16.F32.PACK_AB R71, R68, R64 ;  /* 0x000000404447723e */ /* 0x000fe200000000ff */
[----:B------:R-:W-:Y:S01]  /*1e470*/  HADD2.F32 R121, -RZ, R42.H0_H0 ;  /* 0x2000002aff797230 */ /* 0x000fe20000004100 */
[----:B------:R-:W-:Y:S01]  /*1e480*/  F2FP.F16.F32.PACK_AB R70, R109, R148 ;  /* 0x000000946d46723e */ /* 0x000fe200000000ff */
[--C-:B------:R-:W-:Y:S01]  /*1e490*/  HADD2.F32 R109, -RZ, R32.reuse.H0_H0 ;  /* 0x20000020ff6d7230 */ /* 0x100fe20000004100 */
[----:B------:R-:W-:Y:S01]  /*1e4a0*/  F2FP.F16.F32.PACK_AB R69, R69, R108 ;  /* 0x0000006c4545723e */ /* 0x000fe200000000ff */
[----:B------:R-:W-:Y:S01]  /*1e4b0*/  HADD2.F32 R140, -RZ, R32.H1_H1 ;  /* 0x30000020ff8c7230 */ /* 0x000fe20000004100 */
[----:B------:R-:W-:Y:S01]  /*1e4c0*/  LEA R64, P3, R72, UR14, 0x4 ;  /* 0x0000000e48407c11 */ /* 0x000fe2000f8620ff */
[C---:B------:R-:W-:Y:S01]  /*1e4d0*/  FMUL.FTZ R128, R66.reuse, R128 ;  /* 0x0000008042807220 */ /* 0x040fe20000410000 */
[C---:B------:R-:W-:Y:S01]  /*1e4e0*/  FMUL.FTZ R108, R66.reuse, R141 ;  /* 0x0000008d426c7220 */ /* 0x040fe20000410000 */
[----:B------:R-:W-:Y:S01]  /*1e4f0*/  FMUL.FTZ R143, R66, R143 ;  /* 0x0000008f428f7220 */ /* 0x000fe20000410000 */
[----:B0-----:R-:W-:-:S04]  /*1e500*/  @!P2 IMAD.WIDE R62, R2, 0x4, R62 ;  /* 0x00000004023ea825 */ /* 0x001fc800078e023e */
[----:B------:R-:W-:Y:S01]  /*1e510*/  FFMA.FTZ R136, R65, R136, R82 ;  /* 0x0000008841887223 */ /* 0x000fe20000010052 */
[----:B------:R-:W-:Y:S01]  /*1e520*/  LEA.HI.X R65, R72, UR15, RZ, 0x4, P3 ;  /* 0x0000000f48417c11 */ /* 0x000fe200098f24ff */
[----:B------:R-:W-:Y:S01]  /*1e530*/  FFMA.FTZ R121, R128, R121, R23 ;  /* 0x0000007980797223 */ /* 0x000fe20000010017 */
[----:B------:R-:W-:Y:S01]  /*1e540*/  F2FP.F16.F32.PACK_AB R68, R106, R107 ;  /* 0x0000006b6a44723e */ /* 0x000fe200000000ff */
[----:B------:R-:W-:Y:S01]  /*1e550*/  FFMA.FTZ R72, R108, R109, R79 ;  /* 0x0000006d6c487223 */ /* 0x000fe2000001004f */
[----:B------:R-:W-:Y:S01]  /*1e560*/  FFMA.FTZ R143, R143, R140, R80 ;  /* 0x0000008c8f8f7223 */ /* 0x000fe20000010050 */
[----:B------:R-:W-:Y:S02]  /*1e570*/  HADD2.F32 R128, -RZ, R37.H1_H1 ;  /* 0x30000025ff807230 */ /* 0x000fe40000004100 */
[C---:B------:R-:W-:Y:S01]  /*1e580*/  FMUL.FTZ R137, R66.reuse, R137 ;  /* 0x0000008942897220 */ /* 0x040fe20000410000 */
[----:B-1----:R-:W-:Y:S01]  /*1e590*/  IMAD.WIDE.U32 R106, R73, 0x10, R60 ;  /* 0x00000010496a7825 */ /* 0x002fe200078e003c */
[----:B------:R0:W-:Y:S03]  /*1e5a0*/  @!P2 STG.E desc[UR4][R62.64], R66 ;  /* 0x000000423e00a986 */ /* 0x0001e6000c101904 */
[----:B------:R-:W-:Y:S01]  /*1e5b0*/  FMUL.FTZ R142, R66, R142 ;  /* 0x0000008e428e7220 */ /* 0x000fe20000410000 */
[----:B------:R-:W-:Y:S01]  /*1e5c0*/  FFMA.FTZ R128, R137, R128, R30 ;  /* 0x0000008089807223 */ /* 0x000fe2000001001e */
[----:B------:R-:W-:Y:S01]  /*1e5d0*/  IMAD.WIDE.U32 R108, R111, 0x10, R60 ;  /* 0x000000106f6c7825 */ /* 0x000fe200078e003c */
[----:B------:R1:W-:Y:S01]  /*1e5e0*/  STG.E.128 desc[UR4][R64.64], R68 ;  /* 0x0000004440007986 */ /* 0x0003e2000c101d04 */
[----:B------:R-:W-:-:S02]  /*1e5f0*/  F2FP.F16.F32.PACK_AB R72, R143, R72 ;  /* 0x000000488f48723e */ /* 0x000fc400000000ff */
[----:B------:R-:W-:Y:S01]  /*1e600*/  IMAD.WIDE.U32 R140, R125, 0x10, R60 ;  /* 0x000000107d8c7825 */ /* 0x000fe200078e003c */
[----:B------:R-:W-:Y:S02]  /*1e610*/  F2FP.F16.F32.PACK_AB R61, R75, R110 ;  /* 0x0000006e4b3d723e */ /* 0x000fe400000000ff */
[----:B------:R-:W-:Y:S01]  /*1e620*/  LEA R110, P2, R123, UR14, 0x4 ;  /* 0x0000000e7b6e7c11 */ /* 0x000fe2000f8420ff */
[----:B------:R-:W-:Y:S01]  /*1e630*/  VIADD R2, R2, UR16 ;  /* 0x0000001002027c36 */ /* 0x000fe20008000000 */
[----:B0-----:R-:W-:Y:S01]  /*1e640*/  F2FP.F16.F32.PACK_AB R63, R67, R74 ;  /* 0x0000004a433f723e */ /* 0x001fe200000000ff */
[----:B------:R-:W-:Y:S01]  /*1e650*/  HADD2.F32 R137, -RZ, R33.H0_H0 ;  /* 0x20000021ff897230 */ /* 0x000fe20000004100 */
[----:B------:R-:W-:Y:S02]  /*1e660*/  LEA.HI.X R111, R123, UR15, RZ, 0x4, P2 ;  /* 0x0000000f7b6f7c11 */ /* 0x000fe400090f24ff */
[----:B------:R-:W-:Y:S02]  /*1e670*/  ISETP.GE.AND P2, PT, R2, UR17, PT ;  /* 0x0000001102007c0c */ /* 0x000fe4000bf46270 */
[----:B------:R-:W-:Y:S01]  /*1e680*/  FFMA.FTZ R137, R142, R137, R81 ;  /* 0x000000898e897223 */ /* 0x000fe20000010051 */
[----:B------:R-:W-:-:S02]  /*1e690*/  F2FP.F16.F32.PACK_AB R62, R113, R114 ;  /* 0x00000072713e723e */ /* 0x000fc400000000ff */
[----:B------:R-:W-:Y:S02]  /*1e6a0*/  F2FP.F16.F32.PACK_AB R60, R116, R117 ;  /* 0x00000075743c723e */ /* 0x000fe400000000ff */
[----:B------:R-:W-:Y:S02]  /*1e6b0*/  F2FP.F16.F32.PACK_AB R67, R112, R115 ;  /* 0x000000737043723e */ /* 0x000fe400000000ff */
[----:B------:R-:W-:Y:S01]  /*1e6c0*/  F2FP.F16.F32.PACK_AB R66, R120, R121 ;  /* 0x000000797842723e */ /* 0x000fe200000000ff */
[----:B------:R-:W-:Y:S01]  /*1e6d0*/  STG.E.128 desc[UR4][R106.64], R60 ;  /* 0x0000003c6a007986 */ /* 0x000fe2000c101d04 */
[----:B-1----:R-:W-:Y:S02]  /*1e6e0*/  F2FP.F16.F32.PACK_AB R65, R118, R119 ;  /* 0x000000777641723e */ /* 0x002fe400000000ff */
[----:B------:R-:W-:Y:S02]  /*1e6f0*/  F2FP.F16.F32.PACK_AB R64, R126, R127 ;  /* 0x0000007f7e40723e */ /* 0x000fe400000000ff */
[----:B------:R-:W-:-:S02]  /*1e700*/  F2FP.F16.F32.PACK_AB R71, R122, R124 ;  /* 0x0000007c7a47723e */ /* 0x000fc400000000ff */
[----:B------:R-:W-:Y:S01]  /*1e710*/  F2FP.F16.F32.PACK_AB R70, R130, R131 ;  /* 0x000000838246723e */ /* 0x000fe200000000ff */
[----:B------:R-:W-:Y:S01]  /*1e720*/  STG.E.128 desc[UR4][R108.64], R64 ;  /* 0x000000406c007986 */ /* 0x000fe2000c101d04 */
[----:B------:R-:W-:Y:S02]  /*1e730*/  F2FP.F16.F32.PACK_AB R69, R128, R129 ;  /* 0x000000818045723e */ /* 0x000fe400000000ff */
[----:B------:R-:W-:Y:S02]  /*1e740*/  F2FP.F16.F32.PACK_AB R68, R134, R135 ;  /* 0x000000878644723e */ /* 0x000fe400000000ff */
[----:B------:R-:W-:Y:S02]  /*1e750*/  F2FP.F16.F32.PACK_AB R75, R132, R133 ;  /* 0x00000085844b723e */ /* 0x000fe400000000ff */
[----:B------:R-:W-:Y:S01]  /*1e760*/  F2FP.F16.F32.PACK_AB R74, R138, R139 ;  /* 0x0000008b8a4a723e */ /* 0x000fe200000000ff */
[----:B------:R-:W-:Y:S01]  /*1e770*/  STG.E.128 desc[UR4][R140.64], R68 ;  /* 0x000000448c007986 */ /* 0x000fe2000c101d04 */
[----:B------:R-:W-:-:S02]  /*1e780*/  F2FP.F16.F32.PACK_AB R73, R136, R137 ;  /* 0x000000898849723e */ /* 0x000fc400000000ff */
[----:B------:R-:W-:-:S03]  /*1e790*/  SEL R112, RZ, 0x1, P1 ;  /* 0x00000001ff707807 */ /* 0x000fc60000800000 */
[----:B------:R0:W-:Y:S02]  /*1e7a0*/  STG.E.128 desc[UR4][R110.64], R72 ;  /* 0x000000486e007986 */ /* 0x0001e4000c101d04 */
[----:B0-----:R-:W-:Y:S01]  /*1e7b0*/  PRMT R110, R112, 0x7610, R110 ;  /* 0x00007610706e7816 */ /* 0x001fe2000000006e */
[----:B------:R-:W-:Y:S06]  /*1e7c0*/  @!P2 BRA `(.L_x_6887) ;  /* 0xfffffe2000c4a947 */ /* 0x000fec000383ffff */
[----:B------:R-:W-:Y:S05]  /*1e7d0*/  EXIT ;  /* 0x000000000000794d */ /* 0x000fea0003800000 */
.L_x_6886:
[----:B------:R-:W-:Y:S01]  /*1e7e0*/  HFMA2.MMA R114, -RZ, RZ, 0, 1.847743988037109375e-06 ;  /* 0x0000001fff727435 */ /* 0x000fe200000001ff */
[----:B0-----:R-:W-:Y:S01]  /*1e7f0*/  MOV R68, R115 ;  /* 0x0000007300447202 */ /* 0x001fe20000000f00 */
[----:B------:R-:W-:Y:S02]  /*1e800*/  IMAD.MOV.U32 R69, RZ, RZ, 0x1 ;  /* 0x00000001ff457424 */ /* 0x000fe400078e00ff */
[----:B------:R-:W-:-:S07]  /*1e810*/  IMAD.MOV.U32 R67, RZ, RZ, -0x1 ;  /* 0xffffffffff437424 */ /* 0x000fce00078e00ff */
[----:B-1----:R-:W-:Y:S05]  /*1e820*/  WARPSYNC.COLLECTIVE R67, `(.L_x_6888) ;  /* 0x0000000043087348 */ /* 0x002fea0003c00000 */
[----:B------:R0:W2:Y:S02]  /*1e830*/  SHFL.BFLY P3, R66, R68, R69, R114 ;  /* 0x0c00004544427389 */ /* 0x0000a40000060072 */
[----:B012---:R-:W-:Y:S01]  /*1e840*/  ENDCOLLECTIVE ;  /* 0x000000000000791b */ /* 0x007fe20003800000 */
.L_x_6888:
[----:B------:R-:W-:Y:S01]  /*1e850*/  HFMA2.MMA R69, -RZ, RZ, 0, 1.1920928955078125e-07 ;  /* 0x00000002ff457435 */ /* 0x000fe200000001ff */
[----:B------:R-:W-:-:S05]  /*1e860*/  MOV R60, R66 ;  /* 0x00000042003c7202 */ /* 0x000fca0000000f00 */
[----:B------:R-:W-:-:S04]  /*1e870*/  FADD.FTZ R62, R115, R60 ;  /* 0x0000003c733e7221 */ /* 0x000fc80000010000 */
[----:B------:R-:W-:-:S07]  /*1e880*/  IMAD.MOV.U32 R68, RZ, RZ, R62 ;  /* 0x000000ffff447224 */ /* 0x000fce00078e003e */
[----:B------:R-:W-:Y:S05]  /*1e890*/  WARPSYNC.COLLECTIVE R67, `(.L_x_6889) ;  /* 0x0000000043087348 */ /* 0x000fea0003c00000 */
[----:B------:R0:W1:Y:S02]  /*1e8a0*/  SHFL.BFLY P3, R66, R68, R69, R114 ;  /* 0x0c00004544427389 */ /* 0x0000640000060072 */
[----:B01----:R-:W-:Y:S01]  /*1e8b0*/  ENDCOLLECTIVE ;  /* 0x000000000000791b */ /* 0x003fe20003800000 */
.L_x_6889:
[----:B------:R-:W-:Y:S02]  /*1e8c0*/  IMAD.MOV.U32 R69, RZ, RZ, 0x4 ;  /* 0x00000004ff457424 */ /* 0x000fe400078e00ff */
[----:B------:R-:W-:-:S04]  /*1e8d0*/  IMAD.MOV.U32 R61, RZ, RZ, R66 ;  /* 0x000000ffff3d7224 */ /* 0x000fc800078e0042 */
[----:B------:R-:W-:-:S05]  /*1e8e0*/  FADD.FTZ R63, R62, R61 ;  /* 0x0000003d3e3f7221 */ /* 0x000fca0000010000 */
[----:B------:R-:W-:-:S07]  /*1e8f0*/  MOV R68, R63 ;  /* 0x0000003f00447202 */ /* 0x000fce0000000f00 */
[----:B------:R-:W-:Y:S05]  /*1e900*/  WARPSYNC.COLLECTIVE R67, `(.L_x_6890) ;  /* 0x0000000043087348 */ /* 0x000fea0003c00000 */
[----:B------:R0:W1:Y:S02]  /*1e910*/  SHFL.BFLY P3, R66, R68, R69, R114 ;  /* 0x0c00004544427389 */ /* 0x0000640000060072 */
[----:B01----:R-:W-:Y:S01]  /*1e920*/  ENDCOLLECTIVE ;  /* 0x000000000000791b */ /* 0x003fe20003800000 */
.L_x_6890:
[----:B------:R-:W-:Y:S01]  /*1e930*/  HFMA2.MMA R69, -RZ, RZ, 0, 4.76837158203125e-07 ;  /* 0x00000008ff457435 */ /* 0x000fe200000001ff */
[----:B------:R-:W-:-:S05]  /*1e940*/  MOV R60, R66 ;  /* 0x00000042003c7202 */ /* 0x000fca0000000f00 */
[----:B------:R-:W-:-:S04]  /*1e950*/  FADD.FTZ R64, R63, R60 ;  /* 0x0000003c3f407221 */ /* 0x000fc80000010000 */
[----:B------:R-:W-:-:S07]  /*1e960*/  IMAD.MOV.U32 R68, RZ, RZ, R64 ;  /* 0x000000ffff447224 */ /* 0x000fce00078e0040 */
[----:B------:R-:W-:Y:S05]  /*1e970*/  WARPSYNC.COLLECTIVE R67, `(.L_x_6891) ;  /* 0x0000000043087348 */ /* 0x000fea0003c00000 */
[----:B------:R0:W1:Y:S02]  /*1e980*/  SHFL.BFLY P3, R66, R68, R69, R114 ;  /* 0x0c00004544427389 */ /* 0x0000640000060072 */
[----:B01----:R-:W-:Y:S01]  /*1e990*/  ENDCOLLECTIVE ;  /* 0x000000000000791b */ /* 0x003fe20003800000 */
.L_x_6891:
[----:B------:R-:W-:Y:S02]  /*1e9a0*/  IMAD.MOV.U32 R69, RZ, RZ, 0x10 ;  /* 0x00000010ff457424 */ /* 0x000fe400078e00ff */
[----:B------:R-:W-:-:S04]  /*1e9b0*/  IMAD.MOV.U32 R61, RZ, RZ, R66 ;  /* 0x000000ffff3d7224 */ /* 0x000fc800078e0042 */
[----:B------:R-:W-:-:S05]  /*1e9c0*/  FADD.FTZ R65, R64, R61 ;  /* 0x0000003d40417221 */ /* 0x000fca0000010000 */
[----:B------:R-:W-:-:S07]  /*1e9d0*/  MOV R68, R65 ;  /* 0x0000004100447202 */ /* 0x000fce0000000f00 */
[----:B------:R-:W-:Y:S05]  /*1e9e0*/  WARPSYNC.COLLECTIVE R67, `(.L_x_6892) ;  /* 0x0000000043087348 */ /* 0x000fea0003c00000 */
[----:B------:R0:W1:Y:S02]  /*1e9f0*/  SHFL.BFLY P3, R66, R68, R69, R114 ;  /* 0x0c00004544427389 */ /* 0x0000640000060072 */
[----:B01----:R-:W-:Y:S01]  /*1ea00*/  ENDCOLLECTIVE ;  /* 0x000000000000791b */ /* 0x003fe20003800000 */
.L_x_6892:
        /* <DEDUP_REMOVED lines=88> */
.L_x_6893:
[----:B------:R-:W-:Y:S02]  /*1ef90*/  IMAD.MOV.U32 R69, RZ, RZ, 0x2 ;  /* 0x00000002ff457424 */ /* 0x000fe400078e00ff */
[----:B------:R-:W-:-:S04]  /*1efa0*/  IMAD.MOV.U32 R62, RZ, RZ, R66 ;  /* 0x000000ffff3e7224 */ /* 0x000fc800078e0042 */
[----:B------:R-:W-:-:S05]  /*1efb0*/  FADD.FTZ R62, R61, R62 ;  /* 0x0000003e3d3e7221 */ /* 0x000fca0000010000 */
[----:B------:R-:W-:-:S07]  /*1efc0*/  MOV R68, R62 ;  /* 0x0000003e00447202 */ /* 0x000fce0000000f00 */
[----:B------:R-:W-:Y:S05]  /*1efd0*/  WARPSYNC.COLLECTIVE R67, `(.L_x_6894) ;  /* 0x0000000043087348 */ /* 0x000fea0003c00000 */
[----:B------:R0:W1:Y:S02]  /*1efe0*/  SHFL.BFLY P3, R66, R68, R69, R114 ;  /* 0x0c00004544427389 */ /* 0x0000640000060072 */
[----:B01----:R-:W-:Y:S01]  /*1eff0*/  ENDCOLLECTIVE ;  /* 0x000000000000791b */ /* 0x003fe20003800000 */
.L_x_6894:
[----:B------:R-:W-:Y:S01]  /*1f000*/  HFMA2.MMA R69, -RZ, RZ, 0, 2.384185791015625e-07 ;  /* 0x00000004ff457435 */ /* 0x000fe200000001ff */
[----:B------:R-:W-:-:S05]  /*1f010*/  MOV R63, R66 ;  /* 0x00000042003f7202 */ /* 0x000fca0000000f00 */
[----:B------:R-:W-:-:S04]  /*1f020*/  FADD.FTZ R63, R62, R63 ;  /* 0x0000003f3e3f7221 */ /* 0x000fc80000010000 */
[----:B------:R-:W-:-:S07]  /*1f030*/  IMAD.MOV.U32 R68, RZ, RZ, R63 ;  /* 0x000000ffff447224 */ /* 0x000fce00078e003f */
[----:B------:R-:W-:Y:S05]  /*1f040*/  WARPSYNC.COLLECTIVE R67, `(.L_x_6895) ;  /* 0x0000000043087348 */ /* 0x000fea0003c00000 */
[----:B------:R0:W1:Y:S02]  /*1f050*/  SHFL.BFLY P3, R66, R68, R69, R114 ;  /* 0x0c00004544427389 */ /* 0x0000640000060072 */
[----:B01----:R-:W-:Y:S01]  /*1f060*/  ENDCOLLECTIVE ;  /* 0x000000000000791b */ /* 0x003fe20003800000 */
.L_x_6895:
[----:B------:R-:W-:Y:S02]  /*1f070*/  IMAD.MOV.U32 R69, RZ, RZ, 0x8 ;  /* 0x00000008ff457424 */ /* 0x000fe400078e00ff */
[----:B------:R-:W-:-:S04]  /*1f080*/  IMAD.MOV.U32 R64, RZ, RZ, R66 ;  /* 0x000000ffff407224 */ /* 0x000fc800078e0042 */
[----:B------:R-:W-:-:S05]  /*1f090*/  FADD.FTZ R64, R63, R64 ;  /* 0x000000403f407221 */ /* 0x000fca0000010000 */
[----:B------:R-:W-:-:S07]  /*1f0a0*/  MOV R68, R64 ;  /* 0x0000004000447202 */ /* 0x000fce0000000f00 */
[----:B------:R-:W-:Y:S05]  /*1f0b0*/  WARPSYNC.COLLECTIVE R67, `(.L_x_6896) ;  /* 0x0000000043087348 */ /* 0x000fea0003c00000 */
[----:B------:R0:W1:Y:S02]  /*1f0c0*/  SHFL.BFLY P3, R66, R68, R69, R114 ;  /* 0x0c00004544427389 */ /* 0x0000640000060072 */
[----:B01----:R-:W-:Y:S01]  /*1f0d0*/  ENDCOLLECTIVE ;  /* 0x000000000000791b */ /* 0x003fe20003800000 */
.L_x_6896:
[----:B------:R-:W-:Y:S01]  /*1f0e0*/  HFMA2.MMA R69, -RZ, RZ, 0, 9.5367431640625e-07 ;  /* 0x00000010ff457435 */ /* 0x000fe200000001ff */
[----:B------:R-:W-:-:S05]  /*1f0f0*/  MOV R65, R66 ;  /* 0x0000004200417202 */ /* 0x000fca0000000f00 */
[----:B------:R-:W-:-:S04]  /*1f100*/  FADD.FTZ R65, R64, R65 ;  /* 0x0000004140417221 */ /* 0x000fc80000010000 */
[----:B------:R-:W-:-:S07]  /*1f110*/  IMAD.MOV.U32 R68, RZ, RZ, R65 ;  /* 0x000000ffff447224 */ /* 0x000fce00078e0041 */
[----:B------:R-:W-:Y:S05]  /*1f120*/  WARPSYNC.COLLECTIVE R67, `(.L_x_6897) ;  /* 0x0000000043087348 */ /* 0x000fea0003c00000 */
[----:B------:R0:W1:Y:S02]  /*1f130*/  SHFL.BFLY P3, R66, R68, R69, R114 ;  /* 0x0c00004544427389 */ /* 0x0000640000060072 */
[----:B01----:R-:W-:Y:S01]  /*1f140*/  ENDCOLLECTIVE ;  /* 0x000000000000791b */ /* 0x003fe20003800000 */
.L_x_6897:
[----:B------:R-:W-:Y:S05]  /*1f150*/  BRA `(.L_x_6898) ;  /* 0xffffffe400647947 */ /* 0x000fea000383ffff */
.L_x_6899:
        /* <DEDUP_REMOVED lines=10> */
.L_x_33515:


//--------------------- .text._ZN10layer_norm31ln_parallel_residual_fwd_kernelINS_13Kernel_traitsIf13__nv_bfloat16S2_S2_fjLj5120ELj1ELj1ELj4ELj16ENS_18Kernel_traits_baseILj5120EfS2_S2_S2_fjLj128EEEEELb0ELb0ELb0EEEvNS_9FwdParamsE --------------------------
	.section	.text._ZN10layer_norm31ln_parallel_residual_fwd_kernelINS_13Kernel_traitsIf13__nv_bfloat16S2_S2_fjLj5120ELj1ELj1ELj4ELj16ENS_18Kernel_traits_baseILj5120EfS2_S2_S2_fjLj128EEEEELb0ELb0ELb0EEEvNS_9FwdParamsE,"ax",@progbits
	.align	128
        .global         _ZN10layer_norm31ln_parallel_residual_fwd_kernelINS_13Kernel_traitsIf13__nv_bfloat16S2_S2_fjLj5120ELj1ELj1ELj4ELj16ENS_18Kernel_traits_baseILj5120EfS2_S2_S2_fjLj128EEEEELb0ELb0ELb0EEEvNS_9FwdParamsE
        .type           _ZN10layer_norm31ln_parallel_residual_fwd_kernelINS_13Kernel_traitsIf13__nv_bfloat16S2_S2_fjLj5120ELj1ELj1ELj4ELj16ENS_18Kernel_traits_baseILj5120EfS2_S2_S2_fjLj128EEEEELb0ELb0ELb0EEEvNS_9FwdParamsE,@function
        .size           _ZN10layer_norm31ln_parallel_residual_fwd_kernelINS_13Kernel_traitsIf13__nv_bfloat16S2_S2_fjLj5120ELj1ELj1ELj4ELj16ENS_18Kernel_traits_baseILj5120EfS2_S2_S2_fjLj128EEEEELb0ELb0ELb0EEEvNS_9FwdParamsE,(.L_x_33516 - _ZN10layer_norm31ln_parallel_residual_fwd_kernelINS_13Kernel_traitsIf13__nv_bfloat16S2_S2_fjLj5120ELj1ELj1ELj4ELj16ENS_18Kernel_traits_baseILj5120EfS2_S2_S2_fjLj128EEEEELb0ELb0ELb0EEEvNS_9FwdParamsE)
        .other          _ZN10layer_norm31ln_parallel_residual_fwd_kernelINS_13Kernel_traitsIf13__nv_bfloat16S2_S2_fjLj5120ELj1ELj1ELj4ELj16ENS_18Kernel_traits_baseILj5120EfS2_S2_S2_fjLj128EEEEELb0ELb0ELb0EEEvNS_9FwdParamsE,@"STO_CUDA_ENTRY STV_DEFAULT"
_ZN10layer_norm31ln_parallel_residual_fwd_kernelINS_13Kernel_traitsIf13__nv_bfloat16S2_S2_fjLj5120ELj1ELj1ELj4ELj16ENS_18Kernel_traits_baseILj5120EfS2_S2_S2_fjLj128EEEEELb0ELb0ELb0EEEvNS_9FwdParamsE:
.text._ZN10layer_norm31ln_parallel_residual_fwd_kernelINS_13Kernel_traitsIf13__nv_bfloat16S2_S2_fjLj5120ELj1ELj1ELj4ELj16ENS_18Kernel_traits_baseILj5120EfS2_S2_S2_fjLj128EEEEELb0ELb0ELb0EEEvNS_9FwdParamsE:
[----:B------:R-:W-:Y:S01]  /*0000*/  LDC R1, c[0x0][0x28] ;  /* 0x00000a00ff017b82 */ /* 0x000fe20000000800 */
[----:B------:R-:W0:Y:S01]  /*0010*/  S2R R8, SR_TID.X ;  /* 0x0000000000087919 */ /* 0x000e220000002100 */
[----:B------:R-:W-:Y:S01]  /*0020*/  ULDC UR5, c[0x0][0x218] ;  /* 0x0000860000057ab9 */ /* 0x000fe20000000800 */
[----:B------:R-:W-:Y:S01]  /*0030*/  LOP3.LUT R5, R5, 0xffffffdf, RZ, 0xc0, !PT ;  /* 0xffffffdf05057812 */ /* 0x000fe200078ec0ff */
[----:B------:R-:W-:Y:S01]  /*0040*/  USHF.R.S32.HI UR4, URZ, 0x1f, UR5 ;  /* 0x0000001f3f047899 */ /* 0x000fe20008011405 */
[----:B------:R-:W-:Y:S01]  /*0050*/  BSSY B0, `(.L_x_6900) ;  /* 0x0000034000007945 */ /* 0x000fe20003800000 */
[----:B------:R-:W-:Y:S02]  /*0060*/  ULDC.64 UR6, c[0x0][0x208] ;  /* 0x0000820000067ab9 */ /* 0x000fe40000000a00 */
[----:B------:R-:W-:-:S06]  /*0070*/  ULEA.HI UR4, UR4, UR5, URZ, 0x3 ;  /* 0x0000000504047291 */ /* 0x000fcc000f8f183f */
[----:B------:R-:W-:Y:S02]  /*0080*/  MOV R0, UR4 ;  /* 0x0000000400007c02 */ /* 0x000fe40008000f00 */
        /* <DEDUP_REMOVED lines=18> */
[----:B------:R-:W-:Y:S02]  /*01b0*/  SHF.L.U32 R14, R9, 0x5, RZ ;  /* 0x00000005090e7819 */ /* 0x000fe400000006ff */
[----:B------:R-:W-:Y:S02]  /*01c0*/  CS2R R22, SRZ ;  /* 0x0000000000167805 */ /* 0x000fe4000001ff00 */
[----:B------:R-:W-:Y:S02]  /*01d0*/  ISETP.NE.AND.EX P0, PT, RZ, UR9, PT, P0 ;  /* 0x00000009ff007c0c */ /* 0x000fe4000bf05300 */
[----:B------:R-:W-:-:S02]  /*01e0*/  CS2R R20, SRZ ;  /* 0x0000000000147805 */ /* 0x000fc4000001ff00 */
[----:B------:R-:W-:Y:S02]  /*01f0*/  ISETP.NE.U32.AND P1, PT, RZ, UR10, PT ;  /* 0x0000000aff007c0c */ /* 0x000fe4000bf25070 */
[----:B------:R-:W-:Y:S02]  /*0200*/  CS2R R26, SRZ ;  /* 0x00000000001a7805 */ /* 0x000fe4000001ff00 */
[----:B------:R-:W-:Y:S02]  /*0210*/  SHF.L.U64.HI R0, R9, 0x5, RZ ;  /* 0x0000000509007819 */ /* 0x000fe400000102ff */
[----:B------:R-:W-:Y:S02]  /*0220*/  CS2R R24, SRZ ;  /* 0x0000000000187805 */ /* 0x000fe4000001ff00 */
[----:B------:R-:W-:Y:S02]  /*0230*/  ISETP.NE.AND.EX P1, PT, RZ, UR11, PT, P1 ;  /* 0x0000000bff007c0c */ /* 0x000fe4000bf25310 */
[----:B------:R-:W-:-:S02]  /*0240*/  CS2R R30, SRZ ;  /* 0x00000000001e7805 */ /* 0x000fc4000001ff00 */
[----:B------:R-:W-:Y:S02]  /*0250*/  CS2R R28, SRZ ;  /* 0x00000000001c7805 */ /* 0x000fe4000001ff00 */
[----:B------:R-:W-:Y:S02]  /*0260*/  CS2R R34, SRZ ;  /* 0x0000000000227805 */ /* 0x000fe4000001ff00 */
[----:B------:R-:W-:Y:S02]  /*0270*/  CS2R R32, SRZ ;  /* 0x0000000000207805 */ /* 0x000fe4000001ff00 */
[----:B------:R-:W-:-:S04]  /*0280*/  @P0 LEA R10, P2, R9, UR8, 0x5 ;  /* 0x00000008090a0c11 */ /* 0x000fc8000f8428ff */
[C---:B------:R-:W-:Y:S01]  /*0290*/  @P0 LEA.HI.X R11, R9.reuse, UR9, RZ, 0x5, P2 ;  /* 0x00000009090b0c11 */ /* 0x040fe200090f2cff */
[----:B------:R-:W-:Y:S01]  /*02a0*/  ULDC.64 UR8, c[0x0][0x268] ;  /* 0x00009a0000087ab9 */ /* 0x000fe20000000a00 */
[C---:B0-----:R-:W-:Y:S01]  /*02b0*/  IMAD.WIDE.U32 R2, R9.reuse, 0x20, R2 ;  /* 0x0000002009027825 */ /* 0x041fe200078e0002 */
[----:B------:R-:W-:Y:S02]  /*02c0*/  IADD3 R12, P2, R14, UR8, RZ ;  /* 0x000000080e0c7c10 */ /* 0x000fe4000ff5e0ff */
[----:B------:R0:W5:Y:S02]  /*02d0*/  @P0 LDG.E.128 R20, desc[UR6][R10.64] ;  /* 0x000000060a140981 */ /* 0x000164000c1e1d00 */
[----:B------:R-:W-:Y:S02]  /*02e0*/  IADD3.X R13, R0, UR9, RZ, P2, !PT ;  /* 0x00000009000d7c10 */ /* 0x000fe400097fe4ff */
[----:B------:R-:W-:Y:S01]  /*02f0*/  @P1 IADD3 R14, P2, R14, UR10, RZ ;  /* 0x0000000a0e0e1c10 */ /* 0x000fe2000ff5e0ff */
[----:B------:R0:W5:Y:S03]  /*0300*/  @P0 LDG.E.128 R24, desc[UR6][R10.64+0x10] ;  /* 0x000010060a180981 */ /* 0x000166000c1e1d00 */
[----:B------:R-:W-:Y:S01]  /*0310*/  @P1 IADD3.X R15, R0, UR11, RZ, P2, !PT ;  /* 0x0000000b000f1c10 */ /* 0x000fe200097fe4ff */
[----:B------:R0:W5:Y:S04]  /*0320*/  LDG.E.128 R36, desc[UR6][R2.64] ;  /* 0x0000000602247981 */ /* 0x000168000c1e1d00 */
[----:B------:R0:W5:Y:S04]  /*0330*/  @P1 LDG.E.128 R28, desc[UR6][R14.64] ;  /* 0x000000060e1c1981 */ /* 0x000168000c1e1d00 */
[----:B------:R0:W5:Y:S04]  /*0340*/  @P1 LDG.E.128 R32, desc[UR6][R14.64+0x10] ;  /* 0x000010060e201981 */ /* 0x000168000c1e1d00 */
[----:B------:R0:W5:Y:S04]  /*0350*/  LDG.E.128 R40, desc[UR6][R2.64+0x10] ;  /* 0x0000100602287981 */ /* 0x000168000c1e1d00 */
[----:B------:R0:W5:Y:S04]  /*0360*/  LDG.E.128 R44, desc[UR6][R12.64] ;  /* 0x000000060c2c7981 */ /* 0x000168000c1e1d00 */
[----:B------:R0:W5:Y:S01]  /*0370*/  LDG.E.128 R48, desc[UR6][R12.64+0x10] ;  /* 0x000010060c307981 */ /* 0x000162000c1e1d00 */
[----:B------:R-:W-:-:S07]  /*0380*/  LOP3.LUT R9, R9, 0x80, RZ, 0xfc, !PT ;  /* 0x0000008009097812 */ /* 0x000fce00078efcff */
.L_x_6901:
[----:B------:R-:W-:Y:S05]  /*0390*/  BSYNC B0 ;  /* 0x0000000000007941 */ /* 0x000fea0003800000 */
.L_x_6900:
[----:B------:R-:W-:Y:S04]  /*03a0*/  BSSY B0, `(.L_x_6902) ;  /* 0x0000024000007945 */ /* 0x000fe80003800000 */
[----:B------:R-:W-:Y:S05]  /*03b0*/  @!P6 BRA `(.L_x_6903) ;  /* 0x000000000088e947 */ /* 0x000fea0003800000 */
[----:B------:R-:W-:Y:S01]  /*03c0*/  ULDC.64 UR8, c[0x0][0x2c8] ;  /* 0x0000b20000087ab9 */ /* 0x000fe20000000a00 */
[----:B0-----:R-:W0:Y:S01]  /*03d0*/  LDC.64 R14, c[0x0][0x260] ;  /* 0x00009800ff0e7b82 */ /* 0x001e220000000a00 */
[----:B------:R-:W-:Y:S01]  /*03e0*/  ISETP.NE.U32.AND P0, PT, RZ, UR8, PT ;  /* 0x00000008ff007c0c */ /* 0x000fe2000bf05070 */
[----:B------:R-:W-:Y:S01]  /*03f0*/  ULDC.64 UR10, c[0x0][0x2d0] ;  /* 0x0000b400000a7ab9 */ /* 0x000fe20000000a00 */
[----:B------:R-:W-:Y:S01]  /*0400*/  IMAD.SHL.U32 R12, R9, 0x20, RZ ;  /* 0x00000020090c7824 */ /* 0x000fe200078e00ff */
[----:B------:R-:W-:Y:S02]  /*0410*/  ISETP.NE.U32.AND P1, PT, RZ, UR10, PT ;  /* 0x0000000aff007c0c */ /* 0x000fe4000bf25070 */
[----:B------:R-:W-:Y:S02]  /*0420*/  CS2R R54, SRZ ;  /* 0x0000000000367805 */ /* 0x000fe4000001ff00 */
[----:B------:R-:W-:Y:S02]  /*0430*/  ISETP.NE.AND.EX P0, PT, RZ, UR9, PT, P0 ;  /* 0x00000009ff007c0c */ /* 0x000fe4000bf05300 */
[----:B------:R-:W-:-:S02]  /*0440*/  CS2R R52, SRZ ;  /* 0x0000000000347805 */ /* 0x000fc4000001ff00 */
[----:B------:R-:W-:Y:S02]  /*0450*/  ISETP.NE.AND.EX P1, PT, RZ, UR11, PT, P1 ;  /* 0x0000000bff007c0c */ /* 0x000fe4000bf25310 */
[----:B------:R-:W-:Y:S02]  /*0460*/  CS2R R58, SRZ ;  /* 0x00000000003a7805 */ /* 0x000fe4000001ff00 */
[----:B------:R-:W-:Y:S02]  /*0470*/  SHF.L.U64.HI R0, R9, 0x5, RZ ;  /* 0x0000000509007819 */ /* 0x000fe400000102ff */
[----:B------:R-:W-:Y:S02]  /*0480*/  CS2R R56, SRZ ;  /* 0x0000000000387805 */ /* 0x000fe4000001ff00 */
[----:B------:R-:W-:Y:S02]  /*0490*/  CS2R R62, SRZ ;  /* 0x00000000003e7805 */ /* 0x000fe4000001ff00 */
[----:B------:R-:W-:-:S02]  /*04a0*/  CS2R R60, SRZ ;  /* 0x00000000003c7805 */ /* 0x000fc4000001ff00 */
        /* <DEDUP_REMOVED lines=18> */
[----:B------:R-:W-:-:S07]  /*05d0*/  IADD3 R9, R9, 0x80, RZ ;  /* 0x0000008009097810 */ /* 0x000fce0007ffe0ff */
.L_x_6903:
[----:B------:R-:W-:Y:S05]  /*05e0*/  BSYNC B0 ;  /* 0x0000000000007941 */ /* 0x000fea0003800000 */
.L_x_6902:
[----:B------:R-:W-:Y:S04]  /*05f0*/  BSSY B0, `(.L_x_6904) ;  /* 0x0000024000007945 */ /* 0x000fe80003800000 */
[----:B------:R-:W-:Y:S05]  /*0600*/  @!P5 BRA `(.L_x_6905) ;  /* 0x000000000088d947 */ /* 0x000fea0003800000 */
[----:B------:R-:W-:Y:S01]  /*0610*/  ULDC.64 UR8, c[0x0][0x2c8] ;  /* 0x0000b20000087ab9 */ /* 0x000fe20000000a00 */
[----:B01----:R-:W0:Y:S01]  /*0620*/  LDC.64 R14, c[0x0][0x260] ;  /* 0x00009800ff0e7b82 */ /* 0x003e220000000a00 */
        /* <DEDUP_REMOVED lines=32> */
.L_x_6905:
[----:B------:R-:W-:Y:S05]  /*0830*/  BSYNC B0 ;  /* 0x0000000000007941 */ /* 0x000fea0003800000 */
.L_x_6904:
[----:B------:R-:W-:Y:S04]  /*0840*/  BSSY B0, `(.L_x_6906) ;  /* 0x0000024000007945 */ /* 0x000fe80003800000 */
[----:B------:R-:W-:Y:S05]  /*0850*/  @!P3 BRA `(.L_x_6907) ;  /* 0x000000000088b947 */ /* 0x000fea0003800000 */
[----:B------:R-:W-:Y:S01]  /*0860*/  ULDC.64 UR8, c[0x0][0x2c8] ;  /* 0x0000b20000087ab9 */ /* 0x000fe20000000a00 */
[----:B012---:R-:W0:Y:S01]  /*0870*/  LDC.64 R14, c[0x0][0x260] ;  /* 0x00009800ff0e7b82 */ /* 0x007e220000000a00 */
        /* <DEDUP_REMOVED lines=32> */
.L_x_6907:
[----:B------:R-:W-:Y:S05]  /*0a80*/  BSYNC B0 ;  /* 0x0000000000007941 */ /* 0x000fea0003800000 */
.L_x_6906:
[----:B------:R-:W-:Y:S01]  /*0a90*/  ISETP.GE.U32.AND P0, PT, R7, 0x280, PT ;  /* 0x000002800700780c */ /* 0x000fe20003f06070 */
[----:B------:R-:W-:Y:S01]  /*0aa0*/  BSSY B0, `(.L_x_6908) ;  /* 0x0000025000007945 */ /* 0x000fe20003800000 */
[----:B------:R-:W-:-:S11]  /*0ab0*/  LOP3.LUT R5, R5, 0xfffffffd, RZ, 0xc0, !PT ;  /* 0xfffffffd05057812 */ /* 0x000fd600078ec0ff */
[----:B------:R-:W-:Y:S01]  /*0ac0*/  @P0 LOP3.LUT R5, R5, 0x2, RZ, 0xfc, !PT ;  /* 0x0000000205050812 */ /* 0x000fe200078efcff */
[----:B------:R-:W-:Y:S06]  /*0ad0*/  @!P0 BRA `(.L_x_6909) ;  /* 0x0000000000848947 */ /* 0x000fec0003800000 */
[----:B------:R-:W-:Y:S01]  /*0ae0*/  ULDC.64 UR8, c[0x0][0x2c8] ;  /* 0x0000b20000087ab9 */ /* 0x000fe20000000a00 */
[----:B0123--:R-:W0:Y:S01]  /*0af0*/  LDC.64 R14, c[0x0][0x260] ;  /* 0x00009800ff0e7b82 */ /* 0x00fe220000000a00 */
[----:B------:R-:W-:Y:S01]  /*0b00*/  ISETP.NE.U32.AND P0, PT, RZ, UR8, PT ;  /* 0x00000008ff007c0c */ /* 0x000fe2000bf05070 */
[----:B------:R-:W-:Y:S01]  /*0b10*/  ULDC.64 UR10, c[0x0][0x2d0] ;  /* 0x0000b400000a7ab9 */ /* 0x000fe20000000a00 */
[----:B------:R-:W-:Y:S02]  /*0b20*/  CS2R R150, SRZ ;  /* 0x0000000000967805 */ /* 0x000fe4000001ff00 */
[----:B------:R-:W-:Y:S02]  /*0b30*/  CS2R R148, SRZ ;  /* 0x0000000000947805 */ /* 0x000fe4000001ff00 */
[----:B------:R-:W-:Y:S02]  /*0b40*/  ISETP.NE.AND.EX P0, PT, RZ, UR9, PT, P0 ;  /* 0x00000009ff007c0c */ /* 0x000fe4000bf05300 */
[----:B------:R-:W-:-:S02]  /*0b50*/  CS2R R154, SRZ ;  /* 0x00000000009a7805 */ /* 0x000fc4000001ff00 */
[----:B------:R-:W-:Y:S01]  /*0b60*/  CS2R R152, SRZ ;  /* 0x0000000000987805 */ /* 0x000fe2000001ff00 */
[----:B------:R-:W-:-:S08]  /*0b70*/  IMAD.SHL.U32 R12, R9, 0x20, RZ ;  /* 0x00000020090c7824 */ /* 0x000fd000078e00ff */
[----:B------:R-:W-:-:S04]  /*0b80*/  @P0 LEA R2, P1, R9, UR8, 0x5 ;  /* 0x0000000809020c11 */ /* 0x000fc8000f8228ff */
[----:B------:R-:W-:Y:S01]  /*0b90*/  @P0 LEA.HI.X R3, R9, UR9, RZ, 0x5, P1 ;  /* 0x0000000909030c11 */ /* 0x000fe200088f2cff */
[----:B------:R-:W-:Y:S01]  /*0ba0*/  ULDC.64 UR8, c[0x0][0x268] ;  /* 0x00009a0000087ab9 */ /* 0x000fe20000000a00 */
[----:B------:R-:W-:Y:S02]  /*0bb0*/  ISETP.NE.U32.AND P1, PT, RZ, UR10, PT ;  /* 0x0000000aff007c0c */ /* 0x000fe4000bf25070 */
[----:B------:R-:W-:Y:S01]  /*0bc0*/  SHF.R.U32.HI R0, RZ, 0x1b, R9 ;  /* 0x0000001bff007819 */ /* 0x000fe20000011609 */
[----:B------:R-:W5:Y:S01]  /*0bd0*/  @P0 LDG.E.128 R148, desc[UR6][R2.64] ;  /* 0x0000000602940981 */ /* 0x000f62000c1e1d00 */
[----:B------:R-:W-:-:S03]  /*0be0*/  ISETP.NE.AND.EX P1, PT, RZ, UR11, PT, P1 ;  /* 0x0000000bff007c0c */ /* 0x000fc6000bf25310 */
[----:B------:R0:W5:Y:S01]  /*0bf0*/  @P0 LDG.E.128 R152, desc[UR6][R2.64+0x10] ;  /* 0x0000100602980981 */ /* 0x000162000c1e1d00 */
[----:B------:R-:W-:-:S04]  /*0c00*/  IADD3 R10, P0, R12, UR8, RZ ;  /* 0x000000080c0a7c10 */ /* 0x000fc8000ff1e0ff */
[----:B------:R-:W-:Y:S02]  /*0c10*/  IADD3.X R11, R0, UR9, RZ, P0, !PT ;  /* 0x00000009000b7c10 */ /* 0x000fe400087fe4ff */
[----:B------:R-:W-:Y:S02]  /*0c20*/  CS2R R158, SRZ ;  /* 0x00000000009e7805 */ /* 0x000fe4000001ff00 */
[----:B------:R-:W-:Y:S02]  /*0c30*/  CS2R R156, SRZ ;  /* 0x00000000009c7805 */ /* 0x000fe4000001ff00 */
[----:B------:R-:W-:Y:S02]  /*0c40*/  @P1 IADD3 R12, P0, R12, UR10, RZ ;  /* 0x0000000a0c0c1c10 */ /* 0x000fe4000ff1e0ff */
[----:B------:R-:W-:Y:S02]  /*0c50*/  CS2R R162, SRZ ;  /* 0x0000000000a27805 */ /* 0x000fe4000001ff00 */
[----:B------:R-:W-:Y:S01]  /*0c60*/  CS2R R160, SRZ ;  /* 0x0000000000a07805 */ /* 0x000fe2000001ff00 */
[----:B0-----:R-:W-:Y:S01]  /*0c70*/  IMAD.WIDE.U32 R2, R9, 0x20, R14 ;  /* 0x0000002009027825 */ /* 0x001fe200078e000e */
[----:B------:R-:W-:Y:S01]  /*0c80*/  @P1 IADD3.X R13, R0, UR11, RZ, P0, !PT ;  /* 0x0000000b000d1c10 */ /* 0x000fe200087fe4ff */
[----:B------:R4:W5:Y:S04]  /*0c90*/  LDG.E.128 R172, desc[UR6][R10.64] ;  /* 0x000000060aac7981 */ /* 0x000968000c1e1d00 */
[----:B------:R4:W5:Y:S04]  /*0ca0*/  @P1 LDG.E.128 R156, desc[UR6][R12.64] ;  /* 0x000000060c9c1981 */ /* 0x000968000c1e1d00 */
[----:B------:R4:W5:Y:S04]  /*0cb0*/  @P1 LDG.E.128 R160, desc[UR6][R12.64+0x10] ;  /* 0x000010060ca01981 */ /* 0x000968000c1e1d00 */
[----:B------:R4:W5:Y:S04]  /*0cc0*/  LDG.E.128 R164, desc[UR6][R2.64] ;  /* 0x0000000602a47981 */ /* 0x000968000c1e1d00 */
[----:B------:R4:W5:Y:S04]  /*0cd0*/  LDG.E.128 R168, desc[UR6][R2.64+0x10] ;  /* 0x0000100602a87981 */ /* 0x000968000c1e1d00 */
[----:B------:R4:W5:Y:S02]  /*0ce0*/  LDG.E.128 R176, desc[UR6][R10.64+0x10] ;  /* 0x000010060ab07981 */ /* 0x000964000c1e1d00 */
.L_x_6909:
[----:B------:R-:W-:Y:S05]  /*0cf0*/  BSYNC B0 ;  /* 0x0000000000007941 */ /* 0x000fea0003800000 */
.L_x_6908:
[----:B------:R-:W0:Y:S01]  /*0d00*/  S2UR UR5, SR_CTAID.X ;  /* 0x00000000000579c3 */ /* 0x000e220000002500 */
[----:B------:R-:W-:-:S07]  /*0d10*/  ULDC.64 UR8, c[0x0][0x230] ;  /* 0x00008c0000087ab9 */ /* 0x000fce0000000a00 */
[----:B01234-:R-:W0:Y:S01]  /*0d20*/  LDC.64 R2, c[0x0][0x228] ;  /* 0x00008a00ff027b82 */ /* 0x01fe220000000a00 */
[----:B------:R-:W-:Y:S01]  /*0d30*/  LEA.HI R4, R8, UR5, RZ, 0x19 ;  /* 0x0000000508047c11 */ /* 0x000fe2000f8fc8ff */
[----:B------:R-:W-:-:S03]  /*0d40*/  ULDC UR5, c[0x0][0x214] ;  /* 0x0000850000057ab9 */ /* 0x000fc60000000800 */
[----:B------:R-:W-:Y:S02]  /*0d50*/  ISETP.GE.AND P0, PT, R4, UR5, PT ;  /* 0x0000000504007c0c */ /* 0x000fe4000bf06270 */
[----:B0-----:R-:W-:-:S04]  /*0d60*/  LOP3.LUT P3, RZ, R2, UR8, RZ, 0xfc, !PT ;  /* 0x0000000802ff7c12 */ /* 0x001fc8000f86fcff */
[----:B------:R-:W-:-:S07]  /*0d70*/  LOP3.LUT P3, RZ, R3, UR9, RZ, 0xfc, P3 ;  /* 0x0000000903ff7c12 */ /* 0x000fce000986fcff */
[----:B------:R-:W-:Y:S06]  /*0d80*/  @P0 EXIT ;  /* 0x000000000000094d */ /* 0x000fec0003800000 */
[----:B------:R-:W-:Y:S01]  /*0d90*/  USHF.R.S32.HI UR4, URZ, 0x3, UR4 ;  /* 0x000000033f047899 */ /* 0x000fe20008011404 */
[C---:B------:R-:W-:Y:S01]  /*0da0*/  LOP3.LUT R0, R8.reuse, 0x60, RZ, 0xc0, !PT ;  /* 0x0000006008007812 */ /* 0x040fe200078ec0ff */
[----:B------:R-:W-:Y:S01]  /*0db0*/  IMAD.SHL.U32 R2, R8, 0x20, RZ ;  /* 0x0000002008027824 */ /* 0x000fe200078e00ff */
[----:B------:R-:W-:Y:S01]  /*0dc0*/  ULDC UR10, c[0x0][0x218] ;  /* 0x00008600000a7ab9 */ /* 0x000fe20000000800 */
[----:B------:R-:W-:Y:S01]  /*0dd0*/  ULOP3.LUT UR5, UR4, 0x7f, URZ, 0xc0, !UPT ;  /* 0x0000007f04057892 */ /* 0x000fe2000f8ec03f */
[----:B------:R-:W-:Y:S01]  /*0de0*/  IADD3 R0, RZ, -R0, RZ ;  /* 0x80000000ff007210 */ /* 0x000fe20007ffe0ff */
[----:B------:R-:W-:Y:S01]  /*0df0*/  USHF.R.U32.HI UR4, URZ, 0x2, UR4 ;  /* 0x000000023f047899 */ /* 0x000fe20008011604 */
[----:B------:R-:W-:Y:S01]  /*0e00*/  LOP3.LUT R2, R2, 0x3e0, RZ, 0xc0, !PT ;  /* 0x000003e002027812 */ /* 0x000fe200078ec0ff */
[----:B------:R-:W-:Y:S01]  /*0e10*/  IMAD.MOV.U32 R196, RZ, RZ, 0x1 ;  /* 0x00000001ffc47424 */ /* 0x000fe200078e00ff */
[----:B------:R-:W-:Y:S01]  /*0e20*/  ULDC.64 UR12, c[0x0][0x228] ;  /* 0x00008a00000c7ab9 */ /* 0x000fe20000000a00 */
[----:B------:R-:W-:Y:S01]  /*0e30*/  VIADDMNMX R0, R0, UR5, RZ, !PT ;  /* 0x0000000500007c46 */ /* 0x000fe2000f8001ff */
[----:B------:R-:W-:Y:S01]  /*0e40*/  ULOP3.LUT UR4, UR4, 0x3fffffe0, URZ, 0xc0, !UPT ;  /* 0x3fffffe004047892 */ /* 0x000fe2000f8ec03f */
[----:B------:R-:W-:Y:S01]  /*0e50*/  IADD3 R2, RZ, -R2, RZ ;  /* 0x80000002ff027210 */ /* 0x000fe20007ffe0ff */
[----:B------:R-:W-:Y:S01]  /*0e60*/  ULDC.64 UR14, c[0x0][0x230] ;  /* 0x00008c00000e7ab9 */ /* 0x000fe20000000a00 */
[----:B------:R-:W-:Y:S01]  /*0e70*/  VIMNMX R0, R0, 0x20, PT ;  /* 0x0000002000007848 */ /* 0x000fe20003fe0100 */
[----:B------:R-:W-:Y:S01]  /*0e80*/  ULDC.64 UR8, c[0x0][0x210] ;  /* 0x0000840000087ab9 */ /* 0x000fe20000000a00 */
[----:B------:R-:W-:Y:S01]  /*0e90*/  VIADDMNMX R2, R2, UR5, RZ, !PT ;  /* 0x0000000502027c46 */ /* 0x000fe2000f8001ff */
[----:B------:R-:W-:-:S02]  /*0ea0*/  ULDC.U8 UR5, c[0x0][0x2a0] ;  /* 0x0000a80000057ab9 */ /* 0x000fc40000000000 */
[----:B------:R-:W-:Y:S01]  /*0eb0*/  VIADD R0, R0, UR4 ;  /* 0x0000000400007c36 */ /* 0x000fe20008000000 */
[----:B------:R-:W-:Y:S01]  /*0ec0*/  VIMNMX R2, R2, 0x20, PT ;  /* 0x0000002002027848 */ /* 0x000fe20003fe0100 */
[----:B------:R-:W-:-:S03]  /*0ed0*/  UISETP.NE.AND UP0, UPT, UR5, URZ, UPT ;  /* 0x0000003f0500728c */ /* 0x000fc6000bf05270 */
[----:B------:R-:W-:Y:S02]  /*0ee0*/  SHF.L.U32 R0, R0, 0x3, RZ ;  /* 0x0000000300007819 */ /* 0x000fe400000006ff */
[----:B------:R-:W-:Y:S01]  /*0ef0*/  IADD3 R2, R2, UR4, RZ ;  /* 0x0000000402027c10 */ /* 0x000fe2000fffe0ff */
[----:B------:R-:W-:Y:S01]  /*0f00*/  ULDC UR4, c[0x0][0x290] ;  /* 0x0000a40000047ab9 */ /* 0x000fe20000000800 */
[----:B------:R-:W-:-:S03]  /*0f10*/  I2FP.F32.U32 R0, R0 ;  /* 0x0000000000007245 */ /* 0x000fc60000201000 */
[----:B------:R-:W-:Y:S01]  /*0f20*/  IMAD.SHL.U32 R2, R2, 0x8, RZ ;  /* 0x0000000802027824 */ /* 0x000fe200078e00ff */
[----:B------:R0:W1:Y:S06]  /*0f30*/  MUFU.RCP R3, R0 ;  /* 0x0000000000037308 */ /* 0x00006c0000001000 */
.L_x_7091:
        /* <DEDUP_REMOVED lines=14> */
[----:B--2---:R-:W2:-:S12]  /*1020*/  LDC.64 R192, c[0x0][0x220] ;  /* 0x00008800ffc07b82 */ /* 0x004e980000000a00 */
[----:B------:R-:W-:-:S04]  /*1030*/  @P0 LEA R198, P2, R223, UR14, 0x4 ;  /* 0x0000000edfc60c11 */ /* 0x000fc8000f8420ff */
[----:B------:R-:W-:-:S05]  /*1040*/  @P0 LEA.HI.X R199, R223, UR15, RZ, 0x4, P2 ;  /* 0x0000000fdfc70c11 */ /* 0x000fca00090f24ff */
[----:B------:R3:W5:Y:S01]  /*1050*/  @P0 LDG.E.128 R184, desc[UR6][R198.64] ;  /* 0x00000006c6b80981 */ /* 0x000762000c1e1d00 */
[----:B--2---:R-:W-:-:S06]  /*1060*/  IMAD.WIDE.U32 R194, R223, 0x10, R192 ;  /* 0x00000010dfc27825 */ /* 0x004fcc00078e00c0 */
[----:B------:R-:W0:Y:S01]  /*1070*/  LDG.E.128 R192, desc[UR6][R194.64] ;  /* 0x00000006c2c07981 */ /* 0x000e22000c1e1d00 */
[----:B------:R-:W-:-:S04]  /*1080*/  ISETP.NE.U32.AND P1, PT, RZ, UR12, PT ;  /* 0x0000000cff007c0c */ /* 0x000fc8000bf25070 */
[----:B------:R-:W-:Y:S01]  /*1090*/  ISETP.NE.AND.EX P1, PT, RZ, UR13, PT, P1 ;  /* 0x0000000dff007c0c */ /* 0x000fe2000bf25310 */
[C---:B0-----:R-:W-:Y:S01]  /*10a0*/  IMAD.U32 R0, R192.reuse, 0x10000, RZ ;  /* 0x00010000c0007824 */ /* 0x041fe200078e00ff */
[----:B------:R-:W-:-:S11]  /*10b0*/  PRMT R201, R192, 0x7632, R201 ;  /* 0x00007632c0c97816 */ /* 0x000fd600000000c9 */
[----:B---3--:R-:W-:Y:S05]  /*10c0*/  @P1 BRA `(.L_x_6912) ;  /* 0x0000000000201947 */ /* 0x008fea0003800000 */
[----:B------:R-:W-:-:S04]  /*10d0*/  ISETP.NE.U32.AND P2, PT, RZ, UR14, PT ;  /* 0x0000000eff007c0c */ /* 0x000fc8000bf45070 */
[----:B------:R-:W-:-:S13]  /*10e0*/  ISETP.NE.AND.EX P2, PT, RZ, UR15, PT, P2 ;  /* 0x0000000fff007c0c */ /* 0x000fda000bf45320 */
[----:B------:R-:W-:Y:S05]  /*10f0*/  @P2 BRA `(.L_x_6913) ;  /* 0x0000000000082947 */ /* 0x000fea0003800000 */
[----:B------:R-:W-:Y:S05]  /*1100*/  @P3 BRA `(.L_x_6914) ;  /* 0x0000000000203947 */ /* 0x000fea0003800000 */
[----:B------:R-:W-:Y:S05]  /*1110*/  BRA `(.L_x_6915) ;  /* 0x0000000000247947 */ /* 0x000fea0003800000 */
.L_x_6913:
[----:B-----5:R-:W-:-:S05]  /*1120*/  SHF.L.U32 R197, R184, 0x10, RZ ;  /* 0x00000010b8c57819 */ /* 0x020fca00000006ff */
[----:B------:R-:W-:Y:S01]  /*1130*/  FADD.FTZ R0, R197, R0 ;  /* 0x00000000c5007221 */ /* 0x000fe20000010000 */
[----:B------:R-:W-:Y:S06]  /*1140*/  BRA `(.L_x_6914) ;  /* 0x0000000000107947 */ /* 0x000fec0003800000 */
.L_x_6912:
[----:B-----5:R-:W-:Y:S01]  /*1150*/  IMAD.U32 R197, R180, 0x10000, RZ ;  /* 0x00010000b4c57824 */ /* 0x020fe200078e00ff */
[----:B------:R-:W-:-:S03]  /*1160*/  @P0 SHF.L.U32 R199, R184, 0x10, RZ ;  /* 0x00000010b8c70819 */ /* 0x000fc600000006ff */
[----:B------:R-:W-:-:S04]  /*1170*/  FADD.FTZ R0, R197, R0 ;  /* 0x00000000c5007221 */ /* 0x000fc80000010000 */
[----:B------:R-:W-:-:S07]  /*1180*/  @P0 FADD.FTZ R0, R199, R0 ;  /* 0x00000000c7000221 */ /* 0x000fce0000010000 */
.L_x_6914:
[----:B------:R-:W-:-:S04]  /*1190*/  F2FP.BF16.F32.PACK_AB R192, RZ, R0 ;  /* 0x00000000ffc0723e */ /* 0x000fc800000010ff */
[----:B------:R-:W-:-:S07]  /*11a0*/  PRMT R188, R192, 0x7610, R188 ;  /* 0x00007610c0bc7816 */ /* 0x000fce00000000bc */
.L_x_6915:
[----:B------:R-:W-:Y:S01]  /*11b0*/  IMAD.U32 R201, R201, 0x10000, RZ ;  /* 0x00010000c9c97824 */ /* 0x000fe200078e00ff */
[----:B------:R-:W-:Y:S06]  /*11c0*/  @P1 BRA `(.L_x_6916) ;  /* 0x0000000000241947 */ /* 0x000fec0003800000 */
[----:B------:R-:W-:-:S04]  /*11d0*/  ISETP.NE.U32.AND P2, PT, RZ, UR14, PT ;  /* 0x0000000eff007c0c */ /* 0x000fc8000bf45070 */
[----:B------:R-:W-:-:S13]  /*11e0*/  ISETP.NE.AND.EX P2, PT, RZ, UR15, PT, P2 ;  /* 0x0000000fff007c0c */ /* 0x000fda000bf45320 */
[----:B------:R-:W-:Y:S05]  /*11f0*/  @P2 BRA `(.L_x_6917) ;  /* 0x0000000000082947 */ /* 0x000fea0003800000 */
[----:B------:R-:W-:Y:S05]  /*1200*/  @P3 BRA `(.L_x_6918) ;  /* 0x00000000002c3947 */ /* 0x000fea0003800000 */
[----:B------:R-:W-:Y:S05]  /*1210*/  BRA `(.L_x_6919) ;  /* 0x0000000000307947 */ /* 0x000fea0003800000 */
.L_x_6917:
[----:B-----5:R-:W-:-:S04]  /*1220*/  PRMT R192, R184, 0x7632, R192 ;  /* 0x00007632b8c07816 */ /* 0x020fc800000000c0 */
[----:B------:R-:W-:-:S05]  /*1230*/  SHF.L.U32 R192, R192, 0x10, RZ ;  /* 0x00000010c0c07819 */ /* 0x000fca00000006ff */
[----:B------:R-:W-:Y:S01]  /*1240*/  FADD.FTZ R201, R192, R201 ;  /* 0x000000c9c0c97221 */ /* 0x000fe20000010000 */
[----:B------:R-:W-:Y:S06]  /*1250*/  BRA `(.L_x_6918) ;  /* 0x0000000000187947 */ /* 0x000fec0003800000 */
.L_x_6916:
[----:B-----5:R-:W-:Y:S02]  /*1260*/  PRMT R192, R180, 0x7632, R192 ;  /* 0x00007632b4c07816 */ /* 0x020fe400000000c0 */
[----:B------:R-:W-:-:S03]  /*1270*/  @P0 PRMT R197, R184, 0x7632, R197 ;  /* 0x00007632b8c50816 */ /* 0x000fc600000000c5 */
[----:B------:R-:W-:Y:S01]  /*1280*/  IMAD.U32 R192, R192, 0x10000, RZ ;  /* 0x00010000c0c07824 */ /* 0x000fe200078e00ff */
[----:B------:R-:W-:-:S03]  /*1290*/  @P0 SHF.L.U32 R198, R197, 0x10, RZ ;  /* 0x00000010c5c60819 */ /* 0x000fc600000006ff */
[----:B------:R-:W-:-:S04]  /*12a0*/  FADD.FTZ R201, R192, R201 ;  /* 0x000000c9c0c97221 */ /* 0x000fc80000010000 */
[----:B------:R-:W-:-:S07]  /*12b0*/  @P0 FADD.FTZ R201, R198, R201 ;  /* 0x000000c9c6c90221 */ /* 0x000fce0000010000 */
.L_x_6918:
[----:B------:R-:W-:-:S04]  /*12c0*/  F2FP.BF16.F32.PACK_AB R192, RZ, R201 ;  /* 0x000000c9ffc0723e */ /* 0x000fc800000010ff */
[----:B------:R-:W-:-:S07]  /*12d0*/  PRMT R188, R188, 0x5410, R192 ;  /* 0x00005410bcbc7816 */ /* 0x000fce00000000c0 */
.L_x_6919:
        /* <DEDUP_REMOVED lines=8> */
.L_x_6921:
[----:B-----5:R-:W-:-:S05]  /*1360*/  SHF.L.U32 R197, R185, 0x10, RZ ;  /* 0x00000010b9c57819 */ /* 0x020fca00000006ff */
[----:B------:R-:W-:Y:S01]  /*1370*/  FADD.FTZ R200, R197, R200 ;  /* 0x000000c8c5c87221 */ /* 0x000fe20000010000 */
[----:B------:R-:W-:Y:S06]  /*1380*/  BRA `(.L_x_6922) ;  /* 0x0000000000107947 */ /* 0x000fec0003800000 */
.L_x_6920:
[----:B-----5:R-:W-:Y:S01]  /*1390*/  IMAD.U32 R197, R181, 0x10000, RZ ;  /* 0x00010000b5c57824 */ /* 0x020fe200078e00ff */
[----:B------:R-:W-:-:S03]  /*13a0*/  @P0 SHF.L.U32 R199, R185, 0x10, RZ ;  /* 0x00000010b9c70819 */ /* 0x000fc600000006ff */
[----:B------:R-:W-:-:S04]  /*13b0*/  FADD.FTZ R200, R197, R200 ;  /* 0x000000c8c5c87221 */ /* 0x000fc80000010000 */
[----:B------:R-:W-:-:S07]  /*13c0*/  @P0 FADD.FTZ R200, R199, R200 ;  /* 0x000000c8c7c80221 */ /* 0x000fce0000010000 */
.L_x_6922:
[----:B------:R-:W-:-:S04]  /*13d0*/  F2FP.BF16.F32.PACK_AB R192, RZ, R200 ;  /* 0x000000c8ffc0723e */ /* 0x000fc800000010ff */
[----:B------:R-:W-:-:S07]  /*13e0*/  PRMT R189, R192, 0x7610, R189 ;  /* 0x00007610c0bd7816 */ /* 0x000fce00000000bd */
.L_x_6923:
[----:B------:R-:W-:Y:S01]  /*13f0*/  IMAD.U32 R203, R193, 0x10000, RZ ;  /* 0x00010000c1cb7824 */ /* 0x000fe200078e00ff */
[----:B------:R-:W-:Y:S06]  /*1400*/  @P1 BRA `(.L_x_6924) ;  /* 0x0000000000241947 */ /* 0x000fec0003800000 */
[----:B------:R-:W-:-:S04]  /*1410*/  ISETP.NE.U32.AND P2, PT, RZ, UR14, PT ;  /* 0x0000000eff007c0c */ /* 0x000fc8000bf45070 */
[----:B------:R-:W-:-:S13]  /*1420*/  ISETP.NE.AND.EX P2, PT, RZ, UR15, PT, P2 ;  /* 0x0000000fff007c0c */ /* 0x000fda000bf45320 */
[----:B------:R-:W-:Y:S05]  /*1430*/  @P2 BRA `(.L_x_6925) ;  /* 0x0000000000082947 */ /* 0x000fea0003800000 */
[----:B------:R-:W-:Y:S05]  /*1440*/  @P3 BRA `(.L_x_6926) ;  /* 0x00000000002c3947 */ /* 0x000fea0003800000 */
[----:B------:R-:W-:Y:S05]  /*1450*/  BRA `(.L_x_6927) ;  /* 0x0000000000307947 */ /* 0x000fea0003800000 */
.L_x_6925:
[----:B-----5:R-:W-:-:S04]  /*1460*/  PRMT R192, R185, 0x7632, R192 ;  /* 0x00007632b9c07816 */ /* 0x020fc800000000c0 */
[----:B------:R-:W-:-:S05]  /*1470*/  SHF.L.U32 R192, R192, 0x10, RZ ;  /* 0x00000010c0c07819 */ /* 0x000fca00000006ff */
[----:B------:R-:W-:Y:S01]  /*1480*/  FADD.FTZ R203, R192, R203 ;  /* 0x000000cbc0cb7221 */ /* 0x000fe20000010000 */
[----:B------:R-:W-:Y:S06]  /*1490*/  BRA `(.L_x_6926) ;  /* 0x0000000000187947 */ /* 0x000fec0003800000 */
.L_x_6924:
[----:B-----5:R-:W-:Y:S02]  /*14a0*/  PRMT R192, R181, 0x7632, R192 ;  /* 0x00007632b5c07816 */ /* 0x020fe400000000c0 */
[----:B------:R-:W-:-:S03]  /*14b0*/  @P0 PRMT R193, R185, 0x7632, R193 ;  /* 0x00007632b9c10816 */ /* 0x000fc600000000c1 */
[----:B------:R-:W-:Y:S01]  /*14c0*/  IMAD.U32 R192, R192, 0x10000, RZ ;  /* 0x00010000c0c07824 */ /* 0x000fe200078e00ff */
[----:B------:R-:W-:-:S03]  /*14d0*/  @P0 SHF.L.U32 R198, R193, 0x10, RZ ;  /* 0x00000010c1c60819 */ /* 0x000fc600000006ff */
[----:B------:R-:W-:-:S04]  /*14e0*/  FADD.FTZ R203, R192, R203 ;  /* 0x000000cbc0cb7221 */ /* 0x000fc80000010000 */
[----:B------:R-:W-:-:S07]  /*14f0*/  @P0 FADD.FTZ R203, R198, R203 ;  /* 0x000000cbc6cb0221 */ /* 0x000fce0000010000 */
.L_x_6926:
[----:B------:R-:W-:-:S04]  /*1500*/  F2FP.BF16.F32.PACK_AB R192, RZ, R203 ;  /* 0x000000cbffc0723e */ /* 0x000fc800000010ff */
[----:B------:R-:W-:-:S07]  /*1510*/  PRMT R189, R189, 0x5410, R192 ;  /* 0x00005410bdbd7816 */ /* 0x000fce00000000c0 */
.L_x_6927:
        /* <DEDUP_REMOVED lines=8> */
.L_x_6929:
[----:B-----5:R-:W-:-:S05]  /*15a0*/  SHF.L.U32 R193, R186, 0x10, RZ ;  /* 0x00000010bac17819 */ /* 0x020fca00000006ff */
[----:B------:R-:W-:Y:S01]  /*15b0*/  FADD.FTZ R204, R193, R204 ;  /* 0x000000ccc1cc7221 */ /* 0x000fe20000010000 */
[----:B------:R-:W-:Y:S06]  /*15c0*/  BRA `(.L_x_6930) ;  /* 0x0000000000107947 */ /* 0x000fec0003800000 */
.L_x_6928:
[----:B-----5:R-:W-:Y:S01]  /*15d0*/  IMAD.U32 R193, R182, 0x10000, RZ ;  /* 0x00010000b6c17824 */ /* 0x020fe200078e00ff */
[----:B------:R-:W-:-:S03]  /*15e0*/  @P0 SHF.L.U32 R197, R186, 0x10, RZ ;  /* 0x00000010bac50819 */ /* 0x000fc600000006ff */
[----:B------:R-:W-:-:S04]  /*15f0*/  FADD.FTZ R204, R193, R204 ;  /* 0x000000ccc1cc7221 */ /* 0x000fc80000010000 */
[----:B------:R-:W-:-:S07]  /*1600*/  @P0 FADD.FTZ R204, R197, R204 ;  /* 0x000000ccc5cc0221 */ /* 0x000fce0000010000 */
.L_x_6930:
[----:B------:R-:W-:-:S04]  /*1610*/  F2FP.BF16.F32.PACK_AB R192, RZ, R204 ;  /* 0x000000ccffc0723e */ /* 0x000fc800000010ff */
[----:B------:R-:W-:-:S07]  /*1620*/  PRMT R190, R192, 0x7610, R190 ;  /* 0x00007610c0be7816 */ /* 0x000fce00000000be */
.L_x_6931:
[----:B------:R-:W-:Y:S01]  /*1630*/  IMAD.U32 R213, R194, 0x10000, RZ ;  /* 0x00010000c2d57824 */ /* 0x000fe200078e00ff */
[----:B------:R-:W-:Y:S06]  /*1640*/  @P1 BRA `(.L_x_6932) ;  /* 0x0000000000241947 */ /* 0x000fec0003800000 */
[----:B------:R-:W-:-:S04]  /*1650*/  ISETP.NE.U32.AND P2, PT, RZ, UR14, PT ;  /* 0x0000000eff007c0c */ /* 0x000fc8000bf45070 */
[----:B------:R-:W-:-:S13]  /*1660*/  ISETP.NE.AND.EX P2, PT, RZ, UR15, PT, P2 ;  /* 0x0000000fff007c0c */ /* 0x000fda000bf45320 */
[----:B------:R-:W-:Y:S05]  /*1670*/  @P2 BRA `(.L_x_6933) ;  /* 0x0000000000082947 */ /* 0x000fea0003800000 */
[----:B------:R-:W-:Y:S05]  /*1680*/  @P3 BRA `(.L_x_6934) ;  /* 0x00000000002c3947 */ /* 0x000fea0003800000 */
[----:B------:R-:W-:Y:S05]  /*1690*/  BRA `(.L_x_6935) ;  /* 0x0000000000307947 */ /* 0x000fea0003800000 */
.L_x_6933:
[----:B-----5:R-:W-:-:S04]  /*16a0*/  PRMT R192, R186, 0x7632, R192 ;  /* 0x00007632bac07816 */ /* 0x020fc800000000c0 */
[----:B------:R-:W-:-:S05]  /*16b0*/  SHF.L.U32 R192, R192, 0x10, RZ ;  /* 0x00000010c0c07819 */ /* 0x000fca00000006ff */
[----:B------:R-:W-:Y:S01]  /*16c0*/  FADD.FTZ R213, R192, R213 ;  /* 0x000000d5c0d57221 */ /* 0x000fe20000010000 */
[----:B------:R-:W-:Y:S06]  /*16d0*/  BRA `(.L_x_6934) ;  /* 0x0000000000187947 */ /* 0x000fec0003800000 */
.L_x_6932:
[----:B-----5:R-:W-:Y:S02]  /*16e0*/  PRMT R192, R182, 0x7632, R192 ;  /* 0x00007632b6c07816 */ /* 0x020fe400000000c0 */
[----:B------:R-:W-:-:S03]  /*16f0*/  @P0 PRMT R193, R186, 0x7632, R193 ;  /* 0x00007632bac10816 */ /* 0x000fc600000000c1 */
[----:B------:R-:W-:Y:S01]  /*1700*/  IMAD.U32 R192, R192, 0x10000, RZ ;  /* 0x00010000c0c07824 */ /* 0x000fe200078e00ff */
[----:B------:R-:W-:-:S03]  /*1710*/  @P0 SHF.L.U32 R194, R193, 0x10, RZ ;  /* 0x00000010c1c20819 */ /* 0x000fc600000006ff */
[----:B------:R-:W-:-:S04]  /*1720*/  FADD.FTZ R213, R192, R213 ;  /* 0x000000d5c0d57221 */ /* 0x000fc80000010000 */
[----:B------:R-:W-:-:S07]  /*1730*/  @P0 FADD.FTZ R213, R194, R213 ;  /* 0x000000d5c2d50221 */ /* 0x000fce0000010000 */
.L_x_6934:
[----:B------:R-:W-:-:S04]  /*1740*/  F2FP.BF16.F32.PACK_AB R192, RZ, R213 ;  /* 0x000000d5ffc0723e */ /* 0x000fc800000010ff */
[----:B------:R-:W-:-:S07]  /*1750*/  PRMT R190, R190, 0x5410, R192 ;  /* 0x00005410bebe7816 */ /* 0x000fce00000000c0 */
.L_x_6935:
        /* <DEDUP_REMOVED lines=8> */
.L_x_6937:
[----:B-----5:R-:W-:-:S05]  /*17e0*/  SHF.L.U32 R193, R187, 0x10, RZ ;  /* 0x00000010bbc17819 */ /* 0x020fca00000006ff */
[----:B------:R-:W-:Y:S01]  /*17f0*/  FADD.FTZ R214, R193, R214 ;  /* 0x000000d6c1d67221 */ /* 0x000fe20000010000 */
[----:B------:R-:W-:Y:S06]  /*1800*/  BRA `(.L_x_6938) ;  /* 0x0000000000107947 */ /* 0x000fec0003800000 */
.L_x_6936:
[----:B-----5:R-:W-:Y:S01]  /*1810*/  IMAD.U32 R193, R183, 0x10000, RZ ;  /* 0x00010000b7c17824 */ /* 0x020fe200078e00ff */
[----:B------:R-:W-:-:S03]  /*1820*/  @P0 SHF.L.U32 R197, R187, 0x10, RZ ;  /* 0x00000010bbc50819 */ /* 0x000fc600000006ff */
[----:B------:R-:W-:-:S04]  /*1830*/  FADD.FTZ R214, R193, R214 ;  /* 0x000000d6c1d67221 */ /* 0x000fc80000010000 */
[----:B------:R-:W-:-:S07]  /*1840*/  @P0 FADD.FTZ R214, R197, R214 ;  /* 0x000000d6c5d60221 */ /* 0x000fce0000010000 */
.L_x_6938:
[----:B------:R-:W-:-:S04]  /*1850*/  F2FP.BF16.F32.PACK_AB R192, RZ, R214 ;  /* 0x000000d6ffc0723e */ /* 0x000fc800000010ff */
[----:B------:R-:W-:-:S07]  /*1860*/  PRMT R191, R192, 0x7610, R191 ;  /* 0x00007610c0bf7816 */ /* 0x000fce00000000bf */
.L_x_6939:
[----:B------:R-:W-:Y:S01]  /*1870*/  IMAD.U32 R224, R195, 0x10000, RZ ;  /* 0x00010000c3e07824 */ /* 0x000fe200078e00ff */
[----:B------:R-:W-:Y:S06]  /*1880*/  @P1 BRA `(.L_x_6940) ;  /* 0x0000000000241947 */ /* 0x000fec0003800000 */
[----:B------:R-:W-:-:S04]  /*1890*/  ISETP.NE.U32.AND P0, PT, RZ, UR14, PT ;  /* 0x0000000eff007c0c */ /* 0x000fc8000bf05070 */
[----:B------:R-:W-:-:S13]  /*18a0*/  ISETP.NE.AND.EX P0, PT, RZ, UR15, PT, P0 ;  /* 0x0000000fff007c0c */ /* 0x000fda000bf05300 */
[----:B------:R-:W-:Y:S05]  /*18b0*/  @P0 BRA `(.L_x_6941) ;  /* 0x0000000000080947 */ /* 0x000fea0003800000 */
[----:B------:R-:W-:Y:S05]  /*18c0*/  @P3 BRA `(.L_x_6942) ;  /* 0x00000000002c3947 */ /* 0x000fea0003800000 */
[----:B------:R-:W-:Y:S05]  /*18d0*/  BRA `(.L_x_6943) ;  /* 0x0000000000307947 */ /* 0x000fea0003800000 */
.L_x_6941:
[----:B-----5:R-:W-:-:S04]  /*18e0*/  PRMT R192, R187, 0x7632, R192 ;  /* 0x00007632bbc07816 */ /* 0x020fc800000000c0 */
[----:B------:R-:W-:-:S05]  /*18f0*/  SHF.L.U32 R193, R192, 0x10, RZ ;  /* 0x00000010c0c17819 */ /* 0x000fca00000006ff */
[----:B------:R-:W-:Y:S01]  /*1900*/  FADD.FTZ R224, R193, R224 ;  /* 0x000000e0c1e07221 */ /* 0x000fe20000010000 */
[----:B------:R-:W-:Y:S06]  /*1910*/  BRA `(.L_x_6942) ;  /* 0x0000000000187947 */ /* 0x000fec0003800000 */
.L_x_6940:
[----:B-----5:R-:W-:Y:S02]  /*1920*/  PRMT R192, R183, 0x7632, R192 ;  /* 0x00007632b7c07816 */ /* 0x020fe400000000c0 */
[----:B------:R-:W-:-:S03]  /*1930*/  @P0 PRMT R194, R187, 0x7632, R194 ;  /* 0x00007632bbc20816 */ /* 0x000fc600000000c2 */
[----:B------:R-:W-:Y:S01]  /*1940*/  IMAD.U32 R193, R192, 0x10000, RZ ;  /* 0x00010000c0c17824 */ /* 0x000fe200078e00ff */
[----:B------:R-:W-:-:S03]  /*1950*/  @P0 SHF.L.U32 R195, R194, 0x10, RZ ;  /* 0x00000010c2c30819 */ /* 0x000fc600000006ff */
[----:B------:R-:W-:-:S04]  /*1960*/  FADD.FTZ R224, R193, R224 ;  /* 0x000000e0c1e07221 */ /* 0x000fc80000010000 */
[----:B------:R-:W-:-:S07]  /*1970*/  @P0 FADD.FTZ R224, R195, R224 ;  /* 0x000000e0c3e00221 */ /* 0x000fce0000010000 */
.L_x_6942:
[----:B------:R-:W-:-:S04]  /*1980*/  F2FP.BF16.F32.PACK_AB R192, RZ, R224 ;  /* 0x000000e0ffc0723e */ /* 0x000fc800000010ff */
[----:B------:R-:W-:-:S07]  /*1990*/  PRMT R191, R191, 0x5410, R192 ;  /* 0x00005410bfbf7816 */ /* 0x000fce00000000c0 */
.L_x_6943:
[----:B------:R-:W0:Y:S01]  /*19a0*/  @P3 LDC.64 R192, c[0x0][0x238] ;  /* 0x00008e00ffc03b82 */ /* 0x000e220000000a00 */
[C---:B------:R-:W-:Y:S01]  /*19b0*/  VIADD R197, R223.reuse, 0x80 ;  /* 0x00000080dfc57836 */ /* 0x040fe20000000000 */
[----:B0-----:R-:W-:-:S04]  /*19c0*/  @P3 LEA R192, P0, R223, R192, 0x4 ;  /* 0x000000c0dfc03211 */ /* 0x001fc800078020ff */
[----:B------:R-:W-:-:S05]  /*19d0*/  @P3 LEA.HI.X R193, R223, R193, RZ, 0x4, P0 ;  /* 0x000000c1dfc13211 */ /* 0x000fca00000f24ff */
[----:B------:R2:W-:Y:S04]  /*19e0*/  @P3 STG.E.128 desc[UR6][R192.64], R188 ;  /* 0x000000bcc0003986 */ /* 0x0005e8000c101d06 */
.L_x_6911:
[----:B------:R-:W-:Y:S05]  /*19f0*/  BSYNC B0 ;  /* 0x0000000000007941 */ /* 0x000fea0003800000 */
.L_x_6910:
[----:B------:R-:W-:Y:S01]  /*1a00*/  ISETP.GE.U32.AND P0, PT, R7, 0x100, PT ;  /* 0x000001000700780c */ /* 0x000fe20003f06070 */
[----:B------:R-:W-:-:S12]  /*1a10*/  BSSY B0, `(.L_x_6944) ;  /* 0x00000a6000007945 */ /* 0x000fd80003800000 */
[----:B------:R-:W-:Y:S05]  /*1a20*/  @!P0 BRA `(.L_x_6945) ;  /* 0x0000000800908947 */ /* 0x000fea0003800000 */
[----:B------:R-:W-:-:S04]  /*1a30*/  ISETP.NE.U32.AND P1, PT, RZ, UR12, PT ;  /* 0x0000000cff007c0c */ /* 0x000fc8000bf25070 */
[----:B------:R-:W-:-:S13]  /*1a40*/  ISETP.NE.AND.EX P1, PT, RZ, UR13, PT, P1 ;  /* 0x0000000dff007c0c */ /* 0x000fda000bf25310 */
[----:B--2---:R-:W-:-:S04]  /*1a50*/  @P1 LEA R192, P0, R197, UR12, 0x4 ;  /* 0x0000000cc5c01c11 */ /* 0x004fc8000f8020ff */
[----:B------:R-:W-:Y:S02]  /*1a60*/  @P1 LEA.HI.X R193, R197, UR13, RZ, 0x4, P0 ;  /* 0x0000000dc5c11c11 */ /* 0x000fe400080f24ff */
[----:B------:R-:W-:-:S03]  /*1a70*/  ISETP.NE.U32.AND P0, PT, RZ, UR14, PT ;  /* 0x0000000eff007c0c */ /* 0x000fc6000bf05070 */
[----:B-----5:R2:W5:Y:S01]  /*1a80*/  @P1 LDG.E.128 R180, desc[UR6][R192.64] ;  /* 0x00000006c0b41981 */ /* 0x020562000c1e1d00 */
[----:B------:R-:W-:Y:S01]  /*1a90*/  ISETP.NE.AND.EX P0, PT, RZ, UR15, PT, P0 ;  /* 0x0000000fff007c0c */ /* 0x000fe2000bf05300 */
[----:B--2---:R-:W2:-:S12]  /*1aa0*/  LDC.64 R192, c[0x0][0x220] ;  /* 0x00008800ffc07b82 */ /* 0x004e980000000a00 */
[----:B------:R-:W-:-:S04]  /*1ab0*/  @P0 LEA R18, P2, R197, UR14, 0x4 ;  /* 0x0000000ec5120c11 */ /* 0x000fc8000f8420ff */
[----:B------:R-:W-:-:S05]  /*1ac0*/  @P0 LEA.HI.X R19, R197, UR15, RZ, 0x4, P2 ;  /* 0x0000000fc5130c11 */ /* 0x000fca00090f24ff */
[----:B------:R3:W5:Y:S01]  /*1ad0*/  @P0 LDG.E.128 R184, desc[UR6][R18.64] ;  /* 0x0000000612b80981 */ /* 0x000762000c1e1d00 */
[----:B--2---:R-:W-:-:S06]  /*1ae0*/  IMAD.WIDE.U32 R192, R197, 0x10, R192 ;  /* 0x00000010c5c07825 */ /* 0x004fcc00078e00c0 */
[----:B------:R-:W2:Y:S01]  /*1af0*/  LDG.E.128 R192, desc[UR6][R192.64] ;  /* 0x00000006c0c07981 */ /* 0x000ea2000c1e1d00 */
[----:B------:R-:W-:-:S04]  /*1b00*/  ISETP.NE.U32.AND P1, PT, RZ, UR12, PT ;  /* 0x0000000cff007c0c */ /* 0x000fc8000bf25070 */
[----:B------:R-:W-:Y:S02]  /*1b10*/  ISETP.NE.AND.EX P1, PT, RZ, UR13, PT, P1 ;  /* 0x0000000dff007c0c */ /* 0x000fe4000bf25310 */
[C---:B--2---:R-:W-:Y:S02]  /*1b20*/  SHF.L.U32 R9, R192.reuse, 0x10, RZ ;  /* 0x00000010c0097819 */ /* 0x044fe400000006ff */
[----:B------:R-:W-:-:S09]  /*1b30*/  PRMT R198, R192, 0x7632, R198 ;  /* 0x00007632c0c67816 */ /* 0x000fd200000000c6 */
[----:B---3--:R-:W-:Y:S05]  /*1b40*/  @P1 BRA `(.L_x_6946) ;  /* 0x0000000000201947 */ /* 0x008fea0003800000 */
[----:B------:R-:W-:-:S04]  /*1b50*/  ISETP.NE.U32.AND P2, PT, RZ, UR14, PT ;  /* 0x0000000eff007c0c */ /* 0x000fc8000bf45070 */
[----:B------:R-:W-:-:S13]  /*1b60*/  ISETP.NE.AND.EX P2, PT, RZ, UR15, PT, P2 ;  /* 0x0000000fff007c0c */ /* 0x000fda000bf45320 */
[----:B------:R-:W-:Y:S05]  /*1b70*/  @P2 BRA `(.L_x_6947) ;  /* 0x0000000000082947 */ /* 0x000fea0003800000 */
[----:B------:R-:W-:Y:S05]  /*1b80*/  @P3 BRA `(.L_x_6948) ;  /* 0x0000000000203947 */ /* 0x000fea0003800000 */
[----:B------:R-:W-:Y:S05]  /*1b90*/  BRA `(.L_x_6949) ;  /* 0x0000000000247947 */ /* 0x000fea0003800000 */
.L_x_6947:
[----:B-----5:R-:W-:-:S04]  /*1ba0*/  IMAD.U32 R18, R184, 0x10000, RZ ;  /* 0x00010000b8127824 */ /* 0x020fc800078e00ff */
[----:B------:R-:W-:Y:S01]  /*1bb0*/  FADD.FTZ R9, R18, R9 ;  /* 0x0000000912097221 */ /* 0x000fe20000010000 */
[----:B------:R-:W-:Y:S06]  /*1bc0*/  BRA `(.L_x_6948) ;  /* 0x0000000000107947 */ /* 0x000fec0003800000 */
.L_x_6946:
[----:B-----5:R-:W-:Y:S01]  /*1bd0*/  SHF.L.U32 R18, R180, 0x10, RZ ;  /* 0x00000010b4127819 */ /* 0x020fe200000006ff */
[----:B------:R-:W-:-:S04]  /*1be0*/  @P0 IMAD.U32 R192, R184, 0x10000, RZ ;  /* 0x00010000b8c00824 */ /* 0x000fc800078e00ff */
[----:B------:R-:W-:-:S04]  /*1bf0*/  FADD.FTZ R9, R18, R9 ;  /* 0x0000000912097221 */ /* 0x000fc80000010000 */
[----:B------:R-:W-:-:S07]  /*1c00*/  @P0 FADD.FTZ R9, R192, R9 ;  /* 0x00000009c0090221 */ /* 0x000fce0000010000 */
.L_x_6948:
[----:B------:R-:W-:-:S04]  /*1c10*/  F2FP.BF16.F32.PACK_AB R18, RZ, R9 ;  /* 0x00000009ff12723e */ /* 0x000fc800000010ff */
[----:B------:R-:W-:-:S07]  /*1c20*/  PRMT R188, R18, 0x7610, R188 ;  /* 0x0000761012bc7816 */ /* 0x000fce00000000bc */
.L_x_6949:
[----:B------:R-:W-:Y:S01]  /*1c30*/  SHF.L.U32 R19, R198, 0x10, RZ ;  /* 0x00000010c6137819 */ /* 0x000fe200000006ff */
[----:B------:R-:W-:Y:S06]  /*1c40*/  @P1 BRA `(.L_x_6950) ;  /* 0x0000000000241947 */ /* 0x000fec0003800000 */
[----:B------:R-:W-:-:S04]  /*1c50*/  ISETP.NE.U32.AND P2, PT, RZ, UR14, PT ;  /* 0x0000000eff007c0c */ /* 0x000fc8000bf45070 */
[----:B------:R-:W-:-:S13]  /*1c60*/  ISETP.NE.AND.EX P2, PT, RZ, UR15, PT, P2 ;  /* 0x0000000fff007c0c */ /* 0x000fda000bf45320 */
[----:B------:R-:W-:Y:S05]  /*1c70*/  @P2 BRA `(.L_x_6951) ;  /* 0x0000000000082947 */ /* 0x000fea0003800000 */
[----:B------:R-:W-:Y:S05]  /*1c80*/  @P3 BRA `(.L_x_6952) ;  /* 0x00000000002c3947 */ /* 0x000fea0003800000 */
[----:B------:R-:W-:Y:S05]  /*1c90*/  BRA `(.L_x_6953) ;  /* 0x0000000000307947 */ /* 0x000fea0003800000 */
.L_x_6951:
[----:B-----5:R-:W-:-:S05]  /*1ca0*/  PRMT R18, R184, 0x7632, R18 ;  /* 0x00007632b8127816 */ /* 0x020fca0000000012 */
[----:B------:R-:W-:-:S04]  /*1cb0*/  IMAD.U32 R18, R18, 0x10000, RZ ;  /* 0x0001000012127824 */ /* 0x000fc800078e00ff */
[----:B------:R-:W-:Y:S01]  /*1cc0*/  FADD.FTZ R19, R18, R19 ;  /* 0x0000001312137221 */ /* 0x000fe20000010000 */
[----:B------:R-:W-:Y:S06]  /*1cd0*/  BRA `(.L_x_6952) ;  /* 0x0000000000187947 */ /* 0x000fec0003800000 */
.L_x_6950:
[----:B-----5:R-:W-:Y:S02]  /*1ce0*/  PRMT R18, R180, 0x7632, R18 ;  /* 0x00007632b4127816 */ /* 0x020fe40000000012 */
[----:B------:R-:W-:Y:S02]  /*1cf0*/  @P0 PRMT R192, R184, 0x7632, R192 ;  /* 0x00007632b8c00816 */ /* 0x000fe400000000c0 */
[----:B------:R-:W-:-:S03]  /*1d00*/  SHF.L.U32 R18, R18, 0x10, RZ ;  /* 0x0000001012127819 */ /* 0x000fc600000006ff */
[----:B------:R-:W-:Y:S02]  /*1d10*/  @P0 IMAD.U32 R192, R192, 0x10000, RZ ;  /* 0x00010000c0c00824 */ /* 0x000fe400078e00ff */
[----:B------:R-:W-:-:S04]  /*1d20*/  FADD.FTZ R19, R18, R19 ;  /* 0x0000001312137221 */ /* 0x000fc80000010000 */
[----:B------:R-:W-:-:S07]  /*1d30*/  @P0 FADD.FTZ R19, R192, R19 ;  /* 0x00000013c0130221 */ /* 0x000fce0000010000 */
.L_x_6952:
[----:B------:R-:W-:-:S04]  /*1d40*/  F2FP.BF16.F32.PACK_AB R18, RZ, R19 ;  /* 0x00000013ff12723e */ /* 0x000fc800000010ff */
[----:B------:R-:W-:-:S07]  /*1d50*/  PRMT R188, R188, 0x5410, R18 ;  /* 0x00005410bcbc7816 */ /* 0x000fce0000000012 */
.L_x_6953:
        /* <DEDUP_REMOVED lines=8> */
.L_x_6955:
[----:B-----5:R-:W-:-:S04]  /*1de0*/  IMAD.U32 R199, R185, 0x10000, RZ ;  /* 0x00010000b9c77824 */ /* 0x020fc800078e00ff */
[----:B------:R-:W-:Y:S01]  /*1df0*/  FADD.FTZ R18, R199, R18 ;  /* 0x00000012c7127221 */ /* 0x000fe20000010000 */
[----:B------:R-:W-:Y:S06]  /*1e00*/  BRA `(.L_x_6956) ;  /* 0x0000000000107947 */ /* 0x000fec0003800000 */
.L_x_6954:
[----:B-----5:R-:W-:Y:S01]  /*1e10*/  SHF.L.U32 R199, R181, 0x10, RZ ;  /* 0x00000010b5c77819 */ /* 0x020fe200000006ff */
[----:B------:R-:W-:-:S04]  /*1e20*/  @P0 IMAD.U32 R205, R185, 0x10000, RZ ;  /* 0x00010000b9cd0824 */ /* 0x000fc800078e00ff */
[----:B------:R-:W-:-:S04]  /*1e30*/  FADD.FTZ R18, R199, R18 ;  /* 0x00000012c7127221 */ /* 0x000fc80000010000 */
[----:B------:R-:W-:-:S07]  /*1e40*/  @P0 FADD.FTZ R18, R205, R18 ;  /* 0x00000012cd120221 */ /* 0x000fce0000010000 */
.L_x_6956:
[----:B------:R-:W-:-:S04]  /*1e50*/  F2FP.BF16.F32.PACK_AB R192, RZ, R18 ;  /* 0x00000012ffc0723e */ /* 0x000fc800000010ff */
[----:B------:R-:W-:-:S07]  /*1e60*/  PRMT R189, R192, 0x7610, R189 ;  /* 0x00007610c0bd7816 */ /* 0x000fce00000000bd */
.L_x_6957:
[----:B------:R-:W-:Y:S01]  /*1e70*/  SHF.L.U32 R205, R193, 0x10, RZ ;  /* 0x00000010c1cd7819 */ /* 0x000fe200000006ff */
[----:B------:R-:W-:Y:S06]  /*1e80*/  @P1 BRA `(.L_x_6958) ;  /* 0x0000000000241947 */ /* 0x000fec0003800000 */
[----:B------:R-:W-:-:S04]  /*1e90*/  ISETP.NE.U32.AND P2, PT, RZ, UR14, PT ;  /* 0x0000000eff007c0c */ /* 0x000fc8000bf45070 */
[----:B------:R-:W-:-:S13]  /*1ea0*/  ISETP.NE.AND.EX P2, PT, RZ, UR15, PT, P2 ;  /* 0x0000000fff007c0c */ /* 0x000fda000bf45320 */
[----:B------:R-:W-:Y:S05]  /*1eb0*/  @P2 BRA `(.L_x_6959) ;  /* 0x0000000000082947 */ /* 0x000fea0003800000 */
[----:B------:R-:W-:Y:S05]  /*1ec0*/  @P3 BRA `(.L_x_6960) ;  /* 0x00000000002c3947 */ /* 0x000fea0003800000 */
[----:B------:R-:W-:Y:S05]  /*1ed0*/  BRA `(.L_x_6961) ;  /* 0x0000000000307947 */ /* 0x000fea0003800000 */
.L_x_6959:
[----:B-----5:R-:W-:-:S05]  /*1ee0*/  PRMT R192, R185, 0x7632, R192 ;  /* 0x00007632b9c07816 */ /* 0x020fca00000000c0 */
[----:B------:R-:W-:-:S04]  /*1ef0*/  IMAD.U32 R192, R192, 0x10000, RZ ;  /* 0x00010000c0c07824 */ /* 0x000fc800078e00ff */
[----:B------:R-:W-:Y:S01]  /*1f00*/  FADD.FTZ R205, R192, R205 ;  /* 0x000000cdc0cd7221 */ /* 0x000fe20000010000 */
[----:B------:R-:W-:Y:S06]  /*1f10*/  BRA `(.L_x_6960) ;  /* 0x0000000000187947 */ /* 0x000fec0003800000 */
.L_x_6958:
[----:B-----5:R-:W-:Y:S02]  /*1f20*/  PRMT R192, R181, 0x7632, R192 ;  /* 0x00007632b5c07816 */ /* 0x020fe400000000c0 */
[----:B------:R-:W-:Y:S02]  /*1f30*/  @P0 PRMT R193, R185, 0x7632, R193 ;  /* 0x00007632b9c10816 */ /* 0x000fe400000000c1 */
[----:B------:R-:W-:-:S03]  /*1f40*/  SHF.L.U32 R192, R192, 0x10, RZ ;  /* 0x00000010c0c07819 */ /* 0x000fc600000006ff */
[----:B------:R-:W-:Y:S02]  /*1f50*/  @P0 IMAD.U32 R198, R193, 0x10000, RZ ;  /* 0x00010000c1c60824 */ /* 0x000fe400078e00ff */
[----:B------:R-:W-:-:S04]  /*1f60*/  FADD.FTZ R205, R192, R205 ;  /* 0x000000cdc0cd7221 */ /* 0x000fc80000010000 */
[----:B------:R-:W-:-:S07]  /*1f70*/  @P0 FADD.FTZ R205, R198, R205 ;  /* 0x000000cdc6cd0221 */ /* 0x000fce0000010000 */
.L_x_6960:
[----:B------:R-:W-:-:S04]  /*1f80*/  F2FP.BF16.F32.PACK_AB R192, RZ, R205 ;  /* 0x000000cdffc0723e */ /* 0x000fc800000010ff */
[----:B------:R-:W-:-:S07]  /*1f90*/  PRMT R189, R189, 0x5410, R192 ;  /* 0x00005410bdbd7816 */ /* 0x000fce00000000c0 */
.L_x_6961:
        /* <DEDUP_REMOVED lines=8> */
.L_x_6963:
[----:B-----5:R-:W-:-:S04]  /*2020*/  IMAD.U32 R193, R186, 0x10000, RZ ;  /* 0x00010000bac17824 */ /* 0x020fc800078e00ff */
[----:B------:R-:W-:Y:S01]  /*2030*/  FADD.FTZ R206, R193, R206 ;  /* 0x000000cec1ce7221 */ /* 0x000fe20000010000 */
[----:B------:R-:W-:Y:S06]  /*2040*/  BRA `(.L_x_6964) ;  /* 0x0000000000107947 */ /* 0x000fec0003800000 */
.L_x_6962:
[----:B-----5:R-:W-:Y:S01]  /*2050*/  SHF.L.U32 R193, R182, 0x10, RZ ;  /* 0x00000010b6c17819 */ /* 0x020fe200000006ff */
[----:B------:R-:W-:-:S04]  /*2060*/  @P0 IMAD.U32 R199, R186, 0x10000, RZ ;  /* 0x00010000bac70824 */ /* 0x000fc800078e00ff */
[----:B------:R-:W-:-:S04]  /*2070*/  FADD.FTZ R206, R193, R206 ;  /* 0x000000cec1ce7221 */ /* 0x000fc80000010000 */
[----:B------:R-:W-:-:S07]  /*2080*/  @P0 FADD.FTZ R206, R199, R206 ;  /* 0x000000cec7ce0221 */ /* 0x000fce0000010000 */
.L_x_6964:
[----:B------:R-:W-:-:S04]  /*2090*/  F2FP.BF16.F32.PACK_AB R192, RZ, R206 ;  /* 0x000000ceffc0723e */ /* 0x000fc800000010ff */
[----:B------:R-:W-:-:S07]  /*20a0*/  PRMT R190, R192, 0x7610, R190 ;  /* 0x00007610c0be7816 */ /* 0x000fce00000000be */
.L_x_6965:
[----:B------:R-:W-:Y:S01]  /*20b0*/  SHF.L.U32 R215, R194, 0x10, RZ ;  /* 0x00000010c2d77819 */ /* 0x000fe200000006ff */
[----:B------:R-:W-:Y:S06]  /*20c0*/  @P1 BRA `(.L_x_6966) ;  /* 0x0000000000241947 */ /* 0x000fec0003800000 */
[----:B------:R-:W-:-:S04]  /*20d0*/  ISETP.NE.U32.AND P2, PT, RZ, UR14, PT ;  /* 0x0000000eff007c0c */ /* 0x000fc8000bf45070 */
[----:B------:R-:W-:-:S13]  /*20e0*/  ISETP.NE.AND.EX P2, PT, RZ, UR15, PT, P2 ;  /* 0x0000000fff007c0c */ /* 0x000fda000bf45320 */
[----:B------:R-:W-:Y:S05]  /*20f0*/  @P2 BRA `(.L_x_6967) ;  /* 0x0000000000082947 */ /* 0x000fea0003800000 */
[----:B------:R-:W-:Y:S05]  /*2100*/  @P3 BRA `(.L_x_6968) ;  /* 0x00000000002c3947 */ /* 0x000fea0003800000 */
[----:B------:R-:W-:Y:S05]  /*2110*/  BRA `(.L_x_6969) ;  /* 0x0000000000307947 */ /* 0x000fea0003800000 */
.L_x_6967:
[----:B-----5:R-:W-:-:S05]  /*2120*/  PRMT R192, R186, 0x7632, R192 ;  /* 0x00007632bac07816 */ /* 0x020fca00000000c0 */
[----:B------:R-:W-:-:S04]  /*2130*/  IMAD.U32 R192, R192, 0x10000, RZ ;  /* 0x00010000c0c07824 */ /* 0x000fc800078e00ff */
[----:B------:R-:W-:Y:S01]  /*2140*/  FADD.FTZ R215, R192, R215 ;  /* 0x000000d7c0d77221 */ /* 0x000fe20000010000 */
[----:B------:R-:W-:Y:S06]  /*2150*/  BRA `(.L_x_6968) ;  /* 0x0000000000187947 */ /* 0x000fec0003800000 */
.L_x_6966:
[----:B-----5:R-:W-:Y:S02]  /*2160*/  PRMT R192, R182, 0x7632, R192 ;  /* 0x00007632b6c07816 */ /* 0x020fe400000000c0 */
[----:B------:R-:W-:Y:S02]  /*2170*/  @P0 PRMT R193, R186, 0x7632, R193 ;  /* 0x00007632bac10816 */ /* 0x000fe400000000c1 */
[----:B------:R-:W-:-:S03]  /*2180*/  SHF.L.U32 R192, R192, 0x10, RZ ;  /* 0x00000010c0c07819 */ /* 0x000fc600000006ff */
[----:B------:R-:W-:Y:S02]  /*2190*/  @P0 IMAD.U32 R194, R193, 0x10000, RZ ;  /* 0x00010000c1c20824 */ /* 0x000fe400078e00ff */
[----:B------:R-:W-:-:S04]  /*21a0*/  FADD.FTZ R215, R192, R215 ;  /* 0x000000d7c0d77221 */ /* 0x000fc80000010000 */
[----:B------:R-:W-:-:S07]  /*21b0*/  @P0 FADD.FTZ R215, R194, R215 ;  /* 0x000000d7c2d70221 */ /* 0x000fce0000010000 */
.L_x_6968:
[----:B------:R-:W-:-:S04]  /*21c0*/  F2FP.BF16.F32.PACK_AB R192, RZ, R215 ;  /* 0x000000d7ffc0723e */ /* 0x000fc800000010ff */
[----:B------:R-:W-:-:S07]  /*21d0*/  PRMT R190, R190, 0x5410, R192 ;  /* 0x00005410bebe7816 */ /* 0x000fce00000000c0 */
.L_x_6969:
        /* <DEDUP_REMOVED lines=8> */
.L_x_6971:
[----:B-----5:R-:W-:-:S04]  /*2260*/  IMAD.U32 R193, R187, 0x10000, RZ ;  /* 0x00010000bbc17824 */ /* 0x020fc800078e00ff */
[----:B------:R-:W-:Y:S01]  /*2270*/  FADD.FTZ R216, R193, R216 ;  /* 0x000000d8c1d87221 */ /* 0x000fe20000010000 */
[----:B------:R-:W-:Y:S06]  /*2280*/  BRA `(.L_x_6972) ;  /* 0x0000000000107947 */ /* 0x000fec0003800000 */
.L_x_6970:
[----:B-----5:R-:W-:Y:S01]  /*2290*/  SHF.L.U32 R193, R183, 0x10, RZ ;  /* 0x00000010b7c17819 */ /* 0x020fe200000006ff */
[----:B------:R-:W-:-:S04]  /*22a0*/  @P0 IMAD.U32 R199, R187, 0x10000, RZ ;  /* 0x00010000bbc70824 */ /* 0x000fc800078e00ff */
[----:B------:R-:W-:-:S04]  /*22b0*/  FADD.FTZ R216, R193, R216 ;  /* 0x000000d8c1d87221 */ /* 0x000fc80000010000 */
[----:B------:R-:W-:-:S07]  /*22c0*/  @P0 FADD.FTZ R216, R199, R216 ;  /* 0x000000d8c7d80221 */ /* 0x000fce0000010000 */
.L_x_6972:
[----:B------:R-:W-:-:S04]  /*22d0*/  F2FP.BF16.F32.PACK_AB R192, RZ, R216 ;  /* 0x000000d8ffc0723e */ /* 0x000fc800000010ff */
[----:B------:R-:W-:-:S07]  /*22e0*/  PRMT R191, R192, 0x7610, R191 ;  /* 0x00007610c0bf7816 */ /* 0x000fce00000000bf */
.L_x_6973:
[----:B------:R-:W-:Y:S01]  /*22f0*/  SHF.L.U32 R225, R195, 0x10, RZ ;  /* 0x00000010c3e17819 */ /* 0x000fe200000006ff */
[----:B------:R-:W-:Y:S06]  /*2300*/  @P1 BRA `(.L_x_6974) ;  /* 0x0000000000241947 */ /* 0x000fec0003800000 */
[----:B------:R-:W-:-:S04]  /*2310*/  ISETP.NE.U32.AND P0, PT, RZ, UR14, PT ;  /* 0x0000000eff007c0c */ /* 0x000fc8000bf05070 */
[----:B------:R-:W-:-:S13]  /*2320*/  ISETP.NE.AND.EX P0, PT, RZ, UR15, PT, P0 ;  /* 0x0000000fff007c0c */ /* 0x000fda000bf05300 */
[----:B------:R-:W-:Y:S05]  /*2330*/  @P0 BRA `(.L_x_6975) ;  /* 0x0000000000080947 */ /* 0x000fea0003800000 */
[----:B------:R-:W-:Y:S05]  /*2340*/  @P3 BRA `(.L_x_6976) ;  /* 0x00000000002c3947 */ /* 0x000fea0003800000 */
[----:B------:R-:W-:Y:S05]  /*2350*/  BRA `(.L_x_6977) ;  /* 0x0000000000307947 */ /* 0x000fea0003800000 */
.L_x_6975:
[----:B-----5:R-:W-:-:S05]  /*2360*/  PRMT R192, R187, 0x7632, R192 ;  /* 0x00007632bbc07816 */ /* 0x020fca00000000c0 */
[----:B------:R-:W-:-:S04]  /*2370*/  IMAD.U32 R192, R192, 0x10000, RZ ;  /* 0x00010000c0c07824 */ /* 0x000fc800078e00ff */
[----:B------:R-:W-:Y:S01]  /*2380*/  FADD.FTZ R225, R192, R225 ;  /* 0x000000e1c0e17221 */ /* 0x000fe20000010000 */
[----:B------:R-:W-:Y:S06]  /*2390*/  BRA `(.L_x_6976) ;  /* 0x0000000000187947 */ /* 0x000fec0003800000 */
.L_x_6974:
[----:B-----5:R-:W-:Y:S02]  /*23a0*/  PRMT R192, R183, 0x7632, R192 ;  /* 0x00007632b7c07816 */ /* 0x020fe400000000c0 */
[----:B------:R-:W-:Y:S02]  /*23b0*/  @P0 PRMT R193, R187, 0x7632, R193 ;  /* 0x00007632bbc10816 */ /* 0x000fe400000000c1 */
[----:B------:R-:W-:-:S03]  /*23c0*/  SHF.L.U32 R192, R192, 0x10, RZ ;  /* 0x00000010c0c07819 */ /* 0x000fc600000006ff */
[----:B------:R-:W-:Y:S02]  /*23d0*/  @P0 IMAD.U32 R194, R193, 0x10000, RZ ;  /* 0x00010000c1c20824 */ /* 0x000fe400078e00ff */
[----:B------:R-:W-:-:S04]  /*23e0*/  FADD.FTZ R225, R192, R225 ;  /* 0x000000e1c0e17221 */ /* 0x000fc80000010000 */
[----:B------:R-:W-:-:S07]  /*23f0*/  @P0 FADD.FTZ R225, R194, R225 ;  /* 0x000000e1c2e10221 */ /* 0x000fce0000010000 */
.L_x_6976:
[----:B------:R-:W-:-:S04]  /*2400*/  F2FP.BF16.F32.PACK_AB R192, RZ, R225 ;  /* 0x000000e1ffc0723e */ /* 0x000fc800000010ff */
[----:B------:R-:W-:-:S07]  /*2410*/  PRMT R191, R191, 0x5410, R192 ;  /* 0x00005410bfbf7816 */ /* 0x000fce00000000c0 */
.L_x_6977:
[----:B------:R-:W2:Y:S02]  /*2420*/  @P3 LDC.64 R192, c[0x0][0x238] ;  /* 0x00008e00ffc03b82 */ /* 0x000ea40000000a00 */
[----:B--2---:R-:W-:-:S04]  /*2430*/  @P3 LEA R192, P0, R197, R192, 0x4 ;  /* 0x000000c0c5c03211 */ /* 0x004fc800078020ff */
[C---:B------:R-:W-:Y:S02]  /*2440*/  @P3 LEA.HI.X R193, R197.reuse, R193, RZ, 0x4, P0 ;  /* 0x000000c1c5c13211 */ /* 0x040fe400000f24ff */
[----:B------:R-:W-:-:S03]  /*2450*/  IADD3 R197, R197, 0x80, RZ ;  /* 0x00000080c5c57810 */ /* 0x000fc60007ffe0ff */
[----:B------:R3:W-:Y:S04]  /*2460*/  @P3 STG.E.128 desc[UR6][R192.64], R188 ;  /* 0x000000bcc0003986 */ /* 0x0007e8000c101d06 */
.L_x_6945:
[----:B------:R-:W-:Y:S05]  /*2470*/  BSYNC B0 ;  /* 0x0000000000007941 */ /* 0x000fea0003800000 */
.L_x_6944:
[----:B------:R-:W-:Y:S01]  /*2480*/  ISETP.GE.U32.AND P0, PT, R7, 0x180, PT ;  /* 0x000001800700780c */ /* 0x000fe20003f06070 */
[----:B------:R-:W-:-:S12]  /*2490*/  BSSY B0, `(.L_x_6978) ;  /* 0x00000a6000007945 */ /* 0x000fd80003800000 */
[----:B------:R-:W-:Y:S05]  /*24a0*/  @!P0 BRA `(.L_x_6979) ;  /* 0x0000000800908947 */ /* 0x000fea0003800000 */
[----:B------:R-:W-:-:S04]  /*24b0*/  ISETP.NE.U32.AND P1, PT, RZ, UR12, PT ;  /* 0x0000000cff007c0c */ /* 0x000fc8000bf25070 */
[----:B------:R-:W-:-:S13]  /*24c0*/  ISETP.NE.AND.EX P1, PT, RZ, UR13, PT, P1 ;  /* 0x0000000dff007c0c */ /* 0x000fda000bf25310 */
[----:B--23--:R-:W-:-:S04]  /*24d0*/  @P1 LEA R192, P0, R197, UR12, 0x4 ;  /* 0x0000000cc5c01c11 */ /* 0x00cfc8000f8020ff */
        /* <DEDUP_REMOVED lines=11> */
[----:B------:R-:W-:Y:S01]  /*2590*/  ISETP.NE.AND.EX P1, PT, RZ, UR13, PT, P1 ;  /* 0x0000000dff007c0c */ /* 0x000fe2000bf25310 */
[C---:B--2---:R-:W-:Y:S01]  /*25a0*/  IMAD.U32 R10, R192.reuse, 0x10000, RZ ;  /* 0x00010000c00a7824 */ /* 0x044fe200078e00ff */
[----:B------:R-:W-:-:S11]  /*25b0*/  PRMT R198, R192, 0x7632, R198 ;  /* 0x00007632c0c67816 */ /* 0x000fd600000000c6 */
[----:B---3--:R-:W-:Y:S05]  /*25c0*/  @P1 BRA `(.L_x_6980) ;  /* 0x0000000000201947 */ /* 0x008fea0003800000 */
[----:B------:R-:W-:-:S04]  /*25d0*/  ISETP.NE.U32.AND P2, PT, RZ, UR14, PT ;  /* 0x0000000eff007c0c */ /* 0x000fc8000bf45070 */
[----:B------:R-:W-:-:S13]  /*25e0*/  ISETP.NE.AND.EX P2, PT, RZ, UR15, PT, P2 ;  /* 0x0000000fff007c0c */ /* 0x000fda000bf45320 */
[----:B------:R-:W-:Y:S05]  /*25f0*/  @P2 BRA `(.L_x_6981) ;  /* 0x0000000000082947 */ /* 0x000fea0003800000 */
[----:B------:R-:W-:Y:S05]  /*2600*/  @P3 BRA `(.L_x_6982) ;  /* 0x0000000000203947 */ /* 0x000fea0003800000 */
[----:B------:R-:W-:Y:S05]  /*2610*/  BRA `(.L_x_6983) ;  /* 0x0000000000247947 */ /* 0x000fea0003800000 */
.L_x_6981:
[----:B-----5:R-:W-:-:S05]  /*2620*/  SHF.L.U32 R17, R184, 0x10, RZ ;  /* 0x00000010b8117819 */ /* 0x020fca00000006ff */
[----:B------:R-:W-:Y:S01]  /*2630*/  FADD.FTZ R10, R17, R10 ;  /* 0x0000000a110a7221 */ /* 0x000fe20000010000 */
[----:B------:R-:W-:Y:S06]  /*2640*/  BRA `(.L_x_6982) ;  /* 0x0000000000107947 */ /* 0x000fec0003800000 */
.L_x_6980:
[----:B-----5:R-:W-:Y:S01]  /*2650*/  IMAD.U32 R17, R180, 0x10000, RZ ;  /* 0x00010000b4117824 */ /* 0x020fe200078e00ff */
[----:B------:R-:W-:-:S03]  /*2660*/  @P0 SHF.L.U32 R199, R184, 0x10, RZ ;  /* 0x00000010b8c70819 */ /* 0x000fc600000006ff */
[----:B------:R-:W-:-:S04]  /*2670*/  FADD.FTZ R10, R17, R10 ;  /* 0x0000000a110a7221 */ /* 0x000fc80000010000 */
[----:B------:R-:W-:-:S07]  /*2680*/  @P0 FADD.FTZ R10, R199, R10 ;  /* 0x0000000ac70a0221 */ /* 0x000fce0000010000 */
.L_x_6982:
[----:B------:R-:W-:-:S04]  /*2690*/  F2FP.BF16.F32.PACK_AB R16, RZ, R10 ;  /* 0x0000000aff10723e */ /* 0x000fc800000010ff */
[----:B------:R-:W-:-:S07]  /*26a0*/  PRMT R188, R16, 0x7610, R188 ;  /* 0x0000761010bc7816 */ /* 0x000fce00000000bc */
.L_x_6983:
[----:B------:R-:W-:Y:S01]  /*26b0*/  IMAD.U32 R17, R198, 0x10000, RZ ;  /* 0x00010000c6117824 */ /* 0x000fe200078e00ff */
[----:B------:R-:W-:Y:S06]  /*26c0*/  @P1 BRA `(.L_x_6984) ;  /* 0x0000000000241947 */ /* 0x000fec0003800000 */
[----:B------:R-:W-:-:S04]  /*26d0*/  ISETP.NE.U32.AND P2, PT, RZ, UR14, PT ;  /* 0x0000000eff007c0c */ /* 0x000fc8000bf45070 */
[----:B------:R-:W-:-:S13]  /*26e0*/  ISETP.NE.AND.EX P2, PT, RZ, UR15, PT, P2 ;  /* 0x0000000fff007c0c */ /* 0x000fda000bf45320 */
[----:B------:R-:W-:Y:S05]  /*26f0*/  @P2 BRA `(.L_x_6985) ;  /* 0x0000000000082947 */ /* 0x000fea0003800000 */
[----:B------:R-:W-:Y:S05]  /*2700*/  @P3 BRA `(.L_x_6986) ;  /* 0x00000000002c3947 */ /* 0x000fea0003800000 */
[----:B------:R-:W-:Y:S05]  /*2710*/  BRA `(.L_x_6987) ;  /* 0x0000000000307947 */ /* 0x000fea0003800000 */
.L_x_6985:
[----:B-----5:R-:W-:-:S04]  /*2720*/  PRMT R16, R184, 0x7632, R16 ;  /* 0x00007632b8107816 */ /* 0x020fc80000000010 */
[----:B------:R-:W-:-:S05]  /*2730*/  SHF.L.U32 R16, R16, 0x10, RZ ;  /* 0x0000001010107819 */ /* 0x000fca00000006ff */
[----:B------:R-:W-:Y:S01]  /*2740*/  FADD.FTZ R17, R16, R17 ;  /* 0x0000001110117221 */ /* 0x000fe20000010000 */
[----:B------:R-:W-:Y:S06]  /*2750*/  BRA `(.L_x_6986) ;  /* 0x0000000000187947 */ /* 0x000fec0003800000 */
.L_x_6984:
[----:B-----5:R-:W-:Y:S02]  /*2760*/  PRMT R16, R180, 0x7632, R16 ;  /* 0x00007632b4107816 */ /* 0x020fe40000000010 */
[----:B------:R-:W-:-:S03]  /*2770*/  @P0 PRMT R192, R184, 0x7632, R192 ;  /* 0x00007632b8c00816 */ /* 0x000fc600000000c0 */
[----:B------:R-:W-:Y:S01]  /*2780*/  IMAD.U32 R16, R16, 0x10000, RZ ;  /* 0x0001000010107824 */ /* 0x000fe200078e00ff */
[----:B------:R-:W-:-:S03]  /*2790*/  @P0 SHF.L.U32 R192, R192, 0x10, RZ ;  /* 0x00000010c0c00819 */ /* 0x000fc600000006ff */
[----:B------:R-:W-:-:S04]  /*27a0*/  FADD.FTZ R17, R16, R17 ;  /* 0x0000001110117221 */ /* 0x000fc80000010000 */
[----:B------:R-:W-:-:S07]  /*27b0*/  @P0 FADD.FTZ R17, R192, R17 ;  /* 0x00000011c0110221 */ /* 0x000fce0000010000 */
.L_x_6986:
[----:B------:R-:W-:-:S04]  /*27c0*/  F2FP.BF16.F32.PACK_AB R16, RZ, R17 ;  /* 0x00000011ff10723e */ /* 0x000fc800000010ff */
[----:B------:R-:W-:-:S07]  /*27d0*/  PRMT R188, R188, 0x5410, R16 ;  /* 0x00005410bcbc7816 */ /* 0x000fce0000000010 */
.L_x_6987:
        /* <DEDUP_REMOVED lines=8> */
.L_x_6989:
[----:B-----5:R-:W-:-:S05]  /*2860*/  SHF.L.U32 R199, R185, 0x10, RZ ;  /* 0x00000010b9c77819 */ /* 0x020fca00000006ff */
[----:B------:R-:W-:Y:S01]  /*2870*/  FADD.FTZ R16, R199, R16 ;  /* 0x00000010c7107221 */ /* 0x000fe20000010000 */
[----:B------:R-:W-:Y:S06]  /*2880*/  BRA `(.L_x_6990) ;  /* 0x0000000000107947 */ /* 0x000fec0003800000 */
.L_x_6988:
[----:B-----5:R-:W-:Y:S01]  /*2890*/  IMAD.U32 R199, R181, 0x10000, RZ ;  /* 0x00010000b5c77824 */ /* 0x020fe200078e00ff */
[----:B------:R-:W-:-:S03]  /*28a0*/  @P0 SHF.L.U32 R207, R185, 0x10, RZ ;  /* 0x00000010b9cf0819 */ /* 0x000fc600000006ff */
[----:B------:R-:W-:-:S04]  /*28b0*/  FADD.FTZ R16, R199, R16 ;  /* 0x00000010c7107221 */ /* 0x000fc80000010000 */
[----:B------:R-:W-:-:S07]  /*28c0*/  @P0 FADD.FTZ R16, R207, R16 ;  /* 0x00000010cf100221 */ /* 0x000fce0000010000 */
.L_x_6990:
[----:B------:R-:W-:-:S04]  /*28d0*/  F2FP.BF16.F32.PACK_AB R192, RZ, R16 ;  /* 0x00000010ffc0723e */ /* 0x000fc800000010ff */
[----:B------:R-:W-:-:S07]  /*28e0*/  PRMT R189, R192, 0x7610, R189 ;  /* 0x00007610c0bd7816 */ /* 0x000fce00000000bd */
.L_x_6991:
[----:B------:R-:W-:Y:S01]  /*28f0*/  IMAD.U32 R207, R193, 0x10000, RZ ;  /* 0x00010000c1cf7824 */ /* 0x000fe200078e00ff */
[----:B------:R-:W-:Y:S06]  /*2900*/  @P1 BRA `(.L_x_6992) ;  /* 0x0000000000241947 */ /* 0x000fec0003800000 */
[----:B------:R-:W-:-:S04]  /*2910*/  ISETP.NE.U32.AND P2, PT, RZ, UR14, PT ;  /* 0x0000000eff007c0c */ /* 0x000fc8000bf45070 */
[----:B------:R-:W-:-:S13]  /*2920*/  ISETP.NE.AND.EX P2, PT, RZ, UR15, PT, P2 ;  /* 0x0000000fff007c0c */ /* 0x000fda000bf45320 */
[----:B------:R-:W-:Y:S05]  /*2930*/  @P2 BRA `(.L_x_6993) ;  /* 0x0000000000082947 */ /* 0x000fea0003800000 */
[----:B------:R-:W-:Y:S05]  /*2940*/  @P3 BRA `(.L_x_6994) ;  /* 0x00000000002c3947 */ /* 0x000fea0003800000 */
[----:B------:R-:W-:Y:S05]  /*2950*/  BRA `(.L_x_6995) ;  /* 0x0000000000307947 */ /* 0x000fea0003800000 */
.L_x_6993:
[----:B-----5:R-:W-:-:S04]  /*2960*/  PRMT R192, R185, 0x7632, R192 ;  /* 0x00007632b9c07816 */ /* 0x020fc800000000c0 */
[----:B------:R-:W-:-:S05]  /*2970*/  SHF.L.U32 R192, R192, 0x10, RZ ;  /* 0x00000010c0c07819 */ /* 0x000fca00000006ff */
[----:B------:R-:W-:Y:S01]  /*2980*/  FADD.FTZ R207, R192, R207 ;  /* 0x000000cfc0cf7221 */ /* 0x000fe20000010000 */
[----:B------:R-:W-:Y:S06]  /*2990*/  BRA `(.L_x_6994) ;  /* 0x0000000000187947 */ /* 0x000fec0003800000 */
.L_x_6992:
[----:B-----5:R-:W-:Y:S02]  /*29a0*/  PRMT R192, R181, 0x7632, R192 ;  /* 0x00007632b5c07816 */ /* 0x020fe400000000c0 */
[----:B------:R-:W-:-:S03]  /*29b0*/  @P0 PRMT R193, R185, 0x7632, R193 ;  /* 0x00007632b9c10816 */ /* 0x000fc600000000c1 */
[----:B------:R-:W-:Y:S01]  /*29c0*/  IMAD.U32 R192, R192, 0x10000, RZ ;  /* 0x00010000c0c07824 */ /* 0x000fe200078e00ff */
[----:B------:R-:W-:-:S03]  /*29d0*/  @P0 SHF.L.U32 R198, R193, 0x10, RZ ;  /* 0x00000010c1c60819 */ /* 0x000fc600000006ff */
[----:B------:R-:W-:-:S04]  /*29e0*/  FADD.FTZ R207, R192, R207 ;  /* 0x000000cfc0cf7221 */ /* 0x000fc80000010000 */
[----:B------:R-:W-:-:S07]  /*29f0*/  @P0 FADD.FTZ R207, R198, R207 ;  /* 0x000000cfc6cf0221 */ /* 0x000fce0000010000 */
.L_x_6994:
[----:B------:R-:W-:-:S04]  /*2a00*/  F2FP.BF16.F32.PACK_AB R192, RZ, R207 ;  /* 0x000000cfffc0723e */ /* 0x000fc800000010ff */
[----:B------:R-:W-:-:S07]  /*2a10*/  PRMT R189, R189, 0x5410, R192 ;  /* 0x00005410bdbd7816 */ /* 0x000fce00000000c0 */
.L_x_6995:
        /* <DEDUP_REMOVED lines=8> */
.L_x_6997:
[----:B-----5:R-:W-:-:S05]  /*2aa0*/  SHF.L.U32 R193, R186, 0x10, RZ ;  /* 0x00000010bac17819 */ /* 0x020fca00000006ff */
[----:B------:R-:W-:Y:S01]  /*2ab0*/  FADD.FTZ R208, R193, R208 ;  /* 0x000000d0c1d07221 */ /* 0x000fe20000010000 */
[----:B------:R-:W-:Y:S06]  /*2ac0*/  BRA `(.L_x_6998) ;  /* 0x0000000000107947 */ /* 0x000fec0003800000 */
.L_x_6996:
[----:B-----5:R-:W-:Y:S01]  /*2ad0*/  IMAD.U32 R193, R182, 0x10000, RZ ;  /* 0x00010000b6c17824 */ /* 0x020fe200078e00ff */
[----:B------:R-:W-:-:S03]  /*2ae0*/  @P0 SHF.L.U32 R199, R186, 0x10, RZ ;  /* 0x00000010bac70819 */ /* 0x000fc600000006ff */
[----:B------:R-:W-:-:S04]  /*2af0*/  FADD.FTZ R208, R193, R208 ;  /* 0x000000d0c1d07221 */ /* 0x000fc80000010000 */
[----:B------:R-:W-:-:S07]  /*2b00*/  @P0 FADD.FTZ R208, R199, R208 ;  /* 0x000000d0c7d00221 */ /* 0x000fce0000010000 */
.L_x_6998:
[----:B------:R-:W-:-:S04]  /*2b10*/  F2FP.BF16.F32.PACK_AB R192, RZ, R208 ;  /* 0x000000d0ffc0723e */ /* 0x000fc800000010ff */
[----:B------:R-:W-:-:S07]  /*2b20*/  PRMT R190, R192, 0x7610, R190 ;  /* 0x00007610c0be7816 */ /* 0x000fce00000000be */
.L_x_6999:
[----:B------:R-:W-:Y:S01]  /*2b30*/  IMAD.U32 R217, R194, 0x10000, RZ ;  /* 0x00010000c2d97824 */ /* 0x000fe200078e00ff */
[----:B------:R-:W-:Y:S06]  /*2b40*/  @P1 BRA `(.L_x_7000) ;  /* 0x0000000000241947 */ /* 0x000fec0003800000 */
[----:B------:R-:W-:-:S04]  /*2b50*/  ISETP.NE.U32.AND P2, PT, RZ, UR14, PT ;  /* 0x0000000eff007c0c */ /* 0x000fc8000bf45070 */
[----:B------:R-:W-:-:S13]  /*2b60*/  ISETP.NE.AND.EX P2, PT, RZ, UR15, PT, P2 ;  /* 0x0000000fff007c0c */ /* 0x000fda000bf45320 */
[----:B------:R-:W-:Y:S05]  /*2b70*/  @P2 BRA `(.L_x_7001) ;  /* 0x0000000000082947 */ /* 0x000fea0003800000 */
[----:B------:R-:W-:Y:S05]  /*2b80*/  @P3 BRA `(.L_x_7002) ;  /* 0x00000000002c3947 */ /* 0x000fea0003800000 */
[----:B------:R-:W-:Y:S05]  /*2b90*/  BRA `(.L_x_7003) ;  /* 0x0000000000307947 */ /* 0x000fea0003800000 */
.L_x_7001:
[----:B-----5:R-:W-:-:S04]  /*2ba0*/  PRMT R192, R186, 0x7632, R192 ;  /* 0x00007632bac07816 */ /* 0x020fc800000000c0 */
[----:B------:R-:W-:-:S05]  /*2bb0*/  SHF.L.U32 R192, R192, 0x10, RZ ;  /* 0x00000010c0c07819 */ /* 0x000fca00000006ff */
[----:B------:R-:W-:Y:S01]  /*2bc0*/  FADD.FTZ R217, R192, R217 ;  /* 0x000000d9c0d97221 */ /* 0x000fe20000010000 */
[----:B------:R-:W-:Y:S06]  /*2bd0*/  BRA `(.L_x_7002) ;  /* 0x0000000000187947 */ /* 0x000fec0003800000 */
.L_x_7000:
[----:B-----5:R-:W-:Y:S02]  /*2be0*/  PRMT R192, R182, 0x7632, R192 ;  /* 0x00007632b6c07816 */ /* 0x020fe400000000c0 */
[----:B------:R-:W-:-:S03]  /*2bf0*/  @P0 PRMT R193, R186, 0x7632, R193 ;  /* 0x00007632bac10816 */ /* 0x000fc600000000c1 */
[----:B------:R-:W-:Y:S01]  /*2c00*/  IMAD.U32 R192, R192, 0x10000, RZ ;  /* 0x00010000c0c07824 */ /* 0x000fe200078e00ff */
[----:B------:R-:W-:-:S03]  /*2c10*/  @P0 SHF.L.U32 R194, R193, 0x10, RZ ;  /* 0x00000010c1c20819 */ /* 0x000fc600000006ff */
[----:B------:R-:W-:-:S04]  /*2c20*/  FADD.FTZ R217, R192, R217 ;  /* 0x000000d9c0d97221 */ /* 0x000fc80000010000 */
[----:B------:R-:W-:-:S07]  /*2c30*/  @P0 FADD.FTZ R217, R194, R217 ;  /* 0x000000d9c2d90221 */ /* 0x000fce0000010000 */
.L_x_7002:
[----:B------:R-:W-:-:S04]  /*2c40*/  F2FP.BF16.F32.PACK_AB R192, RZ, R217 ;  /* 0x000000d9ffc0723e */ /* 0x000fc800000010ff */
[----:B------:R-:W-:-:S07]  /*2c50*/  PRMT R190, R190, 0x5410, R192 ;  /* 0x00005410bebe7816 */ /* 0x000fce00000000c0 */
.L_x_7003:
        /* <DEDUP_REMOVED lines=8> */
.L_x_7005:
[----:B-----5:R-:W-:-:S05]  /*2ce0*/  SHF.L.U32 R193, R187, 0x10, RZ ;  /* 0x00000010bbc17819 */ /* 0x020fca00000006ff */
[----:B------:R-:W-:Y:S01]  /*2cf0*/  FADD.FTZ R218, R193, R218 ;  /* 0x000000dac1da7221 */ /* 0x000fe20000010000 */
[----:B------:R-:W-:Y:S06]  /*2d00*/  BRA `(.L_x_7006) ;  /* 0x0000000000107947 */ /* 0x000fec0003800000 */
.L_x_7004:
[----:B-----5:R-:W-:Y:S01]  /*2d10*/  IMAD.U32 R193, R183, 0x10000, RZ ;  /* 0x00010000b7c17824 */ /* 0x020fe200078e00ff */
[----:B------:R-:W-:-:S03]  /*2d20*/  @P0 SHF.L.U32 R199, R187, 0x10, RZ ;  /* 0x00000010bbc70819 */ /* 0x000fc600000006ff */
[----:B------:R-:W-:-:S04]  /*2d30*/  FADD.FTZ R218, R193, R218 ;  /* 0x000000dac1da7221 */ /* 0x000fc80000010000 */
[----:B------:R-:W-:-:S07]  /*2d40*/  @P0 FADD.FTZ R218, R199, R218 ;  /* 0x000000dac7da0221 */ /* 0x000fce0000010000 */
.L_x_7006:
[----:B------:R-:W-:-:S04]  /*2d50*/  F2FP.BF16.F32.PACK_AB R192, RZ, R218 ;  /* 0x000000daffc0723e */ /* 0x000fc800000010ff */
[----:B------:R-:W-:-:S07]  /*2d60*/  PRMT R191, R192, 0x7610, R191 ;  /* 0x00007610c0bf7816 */ /* 0x000fce00000000bf */
.L_x_7007:
[----:B------:R-:W-:Y:S01]  /*2d70*/  IMAD.U32 R226, R195, 0x10000, RZ ;  /* 0x00010000c3e27824 */ /* 0x000fe200078e00ff */
[----:B------:R-:W-:Y:S06]  /*2d80*/  @P1 BRA `(.L_x_7008) ;  /* 0x0000000000241947 */ /* 0x000fec0003800000 */
[----:B------:R-:W-:-:S04]  /*2d90*/  ISETP.NE.U32.AND P0, PT, RZ, UR14, PT ;  /* 0x0000000eff007c0c */ /* 0x000fc8000bf05070 */
[----:B------:R-:W-:-:S13]  /*2da0*/  ISETP.NE.AND.EX P0, PT, RZ, UR15, PT, P0 ;  /* 0x0000000fff007c0c */ /* 0x000fda000bf05300 */
[----:B------:R-:W-:Y:S05]  /*2db0*/  @P0 BRA `(.L_x_7009) ;  /* 0x0000000000080947 */ /* 0x000fea0003800000 */
[----:B------:R-:W-:Y:S05]  /*2dc0*/  @P3 BRA `(.L_x_7010) ;  /* 0x00000000002c3947 */ /* 0x000fea0003800000 */
[----:B------:R-:W-:Y:S05]  /*2dd0*/  BRA `(.L_x_7011) ;  /* 0x0000000000307947 */ /* 0x000fea0003800000 */
.L_x_7009:
[----:B-----5:R-:W-:-:S04]  /*2de0*/  PRMT R192, R187, 0x7632, R192 ;  /* 0x00007632bbc07816 */ /* 0x020fc800000000c0 */
[----:B------:R-:W-:-:S05]  /*2df0*/  SHF.L.U32 R193, R192, 0x10, RZ ;  /* 0x00000010c0c17819 */ /* 0x000fca00000006ff */
[----:B------:R-:W-:Y:S01]  /*2e00*/  FADD.FTZ R226, R193, R226 ;  /* 0x000000e2c1e27221 */ /* 0x000fe20000010000 */
[----:B------:R-:W-:Y:S06]  /*2e10*/  BRA `(.L_x_7010) ;  /* 0x0000000000187947 */ /* 0x000fec0003800000 */
.L_x_7008:
[----:B-----5:R-:W-:Y:S02]  /*2e20*/  PRMT R192, R183, 0x7632, R192 ;  /* 0x00007632b7c07816 */ /* 0x020fe400000000c0 */
[----:B------:R-:W-:-:S03]  /*2e30*/  @P0 PRMT R194, R187, 0x7632, R194 ;  /* 0x00007632bbc20816 */ /* 0x000fc600000000c2 */
[----:B------:R-:W-:Y:S01]  /*2e40*/  IMAD.U32 R193, R192, 0x10000, RZ ;  /* 0x00010000c0c17824 */ /* 0x000fe200078e00ff */
[----:B------:R-:W-:-:S03]  /*2e50*/  @P0 SHF.L.U32 R195, R194, 0x10, RZ ;  /* 0x00000010c2c30819 */ /* 0x000fc600000006ff */
[----:B------:R-:W-:-:S04]  /*2e60*/  FADD.FTZ R226, R193, R226 ;  /* 0x000000e2c1e27221 */ /* 0x000fc80000010000 */
[----:B------:R-:W-:-:S07]  /*2e70*/  @P0 FADD.FTZ R226, R195, R226 ;  /* 0x000000e2c3e20221 */ /* 0x000fce0000010000 */
.L_x_7010:
[----:B------:R-:W-:-:S04]  /*2e80*/  F2FP.BF16.F32.PACK_AB R192, RZ, R226 ;  /* 0x000000e2ffc0723e */ /* 0x000fc800000010ff */
[----:B------:R-:W-:-:S07]  /*2e90*/  PRMT R191, R191, 0x5410, R192 ;  /* 0x00005410bfbf7816 */ /* 0x000fce00000000c0 */
.L_x_7011:
[----:B------:R-:W2:Y:S02]  /*2ea0*/  @P3 LDC.64 R192, c[0x0][0x238] ;  /* 0x00008e00ffc03b82 */ /* 0x000ea40000000a00 */
[----:B--2---:R-:W-:-:S04]  /*2eb0*/  @P3 LEA R192, P0, R197, R192, 0x4 ;  /* 0x000000c0c5c03211 */ /* 0x004fc800078020ff */
[C---:B------:R-:W-:Y:S01]  /*2ec0*/  @P3 LEA.HI.X R193, R197.reuse, R193, RZ, 0x4, P0 ;  /* 0x000000c1c5c13211 */ /* 0x040fe200000f24ff */
[----:B------:R-:W-:-:S04]  /*2ed0*/  VIADD R197, R197, 0x80 ;  /* 0x00000080c5c57836 */ /* 0x000fc80000000000 */
[----:B------:R4:W-:Y:S04]  /*2ee0*/  @P3 STG.E.128 desc[UR6][R192.64], R188 ;  /* 0x000000bcc0003986 */ /* 0x0009e8000c101d06 */
.L_x_6979:
[----:B------:R-:W-:Y:S05]  /*2ef0*/  BSYNC B0 ;  /* 0x0000000000007941 */ /* 0x000fea0003800000 */
.L_x_6978:
[----:B------:R-:W-:Y:S01]  /*2f00*/  ISETP.GE.U32.AND P0, PT, R7, 0x200, PT ;  /* 0x000002000700780c */ /* 0x000fe20003f06070 */
[----:B------:R-:W-:-:S12]  /*2f10*/  BSSY B0, `(.L_x_7012) ;  /* 0x00000a6000007945 */ /* 0x000fd80003800000 */
[----:B------:R-:W-:Y:S05]  /*2f20*/  @!P0 BRA `(.L_x_7013) ;  /* 0x0000000800908947 */ /* 0x000fea0003800000 */
[----:B------:R-:W-:-:S04]  /*2f30*/  ISETP.NE.U32.AND P1, PT, RZ, UR12, PT ;  /* 0x0000000cff007c0c */ /* 0x000fc8000bf25070 */
[----:B------:R-:W-:-:S13]  /*2f40*/  ISETP.NE.AND.EX P1, PT, RZ, UR13, PT, P1 ;  /* 0x0000000dff007c0c */ /* 0x000fda000bf25310 */
[----:B--234-:R-:W-:-:S04]  /*2f50*/  @P1 LEA R192, P0, R197, UR12, 0x4 ;  /* 0x0000000cc5c01c11 */ /* 0x01cfc8000f8020ff */
        /* <DEDUP_REMOVED lines=20> */
.L_x_7015:
[----:B-----5:R-:W-:-:S04]  /*30a0*/  IMAD.U32 R14, R184, 0x10000, RZ ;  /* 0x00010000b80e7824 */ /* 0x020fc800078e00ff */
[----:B------:R-:W-:Y:S01]  /*30b0*/  FADD.FTZ R11, R14, R11 ;  /* 0x0000000b0e0b7221 */ /* 0x000fe20000010000 */
[----:B------:R-:W-:Y:S06]  /*30c0*/  BRA `(.L_x_7016) ;  /* 0x0000000000107947 */ /* 0x000fec0003800000 */
.L_x_7014:
[----:B-----5:R-:W-:Y:S01]  /*30d0*/  SHF.L.U32 R14, R180, 0x10, RZ ;  /* 0x00000010b40e7819 */ /* 0x020fe200000006ff */
[----:B------:R-:W-:-:S04]  /*30e0*/  @P0 IMAD.U32 R192, R184, 0x10000, RZ ;  /* 0x00010000b8c00824 */ /* 0x000fc800078e00ff */
[----:B------:R-:W-:-:S04]  /*30f0*/  FADD.FTZ R11, R14, R11 ;  /* 0x0000000b0e0b7221 */ /* 0x000fc80000010000 */
[----:B------:R-:W-:-:S07]  /*3100*/  @P0 FADD.FTZ R11, R192, R11 ;  /* 0x0000000bc00b0221 */ /* 0x000fce0000010000 */
.L_x_7016:
[----:B------:R-:W-:-:S04]  /*3110*/  F2FP.BF16.F32.PACK_AB R14, RZ, R11 ;  /* 0x0000000bff0e723e */ /* 0x000fc800000010ff */
[----:B------:R-:W-:-:S07]  /*3120*/  PRMT R188, R14, 0x7610, R188 ;  /* 0x000076100ebc7816 */ /* 0x000fce00000000bc */
.L_x_7017:
[----:B------:R-:W-:Y:S01]  /*3130*/  SHF.L.U32 R15, R198, 0x10, RZ ;  /* 0x00000010c60f7819 */ /* 0x000fe200000006ff */
[----:B------:R-:W-:Y:S06]  /*3140*/  @P1 BRA `(.L_x_7018) ;  /* 0x0000000000241947 */ /* 0x000fec0003800000 */
[----:B------:R-:W-:-:S04]  /*3150*/  ISETP.NE.U32.AND P2, PT, RZ, UR14, PT ;  /* 0x0000000eff007c0c */ /* 0x000fc8000bf45070 */
[----:B------:R-:W-:-:S13]  /*3160*/  ISETP.NE.AND.EX P2, PT, RZ, UR15, PT, P2 ;  /* 0x0000000fff007c0c */ /* 0x000fda000bf45320 */
[----:B------:R-:W-:Y:S05]  /*3170*/  @P2 BRA `(.L_x_7019) ;  /* 0x0000000000082947 */ /* 0x000fea0003800000 */
[----:B------:R-:W-:Y:S05]  /*3180*/  @P3 BRA `(.L_x_7020) ;  /* 0x00000000002c3947 */ /* 0x000fea0003800000 */
[----:B------:R-:W-:Y:S05]  /*3190*/  BRA `(.L_x_7021) ;  /* 0x0000000000307947 */ /* 0x000fea0003800000 */
.L_x_7019:
[----:B-----5:R-:W-:-:S05]  /*31a0*/  PRMT R14, R184, 0x7632, R14 ;  /* 0x00007632b80e7816 */ /* 0x020fca000000000e */
[----:B------:R-:W-:-:S04]  /*31b0*/  IMAD.U32 R14, R14, 0x10000, RZ ;  /* 0x000100000e0e7824 */ /* 0x000fc800078e00ff */
[----:B------:R-:W-:Y:S01]  /*31c0*/  FADD.FTZ R15, R14, R15 ;  /* 0x0000000f0e0f7221 */ /* 0x000fe20000010000 */
[----:B------:R-:W-:Y:S06]  /*31d0*/  BRA `(.L_x_7020) ;  /* 0x0000000000187947 */ /* 0x000fec0003800000 */
.L_x_7018:
[----:B-----5:R-:W-:Y:S02]  /*31e0*/  PRMT R14, R180, 0x7632, R14 ;  /* 0x00007632b40e7816 */ /* 0x020fe4000000000e */
[----:B------:R-:W-:Y:S02]  /*31f0*/  @P0 PRMT R192, R184, 0x7632, R192 ;  /* 0x00007632b8c00816 */ /* 0x000fe400000000c0 */
[----:B------:R-:W-:-:S03]  /*3200*/  SHF.L.U32 R14, R14, 0x10, RZ ;  /* 0x000000100e0e7819 */ /* 0x000fc600000006ff */
[----:B------:R-:W-:Y:S02]  /*3210*/  @P0 IMAD.U32 R192, R192, 0x10000, RZ ;  /* 0x00010000c0c00824 */ /* 0x000fe400078e00ff */
[----:B------:R-:W-:-:S04]  /*3220*/  FADD.FTZ R15, R14, R15 ;  /* 0x0000000f0e0f7221 */ /* 0x000fc80000010000 */
[----:B------:R-:W-:-:S07]  /*3230*/  @P0 FADD.FTZ R15, R192, R15 ;  /* 0x0000000fc00f0221 */ /* 0x000fce0000010000 */
.L_x_7020:
[----:B------:R-:W-:-:S04]  /*3240*/  F2FP.BF16.F32.PACK_AB R14, RZ, R15 ;  /* 0x0000000fff0e723e */ /* 0x000fc800000010ff */
[----:B------:R-:W-:-:S07]  /*3250*/  PRMT R188, R188, 0x5410, R14 ;  /* 0x00005410bcbc7816 */ /* 0x000fce000000000e */
.L_x_7021:
        /* <DEDUP_REMOVED lines=8> */
.L_x_7023:
[----:B-----5:R-:W-:-:S04]  /*32e0*/  IMAD.U32 R199, R185, 0x10000, RZ ;  /* 0x00010000b9c77824 */ /* 0x020fc800078e00ff */
[----:B------:R-:W-:Y:S01]  /*32f0*/  FADD.FTZ R14, R199, R14 ;  /* 0x0000000ec70e7221 */ /* 0x000fe20000010000 */
[----:B------:R-:W-:Y:S06]  /*3300*/  BRA `(.L_x_7024) ;  /* 0x0000000000107947 */ /* 0x000fec0003800000 */
.L_x_7022:
[----:B-----5:R-:W-:Y:S01]  /*3310*/  SHF.L.U32 R199, R181, 0x10, RZ ;  /* 0x00000010b5c77819 */ /* 0x020fe200000006ff */
[----:B------:R-:W-:-:S04]  /*3320*/  @P0 IMAD.U32 R209, R185, 0x10000, RZ ;  /* 0x00010000b9d10824 */ /* 0x000fc800078e00ff */
[----:B------:R-:W-:-:S04]  /*3330*/  FADD.FTZ R14, R199, R14 ;  /* 0x0000000ec70e7221 */ /* 0x000fc80000010000 */
[----:B------:R-:W-:-:S07]  /*3340*/  @P0 FADD.FTZ R14, R209, R14 ;  /* 0x0000000ed10e0221 */ /* 0x000fce0000010000 */
.L_x_7024:
[----:B------:R-:W-:-:S04]  /*3350*/  F2FP.BF16.F32.PACK_AB R192, RZ, R14 ;  /* 0x0000000effc0723e */ /* 0x000fc800000010ff */
[----:B------:R-:W-:-:S07]  /*3360*/  PRMT R189, R192, 0x7610, R189 ;  /* 0x00007610c0bd7816 */ /* 0x000fce00000000bd */
.L_x_7025:
[----:B------:R-:W-:Y:S01]  /*3370*/  SHF.L.U32 R209, R193, 0x10, RZ ;  /* 0x00000010c1d17819 */ /* 0x000fe200000006ff */
[----:B------:R-:W-:Y:S06]  /*3380*/  @P1 BRA `(.L_x_7026) ;  /* 0x0000000000241947 */ /* 0x000fec0003800000 */
[----:B------:R-:W-:-:S04]  /*3390*/  ISETP.NE.U32.AND P2, PT, RZ, UR14, PT ;  /* 0x0000000eff007c0c */ /* 0x000fc8000bf45070 */
[----:B------:R-:W-:-:S13]  /*33a0*/  ISETP.NE.AND.EX P2, PT, RZ, UR15, PT, P2 ;  /* 0x0000000fff007c0c */ /* 0x000fda000bf45320 */
[----:B------:R-:W-:Y:S05]  /*33b0*/  @P2 BRA `(.L_x_7027) ;  /* 0x0000000000082947 */ /* 0x000fea0003800000 */
[----:B------:R-:W-:Y:S05]  /*33c0*/  @P3 BRA `(.L_x_7028) ;  /* 0x00000000002c3947 */ /* 0x000fea0003800000 */
[----:B------:R-:W-:Y:S05]  /*33d0*/  BRA `(.L_x_7029) ;  /* 0x0000000000307947 */ /* 0x000fea0003800000 */
.L_x_7027:
[----:B-----5:R-:W-:-:S04]  /*33e0*/  PRMT R192, R185, 0x7632, R192 ;  /* 0x00007632b9c07816 */ /* 0x020fc800000000c0 */
[----:B------:R-:W-:-:S05]  /*33f0*/  SHF.L.U32 R192, R192, 0x10, RZ ;  /* 0x00000010c0c07819 */ /* 0x000fca00000006ff */
[----:B------:R-:W-:Y:S01]  /*3400*/  FADD.FTZ R209, R192, R209 ;  /* 0x000000d1c0d17221 */ /* 0x000fe20000010000 */
[----:B------:R-:W-:Y:S06]  /*3410*/  BRA `(.L_x_7028) ;  /* 0x0000000000187947 */ /* 0x000fec0003800000 */
.L_x_7026:
[----:B-----5:R-:W-:Y:S02]  /*3420*/  PRMT R192, R181, 0x7632, R192 ;  /* 0x00007632b5c07816 */ /* 0x020fe400000000c0 */
[----:B------:R-:W-:-:S03]  /*3430*/  @P0 PRMT R193, R185, 0x7632, R193 ;  /* 0x00007632b9c10816 */ /* 0x000fc600000000c1 */
[----:B------:R-:W-:Y:S01]  /*3440*/  IMAD.U32 R192, R192, 0x10000, RZ ;  /* 0x00010000c0c07824 */ /* 0x000fe200078e00ff */
[----:B------:R-:W-:-:S03]  /*3450*/  @P0 SHF.L.U32 R198, R193, 0x10, RZ ;  /* 0x00000010c1c60819 */ /* 0x000fc600000006ff */
[----:B------:R-:W-:-:S04]  /*3460*/  FADD.FTZ R209, R192, R209 ;  /* 0x000000d1c0d17221 */ /* 0x000fc80000010000 */
[----:B------:R-:W-:-:S07]  /*3470*/  @P0 FADD.FTZ R209, R198, R209 ;  /* 0x000000d1c6d10221 */ /* 0x000fce0000010000 */
.L_x_7028:
[----:B------:R-:W-:-:S04]  /*3480*/  F2FP.BF16.F32.PACK_AB R192, RZ, R209 ;  /* 0x000000d1ffc0723e */ /* 0x000fc800000010ff */
[----:B------:R-:W-:-:S07]  /*3490*/  PRMT R189, R189, 0x5410, R192 ;  /* 0x00005410bdbd7816 */ /* 0x000fce00000000c0 */
.L_x_7029:
        /* <DEDUP_REMOVED lines=8> */
.L_x_7031:
[----:B-----5:R-:W-:-:S04]  /*3520*/  IMAD.U32 R193, R186, 0x10000, RZ ;  /* 0x00010000bac17824 */ /* 0x020fc800078e00ff */
[----:B------:R-:W-:Y:S01]  /*3530*/  FADD.FTZ R210, R193, R210 ;  /* 0x000000d2c1d27221 */ /* 0x000fe20000010000 */
[----:B------:R-:W-:Y:S06]  /*3540*/  BRA `(.L_x_7032) ;  /* 0x0000000000107947 */ /* 0x000fec0003800000 */
.L_x_7030:
[----:B-----5:R-:W-:Y:S02]  /*3550*/  SHF.L.U32 R193, R182, 0x10, RZ ;  /* 0x00000010b6c17819 */ /* 0x020fe400000006ff */
[----:B------:R-:W-:-:S03]  /*3560*/  @P0 SHF.L.U32 R199, R186, 0x10, RZ ;  /* 0x00000010bac70819 */ /* 0x000fc600000006ff */
[----:B------:R-:W-:-:S04]  /*3570*/  FADD.FTZ R210, R193, R210 ;  /* 0x000000d2c1d27221 */ /* 0x000fc80000010000 */
[----:B------:R-:W-:-:S07]  /*3580*/  @P0 FADD.FTZ R210, R199, R210 ;  /* 0x000000d2c7d20221 */ /* 0x000fce0000010000 */
.L_x_7032:
[----:B------:R-:W-:-:S04]  /*3590*/  F2FP.BF16.F32.PACK_AB R192, RZ, R210 ;  /* 0x000000d2ffc0723e */ /* 0x000fc800000010ff */
[----:B------:R-:W-:-:S07]  /*35a0*/  PRMT R190, R192, 0x7610, R190 ;  /* 0x00007610c0be7816 */ /* 0x000fce00000000be */
.L_x_7033:
[----:B------:R-:W-:Y:S01]  /*35b0*/  IMAD.U32 R219, R194, 0x10000, RZ ;  /* 0x00010000c2db7824 */ /* 0x000fe200078e00ff */
[----:B------:R-:W-:Y:S06]  /*35c0*/  @P1 BRA `(.L_x_7034) ;  /* 0x0000000000241947 */ /* 0x000fec0003800000 */
[----:B------:R-:W-:-:S04]  /*35d0*/  ISETP.NE.U32.AND P2, PT, RZ, UR14, PT ;  /* 0x0000000eff007c0c */ /* 0x000fc8000bf45070 */
[----:B------:R-:W-:-:S13]  /*35e0*/  ISETP.NE.AND.EX P2, PT, RZ, UR15, PT, P2 ;  /* 0x0000000fff007c0c */ /* 0x000fda000bf45320 */
[----:B------:R-:W-:Y:S05]  /*35f0*/  @P2 BRA `(.L_x_7035) ;  /* 0x0000000000082947 */ /* 0x000fea0003800000 */
[----:B------:R-:W-:Y:S05]  /*3600*/  @P3 BRA `(.L_x_7036) ;  /* 0x00000000002c3947 */ /* 0x000fea0003800000 */
[----:B------:R-:W-:Y:S05]  /*3610*/  BRA `(.L_x_7037) ;  /* 0x0000000000307947 */ /* 0x000fea0003800000 */
.L_x_7035:
[----:B-----5:R-:W-:-:S04]  /*3620*/  PRMT R192, R186, 0x7632, R192 ;  /* 0x00007632bac07816 */ /* 0x020fc800000000c0 */
[----:B------:R-:W-:-:S05]  /*3630*/  SHF.L.U32 R192, R192, 0x10, RZ ;  /* 0x00000010c0c07819 */ /* 0x000fca00000006ff */
[----:B------:R-:W-:Y:S01]  /*3640*/  FADD.FTZ R219, R192, R219 ;  /* 0x000000dbc0db7221 */ /* 0x000fe20000010000 */
[----:B------:R-:W-:Y:S06]  /*3650*/  BRA `(.L_x_7036) ;  /* 0x0000000000187947 */ /* 0x000fec0003800000 */
.L_x_7034:
[----:B-----5:R-:W-:Y:S02]  /*3660*/  PRMT R192, R182, 0x7632, R192 ;  /* 0x00007632b6c07816 */ /* 0x020fe400000000c0 */
[----:B------:R-:W-:Y:S02]  /*3670*/  @P0 PRMT R193, R186, 0x7632, R193 ;  /* 0x00007632bac10816 */ /* 0x000fe400000000c1 */
[----:B------:R-:W-:-:S03]  /*3680*/  SHF.L.U32 R192, R192, 0x10, RZ ;  /* 0x00000010c0c07819 */ /* 0x000fc600000006ff */
[----:B------:R-:W-:Y:S02]  /*3690*/  @P0 IMAD.U32 R194, R193, 0x10000, RZ ;  /* 0x00010000c1c20824 */ /* 0x000fe400078e00ff */
[----:B------:R-:W-:-:S04]  /*36a0*/  FADD.FTZ R219, R192, R219 ;  /* 0x000000dbc0db7221 */ /* 0x000fc80000010000 */
[----:B------:R-:W-:-:S07]  /*36b0*/  @P0 FADD.FTZ R219, R194, R219 ;  /* 0x000000dbc2db0221 */ /* 0x000fce0000010000 */
.L_x_7036:
[----:B------:R-:W-:-:S04]  /*36c0*/  F2FP.BF16.F32.PACK_AB R192, RZ, R219 ;  /* 0x000000dbffc0723e */ /* 0x000fc800000010ff */
[----:B------:R-:W-:-:S07]  /*36d0*/  PRMT R190, R190, 0x5410, R192 ;  /* 0x00005410bebe7816 */ /* 0x000fce00000000c0 */
.L_x_7037:
        /* <DEDUP_REMOVED lines=8> */
.L_x_7039:
[----:B-----5:R-:W-:-:S05]  /*3760*/  SHF.L.U32 R193, R187, 0x10, RZ ;  /* 0x00000010bbc17819 */ /* 0x020fca00000006ff */
[----:B------:R-:W-:Y:S01]  /*3770*/  FADD.FTZ R220, R193, R220 ;  /* 0x000000dcc1dc7221 */ /* 0x000fe20000010000 */
[----:B------:R-:W-:Y:S06]  /*3780*/  BRA `(.L_x_7040) ;  /* 0x0000000000107947 */ /* 0x000fec0003800000 */
.L_x_7038:
[----:B-----5:R-:W-:Y:S01]  /*3790*/  IMAD.U32 R193, R183, 0x10000, RZ ;  /* 0x00010000b7c17824 */ /* 0x020fe200078e00ff */
[----:B------:R-:W-:-:S03]  /*37a0*/  @P0 SHF.L.U32 R199, R187, 0x10, RZ ;  /* 0x00000010bbc70819 */ /* 0x000fc600000006ff */
[----:B------:R-:W-:-:S04]  /*37b0*/  FADD.FTZ R220, R193, R220 ;  /* 0x000000dcc1dc7221 */ /* 0x000fc80000010000 */
[----:B------:R-:W-:-:S07]  /*37c0*/  @P0 FADD.FTZ R220, R199, R220 ;  /* 0x000000dcc7dc0221 */ /* 0x000fce0000010000 */
.L_x_7040:
[----:B------:R-:W-:-:S04]  /*37d0*/  F2FP.BF16.F32.PACK_AB R192, RZ, R220 ;  /* 0x000000dcffc0723e */ /* 0x000fc800000010ff */
[----:B------:R-:W-:-:S07]  /*37e0*/  PRMT R191, R192, 0x7610, R191 ;  /* 0x00007610c0bf7816 */ /* 0x000fce00000000bf */
.L_x_7041:
[----:B------:R-:W-:Y:S01]  /*37f0*/  SHF.L.U32 R227, R195, 0x10, RZ ;  /* 0x00000010c3e37819 */ /* 0x000fe200000006ff */
[----:B------:R-:W-:Y:S06]  /*3800*/  @P1 BRA `(.L_x_7042) ;  /* 0x0000000000241947 */ /* 0x000fec0003800000 */
[----:B------:R-:W-:-:S04]  /*3810*/  ISETP.NE.U32.AND P0, PT, RZ, UR14, PT ;  /* 0x0000000eff007c0c */ /* 0x000fc8000bf05070 */
[----:B------:R-:W-:-:S13]  /*3820*/  ISETP.NE.AND.EX P0, PT, RZ, UR15, PT, P0 ;  /* 0x0000000fff007c0c */ /* 0x000fda000bf05300 */
[----:B------:R-:W-:Y:S05]  /*3830*/  @P0 BRA `(.L_x_7043) ;  /* 0x0000000000080947 */ /* 0x000fea0003800000 */
[----:B------:R-:W-:Y:S05]  /*3840*/  @P3 BRA `(.L_x_7044) ;  /* 0x00000000002c3947 */ /* 0x000fea0003800000 */
[----:B------:R-:W-:Y:S05]  /*3850*/  BRA `(.L_x_7045) ;  /* 0x0000000000307947 */ /* 0x000fea0003800000 */
.L_x_7043:
[----:B-----5:R-:W-:-:S05]  /*3860*/  PRMT R192, R187, 0x7632, R192 ;  /* 0x00007632bbc07816 */ /* 0x020fca00000000c0 */
[----:B------:R-:W-:-:S04]  /*3870*/  IMAD.U32 R192, R192, 0x10000, RZ ;  /* 0x00010000c0c07824 */ /* 0x000fc800078e00ff */
[----:B------:R-:W-:Y:S01]  /*3880*/  FADD.FTZ R227, R192, R227 ;  /* 0x000000e3c0e37221 */ /* 0x000fe20000010000 */
[----:B------:R-:W-:Y:S06]  /*3890*/  BRA `(.L_x_7044) ;  /* 0x0000000000187947 */ /* 0x000fec0003800000 */
.L_x_7042:
[----:B-----5:R-:W-:Y:S02]  /*38a0*/  PRMT R192, R183, 0x7632, R192 ;  /* 0x00007632b7c07816 */ /* 0x020fe400000000c0 */
[----:B------:R-:W-:Y:S02]  /*38b0*/  @P0 PRMT R193, R187, 0x7632, R193 ;  /* 0x00007632bbc10816 */ /* 0x000fe400000000c1 */
[----:B------:R-:W-:Y:S02]  /*38c0*/  SHF.L.U32 R192, R192, 0x10, RZ ;  /* 0x00000010c0c07819 */ /* 0x000fe400000006ff */
[----:B------:R-:W-:-:S03]  /*38d0*/  @P0 SHF.L.U32 R194, R193, 0x10, RZ ;  /* 0x00000010c1c20819 */ /* 0x000fc600000006ff */
[----:B------:R-:W-:-:S04]  /*38e0*/  FADD.FTZ R227, R192, R227 ;  /* 0x000000e3c0e37221 */ /* 0x000fc80000010000 */
[----:B------:R-:W-:-:S07]  /*38f0*/  @P0 FADD.FTZ R227, R194, R227 ;  /* 0x000000e3c2e30221 */ /* 0x000fce0000010000 */
.L_x_7044:
[----:B------:R-:W-:-:S04]  /*3900*/  F2FP.BF16.F32.PACK_AB R192, RZ, R227 ;  /* 0x000000e3ffc0723e */ /* 0x000fc800000010ff */
[----:B------:R-:W-:-:S07]  /*3910*/  PRMT R191, R191, 0x5410, R192 ;  /* 0x00005410bfbf7816 */ /* 0x000fce00000000c0 */
.L_x_7045:
[----:B------:R-:W2:Y:S02]  /*3920*/  @P3 LDC.64 R192, c[0x0][0x238] ;  /* 0x00008e00ffc03b82 */ /* 0x000ea40000000a00 */
[----:B--2---:R-:W-:-:S04]  /*3930*/  @P3 LEA R192, P0, R197, R192, 0x4 ;  /* 0x000000c0c5c03211 */ /* 0x004fc800078020ff */
[C---:B------:R-:W-:Y:S01]  /*3940*/  @P3 LEA.HI.X R193, R197.reuse, R193, RZ, 0x4, P0 ;  /* 0x000000c1c5c13211 */ /* 0x040fe200000f24ff */
[----:B------:R-:W-:-:S04]  /*3950*/  VIADD R197, R197, 0x80 ;  /* 0x00000080c5c57836 */ /* 0x000fc80000000000 */
[----:B------:R2:W-:Y:S04]  /*3960*/  @P3 STG.E.128 desc[UR6][R192.64], R188 ;  /* 0x000000bcc0003986 */ /* 0x0005e8000c101d06 */
.L_x_7013:
[----:B------:R-:W-:Y:S05]  /*3970*/  BSYNC B0 ;  /* 0x0000000000007941 */ /* 0x000fea0003800000 */
.L_x_7012:
        /* <DEDUP_REMOVED lines=10> */
[----:B--2---:R-:W2:Y:S01]  /*3a20*/  LDC.64 R192, c[0x0][0x220] ;  /* 0x00008800ffc07b82 */ /* 0x004ea20000000a00 */
[----:B------:R-:W-:-:S11]  /*3a30*/  ISETP.NE.U32.AND P1, PT, RZ, UR12, PT ;  /* 0x0000000cff007c0c */ /* 0x000fd6000bf25070 */
[C---:B------:R-:W-:Y:S01]  /*3a40*/  @P0 LEA R12, P2, R197.reuse, UR14, 0x4 ;  /* 0x0000000ec50c0c11 */ /* 0x040fe2000f8420ff */
[C---:B--2---:R-:W-:Y:S01]  /*3a50*/  IMAD.WIDE.U32 R192, R197.reuse, 0x10, R192 ;  /* 0x00000010c5c07825 */ /* 0x044fe200078e00c0 */
[----:B------:R-:W-:Y:S02]  /*3a60*/  ISETP.NE.AND.EX P1, PT, RZ, UR13, PT, P1 ;  /* 0x0000000dff007c0c */ /* 0x000fe4000bf25310 */
[----:B------:R-:W-:-:S03]  /*3a70*/  @P0 LEA.HI.X R13, R197, UR15, RZ, 0x4, P2 ;  /* 0x0000000fc50d0c11 */ /* 0x000fc600090f24ff */
[----:B------:R-:W2:Y:S04]  /*3a80*/  LDG.E.128 R192, desc[UR6][R192.64] ;  /* 0x00000006c0c07981 */ /* 0x000ea8000c1e1d00 */
[----:B------:R2:W5:Y:S02]  /*3a90*/  @P0 LDG.E.128 R184, desc[UR6][R12.64] ;  /* 0x000000060cb80981 */ /* 0x000564000c1e1d00 */
[C---:B--2---:R-:W-:Y:S02]  /*3aa0*/  SHF.L.U32 R12, R192.reuse, 0x10, RZ ;  /* 0x00000010c00c7819 */ /* 0x044fe400000006ff */
[----:B------:R-:W-:Y:S01]  /*3ab0*/  PRMT R198, R192, 0x7632, R198 ;  /* 0x00007632c0c67816 */ /* 0x000fe200000000c6 */
[----:B------:R-:W-:Y:S06]  /*3ac0*/  @P1 BRA `(.L_x_7048) ;  /* 0x0000000000201947 */ /* 0x000fec0003800000 */
[----:B------:R-:W-:-:S04]  /*3ad0*/  ISETP.NE.U32.AND P2, PT, RZ, UR14, PT ;  /* 0x0000000eff007c0c */ /* 0x000fc8000bf45070 */
[----:B------:R-:W-:-:S13]  /*3ae0*/  ISETP.NE.AND.EX P2, PT, RZ, UR15, PT, P2 ;  /* 0x0000000fff007c0c */ /* 0x000fda000bf45320 */
[----:B------:R-:W-:Y:S05]  /*3af0*/  @P2 BRA `(.L_x_7049) ;  /* 0x0000000000082947 */ /* 0x000fea0003800000 */
[----:B------:R-:W-:Y:S05]  /*3b00*/  @P3 BRA `(.L_x_7050) ;  /* 0x0000000000203947 */ /* 0x000fea0003800000 */
[----:B------:R-:W-:Y:S05]  /*3b10*/  BRA `(.L_x_7051) ;  /* 0x0000000000247947 */ /* 0x000fea0003800000 */
.L_x_7049:
[----:B-----5:R-:W-:-:S05]  /*3b20*/  SHF.L.U32 R13, R184, 0x10, RZ ;  /* 0x00000010b80d7819 */ /* 0x020fca00000006ff */
[----:B------:R-:W-:Y:S01]  /*3b30*/  FADD.FTZ R12, R13, R12 ;  /* 0x0000000c0d0c7221 */ /* 0x000fe20000010000 */
[----:B------:R-:W-:Y:S06]  /*3b40*/  BRA `(.L_x_7050) ;  /* 0x0000000000107947 */ /* 0x000fec0003800000 */
.L_x_7048:
[----:B-----5:R-:W-:Y:S01]  /*3b50*/  IMAD.U32 R13, R180, 0x10000, RZ ;  /* 0x00010000b40d7824 */ /* 0x020fe200078e00ff */
[----:B------:R-:W-:-:S03]  /*3b60*/  @P0 SHF.L.U32 R199, R184, 0x10, RZ ;  /* 0x00000010b8c70819 */ /* 0x000fc600000006ff */
[----:B------:R-:W-:-:S04]  /*3b70*/  FADD.FTZ R12, R13, R12 ;  /* 0x0000000c0d0c7221 */ /* 0x000fc80000010000 */
[----:B------:R-:W-:-:S07]  /*3b80*/  @P0 FADD.FTZ R12, R199, R12 ;  /* 0x0000000cc70c0221 */ /* 0x000fce0000010000 */
.L_x_7050:
[----:B------:R-:W-:-:S04]  /*3b90*/  F2FP.BF16.F32.PACK_AB R13, RZ, R12 ;  /* 0x0000000cff0d723e */ /* 0x000fc800000010ff */
[----:B------:R-:W-:-:S07]  /*3ba0*/  PRMT R188, R13, 0x7610, R188 ;  /* 0x000076100dbc7816 */ /* 0x000fce00000000bc */
.L_x_7051:
[----:B------:R-:W-:Y:S01]  /*3bb0*/  SHF.L.U32 R13, R198, 0x10, RZ ;  /* 0x00000010c60d7819 */ /* 0x000fe200000006ff */
[----:B------:R-:W-:Y:S06]  /*3bc0*/  @P1 BRA `(.L_x_7052) ;  /* 0x0000000000241947 */ /* 0x000fec0003800000 */
[----:B------:R-:W-:-:S04]  /*3bd0*/  ISETP.NE.U32.AND P2, PT, RZ, UR14, PT ;  /* 0x0000000eff007c0c */ /* 0x000fc8000bf45070 */
[----:B------:R-:W-:-:S13]  /*3be0*/  ISETP.NE.AND.EX P2, PT, RZ, UR15, PT, P2 ;  /* 0x0000000fff007c0c */ /* 0x000fda000bf45320 */
[----:B------:R-:W-:Y:S05]  /*3bf0*/  @P2 BRA `(.L_x_7053) ;  /* 0x0000000000082947 */ /* 0x000fea0003800000 */
[----:B------:R-:W-:Y:S05]  /*3c00*/  @P3 BRA `(.L_x_7054) ;  /* 0x00000000002c3947 */ /* 0x000fea0003800000 */
[----:B------:R-:W-:Y:S05]  /*3c10*/  BRA `(.L_x_7055) ;  /* 0x0000000000307947 */ /* 0x000fea0003800000 */
.L_x_7053:
[----:B-----5:R-:W-:-:S05]  /*3c20*/  PRMT R192, R184, 0x7632, R192 ;  /* 0x00007632b8c07816 */ /* 0x020fca00000000c0 */
[----:B------:R-:W-:-:S04]  /*3c30*/  IMAD.U32 R192, R192, 0x10000, RZ ;  /* 0x00010000c0c07824 */ /* 0x000fc800078e00ff */
[----:B------:R-:W-:Y:S01]  /*3c40*/  FADD.FTZ R13, R192, R13 ;  /* 0x0000000dc00d7221 */ /* 0x000fe20000010000 */
[----:B------:R-:W-:Y:S06]  /*3c50*/  BRA `(.L_x_7054) ;  /* 0x0000000000187947 */ /* 0x000fec0003800000 */
.L_x_7052:
[----:B-----5:R-:W-:Y:S02]  /*3c60*/  PRMT R192, R180, 0x7632, R192 ;  /* 0x00007632b4c07816 */ /* 0x020fe400000000c0 */
[----:B------:R-:W-:Y:S02]  /*3c70*/  @P0 PRMT R198, R184, 0x7632, R198 ;  /* 0x00007632b8c60816 */ /* 0x000fe400000000c6 */
[----:B------:R-:W-:Y:S02]  /*3c80*/  SHF.L.U32 R192, R192, 0x10, RZ ;  /* 0x00000010c0c07819 */ /* 0x000fe400000006ff */
[----:B------:R-:W-:-:S03]  /*3c90*/  @P0 SHF.L.U32 R198, R198, 0x10, RZ ;  /* 0x00000010c6c60819 */ /* 0x000fc600000006ff */
[----:B------:R-:W-:-:S04]  /*3ca0*/  FADD.FTZ R13, R192, R13 ;  /* 0x0000000dc00d7221 */ /* 0x000fc80000010000 */
[----:B------:R-:W-:-:S07]  /*3cb0*/  @P0 FADD.FTZ R13, R198, R13 ;  /* 0x0000000dc60d0221 */ /* 0x000fce0000010000 */
.L_x_7054:
[----:B------:R-:W-:-:S04]  /*3cc0*/  F2FP.BF16.F32.PACK_AB R192, RZ, R13 ;  /* 0x0000000dffc0723e */ /* 0x000fc800000010ff */
[----:B------:R-:W-:-:S07]  /*3cd0*/  PRMT R188, R188, 0x5410, R192 ;  /* 0x00005410bcbc7816 */ /* 0x000fce00000000c0 */
.L_x_7055:
        /* <DEDUP_REMOVED lines=8> */
.L_x_7057:
[----:B-----5:R-:W-:-:S05]  /*3d60*/  SHF.L.U32 R199, R185, 0x10, RZ ;  /* 0x00000010b9c77819 */ /* 0x020fca00000006ff */
[----:B------:R-:W-:Y:S01]  /*3d70*/  FADD.FTZ R202, R199, R202 ;  /* 0x000000cac7ca7221 */ /* 0x000fe20000010000 */
[----:B------:R-:W-:Y:S06]  /*3d80*/  BRA `(.L_x_7058) ;  /* 0x0000000000107947 */ /* 0x000fec0003800000 */
.L_x_7056:
[----:B-----5:R-:W-:Y:S01]  /*3d90*/  SHF.L.U32 R199, R181, 0x10, RZ ;  /* 0x00000010b5c77819 */ /* 0x020fe200000006ff */
[----:B------:R-:W-:-:S04]  /*3da0*/  @P0 IMAD.U32 R211, R185, 0x10000, RZ ;  /* 0x00010000b9d30824 */ /* 0x000fc800078e00ff */
[----:B------:R-:W-:-:S04]  /*3db0*/  FADD.FTZ R202, R199, R202 ;  /* 0x000000cac7ca7221 */ /* 0x000fc80000010000 */
[----:B------:R-:W-:-:S07]  /*3dc0*/  @P0 FADD.FTZ R202, R211, R202 ;  /* 0x000000cad3ca0221 */ /* 0x000fce0000010000 */
.L_x_7058:
[----:B------:R-:W-:-:S04]  /*3dd0*/  F2FP.BF16.F32.PACK_AB R192, RZ, R202 ;  /* 0x000000caffc0723e */ /* 0x000fc800000010ff */
[----:B------:R-:W-:-:S07]  /*3de0*/  PRMT R189, R192, 0x7610, R189 ;  /* 0x00007610c0bd7816 */ /* 0x000fce00000000bd */
.L_x_7059:
[----:B------:R-:W-:Y:S01]  /*3df0*/  SHF.L.U32 R211, R193, 0x10, RZ ;  /* 0x00000010c1d37819 */ /* 0x000fe200000006ff */
[----:B------:R-:W-:Y:S06]  /*3e00*/  @P1 BRA `(.L_x_7060) ;  /* 0x0000000000241947 */ /* 0x000fec0003800000 */
[----:B------:R-:W-:-:S04]  /*3e10*/  ISETP.NE.U32.AND P2, PT, RZ, UR14, PT ;  /* 0x0000000eff007c0c */ /* 0x000fc8000bf45070 */
[----:B------:R-:W-:-:S13]  /*3e20*/  ISETP.NE.AND.EX P2, PT, RZ, UR15, PT, P2 ;  /* 0x0000000fff007c0c */ /* 0x000fda000bf45320 */
[----:B------:R-:W-:Y:S05]  /*3e30*/  @P2 BRA `(.L_x_7061) ;  /* 0x0000000000082947 */ /* 0x000fea0003800000 */
[----:B------:R-:W-:Y:S05]  /*3e40*/  @P3 BRA `(.L_x_7062) ;  /* 0x00000000002c3947 */ /* 0x000fea0003800000 */
[----:B------:R-:W-:Y:S05]  /*3e50*/  BRA `(.L_x_7063) ;  /* 0x0000000000307947 */ /* 0x000fea0003800000 */
.L_x_7061:
[----:B-----5:R-:W-:-:S04]  /*3e60*/  PRMT R192, R185, 0x7632, R192 ;  /* 0x00007632b9c07816 */ /* 0x020fc800000000c0 */
[----:B------:R-:W-:-:S05]  /*3e70*/  SHF.L.U32 R192, R192, 0x10, RZ ;  /* 0x00000010c0c07819 */ /* 0x000fca00000006ff */
[----:B------:R-:W-:Y:S01]  /*3e80*/  FADD.FTZ R211, R192, R211 ;  /* 0x000000d3c0d37221 */ /* 0x000fe20000010000 */
[----:B------:R-:W-:Y:S06]  /*3e90*/  BRA `(.L_x_7062) ;  /* 0x0000000000187947 */ /* 0x000fec0003800000 */
.L_x_7060:
[----:B-----5:R-:W-:Y:S02]  /*3ea0*/  PRMT R192, R181, 0x7632, R192 ;  /* 0x00007632b5c07816 */ /* 0x020fe400000000c0 */
[----:B------:R-:W-:-:S03]  /*3eb0*/  @P0 PRMT R193, R185, 0x7632, R193 ;  /* 0x00007632b9c10816 */ /* 0x000fc600000000c1 */
[----:B------:R-:W-:Y:S01]  /*3ec0*/  IMAD.U32 R192, R192, 0x10000, RZ ;  /* 0x00010000c0c07824 */ /* 0x000fe200078e00ff */
[----:B------:R-:W-:-:S03]  /*3ed0*/  @P0 SHF.L.U32 R198, R193, 0x10, RZ ;  /* 0x00000010c1c60819 */ /* 0x000fc600000006ff */
[----:B------:R-:W-:-:S04]  /*3ee0*/  FADD.FTZ R211, R192, R211 ;  /* 0x000000d3c0d37221 */ /* 0x000fc80000010000 */
[----:B------:R-:W-:-:S07]  /*3ef0*/  @P0 FADD.FTZ R211, R198, R211 ;  /* 0x000000d3c6d30221 */ /* 0x000fce0000010000 */
.L_x_7062:
[----:B------:R-:W-:-:S04]  /*3f00*/  F2FP.BF16.F32.PACK_AB R192, RZ, R211 ;  /* 0x000000d3ffc0723e */ /* 0x000fc800000010ff */
[----:B------:R-:W-:-:S07]  /*3f10*/  PRMT R189, R189, 0x5410, R192 ;  /* 0x00005410bdbd7816 */ /* 0x000fce00000000c0 */
.L_x_7063:
        /* <DEDUP_REMOVED lines=8> */
.L_x_7065:
[----:B-----5:R-:W-:-:S04]  /*3fa0*/  IMAD.U32 R193, R186, 0x10000, RZ ;  /* 0x00010000bac17824 */ /* 0x020fc800078e00ff */
[----:B------:R-:W-:Y:S01]  /*3fb0*/  FADD.FTZ R212, R193, R212 ;  /* 0x000000d4c1d47221 */ /* 0x000fe20000010000 */
[----:B------:R-:W-:Y:S06]  /*3fc0*/  BRA `(.L_x_7066) ;  /* 0x0000000000107947 */ /* 0x000fec0003800000 */
.L_x_7064:
[----:B-----5:R-:W-:Y:S02]  /*3fd0*/  SHF.L.U32 R193, R182, 0x10, RZ ;  /* 0x00000010b6c17819 */ /* 0x020fe400000006ff */
[----:B------:R-:W-:-:S03]  /*3fe0*/  @P0 SHF.L.U32 R199, R186, 0x10, RZ ;  /* 0x00000010bac70819 */ /* 0x000fc600000006ff */
[----:B------:R-:W-:-:S04]  /*3ff0*/  FADD.FTZ R212, R193, R212 ;  /* 0x000000d4c1d47221 */ /* 0x000fc80000010000 */
[----:B------:R-:W-:-:S07]  /*4000*/  @P0 FADD.FTZ R212, R199, R212 ;  /* 0x000000d4c7d40221 */ /* 0x000fce0000010000 */
.L_x_7066:
[----:B------:R-:W-:-:S04]  /*4010*/  F2FP.BF16.F32.PACK_AB R192, RZ, R212 ;  /* 0x000000d4ffc0723e */ /* 0x000fc800000010ff */
[----:B------:R-:W-:-:S07]  /*4020*/  PRMT R190, R192, 0x7610, R190 ;  /* 0x00007610c0be7816 */ /* 0x000fce00000000be */
.L_x_7067:
[----:B------:R-:W-:Y:S01]  /*4030*/  IMAD.U32 R221, R194, 0x10000, RZ ;  /* 0x00010000c2dd7824 */ /* 0x000fe200078e00ff */
[----:B------:R-:W-:Y:S06]  /*4040*/  @P1 BRA `(.L_x_7068) ;  /* 0x0000000000241947 */ /* 0x000fec0003800000 */
[----:B------:R-:W-:-:S04]  /*4050*/  ISETP.NE.U32.AND P2, PT, RZ, UR14, PT ;  /* 0x0000000eff007c0c */ /* 0x000fc8000bf45070 */
[----:B------:R-:W-:-:S13]  /*4060*/  ISETP.NE.AND.EX P2, PT, RZ, UR15, PT, P2 ;  /* 0x0000000fff007c0c */ /* 0x000fda000bf45320 */
[----:B------:R-:W-:Y:S05]  /*4070*/  @P2 BRA `(.L_x_7069) ;  /* 0x0000000000082947 */ /* 0x000fea0003800000 */
[----:B------:R-:W-:Y:S05]  /*4080*/  @P3 BRA `(.L_x_7070) ;  /* 0x00000000002c3947 */ /* 0x000fea0003800000 */
[----:B------:R-:W-:Y:S05]  /*4090*/  BRA `(.L_x_7071) ;  /* 0x0000000000307947 */ /* 0x000fea0003800000 */
.L_x_7069:
[----:B-----5:R-:W-:-:S04]  /*40a0*/  PRMT R192, R186, 0x7632, R192 ;  /* 0x00007632bac07816 */ /* 0x020fc800000000c0 */
[----:B------:R-:W-:-:S05]  /*40b0*/  SHF.L.U32 R192, R192, 0x10, RZ ;  /* 0x00000010c0c07819 */ /* 0x000fca00000006ff */
[----:B------:R-:W-:Y:S01]  /*40c0*/  FADD.FTZ R221, R192, R221 ;  /* 0x000000ddc0dd7221 */ /* 0x000fe20000010000 */
[----:B------:R-:W-:Y:S06]  /*40d0*/  BRA `(.L_x_7070) ;  /* 0x0000000000187947 */ /* 0x000fec0003800000 */
.L_x_7068:
[----:B-----5:R-:W-:Y:S02]  /*40e0*/  PRMT R192, R182, 0x7632, R192 ;  /* 0x00007632b6c07816 */ /* 0x020fe400000000c0 */
[----:B------:R-:W-:Y:S02]  /*40f0*/  @P0 PRMT R193, R186, 0x7632, R193 ;  /* 0x00007632bac10816 */ /* 0x000fe400000000c1 */
[----:B------:R-:W-:-:S03]  /*4100*/  SHF.L.U32 R192, R192, 0x10, RZ ;  /* 0x00000010c0c07819 */ /* 0x000fc600000006ff */
[----:B------:R-:W-:Y:S02]  /*4110*/  @P0 IMAD.U32 R194, R193, 0x10000, RZ ;  /* 0x00010000c1c20824 */ /* 0x000fe400078e00ff */
[----:B------:R-:W-:-:S04]  /*4120*/  FADD.FTZ R221, R192, R221 ;  /* 0x000000ddc0dd7221 */ /* 0x000fc80000010000 */
[----:B------:R-:W-:-:S07]  /*4130*/  @P0 FADD.FTZ R221, R194, R221 ;  /* 0x000000ddc2dd0221 */ /* 0x000fce0000010000 */
.L_x_7070:
[----:B------:R-:W-:-:S04]  /*4140*/  F2FP.BF16.F32.PACK_AB R192, RZ, R221 ;  /* 0x000000ddffc0723e */ /* 0x000fc800000010ff */
[----:B------:R-:W-:-:S07]  /*4150*/  PRMT R190, R190, 0x5410, R192 ;  /* 0x00005410bebe7816 */ /* 0x000fce00000000c0 */
.L_x_7071:
        /* <DEDUP_REMOVED lines=8> */
.L_x_7073:
[----:B-----5:R-:W-:-:S05]  /*41e0*/  SHF.L.U32 R193, R187, 0x10, RZ ;  /* 0x00000010bbc17819 */ /* 0x020fca00000006ff */
[----:B------:R-:W-:Y:S01]  /*41f0*/  FADD.FTZ R222, R193, R222 ;  /* 0x000000dec1de7221 */ /* 0x000fe20000010000 */
[----:B------:R-:W-:Y:S06]  /*4200*/  BRA `(.L_x_7074) ;  /* 0x0000000000107947 */ /* 0x000fec0003800000 */
.L_x_7072:
[----:B-----5:R-:W-:Y:S01]  /*4210*/  IMAD.U32 R193, R183, 0x10000, RZ ;  /* 0x00010000b7c17824 */ /* 0x020fe200078e00ff */
[----:B------:R-:W-:-:S03]  /*4220*/  @P0 SHF.L.U32 R199, R187, 0x10, RZ ;  /* 0x00000010bbc70819 */ /* 0x000fc600000006ff */
[----:B------:R-:W-:-:S04]  /*4230*/  FADD.FTZ R222, R193, R222 ;  /* 0x000000dec1de7221 */ /* 0x000fc80000010000 */
[----:B------:R-:W-:-:S07]  /*4240*/  @P0 FADD.FTZ R222, R199, R222 ;  /* 0x000000dec7de0221 */ /* 0x000fce0000010000 */
.L_x_7074:
[----:B------:R-:W-:-:S04]  /*4250*/  F2FP.BF16.F32.PACK_AB R192, RZ, R222 ;  /* 0x000000deffc0723e */ /* 0x000fc800000010ff */
[----:B------:R-:W-:-:S07]  /*4260*/  PRMT R191, R192, 0x7610, R191 ;  /* 0x00007610c0bf7816 */ /* 0x000fce00000000bf */
.L_x_7075:
[----:B------:R-:W-:Y:S01]  /*4270*/  SHF.L.U32 R228, R195, 0x10, RZ ;  /* 0x00000010c3e47819 */ /* 0x000fe200000006ff */
[----:B------:R-:W-:Y:S06]  /*4280*/  @P1 BRA `(.L_x_7076) ;  /* 0x0000000000241947 */ /* 0x000fec0003800000 */
[----:B------:R-:W-:-:S04]  /*4290*/  ISETP.NE.U32.AND P0, PT, RZ, UR14, PT ;  /* 0x0000000eff007c0c */ /* 0x000fc8000bf05070 */
[----:B------:R-:W-:-:S13]  /*42a0*/  ISETP.NE.AND.EX P0, PT, RZ, UR15, PT, P0 ;  /* 0x0000000fff007c0c */ /* 0x000fda000bf05300 */
[----:B------:R-:W-:Y:S05]  /*42b0*/  @P0 BRA `(.L_x_7077) ;  /* 0x0000000000080947 */ /* 0x000fea0003800000 */
[----:B------:R-:W-:Y:S05]  /*42c0*/  @P3 BRA `(.L_x_7078) ;  /* 0x00000000002c3947 */ /* 0x000fea0003800000 */
[----:B------:R-:W-:Y:S05]  /*42d0*/  BRA `(.L_x_7079) ;  /* 0x0000000000307947 */ /* 0x000fea0003800000 */
.L_x_7077:
[----:B-----5:R-:W-:-:S05]  /*42e0*/  PRMT R192, R187, 0x7632, R192 ;  /* 0x00007632bbc07816 */ /* 0x020fca00000000c0 */
[----:B------:R-:W-:-:S04]  /*42f0*/  IMAD.U32 R193, R192, 0x10000, RZ ;  /* 0x00010000c0c17824 */ /* 0x000fc800078e00ff */
[----:B------:R-:W-:Y:S01]  /*4300*/  FADD.FTZ R228, R193, R228 ;  /* 0x000000e4c1e47221 */ /* 0x000fe20000010000 */
[----:B------:R-:W-:Y:S06]  /*4310*/  BRA `(.L_x_7078) ;  /* 0x0000000000187947 */ /* 0x000fec0003800000 */
.L_x_7076:
[----:B-----5:R-:W-:Y:S02]  /*4320*/  PRMT R192, R183, 0x7632, R192 ;  /* 0x00007632b7c07816 */ /* 0x020fe400000000c0 */
[----:B------:R-:W-:Y:S02]  /*4330*/  @P0 PRMT R194, R187, 0x7632, R194 ;  /* 0x00007632bbc20816 */ /* 0x000fe400000000c2 */
[----:B------:R-:W-:Y:S02]  /*4340*/  SHF.L.U32 R193, R192, 0x10, RZ ;  /* 0x00000010c0c17819 */ /* 0x000fe400000006ff */
[----:B------:R-:W-:-:S03]  /*4350*/  @P0 SHF.L.U32 R195, R194, 0x10, RZ ;  /* 0x00000010c2c30819 */ /* 0x000fc600000006ff */
[----:B------:R-:W-:-:S04]  /*4360*/  FADD.FTZ R228, R193, R228 ;  /* 0x000000e4c1e47221 */ /* 0x000fc80000010000 */
[----:B------:R-:W-:-:S07]  /*4370*/  @P0 FADD.FTZ R228, R195, R228 ;  /* 0x000000e4c3e40221 */ /* 0x000fce0000010000 */
.L_x_7078:
[----:B------:R-:W-:-:S04]  /*4380*/  F2FP.BF16.F32.PACK_AB R192, RZ, R228 ;  /* 0x000000e4ffc0723e */ /* 0x000fc800000010ff */
[----:B------:R-:W-:-:S07]  /*4390*/  PRMT R191, R191, 0x5410, R192 ;  /* 0x00005410bfbf7816 */ /* 0x000fce00000000c0 */
.L_x_7079:
[----:B------:R-:W2:Y:S02]  /*43a0*/  @P3 LDC.64 R192, c[0x0][0x238] ;  /* 0x00008e00ffc03b82 */ /* 0x000ea40000000a00 */
[----:B--2---:R-:W-:-:S04]  /*43b0*/  @P3 LEA R192, P0, R197, R192, 0x4 ;  /* 0x000000c0c5c03211 */ /* 0x004fc800078020ff */
[----:B------:R-:W-:-:S05]  /*43c0*/  @P3 LEA.HI.X R193, R197, R193, RZ, 0x4, P0 ;  /* 0x000000c1c5c13211 */ /* 0x000fca00000f24ff */
[----:B------:R2:W-:Y:S04]  /*43d0*/  @P3 STG.E.128 desc[UR6][R192.64], R188 ;  /* 0x000000bcc0003986 */ /* 0x0005e8000c101d06 */
.L_x_7047:
[----:B------:R-:W-:Y:S05]  /*43e0*/  BSYNC B0 ;  /* 0x0000000000007941 */ /* 0x000fea0003800000 */
.L_x_7046:
[----:B--234-:R-:W-:Y:S01]  /*43f0*/  FADD.FTZ R192, RZ, R0 ;  /* 0x00000000ffc07221 */ /* 0x01cfe20000010000 */
        /* <DEDUP_REMOVED lines=51> */
[----:B------:R-:W-:-:S04]  /*4730*/  FADD.FTZ R197, R221, R192 ;  /* 0x000000c0ddc57221 */ /* 0x000fc80000010000 */
[----:B------:R-:W-:-:S08]  /*4740*/  FADD.FTZ R197, R222, R197 ;  /* 0x000000c5dec57221 */ /* 0x000fd00000010000 */
[----:B------:R-:W-:Y:S01]  /*4750*/  @P5 FADD.FTZ R193, R228, R197 ;  /* 0x000000c5e4c15221 */ /* 0x000fe20000010000 */
[----:B------:R-:W-:Y:S06]  /*4760*/  BRA.DIV UR5, `(.L_x_7080) ;  /* 0x0000001a05c87947 */ /* 0x000fec000b800000 */
[----:B------:R-:W2:Y:S02]  /*4770*/  SHFL.BFLY PT, R192, R193, 0x1, 0x1f ;  /* 0x0c201f00c1c07f89 */ /* 0x000ea400000e0000 */
[----:B--2---:R-:W-:-:S05]  /*4780*/  FADD.FTZ R196, R193, R192 ;  /* 0x000000c0c1c47221 */ /* 0x004fca0000010000 */
[----:B------:R-:W2:Y:S02]  /*4790*/  SHFL.BFLY PT, R197, R196, 0x2, 0x1f ;  /* 0x0c401f00c4c57f89 */ /* 0x000ea400000e0000 */
[----:B--2---:R-:W-:-:S05]  /*47a0*/  FADD.FTZ R197, R196, R197 ;  /* 0x000000c5c4c57221 */ /* 0x004fca0000010000 */
[----:B------:R-:W2:Y:S02]  /*47b0*/  SHFL.BFLY PT, R192, R197, 0x4, 0x1f ;  /* 0x0c801f00c5c07f89 */ /* 0x000ea400000e0000 */
[----:B--2---:R-:W-:-:S05]  /*47c0*/  FADD.FTZ R198, R197, R192 ;  /* 0x000000c0c5c67221 */ /* 0x004fca0000010000 */
[----:B------:R-:W2:Y:S02]  /*47d0*/  SHFL.BFLY PT, R199, R198, 0x8, 0x1f ;  /* 0x0d001f00c6c77f89 */ /* 0x000ea400000e0000 */
[----:B--2---:R-:W-:-:S05]  /*47e0*/  FADD.FTZ R199, R198, R199 ;  /* 0x000000c7c6c77221 */ /* 0x004fca0000010000 */
[----:B------:R-:W2:Y:S02]  /*47f0*/  SHFL.BFLY PT, R192, R199, 0x10, 0x1f ;  /* 0x0e001f00c7c07f89 */ /* 0x000ea400000e0000 */
[----:B--2---:R-:W-:-:S04]  /*4800*/  FADD.FTZ R192, R199, R192 ;  /* 0x000000c0c7c07221 */ /* 0x004fc80000010000 */
[----:B-1----:R-:W-:-:S04]  /*4810*/  FMUL.FTZ R192, R3, R192 ;  /* 0x000000c003c07220 */ /* 0x002fc80000410000 */
        /* <DEDUP_REMOVED lines=81> */
[----:B------:R-:W1:Y:S02]  /*4d30*/  SHFL.BFLY PT, R196, R193, 0x1, 0x1f ;  /* 0x0c201f00c1c47f89 */ /* 0x000e6400000e0000 */
[----:B-1----:R-:W-:-:S05]  /*4d40*/  FADD.FTZ R196, R193, R196 ;  /* 0x000000c4c1c47221 */ /* 0x002fca0000010000 */
[----:B------:R-:W1:Y:S02]  /*4d50*/  SHFL.BFLY PT, R197, R196, 0x2, 0x1f ;  /* 0x0c401f00c4c57f89 */ /* 0x000e6400000e0000 */
[----:B-1----:R-:W-:-:S05]  /*4d60*/  FADD.FTZ R197, R196, R197 ;  /* 0x000000c5c4c57221 */ /* 0x002fca0000010000 */
[----:B------:R-:W1:Y:S02]  /*4d70*/  SHFL.BFLY PT, R198, R197, 0x4, 0x1f ;  /* 0x0c801f00c5c67f89 */ /* 0x000e6400000e0000 */
[----:B-1----:R-:W-:-:S05]  /*4d80*/  FADD.FTZ R198, R197, R198 ;  /* 0x000000c6c5c67221 */ /* 0x002fca0000010000 */
[----:B------:R-:W1:Y:S02]  /*4d90*/  SHFL.BFLY PT, R199, R198, 0x8, 0x1f ;  /* 0x0d001f00c6c77f89 */ /* 0x000e6400000e0000 */
[----:B-1----:R-:W-:-:S05]  /*4da0*/  FADD.FTZ R199, R198, R199 ;  /* 0x000000c7c6c77221 */ /* 0x002fca0000010000 */
[----:B------:R1:W2:Y:S02]  /*4db0*/  SHFL.BFLY PT, R230, R199, 0x10, 0x1f ;  /* 0x0e001f00c7e67f89 */ /* 0x0002a400000e0000 */
.L_x_7102:
[----:B------:R-:W-:Y:S01]  /*4dc0*/  LOP3.LUT P0, RZ, R8, 0x1f, RZ, 0xc0, !PT ;  /* 0x0000001f08ff7812 */ /* 0x000fe2000780c0ff */
[----:B------:R-:W-:Y:S05]  /*4dd0*/  WARPSYNC.ALL ;  /* 0x0000000000007948 */ /* 0x000fea0003800000 */
[----:B------:R-:W-:-:S07]  /*4de0*/  LOP3.LUT R195, R195, 0x3, RZ, 0xc0, !PT ;  /* 0x00000003c3c37812 */ /* 0x000fce00078ec0ff */
[----:B------:R-:W3:Y:S01]  /*4df0*/  @!P0 S2R R196, SR_CgaCtaId ;  /* 0x0000000000c48919 */ /* 0x000ee20000008800 */
[----:B------:R-:W-:-:S04]  /*4e00*/  @!P0 MOV R193, 0x400 ;  /* 0x0000040000c18802 */ /* 0x000fc80000000f00 */
[----:B---3--:R-:W-:Y:S01]  /*4e10*/  @!P0 LEA R197, R196, R193, 0x18 ;  /* 0x000000c1c4c58211 */ /* 0x008fe200078ec0ff */
[----:B--2---:R-:W-:Y:S01]  /*4e20*/  FADD.FTZ R193, R199, R230 ;  /* 0x000000e6c7c17221 */ /* 0x004fe20000010000 */
[----:B------:R-:W-:-:S04]  /*4e30*/  @!P0 IADD3 R196, R194, R195, RZ ;  /* 0x000000c3c2c48210 */ /* 0x000fc80007ffe0ff */
[----:B------:R-:W-:Y:S02]  /*4e40*/  @!P0 LEA R196, R196, R197, 0x3 ;  /* 0x000000c5c4c48211 */ /* 0x000fe400078e18ff */
[----:B------:R-:W-:-:S03]  /*4e50*/  LOP3.LUT R197, R8, 0x1f, RZ, 0xc0, !PT ;  /* 0x0000001f08c57812 */ /* 0x000fc600078ec0ff */
[----:B------:R2:W-:Y:S01]  /*4e60*/  @!P0 STS.64 [R196], R192 ;  /* 0x000000c0c4008388 */ /* 0x0005e20000000a00 */
[----:B------:R-:W-:-:S13]  /*4e70*/  ISETP.GT.U32.AND P0, PT, R197, 0x3, PT ;  /* 0x00000003c500780c */ /* 0x000fda0003f04070 */
[----:B--2---:R-:W2:Y:S01]  /*4e80*/  @!P0 S2R R193, SR_CgaCtaId ;  /* 0x0000000000c18919 */ /* 0x004ea20000008800 */
[----:B------:R-:W-:Y:S01]  /*4e90*/  @!P0 MOV R192, 0x400 ;  /* 0x0000040000c08802 */ /* 0x000fe20000000f00 */
[----:B------:R-:W-:Y:S01]  /*4ea0*/  @!P0 IMAD.IADD R194, R194, 0x1, R197 ;  /* 0x00000001c2c28824 */ /* 0x000fe200078e02c5 */
[----:B------:R-:W-:Y:S01]  /*4eb0*/  HFMA2.MMA R196, -RZ, RZ, 0, 0 ;  /* 0x00000000ffc47435 */ /* 0x000fe200000001ff */
[----:B------:R-:W-:Y:S05]  /*4ec0*/  BAR.SYNC.DEFER_BLOCKING 0x0 ;  /* 0x0000000000007b1d */ /* 0x000fea0000010000 */
[----:B------:R-:W-:Y:S01]  /*4ed0*/  @!P0 IMAD.MOV.U32 R196, RZ, RZ, R2 ;  /* 0x000000ffffc48224 */ /* 0x000fe200078e0002 */
[----:B------:R-:W-:Y:S04]  /*4ee0*/  BSSY B0, `(.L_x_7081) ;  /* 0x0000069000007945 */ /* 0x000fe80003800000 */
[----:B-1----:R-:W1:Y:S01]  /*4ef0*/  SHFL.DOWN PT, R199, R196, 0x2, 0x1f ;  /* 0x08401f00c4c77f89 */ /* 0x002e6200000e0000 */
[----:B------:R-:W-:-:S02]  /*4f00*/  I2FP.F32.S32 R233, R196 ;  /* 0x000000c400e97245 */ /* 0x000fc40000201400 */
[----:B--2---:R-:W-:Y:S02]  /*4f10*/  @!P0 LEA R197, R193, R192, 0x18 ;  /* 0x000000c0c1c58211 */ /* 0x004fe400078ec0ff */
[----:B------:R-:W-:Y:S02]  /*4f20*/  CS2R R192, SRZ ;  /* 0x0000000000c07805 */ /* 0x000fe4000001ff00 */
[----:B------:R-:W-:Y:S02]  /*4f30*/  @!P0 LEA R197, R194, R197, 0x3 ;  /* 0x000000c5c2c58211 */ /* 0x000fe400078e18ff */
[----:B-1----:R-:W-:Y:S02]  /*4f40*/  IADD3 R198, R199, R196, RZ ;  /* 0x000000c4c7c67210 */ /* 0x002fe40007ffe0ff */
[----:B------:R-:W-:Y:S01]  /*4f50*/  I2FP.F32.S32 R232, R199 ;  /* 0x000000c700e87245 */ /* 0x000fe20000201400 */
[----:B------:R-:W-:Y:S01]  /*4f60*/  @!P0 LDS.64 R192, [R197] ;  /* 0x00000000c5c08984 */ /* 0x000fe20000000a00 */
[----:B------:R-:W-:-:S02]  /*4f70*/  I2FP.F32.S32 R194, R198 ;  /* 0x000000c600c27245 */ /* 0x000fc40000201400 */
[----:B------:R-:W-:Y:S01]  /*4f80*/  PLOP3.LUT P0, PT, PT, PT, UP0, 0x40, 0x0 ;  /* 0x000000000000781c */ /* 0x000fe20003f0e808 */
[----:B------:R-:W1:Y:S01]  /*4f90*/  SHFL.DOWN PT, R237, R198, 0x1, 0x1f ;  /* 0x08201f00c6ed7f89 */ /* 0x000e6200000e0000 */
[----:B------:R-:W2:Y:S01]  /*4fa0*/  MUFU.RCP R229, R194 ;  /* 0x000000c200e57308 */ /* 0x000ea20000001000 */
[-C--:B-1----:R-:W-:Y:S02]  /*4fb0*/  IADD3 R196, R198, R237.reuse, RZ ;  /* 0x000000edc6c47210 */ /* 0x082fe40007ffe0ff */
[----:B------:R-:W-:Y:S02]  /*4fc0*/  I2FP.F32.S32 R237, R237 ;  /* 0x000000ed00ed7245 */ /* 0x000fe40000201400 */
[----:B------:R-:W-:-:S06]  /*4fd0*/  I2FP.F32.S32 R199, R196 ;  /* 0x000000c400c77245 */ /* 0x000fcc0000201400 */
[----:B------:R-:W1:Y:S01]  /*4fe0*/  MUFU.RCP R199, R199 ;  /* 0x000000c700c77308 */ /* 0x000e620000001000 */
[----:B------:R-:W3:Y:S02]  /*4ff0*/  SHFL.DOWN PT, R231, R192, 0x2, 0x1f ;  /* 0x08401f00c0e77f89 */ /* 0x000ee400000e0000 */
[----:B---3--:R-:W-:-:S04]  /*5000*/  FMUL.FTZ R230, R231, R232 ;  /* 0x000000e8e7e67220 */ /* 0x008fc80000410000 */
[----:B------:R-:W-:Y:S01]  /*5010*/  FFMA.FTZ R230, R233, R192, R230 ;  /* 0x000000c0e9e67223 */ /* 0x000fe200000100e6 */
[----:B------:R-:W-:-:S03]  /*5020*/  FADD.FTZ R192, -R231, R192 ;  /* 0x000000c0e7c07221 */ /* 0x000fc60000010100 */
[----:B--2---:R-:W-:Y:S01]  /*5030*/  FMUL.FTZ R235, R229, R230 ;  /* 0x000000e6e5eb7220 */ /* 0x004fe20000410000 */
[----:B------:R-:W-:Y:S01]  /*5040*/  FMUL.FTZ R192, R192, R192 ;  /* 0x000000c0c0c07220 */ /* 0x000fe20000410000 */
[----:B------:R-:W2:Y:S03]  /*5050*/  SHFL.DOWN PT, R230, R193, 0x2, 0x1f ;  /* 0x08401f00c1e67f89 */ /* 0x000ea600000e0000 */
[----:B------:R-:W-:Y:S01]  /*5060*/  FMUL.FTZ R192, R192, R233 ;  /* 0x000000e9c0c07220 */ /* 0x000fe20000410000 */
[----:B------:R-:W3:Y:S03]  /*5070*/  SHFL.DOWN PT, R234, R235, 0x1, 0x1f ;  /* 0x08201f00ebea7f89 */ /* 0x000ee600000e0000 */
[----:B------:R-:W-:Y:S01]  /*5080*/  FMUL.FTZ R192, R192, R232 ;  /* 0x000000e8c0c07220 */ /* 0x000fe20000410000 */
[----:B--2---:R-:W-:Y:S01]  /*5090*/  FADD.FTZ R230, R230, R193 ;  /* 0x000000c1e6e67221 */ /* 0x004fe20000010000 */
[----:B---3--:R-:W-:-:S03]  /*50a0*/  FMUL.FTZ R197, R234, R237 ;  /* 0x000000edeac57220 */ /* 0x008fc60000410000 */
[----:B------:R-:W-:Y:S01]  /*50b0*/  FFMA.FTZ R192, R229, R192, R230 ;  /* 0x000000c0e5c07223 */ /* 0x000fe200000100e6 */
[----:B------:R-:W-:Y:S01]  /*50c0*/  FADD.FTZ R234, R235, -R234 ;  /* 0x800000eaebea7221 */ /* 0x000fe20000010000 */
[----:B------:R-:W-:-:S03]  /*50d0*/  FFMA.FTZ R196, R194, R235, R197 ;  /* 0x000000ebc2c47223 */ /* 0x000fc600000100c5 */
[----:B------:R-:W2:Y:S01]  /*50e0*/  SHFL.DOWN PT, R229, R192, 0x1, 0x1f ;  /* 0x08201f00c0e57f89 */ /* 0x000ea200000e0000 */
[----:B------:R-:W-:Y:S01]  /*50f0*/  FMUL.FTZ R231, R234, R234 ;  /* 0x000000eaeae77220 */ /* 0x000fe20000410000 */
[----:B-1----:R-:W-:-:S03]  /*5100*/  FMUL.FTZ R197, R199, R196 ;  /* 0x000000c4c7c57220 */ /* 0x002fc60000410000 */
[----:B------:R-:W-:-:S03]  /*5110*/  FMUL.FTZ R231, R194, R231 ;  /* 0x000000e7c2e77220 */ /* 0x000fc60000410000 */
[----:B------:R-:W1:Y:S01]  /*5120*/  SHFL.IDX PT, R197, R197, RZ, 0x1f ;  /* 0x00001fffc5c57589 */ /* 0x000e6200000e0000 */
[----:B------:R-:W-:Y:S01]  /*5130*/  FMUL.FTZ R231, R231, R237 ;  /* 0x000000ede7e77220 */ /* 0x000fe20000410000 */
[----:B--2---:R-:W-:-:S04]  /*5140*/  FADD.FTZ R194, R192, R229 ;  /* 0x000000e5c0c27221 */ /* 0x004fc80000010000 */
[----:B------:R-:W-:Y:S02]  /*5150*/  FFMA.FTZ R231, R199, R231, R194 ;  /* 0x000000e7c7e77223 */ /* 0x000fe400000100c2 */
[----:B------:R-:W2:Y:S01]  /*5160*/  LDC R199, c[0x0][0x2d8] ;  /* 0x0000b600ffc77b82 */ /* 0x000ea20000000800 */
[----:B-1----:R-:W-:Y:S02]  /*5170*/  FMUL.FTZ R198, R197, R197 ;  /* 0x000000c5c5c67220 */ /* 0x002fe40000410000 */
[----:B------:R-:W2:Y:S03]  /*5180*/  SHFL.IDX PT, R230, R231, RZ, 0x1f ;  /* 0x00001fffe7e67589 */ /* 0x000ea600000e0000 */
[----:B------:R-:W-:Y:S02]  /*5190*/  FSEL R198, R198, RZ, !P0 ;  /* 0x000000ffc6c67208 */ /* 0x000fe40004000000 */
[----:B------:R-:W-:-:S04]  /*51a0*/  PLOP3.LUT P0, PT, PT, PT, UP0, 0x40, 0x0 ;  /* 0x000000000000781c */ /* 0x000fc80003f0e808 */
[----:B------:R-:W-:Y:S02]  /*51b0*/  FSEL R196, R197, RZ, P0 ;  /* 0x000000ffc5c47208 */ /* 0x000fe40000000000 */
[----:B------:R-:W-:Y:S02]  /*51c0*/  LOP3.LUT P0, RZ, R195, 0x1f, R8, 0xf8, !PT ;  /* 0x0000001fc3ff7812 */ /* 0x000fe4000780f808 */
[----:B------:R-:W-:Y:S01]  /*51d0*/  R2UR UR5, R196 ;  /* 0x00000000c40572ca */ /* 0x000fe200000e0000 */
[----:B--2---:R-:W-:-:S10]  /*51e0*/  FFMA.FTZ R199, R230, UR4, R199 ;  /* 0x00000004e6c77c23 */ /* 0x004fd400080100c7 */
[----:B------:R-:W1:Y:S01]  /*51f0*/  @!P0 LDC.64 R194, c[0x0][0x250] ;  /* 0x00009400ffc28b82 */ /* 0x000e620000000a00 */
[----:B------:R-:W-:-:S04]  /*5200*/  FADD.FTZ R198, R199, R198 ;  /* 0x000000c6c7c67221 */ /* 0x000fc80000010000 */
[----:B------:R-:W2:Y:S03]  /*5210*/  MUFU.RSQ R229, R198 ;  /* 0x000000c600e57308 */ /* 0x000ea60000001400 */
[----:B------:R-:W3:Y:S01]  /*5220*/  @!P0 LDC.64 R192, c[0x0][0x258] ;  /* 0x00009600ffc08b82 */ /* 0x000ee20000000a00 */
[----:B-1----:R-:W-:-:S05]  /*5230*/  @!P0 IMAD.WIDE R194, R4, 0x4, R194 ;  /* 0x0000000404c28825 */ /* 0x002fca00078e02c2 */
[----:B------:R1:W-:Y:S01]  /*5240*/  @!P0 STG.E desc[UR6][R194.64], R197 ;  /* 0x000000c5c2008986 */ /* 0x0003e2000c101906 */
[----:B---3--:R-:W-:-:S05]  /*5250*/  @!P0 IMAD.WIDE R192, R4, 0x4, R192 ;  /* 0x0000000404c08825 */ /* 0x008fca00078e02c0 */
[----:B--2---:R1:W-:Y:S01]  /*5260*/  @!P0 STG.E desc[UR6][R192.64], R229 ;  /* 0x000000e5c0008986 */ /* 0x0043e2000c101906 */
[----:B------:R-:W-:Y:S05]  /*5270*/  @!P4 BRA `(.L_x_7082) ;  /* 0x0000000000bcc947 */ /* 0x000fea0003800000 */
[----:B------:R-:W-:Y:S01]  /*5280*/  FADD.FTZ R198, R224, -UR5 ;  /* 0x80000005e0c67e21 */ /* 0x000fe20008010000 */
[----:B-1----:R-:W-:Y:S01]  /*5290*/  FADD.FTZ R194, R214, -UR5 ;  /* 0x80000005d6c27e21 */ /* 0x002fe20008010000 */
[----:B------:R-:W-:Y:S01]  /*52a0*/  FADD.FTZ R192, R0, -UR5 ;  /* 0x8000000500c07e21 */ /* 0x000fe20008010000 */
[----:B------:R-:W-:Y:S01]  /*52b0*/  FADD.FTZ R196, R201, -UR5 ;  /* 0x80000005c9c47e21 */ /* 0x000fe20008010000 */
[C---:B------:R-:W-:Y:S01]  /*52c0*/  FMUL.FTZ R198, R229.reuse, R198 ;  /* 0x000000c6e5c67220 */ /* 0x040fe20000410000 */
[C---:B------:R-:W-:Y:S01]  /*52d0*/  FMUL.FTZ R193, R229.reuse, R194 ;  /* 0x000000c2e5c17220 */ /* 0x040fe20000410000 */
[----:B------:R-:W1:Y:S01]  /*52e0*/  LDC.64 R232, c[0x0][0x2b8] ;  /* 0x0000ae00ffe87b82 */ /* 0x000e620000000a00 */
[----:B------:R-:W-:Y:S01]  /*52f0*/  FMUL.FTZ R197, R229, R192 ;  /* 0x000000c0e5c57220 */ /* 0x000fe20000410000 */
[-C--:B-----5:R-:W-:Y:S01]  /*5300*/  FFMA.FTZ R194, R43, R198.reuse, R27 ;  /* 0x000000c62bc27223 */ /* 0x0a0fe2000001001b */
[-C--:B------:R-:W-:Y:S01]  /*5310*/  FFMA.FTZ R195, R42, R193.reuse, R26 ;  /* 0x000000c12ac37223 */ /* 0x080fe2000001001a */
[----:B------:R-:W-:Y:S01]  /*5320*/  FFMA.FTZ R199, R50, R193, R34 ;  /* 0x000000c132c77223 */ /* 0x000fe20000010022 */
[----:B------:R-:W-:Y:S01]  /*5330*/  FFMA.FTZ R198, R51, R198, R35 ;  /* 0x000000c633c67223 */ /* 0x000fe20000010023 */
[----:B------:R-:W-:Y:S01]  /*5340*/  FMUL.FTZ R196, R229, R196 ;  /* 0x000000c4e5c47220 */ /* 0x000fe20000410000 */
[----:B------:R-:W-:Y:S01]  /*5350*/  FADD.FTZ R234, R204, -UR5 ;  /* 0x80000005ccea7e21 */ /* 0x000fe20008010000 */
[----:B------:R-:W2:Y:S01]  /*5360*/  LDC.64 R230, c[0x0][0x2c0] ;  /* 0x0000b000ffe67b82 */ /* 0x000ea20000000a00 */
[----:B------:R-:W-:Y:S01]  /*5370*/  F2FP.BF16.F32.PACK_AB R195, R194, R195 ;  /* 0x000000c3c2c3723e */ /* 0x000fe200000010ff */
[----:B------:R-:W-:Y:S01]  /*5380*/  FADD.FTZ R194, R200, -UR5 ;  /* 0x80000005c8c27e21 */ /* 0x000fe20008010000 */
[----:B------:R-:W-:Y:S01]  /*5390*/  F2FP.BF16.F32.PACK_AB R199, R198, R199 ;  /* 0x000000c7c6c7723e */ /* 0x000fe200000010ff */
        /* <DEDUP_REMOVED lines=8> */
[----:B------:R-:W-:Y:S01]  /*5420*/  F2FP.BF16.F32.PACK_AB R192, R193, R192 ;  /* 0x000000c0c1c0723e */ /* 0x000fe200000010ff */
[----:B------:R-:W-:Y:S01]  /*5430*/  FFMA.FTZ R193, R38, R235, R22 ;  /* 0x000000eb26c17223 */ /* 0x000fe20000010016 */
[----:B------:R-:W-:Y:S01]  /*5440*/  FFMA.FTZ R194, R39, R198, R23 ;  /* 0x000000c627c27223 */ /* 0x000fe20000010017 */
[-C--:B------:R-:W-:Y:S01]  /*5450*/  FFMA.FTZ R234, R40, R237.reuse, R24 ;  /* 0x000000ed28ea7223 */ /* 0x080fe20000010018 */
        /* <DEDUP_REMOVED lines=9> */
[----:B-1----:R-:W-:Y:S01]  /*54f0*/  IMAD.WIDE.U32 R232, R223, 0x10, R232 ;  /* 0x00000010dfe87825 */ /* 0x002fe200078e00e8 */
[----:B------:R-:W-:-:S02]  /*5500*/  F2FP.BF16.F32.PACK_AB R198, R238, R237 ;  /* 0x000000edeec6723e */ /* 0x000fc400000010ff */
[----:B------:R-:W-:Y:S01]  /*5510*/  F2FP.BF16.F32.PACK_AB R197, R236, R197 ;  /* 0x000000c5ecc5723e */ /* 0x000fe200000010ff */
[----:B--2---:R-:W-:Y:S01]  /*5520*/  IMAD.WIDE.U32 R230, R223, 0x10, R230 ;  /* 0x00000010dfe67825 */ /* 0x004fe200078e00e6 */
[----:B------:R-:W-:Y:S01]  /*5530*/  F2FP.BF16.F32.PACK_AB R196, R235, R234 ;  /* 0x000000eaebc4723e */ /* 0x000fe200000010ff */
[----:B------:R2:W-:Y:S02]  /*5540*/  STG.E.128 desc[UR6][R232.64], R192 ;  /* 0x000000c0e8007986 */ /* 0x0005e4000c101d06 */
[----:B------:R-:W-:Y:S02]  /*5550*/  VIADD R223, R223, 0x80 ;  /* 0x00000080dfdf7836 */ /* 0x000fe40000000000 */
[----:B------:R2:W-:Y:S05]  /*5560*/  STG.E.128 desc[UR6][R230.64], R196 ;  /* 0x000000c4e6007986 */ /* 0x0005ea000c101d06 */
.L_x_7082:
[----:B------:R-:W-:Y:S05]  /*5570*/  BSYNC B0 ;  /* 0x0000000000007941 */ /* 0x000fea0003800000 */
.L_x_7081:
[----:B------:R-:W-:Y:S01]  /*5580*/  ISETP.GE.U32.AND P0, PT, R7, 0x100, PT ;  /* 0x000001000700780c */ /* 0x000fe20003f06070 */
[----:B------:R-:W-:-:S12]  /*5590*/  BSSY B0, `(.L_x_7083) ;  /* 0x0000031000007945 */ /* 0x000fd80003800000 */
[----:B------:R-:W-:Y:S05]  /*55a0*/  @!P0 BRA `(.L_x_7084) ;  /* 0x0000000000bc8947 */ /* 0x000fea0003800000 */
[----:B--2---:R-:W-:Y:S01]  /*55b0*/  FADD.FTZ R198, R225, -UR5 ;  /* 0x80000005e1c67e21 */ /* 0x004fe20008010000 */
        /* <DEDUP_REMOVED lines=43> */
[----:B------:R3:W-:Y:S01]  /*5870*/  STG.E.128 desc[UR6][R232.64], R192 ;  /* 0x000000c0e8007986 */ /* 0x0007e2000c101d06 */
[----:B------:R-:W-:-:S03]  /*5880*/  IADD3 R223, R223, 0x80, RZ ;  /* 0x00000080dfdf7810 */ /* 0x000fc60007ffe0ff */
[----:B------:R3:W-:Y:S04]  /*5890*/  STG.E.128 desc[UR6][R230.64], R196 ;  /* 0x000000c4e6007986 */ /* 0x0007e8000c101d06 */
.L_x_7084:
[----:B------:R-:W-:Y:S05]  /*58a0*/  BSYNC B0 ;  /* 0x0000000000007941 */ /* 0x000fea0003800000 */
.L_x_7083:
[----:B------:R-:W-:Y:S01]  /*58b0*/  ISETP.GE.U32.AND P0, PT, R7, 0x180, PT ;  /* 0x000001800700780c */ /* 0x000fe20003f06070 */
[----:B------:R-:W-:-:S12]  /*58c0*/  BSSY B0, `(.L_x_7085) ;  /* 0x0000031000007945 */ /* 0x000fd80003800000 */
[----:B------:R-:W-:Y:S05]  /*58d0*/  @!P0 BRA `(.L_x_7086) ;  /* 0x0000000000bc8947 */ /* 0x000fea0003800000 */
[----:B--23--:R-:W-:Y:S01]  /*58e0*/  FADD.FTZ R198, R226, -UR5 ;  /* 0x80000005e2c67e21 */ /* 0x00cfe20008010000 */
        /* <DEDUP_REMOVED lines=46> */
.L_x_7086:
[----:B------:R-:W-:Y:S05]  /*5bd0*/  BSYNC B0 ;  /* 0x0000000000007941 */ /* 0x000fea0003800000 */
.L_x_7085:
[----:B------:R-:W-:Y:S01]  /*5be0*/  ISETP.GE.U32.AND P0, PT, R7, 0x200, PT ;  /* 0x000002000700780c */ /* 0x000fe20003f06070 */
[----:B------:R-:W-:-:S12]  /*5bf0*/  BSSY B0, `(.L_x_7087) ;  /* 0x0000031000007945 */ /* 0x000fd80003800000 */
[----:B------:R-:W-:Y:S05]  /*5c00*/  @!P0 BRA `(.L_x_7088) ;  /* 0x0000000000bc8947 */ /* 0x000fea0003800000 */
[----:B--234-:R-:W-:Y:S01]  /*5c10*/  FADD.FTZ R198, R227, -UR5 ;  /* 0x80000005e3c67e21 */ /* 0x01cfe20008010000 */
        /* <DEDUP_REMOVED lines=46> */
.L_x_7088:
[----:B------:R-:W-:Y:S05]  /*5f00*/  BSYNC B0 ;  /* 0x0000000000007941 */ /* 0x000fea0003800000 */
.L_x_7087:
[----:B------:R-:W-:Y:S01]  /*5f10*/  ISETP.GE.U32.AND P0, PT, R7, 0x280, PT ;  /* 0x000002800700780c */ /* 0x000fe20003f06070 */
[----:B------:R-:W-:-:S12]  /*5f20*/  BSSY B0, `(.L_x_7089) ;  /* 0x0000030000007945 */ /* 0x000fd80003800000 */
[----:B------:R-:W-:Y:S05]  /*5f30*/  @!P0 BRA `(.L_x_7090) ;  /* 0x0000000000b88947 */ /* 0x000fea0003800000 */
[----:B-1234-:R-:W-:Y:S01]  /*5f40*/  FADD.FTZ R192, R12, -UR5 ;  /* 0x800000050cc07e21 */ /* 0x01efe20008010000 */
[----:B------:R-:W-:Y:S01]  /*5f50*/  FADD.FTZ R194, R13, -UR5 ;  /* 0x800000050dc27e21 */ /* 0x000fe20008010000 */
[----:B------:R-:W-:Y:S01]  /*5f60*/  FADD.FTZ R196, R202, -UR5 ;  /* 0x80000005cac47e21 */ /* 0x000fe20008010000 */
[----:B------:R-:W-:Y:S01]  /*5f70*/  FADD.FTZ R232, R211, -UR5 ;  /* 0x80000005d3e87e21 */ /* 0x000fe20008010000 */
[C---:B------:R-:W-:Y:S01]  /*5f80*/  FMUL.FTZ R193, R229.reuse, R192 ;  /* 0x000000c0e5c17220 */ /* 0x040fe20000410000 */
[C---:B------:R-:W-:Y:S01]  /*5f90*/  FMUL.FTZ R194, R229.reuse, R194 ;  /* 0x000000c2e5c27220 */ /* 0x040fe20000410000 */
[----:B------:R-:W1:Y:S01]  /*5fa0*/  LDC.64 R198, c[0x0][0x2c0] ;  /* 0x0000b000ffc67b82 */ /* 0x000e620000000a00 */
[----:B------:R-:W-:Y:S01]  /*5fb0*/  FMUL.FTZ R232, R229, R232 ;  /* 0x000000e8e5e87220 */ /* 0x000fe20000410000 */
[----:B-----5:R-:W-:Y:S01]  /*5fc0*/  FFMA.FTZ R192, R164, R193, R148 ;  /* 0x000000c1a4c07223 */ /* 0x020fe20000010094 */
[----:B------:R-:W-:Y:S01]  /*5fd0*/  FFMA.FTZ R195, R165, R194, R149 ;  /* 0x000000c2a5c37223 */ /* 0x000fe20000010095 */
[----:B------:R-:W-:Y:S01]  /*5fe0*/  FADD.FTZ R234, R212, -UR5 ;  /* 0x80000005d4ea7e21 */ /* 0x000fe20008010000 */
[----:B------:R-:W-:-:S03]  /*5ff0*/  FADD.FTZ R236, R221, -UR5 ;  /* 0x80000005ddec7e21 */ /* 0x000fc60008010000 */
[----:B------:R-:W-:Y:S01]  /*6000*/  F2FP.BF16.F32.PACK_AB R192, R195, R192 ;  /* 0x000000c0c3c0723e */ /* 0x000fe200000010ff */
[----:B------:R-:W-:Y:S01]  /*6010*/  FMUL.FTZ R195, R229, R196 ;  /* 0x000000c4e5c37220 */ /* 0x000fe20000410000 */
[----:B------:R-:W2:Y:S01]  /*6020*/  LDC.64 R230, c[0x0][0x2b8] ;  /* 0x0000ae00ffe67b82 */ /* 0x000ea20000000a00 */
[----:B------:R-:W-:Y:S01]  /*6030*/  FFMA.FTZ R196, R172, R193, R156 ;  /* 0x000000c1acc47223 */ /* 0x000fe2000001009c */
[----:B------:R-:W-:Y:S01]  /*6040*/  FFMA.FTZ R193, R173, R194, R157 ;  /* 0x000000c2adc17223 */ /* 0x000fe2000001009d */
[-C--:B------:R-:W-:Y:S01]  /*6050*/  FFMA.FTZ R194, R166, R195.reuse, R150 ;  /* 0x000000c3a6c27223 */ /* 0x080fe20000010096 */
[----:B------:R-:W-:Y:S01]  /*6060*/  FFMA.FTZ R197, R174, R195, R158 ;  /* 0x000000c3aec57223 */ /* 0x000fe2000001009e */
[-C--:B------:R-:W-:Y:S01]  /*6070*/  FFMA.FTZ R195, R167, R232.reuse, R151 ;  /* 0x000000e8a7c37223 */ /* 0x080fe20000010097 */
[----:B------:R-:W-:Y:S01]  /*6080*/  FFMA.FTZ R232, R175, R232, R159 ;  /* 0x000000e8afe87223 */ /* 0x000fe2000001009f */
[----:B------:R-:W-:Y:S01]  /*6090*/  F2FP.BF16.F32.PACK_AB R196, R193, R196 ;  /* 0x000000c4c1c4723e */ /* 0x000fe200000010ff */
[----:B------:R-:W-:-:S02]  /*60a0*/  FMUL.FTZ R236, R229, R236 ;  /* 0x000000ece5ec7220 */ /* 0x000fc40000410000 */
[----:B------:R-:W-:Y:S01]  /*60b0*/  F2FP.BF16.F32.PACK_AB R193, R195, R194 ;  /* 0x000000c2c3c1723e */ /* 0x000fe200000010ff */
[----:B------:R-:W-:Y:S01]  /*60c0*/  FMUL.FTZ R195, R229, R234 ;  /* 0x000000eae5c37220 */ /* 0x000fe20000410000 */
[----:B------:R-:W-:Y:S01]  /*60d0*/  F2FP.BF16.F32.PACK_AB R197, R232, R197 ;  /* 0x000000c5e8c5723e */ /* 0x000fe200000010ff */
        /* <DEDUP_REMOVED lines=12> */
[----:B------:R-:W-:Y:S01]  /*61a0*/  F2FP.BF16.F32.PACK_AB R194, R233, R194 ;  /* 0x000000c2e9c2723e */ /* 0x000fe200000010ff */
[----:B-1----:R-:W-:Y:S01]  /*61b0*/  IMAD.WIDE.U32 R232, R223, 0x10, R198 ;  /* 0x00000010dfe87825 */ /* 0x002fe200078e00c6 */
[----:B------:R-:W-:-:S02]  /*61c0*/  F2FP.BF16.F32.PACK_AB R198, R236, R195 ;  /* 0x000000c3ecc6723e */ /* 0x000fc400000010ff */
[----:B------:R-:W-:Y:S01]  /*61d0*/  F2FP.BF16.F32.PACK_AB R195, R238, R229 ;  /* 0x000000e5eec3723e */ /* 0x000fe200000010ff */
[----:B--2---:R-:W-:Y:S01]  /*61e0*/  IMAD.WIDE.U32 R230, R223, 0x10, R230 ;  /* 0x00000010dfe67825 */ /* 0x004fe200078e00e6 */
[----:B------:R-:W-:-:S04]  /*61f0*/  F2FP.BF16.F32.PACK_AB R199, R234, R235 ;  /* 0x000000ebeac7723e */ /* 0x000fc800000010ff */
[----:B------:R1:W-:Y:S04]  /*6200*/  STG.E.128 desc[UR6][R230.64], R192 ;  /* 0x000000c0e6007986 */ /* 0x0003e8000c101d06 */
[----:B------:R1:W-:Y:S02]  /*6210*/  STG.E.128 desc[UR6][R232.64], R196 ;  /* 0x000000c4e8007986 */ /* 0x0003e4000c101d06 */
.L_x_7090:
[----:B------:R-:W-:Y:S05]  /*6220*/  BSYNC B0 ;  /* 0x0000000000007941 */ /* 0x000fea0003800000 */
.L_x_7089:
[----:B------:R-:W-:Y:S02]  /*6230*/  LOP3.LUT P0, RZ, R5, 0x1, RZ, 0xc0, !PT ;  /* 0x0000000105ff7812 */ /* 0x000fe4000780c0ff */
[----:B------:R-:W-:Y:S02]  /*6240*/  IADD3 R4, R4, UR8, RZ ;  /* 0x0000000804047c10 */ /* 0x000fe4000fffe0ff */
[----:B-1234-:R-:W-:Y:S02]  /*6250*/  SEL R196, RZ, 0x1, P0 ;  /* 0x00000001ffc47807 */ /* 0x01efe40000000000 */
[----:B------:R-:W-:-:S13]  /*6260*/  ISETP.GE.AND P0, PT, R4, UR9, PT ;  /* 0x0000000904007c0c */ /* 0x000fda000bf06270 */
[----:B------:R-:W-:Y:S05]  /*6270*/  @!P0 BRA `(.L_x_7091) ;  /* 0xffffffac00308947 */ /* 0x000fea000383ffff */
[----:B------:R-:W-:Y:S05]  /*6280*/  EXIT ;  /* 0x000000000000794d */ /* 0x000fea0003800000 */
.L_x_7080:
[----:B------:R-:W-:Y:S01]  /*6290*/  HFMA2.MMA R234, -RZ, RZ, 0, 1.847743988037109375e-06 ;  /* 0x0000001fffea7435 */ /* 0x000fe200000001ff */
[----:B------:R-:W-:Y:S01]  /*62a0*/  MOV R232, R193 ;  /* 0x000000c100e87202 */ /* 0x000fe20000000f00 */
[----:B------:R-:W-:Y:S01]  /*62b0*/  IMAD.MOV.U32 R231, RZ, RZ, 0x1 ;  /* 0x00000001ffe77424 */ /* 0x000fe200078e00ff */
[----:B------:R-:W-:-:S08]  /*62c0*/  MOV R229, 0xffffffff ;  /* 0xffffffff00e57802 */ /* 0x000fd00000000f00 */
[----:B01---5:R-:W-:Y:S05]  /*62d0*/  WARPSYNC.COLLECTIVE R229, `(.L_x_7092) ;  /* 0x00000000e5087348 */ /* 0x023fea0003c00000 */
[----:B------:R2:W3:Y:S02]  /*62e0*/  SHFL.BFLY P6, R230, R232, R231, R234 ;  /* 0x0c0000e7e8e67389 */ /* 0x0004e400000c00ea */
[----:B0123-5:R-:W-:Y:S01]  /*62f0*/  ENDCOLLECTIVE ;  /* 0x000000000000791b */ /* 0x02ffe20003800000 */
.L_x_7092:
[----:B------:R-:W-:Y:S01]  /*6300*/  HFMA2.MMA R231, -RZ, RZ, 0, 1.1920928955078125e-07 ;  /* 0x00000002ffe77435 */ /* 0x000fe200000001ff */
[----:B------:R-:W-:-:S04]  /*6310*/  IMAD.MOV.U32 R192, RZ, RZ, R230 ;  /* 0x000000ffffc07224 */ /* 0x000fc800078e00e6 */
[----:B------:R-:W-:-:S05]  /*6320*/  FADD.FTZ R196, R193, R192 ;  /* 0x000000c0c1c47221 */ /* 0x000fca0000010000 */
[----:B------:R-:W-:-:S07]  /*6330*/  MOV R232, R196 ;  /* 0x000000c400e87202 */ /* 0x000fce0000000f00 */
[----:B------:R-:W-:Y:S05]  /*6340*/  WARPSYNC.COLLECTIVE R229, `(.L_x_7093) ;  /* 0x00000000e5087348 */ /* 0x000fea0003c00000 */
[----:B------:R0:W1:Y:S02]  /*6350*/  SHFL.BFLY P6, R230, R232, R231, R234 ;  /* 0x0c0000e7e8e67389 */ /* 0x00006400000c00ea */
[----:B01----:R-:W-:Y:S01]  /*6360*/  ENDCOLLECTIVE ;  /* 0x000000000000791b */ /* 0x003fe20003800000 */
.L_x_7093:
[----:B------:R-:W-:Y:S01]  /*6370*/  HFMA2.MMA R231, -RZ, RZ, 0, 2.384185791015625e-07 ;  /* 0x00000004ffe77435 */ /* 0x000fe200000001ff */
[----:B------:R-:W-:-:S04]  /*6380*/  IMAD.MOV.U32 R197, RZ, RZ, R230 ;  /* 0x000000ffffc57224 */ /* 0x000fc800078e00e6 */
[----:B------:R-:W-:-:S05]  /*6390*/  FADD.FTZ R197, R196, R197 ;  /* 0x000000c5c4c57221 */ /* 0x000fca0000010000 */
[----:B------:R-:W-:-:S07]  /*63a0*/  MOV R232, R197 ;  /* 0x000000c500e87202 */ /* 0x000fce0000000f00 */
[----:B------:R-:W-:Y:S05]  /*63b0*/  WARPSYNC.COLLECTIVE R229, `(.L_x_7094) ;  /* 0x00000000e5087348 */ /* 0x000fea0003c00000 */
[----:B------:R0:W1:Y:S02]  /*63c0*/  SHFL.BFLY P6, R230, R232, R231, R234 ;  /* 0x0c0000e7e8e67389 */ /* 0x00006400000c00ea */
[----:B01----:R-:W-:Y:S01]  /*63d0*/  ENDCOLLECTIVE ;  /* 0x000000000000791b */ /* 0x003fe20003800000 */
.L_x_7094:
[----:B------:R-:W-:Y:S01]  /*63e0*/  HFMA2.MMA R231, -RZ, RZ, 0, 4.76837158203125e-07 ;  /* 0x00000008ffe77435 */ /* 0x000fe200000001ff */
[----:B------:R-:W-:-:S04]  /*63f0*/  IMAD.MOV.U32 R192, RZ, RZ, R230 ;  /* 0x000000ffffc07224 */ /* 0x000fc800078e00e6 */
[----:B------:R-:W-:-:S05]  /*6400*/  FADD.FTZ R198, R197, R192 ;  /* 0x000000c0c5c67221 */ /* 0x000fca0000010000 */
[----:B------:R-:W-:-:S07]  /*6410*/  MOV R232, R198 ;  /* 0x000000c600e87202 */ /* 0x000fce0000000f00 */
[----:B------:R-:W-:Y:S05]  /*6420*/  WARPSYNC.COLLECTIVE R229, `(.L_x_7095) ;  /* 0x00000000e5087348 */ /* 0x000fea0003c00000 */
[----:B------:R0:W1:Y:S02]  /*6430*/  SHFL.BFLY P6, R230, R232, R231, R234 ;  /* 0x0c0000e7e8e67389 */ /* 0x00006400000c00ea */
[----:B01----:R-:W-:Y:S01]  /*6440*/  ENDCOLLECTIVE ;  /* 0x000000000000791b */ /* 0x003fe20003800000 */
.L_x_7095:
[----:B------:R-:W-:Y:S01]  /*6450*/  HFMA2.MMA R231, -RZ, RZ, 0, 9.5367431640625e-07 ;  /* 0x00000010ffe77435 */ /* 0x000fe200000001ff */
[----:B------:R-:W-:-:S04]  /*6460*/  IMAD.MOV.U32 R199, RZ, RZ, R230 ;  /* 0x000000ffffc77224 */ /* 0x000fc800078e00e6 */
[----:B------:R-:W-:-:S05]  /*6470*/  FADD.FTZ R199, R198, R199 ;  /* 0x000000c7c6c77221 */ /* 0x000fca0000010000 */
[----:B------:R-:W-:-:S07]  /*6480*/  MOV R232, R199 ;  /* 0x000000c700e87202 */ /* 0x000fce0000000f00 */
[----:B------:R-:W-:Y:S05]  /*6490*/  WARPSYNC.COLLECTIVE R229, `(.L_x_7096) ;  /* 0x00000000e5087348 */ /* 0x000fea0003c00000 */
[----:B------:R0:W1:Y:S02]  /*64a0*/  SHFL.BFLY P6, R230, R232, R231, R234 ;  /* 0x0c0000e7e8e67389 */ /* 0x00006400000c00ea */
[----:B01----:R-:W-:Y:S01]  /*64b0*/  ENDCOLLECTIVE ;  /* 0x000000000000791b */ /* 0x003fe20003800000 */
.L_x_7096:
[----:B------:R-:W-:Y:S01]  /*64c0*/  HFMA2.MMA R231, -RZ, RZ, 0, 5.9604644775390625e-08 ;  /* 0x00000001ffe77435 */ /* 0x000fe200000001ff */
[----:B------:R-:W-:-:S04]  /*64d0*/  IMAD.MOV.U32 R192, RZ, RZ, R230 ;  /* 0x000000ffffc07224 */ /* 0x000fc800078e00e6 */
        /* <DEDUP_REMOVED lines=87> */
.L_x_7097:
[----:B------:R-:W-:Y:S01]  /*6a50*/  HFMA2.MMA R231, -RZ, RZ, 0, 1.1920928955078125e-07 ;  /* 0x00000002ffe77435 */ /* 0x000fe200000001ff */
[----:B------:R-:W-:-:S04]  /*6a60*/  IMAD.MOV.U32 R196, RZ, RZ, R230 ;  /* 0x000000ffffc47224 */ /* 0x000fc800078e00e6 */
[----:B------:R-:W-:-:S05]  /*6a70*/  FADD.FTZ R196, R193, R196 ;  /* 0x000000c4c1c47221 */ /* 0x000fca0000010000 */
[----:B------:R-:W-:-:S07]  /*6a80*/  MOV R232, R196 ;  /* 0x000000c400e87202 */ /* 0x000fce0000000f00 */
[----:B------:R-:W-:Y:S05]  /*6a90*/  WARPSYNC.COLLECTIVE R229, `(.L_x_7098) ;  /* 0x00000000e5087348 */ /* 0x000fea0003c00000 */
[----:B------:R0:W1:Y:S02]  /*6aa0*/  SHFL.BFLY P6, R230, R232, R231, R234 ;  /* 0x0c0000e7e8e67389 */ /* 0x00006400000c00ea */
[----:B01----:R-:W-:Y:S01]  /*6ab0*/  ENDCOLLECTIVE ;  /* 0x000000000000791b */ /* 0x003fe20003800000 */
.L_x_7098:
[----:B------:R-:W-:Y:S01]  /*6ac0*/  HFMA2.MMA R231, -RZ, RZ, 0, 2.384185791015625e-07 ;  /* 0x00000004ffe77435 */ /* 0x000fe200000001ff */
[----:B------:R-:W-:-:S04]  /*6ad0*/  IMAD.MOV.U32 R197, RZ, RZ, R230 ;  /* 0x000000ffffc57224 */ /* 0x000fc800078e00e6 */
[----:B------:R-:W-:-:S05]  /*6ae0*/  FADD.FTZ R197, R196, R197 ;  /* 0x000000c5c4c57221 */ /* 0x000fca0000010000 */
[----:B------:R-:W-:-:S07]  /*6af0*/  MOV R232, R197 ;  /* 0x000000c500e87202 */ /* 0x000fce0000000f00 */
[----:B------:R-:W-:Y:S05]  /*6b00*/  WARPSYNC.COLLECTIVE R229, `(.L_x_7099) ;  /* 0x00000000e5087348 */ /* 0x000fea0003c00000 */
[----:B------:R0:W1:Y:S02]  /*6b10*/  SHFL.BFLY P6, R230, R232, R231, R234 ;  /* 0x0c0000e7e8e67389 */ /* 0x00006400000c00ea */
[----:B01----:R-:W-:Y:S01]  /*6b20*/  ENDCOLLECTIVE ;  /* 0x000000000000791b */ /* 0x003fe20003800000 */
.L_x_7099:
[----:B------:R-:W-:Y:S01]  /*6b30*/  HFMA2.MMA R231, -RZ, RZ, 0, 4.76837158203125e-07 ;  /* 0x00000008ffe77435 */ /* 0x000fe200000001ff */
[----:B------:R-:W-:-:S04]  /*6b40*/  IMAD.MOV.U32 R198, RZ, RZ, R230 ;  /* 0x000000ffffc67224 */ /* 0x000fc800078e00e6 */
[----:B------:R-:W-:-:S05]  /*6b50*/  FADD.FTZ R198, R197, R198 ;  /* 0x000000c6c5c67221 */ /* 0x000fca0000010000 */
[----:B------:R-:W-:-:S07]  /*6b60*/  MOV R232, R198 ;  /* 0x000000c600e87202 */ /* 0x000fce0000000f00 */
[----:B------:R-:W-:Y:S05]  /*6b70*/  WARPSYNC.COLLECTIVE R229, `(.L_x_7100) ;  /* 0x00000000e5087348 */ /* 0x000fea0003c00000 */
[----:B------:R0:W1:Y:S02]  /*6b80*/  SHFL.BFLY P6, R230, R232, R231, R234 ;  /* 0x0c0000e7e8e67389 */ /* 0x00006400000c00ea */
[----:B01----:R-:W-:Y:S01]  /*6b90*/  ENDCOLLECTIVE ;  /* 0x000000000000791b */ /* 0x003fe20003800000 */
.L_x_7100:
[----:B------:R-:W-:Y:S01]  /*6ba0*/  HFMA2.MMA R231, -RZ, RZ, 0, 9.5367431640625e-07 ;  /* 0x00000010ffe77435 */ /* 0x000fe200000001ff */
[----:B------:R-:W-:-:S04]  /*6bb0*/  IMAD.MOV.U32 R199, RZ, RZ, R230 ;  /* 0x000000ffffc77224 */ /* 0x000fc800078e00e6 */
[----:B------:R-:W-:-:S05]  /*6bc0*/  FADD.FTZ R199, R198, R199 ;  /* 0x000000c7c6c77221 */ /* 0x000fca0000010000 */
[----:B------:R-:W-:-:S07]  /*6bd0*/  MOV R232, R199 ;  /* 0x000000c700e87202 */ /* 0x000fce0000000f00 */
[----:B------:R-:W-:Y:S05]  /*6be0*/  WARPSYNC.COLLECTIVE R229, `(.L_x_7101) ;  /* 0x00000000e5087348 */ /* 0x000fea0003c00000 */
[----:B------:R0:W1:Y:S02]  /*6bf0*/  SHFL.BFLY P6, R230, R232, R231, R234 ;  /* 0x0c0000e7e8e67389 */ /* 0x00006400000c00ea */
[----:B01----:R-:W-:Y:S01]  /*6c00*/  ENDCOLLECTIVE ;  /* 0x000000000000791b */ /* 0x003fe20003800000 */
.L_x_7101:
[----:B------:R-:W-:Y:S05]  /*6c10*/  BRA `(.L_x_7102) ;  /* 0xffffffe000687947 */ /* 0x000fea000383ffff */
.L_x_7103:
        /* <DEDUP_REMOVED lines=14> */
.L_x_33516:


//--------------------- .text._ZN10layer_norm31ln_parallel_residual_fwd_kernelINS_13Kernel_traitsIf13__nv_bfloat16S2_S2_fjLj5120ELj1ELj1ELj4ELj16ENS_18Kernel_traits_baseILj5120EfS2_S2_S2_fjLj128EEEEELb0ELb0ELb1EEEvNS_9FwdParamsE --------------------------
	.section	.text._ZN10layer_norm31ln_parallel_residual_fwd_kernelINS_13Kernel_traitsIf13__nv_bfloat16S2_S2_fjLj5120ELj1ELj1ELj4ELj16ENS_18Kernel_traits_baseILj5120EfS2_S2_S2_fjLj128EEEEELb0ELb0ELb1EEEvNS_9FwdParamsE,"ax",@progbits
	.align	128
        .global         _ZN10layer_norm31ln_parallel_residual_fwd_kernelINS_13Kernel_traitsIf13__nv_bfloat16S2_S2_fjLj5120ELj1ELj1ELj4ELj16ENS_18Kernel_traits_baseILj5120EfS2_S2_S2_fjLj128EEEEELb0ELb0ELb1EEEvNS_9FwdParamsE
        .type           _ZN10layer_norm31ln_parallel_residual_fwd_kernelINS_13Kernel_traitsIf13__nv_bfloat16S2_S2_fjLj5120ELj1ELj1ELj4ELj16ENS_18Kernel_traits_baseILj5120EfS2_S2_S2_fjLj128EEEEELb0ELb0ELb1EEEvNS_9FwdParamsE,@function
        .size           _ZN10layer_norm31ln_parallel_residual_fwd_kernelINS_13Kernel_traitsIf13__nv_bfloat16S2_S2_fjLj5120ELj1ELj1ELj4ELj16ENS_18Kernel_traits_baseILj5120EfS2_S2_S2_fjLj128EEEEELb0ELb0ELb1EEEvNS_9FwdParamsE,(.L_x_33517 - _ZN10layer_norm31ln_parallel_residual_fwd_kernelINS_13Kernel_traitsIf13__nv_bfloat16S2_S2_fjLj5120ELj1ELj1ELj4ELj16ENS_18Kernel_traits_baseILj5120EfS2_S2_S2_fjLj128EEEEELb0ELb0ELb1EEEvNS_9FwdParamsE)
        .other          _ZN10layer_norm31ln_parallel_residual_fwd_kernelINS_13Kernel_traitsIf13__nv_bfloat16S2_S2_fjLj5120ELj1ELj1ELj4ELj16ENS_18Kernel_traits_baseILj5120EfS2_S2_S2_fjLj128EEEEELb0ELb0ELb1EEEvNS_9FwdParamsE,@"STO_CUDA_ENTRY STV_DEFAULT"
_ZN10layer_norm31ln_parallel_residual_fwd_kernelINS_13Kernel_traitsIf13__nv_bfloat16S2_S2_fjLj5120ELj1ELj1ELj4ELj16ENS_18Kernel_traits_baseILj5120EfS2_S2_S2_fjLj128EEEEELb0ELb0ELb1EEEvNS_9FwdParamsE:
.text._ZN10layer_norm31ln_parallel_residual_fwd_kernelINS_13Kernel_traitsIf13__nv_bfloat16S2_S2_fjLj5120ELj1ELj1ELj4ELj16ENS_18Kernel_traits_baseILj5120EfS2_S2_S2_fjLj128EEEEELb0ELb0ELb1EEEvNS_9FwdParamsE:
[----:B------:R-:W-:Y:S01]  /*0000*/  LDC R1, c[0x0][0x28] ;  /* 0x00000a00ff017b82 */ /* 0x000fe20000000800 */
[----:B------:R-:W0:Y:S01]  /*0010*/  S2R R3, SR_TID.X ;  /* 0x0000000000037919 */ /* 0x000e220000002100 */
[----:B------:R-:W-:Y:S01]  /*0020*/  ULDC.64 UR6, c[0x0][0x260] ;  /* 0x0000980000067ab9 */ /* 0x000fe20000000a00 */
[----:B------:R-:W-:-:S05]  /*0030*/  ULDC.64 UR4, c[0x0][0x2c8] ;  /* 0x0000b20000047ab9 */ /* 0x000fca0000000a00 */
[----:B------:R-:W1:Y:S01]  /*0040*/  LDC.64 R12, c[0x0][0x228] ;  /* 0x00008a00ff0c7b82 */ /* 0x000e620000000a00 */
[----:B------:R-:W-:Y:S02]  /*0050*/  ISETP.NE.U32.AND P1, PT, RZ, UR4, PT ;  /* 0x00000004ff007c0c */ /* 0x000fe4000bf25070 */
[----:B------:R-:W-:Y:S02]  /*0060*/  CS2R R16, SRZ ;  /* 0x0000000000107805 */ /* 0x000fe4000001ff00 */
[----:B------:R-:W-:Y:S02]  /*0070*/  CS2R R18, SRZ ;  /* 0x0000000000127805 */ /* 0x000fe4000001ff00 */
[----:B------:R-:W-:Y:S02]  /*0080*/  CS2R R20, SRZ ;  /* 0x0000000000147805 */ /* 0x000fe4000001ff00 */
[----:B------:R-:W-:Y:S02]  /*0090*/  ISETP.NE.AND.EX P1, PT, RZ, UR5, PT, P1 ;  /* 0x00000005ff007c0c */ /* 0x000fe4000bf25310 */
[----:B------:R-:W-:-:S02]  /*00a0*/  CS2R R22, SRZ ;  /* 0x0000000000167805 */ /* 0x000fc4000001ff00 */
[----:B------:R-:W-:Y:S02]  /*00b0*/  CS2R R24, SRZ ;  /* 0x0000000000187805 */ /* 0x000fe4000001ff00 */
[----:B------:R-:W-:Y:S02]  /*00c0*/  CS2R R26, SRZ ;  /* 0x00000000001a7805 */ /* 0x000fe4000001ff00 */
[----:B------:R-:W-:Y:S02]  /*00d0*/  CS2R R28, SRZ ;  /* 0x00000000001c7805 */ /* 0x000fe4000001ff00 */
[----:B------:R-:W-:Y:S02]  /*00e0*/  CS2R R30, SRZ ;  /* 0x00000000001e7805 */ /* 0x000fe4000001ff00 */
[----:B------:R-:W-:Y:S02]  /*00f0*/  CS2R R32, SRZ ;  /* 0x0000000000207805 */ /* 0x000fe4000001ff00 */
        /* <DEDUP_REMOVED lines=10> */
[----:B------:R-:W-:Y:S01]  /*01a0*/  CS2R R54, SRZ ;  /* 0x0000000000367805 */ /* 0x000fe2000001ff00 */
[----:B------:R-:W-:Y:S01]  /*01b0*/  ULDC.64 UR8, c[0x0][0x230] ;  /* 0x00008c0000087ab9 */ /* 0x000fe20000000a00 */
[C---:B0-----:R-:W-:Y:S02]  /*01c0*/  SHF.L.U32 R0, R3.reuse, 0x5, RZ ;  /* 0x0000000503007819 */ /* 0x041fe400000006ff */
[----:B------:R-:W-:-:S02]  /*01d0*/  LOP3.LUT R2, R3, 0x7f, RZ, 0xc0, !PT ;  /* 0x0000007f03027812 */ /* 0x000fc400078ec0ff */
[----:B------:R-:W-:Y:S02]  /*01e0*/  LOP3.LUT R0, R0, 0xfe0, RZ, 0xc0, !PT ;  /* 0x00000fe000007812 */ /* 0x000fe400078ec0ff */
[----:B------:R-:W-:Y:S02]  /*01f0*/  SHF.L.U32 R10, R2, 0x5, RZ ;  /* 0x00000005020a7819 */ /* 0x000fe400000006ff */
[C---:B------:R-:W-:Y:S02]  /*0200*/  IADD3 R4, P0, R0.reuse, UR6, RZ ;  /* 0x0000000600047c10 */ /* 0x040fe4000ff1e0ff */
[----:B------:R-:W-:Y:S02]  /*0210*/  IADD3 R6, P2, R0, UR4, RZ ;  /* 0x0000000400067c10 */ /* 0x000fe4000ff5e0ff */
[----:B------:R-:W-:Y:S01]  /*0220*/  IADD3.X R5, RZ, UR7, RZ, P0, !PT ;  /* 0x00000007ff057c10 */ /* 0x000fe200087fe4ff */
[----:B------:R-:W-:Y:S01]  /*0230*/  ULDC.64 UR6, c[0x0][0x2d0] ;  /* 0x0000b40000067ab9 */ /* 0x000fe20000000a00 */
[----:B------:R-:W-:Y:S01]  /*0240*/  IADD3.X R7, RZ, UR5, RZ, P2, !PT ;  /* 0x00000005ff077c10 */ /* 0x000fe200097fe4ff */
[----:B------:R-:W-:Y:S01]  /*0250*/  ULDC.64 UR4, c[0x0][0x268] ;  /* 0x00009a0000047ab9 */ /* 0x000fe20000000a00 */
[----:B------:R-:W-:-:S02]  /*0260*/  ISETP.NE.U32.AND P2, PT, RZ, UR6, PT ;  /* 0x00000006ff007c0c */ /* 0x000fc4000bf45070 */
[C---:B------:R-:W-:Y:S02]  /*0270*/  IADD3 R8, P3, R10.reuse, UR4, RZ ;  /* 0x000000040a087c10 */ /* 0x040fe4000ff7e0ff */
[----:B------:R-:W-:Y:S02]  /*0280*/  ISETP.NE.AND.EX P2, PT, RZ, UR7, PT, P2 ;  /* 0x00000007ff007c0c */ /* 0x000fe4000bf45320 */
[----:B------:R-:W-:Y:S02]  /*0290*/  IADD3 R10, P4, R10, UR6, RZ ;  /* 0x000000060a0a7c10 */ /* 0x000fe4000ff9e0ff */
        /* <DEDUP_REMOVED lines=20> */
[----:B------:R-:W-:-:S02]  /*03e0*/  IADD3.X R11, RZ, UR7, RZ, P4, !PT ;  /* 0x00000007ff0b7c10 */ /* 0x000fc4000a7fe4ff */
[----:B------:R-:W-:Y:S01]  /*03f0*/  IADD3.X R9, RZ, UR5, RZ, P3, !PT ;  /* 0x00000005ff097c10 */ /* 0x000fe20009ffe4ff */
[----:B------:R-:W-:Y:S01]  /*0400*/  ULDC.64 UR4, c[0x0][0x208] ;  /* 0x0000820000047ab9 */ /* 0x000fe20000000a00 */
[----:B------:R-:W0:Y:S01]  /*0410*/  S2UR UR6, SR_CTAID.X ;  /* 0x00000000000679c3 */ /* 0x000e220000002500 */
[----:B------:R2:W5:Y:S01]  /*0420*/  @P2 LDG.E.128 R56, desc[UR4][R10.64] ;  /* 0x000000040a382981 */ /* 0x000562000c1e1d00 */
[----:B------:R-:W-:Y:S01]  /*0430*/  ULDC UR7, c[0x0][0x214] ;  /* 0x0000850000077ab9 */ /* 0x000fe20000000800 */
[----:B-1----:R-:W-:Y:S02]  /*0440*/  LOP3.LUT P0, RZ, R12, UR8, RZ, 0xfc, !PT ;  /* 0x000000080cff7c12 */ /* 0x002fe4000f80fcff */
[----:B------:R2:W5:Y:S02]  /*0450*/  @P2 LDG.E.128 R60, desc[UR4][R10.64+0x10] ;  /* 0x000010040a3c2981 */ /* 0x000564000c1e1d00 */
[----:B------:R-:W-:Y:S02]  /*0460*/  LOP3.LUT P0, RZ, R13, UR9, RZ, 0xfc, P0 ;  /* 0x000000090dff7c12 */ /* 0x000fe4000800fcff */
        /* <DEDUP_REMOVED lines=8> */
[----:B0-----:R-:W-:-:S03]  /*04f0*/  LEA.HI R0, R3, UR6, RZ, 0x19 ;  /* 0x0000000603007c11 */ /* 0x001fc6000f8fc8ff */
        /* <DEDUP_REMOVED lines=10> */
[----:B------:R-:W-:-:S13]  /*05a0*/  ISETP.GE.AND P1, PT, R0, UR7, PT ;  /* 0x0000000700007c0c */ /* 0x000fda000bf26270 */
[----:B--2---:R-:W-:Y:S05]  /*05b0*/  @P1 EXIT ;  /* 0x000000000000194d */ /* 0x004fea0003800000 */
        /* <DEDUP_REMOVED lines=19> */
[----:B------:R0:W5:Y:S01]  /*06f0*/  LDG.E.128 R172, desc[UR4][R8.64+0x4010] ;  /* 0x0040100408ac7981 */ /* 0x000162000c1e1d00 */
[----:B------:R-:W-:Y:S01]  /*0700*/  ISETP.NE.U32.AND P1, PT, R12, RZ, PT ;  /* 0x000000ff0c00720c */ /* 0x000fe20003f25070 */
[----:B------:R-:W-:Y:S01]  /*0710*/  HFMA2.MMA R204, -RZ, RZ, 0, 5.9604644775390625e-08 ;  /* 0x00000001ffcc7435 */ /* 0x000fe200000001ff */
[----:B------:R-:W-:Y:S01]  /*0720*/  ULDC.U8 UR6, c[0x0][0x2a0] ;  /* 0x0000a80000067ab9 */ /* 0x000fe20000000000 */
[----:B------:R-:W-:Y:S01]  /*0730*/  ULDC UR7, c[0x0][0x290] ;  /* 0x0000a40000077ab9 */ /* 0x000fe20000000800 */
[----:B------:R-:W-:Y:S01]  /*0740*/  ISETP.NE.AND.EX P1, PT, R13, RZ, PT, P1 ;  /* 0x000000ff0d00720c */ /* 0x000fe20003f25310 */
[----:B------:R-:W-:Y:S01]  /*0750*/  ULDC.64 UR10, c[0x0][0x230] ;  /* 0x00008c00000a7ab9 */ /* 0x000fe20000000a00 */
[----:B------:R-:W-:Y:S01]  /*0760*/  ISETP.NE.AND P5, PT, RZ, UR6, PT ;  /* 0x00000006ff007c0c */ /* 0x000fe2000bfa5270 */
[----:B------:R-:W-:Y:S01]  /*0770*/  ULDC UR6, c[0x0][0x218] ;  /* 0x0000860000067ab9 */ /* 0x000fe20000000800 */
[----:B------:R-:W-:Y:S01]  /*0780*/  ULDC.64 UR12, c[0x0][0x228] ;  /* 0x00008a00000c7ab9 */ /* 0x000fe20000000a00 */
[----:B0-----:R-:W-:-:S10]  /*0790*/  ULDC.64 UR8, c[0x0][0x210] ;  /* 0x0000840000087ab9 */ /* 0x001fd40000000a00 */
.L_x_7265:
[----:B------:R-:W-:Y:S01]  /*07a0*/  ISETP.NE.U32.AND P2, PT, RZ, UR10, PT ;  /* 0x0000000aff007c0c */ /* 0x000fe2000bf45070 */
[----:B0-----:R-:W0:Y:S01]  /*07b0*/  LDC.64 R14, c[0x0][0x220] ;  /* 0x00008800ff0e7b82 */ /* 0x001e220000000a00 */
        /* <DEDUP_REMOVED lines=23> */
.L_x_7105:
[----:B-----5:R-:W-:-:S05]  /*0930*/  SHF.L.U32 R2, R180, 0x10, RZ ;  /* 0x00000010b4027819 */ /* 0x020fca00000006ff */
[----:B------:R-:W-:Y:S01]  /*0940*/  FADD.FTZ R219, R219, R2 ;  /* 0x00000002dbdb7221 */ /* 0x000fe20000010000 */
[----:B------:R-:W-:Y:S06]  /*0950*/  BRA `(.L_x_7106) ;  /* 0x0000000000107947 */ /* 0x000fec0003800000 */
.L_x_7104:
[----:B-----5:R-:W-:Y:S02]  /*0960*/  SHF.L.U32 R2, R176, 0x10, RZ ;  /* 0x00000010b0027819 */ /* 0x020fe400000006ff */
[----:B------:R-:W-:-:S03]  /*0970*/  @P2 SHF.L.U32 R4, R180, 0x10, RZ ;  /* 0x00000010b4042819 */ /* 0x000fc600000006ff */
[----:B------:R-:W-:-:S04]  /*0980*/  FADD.FTZ R219, R219, R2 ;  /* 0x00000002dbdb7221 */ /* 0x000fc80000010000 */
[----:B------:R-:W-:-:S07]  /*0990*/  @P2 FADD.FTZ R219, R219, R4 ;  /* 0x00000004dbdb2221 */ /* 0x000fce0000010000 */
.L_x_7106:
[----:B------:R-:W-:-:S04]  /*09a0*/  F2FP.BF16.F32.PACK_AB R2, RZ, R219 ;  /* 0x000000dbff02723e */ /* 0x000fc800000010ff */
[----:B------:R-:W-:-:S07]  /*09b0*/  PRMT R184, R2, 0x7610, R184 ;  /* 0x0000761002b87816 */ /* 0x000fce00000000b8 */
.L_x_7107:
[----:B------:R-:W-:Y:S01]  /*09c0*/  SHF.L.U32 R214, R214, 0x10, RZ ;  /* 0x00000010d6d67819 */ /* 0x000fe200000006ff */
[----:B------:R-:W-:Y:S06]  /*09d0*/  @P3 BRA `(.L_x_7108) ;  /* 0x0000000000243947 */ /* 0x000fec0003800000 */
[----:B------:R-:W-:-:S04]  /*09e0*/  ISETP.NE.U32.AND P4, PT, RZ, UR10, PT ;  /* 0x0000000aff007c0c */ /* 0x000fc8000bf85070 */
[----:B------:R-:W-:-:S13]  /*09f0*/  ISETP.NE.AND.EX P4, PT, RZ, UR11, PT, P4 ;  /* 0x0000000bff007c0c */ /* 0x000fda000bf85340 */
[----:B------:R-:W-:Y:S05]  /*0a00*/  @P4 BRA `(.L_x_7109) ;  /* 0x0000000000084947 */ /* 0x000fea0003800000 */
[----:B------:R-:W-:Y:S05]  /*0a10*/  @P0 BRA `(.L_x_7110) ;  /* 0x00000000002c0947 */ /* 0x000fea0003800000 */
[----:B------:R-:W-:Y:S05]  /*0a20*/  BRA `(.L_x_7111) ;  /* 0x0000000000307947 */ /* 0x000fea0003800000 */
.L_x_7109:
[----:B-----5:R-:W-:-:S04]  /*0a30*/  PRMT R2, R180, 0x7632, R2 ;  /* 0x00007632b4027816 */ /* 0x020fc80000000002 */
[----:B------:R-:W-:-:S05]  /*0a40*/  SHF.L.U32 R3, R2, 0x10, RZ ;  /* 0x0000001002037819 */ /* 0x000fca00000006ff */
[----:B------:R-:W-:Y:S01]  /*0a50*/  FADD.FTZ R214, R214, R3 ;  /* 0x00000003d6d67221 */ /* 0x000fe20000010000 */
[----:B------:R-:W-:Y:S06]  /*0a60*/  BRA `(.L_x_7110) ;  /* 0x0000000000187947 */ /* 0x000fec0003800000 */
.L_x_7108:
[----:B-----5:R-:W-:Y:S02]  /*0a70*/  PRMT R2, R176, 0x7632, R2 ;  /* 0x00007632b0027816 */ /* 0x020fe40000000002 */
[----:B------:R-:W-:Y:S02]  /*0a80*/  @P2 PRMT R4, R180, 0x7632, R4 ;  /* 0x00007632b4042816 */ /* 0x000fe40000000004 */
[----:B------:R-:W-:-:S03]  /*0a90*/  SHF.L.U32 R3, R2, 0x10, RZ ;  /* 0x0000001002037819 */ /* 0x000fc600000006ff */
[----:B------:R-:W-:Y:S02]  /*0aa0*/  @P2 IMAD.U32 R9, R4, 0x10000, RZ ;  /* 0x0001000004092824 */ /* 0x000fe400078e00ff */
[----:B------:R-:W-:-:S04]  /*0ab0*/  FADD.FTZ R214, R214, R3 ;  /* 0x00000003d6d67221 */ /* 0x000fc80000010000 */
[----:B------:R-:W-:-:S07]  /*0ac0*/  @P2 FADD.FTZ R214, R214, R9 ;  /* 0x00000009d6d62221 */ /* 0x000fce0000010000 */
.L_x_7110:
[----:B------:R-:W-:-:S04]  /*0ad0*/  F2FP.BF16.F32.PACK_AB R2, RZ, R214 ;  /* 0x000000d6ff02723e */ /* 0x000fc800000010ff */
[----:B------:R-:W-:-:S07]  /*0ae0*/  PRMT R184, R184, 0x5410, R2 ;  /* 0x00005410b8b87816 */ /* 0x000fce0000000002 */
.L_x_7111:
        /* <DEDUP_REMOVED lines=8> */
.L_x_7113:
[----:B-----5:R-:W-:-:S05]  /*0b70*/  SHF.L.U32 R3, R181, 0x10, RZ ;  /* 0x00000010b5037819 */ /* 0x020fca00000006ff */
[----:B------:R-:W-:Y:S01]  /*0b80*/  FADD.FTZ R200, R200, R3 ;  /* 0x00000003c8c87221 */ /* 0x000fe20000010000 */
[----:B------:R-:W-:Y:S06]  /*0b90*/  BRA `(.L_x_7114) ;  /* 0x0000000000107947 */ /* 0x000fec0003800000 */
.L_x_7112:
[----:B-----5:R-:W-:Y:S02]  /*0ba0*/  SHF.L.U32 R3, R177, 0x10, RZ ;  /* 0x00000010b1037819 */ /* 0x020fe400000006ff */
[----:B------:R-:W-:-:S03]  /*0bb0*/  @P2 SHF.L.U32 R9, R181, 0x10, RZ ;  /* 0x00000010b5092819 */ /* 0x000fc600000006ff */
[----:B------:R-:W-:-:S04]  /*0bc0*/  FADD.FTZ R200, R200, R3 ;  /* 0x00000003c8c87221 */ /* 0x000fc80000010000 */
[----:B------:R-:W-:-:S07]  /*0bd0*/  @P2 FADD.FTZ R200, R200, R9 ;  /* 0x00000009c8c82221 */ /* 0x000fce0000010000 */
.L_x_7114:
[----:B------:R-:W-:-:S04]  /*0be0*/  F2FP.BF16.F32.PACK_AB R2, RZ, R200 ;  /* 0x000000c8ff02723e */ /* 0x000fc800000010ff */
[----:B------:R-:W-:-:S07]  /*0bf0*/  PRMT R185, R2, 0x7610, R185 ;  /* 0x0000761002b97816 */ /* 0x000fce00000000b9 */
.L_x_7115:
[----:B------:R-:W-:Y:S01]  /*0c00*/  SHF.L.U32 R216, R5, 0x10, RZ ;  /* 0x0000001005d87819 */ /* 0x000fe200000006ff */
[----:B------:R-:W-:Y:S06]  /*0c10*/  @P3 BRA `(.L_x_7116) ;  /* 0x0000000000243947 */ /* 0x000fec0003800000 */
[----:B------:R-:W-:-:S04]  /*0c20*/  ISETP.NE.U32.AND P4, PT, RZ, UR10, PT ;  /* 0x0000000aff007c0c */ /* 0x000fc8000bf85070 */
[----:B------:R-:W-:-:S13]  /*0c30*/  ISETP.NE.AND.EX P4, PT, RZ, UR11, PT, P4 ;  /* 0x0000000bff007c0c */ /* 0x000fda000bf85340 */
[----:B------:R-:W-:Y:S05]  /*0c40*/  @P4 BRA `(.L_x_7117) ;  /* 0x0000000000084947 */ /* 0x000fea0003800000 */
[----:B------:R-:W-:Y:S05]  /*0c50*/  @P0 BRA `(.L_x_7118) ;  /* 0x00000000002c0947 */ /* 0x000fea0003800000 */
[----:B------:R-:W-:Y:S05]  /*0c60*/  BRA `(.L_x_7119) ;  /* 0x0000000000307947 */ /* 0x000fea0003800000 */
.L_x_7117:
[----:B-----5:R-:W-:-:S04]  /*0c70*/  PRMT R2, R181, 0x7632, R2 ;  /* 0x00007632b5027816 */ /* 0x020fc80000000002 */
[----:B------:R-:W-:-:S05]  /*0c80*/  SHF.L.U32 R3, R2, 0x10, RZ ;  /* 0x0000001002037819 */ /* 0x000fca00000006ff */
[----:B------:R-:W-:Y:S01]  /*0c90*/  FADD.FTZ R216, R216, R3 ;  /* 0x00000003d8d87221 */ /* 0x000fe20000010000 */
[----:B------:R-:W-:Y:S06]  /*0ca0*/  BRA `(.L_x_7118) ;  /* 0x0000000000187947 */ /* 0x000fec0003800000 */
.L_x_7116:
[----:B-----5:R-:W-:Y:S02]  /*0cb0*/  PRMT R2, R177, 0x7632, R2 ;  /* 0x00007632b1027816 */ /* 0x020fe40000000002 */
[----:B------:R-:W-:Y:S02]  /*0cc0*/  @P2 PRMT R4, R181, 0x7632, R4 ;  /* 0x00007632b5042816 */ /* 0x000fe40000000004 */
[----:B------:R-:W-:Y:S02]  /*0cd0*/  SHF.L.U32 R3, R2, 0x10, RZ ;  /* 0x0000001002037819 */ /* 0x000fe400000006ff */
[----:B------:R-:W-:-:S03]  /*0ce0*/  @P2 SHF.L.U32 R5, R4, 0x10, RZ ;  /* 0x0000001004052819 */ /* 0x000fc600000006ff */
[----:B------:R-:W-:-:S04]  /*0cf0*/  FADD.FTZ R216, R216, R3 ;  /* 0x00000003d8d87221 */ /* 0x000fc80000010000 */
[----:B------:R-:W-:-:S07]  /*0d00*/  @P2 FADD.FTZ R216, R216, R5 ;  /* 0x00000005d8d82221 */ /* 0x000fce0000010000 */
.L_x_7118:
[----:B------:R-:W-:-:S04]  /*0d10*/  F2FP.BF16.F32.PACK_AB R2, RZ, R216 ;  /* 0x000000d8ff02723e */ /* 0x000fc800000010ff */
[----:B------:R-:W-:-:S07]  /*0d20*/  PRMT R185, R185, 0x5410, R2 ;  /* 0x00005410b9b97816 */ /* 0x000fce0000000002 */
.L_x_7119:
        /* <DEDUP_REMOVED lines=8> */
.L_x_7121:
[----:B-----5:R-:W-:-:S05]  /*0db0*/  SHF.L.U32 R3, R182, 0x10, RZ ;  /* 0x00000010b6037819 */ /* 0x020fca00000006ff */
[----:B------:R-:W-:Y:S01]  /*0dc0*/  FADD.FTZ R194, R194, R3 ;  /* 0x00000003c2c27221 */ /* 0x000fe20000010000 */
[----:B------:R-:W-:Y:S06]  /*0dd0*/  BRA `(.L_x_7122) ;  /* 0x0000000000107947 */ /* 0x000fec0003800000 */
.L_x_7120:
[----:B-----5:R-:W-:Y:S02]  /*0de0*/  SHF.L.U32 R3, R178, 0x10, RZ ;  /* 0x00000010b2037819 */ /* 0x020fe400000006ff */
[----:B------:R-:W-:-:S03]  /*0df0*/  @P2 SHF.L.U32 R5, R182, 0x10, RZ ;  /* 0x00000010b6052819 */ /* 0x000fc600000006ff */
[----:B------:R-:W-:-:S04]  /*0e00*/  FADD.FTZ R194, R194, R3 ;  /* 0x00000003c2c27221 */ /* 0x000fc80000010000 */
[----:B------:R-:W-:-:S07]  /*0e10*/  @P2 FADD.FTZ R194, R194, R5 ;  /* 0x00000005c2c22221 */ /* 0x000fce0000010000 */
.L_x_7122:
[----:B------:R-:W-:-:S04]  /*0e20*/  F2FP.BF16.F32.PACK_AB R2, RZ, R194 ;  /* 0x000000c2ff02723e */ /* 0x000fc800000010ff */
[----:B------:R-:W-:-:S07]  /*0e30*/  PRMT R186, R2, 0x7610, R186 ;  /* 0x0000761002ba7816 */ /* 0x000fce00000000ba */
.L_x_7123:
[----:B------:R-:W-:Y:S01]  /*0e40*/  SHF.L.U32 R10, R6, 0x10, RZ ;  /* 0x00000010060a7819 */ /* 0x000fe200000006ff */
[----:B------:R-:W-:Y:S06]  /*0e50*/  @P3 BRA `(.L_x_7124) ;  /* 0x0000000000243947 */ /* 0x000fec0003800000 */
[----:B------:R-:W-:-:S04]  /*0e60*/  ISETP.NE.U32.AND P4, PT, RZ, UR10, PT ;  /* 0x0000000aff007c0c */ /* 0x000fc8000bf85070 */
[----:B------:R-:W-:-:S13]  /*0e70*/  ISETP.NE.AND.EX P4, PT, RZ, UR11, PT, P4 ;  /* 0x0000000bff007c0c */ /* 0x000fda000bf85340 */
[----:B------:R-:W-:Y:S05]  /*0e80*/  @P4 BRA `(.L_x_7125) ;  /* 0x0000000000084947 */ /* 0x000fea0003800000 */
[----:B------:R-:W-:Y:S05]  /*0e90*/  @P0 BRA `(.L_x_7126) ;  /* 0x00000000002c0947 */ /* 0x000fea0003800000 */
[----:B------:R-:W-:Y:S05]  /*0ea0*/  BRA `(.L_x_7127) ;  /* 0x0000000000307947 */ /* 0x000fea0003800000 */
.L_x_7125:
[----:B-----5:R-:W-:-:S05]  /*0eb0*/  PRMT R2, R182, 0x7632, R2 ;  /* 0x00007632b6027816 */ /* 0x020fca0000000002 */
[----:B------:R-:W-:-:S04]  /*0ec0*/  IMAD.U32 R3, R2, 0x10000, RZ ;  /* 0x0001000002037824 */ /* 0x000fc800078e00ff */
[----:B------:R-:W-:Y:S01]  /*0ed0*/  FADD.FTZ R10, R10, R3 ;  /* 0x000000030a0a7221 */ /* 0x000fe20000010000 */
[----:B------:R-:W-:Y:S06]  /*0ee0*/  BRA `(.L_x_7126) ;  /* 0x0000000000187947 */ /* 0x000fec0003800000 */
.L_x_7124:
[----:B-----5:R-:W-:Y:S02]  /*0ef0*/  PRMT R2, R178, 0x7632, R2 ;  /* 0x00007632b2027816 */ /* 0x020fe40000000002 */
[----:B------:R-:W-:Y:S02]  /*0f00*/  @P2 PRMT R4, R182, 0x7632, R4 ;  /* 0x00007632b6042816 */ /* 0x000fe40000000004 */
[----:B------:R-:W-:Y:S02]  /*0f10*/  SHF.L.U32 R3, R2, 0x10, RZ ;  /* 0x0000001002037819 */ /* 0x000fe400000006ff */
[----:B------:R-:W-:-:S03]  /*0f20*/  @P2 SHF.L.U32 R5, R4, 0x10, RZ ;  /* 0x0000001004052819 */ /* 0x000fc600000006ff */
[----:B------:R-:W-:-:S04]  /*0f30*/  FADD.FTZ R10, R10, R3 ;  /* 0x000000030a0a7221 */ /* 0x000fc80000010000 */
[----:B------:R-:W-:-:S07]  /*0f40*/  @P2 FADD.FTZ R10, R10, R5 ;  /* 0x000000050a0a2221 */ /* 0x000fce0000010000 */
.L_x_7126:
[----:B------:R-:W-:-:S04]  /*0f50*/  F2FP.BF16.F32.PACK_AB R2, RZ, R10 ;  /* 0x0000000aff02723e */ /* 0x000fc800000010ff */
[----:B------:R-:W-:-:S07]  /*0f60*/  PRMT R186, R186, 0x5410, R2 ;  /* 0x00005410baba7816 */ /* 0x000fce0000000002 */
.L_x_7127:
        /* <DEDUP_REMOVED lines=8> */
.L_x_7129:
[----:B-----5:R-:W-:-:S05]  /*0ff0*/  SHF.L.U32 R3, R183, 0x10, RZ ;  /* 0x00000010b7037819 */ /* 0x020fca00000006ff */
[----:B------:R-:W-:Y:S01]  /*1000*/  FADD.FTZ R192, R192, R3 ;  /* 0x00000003c0c07221 */ /* 0x000fe20000010000 */
[----:B------:R-:W-:Y:S06]  /*1010*/  BRA `(.L_x_7130) ;  /* 0x0000000000107947 */ /* 0x000fec0003800000 */
.L_x_7128:
[----:B-----5:R-:W-:Y:S02]  /*1020*/  SHF.L.U32 R3, R179, 0x10, RZ ;  /* 0x00000010b3037819 */ /* 0x020fe400000006ff */
[----:B------:R-:W-:-:S03]  /*1030*/  @P2 SHF.L.U32 R5, R183, 0x10, RZ ;  /* 0x00000010b7052819 */ /* 0x000fc600000006ff */
[----:B------:R-:W-:-:S04]  /*1040*/  FADD.FTZ R192, R192, R3 ;  /* 0x00000003c0c07221 */ /* 0x000fc80000010000 */
[----:B------:R-:W-:-:S07]  /*1050*/  @P2 FADD.FTZ R192, R192, R5 ;  /* 0x00000005c0c02221 */ /* 0x000fce0000010000 */
.L_x_7130:
[----:B------:R-:W-:-:S04]  /*1060*/  F2FP.BF16.F32.PACK_AB R2, RZ, R192 ;  /* 0x000000c0ff02723e */ /* 0x000fc800000010ff */
[----:B------:R-:W-:-:S07]  /*1070*/  PRMT R187, R2, 0x7610, R187 ;  /* 0x0000761002bb7816 */ /* 0x000fce00000000bb */
.L_x_7131:
[----:B------:R-:W-:Y:S01]  /*1080*/  SHF.L.U32 R190, R7, 0x10, RZ ;  /* 0x0000001007be7819 */ /* 0x000fe200000006ff */
[----:B------:R-:W-:Y:S06]  /*1090*/  @P3 BRA `(.L_x_7132) ;  /* 0x0000000000243947 */ /* 0x000fec0003800000 */
[----:B------:R-:W-:-:S04]  /*10a0*/  ISETP.NE.U32.AND P4, PT, RZ, UR10, PT ;  /* 0x0000000aff007c0c */ /* 0x000fc8000bf85070 */
[----:B------:R-:W-:-:S13]  /*10b0*/  ISETP.NE.AND.EX P4, PT, RZ, UR11, PT, P4 ;  /* 0x0000000bff007c0c */ /* 0x000fda000bf85340 */
[----:B------:R-:W-:Y:S05]  /*10c0*/  @P4 BRA `(.L_x_7133) ;  /* 0x0000000000084947 */ /* 0x000fea0003800000 */
[----:B------:R-:W-:Y:S05]  /*10d0*/  @P0 BRA `(.L_x_7134) ;  /* 0x00000000002c0947 */ /* 0x000fea0003800000 */
[----:B------:R-:W-:Y:S05]  /*10e0*/  BRA `(.L_x_7135) ;  /* 0x0000000000307947 */ /* 0x000fea0003800000 */
.L_x_7133:
[----:B-----5:R-:W-:-:S04]  /*10f0*/  PRMT R2, R183, 0x7632, R2 ;  /* 0x00007632b7027816 */ /* 0x020fc80000000002 */
[----:B------:R-:W-:-:S05]  /*1100*/  SHF.L.U32 R3, R2, 0x10, RZ ;  /* 0x0000001002037819 */ /* 0x000fca00000006ff */
[----:B------:R-:W-:Y:S01]  /*1110*/  FADD.FTZ R190, R190, R3 ;  /* 0x00000003bebe7221 */ /* 0x000fe20000010000 */
[----:B------:R-:W-:Y:S06]  /*1120*/  BRA `(.L_x_7134) ;  /* 0x0000000000187947 */ /* 0x000fec0003800000 */
.L_x_7132:
[----:B-----5:R-:W-:Y:S02]  /*1130*/  PRMT R2, R179, 0x7632, R2 ;  /* 0x00007632b3027816 */ /* 0x020fe40000000002 */
[----:B------:R-:W-:Y:S02]  /*1140*/  @P2 PRMT R4, R183, 0x7632, R4 ;  /* 0x00007632b7042816 */ /* 0x000fe40000000004 */
[----:B------:R-:W-:Y:S02]  /*1150*/  SHF.L.U32 R3, R2, 0x10, RZ ;  /* 0x0000001002037819 */ /* 0x000fe400000006ff */
[----:B------:R-:W-:-:S03]  /*1160*/  @P2 SHF.L.U32 R5, R4, 0x10, RZ ;  /* 0x0000001004052819 */ /* 0x000fc600000006ff */
[----:B------:R-:W-:-:S04]  /*1170*/  FADD.FTZ R190, R190, R3 ;  /* 0x00000003bebe7221 */ /* 0x000fc80000010000 */
[----:B------:R-:W-:-:S07]  /*1180*/  @P2 FADD.FTZ R190, R190, R5 ;  /* 0x00000005bebe2221 */ /* 0x000fce0000010000 */
.L_x_7134:
[----:B------:R-:W-:-:S04]  /*1190*/  F2FP.BF16.F32.PACK_AB R2, RZ, R190 ;  /* 0x000000beff02723e */ /* 0x000fc800000010ff */
[----:B------:R-:W-:-:S07]  /*11a0*/  PRMT R187, R187, 0x5410, R2 ;  /* 0x00005410bbbb7816 */ /* 0x000fce0000000002 */
.L_x_7135:
        /* <DEDUP_REMOVED lines=22> */
.L_x_7137:
[----:B-----5:R-:W-:-:S05]  /*1310*/  SHF.L.U32 R9, R180, 0x10, RZ ;  /* 0x00000010b4097819 */ /* 0x020fca00000006ff */
[----:B------:R-:W-:Y:S01]  /*1320*/  FADD.FTZ R12, R9, R12 ;  /* 0x0000000c090c7221 */ /* 0x000fe20000010000 */
[----:B------:R-:W-:Y:S06]  /*1330*/  BRA `(.L_x_7138) ;  /* 0x0000000000107947 */ /* 0x000fec0003800000 */
.L_x_7136:
[----:B-----5:R-:W-:Y:S01]  /*1340*/  IMAD.U32 R9, R176, 0x10000, RZ ;  /* 0x00010000b0097824 */ /* 0x020fe200078e00ff */
[----:B------:R-:W-:-:S03]  /*1350*/  @P2 SHF.L.U32 R13, R180, 0x10, RZ ;  /* 0x00000010b40d2819 */ /* 0x000fc600000006ff */
[----:B------:R-:W-:-:S04]  /*1360*/  FADD.FTZ R12, R9, R12 ;  /* 0x0000000c090c7221 */ /* 0x000fc80000010000 */
[----:B------:R-:W-:-:S07]  /*1370*/  @P2 FADD.FTZ R12, R13, R12 ;  /* 0x0000000c0d0c2221 */ /* 0x000fce0000010000 */
.L_x_7138:
[----:B------:R-:W-:-:S04]  /*1380*/  F2FP.BF16.F32.PACK_AB R4, RZ, R12 ;  /* 0x0000000cff04723e */ /* 0x000fc800000010ff */
[----:B------:R-:W-:-:S07]  /*1390*/  PRMT R184, R4, 0x7610, R184 ;  /* 0x0000761004b87816 */ /* 0x000fce00000000b8 */
.L_x_7139:
[----:B------:R-:W-:Y:S01]  /*13a0*/  SHF.L.U32 R8, R11, 0x10, RZ ;  /* 0x000000100b087819 */ /* 0x000fe200000006ff */
[----:B------:R-:W-:Y:S06]  /*13b0*/  @P3 BRA `(.L_x_7140) ;  /* 0x0000000000243947 */ /* 0x000fec0003800000 */
[----:B------:R-:W-:-:S04]  /*13c0*/  ISETP.NE.U32.AND P4, PT, RZ, UR10, PT ;  /* 0x0000000aff007c0c */ /* 0x000fc8000bf85070 */
[----:B------:R-:W-:-:S13]  /*13d0*/  ISETP.NE.AND.EX P4, PT, RZ, UR11, PT, P4 ;  /* 0x0000000bff007c0c */ /* 0x000fda000bf85340 */
[----:B------:R-:W-:Y:S05]  /*13e0*/  @P4 BRA `(.L_x_7141) ;  /* 0x0000000000084947 */ /* 0x000fea0003800000 */
[----:B------:R-:W-:Y:S05]  /*13f0*/  @P0 BRA `(.L_x_7142) ;  /* 0x00000000002c0947 */ /* 0x000fea0003800000 */
[----:B------:R-:W-:Y:S05]  /*1400*/  BRA `(.L_x_7143) ;  /* 0x0000000000307947 */ /* 0x000fea0003800000 */
.L_x_7141:
[----:B-----5:R-:W-:-:S04]  /*1410*/  PRMT R4, R180, 0x7632, R4 ;  /* 0x00007632b4047816 */ /* 0x020fc80000000004 */
[----:B------:R-:W-:-:S05]  /*1420*/  SHF.L.U32 R9, R4, 0x10, RZ ;  /* 0x0000001004097819 */ /* 0x000fca00000006ff */
[----:B------:R-:W-:Y:S01]  /*1430*/  FADD.FTZ R8, R8, R9 ;  /* 0x0000000908087221 */ /* 0x000fe20000010000 */
[----:B------:R-:W-:Y:S06]  /*1440*/  BRA `(.L_x_7142) ;  /* 0x0000000000187947 */ /* 0x000fec0003800000 */
.L_x_7140:
[----:B-----5:R-:W-:Y:S02]  /*1450*/  PRMT R4, R176, 0x7632, R4 ;  /* 0x00007632b0047816 */ /* 0x020fe40000000004 */
[----:B------:R-:W-:Y:S02]  /*1460*/  @P2 PRMT R11, R180, 0x7632, R11 ;  /* 0x00007632b40b2816 */ /* 0x000fe4000000000b */
[----:B------:R-:W-:Y:S02]  /*1470*/  SHF.L.U32 R9, R4, 0x10, RZ ;  /* 0x0000001004097819 */ /* 0x000fe400000006ff */
[----:B------:R-:W-:-:S03]  /*1480*/  @P2 SHF.L.U32 R11, R11, 0x10, RZ ;  /* 0x000000100b0b2819 */ /* 0x000fc600000006ff */
[----:B------:R-:W-:-:S04]  /*1490*/  FADD.FTZ R8, R8, R9 ;  /* 0x0000000908087221 */ /* 0x000fc80000010000 */
[----:B------:R-:W-:-:S07]  /*14a0*/  @P2 FADD.FTZ R8, R8, R11 ;  /* 0x0000000b08082221 */ /* 0x000fce0000010000 */
.L_x_7142:
[----:B------:R-:W-:-:S04]  /*14b0*/  F2FP.BF16.F32.PACK_AB R4, RZ, R8 ;  /* 0x00000008ff04723e */ /* 0x000fc800000010ff */
[----:B------:R-:W-:-:S07]  /*14c0*/  PRMT R184, R184, 0x5410, R4 ;  /* 0x00005410b8b87816 */ /* 0x000fce0000000004 */
.L_x_7143:
        /* <DEDUP_REMOVED lines=8> */
.L_x_7145:
[----:B-----5:R-:W-:-:S05]  /*1550*/  SHF.L.U32 R4, R181, 0x10, RZ ;  /* 0x00000010b5047819 */ /* 0x020fca00000006ff */
[----:B------:R-:W-:Y:S01]  /*1560*/  FADD.FTZ R251, R4, R251 ;  /* 0x000000fb04fb7221 */ /* 0x000fe20000010000 */
[----:B------:R-:W-:Y:S06]  /*1570*/  BRA `(.L_x_7146) ;  /* 0x0000000000107947 */ /* 0x000fec0003800000 */
.L_x_7144:
[----:B-----5:R-:W-:Y:S02]  /*1580*/  SHF.L.U32 R4, R177, 0x10, RZ ;  /* 0x00000010b1047819 */ /* 0x020fe400000006ff */
[----:B------:R-:W-:-:S03]  /*1590*/  @P2 SHF.L.U32 R188, R181, 0x10, RZ ;  /* 0x00000010b5bc2819 */ /* 0x000fc600000006ff */
[----:B------:R-:W-:-:S04]  /*15a0*/  FADD.FTZ R251, R4, R251 ;  /* 0x000000fb04fb7221 */ /* 0x000fc80000010000 */
[----:B------:R-:W-:-:S07]  /*15b0*/  @P2 FADD.FTZ R251, R188, R251 ;  /* 0x000000fbbcfb2221 */ /* 0x000fce0000010000 */
.L_x_7146:
[----:B------:R-:W-:-:S04]  /*15c0*/  F2FP.BF16.F32.PACK_AB R4, RZ, R251 ;  /* 0x000000fbff04723e */ /* 0x000fc800000010ff */
[----:B------:R-:W-:-:S07]  /*15d0*/  PRMT R185, R4, 0x7610, R185 ;  /* 0x0000761004b97816 */ /* 0x000fce00000000b9 */
.L_x_7147:
[----:B------:R-:W-:Y:S01]  /*15e0*/  SHF.L.U32 R249, R5, 0x10, RZ ;  /* 0x0000001005f97819 */ /* 0x000fe200000006ff */
[----:B------:R-:W-:Y:S06]  /*15f0*/  @P3 BRA `(.L_x_7148) ;  /* 0x0000000000243947 */ /* 0x000fec0003800000 */
[----:B------:R-:W-:-:S04]  /*1600*/  ISETP.NE.U32.AND P4, PT, RZ, UR10, PT ;  /* 0x0000000aff007c0c */ /* 0x000fc8000bf85070 */
[----:B------:R-:W-:-:S13]  /*1610*/  ISETP.NE.AND.EX P4, PT, RZ, UR11, PT, P4 ;  /* 0x0000000bff007c0c */ /* 0x000fda000bf85340 */
[----:B------:R-:W-:Y:S05]  /*1620*/  @P4 BRA `(.L_x_7149) ;  /* 0x0000000000084947 */ /* 0x000fea0003800000 */
[----:B------:R-:W-:Y:S05]  /*1630*/  @P0 BRA `(.L_x_7150) ;  /* 0x00000000002c0947 */ /* 0x000fea0003800000 */
[----:B------:R-:W-:Y:S05]  /*1640*/  BRA `(.L_x_7151) ;  /* 0x0000000000307947 */ /* 0x000fea0003800000 */
.L_x_7149:
[----:B-----5:R-:W-:-:S04]  /*1650*/  PRMT R4, R181, 0x7632, R4 ;  /* 0x00007632b5047816 */ /* 0x020fc80000000004 */
[----:B------:R-:W-:-:S05]  /*1660*/  SHF.L.U32 R4, R4, 0x10, RZ ;  /* 0x0000001004047819 */ /* 0x000fca00000006ff */
[----:B------:R-:W-:Y:S01]  /*1670*/  FADD.FTZ R249, R249, R4 ;  /* 0x00000004f9f97221 */ /* 0x000fe20000010000 */
[----:B------:R-:W-:Y:S06]  /*1680*/  BRA `(.L_x_7150) ;  /* 0x0000000000187947 */ /* 0x000fec0003800000 */
.L_x_7148:
[----:B-----5:R-:W-:Y:S02]  /*1690*/  PRMT R4, R177, 0x7632, R4 ;  /* 0x00007632b1047816 */ /* 0x020fe40000000004 */
[----:B------:R-:W-:Y:S02]  /*16a0*/  @P2 PRMT R5, R181, 0x7632, R5 ;  /* 0x00007632b5052816 */ /* 0x000fe40000000005 */
[----:B------:R-:W-:Y:S02]  /*16b0*/  SHF.L.U32 R4, R4, 0x10, RZ ;  /* 0x0000001004047819 */ /* 0x000fe400000006ff */
[----:B------:R-:W-:-:S03]  /*16c0*/  @P2 SHF.L.U32 R188, R5, 0x10, RZ ;  /* 0x0000001005bc2819 */ /* 0x000fc600000006ff */
[----:B------:R-:W-:-:S04]  /*16d0*/  FADD.FTZ R249, R249, R4 ;  /* 0x00000004f9f97221 */ /* 0x000fc80000010000 */
[----:B------:R-:W-:-:S07]  /*16e0*/  @P2 FADD.FTZ R249, R249, R188 ;  /* 0x000000bcf9f92221 */ /* 0x000fce0000010000 */
.L_x_7150:
[----:B------:R-:W-:-:S04]  /*16f0*/  F2FP.BF16.F32.PACK_AB R4, RZ, R249 ;  /* 0x000000f9ff04723e */ /* 0x000fc800000010ff */
[----:B------:R-:W-:-:S07]  /*1700*/  PRMT R185, R185, 0x5410, R4 ;  /* 0x00005410b9b97816 */ /* 0x000fce0000000004 */
.L_x_7151:
        /* <DEDUP_REMOVED lines=8> */
.L_x_7153:
[----:B-----5:R-:W-:-:S05]  /*1790*/  SHF.L.U32 R4, R182, 0x10, RZ ;  /* 0x00000010b6047819 */ /* 0x020fca00000006ff */
[----:B------:R-:W-:Y:S01]  /*17a0*/  FADD.FTZ R247, R4, R247 ;  /* 0x000000f704f77221 */ /* 0x000fe20000010000 */
[----:B------:R-:W-:Y:S06]  /*17b0*/  BRA `(.L_x_7154) ;  /* 0x0000000000107947 */ /* 0x000fec0003800000 */
.L_x_7152:
[----:B-----5:R-:W-:Y:S02]  /*17c0*/  SHF.L.U32 R4, R178, 0x10, RZ ;  /* 0x00000010b2047819 */ /* 0x020fe400000006ff */
[----:B------:R-:W-:-:S03]  /*17d0*/  @P2 SHF.L.U32 R188, R182, 0x10, RZ ;  /* 0x00000010b6bc2819 */ /* 0x000fc600000006ff */
[----:B------:R-:W-:-:S04]  /*17e0*/  FADD.FTZ R247, R4, R247 ;  /* 0x000000f704f77221 */ /* 0x000fc80000010000 */
[----:B------:R-:W-:-:S07]  /*17f0*/  @P2 FADD.FTZ R247, R188, R247 ;  /* 0x000000f7bcf72221 */ /* 0x000fce0000010000 */
.L_x_7154:
[----:B------:R-:W-:-:S04]  /*1800*/  F2FP.BF16.F32.PACK_AB R4, RZ, R247 ;  /* 0x000000f7ff04723e */ /* 0x000fc800000010ff */
[----:B------:R-:W-:-:S07]  /*1810*/  PRMT R186, R4, 0x7610, R186 ;  /* 0x0000761004ba7816 */ /* 0x000fce00000000ba */
.L_x_7155:
[----:B------:R-:W-:Y:S01]  /*1820*/  SHF.L.U32 R245, R6, 0x10, RZ ;  /* 0x0000001006f57819 */ /* 0x000fe200000006ff */
[----:B------:R-:W-:Y:S06]  /*1830*/  @P3 BRA `(.L_x_7156) ;  /* 0x0000000000243947 */ /* 0x000fec0003800000 */
[----:B------:R-:W-:-:S04]  /*1840*/  ISETP.NE.U32.AND P4, PT, RZ, UR10, PT ;  /* 0x0000000aff007c0c */ /* 0x000fc8000bf85070 */
[----:B------:R-:W-:-:S13]  /*1850*/  ISETP.NE.AND.EX P4, PT, RZ, UR11, PT, P4 ;  /* 0x0000000bff007c0c */ /* 0x000fda000bf85340 */
[----:B------:R-:W-:Y:S05]  /*1860*/  @P4 BRA `(.L_x_7157) ;  /* 0x0000000000084947 */ /* 0x000fea0003800000 */
[----:B------:R-:W-:Y:S05]  /*1870*/  @P0 BRA `(.L_x_7158) ;  /* 0x00000000002c0947 */ /* 0x000fea0003800000 */
[----:B------:R-:W-:Y:S05]  /*1880*/  BRA `(.L_x_7159) ;  /* 0x0000000000307947 */ /* 0x000fea0003800000 */
.L_x_7157:
[----:B-----5:R-:W-:-:S04]  /*1890*/  PRMT R4, R182, 0x7632, R4 ;  /* 0x00007632b6047816 */ /* 0x020fc80000000004 */
[----:B------:R-:W-:-:S05]  /*18a0*/  SHF.L.U32 R4, R4, 0x10, RZ ;  /* 0x0000001004047819 */ /* 0x000fca00000006ff */
[----:B------:R-:W-:Y:S01]  /*18b0*/  FADD.FTZ R245, R245, R4 ;  /* 0x00000004f5f57221 */ /* 0x000fe20000010000 */
[----:B------:R-:W-:Y:S06]  /*18c0*/  BRA `(.L_x_7158) ;  /* 0x0000000000187947 */ /* 0x000fec0003800000 */
.L_x_7156:
[----:B-----5:R-:W-:Y:S02]  /*18d0*/  PRMT R4, R178, 0x7632, R4 ;  /* 0x00007632b2047816 */ /* 0x020fe40000000004 */
[----:B------:R-:W-:Y:S02]  /*18e0*/  @P2 PRMT R5, R182, 0x7632, R5 ;  /* 0x00007632b6052816 */ /* 0x000fe40000000005 */
[----:B------:R-:W-:Y:S02]  /*18f0*/  SHF.L.U32 R4, R4, 0x10, RZ ;  /* 0x0000001004047819 */ /* 0x000fe400000006ff */
[----:B------:R-:W-:-:S03]  /*1900*/  @P2 SHF.L.U32 R6, R5, 0x10, RZ ;  /* 0x0000001005062819 */ /* 0x000fc600000006ff */
[----:B------:R-:W-:-:S04]  /*1910*/  FADD.FTZ R245, R245, R4 ;  /* 0x00000004f5f57221 */ /* 0x000fc80000010000 */
[----:B------:R-:W-:-:S07]  /*1920*/  @P2 FADD.FTZ R245, R245, R6 ;  /* 0x00000006f5f52221 */ /* 0x000fce0000010000 */
.L_x_7158:
[----:B------:R-:W-:-:S04]  /*1930*/  F2FP.BF16.F32.PACK_AB R4, RZ, R245 ;  /* 0x000000f5ff04723e */ /* 0x000fc800000010ff */
[----:B------:R-:W-:-:S07]  /*1940*/  PRMT R186, R186, 0x5410, R4 ;  /* 0x00005410baba7816 */ /* 0x000fce0000000004 */
.L_x_7159:
        /* <DEDUP_REMOVED lines=8> */
.L_x_7161:
[----:B-----5:R-:W-:-:S05]  /*19d0*/  SHF.L.U32 R4, R183, 0x10, RZ ;  /* 0x00000010b7047819 */ /* 0x020fca00000006ff */
[----:B------:R-:W-:Y:S01]  /*19e0*/  FADD.FTZ R243, R4, R243 ;  /* 0x000000f304f37221 */ /* 0x000fe20000010000 */
[----:B------:R-:W-:Y:S06]  /*19f0*/  BRA `(.L_x_7162) ;  /* 0x0000000000107947 */ /* 0x000fec0003800000 */
.L_x_7160:
[----:B-----5:R-:W-:Y:S02]  /*1a00*/  SHF.L.U32 R4, R179, 0x10, RZ ;  /* 0x00000010b3047819 */ /* 0x020fe400000006ff */
[----:B------:R-:W-:-:S03]  /*1a10*/  @P2 SHF.L.U32 R6, R183, 0x10, RZ ;  /* 0x00000010b7062819 */ /* 0x000fc600000006ff */
[----:B------:R-:W-:-:S04]  /*1a20*/  FADD.FTZ R243, R4, R243 ;  /* 0x000000f304f37221 */ /* 0x000fc80000010000 */
[----:B------:R-:W-:-:S07]  /*1a30*/  @P2 FADD.FTZ R243, R6, R243 ;  /* 0x000000f306f32221 */ /* 0x000fce0000010000 */
.L_x_7162:
[----:B------:R-:W-:-:S04]  /*1a40*/  F2FP.BF16.F32.PACK_AB R4, RZ, R243 ;  /* 0x000000f3ff04723e */ /* 0x000fc800000010ff */
[----:B------:R-:W-:-:S07]  /*1a50*/  PRMT R187, R4, 0x7610, R187 ;  /* 0x0000761004bb7816 */ /* 0x000fce00000000bb */
.L_x_7163:
[----:B------:R-:W-:Y:S01]  /*1a60*/  SHF.L.U32 R241, R7, 0x10, RZ ;  /* 0x0000001007f17819 */ /* 0x000fe200000006ff */
[----:B------:R-:W-:Y:S06]  /*1a70*/  @P3 BRA `(.L_x_7164) ;  /* 0x0000000000243947 */ /* 0x000fec0003800000 */
[----:B------:R-:W-:-:S04]  /*1a80*/  ISETP.NE.U32.AND P4, PT, RZ, UR10, PT ;  /* 0x0000000aff007c0c */ /* 0x000fc8000bf85070 */
[----:B------:R-:W-:-:S13]  /*1a90*/  ISETP.NE.AND.EX P4, PT, RZ, UR11, PT, P4 ;  /* 0x0000000bff007c0c */ /* 0x000fda000bf85340 */
[----:B------:R-:W-:Y:S05]  /*1aa0*/  @P4 BRA `(.L_x_7165) ;  /* 0x0000000000084947 */ /* 0x000fea0003800000 */
[----:B------:R-:W-:Y:S05]  /*1ab0*/  @P0 BRA `(.L_x_7166) ;  /* 0x00000000002c0947 */ /* 0x000fea0003800000 */
[----:B------:R-:W-:Y:S05]  /*1ac0*/  BRA `(.L_x_7167) ;  /* 0x0000000000307947 */ /* 0x000fea0003800000 */
.L_x_7165:
[----:B-----5:R-:W-:-:S04]  /*1ad0*/  PRMT R4, R183, 0x7632, R4 ;  /* 0x00007632b7047816 */ /* 0x020fc80000000004 */
[----:B------:R-:W-:-:S05]  /*1ae0*/  SHF.L.U32 R4, R4, 0x10, RZ ;  /* 0x0000001004047819 */ /* 0x000fca00000006ff */
[----:B------:R-:W-:Y:S01]  /*1af0*/  FADD.FTZ R241, R241, R4 ;  /* 0x00000004f1f17221 */ /* 0x000fe20000010000 */
[----:B------:R-:W-:Y:S06]  /*1b00*/  BRA `(.L_x_7166) ;  /* 0x0000000000187947 */ /* 0x000fec0003800000 */
.L_x_7164:
[----:B-----5:R-:W-:Y:S02]  /*1b10*/  PRMT R4, R179, 0x7632, R4 ;  /* 0x00007632b3047816 */ /* 0x020fe40000000004 */
[----:B------:R-:W-:-:S03]  /*1b20*/  @P2 PRMT R5, R183, 0x7632, R5 ;  /* 0x00007632b7052816 */ /* 0x000fc60000000005 */
[----:B------:R-:W-:Y:S01]  /*1b30*/  IMAD.U32 R4, R4, 0x10000, RZ ;  /* 0x0001000004047824 */ /* 0x000fe200078e00ff */
[----:B------:R-:W-:-:S03]  /*1b40*/  @P2 SHF.L.U32 R6, R5, 0x10, RZ ;  /* 0x0000001005062819 */ /* 0x000fc600000006ff */
[----:B------:R-:W-:-:S04]  /*1b50*/  FADD.FTZ R241, R241, R4 ;  /* 0x00000004f1f17221 */ /* 0x000fc80000010000 */
[----:B------:R-:W-:-:S07]  /*1b60*/  @P2 FADD.FTZ R241, R241, R6 ;  /* 0x00000006f1f12221 */ /* 0x000fce0000010000 */
.L_x_7166:
[----:B------:R-:W-:-:S04]  /*1b70*/  F2FP.BF16.F32.PACK_AB R4, RZ, R241 ;  /* 0x000000f1ff04723e */ /* 0x000fc800000010ff */
[----:B------:R-:W-:-:S07]  /*1b80*/  PRMT R187, R187, 0x5410, R4 ;  /* 0x00005410bbbb7816 */ /* 0x000fce0000000004 */
.L_x_7167:
        /* <DEDUP_REMOVED lines=20> */
.L_x_7169:
[----:B-----5:R-:W-:-:S05]  /*1cd0*/  SHF.L.U32 R4, R180, 0x10, RZ ;  /* 0x00000010b4047819 */ /* 0x020fca00000006ff */
[----:B------:R-:W-:Y:S01]  /*1ce0*/  FADD.FTZ R239, R4, R239 ;  /* 0x000000ef04ef7221 */ /* 0x000fe20000010000 */
[----:B------:R-:W-:Y:S06]  /*1cf0*/  BRA `(.L_x_7170) ;  /* 0x0000000000107947 */ /* 0x000fec0003800000 */
.L_x_7168:
[----:B-----5:R-:W-:Y:S02]  /*1d00*/  SHF.L.U32 R4, R176, 0x10, RZ ;  /* 0x00000010b0047819 */ /* 0x020fe400000006ff */
[----:B------:R-:W-:-:S03]  /*1d10*/  @P2 SHF.L.U32 R188, R180, 0x10, RZ ;  /* 0x00000010b4bc2819 */ /* 0x000fc600000006ff */
[----:B------:R-:W-:-:S04]  /*1d20*/  FADD.FTZ R239, R4, R239 ;  /* 0x000000ef04ef7221 */ /* 0x000fc80000010000 */
[----:B------:R-:W-:-:S07]  /*1d30*/  @P2 FADD.FTZ R239, R188, R239 ;  /* 0x000000efbcef2221 */ /* 0x000fce0000010000 */
.L_x_7170:
[----:B------:R-:W-:-:S04]  /*1d40*/  F2FP.BF16.F32.PACK_AB R3, RZ, R239 ;  /* 0x000000efff03723e */ /* 0x000fc800000010ff */
[----:B------:R-:W-:-:S07]  /*1d50*/  PRMT R184, R3, 0x7610, R184 ;  /* 0x0000761003b87816 */ /* 0x000fce00000000b8 */
.L_x_7171:
[----:B------:R-:W-:Y:S01]  /*1d60*/  SHF.L.U32 R237, R237, 0x10, RZ ;  /* 0x00000010eded7819 */ /* 0x000fe200000006ff */
[----:B------:R-:W-:Y:S06]  /*1d70*/  @P3 BRA `(.L_x_7172) ;  /* 0x0000000000243947 */ /* 0x000fec0003800000 */
[----:B------:R-:W-:-:S04]  /*1d80*/  ISETP.NE.U32.AND P4, PT, RZ, UR10, PT ;  /* 0x0000000aff007c0c */ /* 0x000fc8000bf85070 */
[----:B------:R-:W-:-:S13]  /*1d90*/  ISETP.NE.AND.EX P4, PT, RZ, UR11, PT, P4 ;  /* 0x0000000bff007c0c */ /* 0x000fda000bf85340 */
[----:B------:R-:W-:Y:S05]  /*1da0*/  @P4 BRA `(.L_x_7173) ;  /* 0x0000000000084947 */ /* 0x000fea0003800000 */
[----:B------:R-:W-:Y:S05]  /*1db0*/  @P0 BRA `(.L_x_7174) ;  /* 0x00000000002c0947 */ /* 0x000fea0003800000 */
[----:B------:R-:W-:Y:S05]  /*1dc0*/  BRA `(.L_x_7175) ;  /* 0x0000000000307947 */ /* 0x000fea0003800000 */
.L_x_7173:
[----:B-----5:R-:W-:-:S04]  /*1dd0*/  PRMT R3, R180, 0x7632, R3 ;  /* 0x00007632b4037816 */ /* 0x020fc80000000003 */
[----:B------:R-:W-:-:S05]  /*1de0*/  SHF.L.U32 R4, R3, 0x10, RZ ;  /* 0x0000001003047819 */ /* 0x000fca00000006ff */
[----:B------:R-:W-:Y:S01]  /*1df0*/  FADD.FTZ R237, R237, R4 ;  /* 0x00000004eded7221 */ /* 0x000fe20000010000 */
[----:B------:R-:W-:Y:S06]  /*1e00*/  BRA `(.L_x_7174) ;  /* 0x0000000000187947 */ /* 0x000fec0003800000 */
.L_x_7172:
[----:B-----5:R-:W-:Y:S02]  /*1e10*/  PRMT R3, R176, 0x7632, R3 ;  /* 0x00007632b0037816 */ /* 0x020fe40000000003 */
[----:B------:R-:W-:Y:S02]  /*1e20*/  @P2 PRMT R9, R180, 0x7632, R9 ;  /* 0x00007632b4092816 */ /* 0x000fe40000000009 */
[----:B------:R-:W-:Y:S02]  /*1e30*/  SHF.L.U32 R4, R3, 0x10, RZ ;  /* 0x0000001003047819 */ /* 0x000fe400000006ff */
[----:B------:R-:W-:-:S03]  /*1e40*/  @P2 SHF.L.U32 R188, R9, 0x10, RZ ;  /* 0x0000001009bc2819 */ /* 0x000fc600000006ff */
[----:B------:R-:W-:-:S04]  /*1e50*/  FADD.FTZ R237, R237, R4 ;  /* 0x00000004eded7221 */ /* 0x000fc80000010000 */
[----:B------:R-:W-:-:S07]  /*1e60*/  @P2 FADD.FTZ R237, R237, R188 ;  /* 0x000000bceded2221 */ /* 0x000fce0000010000 */
.L_x_7174:
[----:B------:R-:W-:-:S04]  /*1e70*/  F2FP.BF16.F32.PACK_AB R3, RZ, R237 ;  /* 0x000000edff03723e */ /* 0x000fc800000010ff */
[----:B------:R-:W-:-:S07]  /*1e80*/  PRMT R184, R184, 0x5410, R3 ;  /* 0x00005410b8b87816 */ /* 0x000fce0000000003 */
.L_x_7175:
        /* <DEDUP_REMOVED lines=8> */
.L_x_7177:
[----:B-----5:R-:W-:-:S05]  /*1f10*/  SHF.L.U32 R4, R181, 0x10, RZ ;  /* 0x00000010b5047819 */ /* 0x020fca00000006ff */
[----:B------:R-:W-:Y:S01]  /*1f20*/  FADD.FTZ R235, R4, R235 ;  /* 0x000000eb04eb7221 */ /* 0x000fe20000010000 */
[----:B------:R-:W-:Y:S06]  /*1f30*/  BRA `(.L_x_7178) ;  /* 0x0000000000107947 */ /* 0x000fec0003800000 */
.L_x_7176:
[----:B-----5:R-:W-:Y:S01]  /*1f40*/  SHF.L.U32 R4, R177, 0x10, RZ ;  /* 0x00000010b1047819 */ /* 0x020fe200000006ff */
[----:B------:R-:W-:-:S04]  /*1f50*/  @P2 IMAD.U32 R188, R181, 0x10000, RZ ;  /* 0x00010000b5bc2824 */ /* 0x000fc800078e00ff */
[----:B------:R-:W-:-:S04]  /*1f60*/  FADD.FTZ R235, R4, R235 ;  /* 0x000000eb04eb7221 */ /* 0x000fc80000010000 */
[----:B------:R-:W-:-:S07]  /*1f70*/  @P2 FADD.FTZ R235, R188, R235 ;  /* 0x000000ebbceb2221 */ /* 0x000fce0000010000 */
.L_x_7178:
[----:B------:R-:W-:-:S04]  /*1f80*/  F2FP.BF16.F32.PACK_AB R3, RZ, R235 ;  /* 0x000000ebff03723e */ /* 0x000fc800000010ff */
[----:B------:R-:W-:-:S07]  /*1f90*/  PRMT R185, R3, 0x7610, R185 ;  /* 0x0000761003b97816 */ /* 0x000fce00000000b9 */
.L_x_7179:
[----:B------:R-:W-:Y:S01]  /*1fa0*/  SHF.L.U32 R231, R5, 0x10, RZ ;  /* 0x0000001005e77819 */ /* 0x000fe200000006ff */
[----:B------:R-:W-:Y:S06]  /*1fb0*/  @P3 BRA `(.L_x_7180) ;  /* 0x0000000000243947 */ /* 0x000fec0003800000 */
[----:B------:R-:W-:-:S04]  /*1fc0*/  ISETP.NE.U32.AND P4, PT, RZ, UR10, PT ;  /* 0x0000000aff007c0c */ /* 0x000fc8000bf85070 */
[----:B------:R-:W-:-:S13]  /*1fd0*/  ISETP.NE.AND.EX P4, PT, RZ, UR11, PT, P4 ;  /* 0x0000000bff007c0c */ /* 0x000fda000bf85340 */
[----:B------:R-:W-:Y:S05]  /*1fe0*/  @P4 BRA `(.L_x_7181) ;  /* 0x0000000000084947 */ /* 0x000fea0003800000 */
[----:B------:R-:W-:Y:S05]  /*1ff0*/  @P0 BRA `(.L_x_7182) ;  /* 0x00000000002c0947 */ /* 0x000fea0003800000 */
[----:B------:R-:W-:Y:S05]  /*2000*/  BRA `(.L_x_7183) ;  /* 0x0000000000307947 */ /* 0x000fea0003800000 */
.L_x_7181:
[----:B-----5:R-:W-:-:S04]  /*2010*/  PRMT R3, R181, 0x7632, R3 ;  /* 0x00007632b5037816 */ /* 0x020fc80000000003 */
[----:B------:R-:W-:-:S05]  /*2020*/  SHF.L.U32 R4, R3, 0x10, RZ ;  /* 0x0000001003047819 */ /* 0x000fca00000006ff */
[----:B------:R-:W-:Y:S01]  /*2030*/  FADD.FTZ R231, R231, R4 ;  /* 0x00000004e7e77221 */ /* 0x000fe20000010000 */
[----:B------:R-:W-:Y:S06]  /*2040*/  BRA `(.L_x_7182) ;  /* 0x0000000000187947 */ /* 0x000fec0003800000 */
.L_x_7180:
[----:B-----5:R-:W-:Y:S02]  /*2050*/  PRMT R3, R177, 0x7632, R3 ;  /* 0x00007632b1037816 */ /* 0x020fe40000000003 */
[----:B------:R-:W-:Y:S02]  /*2060*/  @P2 PRMT R5, R181, 0x7632, R5 ;  /* 0x00007632b5052816 */ /* 0x000fe40000000005 */
[----:B------:R-:W-:Y:S02]  /*2070*/  SHF.L.U32 R4, R3, 0x10, RZ ;  /* 0x0000001003047819 */ /* 0x000fe400000006ff */
[----:B------:R-:W-:-:S03]  /*2080*/  @P2 SHF.L.U32 R188, R5, 0x10, RZ ;  /* 0x0000001005bc2819 */ /* 0x000fc600000006ff */
[----:B------:R-:W-:-:S04]  /*2090*/  FADD.FTZ R231, R231, R4 ;  /* 0x00000004e7e77221 */ /* 0x000fc80000010000 */
[----:B------:R-:W-:-:S07]  /*20a0*/  @P2 FADD.FTZ R231, R231, R188 ;  /* 0x000000bce7e72221 */ /* 0x000fce0000010000 */
.L_x_7182:
[----:B------:R-:W-:-:S04]  /*20b0*/  F2FP.BF16.F32.PACK_AB R3, RZ, R231 ;  /* 0x000000e7ff03723e */ /* 0x000fc800000010ff */
[----:B------:R-:W-:-:S07]  /*20c0*/  PRMT R185, R185, 0x5410, R3 ;  /* 0x00005410b9b97816 */ /* 0x000fce0000000003 */
.L_x_7183:
        /* <DEDUP_REMOVED lines=8> */
.L_x_7185:
[----:B-----5:R-:W-:-:S05]  /*2150*/  SHF.L.U32 R4, R182, 0x10, RZ ;  /* 0x00000010b6047819 */ /* 0x020fca00000006ff */
[----:B------:R-:W-:Y:S01]  /*2160*/  FADD.FTZ R229, R4, R229 ;  /* 0x000000e504e57221 */ /* 0x000fe20000010000 */
[----:B------:R-:W-:Y:S06]  /*2170*/  BRA `(.L_x_7186) ;  /* 0x0000000000107947 */ /* 0x000fec0003800000 */
.L_x_7184:
[----:B-----5:R-:W-:Y:S02]  /*2180*/  SHF.L.U32 R4, R178, 0x10, RZ ;  /* 0x00000010b2047819 */ /* 0x020fe400000006ff */
[----:B------:R-:W-:-:S03]  /*2190*/  @P2 SHF.L.U32 R188, R182, 0x10, RZ ;  /* 0x00000010b6bc2819 */ /* 0x000fc600000006ff */
[----:B------:R-:W-:-:S04]  /*21a0*/  FADD.FTZ R229, R4, R229 ;  /* 0x000000e504e57221 */ /* 0x000fc80000010000 */
[----:B------:R-:W-:-:S07]  /*21b0*/  @P2 FADD.FTZ R229, R188, R229 ;  /* 0x000000e5bce52221 */ /* 0x000fce0000010000 */
.L_x_7186:
[----:B------:R-:W-:-:S04]  /*21c0*/  F2FP.BF16.F32.PACK_AB R3, RZ, R229 ;  /* 0x000000e5ff03723e */ /* 0x000fc800000010ff */
[----:B------:R-:W-:-:S07]  /*21d0*/  PRMT R186, R3, 0x7610, R186 ;  /* 0x0000761003ba7816 */ /* 0x000fce00000000ba */
.L_x_7187:
[----:B------:R-:W-:Y:S01]  /*21e0*/  SHF.L.U32 R225, R6, 0x10, RZ ;  /* 0x0000001006e17819 */ /* 0x000fe200000006ff */
[----:B------:R-:W-:Y:S06]  /*21f0*/  @P3 BRA `(.L_x_7188) ;  /* 0x0000000000243947 */ /* 0x000fec0003800000 */
[----:B------:R-:W-:-:S04]  /*2200*/  ISETP.NE.U32.AND P4, PT, RZ, UR10, PT ;  /* 0x0000000aff007c0c */ /* 0x000fc8000bf85070 */
[----:B------:R-:W-:-:S13]  /*2210*/  ISETP.NE.AND.EX P4, PT, RZ, UR11, PT, P4 ;  /* 0x0000000bff007c0c */ /* 0x000fda000bf85340 */
[----:B------:R-:W-:Y:S05]  /*2220*/  @P4 BRA `(.L_x_7189) ;  /* 0x0000000000084947 */ /* 0x000fea0003800000 */
[----:B------:R-:W-:Y:S05]  /*2230*/  @P0 BRA `(.L_x_7190) ;  /* 0x00000000002c0947 */ /* 0x000fea0003800000 */
[----:B------:R-:W-:Y:S05]  /*2240*/  BRA `(.L_x_7191) ;  /* 0x0000000000307947 */ /* 0x000fea0003800000 */
.L_x_7189:
[----:B-----5:R-:W-:-:S04]  /*2250*/  PRMT R3, R182, 0x7632, R3 ;  /* 0x00007632b6037816 */ /* 0x020fc80000000003 */
[----:B------:R-:W-:-:S05]  /*2260*/  SHF.L.U32 R4, R3, 0x10, RZ ;  /* 0x0000001003047819 */ /* 0x000fca00000006ff */
[----:B------:R-:W-:Y:S01]  /*2270*/  FADD.FTZ R225, R225, R4 ;  /* 0x00000004e1e17221 */ /* 0x000fe20000010000 */
[----:B------:R-:W-:Y:S06]  /*2280*/  BRA `(.L_x_7190) ;  /* 0x0000000000187947 */ /* 0x000fec0003800000 */
.L_x_7188:
[----:B-----5:R-:W-:Y:S02]  /*2290*/  PRMT R3, R178, 0x7632, R3 ;  /* 0x00007632b2037816 */ /* 0x020fe40000000003 */
[----:B------:R-:W-:Y:S02]  /*22a0*/  @P2 PRMT R5, R182, 0x7632, R5 ;  /* 0x00007632b6052816 */ /* 0x000fe40000000005 */
[----:B------:R-:W-:Y:S02]  /*22b0*/  SHF.L.U32 R4, R3, 0x10, RZ ;  /* 0x0000001003047819 */ /* 0x000fe400000006ff */
[----:B------:R-:W-:-:S03]  /*22c0*/  @P2 SHF.L.U32 R6, R5, 0x10, RZ ;  /* 0x0000001005062819 */ /* 0x000fc600000006ff */
[----:B------:R-:W-:-:S04]  /*22d0*/  FADD.FTZ R225, R225, R4 ;  /* 0x00000004e1e17221 */ /* 0x000fc80000010000 */
[----:B------:R-:W-:-:S07]  /*22e0*/  @P2 FADD.FTZ R225, R225, R6 ;  /* 0x00000006e1e12221 */ /* 0x000fce0000010000 */
.L_x_7190:
[----:B------:R-:W-:-:S04]  /*22f0*/  F2FP.BF16.F32.PACK_AB R3, RZ, R225 ;  /* 0x000000e1ff03723e */ /* 0x000fc800000010ff */
[----:B------:R-:W-:-:S07]  /*2300*/  PRMT R186, R186, 0x5410, R3 ;  /* 0x00005410baba7816 */ /* 0x000fce0000000003 */
.L_x_7191:
        /* <DEDUP_REMOVED lines=8> */
.L_x_7193:
[----:B-----5:R-:W-:-:S04]  /*2390*/  IMAD.U32 R4, R183, 0x10000, RZ ;  /* 0x00010000b7047824 */ /* 0x020fc800078e00ff */
[----:B------:R-:W-:Y:S01]  /*23a0*/  FADD.FTZ R223, R4, R223 ;  /* 0x000000df04df7221 */ /* 0x000fe20000010000 */
[----:B------:R-:W-:Y:S06]  /*23b0*/  BRA `(.L_x_7194) ;  /* 0x0000000000107947 */ /* 0x000fec0003800000 */
.L_x_7192:
[----:B-----5:R-:W-:Y:S02]  /*23c0*/  SHF.L.U32 R4, R179, 0x10, RZ ;  /* 0x00000010b3047819 */ /* 0x020fe400000006ff */
[----:B------:R-:W-:-:S03]  /*23d0*/  @P2 SHF.L.U32 R6, R183, 0x10, RZ ;  /* 0x00000010b7062819 */ /* 0x000fc600000006ff */
[----:B------:R-:W-:-:S04]  /*23e0*/  FADD.FTZ R223, R4, R223 ;  /* 0x000000df04df7221 */ /* 0x000fc80000010000 */
[----:B------:R-:W-:-:S07]  /*23f0*/  @P2 FADD.FTZ R223, R6, R223 ;  /* 0x000000df06df2221 */ /* 0x000fce0000010000 */
.L_x_7194:
[----:B------:R-:W-:-:S04]  /*2400*/  F2FP.BF16.F32.PACK_AB R3, RZ, R223 ;  /* 0x000000dfff03723e */ /* 0x000fc800000010ff */
[----:B------:R-:W-:-:S07]  /*2410*/  PRMT R187, R3, 0x7610, R187 ;  /* 0x0000761003bb7816 */ /* 0x000fce00000000bb */
.L_x_7195:
[----:B------:R-:W-:Y:S01]  /*2420*/  SHF.L.U32 R221, R7, 0x10, RZ ;  /* 0x0000001007dd7819 */ /* 0x000fe200000006ff */
[----:B------:R-:W-:Y:S06]  /*2430*/  @P3 BRA `(.L_x_7196) ;  /* 0x0000000000243947 */ /* 0x000fec0003800000 */
[----:B------:R-:W-:-:S04]  /*2440*/  ISETP.NE.U32.AND P4, PT, RZ, UR10, PT ;  /* 0x0000000aff007c0c */ /* 0x000fc8000bf85070 */
[----:B------:R-:W-:-:S13]  /*2450*/  ISETP.NE.AND.EX P4, PT, RZ, UR11, PT, P4 ;  /* 0x0000000bff007c0c */ /* 0x000fda000bf85340 */
[----:B------:R-:W-:Y:S05]  /*2460*/  @P4 BRA `(.L_x_7197) ;  /* 0x0000000000084947 */ /* 0x000fea0003800000 */
[----:B------:R-:W-:Y:S05]  /*2470*/  @P0 BRA `(.L_x_7198) ;  /* 0x00000000002c0947 */ /* 0x000fea0003800000 */
[----:B------:R-:W-:Y:S05]  /*2480*/  BRA `(.L_x_7199) ;  /* 0x0000000000307947 */ /* 0x000fea0003800000 */
.L_x_7197:
[----:B-----5:R-:W-:-:S04]  /*2490*/  PRMT R3, R183, 0x7632, R3 ;  /* 0x00007632b7037816 */ /* 0x020fc80000000003 */
[----:B------:R-:W-:-:S05]  /*24a0*/  SHF.L.U32 R4, R3, 0x10, RZ ;  /* 0x0000001003047819 */ /* 0x000fca00000006ff */
[----:B------:R-:W-:Y:S01]  /*24b0*/  FADD.FTZ R221, R221, R4 ;  /* 0x00000004dddd7221 */ /* 0x000fe20000010000 */
[----:B------:R-:W-:Y:S06]  /*24c0*/  BRA `(.L_x_7198) ;  /* 0x0000000000187947 */ /* 0x000fec0003800000 */
.L_x_7196:
[----:B-----5:R-:W-:Y:S02]  /*24d0*/  PRMT R3, R179, 0x7632, R3 ;  /* 0x00007632b3037816 */ /* 0x020fe40000000003 */
[----:B------:R-:W-:Y:S02]  /*24e0*/  @P2 PRMT R5, R183, 0x7632, R5 ;  /* 0x00007632b7052816 */ /* 0x000fe40000000005 */
[----:B------:R-:W-:Y:S02]  /*24f0*/  SHF.L.U32 R4, R3, 0x10, RZ ;  /* 0x0000001003047819 */ /* 0x000fe400000006ff */
[----:B------:R-:W-:-:S03]  /*2500*/  @P2 SHF.L.U32 R6, R5, 0x10, RZ ;  /* 0x0000001005062819 */ /* 0x000fc600000006ff */
[----:B------:R-:W-:-:S04]  /*2510*/  FADD.FTZ R221, R221, R4 ;  /* 0x00000004dddd7221 */ /* 0x000fc80000010000 */
[----:B------:R-:W-:-:S07]  /*2520*/  @P2 FADD.FTZ R221, R221, R6 ;  /* 0x00000006dddd2221 */ /* 0x000fce0000010000 */
.L_x_7198:
[----:B------:R-:W-:-:S04]  /*2530*/  F2FP.BF16.F32.PACK_AB R3, RZ, R221 ;  /* 0x000000ddff03723e */ /* 0x000fc800000010ff */
[----:B------:R-:W-:-:S07]  /*2540*/  PRMT R187, R187, 0x5410, R3 ;  /* 0x00005410bbbb7816 */ /* 0x000fce0000000003 */
.L_x_7199:
[----:B------:R-:W0:Y:S01]  /*2550*/  @P0 LDC.64 R198, c[0x0][0x238] ;  /* 0x00008e00ffc60b82 */ /* 0x000e220000000a00 */
[C---:B------:R-:W-:Y:S02]  /*2560*/  @P0 IADD3 R3, R227.reuse, 0x100, RZ ;  /* 0x00000100e3030810 */ /* 0x040fe40007ffe0ff */
[----:B------:R-:W-:-:S05]  /*2570*/  IADD3 R217, R227, 0x180, RZ ;  /* 0x00000180e3d97810 */ /* 0x000fca0007ffe0ff */
[----:B------:R-:W1:Y:S01]  /*2580*/  @P1 LDC.64 R196, c[0x0][0x228] ;  /* 0x00008a00ffc41b82 */ /* 0x000e620000000a00 */
[----:B------:R-:W-:-:S07]  /*2590*/  IMAD.WIDE.U32 R4, R217, 0x10, R14 ;  /* 0x00000010d9047825 */ /* 0x000fce00078e000e */
        /* <DEDUP_REMOVED lines=16> */
.L_x_7201:
[----:B-----5:R-:W-:-:S05]  /*26a0*/  SHF.L.U32 R4, R180, 0x10, RZ ;  /* 0x00000010b4047819 */ /* 0x020fca00000006ff */
[----:B------:R-:W-:Y:S01]  /*26b0*/  FADD.FTZ R211, R4, R211 ;  /* 0x000000d304d37221 */ /* 0x000fe20000010000 */
[----:B------:R-:W-:Y:S06]  /*26c0*/  BRA `(.L_x_7202) ;  /* 0x0000000000107947 */ /* 0x000fec0003800000 */
.L_x_7200:
[----:B-----5:R-:W-:Y:S02]  /*26d0*/  SHF.L.U32 R4, R176, 0x10, RZ ;  /* 0x00000010b0047819 */ /* 0x020fe400000006ff */
[----:B------:R-:W-:-:S03]  /*26e0*/  @P2 SHF.L.U32 R188, R180, 0x10, RZ ;  /* 0x00000010b4bc2819 */ /* 0x000fc600000006ff */
[----:B------:R-:W-:-:S04]  /*26f0*/  FADD.FTZ R211, R4, R211 ;  /* 0x000000d304d37221 */ /* 0x000fc80000010000 */
[----:B------:R-:W-:-:S07]  /*2700*/  @P2 FADD.FTZ R211, R188, R211 ;  /* 0x000000d3bcd32221 */ /* 0x000fce0000010000 */
.L_x_7202:
[----:B------:R-:W-:-:S04]  /*2710*/  F2FP.BF16.F32.PACK_AB R3, RZ, R211 ;  /* 0x000000d3ff03723e */ /* 0x000fc800000010ff */
[----:B------:R-:W-:-:S07]  /*2720*/  PRMT R184, R3, 0x7610, R184 ;  /* 0x0000761003b87816 */ /* 0x000fce00000000b8 */
.L_x_7203:
[----:B------:R-:W-:Y:S01]  /*2730*/  SHF.L.U32 R209, R209, 0x10, RZ ;  /* 0x00000010d1d17819 */ /* 0x000fe200000006ff */
[----:B------:R-:W-:Y:S06]  /*2740*/  @P3 BRA `(.L_x_7204) ;  /* 0x0000000000243947 */ /* 0x000fec0003800000 */
[----:B------:R-:W-:-:S04]  /*2750*/  ISETP.NE.U32.AND P4, PT, RZ, UR10, PT ;  /* 0x0000000aff007c0c */ /* 0x000fc8000bf85070 */
[----:B------:R-:W-:-:S13]  /*2760*/  ISETP.NE.AND.EX P4, PT, RZ, UR11, PT, P4 ;  /* 0x0000000bff007c0c */ /* 0x000fda000bf85340 */
[----:B------:R-:W-:Y:S05]  /*2770*/  @P4 BRA `(.L_x_7205) ;  /* 0x0000000000084947 */ /* 0x000fea0003800000 */
[----:B------:R-:W-:Y:S05]  /*2780*/  @P0 BRA `(.L_x_7206) ;  /* 0x00000000002c0947 */ /* 0x000fea0003800000 */
[----:B------:R-:W-:Y:S05]  /*2790*/  BRA `(.L_x_7207) ;  /* 0x0000000000307947 */ /* 0x000fea0003800000 */
.L_x_7205:
[----:B-----5:R-:W-:-:S05]  /*27a0*/  PRMT R3, R180, 0x7632, R3 ;  /* 0x00007632b4037816 */ /* 0x020fca0000000003 */
[----:B------:R-:W-:-:S04]  /*27b0*/  IMAD.U32 R4, R3, 0x10000, RZ ;  /* 0x0001000003047824 */ /* 0x000fc800078e00ff */
[----:B------:R-:W-:Y:S01]  /*27c0*/  FADD.FTZ R209, R209, R4 ;  /* 0x00000004d1d17221 */ /* 0x000fe20000010000 */
[----:B------:R-:W-:Y:S06]  /*27d0*/  BRA `(.L_x_7206) ;  /* 0x0000000000187947 */ /* 0x000fec0003800000 */
.L_x_7204:
[----:B-----5:R-:W-:Y:S02]  /*27e0*/  PRMT R3, R176, 0x7632, R3 ;  /* 0x00007632b0037816 */ /* 0x020fe40000000003 */
[----:B------:R-:W-:Y:S02]  /*27f0*/  @P2 PRMT R9, R180, 0x7632, R9 ;  /* 0x00007632b4092816 */ /* 0x000fe40000000009 */
[----:B------:R-:W-:Y:S02]  /*2800*/  SHF.L.U32 R4, R3, 0x10, RZ ;  /* 0x0000001003047819 */ /* 0x000fe400000006ff */
[----:B------:R-:W-:-:S03]  /*2810*/  @P2 SHF.L.U32 R188, R9, 0x10, RZ ;  /* 0x0000001009bc2819 */ /* 0x000fc600000006ff */
[----:B------:R-:W-:-:S04]  /*2820*/  FADD.FTZ R209, R209, R4 ;  /* 0x00000004d1d17221 */ /* 0x000fc80000010000 */
[----:B------:R-:W-:-:S07]  /*2830*/  @P2 FADD.FTZ R209, R209, R188 ;  /* 0x000000bcd1d12221 */ /* 0x000fce0000010000 */
.L_x_7206:
[----:B------:R-:W-:-:S04]  /*2840*/  F2FP.BF16.F32.PACK_AB R3, RZ, R209 ;  /* 0x000000d1ff03723e */ /* 0x000fc800000010ff */
[----:B------:R-:W-:-:S07]  /*2850*/  PRMT R184, R184, 0x5410, R3 ;  /* 0x00005410b8b87816 */ /* 0x000fce0000000003 */
.L_x_7207:
        /* <DEDUP_REMOVED lines=8> */
.L_x_7209:
[----:B-----5:R-:W-:-:S05]  /*28e0*/  SHF.L.U32 R4, R181, 0x10, RZ ;  /* 0x00000010b5047819 */ /* 0x020fca00000006ff */
[----:B------:R-:W-:Y:S01]  /*28f0*/  FADD.FTZ R207, R4, R207 ;  /* 0x000000cf04cf7221 */ /* 0x000fe20000010000 */
[----:B------:R-:W-:Y:S06]  /*2900*/  BRA `(.L_x_7210) ;  /* 0x0000000000107947 */ /* 0x000fec0003800000 */
.L_x_7208:
[----:B-----5:R-:W-:Y:S02]  /*2910*/  SHF.L.U32 R4, R177, 0x10, RZ ;  /* 0x00000010b1047819 */ /* 0x020fe400000006ff */
[----:B------:R-:W-:-:S03]  /*2920*/  @P2 SHF.L.U32 R188, R181, 0x10, RZ ;  /* 0x00000010b5bc2819 */ /* 0x000fc600000006ff */
[----:B------:R-:W-:-:S04]  /*2930*/  FADD.FTZ R207, R4, R207 ;  /* 0x000000cf04cf7221 */ /* 0x000fc80000010000 */
[----:B------:R-:W-:-:S07]  /*2940*/  @P2 FADD.FTZ R207, R188, R207 ;  /* 0x000000cfbccf2221 */ /* 0x000fce0000010000 */
.L_x_7210:
[----:B------:R-:W-:-:S04]  /*2950*/  F2FP.BF16.F32.PACK_AB R3, RZ, R207 ;  /* 0x000000cfff03723e */ /* 0x000fc800000010ff */
[----:B------:R-:W-:-:S07]  /*2960*/  PRMT R185, R3, 0x7610, R185 ;  /* 0x0000761003b97816 */ /* 0x000fce00000000b9 */
.L_x_7211:
[----:B------:R-:W-:Y:S01]  /*2970*/  SHF.L.U32 R205, R5, 0x10, RZ ;  /* 0x0000001005cd7819 */ /* 0x000fe200000006ff */
[----:B------:R-:W-:Y:S06]  /*2980*/  @P3 BRA `(.L_x_7212) ;  /* 0x0000000000243947 */ /* 0x000fec0003800000 */
[----:B------:R-:W-:-:S04]  /*2990*/  ISETP.NE.U32.AND P4, PT, RZ, UR10, PT ;  /* 0x0000000aff007c0c */ /* 0x000fc8000bf85070 */
[----:B------:R-:W-:-:S13]  /*29a0*/  ISETP.NE.AND.EX P4, PT, RZ, UR11, PT, P4 ;  /* 0x0000000bff007c0c */ /* 0x000fda000bf85340 */
[----:B------:R-:W-:Y:S05]  /*29b0*/  @P4 BRA `(.L_x_7213) ;  /* 0x0000000000084947 */ /* 0x000fea0003800000 */
[----:B------:R-:W-:Y:S05]  /*29c0*/  @P0 BRA `(.L_x_7214) ;  /* 0x00000000002c0947 */ /* 0x000fea0003800000 */
[----:B------:R-:W-:Y:S05]  /*29d0*/  BRA `(.L_x_7215) ;  /* 0x0000000000307947 */ /* 0x000fea0003800000 */
.L_x_7213:
[----:B-----5:R-:W-:-:S04]  /*29e0*/  PRMT R3, R181, 0x7632, R3 ;  /* 0x00007632b5037816 */ /* 0x020fc80000000003 */
[----:B------:R-:W-:-:S05]  /*29f0*/  SHF.L.U32 R4, R3, 0x10, RZ ;  /* 0x0000001003047819 */ /* 0x000fca00000006ff */
[----:B------:R-:W-:Y:S01]  /*2a00*/  FADD.FTZ R205, R205, R4 ;  /* 0x00000004cdcd7221 */ /* 0x000fe20000010000 */
[----:B------:R-:W-:Y:S06]  /*2a10*/  BRA `(.L_x_7214) ;  /* 0x0000000000187947 */ /* 0x000fec0003800000 */
.L_x_7212:
[----:B-----5:R-:W-:Y:S02]  /*2a20*/  PRMT R3, R177, 0x7632, R3 ;  /* 0x00007632b1037816 */ /* 0x020fe40000000003 */
[----:B------:R-:W-:Y:S02]  /*2a30*/  @P2 PRMT R5, R181, 0x7632, R5 ;  /* 0x00007632b5052816 */ /* 0x000fe40000000005 */
[----:B------:R-:W-:Y:S02]  /*2a40*/  SHF.L.U32 R4, R3, 0x10, RZ ;  /* 0x0000001003047819 */ /* 0x000fe400000006ff */
[----:B------:R-:W-:-:S03]  /*2a50*/  @P2 SHF.L.U32 R188, R5, 0x10, RZ ;  /* 0x0000001005bc2819 */ /* 0x000fc600000006ff */
[----:B------:R-:W-:-:S04]  /*2a60*/  FADD.FTZ R205, R205, R4 ;  /* 0x00000004cdcd7221 */ /* 0x000fc80000010000 */
[----:B------:R-:W-:-:S07]  /*2a70*/  @P2 FADD.FTZ R205, R205, R188 ;  /* 0x000000bccdcd2221 */ /* 0x000fce0000010000 */
.L_x_7214:
[----:B------:R-:W-:-:S04]  /*2a80*/  F2FP.BF16.F32.PACK_AB R3, RZ, R205 ;  /* 0x000000cdff03723e */ /* 0x000fc800000010ff */
[----:B------:R-:W-:-:S07]  /*2a90*/  PRMT R185, R185, 0x5410, R3 ;  /* 0x00005410b9b97816 */ /* 0x000fce0000000003 */
.L_x_7215:
        /* <DEDUP_REMOVED lines=8> */
.L_x_7217:
[----:B-----5:R-:W-:-:S05]  /*2b20*/  SHF.L.U32 R4, R182, 0x10, RZ ;  /* 0x00000010b6047819 */ /* 0x020fca00000006ff */
[----:B------:R-:W-:Y:S01]  /*2b30*/  FADD.FTZ R203, R4, R203 ;  /* 0x000000cb04cb7221 */ /* 0x000fe20000010000 */
[----:B------:R-:W-:Y:S06]  /*2b40*/  BRA `(.L_x_7218) ;  /* 0x0000000000107947 */ /* 0x000fec0003800000 */
.L_x_7216:
[----:B-----5:R-:W-:Y:S01]  /*2b50*/  SHF.L.U32 R4, R178, 0x10, RZ ;  /* 0x00000010b2047819 */ /* 0x020fe200000006ff */
[----:B------:R-:W-:-:S04]  /*2b60*/  @P2 IMAD.U32 R188, R182, 0x10000, RZ ;  /* 0x00010000b6bc2824 */ /* 0x000fc800078e00ff */
[----:B------:R-:W-:-:S04]  /*2b70*/  FADD.FTZ R203, R4, R203 ;  /* 0x000000cb04cb7221 */ /* 0x000fc80000010000 */
[----:B------:R-:W-:-:S07]  /*2b80*/  @P2 FADD.FTZ R203, R188, R203 ;  /* 0x000000cbbccb2221 */ /* 0x000fce0000010000 */
.L_x_7218:
[----:B------:R-:W-:-:S04]  /*2b90*/  F2FP.BF16.F32.PACK_AB R3, RZ, R203 ;  /* 0x000000cbff03723e */ /* 0x000fc800000010ff */
[----:B------:R-:W-:-:S07]  /*2ba0*/  PRMT R186, R3, 0x7610, R186 ;  /* 0x0000761003ba7816 */ /* 0x000fce00000000ba */
.L_x_7219:
[----:B------:R-:W-:Y:S01]  /*2bb0*/  SHF.L.U32 R201, R6, 0x10, RZ ;  /* 0x0000001006c97819 */ /* 0x000fe200000006ff */
[----:B------:R-:W-:Y:S06]  /*2bc0*/  @P3 BRA `(.L_x_7220) ;  /* 0x0000000000243947 */ /* 0x000fec0003800000 */
[----:B------:R-:W-:-:S04]  /*2bd0*/  ISETP.NE.U32.AND P4, PT, RZ, UR10, PT ;  /* 0x0000000aff007c0c */ /* 0x000fc8000bf85070 */
[----:B------:R-:W-:-:S13]  /*2be0*/  ISETP.NE.AND.EX P4, PT, RZ, UR11, PT, P4 ;  /* 0x0000000bff007c0c */ /* 0x000fda000bf85340 */
[----:B------:R-:W-:Y:S05]  /*2bf0*/  @P4 BRA `(.L_x_7221) ;  /* 0x0000000000084947 */ /* 0x000fea0003800000 */
[----:B------:R-:W-:Y:S05]  /*2c00*/  @P0 BRA `(.L_x_7222) ;  /* 0x00000000002c0947 */ /* 0x000fea0003800000 */
[----:B------:R-:W-:Y:S05]  /*2c10*/  BRA `(.L_x_7223) ;  /* 0x0000000000307947 */ /* 0x000fea0003800000 */
.L_x_7221:
[----:B-----5:R-:W-:-:S04]  /*2c20*/  PRMT R3, R182, 0x7632, R3 ;  /* 0x00007632b6037816 */ /* 0x020fc80000000003 */
[----:B------:R-:W-:-:S05]  /*2c30*/  SHF.L.U32 R4, R3, 0x10, RZ ;  /* 0x0000001003047819 */ /* 0x000fca00000006ff */
[----:B------:R-:W-:Y:S01]  /*2c40*/  FADD.FTZ R201, R201, R4 ;  /* 0x00000004c9c97221 */ /* 0x000fe20000010000 */
[----:B------:R-:W-:Y:S06]  /*2c50*/  BRA `(.L_x_7222) ;  /* 0x0000000000187947 */ /* 0x000fec0003800000 */
.L_x_7220:
[----:B-----5:R-:W-:Y:S02]  /*2c60*/  PRMT R3, R178, 0x7632, R3 ;  /* 0x00007632b2037816 */ /* 0x020fe40000000003 */
[----:B------:R-:W-:Y:S02]  /*2c70*/  @P2 PRMT R5, R182, 0x7632, R5 ;  /* 0x00007632b6052816 */ /* 0x000fe40000000005 */
[----:B------:R-:W-:Y:S02]  /*2c80*/  SHF.L.U32 R4, R3, 0x10, RZ ;  /* 0x0000001003047819 */ /* 0x000fe400000006ff */
[----:B------:R-:W-:-:S03]  /*2c90*/  @P2 SHF.L.U32 R6, R5, 0x10, RZ ;  /* 0x0000001005062819 */ /* 0x000fc600000006ff */
[----:B------:R-:W-:-:S04]  /*2ca0*/  FADD.FTZ R201, R201, R4 ;  /* 0x00000004c9c97221 */ /* 0x000fc80000010000 */
[----:B------:R-:W-:-:S07]  /*2cb0*/  @P2 FADD.FTZ R201, R201, R6 ;  /* 0x00000006c9c92221 */ /* 0x000fce0000010000 */
.L_x_7222:
[----:B------:R-:W-:-:S04]  /*2cc0*/  F2FP.BF16.F32.PACK_AB R3, RZ, R201 ;  /* 0x000000c9ff03723e */ /* 0x000fc800000010ff */
[----:B------:R-:W-:-:S07]  /*2cd0*/  PRMT R186, R186, 0x5410, R3 ;  /* 0x00005410baba7816 */ /* 0x000fce0000000003 */
.L_x_7223:
        /* <DEDUP_REMOVED lines=8> */
.L_x_7225:
[----:B-----5:R-:W-:-:S05]  /*2d60*/  SHF.L.U32 R4, R183, 0x10, RZ ;  /* 0x00000010b7047819 */ /* 0x020fca00000006ff */
[----:B------:R-:W-:Y:S01]  /*2d70*/  FADD.FTZ R195, R4, R195 ;  /* 0x000000c304c37221 */ /* 0x000fe20000010000 */
[----:B------:R-:W-:Y:S06]  /*2d80*/  BRA `(.L_x_7226) ;  /* 0x0000000000107947 */ /* 0x000fec0003800000 */
.L_x_7224:
[----:B-----5:R-:W-:Y:S02]  /*2d90*/  SHF.L.U32 R4, R179, 0x10, RZ ;  /* 0x00000010b3047819 */ /* 0x020fe400000006ff */
[----:B------:R-:W-:-:S03]  /*2da0*/  @P2 SHF.L.U32 R6, R183, 0x10, RZ ;  /* 0x00000010b7062819 */ /* 0x000fc600000006ff */
[----:B------:R-:W-:-:S04]  /*2db0*/  FADD.FTZ R195, R4, R195 ;  /* 0x000000c304c37221 */ /* 0x000fc80000010000 */
[----:B------:R-:W-:-:S07]  /*2dc0*/  @P2 FADD.FTZ R195, R6, R195 ;  /* 0x000000c306c32221 */ /* 0x000fce0000010000 */
.L_x_7226:
[----:B------:R-:W-:-:S04]  /*2dd0*/  F2FP.BF16.F32.PACK_AB R3, RZ, R195 ;  /* 0x000000c3ff03723e */ /* 0x000fc800000010ff */
[----:B------:R-:W-:-:S07]  /*2de0*/  PRMT R187, R3, 0x7610, R187 ;  /* 0x0000761003bb7816 */ /* 0x000fce00000000bb */
.L_x_7227:
[----:B------:R-:W-:Y:S01]  /*2df0*/  SHF.L.U32 R193, R7, 0x10, RZ ;  /* 0x0000001007c17819 */ /* 0x000fe200000006ff */
[----:B------:R-:W-:Y:S06]  /*2e00*/  @P3 BRA `(.L_x_7228) ;  /* 0x0000000000243947 */ /* 0x000fec0003800000 */
[----:B------:R-:W-:-:S04]  /*2e10*/  ISETP.NE.U32.AND P4, PT, RZ, UR10, PT ;  /* 0x0000000aff007c0c */ /* 0x000fc8000bf85070 */
[----:B------:R-:W-:-:S13]  /*2e20*/  ISETP.NE.AND.EX P4, PT, RZ, UR11, PT, P4 ;  /* 0x0000000bff007c0c */ /* 0x000fda000bf85340 */
[----:B------:R-:W-:Y:S05]  /*2e30*/  @P4 BRA `(.L_x_7229) ;  /* 0x0000000000084947 */ /* 0x000fea0003800000 */
[----:B------:R-:W-:Y:S05]  /*2e40*/  @P0 BRA `(.L_x_7230) ;  /* 0x00000000002c0947 */ /* 0x000fea0003800000 */
[----:B------:R-:W-:Y:S05]  /*2e50*/  BRA `(.L_x_7231) ;  /* 0x0000000000307947 */ /* 0x000fea0003800000 */
.L_x_7229:
[----:B-----5:R-:W-:-:S04]  /*2e60*/  PRMT R3, R183, 0x7632, R3 ;  /* 0x00007632b7037816 */ /* 0x020fc80000000003 */
[----:B------:R-:W-:-:S05]  /*2e70*/  SHF.L.U32 R4, R3, 0x10, RZ ;  /* 0x0000001003047819 */ /* 0x000fca00000006ff */
[----:B------:R-:W-:Y:S01]  /*2e80*/  FADD.FTZ R193, R193, R4 ;  /* 0x00000004c1c17221 */ /* 0x000fe20000010000 */
[----:B------:R-:W-:Y:S06]  /*2e90*/  BRA `(.L_x_7230) ;  /* 0x0000000000187947 */ /* 0x000fec0003800000 */
.L_x_7228:
[----:B-----5:R-:W-:Y:S02]  /*2ea0*/  PRMT R3, R179, 0x7632, R3 ;  /* 0x00007632b3037816 */ /* 0x020fe40000000003 */
[----:B------:R-:W-:Y:S02]  /*2eb0*/  @P2 PRMT R5, R183, 0x7632, R5 ;  /* 0x00007632b7052816 */ /* 0x000fe40000000005 */
[----:B------:R-:W-:Y:S02]  /*2ec0*/  SHF.L.U32 R4, R3, 0x10, RZ ;  /* 0x0000001003047819 */ /* 0x000fe400000006ff */
[----:B------:R-:W-:-:S03]  /*2ed0*/  @P2 SHF.L.U32 R6, R5, 0x10, RZ ;  /* 0x0000001005062819 */ /* 0x000fc600000006ff */
[----:B------:R-:W-:-:S04]  /*2ee0*/  FADD.FTZ R193, R193, R4 ;  /* 0x00000004c1c17221 */ /* 0x000fc80000010000 */
[----:B------:R-:W-:-:S07]  /*2ef0*/  @P2 FADD.FTZ R193, R193, R6 ;  /* 0x00000006c1c12221 */ /* 0x000fce0000010000 */
.L_x_7230:
[----:B------:R-:W-:-:S04]  /*2f00*/  F2FP.BF16.F32.PACK_AB R3, RZ, R193 ;  /* 0x000000c1ff03723e */ /* 0x000fc800000010ff */
[----:B------:R-:W-:-:S07]  /*2f10*/  PRMT R187, R187, 0x5410, R3 ;  /* 0x00005410bbbb7816 */ /* 0x000fce0000000003 */
.L_x_7231:
        /* <DEDUP_REMOVED lines=21> */
.L_x_7233:
[----:B-----5:R-:W-:-:S05]  /*3070*/  SHF.L.U32 R4, R180, 0x10, RZ ;  /* 0x00000010b4047819 */ /* 0x020fca00000006ff */
[----:B------:R-:W-:Y:S01]  /*3080*/  FADD.FTZ R191, R4, R191 ;  /* 0x000000bf04bf7221 */ /* 0x000fe20000010000 */
[----:B------:R-:W-:Y:S06]  /*3090*/  BRA `(.L_x_7234) ;  /* 0x0000000000107947 */ /* 0x000fec0003800000 */
.L_x_7232:
[----:B-----5:R-:W-:Y:S02]  /*30a0*/  SHF.L.U32 R4, R176, 0x10, RZ ;  /* 0x00000010b0047819 */ /* 0x020fe400000006ff */
[----:B------:R-:W-:-:S03]  /*30b0*/  @P2 SHF.L.U32 R6, R180, 0x10, RZ ;  /* 0x00000010b4062819 */ /* 0x000fc600000006ff */
[----:B------:R-:W-:-:S04]  /*30c0*/  FADD.FTZ R191, R4, R191 ;  /* 0x000000bf04bf7221 */ /* 0x000fc80000010000 */
[----:B------:R-:W-:-:S07]  /*30d0*/  @P2 FADD.FTZ R191, R6, R191 ;  /* 0x000000bf06bf2221 */ /* 0x000fce0000010000 */
.L_x_7234:
[----:B------:R-:W-:-:S04]  /*30e0*/  F2FP.BF16.F32.PACK_AB R3, RZ, R191 ;  /* 0x000000bfff03723e */ /* 0x000fc800000010ff */
[----:B------:R-:W-:-:S07]  /*30f0*/  PRMT R184, R3, 0x7610, R184 ;  /* 0x0000761003b87816 */ /* 0x000fce00000000b8 */
.L_x_7235:
[----:B------:R-:W-:Y:S01]  /*3100*/  SHF.L.U32 R15, R15, 0x10, RZ ;  /* 0x000000100f0f7819 */ /* 0x000fe200000006ff */
[----:B------:R-:W-:Y:S06]  /*3110*/  @P3 BRA `(.L_x_7236) ;  /* 0x0000000000243947 */ /* 0x000fec0003800000 */
[----:B------:R-:W-:-:S04]  /*3120*/  ISETP.NE.U32.AND P4, PT, RZ, UR10, PT ;  /* 0x0000000aff007c0c */ /* 0x000fc8000bf85070 */
[----:B------:R-:W-:-:S13]  /*3130*/  ISETP.NE.AND.EX P4, PT, RZ, UR11, PT, P4 ;  /* 0x0000000bff007c0c */ /* 0x000fda000bf85340 */
[----:B------:R-:W-:Y:S05]  /*3140*/  @P4 BRA `(.L_x_7237) ;  /* 0x0000000000084947 */ /* 0x000fea0003800000 */
[----:B------:R-:W-:Y:S05]  /*3150*/  @P0 BRA `(.L_x_7238) ;  /* 0x00000000002c0947 */ /* 0x000fea0003800000 */
[----:B------:R-:W-:Y:S05]  /*3160*/  BRA `(.L_x_7239) ;  /* 0x0000000000307947 */ /* 0x000fea0003800000 */
.L_x_7237:
[----:B-----5:R-:W-:-:S04]  /*3170*/  PRMT R3, R180, 0x7632, R3 ;  /* 0x00007632b4037816 */ /* 0x020fc80000000003 */
[----:B------:R-:W-:-:S05]  /*3180*/  SHF.L.U32 R4, R3, 0x10, RZ ;  /* 0x0000001003047819 */ /* 0x000fca00000006ff */
[----:B------:R-:W-:Y:S01]  /*3190*/  FADD.FTZ R15, R15, R4 ;  /* 0x000000040f0f7221 */ /* 0x000fe20000010000 */
[----:B------:R-:W-:Y:S06]  /*31a0*/  BRA `(.L_x_7238) ;  /* 0x0000000000187947 */ /* 0x000fec0003800000 */
.L_x_7236:
[----:B-----5:R-:W-:Y:S02]  /*31b0*/  PRMT R3, R176, 0x7632, R3 ;  /* 0x00007632b0037816 */ /* 0x020fe40000000003 */
[----:B------:R-:W-:Y:S02]  /*31c0*/  @P2 PRMT R5, R180, 0x7632, R5 ;  /* 0x00007632b4052816 */ /* 0x000fe40000000005 */
[----:B------:R-:W-:Y:S02]  /*31d0*/  SHF.L.U32 R4, R3, 0x10, RZ ;  /* 0x0000001003047819 */ /* 0x000fe400000006ff */
[----:B------:R-:W-:-:S03]  /*31e0*/  @P2 SHF.L.U32 R6, R5, 0x10, RZ ;  /* 0x0000001005062819 */ /* 0x000fc600000006ff */
[----:B------:R-:W-:-:S04]  /*31f0*/  FADD.FTZ R15, R15, R4 ;  /* 0x000000040f0f7221 */ /* 0x000fc80000010000 */
[----:B------:R-:W-:-:S07]  /*3200*/  @P2 FADD.FTZ R15, R15, R6 ;  /* 0x000000060f0f2221 */ /* 0x000fce0000010000 */
.L_x_7238:
[----:B------:R-:W-:-:S04]  /*3210*/  F2FP.BF16.F32.PACK_AB R3, RZ, R15 ;  /* 0x0000000fff03723e */ /* 0x000fc800000010ff */
[----:B------:R-:W-:-:S07]  /*3220*/  PRMT R184, R184, 0x5410, R3 ;  /* 0x00005410b8b87816 */ /* 0x000fce0000000003 */
.L_x_7239:
        /* <DEDUP_REMOVED lines=8> */
.L_x_7241:
[----:B-----5:R-:W-:-:S05]  /*32b0*/  SHF.L.U32 R4, R181, 0x10, RZ ;  /* 0x00000010b5047819 */ /* 0x020fca00000006ff */
[----:B------:R-:W-:Y:S01]  /*32c0*/  FADD.FTZ R13, R4, R13 ;  /* 0x0000000d040d7221 */ /* 0x000fe20000010000 */
[----:B------:R-:W-:Y:S06]  /*32d0*/  BRA `(.L_x_7242) ;  /* 0x0000000000107947 */ /* 0x000fec0003800000 */
.L_x_7240:
[----:B-----5:R-:W-:Y:S02]  /*32e0*/  SHF.L.U32 R4, R177, 0x10, RZ ;  /* 0x00000010b1047819 */ /* 0x020fe400000006ff */
[----:B------:R-:W-:-:S03]  /*32f0*/  @P2 SHF.L.U32 R6, R181, 0x10, RZ ;  /* 0x00000010b5062819 */ /* 0x000fc600000006ff */
[----:B------:R-:W-:-:S04]  /*3300*/  FADD.FTZ R13, R4, R13 ;  /* 0x0000000d040d7221 */ /* 0x000fc80000010000 */
[----:B------:R-:W-:-:S07]  /*3310*/  @P2 FADD.FTZ R13, R6, R13 ;  /* 0x0000000d060d2221 */ /* 0x000fce0000010000 */
.L_x_7242:
[----:B------:R-:W-:-:S04]  /*3320*/  F2FP.BF16.F32.PACK_AB R3, RZ, R13 ;  /* 0x0000000dff03723e */ /* 0x000fc800000010ff */
[----:B------:R-:W-:-:S07]  /*3330*/  PRMT R185, R3, 0x7610, R185 ;  /* 0x0000761003b97816 */ /* 0x000fce00000000b9 */
.L_x_7243:
[----:B------:R-:W-:Y:S01]  /*3340*/  SHF.L.U32 R11, R11, 0x10, RZ ;  /* 0x000000100b0b7819 */ /* 0x000fe200000006ff */
[----:B------:R-:W-:Y:S06]  /*3350*/  @P3 BRA `(.L_x_7244) ;  /* 0x0000000000243947 */ /* 0x000fec0003800000 */
[----:B------:R-:W-:-:S04]  /*3360*/  ISETP.NE.U32.AND P4, PT, RZ, UR10, PT ;  /* 0x0000000aff007c0c */ /* 0x000fc8000bf85070 */
[----:B------:R-:W-:-:S13]  /*3370*/  ISETP.NE.AND.EX P4, PT, RZ, UR11, PT, P4 ;  /* 0x0000000bff007c0c */ /* 0x000fda000bf85340 */
[----:B------:R-:W-:Y:S05]  /*3380*/  @P4 BRA `(.L_x_7245) ;  /* 0x0000000000084947 */ /* 0x000fea0003800000 */
[----:B------:R-:W-:Y:S05]  /*3390*/  @P0 BRA `(.L_x_7246) ;  /* 0x00000000002c0947 */ /* 0x000fea0003800000 */
[----:B------:R-:W-:Y:S05]  /*33a0*/  BRA `(.L_x_7247) ;  /* 0x0000000000307947 */ /* 0x000fea0003800000 */
.L_x_7245:
[----:B-----5:R-:W-:-:S04]  /*33b0*/  PRMT R3, R181, 0x7632, R3 ;  /* 0x00007632b5037816 */ /* 0x020fc80000000003 */
[----:B------:R-:W-:-:S05]  /*33c0*/  SHF.L.U32 R4, R3, 0x10, RZ ;  /* 0x0000001003047819 */ /* 0x000fca00000006ff */
[----:B------:R-:W-:Y:S01]  /*33d0*/  FADD.FTZ R11, R11, R4 ;  /* 0x000000040b0b7221 */ /* 0x000fe20000010000 */
[----:B------:R-:W-:Y:S06]  /*33e0*/  BRA `(.L_x_7246) ;  /* 0x0000000000187947 */ /* 0x000fec0003800000 */
.L_x_7244:
[----:B-----5:R-:W-:Y:S02]  /*33f0*/  PRMT R3, R177, 0x7632, R3 ;  /* 0x00007632b1037816 */ /* 0x020fe40000000003 */
[----:B------:R-:W-:Y:S02]  /*3400*/  @P2 PRMT R5, R181, 0x7632, R5 ;  /* 0x00007632b5052816 */ /* 0x000fe40000000005 */
[----:B------:R-:W-:-:S03]  /*3410*/  SHF.L.U32 R4, R3, 0x10, RZ ;  /* 0x0000001003047819 */ /* 0x000fc600000006ff */
[----:B------:R-:W-:Y:S02]  /*3420*/  @P2 IMAD.U32 R6, R5, 0x10000, RZ ;  /* 0x0001000005062824 */ /* 0x000fe400078e00ff */
[----:B------:R-:W-:-:S04]  /*3430*/  FADD.FTZ R11, R11, R4 ;  /* 0x000000040b0b7221 */ /* 0x000fc80000010000 */
[----:B------:R-:W-:-:S07]  /*3440*/  @P2 FADD.FTZ R11, R11, R6 ;  /* 0x000000060b0b2221 */ /* 0x000fce0000010000 */
.L_x_7246:
[----:B------:R-:W-:-:S04]  /*3450*/  F2FP.BF16.F32.PACK_AB R3, RZ, R11 ;  /* 0x0000000bff03723e */ /* 0x000fc800000010ff */
[----:B------:R-:W-:-:S07]  /*3460*/  PRMT R185, R185, 0x5410, R3 ;  /* 0x00005410b9b97816 */ /* 0x000fce0000000003 */
.L_x_7247:
        /* <DEDUP_REMOVED lines=8> */
.L_x_7249:
[----:B-----5:R-:W-:-:S05]  /*34f0*/  SHF.L.U32 R4, R182, 0x10, RZ ;  /* 0x00000010b6047819 */ /* 0x020fca00000006ff */
[----:B------:R-:W-:Y:S01]  /*3500*/  FADD.FTZ R9, R4, R9 ;  /* 0x0000000904097221 */ /* 0x000fe20000010000 */
[----:B------:R-:W-:Y:S06]  /*3510*/  BRA `(.L_x_7250) ;  /* 0x0000000000107947 */ /* 0x000fec0003800000 */
.L_x_7248:
[----:B-----5:R-:W-:Y:S02]  /*3520*/  SHF.L.U32 R4, R178, 0x10, RZ ;  /* 0x00000010b2047819 */ /* 0x020fe400000006ff */
[----:B------:R-:W-:-:S03]  /*3530*/  @P2 SHF.L.U32 R6, R182, 0x10, RZ ;  /* 0x00000010b6062819 */ /* 0x000fc600000006ff */
[----:B------:R-:W-:-:S04]  /*3540*/  FADD.FTZ R9, R4, R9 ;  /* 0x0000000904097221 */ /* 0x000fc80000010000 */
[----:B------:R-:W-:-:S07]  /*3550*/  @P2 FADD.FTZ R9, R6, R9 ;  /* 0x0000000906092221 */ /* 0x000fce0000010000 */
.L_x_7250:
[----:B------:R-:W-:-:S04]  /*3560*/  F2FP.BF16.F32.PACK_AB R3, RZ, R9 ;  /* 0x00000009ff03723e */ /* 0x000fc800000010ff */
[----:B------:R-:W-:-:S07]  /*3570*/  PRMT R186, R3, 0x7610, R186 ;  /* 0x0000761003ba7816 */ /* 0x000fce00000000ba */
.L_x_7251:
[----:B------:R-:W-:Y:S01]  /*3580*/  SHF.L.U32 R7, R7, 0x10, RZ ;  /* 0x0000001007077819 */ /* 0x000fe200000006ff */
[----:B------:R-:W-:Y:S06]  /*3590*/  @P3 BRA `(.L_x_7252) ;  /* 0x0000000000243947 */ /* 0x000fec0003800000 */
[----:B------:R-:W-:-:S04]  /*35a0*/  ISETP.NE.U32.AND P4, PT, RZ, UR10, PT ;  /* 0x0000000aff007c0c */ /* 0x000fc8000bf85070 */
[----:B------:R-:W-:-:S13]  /*35b0*/  ISETP.NE.AND.EX P4, PT, RZ, UR11, PT, P4 ;  /* 0x0000000bff007c0c */ /* 0x000fda000bf85340 */
[----:B------:R-:W-:Y:S05]  /*35c0*/  @P4 BRA `(.L_x_7253) ;  /* 0x0000000000084947 */ /* 0x000fea0003800000 */
[----:B------:R-:W-:Y:S05]  /*35d0*/  @P0 BRA `(.L_x_7254) ;  /* 0x00000000002c0947 */ /* 0x000fea0003800000 */
[----:B------:R-:W-:Y:S05]  /*35e0*/  BRA `(.L_x_7255) ;  /* 0x0000000000307947 */ /* 0x000fea0003800000 */
.L_x_7253:
[----:B-----5:R-:W-:-:S04]  /*35f0*/  PRMT R3, R182, 0x7632, R3 ;  /* 0x00007632b6037816 */ /* 0x020fc80000000003 */
[----:B------:R-:W-:-:S05]  /*3600*/  SHF.L.U32 R4, R3, 0x10, RZ ;  /* 0x0000001003047819 */ /* 0x000fca00000006ff */
[----:B------:R-:W-:Y:S01]  /*3610*/  FADD.FTZ R7, R7, R4 ;  /* 0x0000000407077221 */ /* 0x000fe20000010000 */
[----:B------:R-:W-:Y:S06]  /*3620*/  BRA `(.L_x_7254) ;  /* 0x0000000000187947 */ /* 0x000fec0003800000 */
.L_x_7252:
[----:B-----5:R-:W-:Y:S02]  /*3630*/  PRMT R3, R178, 0x7632, R3 ;  /* 0x00007632b2037816 */ /* 0x020fe40000000003 */
[----:B------:R-:W-:Y:S02]  /*3640*/  @P2 PRMT R5, R182, 0x7632, R5 ;  /* 0x00007632b6052816 */ /* 0x000fe40000000005 */
[----:B------:R-:W-:Y:S02]  /*3650*/  SHF.L.U32 R4, R3, 0x10, RZ ;  /* 0x0000001003047819 */ /* 0x000fe400000006ff */
[----:B------:R-:W-:-:S03]  /*3660*/  @P2 SHF.L.U32 R6, R5, 0x10, RZ ;  /* 0x0000001005062819 */ /* 0x000fc600000006ff */
[----:B------:R-:W-:-:S04]  /*3670*/  FADD.FTZ R7, R7, R4 ;  /* 0x0000000407077221 */ /* 0x000fc80000010000 */
[----:B------:R-:W-:-:S07]  /*3680*/  @P2 FADD.FTZ R7, R7, R6 ;  /* 0x0000000607072221 */ /* 0x000fce0000010000 */
.L_x_7254:
[----:B------:R-:W-:-:S04]  /*3690*/  F2FP.BF16.F32.PACK_AB R3, RZ, R7 ;  /* 0x00000007ff03723e */ /* 0x000fc800000010ff */
[----:B------:R-:W-:-:S07]  /*36a0*/  PRMT R186, R186, 0x5410, R3 ;  /* 0x00005410baba7816 */ /* 0x000fce0000000003 */
.L_x_7255:
        /* <DEDUP_REMOVED lines=8> */
.L_x_7257:
[----:B-----5:R-:W-:-:S05]  /*3730*/  SHF.L.U32 R4, R183, 0x10, RZ ;  /* 0x00000010b7047819 */ /* 0x020fca00000006ff */
[----:B------:R-:W-:Y:S01]  /*3740*/  FADD.FTZ R5, R4, R5 ;  /* 0x0000000504057221 */ /* 0x000fe20000010000 */
[----:B------:R-:W-:Y:S06]  /*3750*/  BRA `(.L_x_7258) ;  /* 0x0000000000107947 */ /* 0x000fec0003800000 */
.L_x_7256:
[----:B-----5:R-:W-:Y:S02]  /*3760*/  SHF.L.U32 R4, R179, 0x10, RZ ;  /* 0x00000010b3047819 */ /* 0x020fe400000006ff */
[----:B------:R-:W-:-:S03]  /*3770*/  @P2 SHF.L.U32 R6, R183, 0x10, RZ ;  /* 0x00000010b7062819 */ /* 0x000fc600000006ff */
[----:B------:R-:W-:-:S04]  /*3780*/  FADD.FTZ R5, R4, R5 ;  /* 0x0000000504057221 */ /* 0x000fc80000010000 */
[----:B------:R-:W-:-:S07]  /*3790*/  @P2 FADD.FTZ R5, R6, R5 ;  /* 0x0000000506052221 */ /* 0x000fce0000010000 */
.L_x_7258:
[----:B------:R-:W-:-:S04]  /*37a0*/  F2FP.BF16.F32.PACK_AB R4, RZ, R5 ;  /* 0x00000005ff04723e */ /* 0x000fc800000010ff */
[----:B------:R-:W-:-:S07]  /*37b0*/  PRMT R187, R4, 0x7610, R187 ;  /* 0x0000761004bb7816 */ /* 0x000fce00000000bb */
.L_x_7259:
[----:B------:R-:W-:Y:S01]  /*37c0*/  SHF.L.U32 R3, R3, 0x10, RZ ;  /* 0x0000001003037819 */ /* 0x000fe200000006ff */
[----:B------:R-:W-:Y:S06]  /*37d0*/  @P3 BRA `(.L_x_7260) ;  /* 0x0000000000243947 */ /* 0x000fec0003800000 */
[----:B------:R-:W-:-:S04]  /*37e0*/  ISETP.NE.U32.AND P2, PT, RZ, UR10, PT ;  /* 0x0000000aff007c0c */ /* 0x000fc8000bf45070 */
[----:B------:R-:W-:-:S13]  /*37f0*/  ISETP.NE.AND.EX P2, PT, RZ, UR11, PT, P2 ;  /* 0x0000000bff007c0c */ /* 0x000fda000bf45320 */
[----:B------:R-:W-:Y:S05]  /*3800*/  @P2 BRA `(.L_x_7261) ;  /* 0x0000000000082947 */ /* 0x000fea0003800000 */
[----:B------:R-:W-:Y:S05]  /*3810*/  @P0 BRA `(.L_x_7262) ;  /* 0x00000000002c0947 */ /* 0x000fea0003800000 */
[----:B------:R-:W-:Y:S05]  /*3820*/  BRA `(.L_x_7263) ;  /* 0x0000000000307947 */ /* 0x000fea0003800000 */
.L_x_7261:
[----:B-----5:R-:W-:-:S04]  /*3830*/  PRMT R4, R183, 0x7632, R4 ;  /* 0x00007632b7047816 */ /* 0x020fc80000000004 */
[----:B------:R-:W-:-:S05]  /*3840*/  SHF.L.U32 R4, R4, 0x10, RZ ;  /* 0x0000001004047819 */ /* 0x000fca00000006ff */
[----:B------:R-:W-:Y:S01]  /*3850*/  FADD.FTZ R3, R3, R4 ;  /* 0x0000000403037221 */ /* 0x000fe20000010000 */
[----:B------:R-:W-:Y:S06]  /*3860*/  BRA `(.L_x_7262) ;  /* 0x0000000000187947 */ /* 0x000fec0003800000 */
.L_x_7260:
[----:B-----5:R-:W-:Y:S02]  /*3870*/  PRMT R4, R179, 0x7632, R4 ;  /* 0x00007632b3047816 */ /* 0x020fe40000000004 */
[----:B------:R-:W-:-:S03]  /*3880*/  @P2 PRMT R6, R183, 0x7632, R6 ;  /* 0x00007632b7062816 */ /* 0x000fc60000000006 */
[----:B------:R-:W-:Y:S01]  /*3890*/  IMAD.U32 R4, R4, 0x10000, RZ ;  /* 0x0001000004047824 */ /* 0x000fe200078e00ff */
[----:B------:R-:W-:-:S03]  /*38a0*/  @P2 SHF.L.U32 R6, R6, 0x10, RZ ;  /* 0x0000001006062819 */ /* 0x000fc600000006ff */
[----:B------:R-:W-:-:S04]  /*38b0*/  FADD.FTZ R3, R3, R4 ;  /* 0x0000000403037221 */ /* 0x000fc80000010000 */
[----:B------:R-:W-:-:S07]  /*38c0*/  @P2 FADD.FTZ R3, R3, R6 ;  /* 0x0000000603032221 */ /* 0x000fce0000010000 */
.L_x_7262:
[----:B------:R-:W-:-:S04]  /*38d0*/  F2FP.BF16.F32.PACK_AB R4, RZ, R3 ;  /* 0x00000003ff04723e */ /* 0x000fc800000010ff */
[----:B------:R-:W-:-:S07]  /*38e0*/  PRMT R187, R187, 0x5410, R4 ;  /* 0x00005410bbbb7816 */ /* 0x000fce0000000004 */
.L_x_7263:
[----:B------:R-:W-:Y:S01]  /*38f0*/  FADD.FTZ R189, RZ, R219 ;  /* 0x000000dbffbd7221 */ /* 0x000fe20000010000 */
[----:B------:R-:W-:Y:S01]  /*3900*/  @P0 IADD3 R197, R227, 0x200, RZ ;  /* 0x00000200e3c50810 */ /* 0x000fe20007ffe0ff */
[----:B------:R-:W-:Y:S01]  /*3910*/  UMOV UR14, 0xffffffff ;  /* 0xffffffff000e7882 */ /* 0x000fe20000000000 */
[----:B------:R-:W-:Y:S01]  /*3920*/  LOP3.LUT P2, RZ, R204, 0xff, RZ, 0xc0, !PT ;  /* 0x000000ffccff7812 */ /* 0x000fe2000784c0ff */
[----:B------:R-:W-:Y:S01]  /*3930*/  FADD.FTZ R189, R189, R214 ;  /* 0x000000d6bdbd7221 */ /* 0x000fe20000010000 */
[----:B------:R-:W-:Y:S02]  /*3940*/  SHF.R.U32.HI R14, RZ, 0x5, R202 ;  /* 0x00000005ff0e7819 */ /* 0x000fe400000116ca */
[----:B------:R-:W-:Y:S01]  /*3950*/  LOP3.LUT P3, RZ, R202, 0x1f, RZ, 0xc0, !PT ;  /* 0x0000001fcaff7812 */ /* 0x000fe2000786c0ff */
[----:B------:R-:W-:Y:S01]  /*3960*/  FADD.FTZ R189, R189, R200 ;  /* 0x000000c8bdbd7221 */ /* 0x000fe20000010000 */
[----:B------:R-:W-:-:S03]  /*3970*/  LOP3.LUT R6, R14, 0x7fffffc, RZ, 0xc0, !PT ;  /* 0x07fffffc0e067812 */ /* 0x000fc600078ec0ff */
[----:B------:R-:W-:-:S04]  /*3980*/  FADD.FTZ R189, R189, R216 ;  /* 0x000000d8bdbd7221 */ /* 0x000fc80000010000 */
[----:B------:R-:W-:Y:S01]  /*3990*/  FADD.FTZ R189, R189, R194 ;  /* 0x000000c2bdbd7221 */ /* 0x000fe20000010000 */
[----:B------:R-:W-:-:S03]  /*39a0*/  @!P2 IADD3 R6, R6, 0x4, RZ ;  /* 0x000000040606a810 */ /* 0x000fc60007ffe0ff */
        /* <DEDUP_REMOVED lines=139> */
.L_x_7276:
[----:B------:R-:W2:Y:S01]  /*4260*/  @!P3 S2R R189, SR_CgaCtaId ;  /* 0x0000000000bdb919 */ /* 0x000ea20000008800 */
[----:B------:R-:W-:Y:S01]  /*4270*/  LOP3.LUT R197, R202, 0x1f, RZ, 0xc0, !PT ;  /* 0x0000001fcac57812 */ /* 0x000fe200078ec0ff */
[----:B------:R-:W-:Y:S05]  /*4280*/  WARPSYNC.ALL ;  /* 0x0000000000007948 */ /* 0x000fea0003800000 */
[----:B------:R-:W-:Y:S02]  /*4290*/  ISETP.GT.U32.AND P4, PT, R197, 0x3, PT ;  /* 0x00000003c500780c */ /* 0x000fe40003f84070 */
[----:B------:R-:W-:Y:S02]  /*42a0*/  @!P3 MOV R4, 0x400 ;  /* 0x000004000004b802 */ /* 0x000fe40000000f00 */
[----:B------:R-:W-:-:S09]  /*42b0*/  LOP3.LUT R199, R14, 0x3, RZ, 0xc0, !PT ;  /* 0x000000030ec77812 */ /* 0x000fd200078ec0ff */
[----:B------:R-:W3:Y:S01]  /*42c0*/  @!P4 S2R R196, SR_CgaCtaId ;  /* 0x0000000000c4c919 */ /* 0x000ee20000008800 */
[----:B------:R-:W-:Y:S02]  /*42d0*/  @!P4 MOV R14, 0x400 ;  /* 0x00000400000ec802 */ /* 0x000fe40000000f00 */
[----:B--2---:R-:W-:Y:S02]  /*42e0*/  @!P3 LEA R189, R189, R4, 0x18 ;  /* 0x00000004bdbdb211 */ /* 0x004fe400078ec0ff */
[C---:B------:R-:W-:Y:S02]  /*42f0*/  @!P3 IADD3 R4, R6.reuse, R199, RZ ;  /* 0x000000c70604b210 */ /* 0x040fe40007ffe0ff */
[----:B------:R-:W-:Y:S02]  /*4300*/  @!P4 IADD3 R6, R6, R197, RZ ;  /* 0x000000c50606c210 */ /* 0x000fe40007ffe0ff */
[----:B------:R-:W-:Y:S01]  /*4310*/  @!P3 LEA R4, R4, R189, 0x3 ;  /* 0x000000bd0404b211 */ /* 0x000fe200078e18ff */
[----:B-1----:R-:W-:-:S05]  /*4320*/  FADD.FTZ R189, R198, R213 ;  /* 0x000000d5c6bd7221 */ /* 0x002fca0000010000 */
[----:B------:R-:W-:Y:S01]  /*4330*/  @!P3 STS.64 [R4], R188 ;  /* 0x000000bc0400b388 */ /* 0x000fe20000000a00 */
[----:B------:R-:W-:Y:S01]  /*4340*/  BAR.SYNC.DEFER_BLOCKING 0x0 ;  /* 0x0000000000007b1d */ /* 0x000fe20000010000 */
[----:B------:R-:W-:Y:S02]  /*4350*/  LOP3.LUT P3, RZ, R199, 0x1f, R202, 0xf8, !PT ;  /* 0x0000001fc7ff7812 */ /* 0x000fe4000786f8ca */
[----:B---3--:R-:W-:Y:S02]  /*4360*/  @!P4 LEA R213, R196, R14, 0x18 ;  /* 0x0000000ec4d5c211 */ /* 0x008fe400078ec0ff */
[----:B------:R-:W-:Y:S02]  /*4370*/  CS2R R196, SRZ ;  /* 0x0000000000c47805 */ /* 0x000fe4000001ff00 */
[----:B------:R-:W-:Y:S01]  /*4380*/  @!P4 LEA R14, R6, R213, 0x3 ;  /* 0x000000d5060ec211 */ /* 0x000fe200078e18ff */
[----:B------:R-:W-:-:S06]  /*4390*/  HFMA2.MMA R6, -RZ, RZ, 0, 0 ;  /* 0x00000000ff067435 */ /* 0x000fcc00000001ff */
[----:B------:R-:W-:-:S05]  /*43a0*/  @!P4 MOV R6, 0x500 ;  /* 0x000005000006c802 */ /* 0x000fca0000000f00 */
[----:B------:R-:W1:Y:S04]  /*43b0*/  SHFL.DOWN PT, R213, R6, 0x2, 0x1f ;  /* 0x08401f0006d57f89 */ /* 0x000e6800000e0000 */
[----:B------:R-:W0:Y:S01]  /*43c0*/  @!P4 LDS.64 R196, [R14] ;  /* 0x000000000ec4c984 */ /* 0x000e220000000a00 */
[----:B-1----:R-:W-:Y:S02]  /*43d0*/  IADD3 R188, R213, R6, RZ ;  /* 0x00000006d5bc7210 */ /* 0x002fe40007ffe0ff */
[----:B------:R-:W-:Y:S02]  /*43e0*/  I2FP.F32.S32 R206, R213 ;  /* 0x000000d500ce7245 */ /* 0x000fe40000201400 */
[----:B------:R-:W-:Y:S01]  /*43f0*/  I2FP.F32.S32 R189, R188 ;  /* 0x000000bc00bd7245 */ /* 0x000fe20000201400 */
[----:B------:R-:W1:Y:S01]  /*4400*/  SHFL.DOWN PT, R208, R188, 0x1, 0x1f ;  /* 0x08201f00bcd07f89 */ /* 0x000e6200000e0000 */
[----:B------:R-:W-:-:S02]  /*4410*/  I2FP.F32.S32 R213, R6 ;  /* 0x0000000600d57245 */ /* 0x000fc40000201400 */
[----:B------:R-:W2:Y:S01]  /*4420*/  MUFU.RCP R204, R189 ;  /* 0x000000bd00cc7308 */ /* 0x000ea20000001000 */
[----:B0-----:R-:W0:Y:S04]  /*4430*/  SHFL.DOWN PT, R198, R196, 0x2, 0x1f ;  /* 0x08401f00c4c67f89 */ /* 0x001e2800000e0000 */
[----:B------:R-:W3:Y:S01]  /*4440*/  SHFL.DOWN PT, R4, R197, 0x2, 0x1f ;  /* 0x08401f00c5047f89 */ /* 0x000ee200000e0000 */
[-C--:B-1----:R-:W-:Y:S02]  /*4450*/  IADD3 R188, R188, R208.reuse, RZ ;  /* 0x000000d0bcbc7210 */ /* 0x082fe40007ffe0ff */
        /* <DEDUP_REMOVED lines=15> */
[----:B------:R-:W-:-:S03]  /*4550*/  FMUL.FTZ R196, R213, R208 ;  /* 0x000000d0d5c47220 */ /* 0x000fc60000410000 */
[----:B------:R-:W-:Y:S01]  /*4560*/  FMUL.FTZ R6, R6, R6 ;  /* 0x0000000606067220 */ /* 0x000fe20000410000 */
[C---:B------:R-:W-:Y:S02]  /*4570*/  FFMA.FTZ R199, R189.reuse, R14, R196 ;  /* 0x0000000ebdc77223 */ /* 0x040fe400000100c4 */
[----:B------:R-:W0:Y:S01]  /*4580*/  LDC R14, c[0x0][0x2d8] ;  /* 0x0000b600ff0e7b82 */ /* 0x000e220000000800 */
[----:B------:R-:W-:Y:S01]  /*4590*/  FMUL.FTZ R6, R189, R6 ;  /* 0x00000006bd067220 */ /* 0x000fe20000410000 */
[----:B-1----:R-:W-:Y:S01]  /*45a0*/  FMUL.FTZ R199, R188, R199 ;  /* 0x000000c7bcc77220 */ /* 0x002fe20000410000 */
[----:B--2---:R-:W-:Y:S02]  /*45b0*/  FADD.FTZ R197, R197, R4 ;  /* 0x00000004c5c57221 */ /* 0x004fe40000010000 */
[----:B------:R-:W-:-:S03]  /*45c0*/  FMUL.FTZ R6, R6, R208 ;  /* 0x000000d006067220 */ /* 0x000fc60000410000 */
[----:B------:R-:W1:Y:S01]  /*45d0*/  SHFL.IDX PT, R199, R199, RZ, 0x1f ;  /* 0x00001fffc7c77589 */ /* 0x000e6200000e0000 */
[----:B------:R-:W-:Y:S02]  /*45e0*/  FFMA.FTZ R6, R188, R6, R197 ;  /* 0x00000006bc067223 */ /* 0x000fe400000100c5 */
[----:B------:R-:W2:Y:S03]  /*45f0*/  @!P3 LDC.64 R196, c[0x0][0x250] ;  /* 0x00009400ffc4bb82 */ /* 0x000ea60000000a00 */
[----:B------:R-:W0:Y:S01]  /*4600*/  SHFL.IDX PT, R213, R6, RZ, 0x1f ;  /* 0x00001fff06d57589 */ /* 0x000e2200000e0000 */
[C---:B-1----:R-:W-:Y:S01]  /*4610*/  FMUL.FTZ R4, R199.reuse, R199 ;  /* 0x000000c7c7047220 */ /* 0x042fe20000410000 */
[----:B------:R-:W-:Y:S01]  /*4620*/  FSEL R218, R199, RZ, !P5 ;  /* 0x000000ffc7da7208 */ /* 0x000fe20006800000 */
[----:B--2---:R-:W-:-:S03]  /*4630*/  @!P3 IMAD.WIDE R196, R0, 0x4, R196 ;  /* 0x0000000400c4b825 */ /* 0x004fc600078e02c4 */
[----:B------:R-:W-:Y:S01]  /*4640*/  FSEL R189, R4, RZ, P5 ;  /* 0x000000ff04bd7208 */ /* 0x000fe20002800000 */
[----:B0-----:R-:W-:Y:S01]  /*4650*/  FFMA.FTZ R4, R213, UR7, R14 ;  /* 0x00000007d5047c23 */ /* 0x001fe2000801000e */
[C---:B------:R-:W-:Y:S01]  /*4660*/  FADD.FTZ R230, -R218.reuse, R225 ;  /* 0x000000e1dae67221 */ /* 0x040fe20000010100 */
[----:B------:R-:W0:Y:S01]  /*4670*/  LDC.64 R212, c[0x0][0x2b8] ;  /* 0x0000ae00ffd47b82 */ /* 0x000e220000000a00 */
[----:B------:R-:W-:Y:S01]  /*4680*/  FADD.FTZ R192, -R218, R192 ;  /* 0x000000c0dac07221 */ /* 0x000fe20000010100 */
[----:B------:R-:W-:Y:S01]  /*4690*/  FADD.FTZ R4, R4, R189 ;  /* 0x000000bd04047221 */ /* 0x000fe20000010000 */
[C---:B------:R-:W-:Y:S01]  /*46a0*/  FADD.FTZ R190, -R218.reuse, R190 ;  /* 0x000000bedabe7221 */ /* 0x040fe20000010100 */
[C---:B------:R-:W-:Y:S01]  /*46b0*/  FADD.FTZ R244, -R218.reuse, R229 ;  /* 0x000000e5daf47221 */ /* 0x040fe20000010100 */
[C---:B------:R-:W-:Y:S01]  /*46c0*/  FADD.FTZ R200, -R218.reuse, R200 ;  /* 0x000000c8dac87221 */ /* 0x040fe20000010100 */
[----:B------:R-:W1:Y:S01]  /*46d0*/  MUFU.RSQ R225, R4 ;  /* 0x0000000400e17308 */ /* 0x000e620000001400 */
[C---:B------:R-:W-:Y:S01]  /*46e0*/  FADD.FTZ R216, -R218.reuse, R216 ;  /* 0x000000d8dad87221 */ /* 0x040fe20000010100 */
[----:B------:R-:W2:Y:S01]  /*46f0*/  @!P3 LDC.64 R188, c[0x0][0x258] ;  /* 0x00009600ffbcbb82 */ /* 0x000ea20000000a00 */
        /* <DEDUP_REMOVED lines=9> */
[----:B------:R3:W-:Y:S01]  /*4790*/  @!P3 STG.E desc[UR4][R196.64], R199 ;  /* 0x000000c7c400b986 */ /* 0x0007e2000c101904 */
[C---:B------:R-:W-:Y:S01]  /*47a0*/  FADD.FTZ R206, -R218.reuse, R193 ;  /* 0x000000c1dace7221 */ /* 0x040fe20000010100 */
[C---:B------:R-:W-:Y:S01]  /*47b0*/  FADD.FTZ R198, -R218.reuse, R249 ;  /* 0x000000f9dac67221 */ /* 0x040fe20000010100 */
[C---:B------:R-:W-:Y:S01]  /*47c0*/  FADD.FTZ R252, -R218.reuse, R247 ;  /* 0x000000f7dafc7221 */ /* 0x040fe20000010100 */
[----:B------:R-:W-:Y:S01]  /*47d0*/  FADD.FTZ R202, -R218, R245 ;  /* 0x000000f5daca7221 */ /* 0x000fe20000010100 */
[C---:B-1----:R-:W-:Y:S01]  /*47e0*/  FMUL.FTZ R229, R225.reuse, R192 ;  /* 0x000000c0e1e57220 */ /* 0x042fe20000410000 */
[C---:B------:R-:W-:Y:S01]  /*47f0*/  FMUL.FTZ R190, R225.reuse, R190 ;  /* 0x000000bee1be7220 */ /* 0x040fe20000410000 */
[C---:B------:R-:W-:Y:S01]  /*4800*/  FMUL.FTZ R223, R225.reuse, R200 ;  /* 0x000000c8e1df7220 */ /* 0x040fe20000410000 */
[----:B------:R-:W-:Y:S01]  /*4810*/  FMUL.FTZ R216, R225, R216 ;  /* 0x000000d8e1d87220 */ /* 0x000fe20000410000 */
[----:B------:R-:W-:Y:S01]  /*4820*/  FFMA.FTZ R195, R102, R229, R22 ;  /* 0x000000e566c37223 */ /* 0x000fe20000010016 */
[----:B------:R-:W-:Y:S01]  /*4830*/  FFMA.FTZ R9, R103, R190, R23 ;  /* 0x000000be67097223 */ /* 0x000fe20000010017 */
[C---:B------:R-:W-:Y:S01]  /*4840*/  FMUL.FTZ R191, R225.reuse, R194 ;  /* 0x000000c2e1bf7220 */ /* 0x040fe20000410000 */
[C---:B------:R-:W-:Y:S01]  /*4850*/  FMUL.FTZ R10, R225.reuse, R10 ;  /* 0x0000000ae10a7220 */ /* 0x040fe20000410000 */
[C---:B---3--:R-:W-:Y:S01]  /*4860*/  FADD.FTZ R196, -R218.reuse, R8 ;  /* 0x00000008dac47221 */ /* 0x048fe20000010100 */
[C---:B------:R-:W-:Y:S01]  /*4870*/  FMUL.FTZ R219, R225.reuse, R219 ;  /* 0x000000dbe1db7220 */ /* 0x040fe20000410000 */
[----:B------:R-:W-:Y:S01]  /*4880*/  FMUL.FTZ R214, R225, R214 ;  /* 0x000000d6e1d67220 */ /* 0x000fe20000410000 */
[----:B------:R-:W-:Y:S01]  /*4890*/  F2FP.BF16.F32.PACK_AB R195, R9, R195 ;  /* 0x000000c309c3723e */ /* 0x000fe200000010ff */
[C---:B------:R-:W-:Y:S01]  /*48a0*/  FADD.FTZ R8, -R218.reuse, R7 ;  /* 0x00000007da087221 */ /* 0x040fe20000010100 */
[----:B------:R-:W-:Y:S01]  /*48b0*/  FMUL.FTZ R9, R225, R222 ;  /* 0x000000dee1097220 */ /* 0x000fe20000410000 */
[----:B------:R-:W-:Y:S01]  /*48c0*/  FADD.FTZ R197, -R218, R12 ;  /* 0x0000000cdac57221 */ /* 0x000fe20000010100 */
[----:B------:R-:W-:Y:S01]  /*48d0*/  FFMA.FTZ R193, R98, R223, R18 ;  /* 0x000000df62c17223 */ /* 0x000fe20000010012 */
[----:B------:R-:W-:Y:S01]  /*48e0*/  FFMA.FTZ R194, R99, R216, R19 ;  /* 0x000000d863c27223 */ /* 0x000fe20000010013 */
[-C--:B------:R-:W-:Y:S01]  /*48f0*/  FFMA.FTZ R7, R100, R191.reuse, R20 ;  /* 0x000000bf64077223 */ /* 0x080fe20000010014 */
[----:B------:R-:W-:Y:S01]  /*4900*/  FFMA.FTZ R222, R140, R191, R60 ;  /* 0x000000bf8cde7223 */ /* 0x000fe2000001003c */
[----:B------:R-:W-:Y:S01]  /*4910*/  FFMA.FTZ R200, R101, R10, R21 ;  /* 0x0000000a65c87223 */ /* 0x000fe20000010015 */
[----:B------:R-:W-:Y:S01]  /*4920*/  FFMA.FTZ R191, R142, R229, R62 ;  /* 0x000000e58ebf7223 */ /* 0x000fe2000001003e */
        /* <DEDUP_REMOVED lines=21> */
[----:B------:R-:W-:Y:S01]  /*4a80*/  FADD.FTZ R218, -R218, R3 ;  /* 0x00000003dada7221 */ /* 0x000fe20000010100 */
[C---:B------:R-:W-:Y:S01]  /*4a90*/  FMUL.FTZ R197, R225.reuse, R197 ;  /* 0x000000c5e1c57220 */ /* 0x040fe20000410000 */
[----:B------:R-:W-:Y:S01]  /*4aa0*/  FMUL.FTZ R196, R225, R196 ;  /* 0x000000c4e1c47220 */ /* 0x000fe20000410000 */
[----:B------:R-:W-:Y:S01]  /*4ab0*/  F2FP.BF16.F32.PACK_AB R193, R194, R193 ;  /* 0x000000c1c2c1723e */ /* 0x000fe200000010ff */
[----:B--2---:R-:W-:Y:S01]  /*4ac0*/  @!P3 IMAD.WIDE R188, R0, 0x4, R188 ;  /* 0x0000000400bcb825 */ /* 0x004fe200078e02bc */
[----:B------:R-:W-:-:S03]  /*4ad0*/  F2FP.BF16.F32.PACK_AB R194, R200, R7 ;  /* 0x00000007c8c2723e */ /* 0x000fc600000010ff */
[----:B------:R-:W-:Y:S01]  /*4ae0*/  FMUL.FTZ R10, R225, R218 ;  /* 0x000000dae10a7220 */ /* 0x000fe20000410000 */
[----:B------:R-:W-:Y:S01]  /*4af0*/  F2FP.BF16.F32.PACK_AB R191, R190, R191 ;  /* 0x000000bfbebf723e */ /* 0x000fe200000010ff */
[----:B0-----:R-:W-:Y:S01]  /*4b00*/  IMAD.WIDE.U32 R200, R227, 0x10, R212 ;  /* 0x00000010e3c87825 */ /* 0x001fe200078e00d4 */
[----:B------:R-:W-:-:S03]  /*4b10*/  F2FP.BF16.F32.PACK_AB R192, R5, R192 ;  /* 0x000000c005c0723e */ /* 0x000fc600000010ff */
[----:B------:R-:W-:Y:S01]  /*4b20*/  FFMA.FTZ R219, R136, R219, R56 ;  /* 0x000000db88db7223 */ /* 0x000fe20000010038 */
[----:B------:R-:W-:Y:S01]  /*4b30*/  F2FP.BF16.F32.PACK_AB R190, R229, R222 ;  /* 0x000000dee5be723e */ /* 0x000fe200000010ff */
[----:B------:R-:W-:Y:S01]  /*4b40*/  FFMA.FTZ R214, R137, R214, R57 ;  /* 0x000000d689d67223 */ /* 0x000fe20000010039 */
[----:B------:R-:W-:Y:S01]  /*4b50*/  FFMA.FTZ R218, R104, R197, R24 ;  /* 0x000000c568da7223 */ /* 0x000fe20000010018 */
[----:B------:R-:W-:Y:S01]  /*4b60*/  FFMA.FTZ R229, R105, R196, R25 ;  /* 0x000000c469e57223 */ /* 0x000fe20000010019 */
[----:B------:R0:W-:Y:S01]  /*4b70*/  @!P3 STG.E desc[UR4][R188.64], R225 ;  /* 0x000000e1bc00b986 */ /* 0x0001e2000c101904 */
[C---:B------:R-:W-:Y:S01]  /*4b80*/  FMUL.FTZ R203, R225.reuse, R252 ;  /* 0x000000fce1cb7220 */ /* 0x040fe20000410000 */
[----:B------:R-:W-:Y:S01]  /*4b90*/  FMUL.FTZ R202, R225, R202 ;  /* 0x000000cae1ca7220 */ /* 0x000fe20000410000 */
[----:B------:R-:W-:Y:S01]  /*4ba0*/  FFMA.FTZ R223, R138, R223, R58 ;  /* 0x000000df8adf7223 */ /* 0x000fe2000001003a */
[----:B------:R1:W-:Y:S01]  /*4bb0*/  STG.E.128 desc[UR4][R200.64], R192 ;  /* 0x000000c0c8007986 */ /* 0x0003e2000c101d04 */
[----:B------:R-:W-:Y:S01]  /*4bc0*/  FFMA.FTZ R216, R139, R216, R59 ;  /* 0x000000d88bd87223 */ /* 0x000fe2000001003b */
[C---:B------:R-:W-:Y:S01]  /*4bd0*/  FMUL.FTZ R210, R225.reuse, R210 ;  /* 0x000000d2e1d27220 */ /* 0x040fe20000410000 */
[C---:B------:R-:W-:Y:S01]  /*4be0*/  FMUL.FTZ R199, R225.reuse, R199 ;  /* 0x000000c7e1c77220 */ /* 0x040fe20000410000 */
[C---:B------:R-:W-:Y:S01]  /*4bf0*/  FMUL.FTZ R198, R225.reuse, R198 ;  /* 0x000000c6e1c67220 */ /* 0x040fe20000410000 */
[C---:B------:R-:W-:Y:S01]  /*4c00*/  FMUL.FTZ R211, R225.reuse, R250 ;  /* 0x000000fae1d37220 */ /* 0x040fe20000410000 */
[C---:B------:R-:W-:Y:S01]  /*4c10*/  FMUL.FTZ R207, R225.reuse, R248 ;  /* 0x000000f8e1cf7220 */ /* 0x040fe20000410000 */
[----:B------:R-:W-:Y:S01]  /*4c20*/  FMUL.FTZ R208, R225, R208 ;  /* 0x000000d0e1d07220 */ /* 0x000fe20000410000 */
[----:B0-----:R-:W-:Y:S01]  /*4c30*/  F2FP.BF16.F32.PACK_AB R188, R214, R219 ;  /* 0x000000dbd6bc723e */ /* 0x001fe200000010ff */
[-C--:B------:R-:W-:Y:S01]  /*4c40*/  FFMA.FTZ R214, R111, R210.reuse, R31 ;  /* 0x000000d26fd67223 */ /* 0x080fe2000001001f */
[----:B------:R-:W-:Y:S01]  /*4c50*/  F2FP.BF16.F32.PACK_AB R189, R216, R223 ;  /* 0x000000dfd8bd723e */ /* 0x000fe200000010ff */
[----:B------:R-:W-:Y:S01]  /*4c60*/  FFMA.FTZ R216, R151, R210, R71 ;  /* 0x000000d297d87223 */ /* 0x000fe20000010047 */
[----:B------:R-:W-:Y:S01]  /*4c70*/  FFMA.FTZ R210, R149, R202, R69 ;  /* 0x000000ca95d27223 */ /* 0x000fe20000010045 */
[C---:B------:R-:W-:Y:S01]  /*4c80*/  FMUL.FTZ R209, R225.reuse, R246 ;  /* 0x000000f6e1d17220 */ /* 0x040fe20000410000 */
[C---:B------:R-:W-:Y:S01]  /*4c90*/  FMUL.FTZ R220, R225.reuse, R220 ;  /* 0x000000dce1dc7220 */ /* 0x040fe20000410000 */
[C---:B------:R-:W-:Y:S01]  /*4ca0*/  FMUL.FTZ R221, R225.reuse, R244 ;  /* 0x000000f4e1dd7220 */ /* 0x040fe20000410000 */
[C---:B------:R-:W-:Y:S01]  /*4cb0*/  FMUL.FTZ R230, R225.reuse, R230 ;  /* 0x000000e6e1e67220 */ /* 0x040fe20000410000 */
[----:B------:R-:W-:Y:S01]  /*4cc0*/  FMUL.FTZ R231, R225, R242 ;  /* 0x000000f2e1e77220 */ /* 0x000fe20000410000 */
[----:B-1----:R-:W-:Y:S01]  /*4cd0*/  F2FP.BF16.F32.PACK_AB R192, R229, R218 ;  /* 0x000000dae5c0723e */ /* 0x002fe200000010ff */
[----:B------:R-:W-:Y:S01]  /*4ce0*/  FFMA.FTZ R194, R108, R203, R28 ;  /* 0x000000cb6cc27223 */ /* 0x000fe2000001001c */
[----:B------:R-:W0:Y:S01]  /*4cf0*/  LDC.64 R218, c[0x0][0x2c0] ;  /* 0x0000b000ffda7b82 */ /* 0x000e220000000a00 */
        /* <DEDUP_REMOVED lines=24> */
[----:B------:R-:W-:Y:S01]  /*4e80*/  F2FP.BF16.F32.PACK_AB R196, R201, R200 ;  /* 0x000000c8c9c4723e */ /* 0x000fe200000010ff */
[----:B------:R-:W-:Y:S01]  /*4e90*/  FFMA.FTZ R200, R112, R207, R32 ;  /* 0x000000cf70c87223 */ /* 0x000fe20000010020 */
[----:B------:R-:W-:Y:S01]  /*4ea0*/  F2FP.BF16.F32.PACK_AB R198, R210, R203 ;  /* 0x000000cbd2c6723e */ /* 0x000fe200000010ff */
        /* <DEDUP_REMOVED lines=8> */
[C---:B------:R-:W-:Y:S01]  /*4f30*/  IADD3 R229, R227.reuse, 0x80, RZ ;  /* 0x00000080e3e57810 */ /* 0x040fe20007ffe0ff */
[----:B0-----:R-:W-:Y:S01]  /*4f40*/  IMAD.WIDE.U32 R226, R227, 0x10, R218 ;  /* 0x00000010e3e27825 */ /* 0x001fe200078e00da */
[----:B------:R-:W-:-:S03]  /*4f50*/  F2FP.BF16.F32.PACK_AB R200, R201, R200 ;  /* 0x000000c8c9c8723e */ /* 0x000fc600000010ff */
[----:B------:R-:W-:Y:S01]  /*4f60*/  FFMA.FTZ R199, R150, R211, R70 ;  /* 0x000000d396c77223 */ /* 0x000fe20000010046 */
[----:B------:R-:W-:Y:S01]  /*4f70*/  F2FP.BF16.F32.PACK_AB R201, R203, R202 ;  /* 0x000000cacbc9723e */ /* 0x000fe200000010ff */
[----:B------:R-:W-:Y:S01]  /*4f80*/  FFMA.FTZ R210, R116, R221, R36 ;  /* 0x000000dd74d27223 */ /* 0x000fe20000010024 */
[----:B------:R-:W-:Y:S01]  /*4f90*/  F2FP.BF16.F32.PACK_AB R193, R225, R222 ;  /* 0x000000dee1c1723e */ /* 0x000fe200000010ff */
[----:B------:R-:W-:Y:S01]  /*4fa0*/  FFMA.FTZ R211, R117, R230, R37 ;  /* 0x000000e675d37223 */ /* 0x000fe20000010025 */
[----:B------:R-:W-:Y:S01]  /*4fb0*/  F2FP.BF16.F32.PACK_AB R203, R223, R214 ;  /* 0x000000d6dfcb723e */ /* 0x000fe200000010ff */
[C---:B------:R-:W-:Y:S01]  /*4fc0*/  IMAD.WIDE.U32 R222, R229.reuse, 0x10, R212 ;  /* 0x00000010e5de7825 */ /* 0x040fe200078e00d4 */
[----:B------:R0:W-:Y:S01]  /*4fd0*/  STG.E.128 desc[UR4][R226.64], R188 ;  /* 0x000000bce2007986 */ /* 0x0001e2000c101d04 */
[----:B------:R-:W-:Y:S02]  /*4fe0*/  F2FP.BF16.F32.PACK_AB R199, R216, R199 ;  /* 0x000000c7d8c7723e */ /* 0x000fe400000010ff */
[----:B------:R-:W-:Y:S01]  /*4ff0*/  FFMA.FTZ R207, R152, R207, R72 ;  /* 0x000000cf98cf7223 */ /* 0x000fe20000010048 */
[----:B------:R-:W-:Y:S01]  /*5000*/  IMAD.WIDE.U32 R228, R229, 0x10, R218 ;  /* 0x00000010e5e47825 */ /* 0x000fe200078e00da */
[----:B------:R1:W-:Y:S01]  /*5010*/  STG.E.128 desc[UR4][R222.64], R192 ;  /* 0x000000c0de007986 */ /* 0x0003e2000c101d04 */
[----:B------:R-:W-:-:S02]  /*5020*/  F2FP.BF16.F32.PACK_AB R202, R211, R210 ;  /* 0x000000d2d3ca723e */ /* 0x000fc400000010ff */
[----:B------:R-:W-:Y:S01]  /*5030*/  FFMA.FTZ R208, R153, R208, R73 ;  /* 0x000000d099d07223 */ /* 0x000fe20000010049 */
[----:B------:R-:W-:Y:S01]  /*5040*/  IMAD.WIDE.U32 R224, R215, 0x10, R212 ;  /* 0x00000010d7e07825 */ /* 0x000fe200078e00d4 */
[----:B------:R2:W-:Y:S03]  /*5050*/  STG.E.128 desc[UR4][R228.64], R196 ;  /* 0x000000c4e4007986 */ /* 0x0005e6000c101d04 */
[----:B------:R-:W-:Y:S01]  /*5060*/  FFMA.FTZ R209, R154, R209, R74 ;  /* 0x000000d19ad17223 */ /* 0x000fe2000001004a */
[----:B------:R-:W-:Y:S01]  /*5070*/  FFMA.FTZ R221, R156, R221, R76 ;  /* 0x000000dd9cdd7223 */ /* 0x000fe2000001004c */
[----:B------:R-:W-:Y:S01]  /*5080*/  FFMA.FTZ R231, R158, R231, R78 ;  /* 0x000000e79ee77223 */ /* 0x000fe2000001004e */
[----:B------:R3:W-:Y:S01]  /*5090*/  STG.E.128 desc[UR4][R224.64], R200 ;  /* 0x000000c8e0007986 */ /* 0x0007e2000c101d04 */
[----:B------:R-:W-:Y:S01]  /*50a0*/  FFMA.FTZ R232, R159, R232, R79 ;  /* 0x000000e89fe87223 */ /* 0x000fe2000001004f */
[----:B------:R-:W-:Y:S01]  /*50b0*/  FFMA.FTZ R230, R157, R230, R77 ;  /* 0x000000e69de67223 */ /* 0x000fe2000001004d */
[----:B------:R-:W-:Y:S01]  /*50c0*/  FFMA.FTZ R220, R155, R220, R75 ;  /* 0x000000dc9bdc7223 */ /* 0x000fe2000001004b */
[----:B------:R-:W-:Y:S01]  /*50d0*/  IMAD.WIDE.U32 R214, R215, 0x10, R218 ;  /* 0x00000010d7d67825 */ /* 0x000fe200078e00da */
[----:B------:R-:W-:-:S02]  /*50e0*/  IADD3 R0, R0, UR8, RZ ;  /* 0x0000000800007c10 */ /* 0x000fc4000fffe0ff */
[----:B0-----:R-:W-:Y:S01]  /*50f0*/  F2FP.BF16.F32.PACK_AB R191, R232, R231 ;  /* 0x000000e7e8bf723e */ /* 0x001fe200000010ff */
[----:B------:R-:W-:Y:S01]  /*5100*/  IMAD.WIDE.U32 R210, R217, 0x10, R212 ;  /* 0x00000010d9d27825 */ /* 0x000fe200078e00d4 */
[----:B------:R-:W-:-:S03]  /*5110*/  F2FP.BF16.F32.PACK_AB R190, R230, R221 ;  /* 0x000000dde6be723e */ /* 0x000fc600000010ff */
[----:B-1----:R-:W-:Y:S01]  /*5120*/  FFMA.FTZ R192, R120, R11, R40 ;  /* 0x0000000b78c07223 */ /* 0x002fe20000010028 */
[----:B------:R-:W-:Y:S01]  /*5130*/  FFMA.FTZ R193, R121, R12, R41 ;  /* 0x0000000c79c17223 */ /* 0x000fe20000010029 */
[----:B------:R-:W-:Y:S01]  /*5140*/  FFMA.FTZ R194, R123, R14, R43 ;  /* 0x0000000e7bc27223 */ /* 0x000fe2000001002b */
[----:B------:R-:W-:Y:S01]  /*5150*/  FFMA.FTZ R195, R124, R15, R44 ;  /* 0x0000000f7cc37223 */ /* 0x000fe2000001002c */
[----:B--2---:R-:W-:Y:S01]  /*5160*/  FFMA.FTZ R196, R125, R204, R45 ;  /* 0x000000cc7dc47223 */ /* 0x004fe2000001002d */
[----:B------:R-:W-:Y:S01]  /*5170*/  FFMA.FTZ R197, R126, R205, R46 ;  /* 0x000000cd7ec57223 */ /* 0x000fe2000001002e */
[----:B------:R-:W-:Y:S01]  /*5180*/  F2FP.BF16.F32.PACK_AB R192, R193, R192 ;  /* 0x000000c0c1c0723e */ /* 0x000fe200000010ff */
[----:B------:R-:W-:Y:S01]  /*5190*/  FFMA.FTZ R193, R122, R13, R42 ;  /* 0x0000000d7ac17223 */ /* 0x000fe2000001002a */
[----:B---3--:R-:W-:Y:S01]  /*51a0*/  FFMA.FTZ R200, R127, R206, R47 ;  /* 0x000000ce7fc87223 */ /* 0x008fe2000001002f */
[----:B------:R-:W-:Y:S01]  /*51b0*/  FFMA.FTZ R198, R164, R15, R84 ;  /* 0x0000000fa4c67223 */ /* 0x000fe20000010054 */
        /* <DEDUP_REMOVED lines=18> */
[----:B------:R-:W-:Y:S01]  /*52e0*/  F2FP.BF16.F32.PACK_AB R13, R200, R15 ;  /* 0x0000000fc80d723e */ /* 0x000fe200000010ff */
[-C--:B------:R-:W-:Y:S01]  /*52f0*/  FFMA.FTZ R15, R134, R9.reuse, R54 ;  /* 0x00000009860f7223 */ /* 0x080fe20000010036 */
[-C--:B------:R-:W-:Y:S01]  /*5300*/  FFMA.FTZ R200, R135, R10.reuse, R55 ;  /* 0x0000000a87c87223 */ /* 0x080fe20000010037 */
        /* <DEDUP_REMOVED lines=9> */
[----:B------:R-:W-:Y:S01]  /*53a0*/  IMAD.WIDE.U32 R216, R217, 0x10, R218 ;  /* 0x00000010d9d87825 */ /* 0x000fe200078e00da */
[----:B------:R-:W-:-:S02]  /*53b0*/  F2FP.BF16.F32.PACK_AB R188, R208, R207 ;  /* 0x000000cfd0bc723e */ /* 0x000fc400000010ff */
[----:B------:R-:W-:Y:S01]  /*53c0*/  F2FP.BF16.F32.PACK_AB R196, R11, R196 ;  /* 0x000000c40bc4723e */ /* 0x000fe200000010ff */
[C---:B------:R-:W-:Y:S01]  /*53d0*/  IMAD.WIDE.U32 R212, R233.reuse, 0x10, R212 ;  /* 0x00000010e9d47825 */ /* 0x040fe200078e00d4 */
[----:B------:R-:W-:Y:S01]  /*53e0*/  F2FP.BF16.F32.PACK_AB R199, R206, R199 ;  /* 0x000000c7cec7723e */ /* 0x000fe200000010ff */
[----:B------:R0:W-:Y:S01]  /*53f0*/  STG.E.128 desc[UR4][R214.64], R188 ;  /* 0x000000bcd6007986 */ /* 0x0001e2000c101d04 */
[----:B------:R-:W-:Y:S01]  /*5400*/  F2FP.BF16.F32.PACK_AB R197, R14, R197 ;  /* 0x000000c50ec5723e */ /* 0x000fe200000010ff */
[----:B------:R-:W-:Y:S01]  /*5410*/  IMAD.WIDE.U32 R218, R233, 0x10, R218 ;  /* 0x00000010e9da7825 */ /* 0x000fe200078e00da */
[----:B------:R-:W-:Y:S01]  /*5420*/  F2FP.BF16.F32.PACK_AB R11, R10, R9 ;  /* 0x000000090a0b723e */ /* 0x000fe200000010ff */
[----:B------:R0:W-:Y:S01]  /*5430*/  STG.E.128 desc[UR4][R210.64], R192 ;  /* 0x000000c0d2007986 */ /* 0x0001e2000c101d04 */
[----:B------:R-:W-:Y:S02]  /*5440*/  F2FP.BF16.F32.PACK_AB R14, R202, R201 ;  /* 0x000000c9ca0e723e */ /* 0x000fe400000010ff */
[----:B------:R-:W-:Y:S01]  /*5450*/  F2FP.BF16.F32.PACK_AB R15, R200, R15 ;  /* 0x0000000fc80f723e */ /* 0x000fe200000010ff */
[----:B------:R0:W-:Y:S01]  /*5460*/  STG.E.128 desc[UR4][R216.64], R196 ;  /* 0x000000c4d8007986 */ /* 0x0001e2000c101d04 */
[----:B------:R-:W-:-:S02]  /*5470*/  F2FP.BF16.F32.PACK_AB R10, R8, R7 ;  /* 0x00000007080a723e */ /* 0x000fc400000010ff */
[----:B------:R-:W-:Y:S01]  /*5480*/  F2FP.BF16.F32.PACK_AB R9, R6, R5 ;  /* 0x000000050609723e */ /* 0x000fe200000010ff */
[----:B------:R0:W-:Y:S01]  /*5490*/  STG.E.128 desc[UR4][R212.64], R12 ;  /* 0x0000000cd4007986 */ /* 0x0001e2000c101d04 */
[----:B------:R-:W-:Y:S02]  /*54a0*/  F2FP.BF16.F32.PACK_AB R8, R4, R3 ;  /* 0x000000030408723e */ /* 0x000fe400000010ff */
[----:B------:R-:W-:Y:S02]  /*54b0*/  ISETP.GE.AND P3, PT, R0, UR9, PT ;  /* 0x0000000900007c0c */ /* 0x000fe4000bf66270 */
[----:B------:R-:W-:Y:S01]  /*54c0*/  SEL R204, RZ, 0x1, P2 ;  /* 0x00000001ffcc7807 */ /* 0x000fe20001000000 */
[----:B------:R0:W-:Y:S10]  /*54d0*/  STG.E.128 desc[UR4][R218.64], R8 ;  /* 0x00000008da007986 */ /* 0x0001f4000c101d04 */
[----:B------:R-:W-:Y:S05]  /*54e0*/  @!P3 BRA `(.L_x_7265) ;  /* 0xffffffb000acb947 */ /* 0x000fea000383ffff */
[----:B------:R-:W-:Y:S05]  /*54f0*/  EXIT ;  /* 0x000000000000794d */ /* 0x000fea0003800000 */
.L_x_7264:
[----:B------:R-:W-:Y:S01]  /*5500*/  HFMA2.MMA R208, -RZ, RZ, 0, 1.847743988037109375e-06 ;  /* 0x0000001fffd07435 */ /* 0x000fe200000001ff */
[----:B------:R-:W-:Y:S01]  /*5510*/  MOV R206, R4 ;  /* 0x0000000400ce7202 */ /* 0x000fe20000000f00 */
[----:B------:R-:W-:Y:S01]  /*5520*/  IMAD.MOV.U32 R213, RZ, RZ, 0x1 ;  /* 0x00000001ffd57424 */ /* 0x000fe200078e00ff */
[----:B------:R-:W-:-:S08]  /*5530*/  MOV R204, 0xffffffff ;  /* 0xffffffff00cc7802 */ /* 0x000fd00000000f00 */
[----:B-----5:R-:W-:Y:S05]  /*5540*/  WARPSYNC.COLLECTIVE R204, `(.L_x_7266) ;  /* 0x00000000cc087348 */ /* 0x020fea0003c00000 */
[----:B------:R0:W1:Y:S02]  /*5550*/  SHFL.BFLY P4, R199, R206, R213, R208 ;  /* 0x0c0000d5cec77389 */ /* 0x00006400000800d0 */
[----:B01---5:R-:W-:Y:S01]  /*5560*/  ENDCOLLECTIVE ;  /* 0x000000000000791b */ /* 0x023fe20003800000 */
.L_x_7266:
[----:B------:R-:W-:Y:S01]  /*5570*/  HFMA2.MMA R213, -RZ, RZ, 0, 1.1920928955078125e-07 ;  /* 0x00000002ffd57435 */ /* 0x000fe200000001ff */
[----:B------:R-:W-:-:S05]  /*5580*/  MOV R189, R199 ;  /* 0x000000c700bd7202 */ /* 0x000fca0000000f00 */
[----:B------:R-:W-:-:S05]  /*5590*/  FADD.FTZ R189, R4, R189 ;  /* 0x000000bd04bd7221 */ /* 0x000fca0000010000 */
[----:B------:R-:W-:-:S07]  /*55a0*/  MOV R206, R189 ;  /* 0x000000bd00ce7202 */ /* 0x000fce0000000f00 */
[----:B------:R-:W-:Y:S05]  /*55b0*/  WARPSYNC.COLLECTIVE R204, `(.L_x_7267) ;  /* 0x00000000cc087348 */ /* 0x000fea0003c00000 */
[----:B------:R0:W1:Y:S02]  /*55c0*/  SHFL.BFLY P4, R199, R206, R213, R208 ;  /* 0x0c0000d5cec77389 */ /* 0x00006400000800d0 */
[----:B01----:R-:W-:Y:S01]  /*55d0*/  ENDCOLLECTIVE ;  /* 0x000000000000791b */ /* 0x003fe20003800000 */
.L_x_7267:
[----:B------:R-:W-:Y:S01]  /*55e0*/  HFMA2.MMA R213, -RZ, RZ, 0, 2.384185791015625e-07 ;  /* 0x00000004ffd57435 */ /* 0x000fe200000001ff */
[----:B------:R-:W-:-:S05]  /*55f0*/  MOV R188, R199 ;  /* 0x000000c700bc7202 */ /* 0x000fca0000000f00 */
[----:B------:R-:W-:-:S05]  /*5600*/  FADD.FTZ R196, R189, R188 ;  /* 0x000000bcbdc47221 */ /* 0x000fca0000010000 */
[----:B------:R-:W-:-:S07]  /*5610*/  MOV R206, R196 ;  /* 0x000000c400ce7202 */ /* 0x000fce0000000f00 */
[----:B------:R-:W-:Y:S05]  /*5620*/  WARPSYNC.COLLECTIVE R204, `(.L_x_7268) ;  /* 0x00000000cc087348 */ /* 0x000fea0003c00000 */
[----:B------:R0:W1:Y:S02]  /*5630*/  SHFL.BFLY P4, R199, R206, R213, R208 ;  /* 0x0c0000d5cec77389 */ /* 0x00006400000800d0 */
[----:B01----:R-:W-:Y:S01]  /*5640*/  ENDCOLLECTIVE ;  /* 0x000000000000791b */ /* 0x003fe20003800000 */
.L_x_7268:
[----:B------:R-:W-:Y:S01]  /*5650*/  HFMA2.MMA R213, -RZ, RZ, 0, 4.76837158203125e-07 ;  /* 0x00000008ffd57435 */ /* 0x000fe200000001ff */
[----:B------:R-:W-:-:S05]  /*5660*/  MOV R197, R199 ;  /* 0x000000c700c57202 */ /* 0x000fca0000000f00 */
[----:B------:R-:W-:-:S05]  /*5670*/  FADD.FTZ R197, R196, R197 ;  /* 0x000000c5c4c57221 */ /* 0x000fca0000010000 */
[----:B------:R-:W-:-:S07]  /*5680*/  MOV R206, R197 ;  /* 0x000000c500ce7202 */ /* 0x000fce0000000f00 */
[----:B------:R-:W-:Y:S05]  /*5690*/  WARPSYNC.COLLECTIVE R204, `(.L_x_7269) ;  /* 0x00000000cc087348 */ /* 0x000fea0003c00000 */
[----:B------:R0:W1:Y:S02]  /*56a0*/  SHFL.BFLY P4, R199, R206, R213, R208 ;  /* 0x0c0000d5cec77389 */ /* 0x00006400000800d0 */
[----:B01----:R-:W-:Y:S01]  /*56b0*/  ENDCOLLECTIVE ;  /* 0x000000000000791b */ /* 0x003fe20003800000 */
.L_x_7269:
[----:B------:R-:W-:Y:S01]  /*56c0*/  HFMA2.MMA R213, -RZ, RZ, 0, 9.5367431640625e-07 ;  /* 0x00000010ffd57435 */ /* 0x000fe200000001ff */
[----:B------:R-:W-:-:S05]  /*56d0*/  MOV R188, R199 ;  /* 0x000000c700bc7202 */ /* 0x000fca0000000f00 */
[----:B------:R-:W-:-:S05]  /*56e0*/  FADD.FTZ R198, R197, R188 ;  /* 0x000000bcc5c67221 */ /* 0x000fca0000010000 */
[----:B------:R-:W-:-:S07]  /*56f0*/  MOV R206, R198 ;  /* 0x000000c600ce7202 */ /* 0x000fce0000000f00 */
[----:B------:R-:W-:Y:S05]  /*5700*/  WARPSYNC.COLLECTIVE R204, `(.L_x_7270) ;  /* 0x00000000cc087348 */ /* 0x000fea0003c00000 */
[----:B------:R0:W1:Y:S02]  /*5710*/  SHFL.BFLY P4, R199, R206, R213, R208 ;  /* 0x0c0000d5cec77389 */ /* 0x00006400000800d0 */
[----:B01----:R-:W-:Y:S01]  /*5720*/  ENDCOLLECTIVE ;  /* 0x000000000000791b */ /* 0x003fe20003800000 */
.L_x_7270:
[----:B------:R-:W-:Y:S01]  /*5730*/  MOV R213, 0x1 ;  /* 0x0000000100d57802 */ /* 0x000fe20000000f00 */
        /* <DEDUP_REMOVED lines=86> */
.L_x_7271:
[----:B------:R-:W-:Y:S01]  /*5ca0*/  HFMA2.MMA R213, -RZ, RZ, 0, 1.1920928955078125e-07 ;  /* 0x00000002ffd57435 */ /* 0x000fe200000001ff */
[----:B------:R-:W-:-:S05]  /*5cb0*/  MOV R189, R199 ;  /* 0x000000c700bd7202 */ /* 0x000fca0000000f00 */
[----:B------:R-:W-:-:S05]  /*5cc0*/  FADD.FTZ R189, R4, R189 ;  /* 0x000000bd04bd7221 */ /* 0x000fca0000010000 */
[----:B------:R-:W-:-:S07]  /*5cd0*/  MOV R206, R189 ;  /* 0x000000bd00ce7202 */ /* 0x000fce0000000f00 */
[----:B------:R-:W-:Y:S05]  /*5ce0*/  WARPSYNC.COLLECTIVE R204, `(.L_x_7272) ;  /* 0x00000000cc087348 */ /* 0x000fea0003c00000 */
[----:B------:R0:W1:Y:S02]  /*5cf0*/  SHFL.BFLY P4, R199, R206, R213, R208 ;  /* 0x0c0000d5cec77389 */ /* 0x00006400000800d0 */
[----:B01----:R-:W-:Y:S01]  /*5d00*/  ENDCOLLECTIVE ;  /* 0x000000000000791b */ /* 0x003fe20003800000 */
.L_x_7272:
[----:B------:R-:W-:Y:S01]  /*5d10*/  HFMA2.MMA R213, -RZ, RZ, 0, 2.384185791015625e-07 ;  /* 0x00000004ffd57435 */ /* 0x000fe200000001ff */
[----:B------:R-:W-:-:S05]  /*5d20*/  MOV R196, R199 ;  /* 0x000000c700c47202 */ /* 0x000fca0000000f00 */
[----:B------:R-:W-:-:S05]  /*5d30*/  FADD.FTZ R196, R189, R196 ;  /* 0x000000c4bdc47221 */ /* 0x000fca0000010000 */
[----:B------:R-:W-:-:S07]  /*5d40*/  MOV R206, R196 ;  /* 0x000000c400ce7202 */ /* 0x000fce0000000f00 */
[----:B------:R-:W-:Y:S05]  /*5d50*/  WARPSYNC.COLLECTIVE R204, `(.L_x_7273) ;  /* 0x00000000cc087348 */ /* 0x000fea0003c00000 */
[----:B------:R0:W1:Y:S02]  /*5d60*/  SHFL.BFLY P4, R199, R206, R213, R208 ;  /* 0x0c0000d5cec77389 */ /* 0x00006400000800d0 */
[----:B01----:R-:W-:Y:S01]  /*5d70*/  ENDCOLLECTIVE ;  /* 0x000000000000791b */ /* 0x003fe20003800000 */
.L_x_7273:
[----:B------:R-:W-:Y:S01]  /*5d80*/  HFMA2.MMA R213, -RZ, RZ, 0, 4.76837158203125e-07 ;  /* 0x00000008ffd57435 */ /* 0x000fe200000001ff */
[----:B------:R-:W-:-:S05]  /*5d90*/  MOV R197, R199 ;  /* 0x000000c700c57202 */ /* 0x000fca0000000f00 */
[----:B------:R-:W-:-:S05]  /*5da0*/  FADD.FTZ R197, R196, R197 ;  /* 0x000000c5c4c57221 */ /* 0x000fca0000010000 */
[----:B------:R-:W-:-:S07]  /*5db0*/  MOV R206, R197 ;  /* 0x000000c500ce7202 */ /* 0x000fce0000000f00 */
[----:B------:R-:W-:Y:S05]  /*5dc0*/  WARPSYNC.COLLECTIVE R204, `(.L_x_7274) ;  /* 0x00000000cc087348 */ /* 0x000fea0003c00000 */
[----:B------:R0:W1:Y:S02]  /*5dd0*/  SHFL.BFLY P4, R199, R206, R213, R208 ;  /* 0x0c0000d5cec77389 */ /* 0x00006400000800d0 */
[----:B01----:R-:W-:Y:S01]  /*5de0*/  ENDCOLLECTIVE ;  /* 0x000000000000791b */ /* 0x003fe20003800000 */
.L_x_7274:
[----:B------:R-:W-:Y:S01]  /*5df0*/  HFMA2.MMA R213, -RZ, RZ, 0, 9.5367431640625e-07 ;  /* 0x00000010ffd57435 */ /* 0x000fe200000001ff */
[----:B------:R-:W-:-:S05]  /*5e00*/  MOV R198, R199 ;  /* 0x000000c700c67202 */ /* 0x000fca0000000f00 */
[----:B------:R-:W-:-:S05]  /*5e10*/  FADD.FTZ R198, R197, R198 ;  /* 0x000000c6c5c67221 */ /* 0x000fca0000010000 */
[----:B------:R-:W-:-:S07]  /*5e20*/  MOV R206, R198 ;  /* 0x000000c600ce7202 */ /* 0x000fce0000000f00 */
[----:B------:R-:W-:Y:S05]  /*5e30*/  WARPSYNC.COLLECTIVE R204, `(.L_x_7275) ;  /* 0x00000000cc087348 */ /* 0x000fea0003c00000 */
[----:B------:R0:W1:Y:S02]  /*5e40*/  SHFL.BFLY P4, R199, R206, R213, R208 ;  /* 0x0c0000d5cec77389 */ /* 0x00006400000800d0 */
[----:B01----:R-:W-:Y:S01]  /*5e50*/  ENDCOLLECTIVE ;  /* 0x000000000000791b */ /* 0x003fe20003800000 */
.L_x_7275:
[----:B------:R-:W-:Y:S01]  /*5e60*/  MOV R213, R199 ;  /* 0x000000c700d57202 */ /* 0x000fe20000000f00 */
[----:B------:R-:W-:Y:S06]  /*5e70*/  BRA `(.L_x_7276) ;  /* 0xffffffe000f87947 */ /* 0x000fec000383ffff */
.L_x_7277:
        /* <DEDUP_REMOVED lines=16> */
.L_x_33517:


//--------------------- .text._ZN10layer_norm31ln_parallel_residual_fwd_kernelINS_13Kernel_traitsIf13__nv_bfloat16S2_S2_fjLj5120ELj1ELj1ELj4ELj16ENS_18Kernel_traits_baseILj5120EfS2_S2_S2_fjLj128EEEEELb0ELb1ELb0EEEvNS_9FwdParamsE --------------------------
	.section	.text._ZN10layer_norm31ln_parallel_residual_fwd_kernelINS_13Kernel_traitsIf13__nv_bfloat16S2_S2_fjLj5120ELj1ELj1ELj4ELj16ENS_18Kernel_traits_baseILj5120EfS2_S2_S2_fjLj128EEEEELb0ELb1ELb0EEEvNS_9FwdParamsE,"ax",@progbits
	.align	128
        .global         _ZN10layer_norm31ln_parallel_residual_fwd_kernelINS_13Kernel_traitsIf13__nv_bfloat16S2_S2_fjLj5120ELj1ELj1ELj4ELj16ENS_18Kernel_traits_baseILj5120EfS2_S2_S2_fjLj128EEEEELb0ELb1ELb0EEEvNS_9FwdParamsE
        .type           _ZN10layer_norm31ln_parallel_residual_fwd_kernelINS_13Kernel_traitsIf13__nv_bfloat16S2_S2_fjLj5120ELj1ELj1ELj4ELj16ENS_18Kernel_traits_baseILj5120EfS2_S2_S2_fjLj128EEEEELb0ELb1ELb0EEEvNS_9FwdParamsE,@function
        .size           _ZN10layer_norm31ln_parallel_residual_fwd_kernelINS_13Kernel_traitsIf13__nv_bfloat16S2_S2_fjLj5120ELj1ELj1ELj4ELj16ENS_18Kernel_traits_baseILj5120EfS2_S2_S2_fjLj128EEEEELb0ELb1ELb0EEEvNS_9FwdParamsE,(.L_x_33518 - _ZN10layer_norm31ln_parallel_residual_fwd_kernelINS_13Kernel_traitsIf13__nv_bfloat16S2_S2_fjLj5120ELj1ELj1ELj4ELj16ENS_18Kernel_traits_baseILj5120EfS2_S2_S2_fjLj128EEEEELb0ELb1ELb0EEEvNS_9FwdParamsE)
        .other          _ZN10layer_norm31ln_parallel_residual_fwd_kernelINS_13Kernel_traitsIf13__nv_bfloat16S2_S2_fjLj5120ELj1ELj1ELj4ELj16ENS_18Kernel_traits_baseILj5120EfS2_S2_S2_fjLj128EEEEELb0ELb1ELb0EEEvNS_9FwdParamsE,@"STO_CUDA_ENTRY STV_DEFAULT"
_ZN10layer_norm31ln_parallel_residual_fwd_kernelINS_13Kernel_traitsIf13__nv_bfloat16S2_S2_fjLj5120ELj1ELj1ELj4ELj16ENS_18Kernel_traits_baseILj5120EfS2_S2_S2_fjLj128EEEEELb0ELb1ELb0EEEvNS_9FwdParamsE:
.text._ZN10layer_norm31ln_parallel_residual_fwd_kernelINS_13Kernel_traitsIf13__nv_bfloat16S2_S2_fjLj5120ELj1ELj1ELj4ELj16ENS_18Kernel_traits_baseILj5120EfS2_S2_S2_fjLj128EEEEELb0ELb1ELb0EEEvNS_9FwdParamsE:
        /* <DEDUP_REMOVED lines=22> */
[----:B------:R-:W-:Y:S01]  /*0160*/  ULDC.64 UR6, c[0x0][0x2c8] ;  /* 0x0000b20000067ab9 */ /* 0x000fe20000000a00 */
[----:B------:R-:W-:Y:S02]  /*0170*/  CS2R R26, SRZ ;  /* 0x00000000001a7805 */ /* 0x000fe4000001ff00 */
[----:B------:R-:W-:Y:S02]  /*0180*/  ISETP.NE.U32.AND P0, PT, RZ, UR6, PT ;  /* 0x00000006ff007c0c */ /* 0x000fe4000bf05070 */
[----:B------:R-:W-:Y:S02]  /*0190*/  CS2R R24, SRZ ;  /* 0x0000000000187805 */ /* 0x000fe4000001ff00 */
[----:B------:R-:W-:Y:S02]  /*01a0*/  CS2R R30, SRZ ;  /* 0x00000000001e7805 */ /* 0x000fe4000001ff00 */
[----:B------:R-:W-:-:S02]  /*01b0*/  CS2R R28, SRZ ;  /* 0x00000000001c7805 */ /* 0x000fc4000001ff00 */
[----:B------:R-:W-:-:S13]  /*01c0*/  ISETP.NE.AND.EX P0, PT, RZ, UR7, PT, P0 ;  /* 0x00000007ff007c0c */ /* 0x000fda000bf05300 */
[----:B------:R-:W-:-:S04]  /*01d0*/  @P0 LEA R4, P1, R9, UR6, 0x5 ;  /* 0x0000000609040c11 */ /* 0x000fc8000f8228ff */
[C---:B------:R-:W-:Y:S01]  /*01e0*/  @P0 LEA.HI.X R5, R9.reuse, UR7, RZ, 0x5, P1 ;  /* 0x0000000709050c11 */ /* 0x040fe200088f2cff */
[----:B0-----:R-:W-:-:S04]  /*01f0*/  IMAD.WIDE.U32 R2, R9, 0x20, R2 ;  /* 0x0000002009027825 */ /* 0x001fc800078e0002 */
[----:B------:R0:W5:Y:S04]  /*0200*/  @P0 LDG.E.128 R24, desc[UR4][R4.64] ;  /* 0x0000000404180981 */ /* 0x000168000c1e1d00 */
[----:B------:R0:W5:Y:S04]  /*0210*/  LDG.E.128 R32, desc[UR4][R2.64] ;  /* 0x0000000402207981 */ /* 0x000168000c1e1d00 */
[----:B------:R0:W5:Y:S04]  /*0220*/  @P0 LDG.E.128 R28, desc[UR4][R4.64+0x10] ;  /* 0x00001004041c0981 */ /* 0x000168000c1e1d00 */
[----:B------:R0:W5:Y:S01]  /*0230*/  LDG.E.128 R36, desc[UR4][R2.64+0x10] ;  /* 0x0000100402247981 */ /* 0x000162000c1e1d00 */
[----:B------:R-:W-:-:S07]  /*0240*/  LOP3.LUT R9, R9, 0x80, RZ, 0xfc, !PT ;  /* 0x0000008009097812 */ /* 0x000fce00078efcff */
.L_x_7279:
[----:B------:R-:W-:Y:S05]  /*0250*/  BSYNC B0 ;  /* 0x0000000000007941 */ /* 0x000fea0003800000 */
.L_x_7278:
[----:B------:R-:W-:Y:S04]  /*0260*/  BSSY B0, `(.L_x_7280) ;  /* 0x0000012000007945 */ /* 0x000fe80003800000 */
[----:B------:R-:W-:Y:S05]  /*0270*/  @!P6 BRA `(.L_x_7281) ;  /* 0x000000000040e947 */ /* 0x000fea0003800000 */
[----:B0-----:R-:W0:Y:S01]  /*0280*/  LDC.64 R4, c[0x0][0x260] ;  /* 0x00009800ff047b82 */ /* 0x001e220000000a00 */
        /* <DEDUP_REMOVED lines=14> */
[----:B------:R-:W-:-:S07]  /*0370*/  VIADD R9, R9, 0x80 ;  /* 0x0000008009097836 */ /* 0x000fce0000000000 */
.L_x_7281:
[----:B------:R-:W-:Y:S05]  /*0380*/  BSYNC B0 ;  /* 0x0000000000007941 */ /* 0x000fea0003800000 */
.L_x_7280:
[----:B------:R-:W-:Y:S04]  /*0390*/  BSSY B0, `(.L_x_7282) ;  /* 0x0000012000007945 */ /* 0x000fe80003800000 */
[----:B------:R-:W-:Y:S05]  /*03a0*/  @!P5 BRA `(.L_x_7283) ;  /* 0x000000000040d947 */ /* 0x000fea0003800000 */
[----:B01----:R-:W0:Y:S01]  /*03b0*/  LDC.64 R4, c[0x0][0x260] ;  /* 0x00009800ff047b82 */ /* 0x003e220000000a00 */
        /* <DEDUP_REMOVED lines=14> */
[----:B------:R-:W-:-:S07]  /*04a0*/  IADD3 R9, R9, 0x80, RZ ;  /* 0x0000008009097810 */ /* 0x000fce0007ffe0ff */
.L_x_7283:
[----:B------:R-:W-:Y:S05]  /*04b0*/  BSYNC B0 ;  /* 0x0000000000007941 */ /* 0x000fea0003800000 */
.L_x_7282:
[----:B------:R-:W-:Y:S04]  /*04c0*/  BSSY B0, `(.L_x_7284) ;  /* 0x0000012000007945 */ /* 0x000fe80003800000 */
[----:B------:R-:W-:Y:S05]  /*04d0*/  @!P3 BRA `(.L_x_7285) ;  /* 0x000000000040b947 */ /* 0x000fea0003800000 */
[----:B012---:R-:W0:Y:S01]  /*04e0*/  LDC.64 R4, c[0x0][0x260] ;  /* 0x00009800ff047b82 */ /* 0x007e220000000a00 */
        /* <DEDUP_REMOVED lines=15> */
.L_x_7285:
[----:B------:R-:W-:Y:S05]  /*05e0*/  BSYNC B0 ;  /* 0x0000000000007941 */ /* 0x000fea0003800000 */
.L_x_7284:
[----:B------:R-:W-:Y:S04]  /*05f0*/  BSSY B0, `(.L_x_7286) ;  /* 0x0000011000007945 */ /* 0x000fe80003800000 */
[----:B------:R-:W-:Y:S05]  /*0600*/  @!P2 BRA `(.L_x_7287) ;  /* 0x00000000003ca947 */ /* 0x000fea0003800000 */
[----:B0123--:R-:W0:Y:S01]  /*0610*/  LDC.64 R2, c[0x0][0x260] ;  /* 0x00009800ff027b82 */ /* 0x00fe220000000a00 */
[----:B------:R-:W-:Y:S01]  /*0620*/  ULDC.64 UR6, c[0x0][0x2c8] ;  /* 0x0000b20000067ab9 */ /* 0x000fe20000000a00 */
[----:B------:R-:W-:Y:S02]  /*0630*/  CS2R R90, SRZ ;  /* 0x00000000005a7805 */ /* 0x000fe4000001ff00 */
[----:B------:R-:W-:Y:S02]  /*0640*/  ISETP.NE.U32.AND P0, PT, RZ, UR6, PT ;  /* 0x00000006ff007c0c */ /* 0x000fe4000bf05070 */
[----:B------:R-:W-:Y:S02]  /*0650*/  CS2R R88, SRZ ;  /* 0x0000000000587805 */ /* 0x000fe4000001ff00 */
[----:B------:R-:W-:Y:S02]  /*0660*/  CS2R R94, SRZ ;  /* 0x00000000005e7805 */ /* 0x000fe4000001ff00 */
[----:B------:R-:W-:-:S02]  /*0670*/  CS2R R92, SRZ ;  /* 0x00000000005c7805 */ /* 0x000fc4000001ff00 */
[----:B------:R-:W-:-:S13]  /*0680*/  ISETP.NE.AND.EX P0, PT, RZ, UR7, PT, P0 ;  /* 0x00000007ff007c0c */ /* 0x000fda000bf05300 */
[C---:B------:R-:W-:Y:S01]  /*0690*/  @P0 LEA R4, P1, R9.reuse, UR6, 0x5 ;  /* 0x0000000609040c11 */ /* 0x040fe2000f8228ff */
[----:B0-----:R-:W-:-:S03]  /*06a0*/  IMAD.WIDE.U32 R2, R9, 0x20, R2 ;  /* 0x0000002009027825 */ /* 0x001fc600078e0002 */
[----:B------:R-:W-:Y:S02]  /*06b0*/  @P0 LEA.HI.X R5, R9, UR7, RZ, 0x5, P1 ;  /* 0x0000000709050c11 */ /* 0x000fe400088f2cff */
[----:B------:R4:W5:Y:S04]  /*06c0*/  LDG.E.128 R96, desc[UR4][R2.64] ;  /* 0x0000000402607981 */ /* 0x000968000c1e1d00 */
[----:B------:R4:W5:Y:S04]  /*06d0*/  @P0 LDG.E.128 R88, desc[UR4][R4.64] ;  /* 0x0000000404580981 */ /* 0x000968000c1e1d00 */
[----:B------:R4:W5:Y:S04]  /*06e0*/  @P0 LDG.E.128 R92, desc[UR4][R4.64+0x10] ;  /* 0x00001004045c0981 */ /* 0x000968000c1e1d00 */
[----:B------:R4:W5:Y:S02]  /*06f0*/  LDG.E.128 R100, desc[UR4][R2.64+0x10] ;  /* 0x0000100402647981 */ /* 0x000964000c1e1d00 */
.L_x_7287:
[----:B------:R-:W-:Y:S05]  /*0700*/  BSYNC B0 ;  /* 0x0000000000007941 */ /* 0x000fea0003800000 */
.L_x_7286:
[----:B------:R-:W0:Y:S08]  /*0710*/  S2UR UR6, SR_CTAID.X ;  /* 0x00000000000679c3 */ /* 0x000e300000002500 */
[----:B01234-:R-:W0:Y:S01]  /*0720*/  LDC.64 R2, c[0x0][0x228] ;  /* 0x00008a00ff027b82 */ /* 0x01fe220000000a00 */
[----:B------:R-:W-:Y:S01]  /*0730*/  LEA.HI R4, R8, UR6, RZ, 0x19 ;  /* 0x0000000608047c11 */ /* 0x000fe2000f8fc8ff */
[----:B------:R-:W-:-:S03]  /*0740*/  ULDC UR6, c[0x0][0x214] ;  /* 0x0000850000067ab9 */ /* 0x000fc60000000800 */
[----:B------:R-:W-:Y:S01]  /*0750*/  ISETP.GE.AND P0, PT, R4, UR6, PT ;  /* 0x0000000604007c0c */ /* 0x000fe2000bf06270 */
[----:B------:R-:W-:Y:S02]  /*0760*/  ULDC.64 UR6, c[0x0][0x230] ;  /* 0x00008c0000067ab9 */ /* 0x000fe40000000a00 */
[----:B0-----:R-:W-:-:S04]  /*0770*/  LOP3.LUT P3, RZ, R2, UR6, RZ, 0xfc, !PT ;  /* 0x0000000602ff7c12 */ /* 0x001fc8000f86fcff */
[----:B------:R-:W-:-:S06]  /*0780*/  LOP3.LUT P3, RZ, R3, UR7, RZ, 0xfc, P3 ;  /* 0x0000000703ff7c12 */ /* 0x000fcc000986fcff */
[----:B------:R-:W-:Y:S07]  /*0790*/  @P0 EXIT ;  /* 0x000000000000094d */ /* 0x000fee0003800000 */
[----:B------:R-:W-:Y:S01]  /*07a0*/  SHF.R.S32.HI R0, RZ, 0x3, R0 ;  /* 0x00000003ff007819 */ /* 0x000fe20000011400 */
[----:B------:R-:W-:Y:S01]  /*07b0*/  HFMA2.MMA R146, -RZ, RZ, 0, 5.9604644775390625e-08 ;  /* 0x00000001ff927435 */ /* 0x000fe200000001ff */
[----:B------:R-:W-:Y:S01]  /*07c0*/  LOP3.LUT R3, R8, 0x60, RZ, 0xc0, !PT ;  /* 0x0000006008037812 */ /* 0x000fe200078ec0ff */
[----:B------:R-:W-:Y:S01]  /*07d0*/  ULDC.U8 UR6, c[0x0][0x2a0] ;  /* 0x0000a80000067ab9 */ /* 0x000fe20000000000 */
[----:B------:R-:W-:Y:S01]  /*07e0*/  LOP3.LUT R2, R0, 0x7f, RZ, 0xc0, !PT ;  /* 0x0000007f00027812 */ /* 0x000fe200078ec0ff */
[----:B------:R-:W-:Y:S01]  /*07f0*/  UISETP.NE.AND UP0, UPT, UR6, URZ, UPT ;  /* 0x0000003f0600728c */ /* 0x000fe2000bf05270 */
[----:B------:R-:W-:Y:S01]  /*0800*/  SHF.R.U32.HI R0, RZ, 0x2, R0 ;  /* 0x00000002ff007819 */ /* 0x000fe20000011600 */
[----:B------:R-:W-:Y:S01]  /*0810*/  ULDC UR7, c[0x0][0x218] ;  /* 0x0000860000077ab9 */ /* 0x000fe20000000800 */
[----:B------:R-:W-:Y:S01]  /*0820*/  VIADDMNMX R3, R2, -R3, RZ, !PT ;  /* 0x8000000302037246 */ /* 0x000fe200078001ff */
[----:B------:R-:W-:Y:S01]  /*0830*/  ULDC UR6, c[0x0][0x290] ;  /* 0x0000a40000067ab9 */ /* 0x000fe20000000800 */
[----:B------:R-:W-:Y:S01]  /*0840*/  LOP3.LUT R0, R0, 0x3fffffe0, RZ, 0xc0, !PT ;  /* 0x3fffffe000007812 */ /* 0x000fe200078ec0ff */
[----:B------:R-:W-:Y:S01]  /*0850*/  ULDC.64 UR10, c[0x0][0x228] ;  /* 0x00008a00000a7ab9 */ /* 0x000fe20000000a00 */
[----:B------:R-:W-:Y:S01]  /*0860*/  VIMNMX R3, R3, 0x20, PT ;  /* 0x0000002003037848 */ /* 0x000fe20003fe0100 */
[----:B------:R-:W-:Y:S01]  /*0870*/  ULDC.64 UR12, c[0x0][0x230] ;  /* 0x00008c00000c7ab9 */ /* 0x000fe20000000a00 */
[----:B------:R-:W-:Y:S01]  /*0880*/  SHF.L.U32 R5, R8, 0x5, RZ ;  /* 0x0000000508057819 */ /* 0x000fe200000006ff */
[----:B------:R-:W-:-:S02]  /*0890*/  ULDC.64 UR8, c[0x0][0x210] ;  /* 0x0000840000087ab9 */ /* 0x000fc40000000a00 */
[----:B------:R-:W-:Y:S01]  /*08a0*/  IMAD.IADD R3, R3, 0x1, R0 ;  /* 0x0000000103037824 */ /* 0x000fe200078e0200 */
[----:B------:R-:W-:-:S04]  /*08b0*/  LOP3.LUT R5, R5, 0x3e0, RZ, 0xc0, !PT ;  /* 0x000003e005057812 */ /* 0x000fc800078ec0ff */
[----:B------:R-:W-:Y:S02]  /*08c0*/  SHF.L.U32 R3, R3, 0x3, RZ ;  /* 0x0000000303037819 */ /* 0x000fe400000006ff */
[----:B------:R-:W-:Y:S02]  /*08d0*/  VIADDMNMX R2, R2, -R5, RZ, !PT ;  /* 0x8000000502027246 */ /* 0x000fe400078001ff */
[----:B------:R-:W-:Y:S02]  /*08e0*/  I2FP.F32.U32 R5, R3 ;  /* 0x0000000300057245 */ /* 0x000fe40000201000 */
[----:B------:R-:W-:-:S04]  /*08f0*/  VIMNMX R3, R2, 0x20, PT ;  /* 0x0000002002037848 */ /* 0x000fc80003fe0100 */
[----:B------:R-:W0:Y:S01]  /*0900*/  MUFU.RCP R5, R5 ;  /* 0x0000000500057308 */ /* 0x000e220000001000 */
[----:B------:R-:W-:-:S04]  /*0910*/  IMAD.IADD R3, R0, 0x1, R3 ;  /* 0x0000000100037824 */ /* 0x000fc800078e0203 */
[----:B------:R-:W-:-:S07]  /*0920*/  IMAD.SHL.U32 R3, R3, 0x8, RZ ;  /* 0x0000000803037824 */ /* 0x000fce00078e00ff */
.L_x_7469:
        /* <DEDUP_REMOVED lines=14> */
[----:B-1----:R-:W1:-:S12]  /*0a10*/  LDC.64 R18, c[0x0][0x220] ;  /* 0x00008800ff127b82 */ /* 0x002e580000000a00 */
[----:B------:R-:W-:-:S04]  /*0a20*/  @P0 LEA R14, P2, R145, UR12, 0x4 ;  /* 0x0000000c910e0c11 */ /* 0x000fc8000f8420ff */
[----:B------:R-:W-:-:S05]  /*0a30*/  @P0 LEA.HI.X R15, R145, UR13, RZ, 0x4, P2 ;  /* 0x0000000d910f0c11 */ /* 0x000fca00090f24ff */
[----:B------:R2:W5:Y:S01]  /*0a40*/  @P0 LDG.E.128 R20, desc[UR4][R14.64] ;  /* 0x000000040e140981 */ /* 0x000562000c1e1d00 */
[----:B-1----:R-:W-:-:S06]  /*0a50*/  IMAD.WIDE.U32 R112, R145, 0x10, R18 ;  /* 0x0000001091707825 */ /* 0x002fcc00078e0012 */
[----:B------:R-:W3:Y:S01]  /*0a60*/  LDG.E.128 R112, desc[UR4][R112.64] ;  /* 0x0000000470707981 */ /* 0x000ee2000c1e1d00 */
[----:B------:R-:W-:-:S04]  /*0a70*/  ISETP.NE.U32.AND P1, PT, RZ, UR10, PT ;  /* 0x0000000aff007c0c */ /* 0x000fc8000bf25070 */
[----:B------:R-:W-:Y:S01]  /*0a80*/  ISETP.NE.AND.EX P1, PT, RZ, UR11, PT, P1 ;  /* 0x0000000bff007c0c */ /* 0x000fe2000bf25310 */
[C---:B---3--:R-:W-:Y:S01]  /*0a90*/  IMAD.U32 R2, R112.reuse, 0x10000, RZ ;  /* 0x0001000070027824 */ /* 0x048fe200078e00ff */
[----:B------:R-:W-:-:S11]  /*0aa0*/  PRMT R121, R112, 0x7632, R121 ;  /* 0x0000763270797816 */ /* 0x000fd60000000079 */
[----:B--2---:R-:W-:Y:S05]  /*0ab0*/  @P1 BRA `(.L_x_7290) ;  /* 0x0000000000201947 */ /* 0x004fea0003800000 */
[----:B------:R-:W-:-:S04]  /*0ac0*/  ISETP.NE.U32.AND P2, PT, RZ, UR12, PT ;  /* 0x0000000cff007c0c */ /* 0x000fc8000bf45070 */
[----:B------:R-:W-:-:S13]  /*0ad0*/  ISETP.NE.AND.EX P2, PT, RZ, UR13, PT, P2 ;  /* 0x0000000dff007c0c */ /* 0x000fda000bf45320 */
[----:B------:R-:W-:Y:S05]  /*0ae0*/  @P2 BRA `(.L_x_7291) ;  /* 0x0000000000082947 */ /* 0x000fea0003800000 */
[----:B------:R-:W-:Y:S05]  /*0af0*/  @P3 BRA `(.L_x_7292) ;  /* 0x0000000000203947 */ /* 0x000fea0003800000 */
[----:B------:R-:W-:Y:S05]  /*0b00*/  BRA `(.L_x_7293) ;  /* 0x0000000000247947 */ /* 0x000fea0003800000 */
.L_x_7291:
[----:B-----5:R-:W-:-:S05]  /*0b10*/  SHF.L.U32 R15, R20, 0x10, RZ ;  /* 0x00000010140f7819 */ /* 0x020fca00000006ff */
[----:B------:R-:W-:Y:S01]  /*0b20*/  FADD.FTZ R2, R15, R2 ;  /* 0x000000020f027221 */ /* 0x000fe20000010000 */
[----:B------:R-:W-:Y:S06]  /*0b30*/  BRA `(.L_x_7292) ;  /* 0x0000000000107947 */ /* 0x000fec0003800000 */
.L_x_7290:
[----:B-----5:R-:W-:Y:S01]  /*0b40*/  IMAD.U32 R15, R104, 0x10000, RZ ;  /* 0x00010000680f7824 */ /* 0x020fe200078e00ff */
[----:B------:R-:W-:-:S03]  /*0b50*/  @P0 SHF.L.U32 R19, R20, 0x10, RZ ;  /* 0x0000001014130819 */ /* 0x000fc600000006ff */
[----:B------:R-:W-:-:S04]  /*0b60*/  FADD.FTZ R2, R15, R2 ;  /* 0x000000020f027221 */ /* 0x000fc80000010000 */
[----:B------:R-:W-:-:S07]  /*0b70*/  @P0 FADD.FTZ R2, R19, R2 ;  /* 0x0000000213020221 */ /* 0x000fce0000010000 */
.L_x_7292:
[----:B------:R-:W-:-:S04]  /*0b80*/  F2FP.BF16.F32.PACK_AB R14, RZ, R2 ;  /* 0x00000002ff0e723e */ /* 0x000fc800000010ff */
[----:B------:R-:W-:-:S07]  /*0b90*/  PRMT R108, R14, 0x7610, R108 ;  /* 0x000076100e6c7816 */ /* 0x000fce000000006c */
.L_x_7293:
[----:B------:R-:W-:Y:S01]  /*0ba0*/  IMAD.U32 R15, R121, 0x10000, RZ ;  /* 0x00010000790f7824 */ /* 0x000fe200078e00ff */
[----:B------:R-:W-:Y:S06]  /*0bb0*/  @P1 BRA `(.L_x_7294) ;  /* 0x0000000000241947 */ /* 0x000fec0003800000 */
[----:B------:R-:W-:-:S04]  /*0bc0*/  ISETP.NE.U32.AND P2, PT, RZ, UR12, PT ;  /* 0x0000000cff007c0c */ /* 0x000fc8000bf45070 */
[----:B------:R-:W-:-:S13]  /*0bd0*/  ISETP.NE.AND.EX P2, PT, RZ, UR13, PT, P2 ;  /* 0x0000000dff007c0c */ /* 0x000fda000bf45320 */
[----:B------:R-:W-:Y:S05]  /*0be0*/  @P2 BRA `(.L_x_7295) ;  /* 0x0000000000082947 */ /* 0x000fea0003800000 */
[----:B------:R-:W-:Y:S05]  /*0bf0*/  @P3 BRA `(.L_x_7296) ;  /* 0x00000000002c3947 */ /* 0x000fea0003800000 */
[----:B------:R-:W-:Y:S05]  /*0c00*/  BRA `(.L_x_7297) ;  /* 0x0000000000307947 */ /* 0x000fea0003800000 */
.L_x_7295:
[----:B-----5:R-:W-:-:S04]  /*0c10*/  PRMT R14, R20, 0x7632, R14 ;  /* 0x00007632140e7816 */ /* 0x020fc8000000000e */
[----:B------:R-:W-:-:S05]  /*0c20*/  SHF.L.U32 R14, R14, 0x10, RZ ;  /* 0x000000100e0e7819 */ /* 0x000fca00000006ff */
[----:B------:R-:W-:Y:S01]  /*0c30*/  FADD.FTZ R15, R14, R15 ;  /* 0x0000000f0e0f7221 */ /* 0x000fe20000010000 */
[----:B------:R-:W-:Y:S06]  /*0c40*/  BRA `(.L_x_7296) ;  /* 0x0000000000187947 */ /* 0x000fec0003800000 */
.L_x_7294:
[----:B-----5:R-:W-:Y:S02]  /*0c50*/  PRMT R14, R104, 0x7632, R14 ;  /* 0x00007632680e7816 */ /* 0x020fe4000000000e */
[----:B------:R-:W-:-:S03]  /*0c60*/  @P0 PRMT R18, R20, 0x7632, R18 ;  /* 0x0000763214120816 */ /* 0x000fc60000000012 */
[----:B------:R-:W-:Y:S01]  /*0c70*/  IMAD.U32 R14, R14, 0x10000, RZ ;  /* 0x000100000e0e7824 */ /* 0x000fe200078e00ff */
[----:B------:R-:W-:-:S03]  /*0c80*/  @P0 SHF.L.U32 R18, R18, 0x10, RZ ;  /* 0x0000001012120819 */ /* 0x000fc600000006ff */
[----:B------:R-:W-:-:S04]  /*0c90*/  FADD.FTZ R15, R14, R15 ;  /* 0x0000000f0e0f7221 */ /* 0x000fc80000010000 */
[----:B------:R-:W-:-:S07]  /*0ca0*/  @P0 FADD.FTZ R15, R18, R15 ;  /* 0x0000000f120f0221 */ /* 0x000fce0000010000 */
.L_x_7296:
[----:B------:R-:W-:-:S04]  /*0cb0*/  F2FP.BF16.F32.PACK_AB R14, RZ, R15 ;  /* 0x0000000fff0e723e */ /* 0x000fc800000010ff */
[----:B------:R-:W-:-:S07]  /*0cc0*/  PRMT R108, R108, 0x5410, R14 ;  /* 0x000054106c6c7816 */ /* 0x000fce000000000e */
.L_x_7297:
        /* <DEDUP_REMOVED lines=8> */
.L_x_7299:
[----:B-----5:R-:W-:-:S05]  /*0d50*/  SHF.L.U32 R19, R21, 0x10, RZ ;  /* 0x0000001015137819 */ /* 0x020fca00000006ff */
[----:B------:R-:W-:Y:S01]  /*0d60*/  FADD.FTZ R14, R19, R14 ;  /* 0x0000000e130e7221 */ /* 0x000fe20000010000 */
[----:B------:R-:W-:Y:S06]  /*0d70*/  BRA `(.L_x_7300) ;  /* 0x0000000000107947 */ /* 0x000fec0003800000 */
.L_x_7298:
[----:B-----5:R-:W-:Y:S01]  /*0d80*/  IMAD.U32 R19, R105, 0x10000, RZ ;  /* 0x0001000069137824 */ /* 0x020fe200078e00ff */
[----:B------:R-:W-:-:S03]  /*0d90*/  @P0 SHF.L.U32 R121, R21, 0x10, RZ ;  /* 0x0000001015790819 */ /* 0x000fc600000006ff */
[----:B------:R-:W-:-:S04]  /*0da0*/  FADD.FTZ R14, R19, R14 ;  /* 0x0000000e130e7221 */ /* 0x000fc80000010000 */
[----:B------:R-:W-:-:S07]  /*0db0*/  @P0 FADD.FTZ R14, R121, R14 ;  /* 0x0000000e790e0221 */ /* 0x000fce0000010000 */
.L_x_7300:
[----:B------:R-:W-:-:S04]  /*0dc0*/  F2FP.BF16.F32.PACK_AB R18, RZ, R14 ;  /* 0x0000000eff12723e */ /* 0x000fc800000010ff */
[----:B------:R-:W-:-:S07]  /*0dd0*/  PRMT R109, R18, 0x7610, R109 ;  /* 0x00007610126d7816 */ /* 0x000fce000000006d */
.L_x_7301:
[----:B------:R-:W-:Y:S01]  /*0de0*/  IMAD.U32 R121, R113, 0x10000, RZ ;  /* 0x0001000071797824 */ /* 0x000fe200078e00ff */
[----:B------:R-:W-:Y:S06]  /*0df0*/  @P1 BRA `(.L_x_7302) ;  /* 0x0000000000241947 */ /* 0x000fec0003800000 */
[----:B------:R-:W-:-:S04]  /*0e00*/  ISETP.NE.U32.AND P2, PT, RZ, UR12, PT ;  /* 0x0000000cff007c0c */ /* 0x000fc8000bf45070 */
[----:B------:R-:W-:-:S13]  /*0e10*/  ISETP.NE.AND.EX P2, PT, RZ, UR13, PT, P2 ;  /* 0x0000000dff007c0c */ /* 0x000fda000bf45320 */
[----:B------:R-:W-:Y:S05]  /*0e20*/  @P2 BRA `(.L_x_7303) ;  /* 0x0000000000082947 */ /* 0x000fea0003800000 */
[----:B------:R-:W-:Y:S05]  /*0e30*/  @P3 BRA `(.L_x_7304) ;  /* 0x00000000002c3947 */ /* 0x000fea0003800000 */
[----:B------:R-:W-:Y:S05]  /*0e40*/  BRA `(.L_x_7305) ;  /* 0x0000000000307947 */ /* 0x000fea0003800000 */
.L_x_7303:
[----:B-----5:R-:W-:-:S04]  /*0e50*/  PRMT R18, R21, 0x7632, R18 ;  /* 0x0000763215127816 */ /* 0x020fc80000000012 */
[----:B------:R-:W-:-:S05]  /*0e60*/  SHF.L.U32 R18, R18, 0x10, RZ ;  /* 0x0000001012127819 */ /* 0x000fca00000006ff */
[----:B------:R-:W-:Y:S01]  /*0e70*/  FADD.FTZ R121, R18, R121 ;  /* 0x0000007912797221 */ /* 0x000fe20000010000 */
[----:B------:R-:W-:Y:S06]  /*0e80*/  BRA `(.L_x_7304) ;  /* 0x0000000000187947 */ /* 0x000fec0003800000 */
.L_x_7302:
[----:B-----5:R-:W-:Y:S02]  /*0e90*/  PRMT R18, R105, 0x7632, R18 ;  /* 0x0000763269127816 */ /* 0x020fe40000000012 */
[----:B------:R-:W-:-:S03]  /*0ea0*/  @P0 PRMT R19, R21, 0x7632, R19 ;  /* 0x0000763215130816 */ /* 0x000fc60000000013 */
[----:B------:R-:W-:Y:S01]  /*0eb0*/  IMAD.U32 R18, R18, 0x10000, RZ ;  /* 0x0001000012127824 */ /* 0x000fe200078e00ff */
[----:B------:R-:W-:-:S03]  /*0ec0*/  @P0 SHF.L.U32 R112, R19, 0x10, RZ ;  /* 0x0000001013700819 */ /* 0x000fc600000006ff */
[----:B------:R-:W-:-:S04]  /*0ed0*/  FADD.FTZ R121, R18, R121 ;  /* 0x0000007912797221 */ /* 0x000fc80000010000 */
[----:B------:R-:W-:-:S07]  /*0ee0*/  @P0 FADD.FTZ R121, R112, R121 ;  /* 0x0000007970790221 */ /* 0x000fce0000010000 */
.L_x_7304:
[----:B------:R-:W-:-:S04]  /*0ef0*/  F2FP.BF16.F32.PACK_AB R18, RZ, R121 ;  /* 0x00000079ff12723e */ /* 0x000fc800000010ff */
[----:B------:R-:W-:-:S07]  /*0f00*/  PRMT R109, R109, 0x5410, R18 ;  /* 0x000054106d6d7816 */ /* 0x000fce0000000012 */
.L_x_7305:
        /* <DEDUP_REMOVED lines=8> */
.L_x_7307:
[----:B-----5:R-:W-:-:S05]  /*0f90*/  SHF.L.U32 R19, R22, 0x10, RZ ;  /* 0x0000001016137819 */ /* 0x020fca00000006ff */
[----:B------:R-:W-:Y:S01]  /*0fa0*/  FADD.FTZ R122, R19, R122 ;  /* 0x0000007a137a7221 */ /* 0x000fe20000010000 */
[----:B------:R-:W-:Y:S06]  /*0fb0*/  BRA `(.L_x_7308) ;  /* 0x0000000000107947 */ /* 0x000fec0003800000 */
.L_x_7306:
[----:B-----5:R-:W-:Y:S01]  /*0fc0*/  IMAD.U32 R19, R106, 0x10000, RZ ;  /* 0x000100006a137824 */ /* 0x020fe200078e00ff */
[----:B------:R-:W-:-:S03]  /*0fd0*/  @P0 SHF.L.U32 R113, R22, 0x10, RZ ;  /* 0x0000001016710819 */ /* 0x000fc600000006ff */
[----:B------:R-:W-:-:S04]  /*0fe0*/  FADD.FTZ R122, R19, R122 ;  /* 0x0000007a137a7221 */ /* 0x000fc80000010000 */
[----:B------:R-:W-:-:S07]  /*0ff0*/  @P0 FADD.FTZ R122, R113, R122 ;  /* 0x0000007a717a0221 */ /* 0x000fce0000010000 */
.L_x_7308:
[----:B------:R-:W-:-:S04]  /*1000*/  F2FP.BF16.F32.PACK_AB R18, RZ, R122 ;  /* 0x0000007aff12723e */ /* 0x000fc800000010ff */
[----:B------:R-:W-:-:S07]  /*1010*/  PRMT R110, R18, 0x7610, R110 ;  /* 0x00007610126e7816 */ /* 0x000fce000000006e */
.L_x_7309:
[----:B------:R-:W-:Y:S01]  /*1020*/  IMAD.U32 R130, R114, 0x10000, RZ ;  /* 0x0001000072827824 */ /* 0x000fe200078e00ff */
[----:B------:R-:W-:Y:S06]  /*1030*/  @P1 BRA `(.L_x_7310) ;  /* 0x0000000000241947 */ /* 0x000fec0003800000 */
[----:B------:R-:W-:-:S04]  /*1040*/  ISETP.NE.U32.AND P2, PT, RZ, UR12, PT ;  /* 0x0000000cff007c0c */ /* 0x000fc8000bf45070 */
[----:B------:R-:W-:-:S13]  /*1050*/  ISETP.NE.AND.EX P2, PT, RZ, UR13, PT, P2 ;  /* 0x0000000dff007c0c */ /* 0x000fda000bf45320 */
[----:B------:R-:W-:Y:S05]  /*1060*/  @P2 BRA `(.L_x_7311) ;  /* 0x0000000000082947 */ /* 0x000fea0003800000 */
[----:B------:R-:W-:Y:S05]  /*1070*/  @P3 BRA `(.L_x_7312) ;  /* 0x00000000002c3947 */ /* 0x000fea0003800000 */
[----:B------:R-:W-:Y:S05]  /*1080*/  BRA `(.L_x_7313) ;  /* 0x0000000000307947 */ /* 0x000fea0003800000 */
.L_x_7311:
[----:B-----5:R-:W-:-:S04]  /*1090*/  PRMT R18, R22, 0x7632, R18 ;  /* 0x0000763216127816 */ /* 0x020fc80000000012 */
[----:B------:R-:W-:-:S05]  /*10a0*/  SHF.L.U32 R19, R18, 0x10, RZ ;  /* 0x0000001012137819 */ /* 0x000fca00000006ff */
[----:B------:R-:W-:Y:S01]  /*10b0*/  FADD.FTZ R130, R19, R130 ;  /* 0x0000008213827221 */ /* 0x000fe20000010000 */
[----:B------:R-:W-:Y:S06]  /*10c0*/  BRA `(.L_x_7312) ;  /* 0x0000000000187947 */ /* 0x000fec0003800000 */
.L_x_7310:
[----:B-----5:R-:W-:Y:S02]  /*10d0*/  PRMT R18, R106, 0x7632, R18 ;  /* 0x000076326a127816 */ /* 0x020fe40000000012 */
[----:B------:R-:W-:Y:S02]  /*10e0*/  @P0 PRMT R112, R22, 0x7632, R112 ;  /* 0x0000763216700816 */ /* 0x000fe40000000070 */
[----:B------:R-:W-:-:S03]  /*10f0*/  SHF.L.U32 R19, R18, 0x10, RZ ;  /* 0x0000001012137819 */ /* 0x000fc600000006ff */
[----:B------:R-:W-:Y:S02]  /*1100*/  @P0 IMAD.U32 R113, R112, 0x10000, RZ ;  /* 0x0001000070710824 */ /* 0x000fe400078e00ff */
[----:B------:R-:W-:-:S04]  /*1110*/  FADD.FTZ R130, R19, R130 ;  /* 0x0000008213827221 */ /* 0x000fc80000010000 */
[----:B------:R-:W-:-:S07]  /*1120*/  @P0 FADD.FTZ R130, R113, R130 ;  /* 0x0000008271820221 */ /* 0x000fce0000010000 */
.L_x_7312:
[----:B------:R-:W-:-:S04]  /*1130*/  F2FP.BF16.F32.PACK_AB R18, RZ, R130 ;  /* 0x00000082ff12723e */ /* 0x000fc800000010ff */
[----:B------:R-:W-:-:S07]  /*1140*/  PRMT R110, R110, 0x5410, R18 ;  /* 0x000054106e6e7816 */ /* 0x000fce0000000012 */
.L_x_7313:
        /* <DEDUP_REMOVED lines=8> */
.L_x_7315:
[----:B-----5:R-:W-:-:S05]  /*11d0*/  SHF.L.U32 R18, R23, 0x10, RZ ;  /* 0x0000001017127819 */ /* 0x020fca00000006ff */
[----:B------:R-:W-:Y:S01]  /*11e0*/  FADD.FTZ R131, R18, R131 ;  /* 0x0000008312837221 */ /* 0x000fe20000010000 */
[----:B------:R-:W-:Y:S06]  /*11f0*/  BRA `(.L_x_7316) ;  /* 0x0000000000107947 */ /* 0x000fec0003800000 */
.L_x_7314:
[----:B-----5:R-:W-:Y:S01]  /*1200*/  IMAD.U32 R18, R107, 0x10000, RZ ;  /* 0x000100006b127824 */ /* 0x020fe200078e00ff */
[----:B------:R-:W-:-:S03]  /*1210*/  @P0 SHF.L.U32 R112, R23, 0x10, RZ ;  /* 0x0000001017700819 */ /* 0x000fc600000006ff */
[----:B------:R-:W-:-:S04]  /*1220*/  FADD.FTZ R131, R18, R131 ;  /* 0x0000008312837221 */ /* 0x000fc80000010000 */
[----:B------:R-:W-:-:S07]  /*1230*/  @P0 FADD.FTZ R131, R112, R131 ;  /* 0x0000008370830221 */ /* 0x000fce0000010000 */
.L_x_7316:
[----:B------:R-:W-:-:S04]  /*1240*/  F2FP.BF16.F32.PACK_AB R18, RZ, R131 ;  /* 0x00000083ff12723e */ /* 0x000fc800000010ff */
[----:B------:R-:W-:-:S07]  /*1250*/  PRMT R111, R18, 0x7610, R111 ;  /* 0x00007610126f7816 */ /* 0x000fce000000006f */
.L_x_7317:
[----:B------:R-:W-:Y:S01]  /*1260*/  SHF.L.U32 R140, R115, 0x10, RZ ;  /* 0x00000010738c7819 */ /* 0x000fe200000006ff */
[----:B------:R-:W-:Y:S06]  /*1270*/  @P1 BRA `(.L_x_7318) ;  /* 0x0000000000241947 */ /* 0x000fec0003800000 */
[----:B------:R-:W-:-:S04]  /*1280*/  ISETP.NE.U32.AND P0, PT, RZ, UR12, PT ;  /* 0x0000000cff007c0c */ /* 0x000fc8000bf05070 */
[----:B------:R-:W-:-:S13]  /*1290*/  ISETP.NE.AND.EX P0, PT, RZ, UR13, PT, P0 ;  /* 0x0000000dff007c0c */ /* 0x000fda000bf05300 */
[----:B------:R-:W-:Y:S05]  /*12a0*/  @P0 BRA `(.L_x_7319) ;  /* 0x0000000000080947 */ /* 0x000fea0003800000 */
[----:B------:R-:W-:Y:S05]  /*12b0*/  @P3 BRA `(.L_x_7320) ;  /* 0x00000000002c3947 */ /* 0x000fea0003800000 */
[----:B------:R-:W-:Y:S05]  /*12c0*/  BRA `(.L_x_7321) ;  /* 0x0000000000307947 */ /* 0x000fea0003800000 */
.L_x_7319:
[----:B-----5:R-:W-:-:S05]  /*12d0*/  PRMT R18, R23, 0x7632, R18 ;  /* 0x0000763217127816 */ /* 0x020fca0000000012 */
[----:B------:R-:W-:-:S04]  /*12e0*/  IMAD.U32 R19, R18, 0x10000, RZ ;  /* 0x0001000012137824 */ /* 0x000fc800078e00ff */
[----:B------:R-:W-:Y:S01]  /*12f0*/  FADD.FTZ R140, R19, R140 ;  /* 0x0000008c138c7221 */ /* 0x000fe20000010000 */
[----:B------:R-:W-:Y:S06]  /*1300*/  BRA `(.L_x_7320) ;  /* 0x0000000000187947 */ /* 0x000fec0003800000 */
.L_x_7318:
[----:B-----5:R-:W-:Y:S02]  /*1310*/  PRMT R18, R107, 0x7632, R18 ;  /* 0x000076326b127816 */ /* 0x020fe40000000012 */
[----:B------:R-:W-:Y:S02]  /*1320*/  @P0 PRMT R112, R23, 0x7632, R112 ;  /* 0x0000763217700816 */ /* 0x000fe40000000070 */
[----:B------:R-:W-:Y:S02]  /*1330*/  SHF.L.U32 R19, R18, 0x10, RZ ;  /* 0x0000001012137819 */ /* 0x000fe400000006ff */
[----:B------:R-:W-:-:S03]  /*1340*/  @P0 SHF.L.U32 R113, R112, 0x10, RZ ;  /* 0x0000001070710819 */ /* 0x000fc600000006ff */
[----:B------:R-:W-:-:S04]  /*1350*/  FADD.FTZ R140, R19, R140 ;  /* 0x0000008c138c7221 */ /* 0x000fc80000010000 */
[----:B------:R-:W-:-:S07]  /*1360*/  @P0 FADD.FTZ R140, R113, R140 ;  /* 0x0000008c718c0221 */ /* 0x000fce0000010000 */
.L_x_7320:
[----:B------:R-:W-:-:S04]  /*1370*/  F2FP.BF16.F32.PACK_AB R18, RZ, R140 ;  /* 0x0000008cff12723e */ /* 0x000fc800000010ff */
[----:B------:R-:W-:-:S07]  /*1380*/  PRMT R111, R111, 0x5410, R18 ;  /* 0x000054106f6f7816 */ /* 0x000fce0000000012 */
.L_x_7321:
[----:B------:R-:W1:Y:S01]  /*1390*/  @P3 LDC.64 R18, c[0x0][0x238] ;  /* 0x00008e00ff123b82 */ /* 0x000e620000000a00 */
[C---:B------:R-:W-:Y:S01]  /*13a0*/  VIADD R147, R145.reuse, 0x80 ;  /* 0x0000008091937836 */ /* 0x040fe20000000000 */
[----:B-1----:R-:W-:-:S04]  /*13b0*/  @P3 LEA R18, P0, R145, R18, 0x4 ;  /* 0x0000001291123211 */ /* 0x002fc800078020ff */
[----:B------:R-:W-:-:S05]  /*13c0*/  @P3 LEA.HI.X R19, R145, R19, RZ, 0x4, P0 ;  /* 0x0000001391133211 */ /* 0x000fca00000f24ff */
[----:B------:R1:W-:Y:S04]  /*13d0*/  @P3 STG.E.128 desc[UR4][R18.64], R108 ;  /* 0x0000006c12003986 */ /* 0x0003e8000c101d04 */
.L_x_7289:
[----:B------:R-:W-:Y:S05]  /*13e0*/  BSYNC B0 ;  /* 0x0000000000007941 */ /* 0x000fea0003800000 */
.L_x_7288:
[----:B------:R-:W-:Y:S01]  /*13f0*/  ISETP.GE.U32.AND P0, PT, R7, 0x100, PT ;  /* 0x000001000700780c */ /* 0x000fe20003f06070 */
[----:B------:R-:W-:-:S12]  /*1400*/  BSSY B0, `(.L_x_7322) ;  /* 0x00000a6000007945 */ /* 0x000fd80003800000 */
[----:B------:R-:W-:Y:S05]  /*1410*/  @!P0 BRA `(.L_x_7323) ;  /* 0x0000000800908947 */ /* 0x000fea0003800000 */
[----:B------:R-:W-:-:S04]  /*1420*/  ISETP.NE.U32.AND P1, PT, RZ, UR10, PT ;  /* 0x0000000aff007c0c */ /* 0x000fc8000bf25070 */
[----:B------:R-:W-:-:S13]  /*1430*/  ISETP.NE.AND.EX P1, PT, RZ, UR11, PT, P1 ;  /* 0x0000000bff007c0c */ /* 0x000fda000bf25310 */
[----:B-1----:R-:W-:-:S04]  /*1440*/  @P1 LEA R18, P0, R147, UR10, 0x4 ;  /* 0x0000000a93121c11 */ /* 0x002fc8000f8020ff */
[----:B------:R-:W-:Y:S02]  /*1450*/  @P1 LEA.HI.X R19, R147, UR11, RZ, 0x4, P0 ;  /* 0x0000000b93131c11 */ /* 0x000fe400080f24ff */
[----:B------:R-:W-:-:S03]  /*1460*/  ISETP.NE.U32.AND P0, PT, RZ, UR12, PT ;  /* 0x0000000cff007c0c */ /* 0x000fc6000bf05070 */
[----:B-----5:R1:W5:Y:S01]  /*1470*/  @P1 LDG.E.128 R104, desc[UR4][R18.64] ;  /* 0x0000000412681981 */ /* 0x020362000c1e1d00 */
[----:B------:R-:W-:Y:S01]  /*1480*/  ISETP.NE.AND.EX P0, PT, RZ, UR13, PT, P0 ;  /* 0x0000000dff007c0c */ /* 0x000fe2000bf05300 */
[----:B-1----:R-:W1:-:S12]  /*1490*/  LDC.64 R18, c[0x0][0x220] ;  /* 0x00008800ff127b82 */ /* 0x002e580000000a00 */
[----:B------:R-:W-:-:S04]  /*14a0*/  @P0 LEA R12, P2, R147, UR12, 0x4 ;  /* 0x0000000c930c0c11 */ /* 0x000fc8000f8420ff */
[----:B------:R-:W-:-:S05]  /*14b0*/  @P0 LEA.HI.X R13, R147, UR13, RZ, 0x4, P2 ;  /* 0x0000000d930d0c11 */ /* 0x000fca00090f24ff */
[----:B------:R2:W5:Y:S01]  /*14c0*/  @P0 LDG.E.128 R20, desc[UR4][R12.64] ;  /* 0x000000040c140981 */ /* 0x000562000c1e1d00 */
[----:B-1----:R-:W-:-:S05]  /*14d0*/  IMAD.WIDE.U32 R18, R147, 0x10, R18 ;  /* 0x0000001093127825 */ /* 0x002fca00078e0012 */
[----:B------:R-:W3:Y:S01]  /*14e0*/  LDG.E.128 R112, desc[UR4][R18.64] ;  /* 0x0000000412707981 */ /* 0x000ee2000c1e1d00 */
[----:B------:R-:W-:-:S04]  /*14f0*/  ISETP.NE.U32.AND P1, PT, RZ, UR10, PT ;  /* 0x0000000aff007c0c */ /* 0x000fc8000bf25070 */
[----:B------:R-:W-:Y:S02]  /*1500*/  ISETP.NE.AND.EX P1, PT, RZ, UR11, PT, P1 ;  /* 0x0000000bff007c0c */ /* 0x000fe4000bf25310 */
[C---:B---3--:R-:W-:Y:S02]  /*1510*/  SHF.L.U32 R0, R112.reuse, 0x10, RZ ;  /* 0x0000001070007819 */ /* 0x048fe400000006ff */
[----:B------:R-:W-:-:S09]  /*1520*/  PRMT R112, R112, 0x7632, R112 ;  /* 0x0000763270707816 */ /* 0x000fd20000000070 */
[----:B--2---:R-:W-:Y:S05]  /*1530*/  @P1 BRA `(.L_x_7324) ;  /* 0x0000000000201947 */ /* 0x004fea0003800000 */
[----:B------:R-:W-:-:S04]  /*1540*/  ISETP.NE.U32.AND P2, PT, RZ, UR12, PT ;  /* 0x0000000cff007c0c */ /* 0x000fc8000bf45070 */
[----:B------:R-:W-:-:S13]  /*1550*/  ISETP.NE.AND.EX P2, PT, RZ, UR13, PT, P2 ;  /* 0x0000000dff007c0c */ /* 0x000fda000bf45320 */
[----:B------:R-:W-:Y:S05]  /*1560*/  @P2 BRA `(.L_x_7325) ;  /* 0x0000000000082947 */ /* 0x000fea0003800000 */
[----:B------:R-:W-:Y:S05]  /*1570*/  @P3 BRA `(.L_x_7326) ;  /* 0x0000000000203947 */ /* 0x000fea0003800000 */
[----:B------:R-:W-:Y:S05]  /*1580*/  BRA `(.L_x_7327) ;  /* 0x0000000000247947 */ /* 0x000fea0003800000 */
.L_x_7325:
[----:B-----5:R-:W-:-:S05]  /*1590*/  SHF.L.U32 R13, R20, 0x10, RZ ;  /* 0x00000010140d7819 */ /* 0x020fca00000006ff */
[----:B------:R-:W-:Y:S01]  /*15a0*/  FADD.FTZ R0, R13, R0 ;  /* 0x000000000d007221 */ /* 0x000fe20000010000 */
[----:B------:R-:W-:Y:S06]  /*15b0*/  BRA `(.L_x_7326) ;  /* 0x0000000000107947 */ /* 0x000fec0003800000 */
.L_x_7324:
[----:B-----5:R-:W-:Y:S01]  /*15c0*/  IMAD.U32 R13, R104, 0x10000, RZ ;  /* 0x00010000680d7824 */ /* 0x020fe200078e00ff */
[----:B------:R-:W-:-:S03]  /*15d0*/  @P0 SHF.L.U32 R19, R20, 0x10, RZ ;  /* 0x0000001014130819 */ /* 0x000fc600000006ff */
[----:B------:R-:W-:-:S04]  /*15e0*/  FADD.FTZ R0, R13, R0 ;  /* 0x000000000d007221 */ /* 0x000fc80000010000 */
[----:B------:R-:W-:-:S07]  /*15f0*/  @P0 FADD.FTZ R0, R19, R0 ;  /* 0x0000000013000221 */ /* 0x000fce0000010000 */
.L_x_7326:
[----:B------:R-:W-:-:S04]  /*1600*/  F2FP.BF16.F32.PACK_AB R12, RZ, R0 ;  /* 0x00000000ff0c723e */ /* 0x000fc800000010ff */
[----:B------:R-:W-:-:S07]  /*1610*/  PRMT R108, R12, 0x7610, R108 ;  /* 0x000076100c6c7816 */ /* 0x000fce000000006c */
.L_x_7327:
[----:B------:R-:W-:Y:S01]  /*1620*/  SHF.L.U32 R13, R112, 0x10, RZ ;  /* 0x00000010700d7819 */ /* 0x000fe200000006ff */
[----:B------:R-:W-:Y:S06]  /*1630*/  @P1 BRA `(.L_x_7328) ;  /* 0x0000000000241947 */ /* 0x000fec0003800000 */
[----:B------:R-:W-:-:S04]  /*1640*/  ISETP.NE.U32.AND P2, PT, RZ, UR12, PT ;  /* 0x0000000cff007c0c */ /* 0x000fc8000bf45070 */
[----:B------:R-:W-:-:S13]  /*1650*/  ISETP.NE.AND.EX P2, PT, RZ, UR13, PT, P2 ;  /* 0x0000000dff007c0c */ /* 0x000fda000bf45320 */
[----:B------:R-:W-:Y:S05]  /*1660*/  @P2 BRA `(.L_x_7329) ;  /* 0x0000000000082947 */ /* 0x000fea0003800000 */
[----:B------:R-:W-:Y:S05]  /*1670*/  @P3 BRA `(.L_x_7330) ;  /* 0x00000000002c3947 */ /* 0x000fea0003800000 */
[----:B------:R-:W-:Y:S05]  /*1680*/  BRA `(.L_x_7331) ;  /* 0x0000000000307947 */ /* 0x000fea0003800000 */
.L_x_7329:
[----:B-----5:R-:W-:-:S05]  /*1690*/  PRMT R12, R20, 0x7632, R12 ;  /* 0x00007632140c7816 */ /* 0x020fca000000000c */
[----:B------:R-:W-:-:S04]  /*16a0*/  IMAD.U32 R12, R12, 0x10000, RZ ;  /* 0x000100000c0c7824 */ /* 0x000fc800078e00ff */
[----:B------:R-:W-:Y:S01]  /*16b0*/  FADD.FTZ R13, R12, R13 ;  /* 0x0000000d0c0d7221 */ /* 0x000fe20000010000 */
[----:B------:R-:W-:Y:S06]  /*16c0*/  BRA `(.L_x_7330) ;  /* 0x0000000000187947 */ /* 0x000fec0003800000 */
.L_x_7328:
[----:B-----5:R-:W-:Y:S02]  /*16d0*/  PRMT R12, R104, 0x7632, R12 ;  /* 0x00007632680c7816 */ /* 0x020fe4000000000c */
[----:B------:R-:W-:Y:S02]  /*16e0*/  @P0 PRMT R18, R20, 0x7632, R18 ;  /* 0x0000763214120816 */ /* 0x000fe40000000012 */
[----:B------:R-:W-:Y:S02]  /*16f0*/  SHF.L.U32 R12, R12, 0x10, RZ ;  /* 0x000000100c0c7819 */ /* 0x000fe400000006ff */
[----:B------:R-:W-:-:S03]  /*1700*/  @P0 SHF.L.U32 R18, R18, 0x10, RZ ;  /* 0x0000001012120819 */ /* 0x000fc600000006ff */
[----:B------:R-:W-:-:S04]  /*1710*/  FADD.FTZ R13, R12, R13 ;  /* 0x0000000d0c0d7221 */ /* 0x000fc80000010000 */
[----:B------:R-:W-:-:S07]  /*1720*/  @P0 FADD.FTZ R13, R18, R13 ;  /* 0x0000000d120d0221 */ /* 0x000fce0000010000 */
.L_x_7330:
[----:B------:R-:W-:-:S04]  /*1730*/  F2FP.BF16.F32.PACK_AB R12, RZ, R13 ;  /* 0x0000000dff0c723e */ /* 0x000fc800000010ff */
[----:B------:R-:W-:-:S07]  /*1740*/  PRMT R108, R108, 0x5410, R12 ;  /* 0x000054106c6c7816 */ /* 0x000fce000000000c */
.L_x_7331:
        /* <DEDUP_REMOVED lines=8> */
.L_x_7333:
[----:B-----5:R-:W-:-:S05]  /*17d0*/  SHF.L.U32 R19, R21, 0x10, RZ ;  /* 0x0000001015137819 */ /* 0x020fca00000006ff */
[----:B------:R-:W-:Y:S01]  /*17e0*/  FADD.FTZ R12, R19, R12 ;  /* 0x0000000c130c7221 */ /* 0x000fe20000010000 */
[----:B------:R-:W-:Y:S06]  /*17f0*/  BRA `(.L_x_7334) ;  /* 0x0000000000107947 */ /* 0x000fec0003800000 */
.L_x_7332:
[----:B-----5:R-:W-:Y:S01]  /*1800*/  SHF.L.U32 R19, R105, 0x10, RZ ;  /* 0x0000001069137819 */ /* 0x020fe200000006ff */
[----:B------:R-:W-:-:S04]  /*1810*/  @P0 IMAD.U32 R123, R21, 0x10000, RZ ;  /* 0x00010000157b0824 */ /* 0x000fc800078e00ff */
[----:B------:R-:W-:-:S04]  /*1820*/  FADD.FTZ R12, R19, R12 ;  /* 0x0000000c130c7221 */ /* 0x000fc80000010000 */
[----:B------:R-:W-:-:S07]  /*1830*/  @P0 FADD.FTZ R12, R123, R12 ;  /* 0x0000000c7b0c0221 */ /* 0x000fce0000010000 */
.L_x_7334:
[----:B------:R-:W-:-:S04]  /*1840*/  F2FP.BF16.F32.PACK_AB R18, RZ, R12 ;  /* 0x0000000cff12723e */ /* 0x000fc800000010ff */
[----:B------:R-:W-:-:S07]  /*1850*/  PRMT R109, R18, 0x7610, R109 ;  /* 0x00007610126d7816 */ /* 0x000fce000000006d */
.L_x_7335:
[----:B------:R-:W-:Y:S01]  /*1860*/  SHF.L.U32 R123, R113, 0x10, RZ ;  /* 0x00000010717b7819 */ /* 0x000fe200000006ff */
[----:B------:R-:W-:Y:S06]  /*1870*/  @P1 BRA `(.L_x_7336) ;  /* 0x0000000000241947 */ /* 0x000fec0003800000 */
[----:B------:R-:W-:-:S04]  /*1880*/  ISETP.NE.U32.AND P2, PT, RZ, UR12, PT ;  /* 0x0000000cff007c0c */ /* 0x000fc8000bf45070 */
[----:B------:R-:W-:-:S13]  /*1890*/  ISETP.NE.AND.EX P2, PT, RZ, UR13, PT, P2 ;  /* 0x0000000dff007c0c */ /* 0x000fda000bf45320 */
[----:B------:R-:W-:Y:S05]  /*18a0*/  @P2 BRA `(.L_x_7337) ;  /* 0x0000000000082947 */ /* 0x000fea0003800000 */
[----:B------:R-:W-:Y:S05]  /*18b0*/  @P3 BRA `(.L_x_7338) ;  /* 0x00000000002c3947 */ /* 0x000fea0003800000 */
[----:B------:R-:W-:Y:S05]  /*18c0*/  BRA `(.L_x_7339) ;  /* 0x0000000000307947 */ /* 0x000fea0003800000 */
.L_x_7337:
[----:B-----5:R-:W-:-:S04]  /*18d0*/  PRMT R18, R21, 0x7632, R18 ;  /* 0x0000763215127816 */ /* 0x020fc80000000012 */
[----:B------:R-:W-:-:S05]  /*18e0*/  SHF.L.U32 R18, R18, 0x10, RZ ;  /* 0x0000001012127819 */ /* 0x000fca00000006ff */
[----:B------:R-:W-:Y:S01]  /*18f0*/  FADD.FTZ R123, R18, R123 ;  /* 0x0000007b127b7221 */ /* 0x000fe20000010000 */
[----:B------:R-:W-:Y:S06]  /*1900*/  BRA `(.L_x_7338) ;  /* 0x0000000000187947 */ /* 0x000fec0003800000 */
.L_x_7336:
[----:B-----5:R-:W-:Y:S02]  /*1910*/  PRMT R18, R105, 0x7632, R18 ;  /* 0x0000763269127816 */ /* 0x020fe40000000012 */
[----:B------:R-:W-:-:S03]  /*1920*/  @P0 PRMT R19, R21, 0x7632, R19 ;  /* 0x0000763215130816 */ /* 0x000fc60000000013 */
[----:B------:R-:W-:Y:S01]  /*1930*/  IMAD.U32 R18, R18, 0x10000, RZ ;  /* 0x0001000012127824 */ /* 0x000fe200078e00ff */
[----:B------:R-:W-:-:S03]  /*1940*/  @P0 SHF.L.U32 R112, R19, 0x10, RZ ;  /* 0x0000001013700819 */ /* 0x000fc600000006ff */
[----:B------:R-:W-:-:S04]  /*1950*/  FADD.FTZ R123, R18, R123 ;  /* 0x0000007b127b7221 */ /* 0x000fc80000010000 */
[----:B------:R-:W-:-:S07]  /*1960*/  @P0 FADD.FTZ R123, R112, R123 ;  /* 0x0000007b707b0221 */ /* 0x000fce0000010000 */
.L_x_7338:
[----:B------:R-:W-:-:S04]  /*1970*/  F2FP.BF16.F32.PACK_AB R18, RZ, R123 ;  /* 0x0000007bff12723e */ /* 0x000fc800000010ff */
[----:B------:R-:W-:-:S07]  /*1980*/  PRMT R109, R109, 0x5410, R18 ;  /* 0x000054106d6d7816 */ /* 0x000fce0000000012 */
.L_x_7339:
        /* <DEDUP_REMOVED lines=8> */
.L_x_7341:
[----:B-----5:R-:W-:-:S04]  /*1a10*/  IMAD.U32 R19, R22, 0x10000, RZ ;  /* 0x0001000016137824 */ /* 0x020fc800078e00ff */
[----:B------:R-:W-:Y:S01]  /*1a20*/  FADD.FTZ R124, R19, R124 ;  /* 0x0000007c137c7221 */ /* 0x000fe20000010000 */
[----:B------:R-:W-:Y:S06]  /*1a30*/  BRA `(.L_x_7342) ;  /* 0x0000000000107947 */ /* 0x000fec0003800000 */
.L_x_7340:
[----:B-----5:R-:W-:Y:S02]  /*1a40*/  SHF.L.U32 R19, R106, 0x10, RZ ;  /* 0x000000106a137819 */ /* 0x020fe400000006ff */
[----:B------:R-:W-:-:S03]  /*1a50*/  @P0 SHF.L.U32 R113, R22, 0x10, RZ ;  /* 0x0000001016710819 */ /* 0x000fc600000006ff */
[----:B------:R-:W-:-:S04]  /*1a60*/  FADD.FTZ R124, R19, R124 ;  /* 0x0000007c137c7221 */ /* 0x000fc80000010000 */
[----:B------:R-:W-:-:S07]  /*1a70*/  @P0 FADD.FTZ R124, R113, R124 ;  /* 0x0000007c717c0221 */ /* 0x000fce0000010000 */
.L_x_7342:
[----:B------:R-:W-:-:S04]  /*1a80*/  F2FP.BF16.F32.PACK_AB R18, RZ, R124 ;  /* 0x0000007cff12723e */ /* 0x000fc800000010ff */
[----:B------:R-:W-:-:S07]  /*1a90*/  PRMT R110, R18, 0x7610, R110 ;  /* 0x00007610126e7816 */ /* 0x000fce000000006e */
.L_x_7343:
[----:B------:R-:W-:Y:S01]  /*1aa0*/  IMAD.U32 R132, R114, 0x10000, RZ ;  /* 0x0001000072847824 */ /* 0x000fe200078e00ff */
[----:B------:R-:W-:Y:S06]  /*1ab0*/  @P1 BRA `(.L_x_7344) ;  /* 0x0000000000241947 */ /* 0x000fec0003800000 */
[----:B------:R-:W-:-:S04]  /*1ac0*/  ISETP.NE.U32.AND P2, PT, RZ, UR12, PT ;  /* 0x0000000cff007c0c */ /* 0x000fc8000bf45070 */
[----:B------:R-:W-:-:S13]  /*1ad0*/  ISETP.NE.AND.EX P2, PT, RZ, UR13, PT, P2 ;  /* 0x0000000dff007c0c */ /* 0x000fda000bf45320 */
[----:B------:R-:W-:Y:S05]  /*1ae0*/  @P2 BRA `(.L_x_7345) ;  /* 0x0000000000082947 */ /* 0x000fea0003800000 */
[----:B------:R-:W-:Y:S05]  /*1af0*/  @P3 BRA `(.L_x_7346) ;  /* 0x00000000002c3947 */ /* 0x000fea0003800000 */
[----:B------:R-:W-:Y:S05]  /*1b00*/  BRA `(.L_x_7347) ;  /* 0x0000000000307947 */ /* 0x000fea0003800000 */
.L_x_7345:
[----:B-----5:R-:W-:-:S04]  /*1b10*/  PRMT R18, R22, 0x7632, R18 ;  /* 0x0000763216127816 */ /* 0x020fc80000000012 */
[----:B------:R-:W-:-:S05]  /*1b20*/  SHF.L.U32 R19, R18, 0x10, RZ ;  /* 0x0000001012137819 */ /* 0x000fca00000006ff */
[----:B------:R-:W-:Y:S01]  /*1b30*/  FADD.FTZ R132, R19, R132 ;  /* 0x0000008413847221 */ /* 0x000fe20000010000 */
[----:B------:R-:W-:Y:S06]  /*1b40*/  BRA `(.L_x_7346) ;  /* 0x0000000000187947 */ /* 0x000fec0003800000 */
.L_x_7344:
[----:B-----5:R-:W-:Y:S02]  /*1b50*/  PRMT R18, R106, 0x7632, R18 ;  /* 0x000076326a127816 */ /* 0x020fe40000000012 */
[----:B------:R-:W-:Y:S02]  /*1b60*/  @P0 PRMT R112, R22, 0x7632, R112 ;  /* 0x0000763216700816 */ /* 0x000fe40000000070 */
[----:B------:R-:W-:-:S03]  /*1b70*/  SHF.L.U32 R19, R18, 0x10, RZ ;  /* 0x0000001012137819 */ /* 0x000fc600000006ff */
[----:B------:R-:W-:Y:S02]  /*1b80*/  @P0 IMAD.U32 R113, R112, 0x10000, RZ ;  /* 0x0001000070710824 */ /* 0x000fe400078e00ff */
[----:B------:R-:W-:-:S04]  /*1b90*/  FADD.FTZ R132, R19, R132 ;  /* 0x0000008413847221 */ /* 0x000fc80000010000 */
[----:B------:R-:W-:-:S07]  /*1ba0*/  @P0 FADD.FTZ R132, R113, R132 ;  /* 0x0000008471840221 */ /* 0x000fce0000010000 */
.L_x_7346:
[----:B------:R-:W-:-:S04]  /*1bb0*/  F2FP.BF16.F32.PACK_AB R18, RZ, R132 ;  /* 0x00000084ff12723e */ /* 0x000fc800000010ff */
[----:B------:R-:W-:-:S07]  /*1bc0*/  PRMT R110, R110, 0x5410, R18 ;  /* 0x000054106e6e7816 */ /* 0x000fce0000000012 */
.L_x_7347:
        /* <DEDUP_REMOVED lines=8> */
.L_x_7349:
[----:B-----5:R-:W-:-:S05]  /*1c50*/  SHF.L.U32 R18, R23, 0x10, RZ ;  /* 0x0000001017127819 */ /* 0x020fca00000006ff */
[----:B------:R-:W-:Y:S01]  /*1c60*/  FADD.FTZ R133, R18, R133 ;  /* 0x0000008512857221 */ /* 0x000fe20000010000 */
[----:B------:R-:W-:Y:S06]  /*1c70*/  BRA `(.L_x_7350) ;  /* 0x0000000000107947 */ /* 0x000fec0003800000 */
.L_x_7348:
[----:B-----5:R-:W-:Y:S01]  /*1c80*/  IMAD.U32 R18, R107, 0x10000, RZ ;  /* 0x000100006b127824 */ /* 0x020fe200078e00ff */
[----:B------:R-:W-:-:S03]  /*1c90*/  @P0 SHF.L.U32 R112, R23, 0x10, RZ ;  /* 0x0000001017700819 */ /* 0x000fc600000006ff */
[----:B------:R-:W-:-:S04]  /*1ca0*/  FADD.FTZ R133, R18, R133 ;  /* 0x0000008512857221 */ /* 0x000fc80000010000 */
[----:B------:R-:W-:-:S07]  /*1cb0*/  @P0 FADD.FTZ R133, R112, R133 ;  /* 0x0000008570850221 */ /* 0x000fce0000010000 */
.L_x_7350:
[----:B------:R-:W-:-:S04]  /*1cc0*/  F2FP.BF16.F32.PACK_AB R18, RZ, R133 ;  /* 0x00000085ff12723e */ /* 0x000fc800000010ff */
[----:B------:R-:W-:-:S07]  /*1cd0*/  PRMT R111, R18, 0x7610, R111 ;  /* 0x00007610126f7816 */ /* 0x000fce000000006f */
.L_x_7351:
[----:B------:R-:W-:Y:S01]  /*1ce0*/  SHF.L.U32 R141, R115, 0x10, RZ ;  /* 0x00000010738d7819 */ /* 0x000fe200000006ff */
[----:B------:R-:W-:Y:S06]  /*1cf0*/  @P1 BRA `(.L_x_7352) ;  /* 0x0000000000241947 */ /* 0x000fec0003800000 */
[----:B------:R-:W-:-:S04]  /*1d00*/  ISETP.NE.U32.AND P0, PT, RZ, UR12, PT ;  /* 0x0000000cff007c0c */ /* 0x000fc8000bf05070 */
[----:B------:R-:W-:-:S13]  /*1d10*/  ISETP.NE.AND.EX P0, PT, RZ, UR13, PT, P0 ;  /* 0x0000000dff007c0c */ /* 0x000fda000bf05300 */
[----:B------:R-:W-:Y:S05]  /*1d20*/  @P0 BRA `(.L_x_7353) ;  /* 0x0000000000080947 */ /* 0x000fea0003800000 */
[----:B------:R-:W-:Y:S05]  /*1d30*/  @P3 BRA `(.L_x_7354) ;  /* 0x00000000002c3947 */ /* 0x000fea0003800000 */
[----:B------:R-:W-:Y:S05]  /*1d40*/  BRA `(.L_x_7355) ;  /* 0x0000000000307947 */ /* 0x000fea0003800000 */
.L_x_7353:
[----:B-----5:R-:W-:-:S05]  /*1d50*/  PRMT R18, R23, 0x7632, R18 ;  /* 0x0000763217127816 */ /* 0x020fca0000000012 */
[----:B------:R-:W-:-:S04]  /*1d60*/  IMAD.U32 R18, R18, 0x10000, RZ ;  /* 0x0001000012127824 */ /* 0x000fc800078e00ff */
[----:B------:R-:W-:Y:S01]  /*1d70*/  FADD.FTZ R141, R18, R141 ;  /* 0x0000008d128d7221 */ /* 0x000fe20000010000 */
[----:B------:R-:W-:Y:S06]  /*1d80*/  BRA `(.L_x_7354) ;  /* 0x0000000000187947 */ /* 0x000fec0003800000 */
.L_x_7352:
[----:B-----5:R-:W-:Y:S02]  /*1d90*/  PRMT R18, R107, 0x7632, R18 ;  /* 0x000076326b127816 */ /* 0x020fe40000000012 */
[----:B------:R-:W-:Y:S02]  /*1da0*/  @P0 PRMT R19, R23, 0x7632, R19 ;  /* 0x0000763217130816 */ /* 0x000fe40000000013 */
[----:B------:R-:W-:Y:S02]  /*1db0*/  SHF.L.U32 R18, R18, 0x10, RZ ;  /* 0x0000001012127819 */ /* 0x000fe400000006ff */
[----:B------:R-:W-:-:S03]  /*1dc0*/  @P0 SHF.L.U32 R112, R19, 0x10, RZ ;  /* 0x0000001013700819 */ /* 0x000fc600000006ff */
[----:B------:R-:W-:-:S04]  /*1dd0*/  FADD.FTZ R141, R18, R141 ;  /* 0x0000008d128d7221 */ /* 0x000fc80000010000 */
[----:B------:R-:W-:-:S07]  /*1de0*/  @P0 FADD.FTZ R141, R112, R141 ;  /* 0x0000008d708d0221 */ /* 0x000fce0000010000 */
.L_x_7354:
[----:B------:R-:W-:-:S04]  /*1df0*/  F2FP.BF16.F32.PACK_AB R18, RZ, R141 ;  /* 0x0000008dff12723e */ /* 0x000fc800000010ff */
[----:B------:R-:W-:-:S07]  /*1e00*/  PRMT R111, R111, 0x5410, R18 ;  /* 0x000054106f6f7816 */ /* 0x000fce0000000012 */
.L_x_7355:
[----:B------:R-:W1:Y:S02]  /*1e10*/  @P3 LDC.64 R18, c[0x0][0x238] ;  /* 0x00008e00ff123b82 */ /* 0x000e640000000a00 */
[----:B-1----:R-:W-:-:S04]  /*1e20*/  @P3 LEA R18, P0, R147, R18, 0x4 ;  /* 0x0000001293123211 */ /* 0x002fc800078020ff */
[C---:B------:R-:W-:Y:S01]  /*1e30*/  @P3 LEA.HI.X R19, R147.reuse, R19, RZ, 0x4, P0 ;  /* 0x0000001393133211 */ /* 0x040fe200000f24ff */
[----:B------:R-:W-:-:S04]  /*1e40*/  VIADD R147, R147, 0x80 ;  /* 0x0000008093937836 */ /* 0x000fc80000000000 */
[----:B------:R2:W-:Y:S04]  /*1e50*/  @P3 STG.E.128 desc[UR4][R18.64], R108 ;  /* 0x0000006c12003986 */ /* 0x0005e8000c101d04 */
.L_x_7323:
[----:B------:R-:W-:Y:S05]  /*1e60*/  BSYNC B0 ;  /* 0x0000000000007941 */ /* 0x000fea0003800000 */
.L_x_7322:
[----:B------:R-:W-:Y:S01]  /*1e70*/  ISETP.GE.U32.AND P0, PT, R7, 0x180, PT ;  /* 0x000001800700780c */ /* 0x000fe20003f06070 */
[----:B------:R-:W-:-:S12]  /*1e80*/  BSSY B0, `(.L_x_7356) ;  /* 0x00000a6000007945 */ /* 0x000fd80003800000 */
[----:B------:R-:W-:Y:S05]  /*1e90*/  @!P0 BRA `(.L_x_7357) ;  /* 0x0000000800908947 */ /* 0x000fea0003800000 */
[----:B------:R-:W-:-:S04]  /*1ea0*/  ISETP.NE.U32.AND P1, PT, RZ, UR10, PT ;  /* 0x0000000aff007c0c */ /* 0x000fc8000bf25070 */
[----:B------:R-:W-:-:S13]  /*1eb0*/  ISETP.NE.AND.EX P1, PT, RZ, UR11, PT, P1 ;  /* 0x0000000bff007c0c */ /* 0x000fda000bf25310 */
[----:B------:R-:W-:-:S04]  /*1ec0*/  @P1 LEA R16, P0, R147, UR10, 0x4 ;  /* 0x0000000a93101c11 */ /* 0x000fc8000f8020ff */
[----:B------:R-:W-:Y:S02]  /*1ed0*/  @P1 LEA.HI.X R17, R147, UR11, RZ, 0x4, P0 ;  /* 0x0000000b93111c11 */ /* 0x000fe400080f24ff */
[----:B------:R-:W-:-:S03]  /*1ee0*/  ISETP.NE.U32.AND P0, PT, RZ, UR12, PT ;  /* 0x0000000cff007c0c */ /* 0x000fc6000bf05070 */
[----:B-----5:R3:W5:Y:S01]  /*1ef0*/  @P1 LDG.E.128 R104, desc[UR4][R16.64] ;  /* 0x0000000410681981 */ /* 0x020762000c1e1d00 */
[----:B------:R-:W-:Y:S01]  /*1f00*/  ISETP.NE.AND.EX P0, PT, RZ, UR13, PT, P0 ;  /* 0x0000000dff007c0c */ /* 0x000fe2000bf05300 */
[----:B---3--:R-:W3:-:S12]  /*1f10*/  LDC.64 R16, c[0x0][0x220] ;  /* 0x00008800ff107b82 */ /* 0x008ed80000000a00 */
[----:B------:R-:W-:-:S04]  /*1f20*/  @P0 LEA R112, P2, R147, UR12, 0x4 ;  /* 0x0000000c93700c11 */ /* 0x000fc8000f8420ff */
[----:B------:R-:W-:-:S05]  /*1f30*/  @P0 LEA.HI.X R113, R147, UR13, RZ, 0x4, P2 ;  /* 0x0000000d93710c11 */ /* 0x000fca00090f24ff */
[----:B------:R4:W5:Y:S01]  /*1f40*/  @P0 LDG.E.128 R20, desc[UR4][R112.64] ;  /* 0x0000000470140981 */ /* 0x000962000c1e1d00 */
[----:B---3--:R-:W-:-:S06]  /*1f50*/  IMAD.WIDE.U32 R16, R147, 0x10, R16 ;  /* 0x0000001093107825 */ /* 0x008fcc00078e0010 */
[----:B-12---:R-:W2:Y:S01]  /*1f60*/  LDG.E.128 R16, desc[UR4][R16.64] ;  /* 0x0000000410107981 */ /* 0x006ea2000c1e1d00 */
[----:B------:R-:W-:-:S04]  /*1f70*/  ISETP.NE.U32.AND P1, PT, RZ, UR10, PT ;  /* 0x0000000aff007c0c */ /* 0x000fc8000bf25070 */
[----:B------:R-:W-:Y:S02]  /*1f80*/  ISETP.NE.AND.EX P1, PT, RZ, UR11, PT, P1 ;  /* 0x0000000bff007c0c */ /* 0x000fe4000bf25310 */
[C---:B--2---:R-:W-:Y:S02]  /*1f90*/  SHF.L.U32 R9, R16.reuse, 0x10, RZ ;  /* 0x0000001010097819 */ /* 0x044fe400000006ff */
[----:B------:R-:W-:-:S09]  /*1fa0*/  PRMT R114, R16, 0x7632, R114 ;  /* 0x0000763210727816 */ /* 0x000fd20000000072 */
[----:B----4-:R-:W-:Y:S05]  /*1fb0*/  @P1 BRA `(.L_x_7358) ;  /* 0x0000000000201947 */ /* 0x010fea0003800000 */
[----:B------:R-:W-:-:S04]  /*1fc0*/  ISETP.NE.U32.AND P2, PT, RZ, UR12, PT ;  /* 0x0000000cff007c0c */ /* 0x000fc8000bf45070 */
[----:B------:R-:W-:-:S13]  /*1fd0*/  ISETP.NE.AND.EX P2, PT, RZ, UR13, PT, P2 ;  /* 0x0000000dff007c0c */ /* 0x000fda000bf45320 */
[----:B------:R-:W-:Y:S05]  /*1fe0*/  @P2 BRA `(.L_x_7359) ;  /* 0x0000000000082947 */ /* 0x000fea0003800000 */
[----:B------:R-:W-:Y:S05]  /*1ff0*/  @P3 BRA `(.L_x_7360) ;  /* 0x0000000000203947 */ /* 0x000fea0003800000 */
[----:B------:R-:W-:Y:S05]  /*2000*/  BRA `(.L_x_7361) ;  /* 0x0000000000247947 */ /* 0x000fea0003800000 */
.L_x_7359:
[----:B-----5:R-:W-:-:S05]  /*2010*/  SHF.L.U32 R16, R20, 0x10, RZ ;  /* 0x0000001014107819 */ /* 0x020fca00000006ff */
[----:B------:R-:W-:Y:S01]  /*2020*/  FADD.FTZ R9, R16, R9 ;  /* 0x0000000910097221 */ /* 0x000fe20000010000 */
[----:B------:R-:W-:Y:S06]  /*2030*/  BRA `(.L_x_7360) ;  /* 0x0000000000107947 */ /* 0x000fec0003800000 */
.L_x_7358:
[----:B-----5:R-:W-:Y:S01]  /*2040*/  IMAD.U32 R16, R104, 0x10000, RZ ;  /* 0x0001000068107824 */ /* 0x020fe200078e00ff */
[----:B------:R-:W-:-:S03]  /*2050*/  @P0 SHF.L.U32 R112, R20, 0x10, RZ ;  /* 0x0000001014700819 */ /* 0x000fc600000006ff */
[----:B------:R-:W-:-:S04]  /*2060*/  FADD.FTZ R9, R16, R9 ;  /* 0x0000000910097221 */ /* 0x000fc80000010000 */
[----:B------:R-:W-:-:S07]  /*2070*/  @P0 FADD.FTZ R9, R112, R9 ;  /* 0x0000000970090221 */ /* 0x000fce0000010000 */
.L_x_7360:
[----:B------:R-:W-:-:S04]  /*2080*/  F2FP.BF16.F32.PACK_AB R16, RZ, R9 ;  /* 0x00000009ff10723e */ /* 0x000fc800000010ff */
[----:B------:R-:W-:-:S07]  /*2090*/  PRMT R108, R16, 0x7610, R108 ;  /* 0x00007610106c7816 */ /* 0x000fce000000006c */
.L_x_7361:
[----:B------:R-:W-:Y:S01]  /*20a0*/  SHF.L.U32 R16, R114, 0x10, RZ ;  /* 0x0000001072107819 */ /* 0x000fe200000006ff */
[----:B------:R-:W-:Y:S06]  /*20b0*/  @P1 BRA `(.L_x_7362) ;  /* 0x0000000000241947 */ /* 0x000fec0003800000 */
[----:B------:R-:W-:-:S04]  /*20c0*/  ISETP.NE.U32.AND P2, PT, RZ, UR12, PT ;  /* 0x0000000cff007c0c */ /* 0x000fc8000bf45070 */
[----:B------:R-:W-:-:S13]  /*20d0*/  ISETP.NE.AND.EX P2, PT, RZ, UR13, PT, P2 ;  /* 0x0000000dff007c0c */ /* 0x000fda000bf45320 */
[----:B------:R-:W-:Y:S05]  /*20e0*/  @P2 BRA `(.L_x_7363) ;  /* 0x0000000000082947 */ /* 0x000fea0003800000 */
[----:B------:R-:W-:Y:S05]  /*20f0*/  @P3 BRA `(.L_x_7364) ;  /* 0x00000000002c3947 */ /* 0x000fea0003800000 */
[----:B------:R-:W-:Y:S05]  /*2100*/  BRA `(.L_x_7365) ;  /* 0x0000000000307947 */ /* 0x000fea0003800000 */
.L_x_7363:
[----:B-----5:R-:W-:-:S05]  /*2110*/  PRMT R112, R20, 0x7632, R112 ;  /* 0x0000763214707816 */ /* 0x020fca0000000070 */
[----:B------:R-:W-:-:S04]  /*2120*/  IMAD.U32 R113, R112, 0x10000, RZ ;  /* 0x0001000070717824 */ /* 0x000fc800078e00ff */
[----:B------:R-:W-:Y:S01]  /*2130*/  FADD.FTZ R16, R113, R16 ;  /* 0x0000001071107221 */ /* 0x000fe20000010000 */
[----:B------:R-:W-:Y:S06]  /*2140*/  BRA `(.L_x_7364) ;  /* 0x0000000000187947 */ /* 0x000fec0003800000 */
.L_x_7362:
[----:B-----5:R-:W-:Y:S02]  /*2150*/  PRMT R112, R104, 0x7632, R112 ;  /* 0x0000763268707816 */ /* 0x020fe40000000070 */
[----:B------:R-:W-:Y:S02]  /*2160*/  @P0 PRMT R114, R20, 0x7632, R114 ;  /* 0x0000763214720816 */ /* 0x000fe40000000072 */
[----:B------:R-:W-:Y:S02]  /*2170*/  SHF.L.U32 R113, R112, 0x10, RZ ;  /* 0x0000001070717819 */ /* 0x000fe400000006ff */
[----:B------:R-:W-:-:S03]  /*2180*/  @P0 SHF.L.U32 R115, R114, 0x10, RZ ;  /* 0x0000001072730819 */ /* 0x000fc600000006ff */
[----:B------:R-:W-:-:S04]  /*2190*/  FADD.FTZ R16, R113, R16 ;  /* 0x0000001071107221 */ /* 0x000fc80000010000 */
[----:B------:R-:W-:-:S07]  /*21a0*/  @P0 FADD.FTZ R16, R115, R16 ;  /* 0x0000001073100221 */ /* 0x000fce0000010000 */
.L_x_7364:
[----:B------:R-:W-:-:S04]  /*21b0*/  F2FP.BF16.F32.PACK_AB R112, RZ, R16 ;  /* 0x00000010ff70723e */ /* 0x000fc800000010ff */
[----:B------:R-:W-:-:S07]  /*21c0*/  PRMT R108, R108, 0x5410, R112 ;  /* 0x000054106c6c7816 */ /* 0x000fce0000000070 */
.L_x_7365:
        /* <DEDUP_REMOVED lines=8> */
.L_x_7367:
[----:B-----5:R-:W-:-:S05]  /*2250*/  SHF.L.U32 R113, R21, 0x10, RZ ;  /* 0x0000001015717819 */ /* 0x020fca00000006ff */
[----:B------:R-:W-:Y:S01]  /*2260*/  FADD.FTZ R116, R113, R116 ;  /* 0x0000007471747221 */ /* 0x000fe20000010000 */
[----:B------:R-:W-:Y:S06]  /*2270*/  BRA `(.L_x_7368) ;  /* 0x0000000000107947 */ /* 0x000fec0003800000 */
.L_x_7366:
[----:B-----5:R-:W-:Y:S01]  /*2280*/  SHF.L.U32 R113, R105, 0x10, RZ ;  /* 0x0000001069717819 */ /* 0x020fe200000006ff */
[----:B------:R-:W-:-:S04]  /*2290*/  @P0 IMAD.U32 R115, R21, 0x10000, RZ ;  /* 0x0001000015730824 */ /* 0x000fc800078e00ff */
[----:B------:R-:W-:-:S04]  /*22a0*/  FADD.FTZ R116, R113, R116 ;  /* 0x0000007471747221 */ /* 0x000fc80000010000 */
[----:B------:R-:W-:-:S07]  /*22b0*/  @P0 FADD.FTZ R116, R115, R116 ;  /* 0x0000007473740221 */ /* 0x000fce0000010000 */
.L_x_7368:
[----:B------:R-:W-:-:S04]  /*22c0*/  F2FP.BF16.F32.PACK_AB R112, RZ, R116 ;  /* 0x00000074ff70723e */ /* 0x000fc800000010ff */
[----:B------:R-:W-:-:S07]  /*22d0*/  PRMT R109, R112, 0x7610, R109 ;  /* 0x00007610706d7816 */ /* 0x000fce000000006d */
.L_x_7369:
[----:B------:R-:W-:Y:S01]  /*22e0*/  SHF.L.U32 R17, R17, 0x10, RZ ;  /* 0x0000001011117819 */ /* 0x000fe200000006ff */
[----:B------:R-:W-:Y:S06]  /*22f0*/  @P1 BRA `(.L_x_7370) ;  /* 0x0000000000241947 */ /* 0x000fec0003800000 */
[----:B------:R-:W-:-:S04]  /*2300*/  ISETP.NE.U32.AND P2, PT, RZ, UR12, PT ;  /* 0x0000000cff007c0c */ /* 0x000fc8000bf45070 */
[----:B------:R-:W-:-:S13]  /*2310*/  ISETP.NE.AND.EX P2, PT, RZ, UR13, PT, P2 ;  /* 0x0000000dff007c0c */ /* 0x000fda000bf45320 */
[----:B------:R-:W-:Y:S05]  /*2320*/  @P2 BRA `(.L_x_7371) ;  /* 0x0000000000082947 */ /* 0x000fea0003800000 */
[----:B------:R-:W-:Y:S05]  /*2330*/  @P3 BRA `(.L_x_7372) ;  /* 0x00000000002c3947 */ /* 0x000fea0003800000 */
[----:B------:R-:W-:Y:S05]  /*2340*/  BRA `(.L_x_7373) ;  /* 0x0000000000307947 */ /* 0x000fea0003800000 */
.L_x_7371:
[----:B-----5:R-:W-:-:S04]  /*2350*/  PRMT R112, R21, 0x7632, R112 ;  /* 0x0000763215707816 */ /* 0x020fc80000000070 */
[----:B------:R-:W-:-:S05]  /*2360*/  SHF.L.U32 R112, R112, 0x10, RZ ;  /* 0x0000001070707819 */ /* 0x000fca00000006ff */
[----:B------:R-:W-:Y:S01]  /*2370*/  FADD.FTZ R17, R112, R17 ;  /* 0x0000001170117221 */ /* 0x000fe20000010000 */
[----:B------:R-:W-:Y:S06]  /*2380*/  BRA `(.L_x_7372) ;  /* 0x0000000000187947 */ /* 0x000fec0003800000 */
.L_x_7370:
[----:B-----5:R-:W-:Y:S02]  /*2390*/  PRMT R112, R105, 0x7632, R112 ;  /* 0x0000763269707816 */ /* 0x020fe40000000070 */
[----:B------:R-:W-:-:S03]  /*23a0*/  @P0 PRMT R113, R21, 0x7632, R113 ;  /* 0x0000763215710816 */ /* 0x000fc60000000071 */
[----:B------:R-:W-:Y:S01]  /*23b0*/  IMAD.U32 R112, R112, 0x10000, RZ ;  /* 0x0001000070707824 */ /* 0x000fe200078e00ff */
[----:B------:R-:W-:-:S03]  /*23c0*/  @P0 SHF.L.U32 R114, R113, 0x10, RZ ;  /* 0x0000001071720819 */ /* 0x000fc600000006ff */
[----:B------:R-:W-:-:S04]  /*23d0*/  FADD.FTZ R17, R112, R17 ;  /* 0x0000001170117221 */ /* 0x000fc80000010000 */
[----:B------:R-:W-:-:S07]  /*23e0*/  @P0 FADD.FTZ R17, R114, R17 ;  /* 0x0000001172110221 */ /* 0x000fce0000010000 */
.L_x_7372:
[----:B------:R-:W-:-:S04]  /*23f0*/  F2FP.BF16.F32.PACK_AB R112, RZ, R17 ;  /* 0x00000011ff70723e */ /* 0x000fc800000010ff */
[----:B------:R-:W-:-:S07]  /*2400*/  PRMT R109, R109, 0x5410, R112 ;  /* 0x000054106d6d7816 */ /* 0x000fce0000000070 */
.L_x_7373:
        /* <DEDUP_REMOVED lines=8> */
.L_x_7375:
[----:B-----5:R-:W-:-:S04]  /*2490*/  IMAD.U32 R112, R22, 0x10000, RZ ;  /* 0x0001000016707824 */ /* 0x020fc800078e00ff */
[----:B------:R-:W-:Y:S01]  /*24a0*/  FADD.FTZ R125, R112, R125 ;  /* 0x0000007d707d7221 */ /* 0x000fe20000010000 */
[----:B------:R-:W-:Y:S06]  /*24b0*/  BRA `(.L_x_7376) ;  /* 0x0000000000107947 */ /* 0x000fec0003800000 */
.L_x_7374:
[----:B-----5:R-:W-:Y:S02]  /*24c0*/  SHF.L.U32 R112, R106, 0x10, RZ ;  /* 0x000000106a707819 */ /* 0x020fe400000006ff */
[----:B------:R-:W-:-:S03]  /*24d0*/  @P0 SHF.L.U32 R114, R22, 0x10, RZ ;  /* 0x0000001016720819 */ /* 0x000fc600000006ff */
[----:B------:R-:W-:-:S04]  /*24e0*/  FADD.FTZ R125, R112, R125 ;  /* 0x0000007d707d7221 */ /* 0x000fc80000010000 */
[----:B------:R-:W-:-:S07]  /*24f0*/  @P0 FADD.FTZ R125, R114, R125 ;  /* 0x0000007d727d0221 */ /* 0x000fce0000010000 */
.L_x_7376:
[----:B------:R-:W-:-:S04]  /*2500*/  F2FP.BF16.F32.PACK_AB R112, RZ, R125 ;  /* 0x0000007dff70723e */ /* 0x000fc800000010ff */
[----:B------:R-:W-:-:S07]  /*2510*/  PRMT R110, R112, 0x7610, R110 ;  /* 0x00007610706e7816 */ /* 0x000fce000000006e */
.L_x_7377:
[----:B------:R-:W-:Y:S01]  /*2520*/  IMAD.U32 R134, R18, 0x10000, RZ ;  /* 0x0001000012867824 */ /* 0x000fe200078e00ff */
[----:B------:R-:W-:Y:S06]  /*2530*/  @P1 BRA `(.L_x_7378) ;  /* 0x0000000000241947 */ /* 0x000fec0003800000 */
[----:B------:R-:W-:-:S04]  /*2540*/  ISETP.NE.U32.AND P2, PT, RZ, UR12, PT ;  /* 0x0000000cff007c0c */ /* 0x000fc8000bf45070 */
[----:B------:R-:W-:-:S13]  /*2550*/  ISETP.NE.AND.EX P2, PT, RZ, UR13, PT, P2 ;  /* 0x0000000dff007c0c */ /* 0x000fda000bf45320 */
[----:B------:R-:W-:Y:S05]  /*2560*/  @P2 BRA `(.L_x_7379) ;  /* 0x0000000000082947 */ /* 0x000fea0003800000 */
[----:B------:R-:W-:Y:S05]  /*2570*/  @P3 BRA `(.L_x_7380) ;  /* 0x00000000002c3947 */ /* 0x000fea0003800000 */
[----:B------:R-:W-:Y:S05]  /*2580*/  BRA `(.L_x_7381) ;  /* 0x0000000000307947 */ /* 0x000fea0003800000 */
.L_x_7379:
[----:B-----5:R-:W-:-:S04]  /*2590*/  PRMT R18, R22, 0x7632, R18 ;  /* 0x0000763216127816 */ /* 0x020fc80000000012 */
[----:B------:R-:W-:-:S05]  /*25a0*/  SHF.L.U32 R113, R18, 0x10, RZ ;  /* 0x0000001012717819 */ /* 0x000fca00000006ff */
[----:B------:R-:W-:Y:S01]  /*25b0*/  FADD.FTZ R134, R113, R134 ;  /* 0x0000008671867221 */ /* 0x000fe20000010000 */
[----:B------:R-:W-:Y:S06]  /*25c0*/  BRA `(.L_x_7380) ;  /* 0x0000000000187947 */ /* 0x000fec0003800000 */
.L_x_7378:
[----:B-----5:R-:W-:Y:S02]  /*25d0*/  PRMT R18, R106, 0x7632, R18 ;  /* 0x000076326a127816 */ /* 0x020fe40000000012 */
[----:B------:R-:W-:Y:S02]  /*25e0*/  @P0 PRMT R112, R22, 0x7632, R112 ;  /* 0x0000763216700816 */ /* 0x000fe40000000070 */
[----:B------:R-:W-:-:S03]  /*25f0*/  SHF.L.U32 R113, R18, 0x10, RZ ;  /* 0x0000001012717819 */ /* 0x000fc600000006ff */
[----:B------:R-:W-:Y:S02]  /*2600*/  @P0 IMAD.U32 R115, R112, 0x10000, RZ ;  /* 0x0001000070730824 */ /* 0x000fe400078e00ff */
[----:B------:R-:W-:-:S04]  /*2610*/  FADD.FTZ R134, R113, R134 ;  /* 0x0000008671867221 */ /* 0x000fc80000010000 */
[----:B------:R-:W-:-:S07]  /*2620*/  @P0 FADD.FTZ R134, R115, R134 ;  /* 0x0000008673860221 */ /* 0x000fce0000010000 */
.L_x_7380:
[----:B------:R-:W-:-:S04]  /*2630*/  F2FP.BF16.F32.PACK_AB R18, RZ, R134 ;  /* 0x00000086ff12723e */ /* 0x000fc800000010ff */
[----:B------:R-:W-:-:S07]  /*2640*/  PRMT R110, R110, 0x5410, R18 ;  /* 0x000054106e6e7816 */ /* 0x000fce0000000012 */
.L_x_7381:
        /* <DEDUP_REMOVED lines=8> */
.L_x_7383:
[----:B-----5:R-:W-:-:S05]  /*26d0*/  SHF.L.U32 R18, R23, 0x10, RZ ;  /* 0x0000001017127819 */ /* 0x020fca00000006ff */
[----:B------:R-:W-:Y:S01]  /*26e0*/  FADD.FTZ R135, R18, R135 ;  /* 0x0000008712877221 */ /* 0x000fe20000010000 */
[----:B------:R-:W-:Y:S06]  /*26f0*/  BRA `(.L_x_7384) ;  /* 0x0000000000107947 */ /* 0x000fec0003800000 */
.L_x_7382:
[----:B-----5:R-:W-:Y:S01]  /*2700*/  IMAD.U32 R18, R107, 0x10000, RZ ;  /* 0x000100006b127824 */ /* 0x020fe200078e00ff */
[----:B------:R-:W-:-:S03]  /*2710*/  @P0 SHF.L.U32 R112, R23, 0x10, RZ ;  /* 0x0000001017700819 */ /* 0x000fc600000006ff */
[----:B------:R-:W-:-:S04]  /*2720*/  FADD.FTZ R135, R18, R135 ;  /* 0x0000008712877221 */ /* 0x000fc80000010000 */
[----:B------:R-:W-:-:S07]  /*2730*/  @P0 FADD.FTZ R135, R112, R135 ;  /* 0x0000008770870221 */ /* 0x000fce0000010000 */
.L_x_7384:
[----:B------:R-:W-:-:S04]  /*2740*/  F2FP.BF16.F32.PACK_AB R18, RZ, R135 ;  /* 0x00000087ff12723e */ /* 0x000fc800000010ff */
[----:B------:R-:W-:-:S07]  /*2750*/  PRMT R111, R18, 0x7610, R111 ;  /* 0x00007610126f7816 */ /* 0x000fce000000006f */
.L_x_7385:
[----:B------:R-:W-:Y:S01]  /*2760*/  SHF.L.U32 R142, R19, 0x10, RZ ;  /* 0x00000010138e7819 */ /* 0x000fe200000006ff */
[----:B------:R-:W-:Y:S06]  /*2770*/  @P1 BRA `(.L_x_7386) ;  /* 0x0000000000241947 */ /* 0x000fec0003800000 */
[----:B------:R-:W-:-:S04]  /*2780*/  ISETP.NE.U32.AND P0, PT, RZ, UR12, PT ;  /* 0x0000000cff007c0c */ /* 0x000fc8000bf05070 */
[----:B------:R-:W-:-:S13]  /*2790*/  ISETP.NE.AND.EX P0, PT, RZ, UR13, PT, P0 ;  /* 0x0000000dff007c0c */ /* 0x000fda000bf05300 */
[----:B------:R-:W-:Y:S05]  /*27a0*/  @P0 BRA `(.L_x_7387) ;  /* 0x0000000000080947 */ /* 0x000fea0003800000 */
[----:B------:R-:W-:Y:S05]  /*27b0*/  @P3 BRA `(.L_x_7388) ;  /* 0x00000000002c3947 */ /* 0x000fea0003800000 */
[----:B------:R-:W-:Y:S05]  /*27c0*/  BRA `(.L_x_7389) ;  /* 0x0000000000307947 */ /* 0x000fea0003800000 */
.L_x_7387:
[----:B-----5:R-:W-:-:S05]  /*27d0*/  PRMT R18, R23, 0x7632, R18 ;  /* 0x0000763217127816 */ /* 0x020fca0000000012 */
[----:B------:R-:W-:-:S04]  /*27e0*/  IMAD.U32 R19, R18, 0x10000, RZ ;  /* 0x0001000012137824 */ /* 0x000fc800078e00ff */
[----:B------:R-:W-:Y:S01]  /*27f0*/  FADD.FTZ R142, R19, R142 ;  /* 0x0000008e138e7221 */ /* 0x000fe20000010000 */
[----:B------:R-:W-:Y:S06]  /*2800*/  BRA `(.L_x_7388) ;  /* 0x0000000000187947 */ /* 0x000fec0003800000 */
.L_x_7386:
[----:B-----5:R-:W-:Y:S02]  /*2810*/  PRMT R18, R107, 0x7632, R18 ;  /* 0x000076326b127816 */ /* 0x020fe40000000012 */
[----:B------:R-:W-:Y:S02]  /*2820*/  @P0 PRMT R112, R23, 0x7632, R112 ;  /* 0x0000763217700816 */ /* 0x000fe40000000070 */
[----:B------:R-:W-:Y:S02]  /*2830*/  SHF.L.U32 R19, R18, 0x10, RZ ;  /* 0x0000001012137819 */ /* 0x000fe400000006ff */
[----:B------:R-:W-:-:S03]  /*2840*/  @P0 SHF.L.U32 R113, R112, 0x10, RZ ;  /* 0x0000001070710819 */ /* 0x000fc600000006ff */
[----:B------:R-:W-:-:S04]  /*2850*/  FADD.FTZ R142, R19, R142 ;  /* 0x0000008e138e7221 */ /* 0x000fc80000010000 */
[----:B------:R-:W-:-:S07]  /*2860*/  @P0 FADD.FTZ R142, R113, R142 ;  /* 0x0000008e718e0221 */ /* 0x000fce0000010000 */
.L_x_7388:
[----:B------:R-:W-:-:S04]  /*2870*/  F2FP.BF16.F32.PACK_AB R18, RZ, R142 ;  /* 0x0000008eff12723e */ /* 0x000fc800000010ff */
[----:B------:R-:W-:-:S07]  /*2880*/  PRMT R111, R111, 0x5410, R18 ;  /* 0x000054106f6f7816 */ /* 0x000fce0000000012 */
.L_x_7389:
[----:B------:R-:W1:Y:S02]  /*2890*/  @P3 LDC.64 R18, c[0x0][0x238] ;  /* 0x00008e00ff123b82 */ /* 0x000e640000000a00 */
[----:B-1----:R-:W-:-:S04]  /*28a0*/  @P3 LEA R18, P0, R147, R18, 0x4 ;  /* 0x0000001293123211 */ /* 0x002fc800078020ff */
[C---:B------:R-:W-:Y:S01]  /*28b0*/  @P3 LEA.HI.X R19, R147.reuse, R19, RZ, 0x4, P0 ;  /* 0x0000001393133211 */ /* 0x040fe200000f24ff */
[----:B------:R-:W-:-:S04]  /*28c0*/  VIADD R147, R147, 0x80 ;  /* 0x0000008093937836 */ /* 0x000fc80000000000 */
[----:B------:R3:W-:Y:S04]  /*28d0*/  @P3 STG.E.128 desc[UR4][R18.64], R108 ;  /* 0x0000006c12003986 */ /* 0x0007e8000c101d04 */
.L_x_7357:
[----:B------:R-:W-:Y:S05]  /*28e0*/  BSYNC B0 ;  /* 0x0000000000007941 */ /* 0x000fea0003800000 */
.L_x_7356:
        /* <DEDUP_REMOVED lines=10> */
[----:B----4-:R-:W4:-:S12]  /*2990*/  LDC.64 R112, c[0x0][0x220] ;  /* 0x00008800ff707b82 */ /* 0x010f180000000a00 */
[----:B-123--:R-:W-:-:S04]  /*29a0*/  @P0 LEA R18, P2, R147, UR12, 0x4 ;  /* 0x0000000c93120c11 */ /* 0x00efc8000f8420ff */
[----:B------:R-:W-:-:S05]  /*29b0*/  @P0 LEA.HI.X R19, R147, UR13, RZ, 0x4, P2 ;  /* 0x0000000d93130c11 */ /* 0x000fca00090f24ff */
[----:B------:R1:W5:Y:S01]  /*29c0*/  @P0 LDG.E.128 R20, desc[UR4][R18.64] ;  /* 0x0000000412140981 */ /* 0x000362000c1e1d00 */
[----:B----4-:R-:W-:-:S06]  /*29d0*/  IMAD.WIDE.U32 R112, R147, 0x10, R112 ;  /* 0x0000001093707825 */ /* 0x010fcc00078e0070 */
        /* <DEDUP_REMOVED lines=11> */
.L_x_7393:
[----:B-----5:R-:W-:-:S05]  /*2a90*/  SHF.L.U32 R19, R20, 0x10, RZ ;  /* 0x0000001014137819 */ /* 0x020fca00000006ff */
[----:B------:R-:W-:Y:S01]  /*2aa0*/  FADD.FTZ R10, R19, R10 ;  /* 0x0000000a130a7221 */ /* 0x000fe20000010000 */
[----:B------:R-:W-:Y:S06]  /*2ab0*/  BRA `(.L_x_7394) ;  /* 0x0000000000107947 */ /* 0x000fec0003800000 */
.L_x_7392:
[----:B-----5:R-:W-:Y:S01]  /*2ac0*/  IMAD.U32 R19, R104, 0x10000, RZ ;  /* 0x0001000068137824 */ /* 0x020fe200078e00ff */
[----:B------:R-:W-:-:S03]  /*2ad0*/  @P0 SHF.L.U32 R127, R20, 0x10, RZ ;  /* 0x00000010147f0819 */ /* 0x000fc600000006ff */
[----:B------:R-:W-:-:S04]  /*2ae0*/  FADD.FTZ R10, R19, R10 ;  /* 0x0000000a130a7221 */ /* 0x000fc80000010000 */
[----:B------:R-:W-:-:S07]  /*2af0*/  @P0 FADD.FTZ R10, R127, R10 ;  /* 0x0000000a7f0a0221 */ /* 0x000fce0000010000 */
.L_x_7394:
[----:B------:R-:W-:-:S04]  /*2b00*/  F2FP.BF16.F32.PACK_AB R18, RZ, R10 ;  /* 0x0000000aff12723e */ /* 0x000fc800000010ff */
[----:B------:R-:W-:-:S07]  /*2b10*/  PRMT R108, R18, 0x7610, R108 ;  /* 0x00007610126c7816 */ /* 0x000fce000000006c */
.L_x_7395:
[----:B------:R-:W-:Y:S01]  /*2b20*/  SHF.L.U32 R117, R117, 0x10, RZ ;  /* 0x0000001075757819 */ /* 0x000fe200000006ff */
[----:B------:R-:W-:Y:S06]  /*2b30*/  @P1 BRA `(.L_x_7396) ;  /* 0x0000000000241947 */ /* 0x000fec0003800000 */
[----:B------:R-:W-:-:S04]  /*2b40*/  ISETP.NE.U32.AND P2, PT, RZ, UR12, PT ;  /* 0x0000000cff007c0c */ /* 0x000fc8000bf45070 */
[----:B------:R-:W-:-:S13]  /*2b50*/  ISETP.NE.AND.EX P2, PT, RZ, UR13, PT, P2 ;  /* 0x0000000dff007c0c */ /* 0x000fda000bf45320 */
[----:B------:R-:W-:Y:S05]  /*2b60*/  @P2 BRA `(.L_x_7397) ;  /* 0x0000000000082947 */ /* 0x000fea0003800000 */
[----:B------:R-:W-:Y:S05]  /*2b70*/  @P3 BRA `(.L_x_7398) ;  /* 0x00000000002c3947 */ /* 0x000fea0003800000 */
[----:B------:R-:W-:Y:S05]  /*2b80*/  BRA `(.L_x_7399) ;  /* 0x0000000000307947 */ /* 0x000fea0003800000 */
.L_x_7397:
[----:B-----5:R-:W-:-:S05]  /*2b90*/  PRMT R18, R20, 0x7632, R18 ;  /* 0x0000763214127816 */ /* 0x020fca0000000012 */
[----:B------:R-:W-:-:S04]  /*2ba0*/  IMAD.U32 R18, R18, 0x10000, RZ ;  /* 0x0001000012127824 */ /* 0x000fc800078e00ff */
[----:B------:R-:W-:Y:S01]  /*2bb0*/  FADD.FTZ R117, R18, R117 ;  /* 0x0000007512757221 */ /* 0x000fe20000010000 */
[----:B------:R-:W-:Y:S06]  /*2bc0*/  BRA `(.L_x_7398) ;  /* 0x0000000000187947 */ /* 0x000fec0003800000 */
.L_x_7396:
[----:B-----5:R-:W-:Y:S02]  /*2bd0*/  PRMT R18, R104, 0x7632, R18 ;  /* 0x0000763268127816 */ /* 0x020fe40000000012 */
[----:B------:R-:W-:Y:S02]  /*2be0*/  @P0 PRMT R19, R20, 0x7632, R19 ;  /* 0x0000763214130816 */ /* 0x000fe40000000013 */
[----:B------:R-:W-:Y:S02]  /*2bf0*/  SHF.L.U32 R18, R18, 0x10, RZ ;  /* 0x0000001012127819 */ /* 0x000fe400000006ff */
[----:B------:R-:W-:-:S03]  /*2c00*/  @P0 SHF.L.U32 R112, R19, 0x10, RZ ;  /* 0x0000001013700819 */ /* 0x000fc600000006ff */
[----:B------:R-:W-:-:S04]  /*2c10*/  FADD.FTZ R117, R18, R117 ;  /* 0x0000007512757221 */ /* 0x000fc80000010000 */
[----:B------:R-:W-:-:S07]  /*2c20*/  @P0 FADD.FTZ R117, R112, R117 ;  /* 0x0000007570750221 */ /* 0x000fce0000010000 */
.L_x_7398:
[----:B------:R-:W-:-:S04]  /*2c30*/  F2FP.BF16.F32.PACK_AB R18, RZ, R117 ;  /* 0x00000075ff12723e */ /* 0x000fc800000010ff */
[----:B------:R-:W-:-:S07]  /*2c40*/  PRMT R108, R108, 0x5410, R18 ;  /* 0x000054106c6c7816 */ /* 0x000fce0000000012 */
.L_x_7399:
        /* <DEDUP_REMOVED lines=8> */
.L_x_7401:
[----:B-----5:R-:W-:-:S05]  /*2cd0*/  SHF.L.U32 R19, R21, 0x10, RZ ;  /* 0x0000001015137819 */ /* 0x020fca00000006ff */
[----:B------:R-:W-:Y:S01]  /*2ce0*/  FADD.FTZ R118, R19, R118 ;  /* 0x0000007613767221 */ /* 0x000fe20000010000 */
[----:B------:R-:W-:Y:S06]  /*2cf0*/  BRA `(.L_x_7402) ;  /* 0x0000000000107947 */ /* 0x000fec0003800000 */
.L_x_7400:
[----:B-----5:R-:W-:Y:S01]  /*2d00*/  SHF.L.U32 R19, R105, 0x10, RZ ;  /* 0x0000001069137819 */ /* 0x020fe200000006ff */
[----:B------:R-:W-:-:S04]  /*2d10*/  @P0 IMAD.U32 R127, R21, 0x10000, RZ ;  /* 0x00010000157f0824 */ /* 0x000fc800078e00ff */
[----:B------:R-:W-:-:S04]  /*2d20*/  FADD.FTZ R118, R19, R118 ;  /* 0x0000007613767221 */ /* 0x000fc80000010000 */
[----:B------:R-:W-:-:S07]  /*2d30*/  @P0 FADD.FTZ R118, R127, R118 ;  /* 0x000000767f760221 */ /* 0x000fce0000010000 */
.L_x_7402:
[----:B------:R-:W-:-:S04]  /*2d40*/  F2FP.BF16.F32.PACK_AB R18, RZ, R118 ;  /* 0x00000076ff12723e */ /* 0x000fc800000010ff */
[----:B------:R-:W-:-:S07]  /*2d50*/  PRMT R109, R18, 0x7610, R109 ;  /* 0x00007610126d7816 */ /* 0x000fce000000006d */
.L_x_7403:
[----:B------:R-:W-:Y:S01]  /*2d60*/  SHF.L.U32 R126, R113, 0x10, RZ ;  /* 0x00000010717e7819 */ /* 0x000fe200000006ff */
[----:B------:R-:W-:Y:S06]  /*2d70*/  @P1 BRA `(.L_x_7404) ;  /* 0x0000000000241947 */ /* 0x000fec0003800000 */
[----:B------:R-:W-:-:S04]  /*2d80*/  ISETP.NE.U32.AND P2, PT, RZ, UR12, PT ;  /* 0x0000000cff007c0c */ /* 0x000fc8000bf45070 */
[----:B------:R-:W-:-:S13]  /*2d90*/  ISETP.NE.AND.EX P2, PT, RZ, UR13, PT, P2 ;  /* 0x0000000dff007c0c */ /* 0x000fda000bf45320 */
[----:B------:R-:W-:Y:S05]  /*2da0*/  @P2 BRA `(.L_x_7405) ;  /* 0x0000000000082947 */ /* 0x000fea0003800000 */
[----:B------:R-:W-:Y:S05]  /*2db0*/  @P3 BRA `(.L_x_7406) ;  /* 0x00000000002c3947 */ /* 0x000fea0003800000 */
[----:B------:R-:W-:Y:S05]  /*2dc0*/  BRA `(.L_x_7407) ;  /* 0x0000000000307947 */ /* 0x000fea0003800000 */
.L_x_7405:
[----:B-----5:R-:W-:-:S04]  /*2dd0*/  PRMT R18, R21, 0x7632, R18 ;  /* 0x0000763215127816 */ /* 0x020fc80000000012 */
[----:B------:R-:W-:-:S05]  /*2de0*/  SHF.L.U32 R19, R18, 0x10, RZ ;  /* 0x0000001012137819 */ /* 0x000fca00000006ff */
[----:B------:R-:W-:Y:S01]  /*2df0*/  FADD.FTZ R126, R19, R126 ;  /* 0x0000007e137e7221 */ /* 0x000fe20000010000 */
[----:B------:R-:W-:Y:S06]  /*2e00*/  BRA `(.L_x_7406) ;  /* 0x0000000000187947 */ /* 0x000fec0003800000 */
.L_x_7404:
[----:B-----5:R-:W-:Y:S02]  /*2e10*/  PRMT R18, R105, 0x7632, R18 ;  /* 0x0000763269127816 */ /* 0x020fe40000000012 */
[----:B------:R-:W-:-:S03]  /*2e20*/  @P0 PRMT R112, R21, 0x7632, R112 ;  /* 0x0000763215700816 */ /* 0x000fc60000000070 */
[----:B------:R-:W-:Y:S01]  /*2e30*/  IMAD.U32 R19, R18, 0x10000, RZ ;  /* 0x0001000012137824 */ /* 0x000fe200078e00ff */
[----:B------:R-:W-:-:S03]  /*2e40*/  @P0 SHF.L.U32 R113, R112, 0x10, RZ ;  /* 0x0000001070710819 */ /* 0x000fc600000006ff */
[----:B------:R-:W-:-:S04]  /*2e50*/  FADD.FTZ R126, R19, R126 ;  /* 0x0000007e137e7221 */ /* 0x000fc80000010000 */
[----:B------:R-:W-:-:S07]  /*2e60*/  @P0 FADD.FTZ R126, R113, R126 ;  /* 0x0000007e717e0221 */ /* 0x000fce0000010000 */
.L_x_7406:
[----:B------:R-:W-:-:S04]  /*2e70*/  F2FP.BF16.F32.PACK_AB R18, RZ, R126 ;  /* 0x0000007eff12723e */ /* 0x000fc800000010ff */
[----:B------:R-:W-:-:S07]  /*2e80*/  PRMT R109, R109, 0x5410, R18 ;  /* 0x000054106d6d7816 */ /* 0x000fce0000000012 */
.L_x_7407:
        /* <DEDUP_REMOVED lines=8> */
.L_x_7409:
[----:B-----5:R-:W-:-:S04]  /*2f10*/  IMAD.U32 R18, R22, 0x10000, RZ ;  /* 0x0001000016127824 */ /* 0x020fc800078e00ff */
[----:B------:R-:W-:Y:S01]  /*2f20*/  FADD.FTZ R127, R18, R127 ;  /* 0x0000007f127f7221 */ /* 0x000fe20000010000 */
[----:B------:R-:W-:Y:S06]  /*2f30*/  BRA `(.L_x_7410) ;  /* 0x0000000000107947 */ /* 0x000fec0003800000 */
.L_x_7408:
[----:B-----5:R-:W-:Y:S02]  /*2f40*/  SHF.L.U32 R18, R106, 0x10, RZ ;  /* 0x000000106a127819 */ /* 0x020fe400000006ff */
[----:B------:R-:W-:-:S03]  /*2f50*/  @P0 SHF.L.U32 R112, R22, 0x10, RZ ;  /* 0x0000001016700819 */ /* 0x000fc600000006ff */
[----:B------:R-:W-:-:S04]  /*2f60*/  FADD.FTZ R127, R18, R127 ;  /* 0x0000007f127f7221 */ /* 0x000fc80000010000 */
[----:B------:R-:W-:-:S07]  /*2f70*/  @P0 FADD.FTZ R127, R112, R127 ;  /* 0x0000007f707f0221 */ /* 0x000fce0000010000 */
.L_x_7410:
[----:B------:R-:W-:-:S04]  /*2f80*/  F2FP.BF16.F32.PACK_AB R18, RZ, R127 ;  /* 0x0000007fff12723e */ /* 0x000fc800000010ff */
[----:B------:R-:W-:-:S07]  /*2f90*/  PRMT R110, R18, 0x7610, R110 ;  /* 0x00007610126e7816 */ /* 0x000fce000000006e */
.L_x_7411:
[----:B------:R-:W-:Y:S01]  /*2fa0*/  IMAD.U32 R136, R114, 0x10000, RZ ;  /* 0x0001000072887824 */ /* 0x000fe200078e00ff */
[----:B------:R-:W-:Y:S06]  /*2fb0*/  @P1 BRA `(.L_x_7412) ;  /* 0x0000000000241947 */ /* 0x000fec0003800000 */
[----:B------:R-:W-:-:S04]  /*2fc0*/  ISETP.NE.U32.AND P2, PT, RZ, UR12, PT ;  /* 0x0000000cff007c0c */ /* 0x000fc8000bf45070 */
[----:B------:R-:W-:-:S13]  /*2fd0*/  ISETP.NE.AND.EX P2, PT, RZ, UR13, PT, P2 ;  /* 0x0000000dff007c0c */ /* 0x000fda000bf45320 */
[----:B------:R-:W-:Y:S05]  /*2fe0*/  @P2 BRA `(.L_x_7413) ;  /* 0x0000000000082947 */ /* 0x000fea0003800000 */
[----:B------:R-:W-:Y:S05]  /*2ff0*/  @P3 BRA `(.L_x_7414) ;  /* 0x00000000002c3947 */ /* 0x000fea0003800000 */
[----:B------:R-:W-:Y:S05]  /*3000*/  BRA `(.L_x_7415) ;  /* 0x0000000000307947 */ /* 0x000fea0003800000 */
.L_x_7413:
[----:B-----5:R-:W-:-:S04]  /*3010*/  PRMT R18, R22, 0x7632, R18 ;  /* 0x0000763216127816 */ /* 0x020fc80000000012 */
[----:B------:R-:W-:-:S05]  /*3020*/  SHF.L.U32 R19, R18, 0x10, RZ ;  /* 0x0000001012137819 */ /* 0x000fca00000006ff */
[----:B------:R-:W-:Y:S01]  /*3030*/  FADD.FTZ R136, R19, R136 ;  /* 0x0000008813887221 */ /* 0x000fe20000010000 */
[----:B------:R-:W-:Y:S06]  /*3040*/  BRA `(.L_x_7414) ;  /* 0x0000000000187947 */ /* 0x000fec0003800000 */
.L_x_7412:
[----:B-----5:R-:W-:Y:S02]  /*3050*/  PRMT R18, R106, 0x7632, R18 ;  /* 0x000076326a127816 */ /* 0x020fe40000000012 */
[----:B------:R-:W-:Y:S02]  /*3060*/  @P0 PRMT R112, R22, 0x7632, R112 ;  /* 0x0000763216700816 */ /* 0x000fe40000000070 */
[----:B------:R-:W-:-:S03]  /*3070*/  SHF.L.U32 R19, R18, 0x10, RZ ;  /* 0x0000001012137819 */ /* 0x000fc600000006ff */
[----:B------:R-:W-:Y:S02]  /*3080*/  @P0 IMAD.U32 R113, R112, 0x10000, RZ ;  /* 0x0001000070710824 */ /* 0x000fe400078e00ff */
[----:B------:R-:W-:-:S04]  /*3090*/  FADD.FTZ R136, R19, R136 ;  /* 0x0000008813887221 */ /* 0x000fc80000010000 */
[----:B------:R-:W-:-:S07]  /*30a0*/  @P0 FADD.FTZ R136, R113, R136 ;  /* 0x0000008871880221 */ /* 0x000fce0000010000 */
.L_x_7414:
[----:B------:R-:W-:-:S04]  /*30b0*/  F2FP.BF16.F32.PACK_AB R18, RZ, R136 ;  /* 0x00000088ff12723e */ /* 0x000fc800000010ff */
[----:B------:R-:W-:-:S07]  /*30c0*/  PRMT R110, R110, 0x5410, R18 ;  /* 0x000054106e6e7816 */ /* 0x000fce0000000012 */
.L_x_7415:
        /* <DEDUP_REMOVED lines=8> */
.L_x_7417:
[----:B-----5:R-:W-:-:S05]  /*3150*/  SHF.L.U32 R18, R23, 0x10, RZ ;  /* 0x0000001017127819 */ /* 0x020fca00000006ff */
[----:B------:R-:W-:Y:S01]  /*3160*/  FADD.FTZ R137, R18, R137 ;  /* 0x0000008912897221 */ /* 0x000fe20000010000 */
[----:B------:R-:W-:Y:S06]  /*3170*/  BRA `(.L_x_7418) ;  /* 0x0000000000107947 */ /* 0x000fec0003800000 */
.L_x_7416:
[----:B-----5:R-:W-:Y:S01]  /*3180*/  IMAD.U32 R18, R107, 0x10000, RZ ;  /* 0x000100006b127824 */ /* 0x020fe200078e00ff */
[----:B------:R-:W-:-:S03]  /*3190*/  @P0 SHF.L.U32 R112, R23, 0x10, RZ ;  /* 0x0000001017700819 */ /* 0x000fc600000006ff */
[----:B------:R-:W-:-:S04]  /*31a0*/  FADD.FTZ R137, R18, R137 ;  /* 0x0000008912897221 */ /* 0x000fc80000010000 */
[----:B------:R-:W-:-:S07]  /*31b0*/  @P0 FADD.FTZ R137, R112, R137 ;  /* 0x0000008970890221 */ /* 0x000fce0000010000 */
.L_x_7418:
[----:B------:R-:W-:-:S04]  /*31c0*/  F2FP.BF16.F32.PACK_AB R18, RZ, R137 ;  /* 0x00000089ff12723e */ /* 0x000fc800000010ff */
[----:B------:R-:W-:-:S07]  /*31d0*/  PRMT R111, R18, 0x7610, R111 ;  /* 0x00007610126f7816 */ /* 0x000fce000000006f */
.L_x_7419:
[----:B------:R-:W-:Y:S01]  /*31e0*/  SHF.L.U32 R143, R115, 0x10, RZ ;  /* 0x00000010738f7819 */ /* 0x000fe200000006ff */
[----:B------:R-:W-:Y:S06]  /*31f0*/  @P1 BRA `(.L_x_7420) ;  /* 0x0000000000241947 */ /* 0x000fec0003800000 */
[----:B------:R-:W-:-:S04]  /*3200*/  ISETP.NE.U32.AND P0, PT, RZ, UR12, PT ;  /* 0x0000000cff007c0c */ /* 0x000fc8000bf05070 */
[----:B------:R-:W-:-:S13]  /*3210*/  ISETP.NE.AND.EX P0, PT, RZ, UR13, PT, P0 ;  /* 0x0000000dff007c0c */ /* 0x000fda000bf05300 */
[----:B------:R-:W-:Y:S05]  /*3220*/  @P0 BRA `(.L_x_7421) ;  /* 0x0000000000080947 */ /* 0x000fea0003800000 */
[----:B------:R-:W-:Y:S05]  /*3230*/  @P3 BRA `(.L_x_7422) ;  /* 0x00000000002c3947 */ /* 0x000fea0003800000 */
[----:B------:R-:W-:Y:S05]  /*3240*/  BRA `(.L_x_7423) ;  /* 0x0000000000307947 */ /* 0x000fea0003800000 */
.L_x_7421:
[----:B-----5:R-:W-:-:S05]  /*3250*/  PRMT R18, R23, 0x7632, R18 ;  /* 0x0000763217127816 */ /* 0x020fca0000000012 */
[----:B------:R-:W-:-:S04]  /*3260*/  IMAD.U32 R18, R18, 0x10000, RZ ;  /* 0x0001000012127824 */ /* 0x000fc800078e00ff */
[----:B------:R-:W-:Y:S01]  /*3270*/  FADD.FTZ R143, R18, R143 ;  /* 0x0000008f128f7221 */ /* 0x000fe20000010000 */
[----:B------:R-:W-:Y:S06]  /*3280*/  BRA `(.L_x_7422) ;  /* 0x0000000000187947 */ /* 0x000fec0003800000 */
.L_x_7420:
[----:B-----5:R-:W-:Y:S02]  /*3290*/  PRMT R18, R107, 0x7632, R18 ;  /* 0x000076326b127816 */ /* 0x020fe40000000012 */
[----:B------:R-:W-:Y:S02]  /*32a0*/  @P0 PRMT R19, R23, 0x7632, R19 ;  /* 0x0000763217130816 */ /* 0x000fe40000000013 */
[----:B------:R-:W-:Y:S02]  /*32b0*/  SHF.L.U32 R18, R18, 0x10, RZ ;  /* 0x0000001012127819 */ /* 0x000fe400000006ff */
[----:B------:R-:W-:-:S03]  /*32c0*/  @P0 SHF.L.U32 R112, R19, 0x10, RZ ;  /* 0x0000001013700819 */ /* 0x000fc600000006ff */
[----:B------:R-:W-:-:S04]  /*32d0*/  FADD.FTZ R143, R18, R143 ;  /* 0x0000008f128f7221 */ /* 0x000fc80000010000 */
[----:B------:R-:W-:-:S07]  /*32e0*/  @P0 FADD.FTZ R143, R112, R143 ;  /* 0x0000008f708f0221 */ /* 0x000fce0000010000 */
.L_x_7422:
[----:B------:R-:W-:-:S04]  /*32f0*/  F2FP.BF16.F32.PACK_AB R18, RZ, R143 ;  /* 0x0000008fff12723e */ /* 0x000fc800000010ff */
[----:B------:R-:W-:-:S07]  /*3300*/  PRMT R111, R111, 0x5410, R18 ;  /* 0x000054106f6f7816 */ /* 0x000fce0000000012 */
.L_x_7423:
[----:B------:R-:W1:Y:S02]  /*3310*/  @P3 LDC.64 R18, c[0x0][0x238] ;  /* 0x00008e00ff123b82 */ /* 0x000e640000000a00 */
[----:B-1----:R-:W-:-:S04]  /*3320*/  @P3 LEA R18, P0, R147, R18, 0x4 ;  /* 0x0000001293123211 */ /* 0x002fc800078020ff */
[C---:B------:R-:W-:Y:S01]  /*3330*/  @P3 LEA.HI.X R19, R147.reuse, R19, RZ, 0x4, P0 ;  /* 0x0000001393133211 */ /* 0x040fe200000f24ff */
[----:B------:R-:W-:-:S04]  /*3340*/  VIADD R147, R147, 0x80 ;  /* 0x0000008093937836 */ /* 0x000fc80000000000 */
[----:B------:R4:W-:Y:S04]  /*3350*/  @P3 STG.E.128 desc[UR4][R18.64], R108 ;  /* 0x0000006c12003986 */ /* 0x0009e8000c101d04 */
.L_x_7391:
[----:B------:R-:W-:Y:S05]  /*3360*/  BSYNC B0 ;  /* 0x0000000000007941 */ /* 0x000fea0003800000 */
.L_x_7390:
        /* <DEDUP_REMOVED lines=10> */
[----:B0-----:R-:W0:-:S12]  /*3410*/  LDC.64 R112, c[0x0][0x220] ;  /* 0x00008800ff707b82 */ /* 0x001e180000000a00 */
[----:B-1234-:R-:W-:-:S04]  /*3420*/  @P0 LEA R18, P2, R147, UR12, 0x4 ;  /* 0x0000000c93120c11 */ /* 0x01efc8000f8420ff */
        /* <DEDUP_REMOVED lines=14> */
.L_x_7427:
[----:B-----5:R-:W-:-:S05]  /*3510*/  SHF.L.U32 R18, R20, 0x10, RZ ;  /* 0x0000001014127819 */ /* 0x020fca00000006ff */
[----:B------:R-:W-:Y:S01]  /*3520*/  FADD.FTZ R11, R18, R11 ;  /* 0x0000000b120b7221 */ /* 0x000fe20000010000 */
[----:B------:R-:W-:Y:S06]  /*3530*/  BRA `(.L_x_7428) ;  /* 0x0000000000107947 */ /* 0x000fec0003800000 */
.L_x_7426:
[----:B-----5:R-:W-:Y:S01]  /*3540*/  IMAD.U32 R18, R104, 0x10000, RZ ;  /* 0x0001000068127824 */ /* 0x020fe200078e00ff */
[----:B------:R-:W-:-:S03]  /*3550*/  @P0 SHF.L.U32 R112, R20, 0x10, RZ ;  /* 0x0000001014700819 */ /* 0x000fc600000006ff */
[----:B------:R-:W-:-:S04]  /*3560*/  FADD.FTZ R11, R18, R11 ;  /* 0x0000000b120b7221 */ /* 0x000fc80000010000 */
[----:B------:R-:W-:-:S07]  /*3570*/  @P0 FADD.FTZ R11, R112, R11 ;  /* 0x0000000b700b0221 */ /* 0x000fce0000010000 */
.L_x_7428:
[----:B------:R-:W-:-:S04]  /*3580*/  F2FP.BF16.F32.PACK_AB R18, RZ, R11 ;  /* 0x0000000bff12723e */ /* 0x000fc800000010ff */
[----:B------:R-:W-:-:S07]  /*3590*/  PRMT R108, R18, 0x7610, R108 ;  /* 0x00007610126c7816 */ /* 0x000fce000000006c */
.L_x_7429:
[----:B------:R-:W-:Y:S01]  /*35a0*/  SHF.L.U32 R119, R119, 0x10, RZ ;  /* 0x0000001077777819 */ /* 0x000fe200000006ff */
[----:B------:R-:W-:Y:S06]  /*35b0*/  @P1 BRA `(.L_x_7430) ;  /* 0x0000000000241947 */ /* 0x000fec0003800000 */
[----:B------:R-:W-:-:S04]  /*35c0*/  ISETP.NE.U32.AND P2, PT, RZ, UR12, PT ;  /* 0x0000000cff007c0c */ /* 0x000fc8000bf45070 */
[----:B------:R-:W-:-:S13]  /*35d0*/  ISETP.NE.AND.EX P2, PT, RZ, UR13, PT, P2 ;  /* 0x0000000dff007c0c */ /* 0x000fda000bf45320 */
[----:B------:R-:W-:Y:S05]  /*35e0*/  @P2 BRA `(.L_x_7431) ;  /* 0x0000000000082947 */ /* 0x000fea0003800000 */
[----:B------:R-:W-:Y:S05]  /*35f0*/  @P3 BRA `(.L_x_7432) ;  /* 0x00000000002c3947 */ /* 0x000fea0003800000 */
[----:B------:R-:W-:Y:S05]  /*3600*/  BRA `(.L_x_7433) ;  /* 0x0000000000307947 */ /* 0x000fea0003800000 */
.L_x_7431:
[----:B-----5:R-:W-:-:S05]  /*3610*/  PRMT R18, R20, 0x7632, R18 ;  /* 0x0000763214127816 */ /* 0x020fca0000000012 */
[----:B------:R-:W-:-:S04]  /*3620*/  IMAD.U32 R18, R18, 0x10000, RZ ;  /* 0x0001000012127824 */ /* 0x000fc800078e00ff */
[----:B------:R-:W-:Y:S01]  /*3630*/  FADD.FTZ R119, R18, R119 ;  /* 0x0000007712777221 */ /* 0x000fe20000010000 */
[----:B------:R-:W-:Y:S06]  /*3640*/  BRA `(.L_x_7432) ;  /* 0x0000000000187947 */ /* 0x000fec0003800000 */
.L_x_7430:
[----:B-----5:R-:W-:Y:S02]  /*3650*/  PRMT R18, R104, 0x7632, R18 ;  /* 0x0000763268127816 */ /* 0x020fe40000000012 */
[----:B------:R-:W-:Y:S02]  /*3660*/  @P0 PRMT R19, R20, 0x7632, R19 ;  /* 0x0000763214130816 */ /* 0x000fe40000000013 */
[----:B------:R-:W-:Y:S02]  /*3670*/  SHF.L.U32 R18, R18, 0x10, RZ ;  /* 0x0000001012127819 */ /* 0x000fe400000006ff */
[----:B------:R-:W-:-:S03]  /*3680*/  @P0 SHF.L.U32 R112, R19, 0x10, RZ ;  /* 0x0000001013700819 */ /* 0x000fc600000006ff */
[----:B------:R-:W-:-:S04]  /*3690*/  FADD.FTZ R119, R18, R119 ;  /* 0x0000007712777221 */ /* 0x000fc80000010000 */
[----:B------:R-:W-:-:S07]  /*36a0*/  @P0 FADD.FTZ R119, R112, R119 ;  /* 0x0000007770770221 */ /* 0x000fce0000010000 */
.L_x_7432:
[----:B------:R-:W-:-:S04]  /*36b0*/  F2FP.BF16.F32.PACK_AB R18, RZ, R119 ;  /* 0x00000077ff12723e */ /* 0x000fc800000010ff */
[----:B------:R-:W-:-:S07]  /*36c0*/  PRMT R108, R108, 0x5410, R18 ;  /* 0x000054106c6c7816 */ /* 0x000fce0000000012 */
.L_x_7433:
        /* <DEDUP_REMOVED lines=8> */
.L_x_7435:
[----:B-----5:R-:W-:-:S05]  /*3750*/  SHF.L.U32 R19, R21, 0x10, RZ ;  /* 0x0000001015137819 */ /* 0x020fca00000006ff */
[----:B------:R-:W-:Y:S01]  /*3760*/  FADD.FTZ R120, R19, R120 ;  /* 0x0000007813787221 */ /* 0x000fe20000010000 */
[----:B------:R-:W-:Y:S06]  /*3770*/  BRA `(.L_x_7436) ;  /* 0x0000000000107947 */ /* 0x000fec0003800000 */
.L_x_7434:
[----:B-----5:R-:W-:Y:S01]  /*3780*/  SHF.L.U32 R19, R105, 0x10, RZ ;  /* 0x0000001069137819 */ /* 0x020fe200000006ff */
[----:B------:R-:W-:-:S04]  /*3790*/  @P0 IMAD.U32 R129, R21, 0x10000, RZ ;  /* 0x0001000015810824 */ /* 0x000fc800078e00ff */
[----:B------:R-:W-:-:S04]  /*37a0*/  FADD.FTZ R120, R19, R120 ;  /* 0x0000007813787221 */ /* 0x000fc80000010000 */
[----:B------:R-:W-:-:S07]  /*37b0*/  @P0 FADD.FTZ R120, R129, R120 ;  /* 0x0000007881780221 */ /* 0x000fce0000010000 */
.L_x_7436:
[----:B------:R-:W-:-:S04]  /*37c0*/  F2FP.BF16.F32.PACK_AB R18, RZ, R120 ;  /* 0x00000078ff12723e */ /* 0x000fc800000010ff */
[----:B------:R-:W-:-:S07]  /*37d0*/  PRMT R109, R18, 0x7610, R109 ;  /* 0x00007610126d7816 */ /* 0x000fce000000006d */
.L_x_7437:
[----:B------:R-:W-:Y:S01]  /*37e0*/  SHF.L.U32 R128, R113, 0x10, RZ ;  /* 0x0000001071807819 */ /* 0x000fe200000006ff */
[----:B------:R-:W-:Y:S06]  /*37f0*/  @P1 BRA `(.L_x_7438) ;  /* 0x0000000000241947 */ /* 0x000fec0003800000 */
[----:B------:R-:W-:-:S04]  /*3800*/  ISETP.NE.U32.AND P2, PT, RZ, UR12, PT ;  /* 0x0000000cff007c0c */ /* 0x000fc8000bf45070 */
[----:B------:R-:W-:-:S13]  /*3810*/  ISETP.NE.AND.EX P2, PT, RZ, UR13, PT, P2 ;  /* 0x0000000dff007c0c */ /* 0x000fda000bf45320 */
[----:B------:R-:W-:Y:S05]  /*3820*/  @P2 BRA `(.L_x_7439) ;  /* 0x0000000000082947 */ /* 0x000fea0003800000 */
[----:B------:R-:W-:Y:S05]  /*3830*/  @P3 BRA `(.L_x_7440) ;  /* 0x00000000002c3947 */ /* 0x000fea0003800000 */
[----:B------:R-:W-:Y:S05]  /*3840*/  BRA `(.L_x_7441) ;  /* 0x0000000000307947 */ /* 0x000fea0003800000 */
.L_x_7439:
[----:B-----5:R-:W-:-:S04]  /*3850*/  PRMT R18, R21, 0x7632, R18 ;  /* 0x0000763215127816 */ /* 0x020fc80000000012 */
[----:B------:R-:W-:-:S05]  /*3860*/  SHF.L.U32 R19, R18, 0x10, RZ ;  /* 0x0000001012137819 */ /* 0x000fca00000006ff */
[----:B------:R-:W-:Y:S01]  /*3870*/  FADD.FTZ R128, R19, R128 ;  /* 0x0000008013807221 */ /* 0x000fe20000010000 */
[----:B------:R-:W-:Y:S06]  /*3880*/  BRA `(.L_x_7440) ;  /* 0x0000000000187947 */ /* 0x000fec0003800000 */
.L_x_7438:
[----:B-----5:R-:W-:Y:S02]  /*3890*/  PRMT R18, R105, 0x7632, R18 ;  /* 0x0000763269127816 */ /* 0x020fe40000000012 */
[----:B------:R-:W-:-:S03]  /*38a0*/  @P0 PRMT R112, R21, 0x7632, R112 ;  /* 0x0000763215700816 */ /* 0x000fc60000000070 */
[----:B------:R-:W-:Y:S01]  /*38b0*/  IMAD.U32 R19, R18, 0x10000, RZ ;  /* 0x0001000012137824 */ /* 0x000fe200078e00ff */
[----:B------:R-:W-:-:S03]  /*38c0*/  @P0 SHF.L.U32 R113, R112, 0x10, RZ ;  /* 0x0000001070710819 */ /* 0x000fc600000006ff */
[----:B------:R-:W-:-:S04]  /*38d0*/  FADD.FTZ R128, R19, R128 ;  /* 0x0000008013807221 */ /* 0x000fc80000010000 */
[----:B------:R-:W-:-:S07]  /*38e0*/  @P0 FADD.FTZ R128, R113, R128 ;  /* 0x0000008071800221 */ /* 0x000fce0000010000 */
.L_x_7440:
[----:B------:R-:W-:-:S04]  /*38f0*/  F2FP.BF16.F32.PACK_AB R18, RZ, R128 ;  /* 0x00000080ff12723e */ /* 0x000fc800000010ff */
[----:B------:R-:W-:-:S07]  /*3900*/  PRMT R109, R109, 0x5410, R18 ;  /* 0x000054106d6d7816 */ /* 0x000fce0000000012 */
.L_x_7441:
        /* <DEDUP_REMOVED lines=8> */
.L_x_7443:
[----:B-----5:R-:W-:-:S04]  /*3990*/  IMAD.U32 R18, R22, 0x10000, RZ ;  /* 0x0001000016127824 */ /* 0x020fc800078e00ff */
[----:B------:R-:W-:Y:S01]  /*39a0*/  FADD.FTZ R129, R18, R129 ;  /* 0x0000008112817221 */ /* 0x000fe20000010000 */
[----:B------:R-:W-:Y:S06]  /*39b0*/  BRA `(.L_x_7444) ;  /* 0x0000000000107947 */ /* 0x000fec0003800000 */
.L_x_7442:
[----:B-----5:R-:W-:Y:S02]  /*39c0*/  SHF.L.U32 R18, R106, 0x10, RZ ;  /* 0x000000106a127819 */ /* 0x020fe400000006ff */
[----:B------:R-:W-:-:S03]  /*39d0*/  @P0 SHF.L.U32 R112, R22, 0x10, RZ ;  /* 0x0000001016700819 */ /* 0x000fc600000006ff */
[----:B------:R-:W-:-:S04]  /*39e0*/  FADD.FTZ R129, R18, R129 ;  /* 0x0000008112817221 */ /* 0x000fc80000010000 */
[----:B------:R-:W-:-:S07]  /*39f0*/  @P0 FADD.FTZ R129, R112, R129 ;  /* 0x0000008170810221 */ /* 0x000fce0000010000 */
.L_x_7444:
[----:B------:R-:W-:-:S04]  /*3a00*/  F2FP.BF16.F32.PACK_AB R18, RZ, R129 ;  /* 0x00000081ff12723e */ /* 0x000fc800000010ff */
[----:B------:R-:W-:-:S07]  /*3a10*/  PRMT R110, R18, 0x7610, R110 ;  /* 0x00007610126e7816 */ /* 0x000fce000000006e */
.L_x_7445:
[----:B------:R-:W-:Y:S01]  /*3a20*/  IMAD.U32 R138, R114, 0x10000, RZ ;  /* 0x00010000728a7824 */ /* 0x000fe200078e00ff */
[----:B------:R-:W-:Y:S06]  /*3a30*/  @P1 BRA `(.L_x_7446) ;  /* 0x0000000000241947 */ /* 0x000fec0003800000 */
[----:B------:R-:W-:-:S04]  /*3a40*/  ISETP.NE.U32.AND P2, PT, RZ, UR12, PT ;  /* 0x0000000cff007c0c */ /* 0x000fc8000bf45070 */
[----:B------:R-:W-:-:S13]  /*3a50*/  ISETP.NE.AND.EX P2, PT, RZ, UR13, PT, P2 ;  /* 0x0000000dff007c0c */ /* 0x000fda000bf45320 */
[----:B------:R-:W-:Y:S05]  /*3a60*/  @P2 BRA `(.L_x_7447) ;  /* 0x0000000000082947 */ /* 0x000fea0003800000 */
[----:B------:R-:W-:Y:S05]  /*3a70*/  @P3 BRA `(.L_x_7448) ;  /* 0x00000000002c3947 */ /* 0x000fea0003800000 */
[----:B------:R-:W-:Y:S05]  /*3a80*/  BRA `(.L_x_7449) ;  /* 0x0000000000307947 */ /* 0x000fea0003800000 */
.L_x_7447:
[----:B-----5:R-:W-:-:S04]  /*3a90*/  PRMT R18, R22, 0x7632, R18 ;  /* 0x0000763216127816 */ /* 0x020fc80000000012 */
[----:B------:R-:W-:-:S05]  /*3aa0*/  SHF.L.U32 R19, R18, 0x10, RZ ;  /* 0x0000001012137819 */ /* 0x000fca00000006ff */
[----:B------:R-:W-:Y:S01]  /*3ab0*/  FADD.FTZ R138, R19, R138 ;  /* 0x0000008a138a7221 */ /* 0x000fe20000010000 */
[----:B------:R-:W-:Y:S06]  /*3ac0*/  BRA `(.L_x_7448) ;  /* 0x0000000000187947 */ /* 0x000fec0003800000 */
.L_x_7446:
[----:B-----5:R-:W-:Y:S02]  /*3ad0*/  PRMT R18, R106, 0x7632, R18 ;  /* 0x000076326a127816 */ /* 0x020fe40000000012 */
[----:B------:R-:W-:Y:S02]  /*3ae0*/  @P0 PRMT R112, R22, 0x7632, R112 ;  /* 0x0000763216700816 */ /* 0x000fe40000000070 */
[----:B------:R-:W-:-:S03]  /*3af0*/  SHF.L.U32 R19, R18, 0x10, RZ ;  /* 0x0000001012137819 */ /* 0x000fc600000006ff */
[----:B------:R-:W-:Y:S02]  /*3b00*/  @P0 IMAD.U32 R113, R112, 0x10000, RZ ;  /* 0x0001000070710824 */ /* 0x000fe400078e00ff */
[----:B------:R-:W-:-:S04]  /*3b10*/  FADD.FTZ R138, R19, R138 ;  /* 0x0000008a138a7221 */ /* 0x000fc80000010000 */
[----:B------:R-:W-:-:S07]  /*3b20*/  @P0 FADD.FTZ R138, R113, R138 ;  /* 0x0000008a718a0221 */ /* 0x000fce0000010000 */
.L_x_7448:
[----:B------:R-:W-:-:S04]  /*3b30*/  F2FP.BF16.F32.PACK_AB R18, RZ, R138 ;  /* 0x0000008aff12723e */ /* 0x000fc800000010ff */
[----:B------:R-:W-:-:S07]  /*3b40*/  PRMT R110, R110, 0x5410, R18 ;  /* 0x000054106e6e7816 */ /* 0x000fce0000000012 */
.L_x_7449:
        /* <DEDUP_REMOVED lines=8> */
.L_x_7451:
[----:B-----5:R-:W-:-:S05]  /*3bd0*/  SHF.L.U32 R18, R23, 0x10, RZ ;  /* 0x0000001017127819 */ /* 0x020fca00000006ff */
[----:B------:R-:W-:Y:S01]  /*3be0*/  FADD.FTZ R139, R18, R139 ;  /* 0x0000008b128b7221 */ /* 0x000fe20000010000 */
[----:B------:R-:W-:Y:S06]  /*3bf0*/  BRA `(.L_x_7452) ;  /* 0x0000000000107947 */ /* 0x000fec0003800000 */
.L_x_7450:
[----:B-----5:R-:W-:Y:S01]  /*3c00*/  IMAD.U32 R18, R107, 0x10000, RZ ;  /* 0x000100006b127824 */ /* 0x020fe200078e00ff */
[----:B------:R-:W-:-:S03]  /*3c10*/  @P0 SHF.L.U32 R112, R23, 0x10, RZ ;  /* 0x0000001017700819 */ /* 0x000fc600000006ff */
[----:B------:R-:W-:-:S04]  /*3c20*/  FADD.FTZ R139, R18, R139 ;  /* 0x0000008b128b7221 */ /* 0x000fc80000010000 */
[----:B------:R-:W-:-:S07]  /*3c30*/  @P0 FADD.FTZ R139, R112, R139 ;  /* 0x0000008b708b0221 */ /* 0x000fce0000010000 */
.L_x_7452:
[----:B------:R-:W-:-:S04]  /*3c40*/  F2FP.BF16.F32.PACK_AB R18, RZ, R139 ;  /* 0x0000008bff12723e */ /* 0x000fc800000010ff */
[----:B------:R-:W-:-:S07]  /*3c50*/  PRMT R111, R18, 0x7610, R111 ;  /* 0x00007610126f7816 */ /* 0x000fce000000006f */
.L_x_7453:
[----:B------:R-:W-:Y:S01]  /*3c60*/  SHF.L.U32 R144, R115, 0x10, RZ ;  /* 0x0000001073907819 */ /* 0x000fe200000006ff */
[----:B------:R-:W-:Y:S06]  /*3c70*/  @P1 BRA `(.L_x_7454) ;  /* 0x0000000000241947 */ /* 0x000fec0003800000 */
[----:B------:R-:W-:-:S04]  /*3c80*/  ISETP.NE.U32.AND P0, PT, RZ, UR12, PT ;  /* 0x0000000cff007c0c */ /* 0x000fc8000bf05070 */
[----:B------:R-:W-:-:S13]  /*3c90*/  ISETP.NE.AND.EX P0, PT, RZ, UR13, PT, P0 ;  /* 0x0000000dff007c0c */ /* 0x000fda000bf05300 */
[----:B------:R-:W-:Y:S05]  /*3ca0*/  @P0 BRA `(.L_x_7455) ;  /* 0x0000000000080947 */ /* 0x000fea0003800000 */
[----:B------:R-:W-:Y:S05]  /*3cb0*/  @P3 BRA `(.L_x_7456) ;  /* 0x00000000002c3947 */ /* 0x000fea0003800000 */
[----:B------:R-:W-:Y:S05]  /*3cc0*/  BRA `(.L_x_7457) ;  /* 0x0000000000307947 */ /* 0x000fea0003800000 */
.L_x_7455:
[----:B-----5:R-:W-:-:S05]  /*3cd0*/  PRMT R18, R23, 0x7632, R18 ;  /* 0x0000763217127816 */ /* 0x020fca0000000012 */
[----:B------:R-:W-:-:S04]  /*3ce0*/  IMAD.U32 R19, R18, 0x10000, RZ ;  /* 0x0001000012137824 */ /* 0x000fc800078e00ff */
[----:B------:R-:W-:Y:S01]  /*3cf0*/  FADD.FTZ R144, R19, R144 ;  /* 0x0000009013907221 */ /* 0x000fe20000010000 */
[----:B------:R-:W-:Y:S06]  /*3d00*/  BRA `(.L_x_7456) ;  /* 0x0000000000187947 */ /* 0x000fec0003800000 */
.L_x_7454:
[----:B-----5:R-:W-:Y:S02]  /*3d10*/  PRMT R18, R107, 0x7632, R18 ;  /* 0x000076326b127816 */ /* 0x020fe40000000012 */
[----:B------:R-:W-:Y:S02]  /*3d20*/  @P0 PRMT R112, R23, 0x7632, R112 ;  /* 0x0000763217700816 */ /* 0x000fe40000000070 */
[----:B------:R-:W-:Y:S02]  /*3d30*/  SHF.L.U32 R19, R18, 0x10, RZ ;  /* 0x0000001012137819 */ /* 0x000fe400000006ff */
[----:B------:R-:W-:-:S03]  /*3d40*/  @P0 SHF.L.U32 R113, R112, 0x10, RZ ;  /* 0x0000001070710819 */ /* 0x000fc600000006ff */
[----:B------:R-:W-:-:S04]  /*3d50*/  FADD.FTZ R144, R19, R144 ;  /* 0x0000009013907221 */ /* 0x000fc80000010000 */
[----:B------:R-:W-:-:S07]  /*3d60*/  @P0 FADD.FTZ R144, R113, R144 ;  /* 0x0000009071900221 */ /* 0x000fce0000010000 */
.L_x_7456:
[----:B------:R-:W-:-:S04]  /*3d70*/  F2FP.BF16.F32.PACK_AB R18, RZ, R144 ;  /* 0x00000090ff12723e */ /* 0x000fc800000010ff */
[----:B------:R-:W-:-:S07]  /*3d80*/  PRMT R111, R111, 0x5410, R18 ;  /* 0x000054106f6f7816 */ /* 0x000fce0000000012 */
.L_x_7457:
[----:B------:R-:W0:Y:S02]  /*3d90*/  @P3 LDC.64 R18, c[0x0][0x238] ;  /* 0x00008e00ff123b82 */ /* 0x000e240000000a00 */
[----:B0-----:R-:W-:-:S04]  /*3da0*/  @P3 LEA R18, P0, R147, R18, 0x4 ;  /* 0x0000001293123211 */ /* 0x001fc800078020ff */
[----:B------:R-:W-:-:S05]  /*3db0*/  @P3 LEA.HI.X R19, R147, R19, RZ, 0x4, P0 ;  /* 0x0000001393133211 */ /* 0x000fca00000f24ff */
[----:B------:R0:W-:Y:S04]  /*3dc0*/  @P3 STG.E.128 desc[UR4][R18.64], R108 ;  /* 0x0000006c12003986 */ /* 0x0001e8000c101d04 */
.L_x_7425:
[----:B------:R-:W-:Y:S05]  /*3dd0*/  BSYNC B0 ;  /* 0x0000000000007941 */ /* 0x000fea0003800000 */
.L_x_7424:
        /* <DEDUP_REMOVED lines=155> */
.L_x_7480:
        /* <DEDUP_REMOVED lines=14> */
[----:B------:R-:W-:Y:S01]  /*4870*/  @!P0 IMAD.IADD R112, R112, 0x1, R115 ;  /* 0x0000000170708824 */ /* 0x000fe200078e0273 */
[----:B------:R-:W-:Y:S01]  /*4880*/  HFMA2.MMA R114, -RZ, RZ, 0, 0 ;  /* 0x00000000ff727435 */ /* 0x000fe200000001ff */
[----:B------:R-:W-:Y:S05]  /*4890*/  BAR.SYNC.DEFER_BLOCKING 0x0 ;  /* 0x0000000000007b1d */ /* 0x000fea0000010000 */
[----:B------:R-:W-:Y:S01]  /*48a0*/  @!P0 IMAD.MOV.U32 R114, RZ, RZ, R3 ;  /* 0x000000ffff728224 */ /* 0x000fe200078e0003 */
[----:B------:R-:W-:Y:S04]  /*48b0*/  BSSY B0, `(.L_x_7459) ;  /* 0x0000059000007945 */ /* 0x000fe80003800000 */
[----:B------:R-:W0:Y:S01]  /*48c0*/  SHFL.DOWN PT, R151, R114, 0x2, 0x1f ;  /* 0x08401f0072977f89 */ /* 0x000e2200000e0000 */
[----:B------:R-:W-:-:S02]  /*48d0*/  I2FP.F32.S32 R155, R114 ;  /* 0x00000072009b7245 */ /* 0x000fc40000201400 */
[----:B-1----:R-:W-:Y:S02]  /*48e0*/  @!P0 LEA R115, R19, R18, 0x18 ;  /* 0x0000001213738211 */ /* 0x002fe400078ec0ff */
[----:B------:R-:W-:Y:S02]  /*48f0*/  CS2R R18, SRZ ;  /* 0x0000000000127805 */ /* 0x000fe4000001ff00 */
[----:B------:R-:W-:Y:S02]  /*4900*/  @!P0 LEA R115, R112, R115, 0x3 ;  /* 0x0000007370738211 */ /* 0x000fe400078e18ff */
[----:B0-----:R-:W-:Y:S02]  /*4910*/  IADD3 R147, R151, R114, RZ ;  /* 0x0000007297937210 */ /* 0x001fe40007ffe0ff */
[----:B------:R-:W-:Y:S01]  /*4920*/  I2FP.F32.S32 R151, R151 ;  /* 0x0000009700977245 */ /* 0x000fe20000201400 */
[----:B------:R-:W-:Y:S01]  /*4930*/  @!P0 LDS.64 R18, [R115] ;  /* 0x0000000073128984 */ /* 0x000fe20000000a00 */
[----:B------:R-:W-:-:S02]  /*4940*/  I2FP.F32.S32 R112, R147 ;  /* 0x0000009300707245 */ /* 0x000fc40000201400 */
[----:B------:R-:W-:Y:S01]  /*4950*/  PLOP3.LUT P0, PT, PT, PT, UP0, 0x40, 0x0 ;  /* 0x000000000000781c */ /* 0x000fe20003f0e808 */
[----:B------:R-:W0:Y:S01]  /*4960*/  SHFL.DOWN PT, R154, R147, 0x1, 0x1f ;  /* 0x08201f00939a7f89 */ /* 0x000e2200000e0000 */
[----:B------:R-:W1:Y:S01]  /*4970*/  MUFU.RCP R148, R112 ;  /* 0x0000007000947308 */ /* 0x000e620000001000 */
[-C--:B0-----:R-:W-:Y:S02]  /*4980*/  IADD3 R114, R147, R154.reuse, RZ ;  /* 0x0000009a93727210 */ /* 0x081fe40007ffe0ff */
[----:B------:R-:W-:Y:S02]  /*4990*/  I2FP.F32.S32 R154, R154 ;  /* 0x0000009a009a7245 */ /* 0x000fe40000201400 */
[----:B------:R-:W-:-:S06]  /*49a0*/  I2FP.F32.S32 R152, R114 ;  /* 0x0000007200987245 */ /* 0x000fcc0000201400 */
[----:B------:R-:W0:Y:S01]  /*49b0*/  MUFU.RCP R152, R152 ;  /* 0x0000009800987308 */ /* 0x000e220000001000 */
[----:B------:R-:W2:Y:S04]  /*49c0*/  SHFL.DOWN PT, R153, R18, 0x2, 0x1f ;  /* 0x08401f0012997f89 */ /* 0x000ea800000e0000 */
[----:B------:R-:W3:Y:S01]  /*49d0*/  SHFL.DOWN PT, R156, R19, 0x2, 0x1f ;  /* 0x08401f00139c7f89 */ /* 0x000ee200000e0000 */
[----:B--2---:R-:W-:-:S04]  /*49e0*/  FMUL.FTZ R150, R153, R151 ;  /* 0x0000009799967220 */ /* 0x004fc80000410000 */
[----:B------:R-:W-:Y:S01]  /*49f0*/  FFMA.FTZ R115, R155, R18, R150 ;  /* 0x000000129b737223 */ /* 0x000fe20000010096 */
[----:B------:R-:W-:-:S03]  /*4a00*/  FADD.FTZ R18, -R153, R18 ;  /* 0x0000001299127221 */ /* 0x000fc60000010100 */
        /* <DEDUP_REMOVED lines=38> */
[--C-:B------:R-:W-:Y:S01]  /*4c70*/  FADD.FTZ R149, R122, -R147.reuse ;  /* 0x800000937a957221 */ /* 0x100fe20000010000 */
[C---:B------:R-:W-:Y:S01]  /*4c80*/  FMUL.FTZ R19, R148.reuse, R19 ;  /* 0x0000001394137220 */ /* 0x040fe20000410000 */
[----:B------:R-:W-:Y:S01]  /*4c90*/  FMUL.FTZ R18, R148, R113 ;  /* 0x0000007194127220 */ /* 0x000fe20000410000 */
[--C-:B------:R-:W-:Y:S01]  /*4ca0*/  FADD.FTZ R151, R130, -R147.reuse ;  /* 0x8000009382977221 */ /* 0x100fe20000010000 */
[----:B------:R-:W-:Y:S01]  /*4cb0*/  FADD.FTZ R153, R131, -R147 ;  /* 0x8000009383997221 */ /* 0x000fe20000010000 */
[----:B-----5:R-:W-:Y:S01]  /*4cc0*/  FFMA.FTZ R112, R32, R19, R24 ;  /* 0x0000001320707223 */ /* 0x020fe20000010018 */
[----:B------:R-:W-:Y:S01]  /*4cd0*/  FFMA.FTZ R113, R33, R18, R25 ;  /* 0x0000001221717223 */ /* 0x000fe20000010019 */
[C---:B------:R-:W-:Y:S01]  /*4ce0*/  FMUL.FTZ R115, R148.reuse, R115 ;  /* 0x0000007394737220 */ /* 0x040fe20000410000 */
[----:B------:R-:W0:Y:S01]  /*4cf0*/  LDC.64 R18, c[0x0][0x2b8] ;  /* 0x0000ae00ff127b82 */ /* 0x000e220000000a00 */
[C---:B------:R-:W-:Y:S01]  /*4d00*/  FMUL.FTZ R149, R148.reuse, R149 ;  /* 0x0000009594957220 */ /* 0x040fe20000410000 */
[C---:B------:R-:W-:Y:S01]  /*4d10*/  FMUL.FTZ R150, R148.reuse, R151 ;  /* 0x0000009794967220 */ /* 0x040fe20000410000 */
[----:B------:R-:W-:Y:S01]  /*4d20*/  F2FP.BF16.F32.PACK_AB R112, R113, R112 ;  /* 0x000000707170723e */ /* 0x000fe200000010ff */
        /* <DEDUP_REMOVED lines=9> */
[----:B------:R-:W-:Y:S02]  /*4dc0*/  FFMA.FTZ R115, R38, R153, R30 ;  /* 0x0000009926737223 */ /* 0x000fe4000001001e */
[----:B------:R-:W-:Y:S02]  /*4dd0*/  FFMA.FTZ R152, R39, R152, R31 ;  /* 0x0000009827987223 */ /* 0x000fe4000001001f */
[----:B------:R-:W-:Y:S02]  /*4de0*/  F2FP.BF16.F32.PACK_AB R113, R114, R113 ;  /* 0x000000717271723e */ /* 0x000fe400000010ff */
[----:B------:R-:W-:Y:S02]  /*4df0*/  F2FP.BF16.F32.PACK_AB R114, R150, R149 ;  /* 0x000000959672723e */ /* 0x000fe400000010ff */
[----:B------:R-:W-:Y:S01]  /*4e00*/  F2FP.BF16.F32.PACK_AB R115, R152, R115 ;  /* 0x000000739873723e */ /* 0x000fe200000010ff */
[----:B0-----:R-:W-:-:S04]  /*4e10*/  IMAD.WIDE.U32 R18, R145, 0x10, R18 ;  /* 0x0000001091127825 */ /* 0x001fc800078e0012 */
[----:B------:R-:W-:Y:S01]  /*4e20*/  VIADD R145, R145, 0x80 ;  /* 0x0000008091917836 */ /* 0x000fe20000000000 */
[----:B------:R0:W-:Y:S06]  /*4e30*/  STG.E.128 desc[UR4][R18.64], R112 ;  /* 0x0000007012007986 */ /* 0x0001ec000c101d04 */
.L_x_7460:
[----:B------:R-:W-:Y:S05]  /*4e40*/  BSYNC B0 ;  /* 0x0000000000007941 */ /* 0x000fea0003800000 */
.L_x_7459:
[----:B------:R-:W-:Y:S01]  /*4e50*/  ISETP.GE.U32.AND P0, PT, R7, 0x100, PT ;  /* 0x000001000700780c */ /* 0x000fe20003f06070 */
[----:B------:R-:W-:-:S12]  /*4e60*/  BSSY B0, `(.L_x_7461) ;  /* 0x0000022000007945 */ /* 0x000fd80003800000 */
[----:B------:R-:W-:Y:S05]  /*4e70*/  @!P0 BRA `(.L_x_7462) ;  /* 0x0000000000808947 */ /* 0x000fea0003800000 */
[--C-:B01----:R-:W-:Y:S01]  /*4e80*/  FADD.FTZ R19, R0, -R147.reuse ;  /* 0x8000009300137221 */ /* 0x103fe20000010000 */
        /* <DEDUP_REMOVED lines=28> */
[C---:B0-----:R-:W-:Y:S01]  /*5050*/  IMAD.WIDE.U32 R18, R145.reuse, 0x10, R18 ;  /* 0x0000001091127825 */ /* 0x041fe200078e0012 */
[----:B------:R-:W-:-:S04]  /*5060*/  IADD3 R145, R145, 0x80, RZ ;  /* 0x0000008091917810 */ /* 0x000fc80007ffe0ff */
[----:B------:R2:W-:Y:S03]  /*5070*/  STG.E.128 desc[UR4][R18.64], R112 ;  /* 0x0000007012007986 */ /* 0x0005e6000c101d04 */
.L_x_7462:
[----:B------:R-:W-:Y:S05]  /*5080*/  BSYNC B0 ;  /* 0x0000000000007941 */ /* 0x000fea0003800000 */
.L_x_7461:
[----:B------:R-:W-:Y:S01]  /*5090*/  ISETP.GE.U32.AND P0, PT, R7, 0x180, PT ;  /* 0x000001800700780c */ /* 0x000fe20003f06070 */
[----:B------:R-:W-:-:S12]  /*50a0*/  BSSY B0, `(.L_x_7463) ;  /* 0x0000022000007945 */ /* 0x000fd80003800000 */
[----:B------:R-:W-:Y:S05]  /*50b0*/  @!P0 BRA `(.L_x_7464) ;  /* 0x0000000000808947 */ /* 0x000fea0003800000 */
[--C-:B012---:R-:W-:Y:S01]  /*50c0*/  FADD.FTZ R19, R9, -R147.reuse ;  /* 0x8000009309137221 */ /* 0x107fe20000010000 */
        /* <DEDUP_REMOVED lines=31> */
.L_x_7464:
[----:B------:R-:W-:Y:S05]  /*52c0*/  BSYNC B0 ;  /* 0x0000000000007941 */ /* 0x000fea0003800000 */
.L_x_7463:
[----:B------:R-:W-:Y:S01]  /*52d0*/  ISETP.GE.U32.AND P0, PT, R7, 0x200, PT ;  /* 0x000002000700780c */ /* 0x000fe20003f06070 */
[----:B------:R-:W-:-:S12]  /*52e0*/  BSSY B0, `(.L_x_7465) ;  /* 0x0000022000007945 */ /* 0x000fd80003800000 */
[----:B------:R-:W-:Y:S05]  /*52f0*/  @!P0 BRA `(.L_x_7466) ;  /* 0x0000000000808947 */ /* 0x000fea0003800000 */
[--C-:B0123--:R-:W-:Y:S01]  /*5300*/  FADD.FTZ R19, R10, -R147.reuse ;  /* 0x800000930a137221 */ /* 0x10ffe20000010000 */
        /* <DEDUP_REMOVED lines=12> */
[----:B------:R-:W-:Y:S01]  /*53d0*/  FMUL.FTZ R150, R148, R151 ;  /* 0x0000009794967220 */ /* 0x000fe20000410000 */
        /* <DEDUP_REMOVED lines=18> */
.L_x_7466:
[----:B------:R-:W-:Y:S05]  /*5500*/  BSYNC B0 ;  /* 0x0000000000007941 */ /* 0x000fea0003800000 */
.L_x_7465:
        /* <DEDUP_REMOVED lines=20> */
[----:B-----5:R-:W-:Y:S01]  /*5650*/  FFMA.FTZ R112, R96, R113, R88 ;  /* 0x0000007160707223 */ /* 0x020fe20000010058 */
        /* <DEDUP_REMOVED lines=13> */
.L_x_7468:
[----:B------:R-:W-:Y:S05]  /*5730*/  BSYNC B0 ;  /* 0x0000000000007941 */ /* 0x000fea0003800000 */
.L_x_7467:
[----:B------:R-:W-:Y:S02]  /*5740*/  ISETP.NE.AND P0, PT, R146, RZ, PT ;  /* 0x000000ff9200720c */ /* 0x000fe40003f05270 */
[----:B------:R-:W-:Y:S02]  /*5750*/  IADD3 R4, R4, UR8, RZ ;  /* 0x0000000804047c10 */ /* 0x000fe4000fffe0ff */
[----:B------:R-:W-:Y:S02]  /*5760*/  SEL R146, RZ, 0x1, P0 ;  /* 0x00000001ff927807 */ /* 0x000fe40000000000 */
[----:B------:R-:W-:-:S13]  /*5770*/  ISETP.GE.AND P0, PT, R4, UR9, PT ;  /* 0x0000000904007c0c */ /* 0x000fda000bf06270 */
[----:B------:R-:W-:Y:S05]  /*5780*/  @!P0 BRA `(.L_x_7469) ;  /* 0xffffffb000688947 */ /* 0x000fea000383ffff */
[----:B------:R-:W-:Y:S05]  /*5790*/  EXIT ;  /* 0x000000000000794d */ /* 0x000fea0003800000 */
.L_x_7458:
[----:B------:R-:W-:Y:S01]  /*57a0*/  HFMA2.MMA R154, -RZ, RZ, 0, 1.847743988037109375e-06 ;  /* 0x0000001fff9a7435 */ /* 0x000fe200000001ff */
[----:B------:R-:W-:Y:S01]  /*57b0*/  MOV R152, R19 ;  /* 0x0000001300987202 */ /* 0x000fe20000000f00 */
[----:B------:R-:W-:Y:S01]  /*57c0*/  IMAD.MOV.U32 R153, RZ, RZ, 0x1 ;  /* 0x00000001ff997424 */ /* 0x000fe200078e00ff */
[----:B------:R-:W-:-:S08]  /*57d0*/  MOV R151, 0xffffffff ;  /* 0xffffffff00977802 */ /* 0x000fd00000000f00 */
[----:B-----5:R-:W-:Y:S05]  /*57e0*/  WARPSYNC.COLLECTIVE R151, `(.L_x_7470) ;  /* 0x0000000097087348 */ /* 0x020fea0003c00000 */
[----:B------:R0:W1:Y:S02]  /*57f0*/  SHFL.BFLY P6, R149, R152, R153, R154 ;  /* 0x0c00009998957389 */ /* 0x00006400000c009a */
[----:B01---5:R-:W-:Y:S01]  /*5800*/  ENDCOLLECTIVE ;  /* 0x000000000000791b */ /* 0x023fe20003800000 */
.L_x_7470:
[----:B------:R-:W-:Y:S01]  /*5810*/  HFMA2.MMA R153, -RZ, RZ, 0, 1.1920928955078125e-07 ;  /* 0x00000002ff997435 */ /* 0x000fe200000001ff */
[----:B------:R-:W-:-:S04]  /*5820*/  IMAD.MOV.U32 R18, RZ, RZ, R149 ;  /* 0x000000ffff127224 */ /* 0x000fc800078e0095 */
[----:B------:R-:W-:-:S05]  /*5830*/  FADD.FTZ R114, R19, R18 ;  /* 0x0000001213727221 */ /* 0x000fca0000010000 */
[----:B------:R-:W-:-:S07]  /*5840*/  MOV R152, R114 ;  /* 0x0000007200987202 */ /* 0x000fce0000000f00 */
[----:B------:R-:W-:Y:S05]  /*5850*/  WARPSYNC.COLLECTIVE R151, `(.L_x_7471) ;  /* 0x0000000097087348 */ /* 0x000fea0003c00000 */
[----:B------:R0:W1:Y:S02]  /*5860*/  SHFL.BFLY P6, R149, R152, R153, R154 ;  /* 0x0c00009998957389 */ /* 0x00006400000c009a */
[----:B01----:R-:W-:Y:S01]  /*5870*/  ENDCOLLECTIVE ;  /* 0x000000000000791b */ /* 0x003fe20003800000 */
.L_x_7471:
[----:B------:R-:W-:Y:S01]  /*5880*/  HFMA2.MMA R153, -RZ, RZ, 0, 2.384185791015625e-07 ;  /* 0x00000004ff997435 */ /* 0x000fe200000001ff */
[----:B------:R-:W-:-:S04]  /*5890*/  IMAD.MOV.U32 R115, RZ, RZ, R149 ;  /* 0x000000ffff737224 */ /* 0x000fc800078e0095 */
[----:B------:R-:W-:-:S05]  /*58a0*/  FADD.FTZ R115, R114, R115 ;  /* 0x0000007372737221 */ /* 0x000fca0000010000 */
[----:B------:R-:W-:-:S07]  /*58b0*/  MOV R152, R115 ;  /* 0x0000007300987202 */ /* 0x000fce0000000f00 */
[----:B------:R-:W-:Y:S05]  /*58c0*/  WARPSYNC.COLLECTIVE R151, `(.L_x_7472) ;  /* 0x0000000097087348 */ /* 0x000fea0003c00000 */
[----:B------:R0:W1:Y:S02]  /*58d0*/  SHFL.BFLY P6, R149, R152, R153, R154 ;  /* 0x0c00009998957389 */ /* 0x00006400000c009a */
[----:B01----:R-:W-:Y:S01]  /*58e0*/  ENDCOLLECTIVE ;  /* 0x000000000000791b */ /* 0x003fe20003800000 */
.L_x_7472:
[----:B------:R-:W-:Y:S01]  /*58f0*/  HFMA2.MMA R153, -RZ, RZ, 0, 4.76837158203125e-07 ;  /* 0x00000008ff997435 */ /* 0x000fe200000001ff */
[----:B------:R-:W-:-:S04]  /*5900*/  IMAD.MOV.U32 R18, RZ, RZ, R149 ;  /* 0x000000ffff127224 */ /* 0x000fc800078e0095 */
[----:B------:R-:W-:-:S05]  /*5910*/  FADD.FTZ R147, R115, R18 ;  /* 0x0000001273937221 */ /* 0x000fca0000010000 */
[----:B------:R-:W-:-:S07]  /*5920*/  MOV R152, R147 ;  /* 0x0000009300987202 */ /* 0x000fce0000000f00 */
[----:B------:R-:W-:Y:S05]  /*5930*/  WARPSYNC.COLLECTIVE R151, `(.L_x_7473) ;  /* 0x0000000097087348 */ /* 0x000fea0003c00000 */
[----:B------:R0:W1:Y:S02]  /*5940*/  SHFL.BFLY P6, R149, R152, R153, R154 ;  /* 0x0c00009998957389 */ /* 0x00006400000c009a */
[----:B01----:R-:W-:Y:S01]  /*5950*/  ENDCOLLECTIVE ;  /* 0x000000000000791b */ /* 0x003fe20003800000 */
.L_x_7473:
[----:B------:R-:W-:Y:S01]  /*5960*/  HFMA2.MMA R153, -RZ, RZ, 0, 9.5367431640625e-07 ;  /* 0x00000010ff997435 */ /* 0x000fe200000001ff */
[----:B------:R-:W-:-:S04]  /*5970*/  IMAD.MOV.U32 R18, RZ, RZ, R149 ;  /* 0x000000ffff127224 */ /* 0x000fc800078e0095 */
[----:B------:R-:W-:-:S05]  /*5980*/  FADD.FTZ R148, R147, R18 ;  /* 0x0000001293947221 */ /* 0x000fca0000010000 */
[----:B------:R-:W-:-:S07]  /*5990*/  MOV R152, R148 ;  /* 0x0000009400987202 */ /* 0x000fce0000000f00 */
[----:B------:R-:W-:Y:S05]  /*59a0*/  WARPSYNC.COLLECTIVE R151, `(.L_x_7474) ;  /* 0x0000000097087348 */ /* 0x000fea0003c00000 */
[----:B------:R0:W1:Y:S02]  /*59b0*/  SHFL.BFLY P6, R149, R152, R153, R154 ;  /* 0x0c00009998957389 */ /* 0x00006400000c009a */
[----:B01----:R-:W-:Y:S01]  /*59c0*/  ENDCOLLECTIVE ;  /* 0x000000000000791b */ /* 0x003fe20003800000 */
.L_x_7474:
        /* <DEDUP_REMOVED lines=88> */
.L_x_7475:
[----:B------:R-:W-:Y:S01]  /*5f50*/  HFMA2.MMA R153, -RZ, RZ, 0, 1.1920928955078125e-07 ;  /* 0x00000002ff997435 */ /* 0x000fe200000001ff */
[----:B------:R-:W-:-:S05]  /*5f60*/  MOV R114, R149 ;  /* 0x0000009500727202 */ /* 0x000fca0000000f00 */
[----:B------:R-:W-:-:S04]  /*5f70*/  FADD.FTZ R114, R19, R114 ;  /* 0x0000007213727221 */ /* 0x000fc80000010000 */
[----:B------:R-:W-:-:S07]  /*5f80*/  IMAD.MOV.U32 R152, RZ, RZ, R114 ;  /* 0x000000ffff987224 */ /* 0x000fce00078e0072 */
[----:B------:R-:W-:Y:S05]  /*5f90*/  WARPSYNC.COLLECTIVE R151, `(.L_x_7476) ;  /* 0x0000000097087348 */ /* 0x000fea0003c00000 */
[----:B------:R0:W1:Y:S02]  /*5fa0*/  SHFL.BFLY P6, R149, R152, R153, R154 ;  /* 0x0c00009998957389 */ /* 0x00006400000c009a */
[----:B01----:R-:W-:Y:S01]  /*5fb0*/  ENDCOLLECTIVE ;  /* 0x000000000000791b */ /* 0x003fe20003800000 */
.L_x_7476:
[----:B------:R-:W-:Y:S01]  /*5fc0*/  HFMA2.MMA R153, -RZ, RZ, 0, 2.384185791015625e-07 ;  /* 0x00000004ff997435 */ /* 0x000fe200000001ff */
[----:B------:R-:W-:-:S05]  /*5fd0*/  MOV R115, R149 ;  /* 0x0000009500737202 */ /* 0x000fca0000000f00 */
[----:B------:R-:W-:-:S04]  /*5fe0*/  FADD.FTZ R115, R114, R115 ;  /* 0x0000007372737221 */ /* 0x000fc80000010000 */
[----:B------:R-:W-:-:S07]  /*5ff0*/  IMAD.MOV.U32 R152, RZ, RZ, R115 ;  /* 0x000000ffff987224 */ /* 0x000fce00078e0073 */
[----:B------:R-:W-:Y:S05]  /*6000*/  WARPSYNC.COLLECTIVE R151, `(.L_x_7477) ;  /* 0x0000000097087348 */ /* 0x000fea0003c00000 */
[----:B------:R0:W1:Y:S02]  /*6010*/  SHFL.BFLY P6, R149, R152, R153, R154 ;  /* 0x0c00009998957389 */ /* 0x00006400000c009a */
[----:B01----:R-:W-:Y:S01]  /*6020*/  ENDCOLLECTIVE ;  /* 0x000000000000791b */ /* 0x003fe20003800000 */
.L_x_7477:
[----:B------:R-:W-:Y:S01]  /*6030*/  HFMA2.MMA R153, -RZ, RZ, 0, 4.76837158203125e-07 ;  /* 0x00000008ff997435 */ /* 0x000fe200000001ff */
[----:B------:R-:W-:-:S05]  /*6040*/  MOV R148, R149 ;  /* 0x0000009500947202 */ /* 0x000fca0000000f00 */
[----:B------:R-:W-:-:S04]  /*6050*/  FADD.FTZ R148, R115, R148 ;  /* 0x0000009473947221 */ /* 0x000fc80000010000 */
[----:B------:R-:W-:-:S07]  /*6060*/  IMAD.MOV.U32 R152, RZ, RZ, R148 ;  /* 0x000000ffff987224 */ /* 0x000fce00078e0094 */
[----:B------:R-:W-:Y:S05]  /*6070*/  WARPSYNC.COLLECTIVE R151, `(.L_x_7478) ;  /* 0x0000000097087348 */ /* 0x000fea0003c00000 */
[----:B------:R0:W1:Y:S02]  /*6080*/  SHFL.BFLY P6, R149, R152, R153, R154 ;  /* 0x0c00009998957389 */ /* 0x00006400000c009a */
[----:B01----:R-:W-:Y:S01]  /*6090*/  ENDCOLLECTIVE ;  /* 0x000000000000791b */ /* 0x003fe20003800000 */
.L_x_7478:
[----:B------:R-:W-:Y:S01]  /*60a0*/  HFMA2.MMA R153, -RZ, RZ, 0, 9.5367431640625e-07 ;  /* 0x00000010ff997435 */ /* 0x000fe200000001ff */
[----:B------:R-:W-:-:S05]  /*60b0*/  MOV R147, R149 ;  /* 0x0000009500937202 */ /* 0x000fca0000000f00 */
[----:B------:R-:W-:-:S04]  /*60c0*/  FADD.FTZ R147, R148, R147 ;  /* 0x0000009394937221 */ /* 0x000fc80000010000 */
[----:B------:R-:W-:-:S07]  /*60d0*/  IMAD.MOV.U32 R152, RZ, RZ, R147 ;  /* 0x000000ffff987224 */ /* 0x000fce00078e0093 */
[----:B------:R-:W-:Y:S05]  /*60e0*/  WARPSYNC.COLLECTIVE R151, `(.L_x_7479) ;  /* 0x0000000097087348 */ /* 0x000fea0003c00000 */
[----:B------:R0:W1:Y:S02]  /*60f0*/  SHFL.BFLY P6, R149, R152, R153, R154 ;  /* 0x0c00009998957389 */ /* 0x00006400000c009a */
[----:B01----:R-:W-:Y:S01]  /*6100*/  ENDCOLLECTIVE ;  /* 0x000000000000791b */ /* 0x003fe20003800000 */
.L_x_7479:
[----:B------:R-:W-:Y:S01]  /*6110*/  MOV R150, R149 ;  /* 0x0000009500967202 */ /* 0x000fe20000000f00 */
[----:B------:R-:W-:Y:S06]  /*6120*/  BRA `(.L_x_7480) ;  /* 0xffffffe400987947 */ /* 0x000fec000383ffff */
.L_x_7481:
        /* <DEDUP_REMOVED lines=13> */
.L_x_33518:


//--------------------- .text._ZN10layer_norm31ln_parallel_residual_fwd_kernelINS_13Kernel_traitsIf13__nv_bfloat16S2_S2_fjLj5120ELj1ELj1ELj4ELj16ENS_18Kernel_traits_baseILj5120EfS2_S2_S2_fjLj128EEEEELb0ELb1ELb1EEEvNS_9FwdParamsE --------------------------
	.section	.text._ZN10layer_norm31ln_parallel_residual_fwd_kernelINS_13Kernel_traitsIf13__nv_bfloat16S2_S2_fjLj5120ELj1ELj1ELj4ELj16ENS_18Kernel_traits_baseILj5120EfS2_S2_S2_fjLj128EEEEELb0ELb1ELb1EEEvNS_9FwdParamsE,"ax",@progbits
	.align	128
        .global         _ZN10layer_norm31ln_parallel_residual_fwd_kernelINS_13Kernel_traitsIf13__nv_bfloat16S2_S2_fjLj5120ELj1ELj1ELj4ELj16ENS_18Kernel_traits_baseILj5120EfS2_S2_S2_fjLj128EEEEELb0ELb1ELb1EEEvNS_9FwdParamsE
        .type           _ZN10layer_norm31ln_parallel_residual_fwd_kernelINS_13Kernel_traitsIf13__nv_bfloat16S2_S2_fjLj5120ELj1ELj1ELj4ELj16ENS_18Kernel_traits_baseILj5120EfS2_S2_S2_fjLj128EEEEELb0ELb1ELb1EEEvNS_9FwdParamsE,@function
        .size           _ZN10layer_norm31ln_parallel_residual_fwd_kernelINS_13Kernel_traitsIf13__nv_bfloat16S2_S2_fjLj5120ELj1ELj1ELj4ELj16ENS_18Kernel_traits_baseILj5120EfS2_S2_S2_fjLj128EEEEELb0ELb1ELb1EEEvNS_9FwdParamsE,(.L_x_33519 - _ZN10layer_norm31ln_parallel_residual_fwd_kernelINS_13Kernel_traitsIf13__nv_bfloat16S2_S2_fjLj5120ELj1ELj1ELj4ELj16ENS_18Kernel_traits_baseILj5120EfS2_S2_S2_fjLj128EEEEELb0ELb1ELb1EEEvNS_9FwdParamsE)
        .other          _ZN10layer_norm31ln_parallel_residual_fwd_kernelINS_13Kernel_traitsIf13__nv_bfloat16S2_S2_fjLj5120ELj1ELj1ELj4ELj16ENS_18Kernel_traits_baseILj5120EfS2_S2_S2_fjLj128EEEEELb0ELb1ELb1EEEvNS_9FwdParamsE,@"STO_CUDA_ENTRY STV_DEFAULT"
_ZN10layer_norm31ln_parallel_residual_fwd_kernelINS_13Kernel_traitsIf13__nv_bfloat16S2_S2_fjLj5120ELj1ELj1ELj4ELj16ENS_18Kernel_traits_baseILj5120EfS2_S2_S2_fjLj128EEEEELb0ELb1ELb1EEEvNS_9FwdParamsE:
.text._ZN10layer_norm31ln_parallel_residual_fwd_kernelINS_13Kernel_traitsIf13__nv_bfloat16S2_S2_fjLj5120ELj1ELj1ELj4ELj16ENS_18Kernel_traits_baseILj5120EfS2_S2_S2_fjLj128EEEEELb0ELb1ELb1EEEvNS_9FwdParamsE:
[----:B------:R-:W-:Y:S01]  /*0000*/  LDC R1, c[0x0][0x28] ;  /* 0x00000a00ff017b82 */ /* 0x000fe20000000800 */
[----:B------:R-:W0:Y:S01]  /*0010*/  S2R R0, SR_TID.X ;  /* 0x0000000000007919 */ /* 0x000e220000002100 */
[----:B------:R-:W-:Y:S01]  /*0020*/  ULDC.64 UR4, c[0x0][0x2c8] ;  /* 0x0000b20000047ab9 */ /* 0x000fe20000000a00 */
[----:B------:R-:W-:Y:S02]  /*0030*/  CS2R R28, SRZ ;  /* 0x00000000001c7805 */ /* 0x000fe4000001ff00 */
[----:B------:R-:W-:Y:S02]  /*0040*/  ISETP.NE.U32.AND P1, PT, RZ, UR4, PT ;  /* 0x00000004ff007c0c */ /* 0x000fe4000bf25070 */
[----:B------:R-:W-:Y:S02]  /*0050*/  CS2R R30, SRZ ;  /* 0x00000000001e7805 */ /* 0x000fe4000001ff00 */
[----:B------:R-:W-:Y:S02]  /*0060*/  CS2R R32, SRZ ;  /* 0x0000000000207805 */ /* 0x000fe4000001ff00 */
[----:B------:R-:W-:-:S02]  /*0070*/  CS2R R34, SRZ ;  /* 0x0000000000227805 */ /* 0x000fc4000001ff00 */
[----:B------:R-:W-:Y:S02]  /*0080*/  ISETP.NE.AND.EX P1, PT, RZ, UR5, PT, P1 ;  /* 0x00000005ff007c0c */ /* 0x000fe4000bf25310 */
        /* <DEDUP_REMOVED lines=15> */
[----:B------:R-:W-:Y:S01]  /*0180*/  CS2R R66, SRZ ;  /* 0x0000000000427805 */ /* 0x000fe2000001ff00 */
[----:B------:R-:W-:Y:S01]  /*0190*/  ULDC.64 UR6, c[0x0][0x260] ;  /* 0x0000980000067ab9 */ /* 0x000fe20000000a00 */
[----:B------:R-:W1:Y:S01]  /*01a0*/  LDC.64 R8, c[0x0][0x228] ;  /* 0x00008a00ff087b82 */ /* 0x000e620000000a00 */
[----:B------:R-:W-:Y:S01]  /*01b0*/  ULDC.64 UR8, c[0x0][0x230] ;  /* 0x00008c0000087ab9 */ /* 0x000fe20000000a00 */
[----:B0-----:R-:W-:-:S04]  /*01c0*/  SHF.L.U32 R2, R0, 0x5, RZ ;  /* 0x0000000500027819 */ /* 0x001fc800000006ff */
[----:B------:R-:W-:-:S04]  /*01d0*/  LOP3.LUT R4, R2, 0xfe0, RZ, 0xc0, !PT ;  /* 0x00000fe002047812 */ /* 0x000fc800078ec0ff */
[C---:B------:R-:W-:Y:S02]  /*01e0*/  IADD3 R2, P3, R4.reuse, UR4, RZ ;  /* 0x0000000404027c10 */ /* 0x040fe4000ff7e0ff */
[----:B------:R-:W-:Y:S01]  /*01f0*/  IADD3 R4, P2, R4, UR6, RZ ;  /* 0x0000000604047c10 */ /* 0x000fe2000ff5e0ff */
[----:B------:R-:W0:Y:S01]  /*0200*/  S2UR UR6, SR_CTAID.X ;  /* 0x00000000000679c3 */ /* 0x000e220000002500 */
[----:B------:R-:W-:Y:S01]  /*0210*/  IADD3.X R3, RZ, UR5, RZ, P3, !PT ;  /* 0x00000005ff037c10 */ /* 0x000fe20009ffe4ff */
[----:B------:R-:W-:Y:S01]  /*0220*/  ULDC.64 UR4, c[0x0][0x208] ;  /* 0x0000820000047ab9 */ /* 0x000fe20000000a00 */
[----:B------:R-:W-:Y:S01]  /*0230*/  IADD3.X R5, RZ, UR7, RZ, P2, !PT ;  /* 0x00000007ff057c10 */ /* 0x000fe200097fe4ff */
[----:B------:R-:W-:Y:S02]  /*0240*/  ULDC UR7, c[0x0][0x214] ;  /* 0x0000850000077ab9 */ /* 0x000fe40000000800 */
[----:B------:R2:W5:Y:S01]  /*0250*/  @P1 LDG.E.128 R28, desc[UR4][R2.64] ;  /* 0x00000004021c1981 */ /* 0x000562000c1e1d00 */
[----:B-1----:R-:W-:-:S03]  /*0260*/  LOP3.LUT P0, RZ, R8, UR8, RZ, 0xfc, !PT ;  /* 0x0000000808ff7c12 */ /* 0x002fc6000f80fcff */
[----:B------:R2:W5:Y:S01]  /*0270*/  @P1 LDG.E.128 R32, desc[UR4][R2.64+0x10] ;  /* 0x0000100402201981 */ /* 0x000562000c1e1d00 */
[----:B------:R-:W-:-:S03]  /*0280*/  LOP3.LUT P0, RZ, R9, UR9, RZ, 0xfc, P0 ;  /* 0x0000000909ff7c12 */ /* 0x000fc6000800fcff */
[----:B------:R2:W5:Y:S04]  /*0290*/  @P1 LDG.E.128 R36, desc[UR4][R2.64+0x1000] ;  /* 0x0010000402241981 */ /* 0x000568000c1e1d00 */
[----:B------:R2:W5:Y:S04]  /*02a0*/  @P1 LDG.E.128 R40, desc[UR4][R2.64+0x1010] ;  /* 0x0010100402281981 */ /* 0x000568000c1e1d00 */
[----:B------:R2:W5:Y:S01]  /*02b0*/  @P1 LDG.E.128 R44, desc[UR4][R2.64+0x2000] ;  /* 0x00200004022c1981 */ /* 0x000562000c1e1d00 */
[----:B0-----:R-:W-:-:S03]  /*02c0*/  LEA.HI R6, R0, UR6, RZ, 0x19 ;  /* 0x0000000600067c11 */ /* 0x001fc6000f8fc8ff */
[----:B------:R2:W5:Y:S01]  /*02d0*/  @P1 LDG.E.128 R48, desc[UR4][R2.64+0x2010] ;  /* 0x0020100402301981 */ /* 0x000562000c1e1d00 */
[----:B------:R-:W-:-:S03]  /*02e0*/  ISETP.GE.AND P2, PT, R6, UR7, PT ;  /* 0x0000000706007c0c */ /* 0x000fc6000bf46270 */
[----:B------:R2:W5:Y:S04]  /*02f0*/  @P1 LDG.E.128 R52, desc[UR4][R2.64+0x3000] ;  /* 0x0030000402341981 */ /* 0x000568000c1e1d00 */
[----:B------:R2:W5:Y:S04]  /*0300*/  @P1 LDG.E.128 R56, desc[UR4][R2.64+0x3010] ;  /* 0x0030100402381981 */ /* 0x000568000c1e1d00 */
[----:B------:R2:W5:Y:S04]  /*0310*/  @P1 LDG.E.128 R60, desc[UR4][R2.64+0x4000] ;  /* 0x00400004023c1981 */ /* 0x000568000c1e1d00 */
[----:B------:R2:W5:Y:S01]  /*0320*/  @P1 LDG.E.128 R64, desc[UR4][R2.64+0x4010] ;  /* 0x0040100402401981 */ /* 0x000562000c1e1d00 */
[----:B------:R-:W-:Y:S05]  /*0330*/  @P2 EXIT ;  /* 0x000000000000294d */ /* 0x000fea0003800000 */
        /* <DEDUP_REMOVED lines=13> */
[----:B--2---:R-:W-:Y:S01]  /*0410*/  MOV R3, R6 ;  /* 0x0000000600037202 */ /* 0x004fe20000000f00 */
[----:B------:R-:W-:Y:S01]  /*0420*/  ULDC UR7, c[0x0][0x290] ;  /* 0x0000a40000077ab9 */ /* 0x000fe20000000800 */
[----:B------:R-:W-:Y:S01]  /*0430*/  ISETP.NE.AND.EX P1, PT, R9, RZ, PT, P1 ;  /* 0x000000ff0900720c */ /* 0x000fe20003f25310 */
[----:B------:R-:W-:Y:S01]  /*0440*/  ULDC.64 UR10, c[0x0][0x230] ;  /* 0x00008c00000a7ab9 */ /* 0x000fe20000000a00 */
[----:B------:R-:W-:Y:S01]  /*0450*/  LOP3.LUT R2, R0, 0x7f, RZ, 0xc0, !PT ;  /* 0x0000007f00027812 */ /* 0x000fe200078ec0ff */
[----:B------:R-:W-:Y:S01]  /*0460*/  ULDC.64 UR12, c[0x0][0x228] ;  /* 0x00008a00000c7ab9 */ /* 0x000fe20000000a00 */
[----:B------:R-:W-:Y:S01]  /*0470*/  ISETP.NE.AND P5, PT, RZ, UR6, PT ;  /* 0x00000006ff007c0c */ /* 0x000fe2000bfa5270 */
[----:B------:R-:W-:Y:S01]  /*0480*/  ULDC UR6, c[0x0][0x218] ;  /* 0x0000860000067ab9 */ /* 0x000fe20000000800 */
[----:B0-----:R-:W-:-:S11]  /*0490*/  ULDC.64 UR8, c[0x0][0x210] ;  /* 0x0000840000087ab9 */ /* 0x001fd60000000a00 */
.L_x_7643:
[----:B------:R-:W-:Y:S01]  /*04a0*/  ISETP.NE.U32.AND P2, PT, RZ, UR10, PT ;  /* 0x0000000aff007c0c */ /* 0x000fe2000bf45070 */
[----:B------:R-:W0:Y:S01]  /*04b0*/  LDC.64 R138, c[0x0][0x220] ;  /* 0x00008800ff8a7b82 */ /* 0x000e220000000a00 */
[----:B------:R-:W-:Y:S02]  /*04c0*/  IMAD R8, R3, UR6, RZ ;  /* 0x0000000603087c24 */ /* 0x000fe4000f8e02ff */
[----:B------:R-:W-:-:S03]  /*04d0*/  ISETP.NE.AND.EX P2, PT, RZ, UR11, PT, P2 ;  /* 0x0000000bff007c0c */ /* 0x000fc6000bf45320 */
[----:B------:R-:W-:Y:S02]  /*04e0*/  SHF.R.S32.HI R9, RZ, 0x1f, R8 ;  /* 0x0000001fff097819 */ /* 0x000fe40000011408 */
[----:B-1----:R-:W1:Y:S02]  /*04f0*/  @P1 LDC.64 R4, c[0x0][0x228] ;  /* 0x00008a00ff041b82 */ /* 0x002e640000000a00 */
        /* <DEDUP_REMOVED lines=19> */
.L_x_7483:
[----:B-----5:R-:W-:-:S05]  /*0630*/  SHF.L.U32 R5, R20, 0x10, RZ ;  /* 0x0000001014057819 */ /* 0x020fca00000006ff */
[----:B------:R-:W-:Y:S01]  /*0640*/  FADD.FTZ R8, R8, R5 ;  /* 0x0000000508087221 */ /* 0x000fe20000010000 */
[----:B------:R-:W-:Y:S06]  /*0650*/  BRA `(.L_x_7484) ;  /* 0x0000000000107947 */ /* 0x000fec0003800000 */
.L_x_7482:
[----:B-----5:R-:W-:Y:S02]  /*0660*/  SHF.L.U32 R5, R24, 0x10, RZ ;  /* 0x0000001018057819 */ /* 0x020fe400000006ff */
[----:B------:R-:W-:-:S03]  /*0670*/  @P2 SHF.L.U32 R7, R20, 0x10, RZ ;  /* 0x0000001014072819 */ /* 0x000fc600000006ff */
[----:B------:R-:W-:-:S04]  /*0680*/  FADD.FTZ R8, R8, R5 ;  /* 0x0000000508087221 */ /* 0x000fc80000010000 */
[----:B------:R-:W-:-:S07]  /*0690*/  @P2 FADD.FTZ R8, R8, R7 ;  /* 0x0000000708082221 */ /* 0x000fce0000010000 */
.L_x_7484:
[----:B------:R-:W-:-:S04]  /*06a0*/  F2FP.BF16.F32.PACK_AB R4, RZ, R8 ;  /* 0x00000008ff04723e */ /* 0x000fc800000010ff */
[----:B------:R-:W-:-:S07]  /*06b0*/  PRMT R108, R4, 0x7610, R108 ;  /* 0x00007610046c7816 */ /* 0x000fce000000006c */
.L_x_7485:
[----:B------:R-:W-:Y:S01]  /*06c0*/  SHF.L.U32 R9, R9, 0x10, RZ ;  /* 0x0000001009097819 */ /* 0x000fe200000006ff */
[----:B------:R-:W-:Y:S06]  /*06d0*/  @P3 BRA `(.L_x_7486) ;  /* 0x0000000000243947 */ /* 0x000fec0003800000 */
[----:B------:R-:W-:-:S04]  /*06e0*/  ISETP.NE.U32.AND P4, PT, RZ, UR10, PT ;  /* 0x0000000aff007c0c */ /* 0x000fc8000bf85070 */
[----:B------:R-:W-:-:S13]  /*06f0*/  ISETP.NE.AND.EX P4, PT, RZ, UR11, PT, P4 ;  /* 0x0000000bff007c0c */ /* 0x000fda000bf85340 */
[----:B------:R-:W-:Y:S05]  /*0700*/  @P4 BRA `(.L_x_7487) ;  /* 0x0000000000084947 */ /* 0x000fea0003800000 */
[----:B------:R-:W-:Y:S05]  /*0710*/  @P0 BRA `(.L_x_7488) ;  /* 0x00000000002c0947 */ /* 0x000fea0003800000 */
[----:B------:R-:W-:Y:S05]  /*0720*/  BRA `(.L_x_7489) ;  /* 0x0000000000307947 */ /* 0x000fea0003800000 */
.L_x_7487:
[----:B-----5:R-:W-:-:S04]  /*0730*/  PRMT R4, R20, 0x7632, R4 ;  /* 0x0000763214047816 */ /* 0x020fc80000000004 */
[----:B------:R-:W-:-:S05]  /*0740*/  SHF.L.U32 R4, R4, 0x10, RZ ;  /* 0x0000001004047819 */ /* 0x000fca00000006ff */
[----:B------:R-:W-:Y:S01]  /*0750*/  FADD.FTZ R9, R9, R4 ;  /* 0x0000000409097221 */ /* 0x000fe20000010000 */
[----:B------:R-:W-:Y:S06]  /*0760*/  BRA `(.L_x_7488) ;  /* 0x0000000000187947 */ /* 0x000fec0003800000 */
.L_x_7486:
[----:B-----5:R-:W-:Y:S02]  /*0770*/  PRMT R4, R24, 0x7632, R4 ;  /* 0x0000763218047816 */ /* 0x020fe40000000004 */
[----:B------:R-:W-:-:S03]  /*0780*/  @P2 PRMT R5, R20, 0x7632, R5 ;  /* 0x0000763214052816 */ /* 0x000fc60000000005 */
[----:B------:R-:W-:Y:S01]  /*0790*/  IMAD.U32 R4, R4, 0x10000, RZ ;  /* 0x0001000004047824 */ /* 0x000fe200078e00ff */
[----:B------:R-:W-:-:S03]  /*07a0*/  @P2 SHF.L.U32 R6, R5, 0x10, RZ ;  /* 0x0000001005062819 */ /* 0x000fc600000006ff */
[----:B------:R-:W-:-:S04]  /*07b0*/  FADD.FTZ R9, R9, R4 ;  /* 0x0000000409097221 */ /* 0x000fc80000010000 */
[----:B------:R-:W-:-:S07]  /*07c0*/  @P2 FADD.FTZ R9, R9, R6 ;  /* 0x0000000609092221 */ /* 0x000fce0000010000 */
.L_x_7488:
[----:B------:R-:W-:-:S04]  /*07d0*/  F2FP.BF16.F32.PACK_AB R4, RZ, R9 ;  /* 0x00000009ff04723e */ /* 0x000fc800000010ff */
[----:B------:R-:W-:-:S07]  /*07e0*/  PRMT R108, R108, 0x5410, R4 ;  /* 0x000054106c6c7816 */ /* 0x000fce0000000004 */
.L_x_7489:
        /* <DEDUP_REMOVED lines=8> */
.L_x_7491:
[----:B-----5:R-:W-:-:S05]  /*0870*/  SHF.L.U32 R5, R21, 0x10, RZ ;  /* 0x0000001015057819 */ /* 0x020fca00000006ff */
[----:B------:R-:W-:Y:S01]  /*0880*/  FADD.FTZ R4, R4, R5 ;  /* 0x0000000504047221 */ /* 0x000fe20000010000 */
[----:B------:R-:W-:Y:S06]  /*0890*/  BRA `(.L_x_7492) ;  /* 0x0000000000107947 */ /* 0x000fec0003800000 */
.L_x_7490:
[----:B-----5:R-:W-:Y:S02]  /*08a0*/  SHF.L.U32 R5, R25, 0x10, RZ ;  /* 0x0000001019057819 */ /* 0x020fe400000006ff */
[----:B------:R-:W-:-:S03]  /*08b0*/  @P2 SHF.L.U32 R7, R21, 0x10, RZ ;  /* 0x0000001015072819 */ /* 0x000fc600000006ff */
[----:B------:R-:W-:-:S04]  /*08c0*/  FADD.FTZ R4, R4, R5 ;  /* 0x0000000504047221 */ /* 0x000fc80000010000 */
[----:B------:R-:W-:-:S07]  /*08d0*/  @P2 FADD.FTZ R4, R4, R7 ;  /* 0x0000000704042221 */ /* 0x000fce0000010000 */
.L_x_7492:
[----:B------:R-:W-:-:S04]  /*08e0*/  F2FP.BF16.F32.PACK_AB R5, RZ, R4 ;  /* 0x00000004ff05723e */ /* 0x000fc800000010ff */
[----:B------:R-:W-:-:S07]  /*08f0*/  PRMT R109, R5, 0x7610, R109 ;  /* 0x00007610056d7816 */ /* 0x000fce000000006d */
.L_x_7493:
[----:B------:R-:W-:Y:S01]  /*0900*/  SHF.L.U32 R10, R10, 0x10, RZ ;  /* 0x000000100a0a7819 */ /* 0x000fe200000006ff */
[----:B------:R-:W-:Y:S06]  /*0910*/  @P3 BRA `(.L_x_7494) ;  /* 0x0000000000243947 */ /* 0x000fec0003800000 */
[----:B------:R-:W-:-:S04]  /*0920*/  ISETP.NE.U32.AND P4, PT, RZ, UR10, PT ;  /* 0x0000000aff007c0c */ /* 0x000fc8000bf85070 */
[----:B------:R-:W-:-:S13]  /*0930*/  ISETP.NE.AND.EX P4, PT, RZ, UR11, PT, P4 ;  /* 0x0000000bff007c0c */ /* 0x000fda000bf85340 */
[----:B------:R-:W-:Y:S05]  /*0940*/  @P4 BRA `(.L_x_7495) ;  /* 0x0000000000084947 */ /* 0x000fea0003800000 */
[----:B------:R-:W-:Y:S05]  /*0950*/  @P0 BRA `(.L_x_7496) ;  /* 0x00000000002c0947 */ /* 0x000fea0003800000 */
[----:B------:R-:W-:Y:S05]  /*0960*/  BRA `(.L_x_7497) ;  /* 0x0000000000307947 */ /* 0x000fea0003800000 */
.L_x_7495:
[----:B-----5:R-:W-:-:S04]  /*0970*/  PRMT R5, R21, 0x7632, R5 ;  /* 0x0000763215057816 */ /* 0x020fc80000000005 */
[----:B------:R-:W-:-:S05]  /*0980*/  SHF.L.U32 R5, R5, 0x10, RZ ;  /* 0x0000001005057819 */ /* 0x000fca00000006ff */
[----:B------:R-:W-:Y:S01]  /*0990*/  FADD.FTZ R10, R10, R5 ;  /* 0x000000050a0a7221 */ /* 0x000fe20000010000 */
[----:B------:R-:W-:Y:S06]  /*09a0*/  BRA `(.L_x_7496) ;  /* 0x0000000000187947 */ /* 0x000fec0003800000 */
.L_x_7494:
[----:B-----5:R-:W-:Y:S02]  /*09b0*/  PRMT R5, R25, 0x7632, R5 ;  /* 0x0000763219057816 */ /* 0x020fe40000000005 */
[----:B------:R-:W-:Y:S02]  /*09c0*/  @P2 PRMT R6, R21, 0x7632, R6 ;  /* 0x0000763215062816 */ /* 0x000fe40000000006 */
[----:B------:R-:W-:Y:S02]  /*09d0*/  SHF.L.U32 R5, R5, 0x10, RZ ;  /* 0x0000001005057819 */ /* 0x000fe400000006ff */
[----:B------:R-:W-:-:S03]  /*09e0*/  @P2 SHF.L.U32 R7, R6, 0x10, RZ ;  /* 0x0000001006072819 */ /* 0x000fc600000006ff */
[----:B------:R-:W-:-:S04]  /*09f0*/  FADD.FTZ R10, R10, R5 ;  /* 0x000000050a0a7221 */ /* 0x000fc80000010000 */
[----:B------:R-:W-:-:S07]  /*0a00*/  @P2 FADD.FTZ R10, R10, R7 ;  /* 0x000000070a0a2221 */ /* 0x000fce0000010000 */
.L_x_7496:
[----:B------:R-:W-:-:S04]  /*0a10*/  F2FP.BF16.F32.PACK_AB R5, RZ, R10 ;  /* 0x0000000aff05723e */ /* 0x000fc800000010ff */
[----:B------:R-:W-:-:S07]  /*0a20*/  PRMT R109, R109, 0x5410, R5 ;  /* 0x000054106d6d7816 */ /* 0x000fce0000000005 */
.L_x_7497:
        /* <DEDUP_REMOVED lines=8> */
.L_x_7499:
[----:B-----5:R-:W-:-:S04]  /*0ab0*/  IMAD.U32 R5, R22, 0x10000, RZ ;  /* 0x0001000016057824 */ /* 0x020fc800078e00ff */
[----:B------:R-:W-:Y:S01]  /*0ac0*/  FADD.FTZ R6, R6, R5 ;  /* 0x0000000506067221 */ /* 0x000fe20000010000 */
[----:B------:R-:W-:Y:S06]  /*0ad0*/  BRA `(.L_x_7500) ;  /* 0x0000000000107947 */ /* 0x000fec0003800000 */
.L_x_7498:
[----:B-----5:R-:W-:Y:S02]  /*0ae0*/  SHF.L.U32 R5, R26, 0x10, RZ ;  /* 0x000000101a057819 */ /* 0x020fe400000006ff */
[----:B------:R-:W-:-:S03]  /*0af0*/  @P2 SHF.L.U32 R11, R22, 0x10, RZ ;  /* 0x00000010160b2819 */ /* 0x000fc600000006ff */
[----:B------:R-:W-:-:S04]  /*0b00*/  FADD.FTZ R6, R6, R5 ;  /* 0x0000000506067221 */ /* 0x000fc80000010000 */
[----:B------:R-:W-:-:S07]  /*0b10*/  @P2 FADD.FTZ R6, R6, R11 ;  /* 0x0000000b06062221 */ /* 0x000fce0000010000 */
.L_x_7500:
[----:B------:R-:W-:-:S04]  /*0b20*/  F2FP.BF16.F32.PACK_AB R5, RZ, R6 ;  /* 0x00000006ff05723e */ /* 0x000fc800000010ff */
[----:B------:R-:W-:-:S07]  /*0b30*/  PRMT R110, R5, 0x7610, R110 ;  /* 0x00007610056e7816 */ /* 0x000fce000000006e */
.L_x_7501:
[----:B------:R-:W-:Y:S01]  /*0b40*/  SHF.L.U32 R7, R7, 0x10, RZ ;  /* 0x0000001007077819 */ /* 0x000fe200000006ff */
[----:B------:R-:W-:Y:S06]  /*0b50*/  @P3 BRA `(.L_x_7502) ;  /* 0x0000000000243947 */ /* 0x000fec0003800000 */
[----:B------:R-:W-:-:S04]  /*0b60*/  ISETP.NE.U32.AND P4, PT, RZ, UR10, PT ;  /* 0x0000000aff007c0c */ /* 0x000fc8000bf85070 */
[----:B------:R-:W-:-:S13]  /*0b70*/  ISETP.NE.AND.EX P4, PT, RZ, UR11, PT, P4 ;  /* 0x0000000bff007c0c */ /* 0x000fda000bf85340 */
[----:B------:R-:W-:Y:S05]  /*0b80*/  @P4 BRA `(.L_x_7503) ;  /* 0x0000000000084947 */ /* 0x000fea0003800000 */
[----:B------:R-:W-:Y:S05]  /*0b90*/  @P0 BRA `(.L_x_7504) ;  /* 0x00000000002c0947 */ /* 0x000fea0003800000 */
[----:B------:R-:W-:Y:S05]  /*0ba0*/  BRA `(.L_x_7505) ;  /* 0x0000000000307947 */ /* 0x000fea0003800000 */
.L_x_7503:
[----:B-----5:R-:W-:-:S04]  /*0bb0*/  PRMT R5, R22, 0x7632, R5 ;  /* 0x0000763216057816 */ /* 0x020fc80000000005 */
[----:B------:R-:W-:-:S05]  /*0bc0*/  SHF.L.U32 R12, R5, 0x10, RZ ;  /* 0x00000010050c7819 */ /* 0x000fca00000006ff */
[----:B------:R-:W-:Y:S01]  /*0bd0*/  FADD.FTZ R7, R7, R12 ;  /* 0x0000000c07077221 */ /* 0x000fe20000010000 */
[----:B------:R-:W-:Y:S06]  /*0be0*/  BRA `(.L_x_7504) ;  /* 0x0000000000187947 */ /* 0x000fec0003800000 */
.L_x_7502:
[----:B-----5:R-:W-:Y:S02]  /*0bf0*/  PRMT R5, R26, 0x7632, R5 ;  /* 0x000076321a057816 */ /* 0x020fe40000000005 */
[----:B------:R-:W-:Y:S02]  /*0c00*/  @P2 PRMT R11, R22, 0x7632, R11 ;  /* 0x00007632160b2816 */ /* 0x000fe4000000000b */
[----:B------:R-:W-:Y:S02]  /*0c10*/  SHF.L.U32 R12, R5, 0x10, RZ ;  /* 0x00000010050c7819 */ /* 0x000fe400000006ff */
[----:B------:R-:W-:-:S03]  /*0c20*/  @P2 SHF.L.U32 R14, R11, 0x10, RZ ;  /* 0x000000100b0e2819 */ /* 0x000fc600000006ff */
[----:B------:R-:W-:-:S04]  /*0c30*/  FADD.FTZ R7, R7, R12 ;  /* 0x0000000c07077221 */ /* 0x000fc80000010000 */
[----:B------:R-:W-:-:S07]  /*0c40*/  @P2 FADD.FTZ R7, R7, R14 ;  /* 0x0000000e07072221 */ /* 0x000fce0000010000 */
.L_x_7504:
[----:B------:R-:W-:-:S04]  /*0c50*/  F2FP.BF16.F32.PACK_AB R5, RZ, R7 ;  /* 0x00000007ff05723e */ /* 0x000fc800000010ff */
[----:B------:R-:W-:-:S07]  /*0c60*/  PRMT R110, R110, 0x5410, R5 ;  /* 0x000054106e6e7816 */ /* 0x000fce0000000005 */
.L_x_7505:
        /* <DEDUP_REMOVED lines=8> */
.L_x_7507:
[----:B-----5:R-:W-:-:S05]  /*0cf0*/  SHF.L.U32 R12, R23, 0x10, RZ ;  /* 0x00000010170c7819 */ /* 0x020fca00000006ff */
[----:B------:R-:W-:Y:S01]  /*0d00*/  FADD.FTZ R11, R11, R12 ;  /* 0x0000000c0b0b7221 */ /* 0x000fe20000010000 */
[----:B------:R-:W-:Y:S06]  /*0d10*/  BRA `(.L_x_7508) ;  /* 0x0000000000107947 */ /* 0x000fec0003800000 */
.L_x_7506:
[----:B-----5:R-:W-:Y:S02]  /*0d20*/  SHF.L.U32 R12, R27, 0x10, RZ ;  /* 0x000000101b0c7819 */ /* 0x020fe400000006ff */
[----:B------:R-:W-:-:S03]  /*0d30*/  @P2 SHF.L.U32 R14, R23, 0x10, RZ ;  /* 0x00000010170e2819 */ /* 0x000fc600000006ff */
[----:B------:R-:W-:-:S04]  /*0d40*/  FADD.FTZ R11, R11, R12 ;  /* 0x0000000c0b0b7221 */ /* 0x000fc80000010000 */
[----:B------:R-:W-:-:S07]  /*0d50*/  @P2 FADD.FTZ R11, R11, R14 ;  /* 0x0000000e0b0b2221 */ /* 0x000fce0000010000 */
.L_x_7508:
[----:B------:R-:W-:-:S04]  /*0d60*/  F2FP.BF16.F32.PACK_AB R12, RZ, R11 ;  /* 0x0000000bff0c723e */ /* 0x000fc800000010ff */
[----:B------:R-:W-:-:S07]  /*0d70*/  PRMT R111, R12, 0x7610, R111 ;  /* 0x000076100c6f7816 */ /* 0x000fce000000006f */
.L_x_7509:
[----:B------:R-:W-:Y:S01]  /*0d80*/  IMAD.U32 R5, R5, 0x10000, RZ ;  /* 0x0001000005057824 */ /* 0x000fe200078e00ff */
[----:B------:R-:W-:Y:S06]  /*0d90*/  @P3 BRA `(.L_x_7510) ;  /* 0x0000000000243947 */ /* 0x000fec0003800000 */
[----:B------:R-:W-:-:S04]  /*0da0*/  ISETP.NE.U32.AND P4, PT, RZ, UR10, PT ;  /* 0x0000000aff007c0c */ /* 0x000fc8000bf85070 */
[----:B------:R-:W-:-:S13]  /*0db0*/  ISETP.NE.AND.EX P4, PT, RZ, UR11, PT, P4 ;  /* 0x0000000bff007c0c */ /* 0x000fda000bf85340 */
[----:B------:R-:W-:Y:S05]  /*0dc0*/  @P4 BRA `(.L_x_7511) ;  /* 0x0000000000084947 */ /* 0x000fea0003800000 */
[----:B------:R-:W-:Y:S05]  /*0dd0*/  @P0 BRA `(.L_x_7512) ;  /* 0x00000000002c0947 */ /* 0x000fea0003800000 */
[----:B------:R-:W-:Y:S05]  /*0de0*/  BRA `(.L_x_7513) ;  /* 0x0000000000307947 */ /* 0x000fea0003800000 */
.L_x_7511:
[----:B-----5:R-:W-:-:S04]  /*0df0*/  PRMT R12, R23, 0x7632, R12 ;  /* 0x00007632170c7816 */ /* 0x020fc8000000000c */
[----:B------:R-:W-:-:S05]  /*0e00*/  SHF.L.U32 R12, R12, 0x10, RZ ;  /* 0x000000100c0c7819 */ /* 0x000fca00000006ff */
[----:B------:R-:W-:Y:S01]  /*0e10*/  FADD.FTZ R5, R5, R12 ;  /* 0x0000000c05057221 */ /* 0x000fe20000010000 */
[----:B------:R-:W-:Y:S06]  /*0e20*/  BRA `(.L_x_7512) ;  /* 0x0000000000187947 */ /* 0x000fec0003800000 */
.L_x_7510:
[----:B-----5:R-:W-:Y:S02]  /*0e30*/  PRMT R12, R27, 0x7632, R12 ;  /* 0x000076321b0c7816 */ /* 0x020fe4000000000c */
[----:B------:R-:W-:Y:S02]  /*0e40*/  @P2 PRMT R14, R23, 0x7632, R14 ;  /* 0x00007632170e2816 */ /* 0x000fe4000000000e */
[----:B------:R-:W-:Y:S02]  /*0e50*/  SHF.L.U32 R12, R12, 0x10, RZ ;  /* 0x000000100c0c7819 */ /* 0x000fe400000006ff */
[----:B------:R-:W-:-:S03]  /*0e60*/  @P2 SHF.L.U32 R14, R14, 0x10, RZ ;  /* 0x000000100e0e2819 */ /* 0x000fc600000006ff */
[----:B------:R-:W-:-:S04]  /*0e70*/  FADD.FTZ R5, R5, R12 ;  /* 0x0000000c05057221 */ /* 0x000fc80000010000 */
[----:B------:R-:W-:-:S07]  /*0e80*/  @P2 FADD.FTZ R5, R5, R14 ;  /* 0x0000000e05052221 */ /* 0x000fce0000010000 */
.L_x_7512:
[----:B------:R-:W-:-:S04]  /*0e90*/  F2FP.BF16.F32.PACK_AB R12, RZ, R5 ;  /* 0x00000005ff0c723e */ /* 0x000fc800000010ff */
[----:B------:R-:W-:-:S07]  /*0ea0*/  PRMT R111, R111, 0x5410, R12 ;  /* 0x000054106f6f7816 */ /* 0x000fce000000000c */
.L_x_7513:
        /* <DEDUP_REMOVED lines=20> */
.L_x_7515:
[----:B-----5:R-:W-:-:S05]  /*0ff0*/  SHF.L.U32 R15, R20, 0x10, RZ ;  /* 0x00000010140f7819 */ /* 0x020fca00000006ff */
[----:B------:R-:W-:Y:S01]  /*1000*/  FADD.FTZ R12, R15, R12 ;  /* 0x0000000c0f0c7221 */ /* 0x000fe20000010000 */
[----:B------:R-:W-:Y:S06]  /*1010*/  BRA `(.L_x_7516) ;  /* 0x0000000000107947 */ /* 0x000fec0003800000 */
.L_x_7514:
[----:B-----5:R-:W-:Y:S02]  /*1020*/  SHF.L.U32 R15, R24, 0x10, RZ ;  /* 0x00000010180f7819 */ /* 0x020fe400000006ff */
[----:B------:R-:W-:-:S03]  /*1030*/  @P2 SHF.L.U32 R115, R20, 0x10, RZ ;  /* 0x0000001014732819 */ /* 0x000fc600000006ff */
[----:B------:R-:W-:-:S04]  /*1040*/  FADD.FTZ R12, R15, R12 ;  /* 0x0000000c0f0c7221 */ /* 0x000fc80000010000 */
[----:B------:R-:W-:-:S07]  /*1050*/  @P2 FADD.FTZ R12, R115, R12 ;  /* 0x0000000c730c2221 */ /* 0x000fce0000010000 */
.L_x_7516:
[----:B------:R-:W-:-:S04]  /*1060*/  F2FP.BF16.F32.PACK_AB R14, RZ, R12 ;  /* 0x0000000cff0e723e */ /* 0x000fc800000010ff */
[----:B------:R-:W-:-:S07]  /*1070*/  PRMT R108, R14, 0x7610, R108 ;  /* 0x000076100e6c7816 */ /* 0x000fce000000006c */
.L_x_7517:
[----:B------:R-:W-:Y:S01]  /*1080*/  SHF.L.U32 R15, R112, 0x10, RZ ;  /* 0x00000010700f7819 */ /* 0x000fe200000006ff */
[----:B------:R-:W-:Y:S06]  /*1090*/  @P3 BRA `(.L_x_7518) ;  /* 0x0000000000243947 */ /* 0x000fec0003800000 */
[----:B------:R-:W-:-:S04]  /*10a0*/  ISETP.NE.U32.AND P4, PT, RZ, UR10, PT ;  /* 0x0000000aff007c0c */ /* 0x000fc8000bf85070 */
[----:B------:R-:W-:-:S13]  /*10b0*/  ISETP.NE.AND.EX P4, PT, RZ, UR11, PT, P4 ;  /* 0x0000000bff007c0c */ /* 0x000fda000bf85340 */
[----:B------:R-:W-:Y:S05]  /*10c0*/  @P4 BRA `(.L_x_7519) ;  /* 0x0000000000084947 */ /* 0x000fea0003800000 */
[----:B------:R-:W-:Y:S05]  /*10d0*/  @P0 BRA `(.L_x_7520) ;  /* 0x00000000002c0947 */ /* 0x000fea0003800000 */
[----:B------:R-:W-:Y:S05]  /*10e0*/  BRA `(.L_x_7521) ;  /* 0x0000000000307947 */ /* 0x000fea0003800000 */
.L_x_7519:
[----:B-----5:R-:W-:-:S04]  /*10f0*/  PRMT R14, R20, 0x7632, R14 ;  /* 0x00007632140e7816 */ /* 0x020fc8000000000e */
[----:B------:R-:W-:-:S05]  /*1100*/  SHF.L.U32 R14, R14, 0x10, RZ ;  /* 0x000000100e0e7819 */ /* 0x000fca00000006ff */
[----:B------:R-:W-:Y:S01]  /*1110*/  FADD.FTZ R15, R15, R14 ;  /* 0x0000000e0f0f7221 */ /* 0x000fe20000010000 */
[----:B------:R-:W-:Y:S06]  /*1120*/  BRA `(.L_x_7520) ;  /* 0x0000000000187947 */ /* 0x000fec0003800000 */
.L_x_7518:
[----:B-----5:R-:W-:Y:S02]  /*1130*/  PRMT R14, R24, 0x7632, R14 ;  /* 0x00007632180e7816 */ /* 0x020fe4000000000e */
[----:B------:R-:W-:-:S03]  /*1140*/  @P2 PRMT R16, R20, 0x7632, R16 ;  /* 0x0000763214102816 */ /* 0x000fc60000000010 */
[----:B------:R-:W-:Y:S01]  /*1150*/  IMAD.U32 R14, R14, 0x10000, RZ ;  /* 0x000100000e0e7824 */ /* 0x000fe200078e00ff */
[----:B------:R-:W-:-:S03]  /*1160*/  @P2 SHF.L.U32 R16, R16, 0x10, RZ ;  /* 0x0000001010102819 */ /* 0x000fc600000006ff */
[----:B------:R-:W-:-:S04]  /*1170*/  FADD.FTZ R15, R15, R14 ;  /* 0x0000000e0f0f7221 */ /* 0x000fc80000010000 */
[----:B------:R-:W-:-:S07]  /*1180*/  @P2 FADD.FTZ R15, R15, R16 ;  /* 0x000000100f0f2221 */ /* 0x000fce0000010000 */
.L_x_7520:
[----:B------:R-:W-:-:S04]  /*1190*/  F2FP.BF16.F32.PACK_AB R14, RZ, R15 ;  /* 0x0000000fff0e723e */ /* 0x000fc800000010ff */
[----:B------:R-:W-:-:S07]  /*11a0*/  PRMT R108, R108, 0x5410, R14 ;  /* 0x000054106c6c7816 */ /* 0x000fce000000000e */
.L_x_7521:
        /* <DEDUP_REMOVED lines=8> */
.L_x_7523:
[----:B-----5:R-:W-:-:S05]  /*1230*/  SHF.L.U32 R115, R21, 0x10, RZ ;  /* 0x0000001015737819 */ /* 0x020fca00000006ff */
[----:B------:R-:W-:Y:S01]  /*1240*/  FADD.FTZ R14, R115, R14 ;  /* 0x0000000e730e7221 */ /* 0x000fe20000010000 */
[----:B------:R-:W-:Y:S06]  /*1250*/  BRA `(.L_x_7524) ;  /* 0x0000000000107947 */ /* 0x000fec0003800000 */
.L_x_7522:
[----:B-----5:R-:W-:Y:S02]  /*1260*/  SHF.L.U32 R115, R25, 0x10, RZ ;  /* 0x0000001019737819 */ /* 0x020fe400000006ff */
[----:B------:R-:W-:-:S03]  /*1270*/  @P2 SHF.L.U32 R117, R21, 0x10, RZ ;  /* 0x0000001015752819 */ /* 0x000fc600000006ff */
[----:B------:R-:W-:-:S04]  /*1280*/  FADD.FTZ R14, R115, R14 ;  /* 0x0000000e730e7221 */ /* 0x000fc80000010000 */
[----:B------:R-:W-:-:S07]  /*1290*/  @P2 FADD.FTZ R14, R117, R14 ;  /* 0x0000000e750e2221 */ /* 0x000fce0000010000 */
.L_x_7524:
[----:B------:R-:W-:-:S04]  /*12a0*/  F2FP.BF16.F32.PACK_AB R16, RZ, R14 ;  /* 0x0000000eff10723e */ /* 0x000fc800000010ff */
[----:B------:R-:W-:-:S07]  /*12b0*/  PRMT R109, R16, 0x7610, R109 ;  /* 0x00007610106d7816 */ /* 0x000fce000000006d */
.L_x_7525:
[----:B------:R-:W-:Y:S01]  /*12c0*/  SHF.L.U32 R17, R17, 0x10, RZ ;  /* 0x0000001011117819 */ /* 0x000fe200000006ff */
[----:B------:R-:W-:Y:S06]  /*12d0*/  @P3 BRA `(.L_x_7526) ;  /* 0x0000000000243947 */ /* 0x000fec0003800000 */
[----:B------:R-:W-:-:S04]  /*12e0*/  ISETP.NE.U32.AND P4, PT, RZ, UR10, PT ;  /* 0x0000000aff007c0c */ /* 0x000fc8000bf85070 */
[----:B------:R-:W-:-:S13]  /*12f0*/  ISETP.NE.AND.EX P4, PT, RZ, UR11, PT, P4 ;  /* 0x0000000bff007c0c */ /* 0x000fda000bf85340 */
[----:B------:R-:W-:Y:S05]  /*1300*/  @P4 BRA `(.L_x_7527) ;  /* 0x0000000000084947 */ /* 0x000fea0003800000 */
[----:B------:R-:W-:Y:S05]  /*1310*/  @P0 BRA `(.L_x_7528) ;  /* 0x00000000002c0947 */ /* 0x000fea0003800000 */
[----:B------:R-:W-:Y:S05]  /*1320*/  BRA `(.L_x_7529) ;  /* 0x0000000000307947 */ /* 0x000fea0003800000 */
.L_x_7527:
[----:B-----5:R-:W-:-:S04]  /*1330*/  PRMT R16, R21, 0x7632, R16 ;  /* 0x0000763215107816 */ /* 0x020fc80000000010 */
[----:B------:R-:W-:-:S05]  /*1340*/  SHF.L.U32 R16, R16, 0x10, RZ ;  /* 0x0000001010107819 */ /* 0x000fca00000006ff */
[----:B------:R-:W-:Y:S01]  /*1350*/  FADD.FTZ R17, R17, R16 ;  /* 0x0000001011117221 */ /* 0x000fe20000010000 */
[----:B------:R-:W-:Y:S06]  /*1360*/  BRA `(.L_x_7528) ;  /* 0x0000000000187947 */ /* 0x000fec0003800000 */
.L_x_7526:
[----:B-----5:R-:W-:Y:S02]  /*1370*/  PRMT R16, R25, 0x7632, R16 ;  /* 0x0000763219107816 */ /* 0x020fe40000000010 */
[----:B------:R-:W-:Y:S02]  /*1380*/  @P2 PRMT R112, R21, 0x7632, R112 ;  /* 0x0000763215702816 */ /* 0x000fe40000000070 */
[----:B------:R-:W-:Y:S02]  /*1390*/  SHF.L.U32 R16, R16, 0x10, RZ ;  /* 0x0000001010107819 */ /* 0x000fe400000006ff */
[----:B------:R-:W-:-:S03]  /*13a0*/  @P2 SHF.L.U32 R112, R112, 0x10, RZ ;  /* 0x0000001070702819 */ /* 0x000fc600000006ff */
[----:B------:R-:W-:-:S04]  /*13b0*/  FADD.FTZ R17, R17, R16 ;  /* 0x0000001011117221 */ /* 0x000fc80000010000 */
[----:B------:R-:W-:-:S07]  /*13c0*/  @P2 FADD.FTZ R17, R17, R112 ;  /* 0x0000007011112221 */ /* 0x000fce0000010000 */
.L_x_7528:
[----:B------:R-:W-:-:S04]  /*13d0*/  F2FP.BF16.F32.PACK_AB R16, RZ, R17 ;  /* 0x00000011ff10723e */ /* 0x000fc800000010ff */
[----:B------:R-:W-:-:S07]  /*13e0*/  PRMT R109, R109, 0x5410, R16 ;  /* 0x000054106d6d7816 */ /* 0x000fce0000000010 */
.L_x_7529:
        /* <DEDUP_REMOVED lines=8> */
.L_x_7531:
[----:B-----5:R-:W-:-:S05]  /*1470*/  SHF.L.U32 R115, R22, 0x10, RZ ;  /* 0x0000001016737819 */ /* 0x020fca00000006ff */
[----:B------:R-:W-:Y:S01]  /*1480*/  FADD.FTZ R16, R115, R16 ;  /* 0x0000001073107221 */ /* 0x000fe20000010000 */
[----:B------:R-:W-:Y:S06]  /*1490*/  BRA `(.L_x_7532) ;  /* 0x0000000000107947 */ /* 0x000fec0003800000 */
.L_x_7530:
[----:B-----5:R-:W-:Y:S01]  /*14a0*/  IMAD.U32 R115, R26, 0x10000, RZ ;  /* 0x000100001a737824 */ /* 0x020fe200078e00ff */
[----:B------:R-:W-:-:S03]  /*14b0*/  @P2 SHF.L.U32 R117, R22, 0x10, RZ ;  /* 0x0000001016752819 */ /* 0x000fc600000006ff */
[----:B------:R-:W-:-:S04]  /*14c0*/  FADD.FTZ R16, R115, R16 ;  /* 0x0000001073107221 */ /* 0x000fc80000010000 */
[----:B------:R-:W-:-:S07]  /*14d0*/  @P2 FADD.FTZ R16, R117, R16 ;  /* 0x0000001075102221 */ /* 0x000fce0000010000 */
.L_x_7532:
[----:B------:R-:W-:-:S04]  /*14e0*/  F2FP.BF16.F32.PACK_AB R112, RZ, R16 ;  /* 0x00000010ff70723e */ /* 0x000fc800000010ff */
[----:B------:R-:W-:-:S07]  /*14f0*/  PRMT R110, R112, 0x7610, R110 ;  /* 0x00007610706e7816 */ /* 0x000fce000000006e */
.L_x_7533:
[----:B------:R-:W-:Y:S01]  /*1500*/  SHF.L.U32 R116, R18, 0x10, RZ ;  /* 0x0000001012747819 */ /* 0x000fe200000006ff */
[----:B------:R-:W-:Y:S06]  /*1510*/  @P3 BRA `(.L_x_7534) ;  /* 0x0000000000243947 */ /* 0x000fec0003800000 */
[----:B------:R-:W-:-:S04]  /*1520*/  ISETP.NE.U32.AND P4, PT, RZ, UR10, PT ;  /* 0x0000000aff007c0c */ /* 0x000fc8000bf85070 */
[----:B------:R-:W-:-:S13]  /*1530*/  ISETP.NE.AND.EX P4, PT, RZ, UR11, PT, P4 ;  /* 0x0000000bff007c0c */ /* 0x000fda000bf85340 */
[----:B------:R-:W-:Y:S05]  /*1540*/  @P4 BRA `(.L_x_7535) ;  /* 0x0000000000084947 */ /* 0x000fea0003800000 */
[----:B------:R-:W-:Y:S05]  /*1550*/  @P0 BRA `(.L_x_7536) ;  /* 0x00000000002c0947 */ /* 0x000fea0003800000 */
[----:B------:R-:W-:Y:S05]  /*1560*/  BRA `(.L_x_7537) ;  /* 0x0000000000307947 */ /* 0x000fea0003800000 */
.L_x_7535:
[----:B-----5:R-:W-:-:S04]  /*1570*/  PRMT R18, R22, 0x7632, R18 ;  /* 0x0000763216127816 */ /* 0x020fc80000000012 */
[----:B------:R-:W-:-:S05]  /*1580*/  SHF.L.U32 R115, R18, 0x10, RZ ;  /* 0x0000001012737819 */ /* 0x000fca00000006ff */
[----:B------:R-:W-:Y:S01]  /*1590*/  FADD.FTZ R116, R116, R115 ;  /* 0x0000007374747221 */ /* 0x000fe20000010000 */
[----:B------:R-:W-:Y:S06]  /*15a0*/  BRA `(.L_x_7536) ;  /* 0x0000000000187947 */ /* 0x000fec0003800000 */
.L_x_7534:
[----:B-----5:R-:W-:Y:S02]  /*15b0*/  PRMT R18, R26, 0x7632, R18 ;  /* 0x000076321a127816 */ /* 0x020fe40000000012 */
[----:B------:R-:W-:Y:S02]  /*15c0*/  @P2 PRMT R112, R22, 0x7632, R112 ;  /* 0x0000763216702816 */ /* 0x000fe40000000070 */
[----:B------:R-:W-:Y:S02]  /*15d0*/  SHF.L.U32 R115, R18, 0x10, RZ ;  /* 0x0000001012737819 */ /* 0x000fe400000006ff */
[----:B------:R-:W-:-:S03]  /*15e0*/  @P2 SHF.L.U32 R117, R112, 0x10, RZ ;  /* 0x0000001070752819 */ /* 0x000fc600000006ff */
[----:B------:R-:W-:-:S04]  /*15f0*/  FADD.FTZ R116, R116, R115 ;  /* 0x0000007374747221 */ /* 0x000fc80000010000 */
[----:B------:R-:W-:-:S07]  /*1600*/  @P2 FADD.FTZ R116, R116, R117 ;  /* 0x0000007574742221 */ /* 0x000fce0000010000 */
.L_x_7536:
[----:B------:R-:W-:-:S04]  /*1610*/  F2FP.BF16.F32.PACK_AB R18, RZ, R116 ;  /* 0x00000074ff12723e */ /* 0x000fc800000010ff */
[----:B------:R-:W-:-:S07]  /*1620*/  PRMT R110, R110, 0x5410, R18 ;  /* 0x000054106e6e7816 */ /* 0x000fce0000000012 */
.L_x_7537:
        /* <DEDUP_REMOVED lines=8> */
.L_x_7539:
[----:B-----5:R-:W-:-:S05]  /*16b0*/  SHF.L.U32 R115, R23, 0x10, RZ ;  /* 0x0000001017737819 */ /* 0x020fca00000006ff */
[----:B------:R-:W-:Y:S01]  /*16c0*/  FADD.FTZ R18, R115, R18 ;  /* 0x0000001273127221 */ /* 0x000fe20000010000 */
[----:B------:R-:W-:Y:S06]  /*16d0*/  BRA `(.L_x_7540) ;  /* 0x0000000000107947 */ /* 0x000fec0003800000 */
.L_x_7538:
[----:B-----5:R-:W-:Y:S02]  /*16e0*/  SHF.L.U32 R115, R27, 0x10, RZ ;  /* 0x000000101b737819 */ /* 0x020fe400000006ff */
[----:B------:R-:W-:-:S03]  /*16f0*/  @P2 SHF.L.U32 R117, R23, 0x10, RZ ;  /* 0x0000001017752819 */ /* 0x000fc600000006ff */
[----:B------:R-:W-:-:S04]  /*1700*/  FADD.FTZ R18, R115, R18 ;  /* 0x0000001273127221 */ /* 0x000fc80000010000 */
[----:B------:R-:W-:-:S07]  /*1710*/  @P2 FADD.FTZ R18, R117, R18 ;  /* 0x0000001275122221 */ /* 0x000fce0000010000 */
.L_x_7540:
[----:B------:R-:W-:-:S04]  /*1720*/  F2FP.BF16.F32.PACK_AB R112, RZ, R18 ;  /* 0x00000012ff70723e */ /* 0x000fc800000010ff */
[----:B------:R-:W-:-:S07]  /*1730*/  PRMT R111, R112, 0x7610, R111 ;  /* 0x00007610706f7816 */ /* 0x000fce000000006f */
.L_x_7541:
[----:B------:R-:W-:Y:S01]  /*1740*/  SHF.L.U32 R118, R19, 0x10, RZ ;  /* 0x0000001013767819 */ /* 0x000fe200000006ff */
[----:B------:R-:W-:Y:S06]  /*1750*/  @P3 BRA `(.L_x_7542) ;  /* 0x0000000000243947 */ /* 0x000fec0003800000 */
[----:B------:R-:W-:-:S04]  /*1760*/  ISETP.NE.U32.AND P4, PT, RZ, UR10, PT ;  /* 0x0000000aff007c0c */ /* 0x000fc8000bf85070 */
[----:B------:R-:W-:-:S13]  /*1770*/  ISETP.NE.AND.EX P4, PT, RZ, UR11, PT, P4 ;  /* 0x0000000bff007c0c */ /* 0x000fda000bf85340 */
[----:B------:R-:W-:Y:S05]  /*1780*/  @P4 BRA `(.L_x_7543) ;  /* 0x0000000000084947 */ /* 0x000fea0003800000 */
[----:B------:R-:W-:Y:S05]  /*1790*/  @P0 BRA `(.L_x_7544) ;  /* 0x00000000002c0947 */ /* 0x000fea0003800000 */
[----:B------:R-:W-:Y:S05]  /*17a0*/  BRA `(.L_x_7545) ;  /* 0x0000000000307947 */ /* 0x000fea0003800000 */
.L_x_7543:
[----:B-----5:R-:W-:-:S04]  /*17b0*/  PRMT R19, R23, 0x7632, R19 ;  /* 0x0000763217137816 */ /* 0x020fc80000000013 */
[----:B------:R-:W-:-:S05]  /*17c0*/  SHF.L.U32 R19, R19, 0x10, RZ ;  /* 0x0000001013137819 */ /* 0x000fca00000006ff */
[----:B------:R-:W-:Y:S01]  /*17d0*/  FADD.FTZ R118, R118, R19 ;  /* 0x0000001376767221 */ /* 0x000fe20000010000 */
[----:B------:R-:W-:Y:S06]  /*17e0*/  BRA `(.L_x_7544) ;  /* 0x0000000000187947 */ /* 0x000fec0003800000 */
.L_x_7542:
[----:B-----5:R-:W-:Y:S02]  /*17f0*/  PRMT R19, R27, 0x7632, R19 ;  /* 0x000076321b137816 */ /* 0x020fe40000000013 */
[----:B------:R-:W-:-:S03]  /*1800*/  @P2 PRMT R112, R23, 0x7632, R112 ;  /* 0x0000763217702816 */ /* 0x000fc60000000070 */
[----:B------:R-:W-:Y:S01]  /*1810*/  IMAD.U32 R19, R19, 0x10000, RZ ;  /* 0x0001000013137824 */ /* 0x000fe200078e00ff */
[----:B------:R-:W-:-:S03]  /*1820*/  @P2 SHF.L.U32 R115, R112, 0x10, RZ ;  /* 0x0000001070732819 */ /* 0x000fc600000006ff */
[----:B------:R-:W-:-:S04]  /*1830*/  FADD.FTZ R118, R118, R19 ;  /* 0x0000001376767221 */ /* 0x000fc80000010000 */
[----:B------:R-:W-:-:S07]  /*1840*/  @P2 FADD.FTZ R118, R118, R115 ;  /* 0x0000007376762221 */ /* 0x000fce0000010000 */
.L_x_7544:
[----:B------:R-:W-:-:S04]  /*1850*/  F2FP.BF16.F32.PACK_AB R19, RZ, R118 ;  /* 0x00000076ff13723e */ /* 0x000fc800000010ff */
[----:B------:R-:W-:-:S07]  /*1860*/  PRMT R111, R111, 0x5410, R19 ;  /* 0x000054106f6f7816 */ /* 0x000fce0000000013 */
.L_x_7545:
[----:B------:R-:W0:Y:S01]  /*1870*/  @P0 LDC.64 R120, c[0x0][0x238] ;  /* 0x00008e00ff780b82 */ /* 0x000e220000000a00 */
[----:B------:R-:W-:-:S07]  /*1880*/  IADD3 R19, R13, 0x100, RZ ;  /* 0x000001000d137810 */ /* 0x000fce0007ffe0ff */
        /* <DEDUP_REMOVED lines=18> */
.L_x_7547:
[----:B-----5:R-:W-:-:S05]  /*19b0*/  SHF.L.U32 R112, R20, 0x10, RZ ;  /* 0x0000001014707819 */ /* 0x020fca00000006ff */
[----:B------:R-:W-:Y:S01]  /*19c0*/  FADD.FTZ R117, R112, R117 ;  /* 0x0000007570757221 */ /* 0x000fe20000010000 */
[----:B------:R-:W-:Y:S06]  /*19d0*/  BRA `(.L_x_7548) ;  /* 0x0000000000107947 */ /* 0x000fec0003800000 */
.L_x_7546:
[----:B-----5:R-:W-:Y:S02]  /*19e0*/  SHF.L.U32 R112, R24, 0x10, RZ ;  /* 0x0000001018707819 */ /* 0x020fe400000006ff */
[----:B------:R-:W-:-:S03]  /*19f0*/  @P2 SHF.L.U32 R120, R20, 0x10, RZ ;  /* 0x0000001014782819 */ /* 0x000fc600000006ff */
[----:B------:R-:W-:-:S04]  /*1a00*/  FADD.FTZ R117, R112, R117 ;  /* 0x0000007570757221 */ /* 0x000fc80000010000 */
[----:B------:R-:W-:-:S07]  /*1a10*/  @P2 FADD.FTZ R117, R120, R117 ;  /* 0x0000007578752221 */ /* 0x000fce0000010000 */
.L_x_7548:
[----:B------:R-:W-:-:S04]  /*1a20*/  F2FP.BF16.F32.PACK_AB R112, RZ, R117 ;  /* 0x00000075ff70723e */ /* 0x000fc800000010ff */
[----:B------:R-:W-:-:S07]  /*1a30*/  PRMT R108, R112, 0x7610, R108 ;  /* 0x00007610706c7816 */ /* 0x000fce000000006c */
.L_x_7549:
[----:B------:R-:W-:Y:S01]  /*1a40*/  SHF.L.U32 R120, R119, 0x10, RZ ;  /* 0x0000001077787819 */ /* 0x000fe200000006ff */
[----:B------:R-:W-:Y:S06]  /*1a50*/  @P3 BRA `(.L_x_7550) ;  /* 0x0000000000243947 */ /* 0x000fec0003800000 */
[----:B------:R-:W-:-:S04]  /*1a60*/  ISETP.NE.U32.AND P4, PT, RZ, UR10, PT ;  /* 0x0000000aff007c0c */ /* 0x000fc8000bf85070 */
[----:B------:R-:W-:-:S13]  /*1a70*/  ISETP.NE.AND.EX P4, PT, RZ, UR11, PT, P4 ;  /* 0x0000000bff007c0c */ /* 0x000fda000bf85340 */
[----:B------:R-:W-:Y:S05]  /*1a80*/  @P4 BRA `(.L_x_7551) ;  /* 0x0000000000084947 */ /* 0x000fea0003800000 */
[----:B------:R-:W-:Y:S05]  /*1a90*/  @P0 BRA `(.L_x_7552) ;  /* 0x00000000002c0947 */ /* 0x000fea0003800000 */
[----:B------:R-:W-:Y:S05]  /*1aa0*/  BRA `(.L_x_7553) ;  /* 0x0000000000307947 */ /* 0x000fea0003800000 */
.L_x_7551:
[----:B-----5:R-:W-:-:S04]  /*1ab0*/  PRMT R112, R20, 0x7632, R112 ;  /* 0x0000763214707816 */ /* 0x020fc80000000070 */
[----:B------:R-:W-:-:S05]  /*1ac0*/  SHF.L.U32 R119, R112, 0x10, RZ ;  /* 0x0000001070777819 */ /* 0x000fca00000006ff */
[----:B------:R-:W-:Y:S01]  /*1ad0*/  FADD.FTZ R120, R120, R119 ;  /* 0x0000007778787221 */ /* 0x000fe20000010000 */
[----:B------:R-:W-:Y:S06]  /*1ae0*/  BRA `(.L_x_7552) ;  /* 0x0000000000187947 */ /* 0x000fec0003800000 */
.L_x_7550:
[----:B-----5:R-:W-:Y:S02]  /*1af0*/  PRMT R112, R24, 0x7632, R112 ;  /* 0x0000763218707816 */ /* 0x020fe40000000070 */
[----:B------:R-:W-:Y:S02]  /*1b00*/  @P2 PRMT R121, R20, 0x7632, R121 ;  /* 0x0000763214792816 */ /* 0x000fe40000000079 */
[----:B------:R-:W-:Y:S02]  /*1b10*/  SHF.L.U32 R119, R112, 0x10, RZ ;  /* 0x0000001070777819 */ /* 0x000fe400000006ff */
[----:B------:R-:W-:-:S03]  /*1b20*/  @P2 SHF.L.U32 R121, R121, 0x10, RZ ;  /* 0x0000001079792819 */ /* 0x000fc600000006ff */
[----:B------:R-:W-:-:S04]  /*1b30*/  FADD.FTZ R120, R120, R119 ;  /* 0x0000007778787221 */ /* 0x000fc80000010000 */
[----:B------:R-:W-:-:S07]  /*1b40*/  @P2 FADD.FTZ R120, R120, R121 ;  /* 0x0000007978782221 */ /* 0x000fce0000010000 */
.L_x_7552:
[----:B------:R-:W-:-:S04]  /*1b50*/  F2FP.BF16.F32.PACK_AB R112, RZ, R120 ;  /* 0x00000078ff70723e */ /* 0x000fc800000010ff */
[----:B------:R-:W-:-:S07]  /*1b60*/  PRMT R108, R108, 0x5410, R112 ;  /* 0x000054106c6c7816 */ /* 0x000fce0000000070 */
.L_x_7553:
        /* <DEDUP_REMOVED lines=8> */
.L_x_7555:
[----:B-----5:R-:W-:-:S04]  /*1bf0*/  IMAD.U32 R112, R21, 0x10000, RZ ;  /* 0x0001000015707824 */ /* 0x020fc800078e00ff */
[----:B------:R-:W-:Y:S01]  /*1c00*/  FADD.FTZ R119, R112, R119 ;  /* 0x0000007770777221 */ /* 0x000fe20000010000 */
[----:B------:R-:W-:Y:S06]  /*1c10*/  BRA `(.L_x_7556) ;  /* 0x0000000000107947 */ /* 0x000fec0003800000 */
.L_x_7554:
[----:B-----5:R-:W-:Y:S02]  /*1c20*/  SHF.L.U32 R112, R25, 0x10, RZ ;  /* 0x0000001019707819 */ /* 0x020fe400000006ff */
[----:B------:R-:W-:-:S03]  /*1c30*/  @P2 SHF.L.U32 R122, R21, 0x10, RZ ;  /* 0x00000010157a2819 */ /* 0x000fc600000006ff */
[----:B------:R-:W-:-:S04]  /*1c40*/  FADD.FTZ R119, R112, R119 ;  /* 0x0000007770777221 */ /* 0x000fc80000010000 */
[----:B------:R-:W-:-:S07]  /*1c50*/  @P2 FADD.FTZ R119, R122, R119 ;  /* 0x000000777a772221 */ /* 0x000fce0000010000 */
.L_x_7556:
[----:B------:R-:W-:-:S04]  /*1c60*/  F2FP.BF16.F32.PACK_AB R112, RZ, R119 ;  /* 0x00000077ff70723e */ /* 0x000fc800000010ff */
[----:B------:R-:W-:-:S07]  /*1c70*/  PRMT R109, R112, 0x7610, R109 ;  /* 0x00007610706d7816 */ /* 0x000fce000000006d */
.L_x_7557:
[----:B------:R-:W-:Y:S01]  /*1c80*/  SHF.L.U32 R122, R113, 0x10, RZ ;  /* 0x00000010717a7819 */ /* 0x000fe200000006ff */
[----:B------:R-:W-:Y:S06]  /*1c90*/  @P3 BRA `(.L_x_7558) ;  /* 0x0000000000243947 */ /* 0x000fec0003800000 */
[----:B------:R-:W-:-:S04]  /*1ca0*/  ISETP.NE.U32.AND P4, PT, RZ, UR10, PT ;  /* 0x0000000aff007c0c */ /* 0x000fc8000bf85070 */
[----:B------:R-:W-:-:S13]  /*1cb0*/  ISETP.NE.AND.EX P4, PT, RZ, UR11, PT, P4 ;  /* 0x0000000bff007c0c */ /* 0x000fda000bf85340 */
[----:B------:R-:W-:Y:S05]  /*1cc0*/  @P4 BRA `(.L_x_7559) ;  /* 0x0000000000084947 */ /* 0x000fea0003800000 */
[----:B------:R-:W-:Y:S05]  /*1cd0*/  @P0 BRA `(.L_x_7560) ;  /* 0x00000000002c0947 */ /* 0x000fea0003800000 */
[----:B------:R-:W-:Y:S05]  /*1ce0*/  BRA `(.L_x_7561) ;  /* 0x0000000000307947 */ /* 0x000fea0003800000 */
.L_x_7559:
[----:B-----5:R-:W-:-:S04]  /*1cf0*/  PRMT R112, R21, 0x7632, R112 ;  /* 0x0000763215707816 */ /* 0x020fc80000000070 */
[----:B------:R-:W-:-:S05]  /*1d00*/  SHF.L.U32 R113, R112, 0x10, RZ ;  /* 0x0000001070717819 */ /* 0x000fca00000006ff */
[----:B------:R-:W-:Y:S01]  /*1d10*/  FADD.FTZ R122, R122, R113 ;  /* 0x000000717a7a7221 */ /* 0x000fe20000010000 */
[----:B------:R-:W-:Y:S06]  /*1d20*/  BRA `(.L_x_7560) ;  /* 0x0000000000187947 */ /* 0x000fec0003800000 */
.L_x_7558:
[----:B-----5:R-:W-:Y:S02]  /*1d30*/  PRMT R112, R25, 0x7632, R112 ;  /* 0x0000763219707816 */ /* 0x020fe40000000070 */
[----:B------:R-:W-:Y:S02]  /*1d40*/  @P2 PRMT R121, R21, 0x7632, R121 ;  /* 0x0000763215792816 */ /* 0x000fe40000000079 */
[----:B------:R-:W-:Y:S02]  /*1d50*/  SHF.L.U32 R113, R112, 0x10, RZ ;  /* 0x0000001070717819 */ /* 0x000fe400000006ff */
[----:B------:R-:W-:-:S03]  /*1d60*/  @P2 SHF.L.U32 R121, R121, 0x10, RZ ;  /* 0x0000001079792819 */ /* 0x000fc600000006ff */
[----:B------:R-:W-:-:S04]  /*1d70*/  FADD.FTZ R122, R122, R113 ;  /* 0x000000717a7a7221 */ /* 0x000fc80000010000 */
[----:B------:R-:W-:-:S07]  /*1d80*/  @P2 FADD.FTZ R122, R122, R121 ;  /* 0x000000797a7a2221 */ /* 0x000fce0000010000 */
.L_x_7560:
[----:B------:R-:W-:-:S04]  /*1d90*/  F2FP.BF16.F32.PACK_AB R112, RZ, R122 ;  /* 0x0000007aff70723e */ /* 0x000fc800000010ff */
[----:B------:R-:W-:-:S07]  /*1da0*/  PRMT R109, R109, 0x5410, R112 ;  /* 0x000054106d6d7816 */ /* 0x000fce0000000070 */
.L_x_7561:
        /* <DEDUP_REMOVED lines=8> */
.L_x_7563:
[----:B-----5:R-:W-:-:S05]  /*1e30*/  SHF.L.U32 R112, R22, 0x10, RZ ;  /* 0x0000001016707819 */ /* 0x020fca00000006ff */
[----:B------:R-:W-:Y:S01]  /*1e40*/  FADD.FTZ R121, R112, R121 ;  /* 0x0000007970797221 */ /* 0x000fe20000010000 */
[----:B------:R-:W-:Y:S06]  /*1e50*/  BRA `(.L_x_7564) ;  /* 0x0000000000107947 */ /* 0x000fec0003800000 */
.L_x_7562:
[----:B-----5:R-:W-:Y:S02]  /*1e60*/  SHF.L.U32 R112, R26, 0x10, RZ ;  /* 0x000000101a707819 */ /* 0x020fe400000006ff */
[----:B------:R-:W-:-:S03]  /*1e70*/  @P2 SHF.L.U32 R124, R22, 0x10, RZ ;  /* 0x00000010167c2819 */ /* 0x000fc600000006ff */
[----:B------:R-:W-:-:S04]  /*1e80*/  FADD.FTZ R121, R112, R121 ;  /* 0x0000007970797221 */ /* 0x000fc80000010000 */
[----:B------:R-:W-:-:S07]  /*1e90*/  @P2 FADD.FTZ R121, R124, R121 ;  /* 0x000000797c792221 */ /* 0x000fce0000010000 */
.L_x_7564:
[----:B------:R-:W-:-:S04]  /*1ea0*/  F2FP.BF16.F32.PACK_AB R112, RZ, R121 ;  /* 0x00000079ff70723e */ /* 0x000fc800000010ff */
[----:B------:R-:W-:-:S07]  /*1eb0*/  PRMT R110, R112, 0x7610, R110 ;  /* 0x00007610706e7816 */ /* 0x000fce000000006e */
.L_x_7565:
[----:B------:R-:W-:Y:S01]  /*1ec0*/  SHF.L.U32 R124, R114, 0x10, RZ ;  /* 0x00000010727c7819 */ /* 0x000fe200000006ff */
[----:B------:R-:W-:Y:S06]  /*1ed0*/  @P3 BRA `(.L_x_7566) ;  /* 0x0000000000243947 */ /* 0x000fec0003800000 */
[----:B------:R-:W-:-:S04]  /*1ee0*/  ISETP.NE.U32.AND P4, PT, RZ, UR10, PT ;  /* 0x0000000aff007c0c */ /* 0x000fc8000bf85070 */
[----:B------:R-:W-:-:S13]  /*1ef0*/  ISETP.NE.AND.EX P4, PT, RZ, UR11, PT, P4 ;  /* 0x0000000bff007c0c */ /* 0x000fda000bf85340 */
[----:B------:R-:W-:Y:S05]  /*1f00*/  @P4 BRA `(.L_x_7567) ;  /* 0x0000000000084947 */ /* 0x000fea0003800000 */
[----:B------:R-:W-:Y:S05]  /*1f10*/  @P0 BRA `(.L_x_7568) ;  /* 0x00000000002c0947 */ /* 0x000fea0003800000 */
[----:B------:R-:W-:Y:S05]  /*1f20*/  BRA `(.L_x_7569) ;  /* 0x0000000000307947 */ /* 0x000fea0003800000 */
.L_x_7567:
[----:B-----5:R-:W-:-:S05]  /*1f30*/  PRMT R112, R22, 0x7632, R112 ;  /* 0x0000763216707816 */ /* 0x020fca0000000070 */
[----:B------:R-:W-:-:S04]  /*1f40*/  IMAD.U32 R113, R112, 0x10000, RZ ;  /* 0x0001000070717824 */ /* 0x000fc800078e00ff */
[----:B------:R-:W-:Y:S01]  /*1f50*/  FADD.FTZ R124, R124, R113 ;  /* 0x000000717c7c7221 */ /* 0x000fe20000010000 */
[----:B------:R-:W-:Y:S06]  /*1f60*/  BRA `(.L_x_7568) ;  /* 0x0000000000187947 */ /* 0x000fec0003800000 */
.L_x_7566:
[----:B-----5:R-:W-:Y:S02]  /*1f70*/  PRMT R112, R26, 0x7632, R112 ;  /* 0x000076321a707816 */ /* 0x020fe40000000070 */
[----:B------:R-:W-:Y:S02]  /*1f80*/  @P2 PRMT R114, R22, 0x7632, R114 ;  /* 0x0000763216722816 */ /* 0x000fe40000000072 */
[----:B------:R-:W-:Y:S02]  /*1f90*/  SHF.L.U32 R113, R112, 0x10, RZ ;  /* 0x0000001070717819 */ /* 0x000fe400000006ff */
[----:B------:R-:W-:-:S03]  /*1fa0*/  @P2 SHF.L.U32 R123, R114, 0x10, RZ ;  /* 0x00000010727b2819 */ /* 0x000fc600000006ff */
[----:B------:R-:W-:-:S04]  /*1fb0*/  FADD.FTZ R124, R124, R113 ;  /* 0x000000717c7c7221 */ /* 0x000fc80000010000 */
[----:B------:R-:W-:-:S07]  /*1fc0*/  @P2 FADD.FTZ R124, R124, R123 ;  /* 0x0000007b7c7c2221 */ /* 0x000fce0000010000 */
.L_x_7568:
[----:B------:R-:W-:-:S04]  /*1fd0*/  F2FP.BF16.F32.PACK_AB R112, RZ, R124 ;  /* 0x0000007cff70723e */ /* 0x000fc800000010ff */
[----:B------:R-:W-:-:S07]  /*1fe0*/  PRMT R110, R110, 0x5410, R112 ;  /* 0x000054106e6e7816 */ /* 0x000fce0000000070 */
.L_x_7569:
        /* <DEDUP_REMOVED lines=8> */
.L_x_7571:
[----:B-----5:R-:W-:-:S05]  /*2070*/  SHF.L.U32 R112, R23, 0x10, RZ ;  /* 0x0000001017707819 */ /* 0x020fca00000006ff */
[----:B------:R-:W-:Y:S01]  /*2080*/  FADD.FTZ R123, R112, R123 ;  /* 0x0000007b707b7221 */ /* 0x000fe20000010000 */
[----:B------:R-:W-:Y:S06]  /*2090*/  BRA `(.L_x_7572) ;  /* 0x0000000000107947 */ /* 0x000fec0003800000 */
.L_x_7570:
[----:B-----5:R-:W-:Y:S02]  /*20a0*/  SHF.L.U32 R112, R27, 0x10, RZ ;  /* 0x000000101b707819 */ /* 0x020fe400000006ff */
[----:B------:R-:W-:-:S03]  /*20b0*/  @P2 SHF.L.U32 R114, R23, 0x10, RZ ;  /* 0x0000001017722819 */ /* 0x000fc600000006ff */
[----:B------:R-:W-:-:S04]  /*20c0*/  FADD.FTZ R123, R112, R123 ;  /* 0x0000007b707b7221 */ /* 0x000fc80000010000 */
[----:B------:R-:W-:-:S07]  /*20d0*/  @P2 FADD.FTZ R123, R114, R123 ;  /* 0x0000007b727b2221 */ /* 0x000fce0000010000 */
.L_x_7572:
[----:B------:R-:W-:-:S04]  /*20e0*/  F2FP.BF16.F32.PACK_AB R112, RZ, R123 ;  /* 0x0000007bff70723e */ /* 0x000fc800000010ff */
[----:B------:R-:W-:-:S07]  /*20f0*/  PRMT R111, R112, 0x7610, R111 ;  /* 0x00007610706f7816 */ /* 0x000fce000000006f */
.L_x_7573:
[----:B------:R-:W-:Y:S01]  /*2100*/  SHF.L.U32 R126, R115, 0x10, RZ ;  /* 0x00000010737e7819 */ /* 0x000fe200000006ff */
[----:B------:R-:W-:Y:S06]  /*2110*/  @P3 BRA `(.L_x_7574) ;  /* 0x0000000000243947 */ /* 0x000fec0003800000 */
[----:B------:R-:W-:-:S04]  /*2120*/  ISETP.NE.U32.AND P4, PT, RZ, UR10, PT ;  /* 0x0000000aff007c0c */ /* 0x000fc8000bf85070 */
[----:B------:R-:W-:-:S13]  /*2130*/  ISETP.NE.AND.EX P4, PT, RZ, UR11, PT, P4 ;  /* 0x0000000bff007c0c */ /* 0x000fda000bf85340 */
[----:B------:R-:W-:Y:S05]  /*2140*/  @P4 BRA `(.L_x_7575) ;  /* 0x0000000000084947 */ /* 0x000fea0003800000 */
[----:B------:R-:W-:Y:S05]  /*2150*/  @P0 BRA `(.L_x_7576) ;  /* 0x00000000002c0947 */ /* 0x000fea0003800000 */
[----:B------:R-:W-:Y:S05]  /*2160*/  BRA `(.L_x_7577) ;  /* 0x0000000000307947 */ /* 0x000fea0003800000 */
.L_x_7575:
[----:B-----5:R-:W-:-:S04]  /*2170*/  PRMT R112, R23, 0x7632, R112 ;  /* 0x0000763217707816 */ /* 0x020fc80000000070 */
[----:B------:R-:W-:-:S05]  /*2180*/  SHF.L.U32 R113, R112, 0x10, RZ ;  /* 0x0000001070717819 */ /* 0x000fca00000006ff */
[----:B------:R-:W-:Y:S01]  /*2190*/  FADD.FTZ R126, R126, R113 ;  /* 0x000000717e7e7221 */ /* 0x000fe20000010000 */
[----:B------:R-:W-:Y:S06]  /*21a0*/  BRA `(.L_x_7576) ;  /* 0x0000000000187947 */ /* 0x000fec0003800000 */
.L_x_7574:
[----:B-----5:R-:W-:Y:S02]  /*21b0*/  PRMT R112, R27, 0x7632, R112 ;  /* 0x000076321b707816 */ /* 0x020fe40000000070 */
[----:B------:R-:W-:Y:S02]  /*21c0*/  @P2 PRMT R114, R23, 0x7632, R114 ;  /* 0x0000763217722816 */ /* 0x000fe40000000072 */
[----:B------:R-:W-:Y:S02]  /*21d0*/  SHF.L.U32 R113, R112, 0x10, RZ ;  /* 0x0000001070717819 */ /* 0x000fe400000006ff */
[----:B------:R-:W-:-:S03]  /*21e0*/  @P2 SHF.L.U32 R115, R114, 0x10, RZ ;  /* 0x0000001072732819 */ /* 0x000fc600000006ff */
[----:B------:R-:W-:-:S04]  /*21f0*/  FADD.FTZ R126, R126, R113 ;  /* 0x000000717e7e7221 */ /* 0x000fc80000010000 */
[----:B------:R-:W-:-:S07]  /*2200*/  @P2 FADD.FTZ R126, R126, R115 ;  /* 0x000000737e7e2221 */ /* 0x000fce0000010000 */
.L_x_7576:
[----:B------:R-:W-:-:S04]  /*2210*/  F2FP.BF16.F32.PACK_AB R112, RZ, R126 ;  /* 0x0000007eff70723e */ /* 0x000fc800000010ff */
[----:B------:R-:W-:-:S07]  /*2220*/  PRMT R111, R111, 0x5410, R112 ;  /* 0x000054106f6f7816 */ /* 0x000fce0000000070 */
.L_x_7577:
        /* <DEDUP_REMOVED lines=20> */
.L_x_7579:
[----:B-----5:R-:W-:-:S05]  /*2370*/  SHF.L.U32 R112, R20, 0x10, RZ ;  /* 0x0000001014707819 */ /* 0x020fca00000006ff */
[----:B------:R-:W-:Y:S01]  /*2380*/  FADD.FTZ R127, R112, R127 ;  /* 0x0000007f707f7221 */ /* 0x000fe20000010000 */
[----:B------:R-:W-:Y:S06]  /*2390*/  BRA `(.L_x_7580) ;  /* 0x0000000000107947 */ /* 0x000fec0003800000 */
.L_x_7578:
[----:B-----5:R-:W-:Y:S02]  /*23a0*/  SHF.L.U32 R112, R24, 0x10, RZ ;  /* 0x0000001018707819 */ /* 0x020fe400000006ff */
[----:B------:R-:W-:-:S03]  /*23b0*/  @P2 SHF.L.U32 R128, R20, 0x10, RZ ;  /* 0x0000001014802819 */ /* 0x000fc600000006ff */
[----:B------:R-:W-:-:S04]  /*23c0*/  FADD.FTZ R127, R112, R127 ;  /* 0x0000007f707f7221 */ /* 0x000fc80000010000 */
[----:B------:R-:W-:-:S07]  /*23d0*/  @P2 FADD.FTZ R127, R128, R127 ;  /* 0x0000007f807f2221 */ /* 0x000fce0000010000 */
.L_x_7580:
[----:B------:R-:W-:-:S04]  /*23e0*/  F2FP.BF16.F32.PACK_AB R112, RZ, R127 ;  /* 0x0000007fff70723e */ /* 0x000fc800000010ff */
[----:B------:R-:W-:-:S07]  /*23f0*/  PRMT R108, R112, 0x7610, R108 ;  /* 0x00007610706c7816 */ /* 0x000fce000000006c */
.L_x_7581:
[----:B------:R-:W-:Y:S01]  /*2400*/  SHF.L.U32 R129, R134, 0x10, RZ ;  /* 0x0000001086817819 */ /* 0x000fe200000006ff */
[----:B------:R-:W-:Y:S06]  /*2410*/  @P3 BRA `(.L_x_7582) ;  /* 0x0000000000243947 */ /* 0x000fec0003800000 */
[----:B------:R-:W-:-:S04]  /*2420*/  ISETP.NE.U32.AND P4, PT, RZ, UR10, PT ;  /* 0x0000000aff007c0c */ /* 0x000fc8000bf85070 */
[----:B------:R-:W-:-:S13]  /*2430*/  ISETP.NE.AND.EX P4, PT, RZ, UR11, PT, P4 ;  /* 0x0000000bff007c0c */ /* 0x000fda000bf85340 */
[----:B------:R-:W-:Y:S05]  /*2440*/  @P4 BRA `(.L_x_7583) ;  /* 0x0000000000084947 */ /* 0x000fea0003800000 */
[----:B------:R-:W-:Y:S05]  /*2450*/  @P0 BRA `(.L_x_7584) ;  /* 0x00000000002c0947 */ /* 0x000fea0003800000 */
[----:B------:R-:W-:Y:S05]  /*2460*/  BRA `(.L_x_7585) ;  /* 0x0000000000307947 */ /* 0x000fea0003800000 */
.L_x_7583:
[----:B-----5:R-:W-:-:S04]  /*2470*/  PRMT R112, R20, 0x7632, R112 ;  /* 0x0000763214707816 */ /* 0x020fc80000000070 */
[----:B------:R-:W-:-:S05]  /*2480*/  SHF.L.U32 R112, R112, 0x10, RZ ;  /* 0x0000001070707819 */ /* 0x000fca00000006ff */
[----:B------:R-:W-:Y:S01]  /*2490*/  FADD.FTZ R129, R129, R112 ;  /* 0x0000007081817221 */ /* 0x000fe20000010000 */
[----:B------:R-:W-:Y:S06]  /*24a0*/  BRA `(.L_x_7584) ;  /* 0x0000000000187947 */ /* 0x000fec0003800000 */
.L_x_7582:
[----:B-----5:R-:W-:Y:S02]  /*24b0*/  PRMT R112, R24, 0x7632, R112 ;  /* 0x0000763218707816 */ /* 0x020fe40000000070 */
[----:B------:R-:W-:Y:S02]  /*24c0*/  @P2 PRMT R128, R20, 0x7632, R128 ;  /* 0x0000763214802816 */ /* 0x000fe40000000080 */
[----:B------:R-:W-:Y:S02]  /*24d0*/  SHF.L.U32 R112, R112, 0x10, RZ ;  /* 0x0000001070707819 */ /* 0x000fe400000006ff */
[----:B------:R-:W-:-:S03]  /*24e0*/  @P2 SHF.L.U32 R128, R128, 0x10, RZ ;  /* 0x0000001080802819 */ /* 0x000fc600000006ff */
[----:B------:R-:W-:-:S04]  /*24f0*/  FADD.FTZ R129, R129, R112 ;  /* 0x0000007081817221 */ /* 0x000fc80000010000 */
[----:B------:R-:W-:-:S07]  /*2500*/  @P2 FADD.FTZ R129, R129, R128 ;  /* 0x0000008081812221 */ /* 0x000fce0000010000 */
.L_x_7584:
[----:B------:R-:W-:-:S04]  /*2510*/  F2FP.BF16.F32.PACK_AB R112, RZ, R129 ;  /* 0x00000081ff70723e */ /* 0x000fc800000010ff */
[----:B------:R-:W-:-:S07]  /*2520*/  PRMT R108, R108, 0x5410, R112 ;  /* 0x000054106c6c7816 */ /* 0x000fce0000000070 */
.L_x_7585:
        /* <DEDUP_REMOVED lines=8> */
.L_x_7587:
[----:B-----5:R-:W-:-:S05]  /*25b0*/  SHF.L.U32 R131, R21, 0x10, RZ ;  /* 0x0000001015837819 */ /* 0x020fca00000006ff */
[----:B------:R-:W-:Y:S01]  /*25c0*/  FADD.FTZ R128, R131, R128 ;  /* 0x0000008083807221 */ /* 0x000fe20000010000 */
[----:B------:R-:W-:Y:S06]  /*25d0*/  BRA `(.L_x_7588) ;  /* 0x0000000000107947 */ /* 0x000fec0003800000 */
.L_x_7586:
[----:B-----5:R-:W-:Y:S02]  /*25e0*/  SHF.L.U32 R131, R25, 0x10, RZ ;  /* 0x0000001019837819 */ /* 0x020fe400000006ff */
[----:B------:R-:W-:-:S03]  /*25f0*/  @P2 SHF.L.U32 R133, R21, 0x10, RZ ;  /* 0x0000001015852819 */ /* 0x000fc600000006ff */
[----:B------:R-:W-:-:S04]  /*2600*/  FADD.FTZ R128, R131, R128 ;  /* 0x0000008083807221 */ /* 0x000fc80000010000 */
[----:B------:R-:W-:-:S07]  /*2610*/  @P2 FADD.FTZ R128, R133, R128 ;  /* 0x0000008085802221 */ /* 0x000fce0000010000 */
.L_x_7588:
[----:B------:R-:W-:-:S04]  /*2620*/  F2FP.BF16.F32.PACK_AB R112, RZ, R128 ;  /* 0x00000080ff70723e */ /* 0x000fc800000010ff */
[----:B------:R-:W-:-:S07]  /*2630*/  PRMT R109, R112, 0x7610, R109 ;  /* 0x00007610706d7816 */ /* 0x000fce000000006d */
.L_x_7589:
[----:B------:R-:W-:Y:S01]  /*2640*/  IMAD.U32 R131, R113, 0x10000, RZ ;  /* 0x0001000071837824 */ /* 0x000fe200078e00ff */
[----:B------:R-:W-:Y:S06]  /*2650*/  @P3 BRA `(.L_x_7590) ;  /* 0x0000000000243947 */ /* 0x000fec0003800000 */
[----:B------:R-:W-:-:S04]  /*2660*/  ISETP.NE.U32.AND P4, PT, RZ, UR10, PT ;  /* 0x0000000aff007c0c */ /* 0x000fc8000bf85070 */
[----:B------:R-:W-:-:S13]  /*2670*/  ISETP.NE.AND.EX P4, PT, RZ, UR11, PT, P4 ;  /* 0x0000000bff007c0c */ /* 0x000fda000bf85340 */
[----:B------:R-:W-:Y:S05]  /*2680*/  @P4 BRA `(.L_x_7591) ;  /* 0x0000000000084947 */ /* 0x000fea0003800000 */
[----:B------:R-:W-:Y:S05]  /*2690*/  @P0 BRA `(.L_x_7592) ;  /* 0x00000000002c0947 */ /* 0x000fea0003800000 */
[----:B------:R-:W-:Y:S05]  /*26a0*/  BRA `(.L_x_7593) ;  /* 0x0000000000307947 */ /* 0x000fea0003800000 */
.L_x_7591:
[----:B-----5:R-:W-:-:S04]  /*26b0*/  PRMT R112, R21, 0x7632, R112 ;  /* 0x0000763215707816 */ /* 0x020fc80000000070 */
[----:B------:R-:W-:-:S05]  /*26c0*/  SHF.L.U32 R112, R112, 0x10, RZ ;  /* 0x0000001070707819 */ /* 0x000fca00000006ff */
[----:B------:R-:W-:Y:S01]  /*26d0*/  FADD.FTZ R131, R131, R112 ;  /* 0x0000007083837221 */ /* 0x000fe20000010000 */
[----:B------:R-:W-:Y:S06]  /*26e0*/  BRA `(.L_x_7592) ;  /* 0x0000000000187947 */ /* 0x000fec0003800000 */
.L_x_7590:
[----:B-----5:R-:W-:Y:S02]  /*26f0*/  PRMT R112, R25, 0x7632, R112 ;  /* 0x0000763219707816 */ /* 0x020fe40000000070 */
[----:B------:R-:W-:Y:S02]  /*2700*/  @P2 PRMT R113, R21, 0x7632, R113 ;  /* 0x0000763215712816 */ /* 0x000fe40000000071 */
[----:B------:R-:W-:Y:S02]  /*2710*/  SHF.L.U32 R112, R112, 0x10, RZ ;  /* 0x0000001070707819 */ /* 0x000fe400000006ff */
[----:B------:R-:W-:-:S03]  /*2720*/  @P2 SHF.L.U32 R130, R113, 0x10, RZ ;  /* 0x0000001071822819 */ /* 0x000fc600000006ff */
[----:B------:R-:W-:-:S04]  /*2730*/  FADD.FTZ R131, R131, R112 ;  /* 0x0000007083837221 */ /* 0x000fc80000010000 */
[----:B------:R-:W-:-:S07]  /*2740*/  @P2 FADD.FTZ R131, R131, R130 ;  /* 0x0000008283832221 */ /* 0x000fce0000010000 */
.L_x_7592:
[----:B------:R-:W-:-:S04]  /*2750*/  F2FP.BF16.F32.PACK_AB R112, RZ, R131 ;  /* 0x00000083ff70723e */ /* 0x000fc800000010ff */
[----:B------:R-:W-:-:S07]  /*2760*/  PRMT R109, R109, 0x5410, R112 ;  /* 0x000054106d6d7816 */ /* 0x000fce0000000070 */
.L_x_7593:
        /* <DEDUP_REMOVED lines=8> */
.L_x_7595:
[----:B-----5:R-:W-:-:S05]  /*27f0*/  SHF.L.U32 R113, R22, 0x10, RZ ;  /* 0x0000001016717819 */ /* 0x020fca00000006ff */
[----:B------:R-:W-:Y:S01]  /*2800*/  FADD.FTZ R130, R113, R130 ;  /* 0x0000008271827221 */ /* 0x000fe20000010000 */
[----:B------:R-:W-:Y:S06]  /*2810*/  BRA `(.L_x_7596) ;  /* 0x0000000000107947 */ /* 0x000fec0003800000 */
.L_x_7594:
[----:B-----5:R-:W-:Y:S02]  /*2820*/  SHF.L.U32 R113, R26, 0x10, RZ ;  /* 0x000000101a717819 */ /* 0x020fe400000006ff */
[----:B------:R-:W-:-:S03]  /*2830*/  @P2 SHF.L.U32 R133, R22, 0x10, RZ ;  /* 0x0000001016852819 */ /* 0x000fc600000006ff */
[----:B------:R-:W-:-:S04]  /*2840*/  FADD.FTZ R130, R113, R130 ;  /* 0x0000008271827221 */ /* 0x000fc80000010000 */
[----:B------:R-:W-:-:S07]  /*2850*/  @P2 FADD.FTZ R130, R133, R130 ;  /* 0x0000008285822221 */ /* 0x000fce0000010000 */
.L_x_7596:
[----:B------:R-:W-:-:S04]  /*2860*/  F2FP.BF16.F32.PACK_AB R112, RZ, R130 ;  /* 0x00000082ff70723e */ /* 0x000fc800000010ff */
[----:B------:R-:W-:-:S07]  /*2870*/  PRMT R110, R112, 0x7610, R110 ;  /* 0x00007610706e7816 */ /* 0x000fce000000006e */
.L_x_7597:
[----:B------:R-:W-:Y:S01]  /*2880*/  SHF.L.U32 R132, R114, 0x10, RZ ;  /* 0x0000001072847819 */ /* 0x000fe200000006ff */
[----:B------:R-:W-:Y:S06]  /*2890*/  @P3 BRA `(.L_x_7598) ;  /* 0x0000000000243947 */ /* 0x000fec0003800000 */
[----:B------:R-:W-:-:S04]  /*28a0*/  ISETP.NE.U32.AND P4, PT, RZ, UR10, PT ;  /* 0x0000000aff007c0c */ /* 0x000fc8000bf85070 */
[----:B------:R-:W-:-:S13]  /*28b0*/  ISETP.NE.AND.EX P4, PT, RZ, UR11, PT, P4 ;  /* 0x0000000bff007c0c */ /* 0x000fda000bf85340 */
[----:B------:R-:W-:Y:S05]  /*28c0*/  @P4 BRA `(.L_x_7599) ;  /* 0x0000000000084947 */ /* 0x000fea0003800000 */
[----:B------:R-:W-:Y:S05]  /*28d0*/  @P0 BRA `(.L_x_7600) ;  /* 0x00000000002c0947 */ /* 0x000fea0003800000 */
[----:B------:R-:W-:Y:S05]  /*28e0*/  BRA `(.L_x_7601) ;  /* 0x0000000000307947 */ /* 0x000fea0003800000 */
.L_x_7599:
[----:B-----5:R-:W-:-:S04]  /*28f0*/  PRMT R112, R22, 0x7632, R112 ;  /* 0x0000763216707816 */ /* 0x020fc80000000070 */
[----:B------:R-:W-:-:S05]  /*2900*/  SHF.L.U32 R113, R112, 0x10, RZ ;  /* 0x0000001070717819 */ /* 0x000fca00000006ff */
[----:B------:R-:W-:Y:S01]  /*2910*/  FADD.FTZ R132, R132, R113 ;  /* 0x0000007184847221 */ /* 0x000fe20000010000 */
[----:B------:R-:W-:Y:S06]  /*2920*/  BRA `(.L_x_7600) ;  /* 0x0000000000187947 */ /* 0x000fec0003800000 */
.L_x_7598:
[----:B-----5:R-:W-:Y:S02]  /*2930*/  PRMT R112, R26, 0x7632, R112 ;  /* 0x000076321a707816 */ /* 0x020fe40000000070 */
[----:B------:R-:W-:Y:S02]  /*2940*/  @P2 PRMT R114, R22, 0x7632, R114 ;  /* 0x0000763216722816 */ /* 0x000fe40000000072 */
[----:B------:R-:W-:Y:S02]  /*2950*/  SHF.L.U32 R113, R112, 0x10, RZ ;  /* 0x0000001070717819 */ /* 0x000fe400000006ff */
[----:B------:R-:W-:-:S03]  /*2960*/  @P2 SHF.L.U32 R133, R114, 0x10, RZ ;  /* 0x0000001072852819 */ /* 0x000fc600000006ff */
[----:B------:R-:W-:-:S04]  /*2970*/  FADD.FTZ R132, R132, R113 ;  /* 0x0000007184847221 */ /* 0x000fc80000010000 */
[----:B------:R-:W-:-:S07]  /*2980*/  @P2 FADD.FTZ R132, R132, R133 ;  /* 0x0000008584842221 */ /* 0x000fce0000010000 */
.L_x_7600:
[----:B------:R-:W-:-:S04]  /*2990*/  F2FP.BF16.F32.PACK_AB R112, RZ, R132 ;  /* 0x00000084ff70723e */ /* 0x000fc800000010ff */
[----:B------:R-:W-:-:S07]  /*29a0*/  PRMT R110, R110, 0x5410, R112 ;  /* 0x000054106e6e7816 */ /* 0x000fce0000000070 */
.L_x_7601:
        /* <DEDUP_REMOVED lines=8> */
.L_x_7603:
[----:B-----5:R-:W-:-:S05]  /*2a30*/  SHF.L.U32 R112, R23, 0x10, RZ ;  /* 0x0000001017707819 */ /* 0x020fca00000006ff */
[----:B------:R-:W-:Y:S01]  /*2a40*/  FADD.FTZ R133, R112, R133 ;  /* 0x0000008570857221 */ /* 0x000fe20000010000 */
[----:B------:R-:W-:Y:S06]  /*2a50*/  BRA `(.L_x_7604) ;  /* 0x0000000000107947 */ /* 0x000fec0003800000 */
.L_x_7602:
[----:B-----5:R-:W-:Y:S02]  /*2a60*/  SHF.L.U32 R112, R27, 0x10, RZ ;  /* 0x000000101b707819 */ /* 0x020fe400000006ff */
[----:B------:R-:W-:-:S03]  /*2a70*/  @P2 SHF.L.U32 R114, R23, 0x10, RZ ;  /* 0x0000001017722819 */ /* 0x000fc600000006ff */
[----:B------:R-:W-:-:S04]  /*2a80*/  FADD.FTZ R133, R112, R133 ;  /* 0x0000008570857221 */ /* 0x000fc80000010000 */
[----:B------:R-:W-:-:S07]  /*2a90*/  @P2 FADD.FTZ R133, R114, R133 ;  /* 0x0000008572852221 */ /* 0x000fce0000010000 */
.L_x_7604:
[----:B------:R-:W-:-:S04]  /*2aa0*/  F2FP.BF16.F32.PACK_AB R112, RZ, R133 ;  /* 0x00000085ff70723e */ /* 0x000fc800000010ff */
[----:B------:R-:W-:-:S07]  /*2ab0*/  PRMT R111, R112, 0x7610, R111 ;  /* 0x00007610706f7816 */ /* 0x000fce000000006f */
.L_x_7605:
[----:B------:R-:W-:Y:S01]  /*2ac0*/  SHF.L.U32 R134, R115, 0x10, RZ ;  /* 0x0000001073867819 */ /* 0x000fe200000006ff */
[----:B------:R-:W-:Y:S06]  /*2ad0*/  @P3 BRA `(.L_x_7606) ;  /* 0x0000000000243947 */ /* 0x000fec0003800000 */
[----:B------:R-:W-:-:S04]  /*2ae0*/  ISETP.NE.U32.AND P4, PT, RZ, UR10, PT ;  /* 0x0000000aff007c0c */ /* 0x000fc8000bf85070 */
[----:B------:R-:W-:-:S13]  /*2af0*/  ISETP.NE.AND.EX P4, PT, RZ, UR11, PT, P4 ;  /* 0x0000000bff007c0c */ /* 0x000fda000bf85340 */
[----:B------:R-:W-:Y:S05]  /*2b00*/  @P4 BRA `(.L_x_7607) ;  /* 0x0000000000084947 */ /* 0x000fea0003800000 */
[----:B------:R-:W-:Y:S05]  /*2b10*/  @P0 BRA `(.L_x_7608) ;  /* 0x00000000002c0947 */ /* 0x000fea0003800000 */
[----:B------:R-:W-:Y:S05]  /*2b20*/  BRA `(.L_x_7609) ;  /* 0x0000000000307947 */ /* 0x000fea0003800000 */
.L_x_7607:
[----:B-----5:R-:W-:-:S04]  /*2b30*/  PRMT R112, R23, 0x7632, R112 ;  /* 0x0000763217707816 */ /* 0x020fc80000000070 */
[----:B------:R-:W-:-:S05]  /*2b40*/  SHF.L.U32 R113, R112, 0x10, RZ ;  /* 0x0000001070717819 */ /* 0x000fca00000006ff */
[----:B------:R-:W-:Y:S01]  /*2b50*/  FADD.FTZ R134, R134, R113 ;  /* 0x0000007186867221 */ /* 0x000fe20000010000 */
[----:B------:R-:W-:Y:S06]  /*2b60*/  BRA `(.L_x_7608) ;  /* 0x0000000000187947 */ /* 0x000fec0003800000 */
.L_x_7606:
[----:B-----5:R-:W-:Y:S02]  /*2b70*/  PRMT R112, R27, 0x7632, R112 ;  /* 0x000076321b707816 */ /* 0x020fe40000000070 */
[----:B------:R-:W-:Y:S02]  /*2b80*/  @P2 PRMT R114, R23, 0x7632, R114 ;  /* 0x0000763217722816 */ /* 0x000fe40000000072 */
[----:B------:R-:W-:Y:S02]  /*2b90*/  SHF.L.U32 R113, R112, 0x10, RZ ;  /* 0x0000001070717819 */ /* 0x000fe400000006ff */
[----:B------:R-:W-:-:S03]  /*2ba0*/  @P2 SHF.L.U32 R115, R114, 0x10, RZ ;  /* 0x0000001072732819 */ /* 0x000fc600000006ff */
[----:B------:R-:W-:-:S04]  /*2bb0*/  FADD.FTZ R134, R134, R113 ;  /* 0x0000007186867221 */ /* 0x000fc80000010000 */
[----:B------:R-:W-:-:S07]  /*2bc0*/  @P2 FADD.FTZ R134, R134, R115 ;  /* 0x0000007386862221 */ /* 0x000fce0000010000 */
.L_x_7608:
[----:B------:R-:W-:-:S04]  /*2bd0*/  F2FP.BF16.F32.PACK_AB R112, RZ, R134 ;  /* 0x00000086ff70723e */ /* 0x000fc800000010ff */
[----:B------:R-:W-:-:S07]  /*2be0*/  PRMT R111, R111, 0x5410, R112 ;  /* 0x000054106f6f7816 */ /* 0x000fce0000000070 */
.L_x_7609:
[----:B------:R-:W0:Y:S01]  /*2bf0*/  @P0 LDC.64 R112, c[0x0][0x238] ;  /* 0x00008e00ff700b82 */ /* 0x000e220000000a00 */
[----:B------:R-:W-:-:S04]  /*2c00*/  IADD3 R136, R13, 0x200, RZ ;  /* 0x000002000d887810 */ /* 0x000fc80007ffe0ff */
[C---:B------:R-:W-:Y:S01]  /*2c10*/  @P1 LEA R140, P4, R136.reuse, UR12, 0x4 ;  /* 0x0000000c888c1c11 */ /* 0x040fe2000f8820ff */
[C---:B------:R-:W-:Y:S01]  /*2c20*/  IMAD.WIDE.U32 R114, R136.reuse, 0x10, R138 ;  /* 0x0000001088727825 */ /* 0x040fe200078e008a */
[C---:B------:R-:W-:Y:S02]  /*2c30*/  @P2 LEA R138, P6, R136.reuse, UR10, 0x4 ;  /* 0x0000000a888a2c11 */ /* 0x040fe4000f8c20ff */
[C---:B------:R-:W-:Y:S02]  /*2c40*/  @P1 LEA.HI.X R141, R136.reuse, UR13, RZ, 0x4, P4 ;  /* 0x0000000d888d1c11 */ /* 0x040fe4000a0f24ff */
[----:B------:R-:W-:Y:S01]  /*2c50*/  @P2 LEA.HI.X R139, R136, UR11, RZ, 0x4, P6 ;  /* 0x0000000b888b2c11 */ /* 0x000fe2000b0f24ff */
[----:B0-----:R-:W-:-:S05]  /*2c60*/  @P0 IMAD.WIDE.U32 R112, R125, 0x10, R112 ;  /* 0x000000107d700825 */ /* 0x001fca00078e0070 */
[----:B------:R0:W-:Y:S04]  /*2c70*/  @P0 STG.E.128 desc[UR4][R112.64], R108 ;  /* 0x0000006c70000986 */ /* 0x0001e8000c101d04 */
[----:B-----5:R1:W5:Y:S04]  /*2c80*/  @P1 LDG.E.128 R24, desc[UR4][R140.64] ;  /* 0x000000048c181981 */ /* 0x020368000c1e1d00 */
[----:B------:R1:W5:Y:S04]  /*2c90*/  @P2 LDG.E.128 R20, desc[UR4][R138.64] ;  /* 0x000000048a142981 */ /* 0x000368000c1e1d00 */
[----:B0-----:R-:W2:Y:S02]  /*2ca0*/  LDG.E.128 R112, desc[UR4][R114.64] ;  /* 0x0000000472707981 */ /* 0x001ea4000c1e1d00 */
[----:B--2---:R-:W-:-:S02]  /*2cb0*/  SHF.L.U32 R135, R112, 0x10, RZ ;  /* 0x0000001070877819 */ /* 0x004fc400000006ff */
[----:B------:R-:W-:Y:S01]  /*2cc0*/  PRMT R137, R112, 0x7632, R137 ;  /* 0x0000763270897816 */ /* 0x000fe20000000089 */
[----:B-1----:R-:W-:Y:S06]  /*2cd0*/  @P3 BRA `(.L_x_7610) ;  /* 0x0000000000203947 */ /* 0x002fec0003800000 */
[----:B------:R-:W-:-:S04]  /*2ce0*/  ISETP.NE.U32.AND P4, PT, RZ, UR10, PT ;  /* 0x0000000aff007c0c */ /* 0x000fc8000bf85070 */
[----:B------:R-:W-:-:S13]  /*2cf0*/  ISETP.NE.AND.EX P4, PT, RZ, UR11, PT, P4 ;  /* 0x0000000bff007c0c */ /* 0x000fda000bf85340 */
[----:B------:R-:W-:Y:S05]  /*2d00*/  @P4 BRA `(.L_x_7611) ;  /* 0x0000000000084947 */ /* 0x000fea0003800000 */
[----:B------:R-:W-:Y:S05]  /*2d10*/  @P0 BRA `(.L_x_7612) ;  /* 0x0000000000200947 */ /* 0x000fea0003800000 */
[----:B------:R-:W-:Y:S05]  /*2d20*/  BRA `(.L_x_7613) ;  /* 0x0000000000247947 */ /* 0x000fea0003800000 */
.L_x_7611:
[----:B-----5:R-:W-:-:S05]  /*2d30*/  SHF.L.U32 R112, R20, 0x10, RZ ;  /* 0x0000001014707819 */ /* 0x020fca00000006ff */
[----:B------:R-:W-:Y:S01]  /*2d40*/  FADD.FTZ R135, R112, R135 ;  /* 0x0000008770877221 */ /* 0x000fe20000010000 */
[----:B------:R-:W-:Y:S06]  /*2d50*/  BRA `(.L_x_7612) ;  /* 0x0000000000107947 */ /* 0x000fec0003800000 */
.L_x_7610:
[----:B-----5:R-:W-:Y:S01]  /*2d60*/  SHF.L.U32 R112, R24, 0x10, RZ ;  /* 0x0000001018707819 */ /* 0x020fe200000006ff */
[----:B------:R-:W-:-:S04]  /*2d70*/  @P2 IMAD.U32 R138, R20, 0x10000, RZ ;  /* 0x00010000148a2824 */ /* 0x000fc800078e00ff */
[----:B------:R-:W-:-:S04]  /*2d80*/  FADD.FTZ R135, R112, R135 ;  /* 0x0000008770877221 */ /* 0x000fc80000010000 */
[----:B------:R-:W-:-:S07]  /*2d90*/  @P2 FADD.FTZ R135, R138, R135 ;  /* 0x000000878a872221 */ /* 0x000fce0000010000 */
.L_x_7612:
[----:B------:R-:W-:-:S04]  /*2da0*/  F2FP.BF16.F32.PACK_AB R112, RZ, R135 ;  /* 0x00000087ff70723e */ /* 0x000fc800000010ff */
[----:B------:R-:W-:-:S07]  /*2db0*/  PRMT R108, R112, 0x7610, R108 ;  /* 0x00007610706c7816 */ /* 0x000fce000000006c */
.L_x_7613:
[----:B------:R-:W-:Y:S01]  /*2dc0*/  SHF.L.U32 R138, R137, 0x10, RZ ;  /* 0x00000010898a7819 */ /* 0x000fe200000006ff */
[----:B------:R-:W-:Y:S06]  /*2dd0*/  @P3 BRA `(.L_x_7614) ;  /* 0x0000000000243947 */ /* 0x000fec0003800000 */
[----:B------:R-:W-:-:S04]  /*2de0*/  ISETP.NE.U32.AND P4, PT, RZ, UR10, PT ;  /* 0x0000000aff007c0c */ /* 0x000fc8000bf85070 */
[----:B------:R-:W-:-:S13]  /*2df0*/  ISETP.NE.AND.EX P4, PT, RZ, UR11, PT, P4 ;  /* 0x0000000bff007c0c */ /* 0x000fda000bf85340 */
[----:B------:R-:W-:Y:S05]  /*2e00*/  @P4 BRA `(.L_x_7615) ;  /* 0x0000000000084947 */ /* 0x000fea0003800000 */
[----:B------:R-:W-:Y:S05]  /*2e10*/  @P0 BRA `(.L_x_7616) ;  /* 0x00000000002c0947 */ /* 0x000fea0003800000 */
[----:B------:R-:W-:Y:S05]  /*2e20*/  BRA `(.L_x_7617) ;  /* 0x0000000000307947 */ /* 0x000fea0003800000 */
.L_x_7615:
[----:B-----5:R-:W-:-:S04]  /*2e30*/  PRMT R112, R20, 0x7632, R112 ;  /* 0x0000763214707816 */ /* 0x020fc80000000070 */
[----:B------:R-:W-:-:S05]  /*2e40*/  SHF.L.U32 R137, R112, 0x10, RZ ;  /* 0x0000001070897819 */ /* 0x000fca00000006ff */
[----:B------:R-:W-:Y:S01]  /*2e50*/  FADD.FTZ R138, R138, R137 ;  /* 0x000000898a8a7221 */ /* 0x000fe20000010000 */
[----:B------:R-:W-:Y:S06]  /*2e60*/  BRA `(.L_x_7616) ;  /* 0x0000000000187947 */ /* 0x000fec0003800000 */
.L_x_7614:
[----:B-----5:R-:W-:Y:S02]  /*2e70*/  PRMT R112, R24, 0x7632, R112 ;  /* 0x0000763218707816 */ /* 0x020fe40000000070 */
[----:B------:R-:W-:Y:S02]  /*2e80*/  @P2 PRMT R139, R20, 0x7632, R139 ;  /* 0x00007632148b2816 */ /* 0x000fe4000000008b */
[----:B------:R-:W-:Y:S02]  /*2e90*/  SHF.L.U32 R137, R112, 0x10, RZ ;  /* 0x0000001070897819 */ /* 0x000fe400000006ff */
[----:B------:R-:W-:-:S03]  /*2ea0*/  @P2 SHF.L.U32 R139, R139, 0x10, RZ ;  /* 0x000000108b8b2819 */ /* 0x000fc600000006ff */
[----:B------:R-:W-:-:S04]  /*2eb0*/  FADD.FTZ R138, R138, R137 ;  /* 0x000000898a8a7221 */ /* 0x000fc80000010000 */
[----:B------:R-:W-:-:S07]  /*2ec0*/  @P2 FADD.FTZ R138, R138, R139 ;  /* 0x0000008b8a8a2221 */ /* 0x000fce0000010000 */
.L_x_7616:
[----:B------:R-:W-:-:S04]  /*2ed0*/  F2FP.BF16.F32.PACK_AB R112, RZ, R138 ;  /* 0x0000008aff70723e */ /* 0x000fc800000010ff */
[----:B------:R-:W-:-:S07]  /*2ee0*/  PRMT R108, R108, 0x5410, R112 ;  /* 0x000054106c6c7816 */ /* 0x000fce0000000070 */
.L_x_7617:
        /* <DEDUP_REMOVED lines=8> */
.L_x_7619:
[----:B-----5:R-:W-:-:S05]  /*2f70*/  SHF.L.U32 R112, R21, 0x10, RZ ;  /* 0x0000001015707819 */ /* 0x020fca00000006ff */
[----:B------:R-:W-:Y:S01]  /*2f80*/  FADD.FTZ R137, R112, R137 ;  /* 0x0000008970897221 */ /* 0x000fe20000010000 */
[----:B------:R-:W-:Y:S06]  /*2f90*/  BRA `(.L_x_7620) ;  /* 0x0000000000107947 */ /* 0x000fec0003800000 */
.L_x_7618:
[----:B-----5:R-:W-:Y:S02]  /*2fa0*/  SHF.L.U32 R112, R25, 0x10, RZ ;  /* 0x0000001019707819 */ /* 0x020fe400000006ff */
[----:B------:R-:W-:-:S03]  /*2fb0*/  @P2 SHF.L.U32 R140, R21, 0x10, RZ ;  /* 0x00000010158c2819 */ /* 0x000fc600000006ff */
[----:B------:R-:W-:-:S04]  /*2fc0*/  FADD.FTZ R137, R112, R137 ;  /* 0x0000008970897221 */ /* 0x000fc80000010000 */
[----:B------:R-:W-:-:S07]  /*2fd0*/  @P2 FADD.FTZ R137, R140, R137 ;  /* 0x000000898c892221 */ /* 0x000fce0000010000 */
.L_x_7620:
[----:B------:R-:W-:-:S04]  /*2fe0*/  F2FP.BF16.F32.PACK_AB R112, RZ, R137 ;  /* 0x00000089ff70723e */ /* 0x000fc800000010ff */
[----:B------:R-:W-:-:S07]  /*2ff0*/  PRMT R109, R112, 0x7610, R109 ;  /* 0x00007610706d7816 */ /* 0x000fce000000006d */
.L_x_7621:
[----:B------:R-:W-:Y:S01]  /*3000*/  SHF.L.U32 R139, R113, 0x10, RZ ;  /* 0x00000010718b7819 */ /* 0x000fe200000006ff */
[----:B------:R-:W-:Y:S06]  /*3010*/  @P3 BRA `(.L_x_7622) ;  /* 0x0000000000243947 */ /* 0x000fec0003800000 */
[----:B------:R-:W-:-:S04]  /*3020*/  ISETP.NE.U32.AND P4, PT, RZ, UR10, PT ;  /* 0x0000000aff007c0c */ /* 0x000fc8000bf85070 */
[----:B------:R-:W-:-:S13]  /*3030*/  ISETP.NE.AND.EX P4, PT, RZ, UR11, PT, P4 ;  /* 0x0000000bff007c0c */ /* 0x000fda000bf85340 */
[----:B------:R-:W-:Y:S05]  /*3040*/  @P4 BRA `(.L_x_7623) ;  /* 0x0000000000084947 */ /* 0x000fea0003800000 */
[----:B------:R-:W-:Y:S05]  /*3050*/  @P0 BRA `(.L_x_7624) ;  /* 0x00000000002c0947 */ /* 0x000fea0003800000 */
[----:B------:R-:W-:Y:S05]  /*3060*/  BRA `(.L_x_7625) ;  /* 0x0000000000307947 */ /* 0x000fea0003800000 */
.L_x_7623:
[----:B-----5:R-:W-:-:S04]  /*3070*/  PRMT R112, R21, 0x7632, R112 ;  /* 0x0000763215707816 */ /* 0x020fc80000000070 */
[----:B------:R-:W-:-:S05]  /*3080*/  SHF.L.U32 R112, R112, 0x10, RZ ;  /* 0x0000001070707819 */ /* 0x000fca00000006ff */
[----:B------:R-:W-:Y:S01]  /*3090*/  FADD.FTZ R139, R139, R112 ;  /* 0x000000708b8b7221 */ /* 0x000fe20000010000 */
[----:B------:R-:W-:Y:S06]  /*30a0*/  BRA `(.L_x_7624) ;  /* 0x0000000000187947 */ /* 0x000fec0003800000 */
.L_x_7622:
[----:B-----5:R-:W-:Y:S02]  /*30b0*/  PRMT R112, R25, 0x7632, R112 ;  /* 0x0000763219707816 */ /* 0x020fe40000000070 */
[----:B------:R-:W-:Y:S02]  /*30c0*/  @P2 PRMT R113, R21, 0x7632, R113 ;  /* 0x0000763215712816 */ /* 0x000fe40000000071 */
[----:B------:R-:W-:-:S03]  /*30d0*/  SHF.L.U32 R112, R112, 0x10, RZ ;  /* 0x0000001070707819 */ /* 0x000fc600000006ff */
[----:B------:R-:W-:Y:S02]  /*30e0*/  @P2 IMAD.U32 R140, R113, 0x10000, RZ ;  /* 0x00010000718c2824 */ /* 0x000fe400078e00ff */
[----:B------:R-:W-:-:S04]  /*30f0*/  FADD.FTZ R139, R139, R112 ;  /* 0x000000708b8b7221 */ /* 0x000fc80000010000 */
[----:B------:R-:W-:-:S07]  /*3100*/  @P2 FADD.FTZ R139, R139, R140 ;  /* 0x0000008c8b8b2221 */ /* 0x000fce0000010000 */
.L_x_7624:
[----:B------:R-:W-:-:S04]  /*3110*/  F2FP.BF16.F32.PACK_AB R112, RZ, R139 ;  /* 0x0000008bff70723e */ /* 0x000fc800000010ff */
[----:B------:R-:W-:-:S07]  /*3120*/  PRMT R109, R109, 0x5410, R112 ;  /* 0x000054106d6d7816 */ /* 0x000fce0000000070 */
.L_x_7625:
        /* <DEDUP_REMOVED lines=8> */
.L_x_7627:
[----:B-----5:R-:W-:-:S05]  /*31b0*/  SHF.L.U32 R113, R22, 0x10, RZ ;  /* 0x0000001016717819 */ /* 0x020fca00000006ff */
[----:B------:R-:W-:Y:S01]  /*31c0*/  FADD.FTZ R140, R113, R140 ;  /* 0x0000008c718c7221 */ /* 0x000fe20000010000 */
[----:B------:R-:W-:Y:S06]  /*31d0*/  BRA `(.L_x_7628) ;  /* 0x0000000000107947 */ /* 0x000fec0003800000 */
.L_x_7626:
[----:B-----5:R-:W-:Y:S02]  /*31e0*/  SHF.L.U32 R113, R26, 0x10, RZ ;  /* 0x000000101a717819 */ /* 0x020fe400000006ff */
[----:B------:R-:W-:-:S03]  /*31f0*/  @P2 SHF.L.U32 R141, R22, 0x10, RZ ;  /* 0x00000010168d2819 */ /* 0x000fc600000006ff */
[----:B------:R-:W-:-:S04]  /*3200*/  FADD.FTZ R140, R113, R140 ;  /* 0x0000008c718c7221 */ /* 0x000fc80000010000 */
[----:B------:R-:W-:-:S07]  /*3210*/  @P2 FADD.FTZ R140, R141, R140 ;  /* 0x0000008c8d8c2221 */ /* 0x000fce0000010000 */
.L_x_7628:
[----:B------:R-:W-:-:S04]  /*3220*/  F2FP.BF16.F32.PACK_AB R112, RZ, R140 ;  /* 0x0000008cff70723e */ /* 0x000fc800000010ff */
[----:B------:R-:W-:-:S07]  /*3230*/  PRMT R110, R112, 0x7610, R110 ;  /* 0x00007610706e7816 */ /* 0x000fce000000006e */
.L_x_7629:
[----:B------:R-:W-:Y:S01]  /*3240*/  SHF.L.U32 R141, R114, 0x10, RZ ;  /* 0x00000010728d7819 */ /* 0x000fe200000006ff */
[----:B------:R-:W-:Y:S06]  /*3250*/  @P3 BRA `(.L_x_7630) ;  /* 0x0000000000243947 */ /* 0x000fec0003800000 */
[----:B------:R-:W-:-:S04]  /*3260*/  ISETP.NE.U32.AND P4, PT, RZ, UR10, PT ;  /* 0x0000000aff007c0c */ /* 0x000fc8000bf85070 */
[----:B------:R-:W-:-:S13]  /*3270*/  ISETP.NE.AND.EX P4, PT, RZ, UR11, PT, P4 ;  /* 0x0000000bff007c0c */ /* 0x000fda000bf85340 */
[----:B------:R-:W-:Y:S05]  /*3280*/  @P4 BRA `(.L_x_7631) ;  /* 0x0000000000084947 */ /* 0x000fea0003800000 */
[----:B------:R-:W-:Y:S05]  /*3290*/  @P0 BRA `(.L_x_7632) ;  /* 0x00000000002c0947 */ /* 0x000fea0003800000 */
[----:B------:R-:W-:Y:S05]  /*32a0*/  BRA `(.L_x_7633) ;  /* 0x0000000000307947 */ /* 0x000fea0003800000 */
.L_x_7631:
[----:B-----5:R-:W-:-:S04]  /*32b0*/  PRMT R112, R22, 0x7632, R112 ;  /* 0x0000763216707816 */ /* 0x020fc80000000070 */
[----:B------:R-:W-:-:S05]  /*32c0*/  SHF.L.U32 R112, R112, 0x10, RZ ;  /* 0x0000001070707819 */ /* 0x000fca00000006ff */
[----:B------:R-:W-:Y:S01]  /*32d0*/  FADD.FTZ R141, R141, R112 ;  /* 0x000000708d8d7221 */ /* 0x000fe20000010000 */
[----:B------:R-:W-:Y:S06]  /*32e0*/  BRA `(.L_x_7632) ;  /* 0x0000000000187947 */ /* 0x000fec0003800000 */
.L_x_7630:
[----:B-----5:R-:W-:Y:S02]  /*32f0*/  PRMT R112, R26, 0x7632, R112 ;  /* 0x000076321a707816 */ /* 0x020fe40000000070 */
[----:B------:R-:W-:Y:S02]  /*3300*/  @P2 PRMT R113, R22, 0x7632, R113 ;  /* 0x0000763216712816 */ /* 0x000fe40000000071 */
[----:B------:R-:W-:Y:S02]  /*3310*/  SHF.L.U32 R112, R112, 0x10, RZ ;  /* 0x0000001070707819 */ /* 0x000fe400000006ff */
[----:B------:R-:W-:-:S03]  /*3320*/  @P2 SHF.L.U32 R114, R113, 0x10, RZ ;  /* 0x0000001071722819 */ /* 0x000fc600000006ff */
[----:B------:R-:W-:-:S04]  /*3330*/  FADD.FTZ R141, R141, R112 ;  /* 0x000000708d8d7221 */ /* 0x000fc80000010000 */
[----:B------:R-:W-:-:S07]  /*3340*/  @P2 FADD.FTZ R141, R141, R114 ;  /* 0x000000728d8d2221 */ /* 0x000fce0000010000 */
.L_x_7632:
[----:B------:R-:W-:-:S04]  /*3350*/  F2FP.BF16.F32.PACK_AB R112, RZ, R141 ;  /* 0x0000008dff70723e */ /* 0x000fc800000010ff */
[----:B------:R-:W-:-:S07]  /*3360*/  PRMT R110, R110, 0x5410, R112 ;  /* 0x000054106e6e7816 */ /* 0x000fce0000000070 */
.L_x_7633:
        /* <DEDUP_REMOVED lines=8> */
.L_x_7635:
[----:B-----5:R-:W-:-:S05]  /*33f0*/  SHF.L.U32 R113, R23, 0x10, RZ ;  /* 0x0000001017717819 */ /* 0x020fca00000006ff */
[----:B------:R-:W-:Y:S01]  /*3400*/  FADD.FTZ R142, R113, R142 ;  /* 0x0000008e718e7221 */ /* 0x000fe20000010000 */
[----:B------:R-:W-:Y:S06]  /*3410*/  BRA `(.L_x_7636) ;  /* 0x0000000000107947 */ /* 0x000fec0003800000 */
.L_x_7634:
[----:B-----5:R-:W-:Y:S01]  /*3420*/  SHF.L.U32 R113, R27, 0x10, RZ ;  /* 0x000000101b717819 */ /* 0x020fe200000006ff */
[----:B------:R-:W-:-:S04]  /*3430*/  @P2 IMAD.U32 R143, R23, 0x10000, RZ ;  /* 0x00010000178f2824 */ /* 0x000fc800078e00ff */
[----:B------:R-:W-:-:S04]  /*3440*/  FADD.FTZ R142, R113, R142 ;  /* 0x0000008e718e7221 */ /* 0x000fc80000010000 */
[----:B------:R-:W-:-:S07]  /*3450*/  @P2 FADD.FTZ R142, R143, R142 ;  /* 0x0000008e8f8e2221 */ /* 0x000fce0000010000 */
.L_x_7636:
[----:B------:R-:W-:-:S04]  /*3460*/  F2FP.BF16.F32.PACK_AB R112, RZ, R142 ;  /* 0x0000008eff70723e */ /* 0x000fc800000010ff */
[----:B------:R-:W-:-:S07]  /*3470*/  PRMT R111, R112, 0x7610, R111 ;  /* 0x00007610706f7816 */ /* 0x000fce000000006f */
.L_x_7637:
[----:B------:R-:W-:Y:S01]  /*3480*/  SHF.L.U32 R143, R115, 0x10, RZ ;  /* 0x00000010738f7819 */ /* 0x000fe200000006ff */
[----:B------:R-:W-:Y:S06]  /*3490*/  @P3 BRA `(.L_x_7638) ;  /* 0x0000000000243947 */ /* 0x000fec0003800000 */
[----:B------:R-:W-:-:S04]  /*34a0*/  ISETP.NE.U32.AND P2, PT, RZ, UR10, PT ;  /* 0x0000000aff007c0c */ /* 0x000fc8000bf45070 */
[----:B------:R-:W-:-:S13]  /*34b0*/  ISETP.NE.AND.EX P2, PT, RZ, UR11, PT, P2 ;  /* 0x0000000bff007c0c */ /* 0x000fda000bf45320 */
[----:B------:R-:W-:Y:S05]  /*34c0*/  @P2 BRA `(.L_x_7639) ;  /* 0x0000000000082947 */ /* 0x000fea0003800000 */
[----:B------:R-:W-:Y:S05]  /*34d0*/  @P0 BRA `(.L_x_7640) ;  /* 0x00000000002c0947 */ /* 0x000fea0003800000 */
[----:B------:R-:W-:Y:S05]  /*34e0*/  BRA `(.L_x_7641) ;  /* 0x0000000000307947 */ /* 0x000fea0003800000 */
.L_x_7639:
[----:B-----5:R-:W-:-:S04]  /*34f0*/  PRMT R112, R23, 0x7632, R112 ;  /* 0x0000763217707816 */ /* 0x020fc80000000070 */
[----:B------:R-:W-:-:S05]  /*3500*/  SHF.L.U32 R112, R112, 0x10, RZ ;  /* 0x0000001070707819 */ /* 0x000fca00000006ff */
[----:B------:R-:W-:Y:S01]  /*3510*/  FADD.FTZ R143, R143, R112 ;  /* 0x000000708f8f7221 */ /* 0x000fe20000010000 */
[----:B------:R-:W-:Y:S06]  /*3520*/  BRA `(.L_x_7640) ;  /* 0x0000000000187947 */ /* 0x000fec0003800000 */
.L_x_7638:
[----:B-----5:R-:W-:Y:S02]  /*3530*/  PRMT R112, R27, 0x7632, R112 ;  /* 0x000076321b707816 */ /* 0x020fe40000000070 */
[----:B------:R-:W-:Y:S02]  /*3540*/  @P2 PRMT R113, R23, 0x7632, R113 ;  /* 0x0000763217712816 */ /* 0x000fe40000000071 */
[----:B------:R-:W-:Y:S02]  /*3550*/  SHF.L.U32 R112, R112, 0x10, RZ ;  /* 0x0000001070707819 */ /* 0x000fe400000006ff */
[----:B------:R-:W-:-:S03]  /*3560*/  @P2 SHF.L.U32 R114, R113, 0x10, RZ ;  /* 0x0000001071722819 */ /* 0x000fc600000006ff */
[----:B------:R-:W-:-:S04]  /*3570*/  FADD.FTZ R143, R143, R112 ;  /* 0x000000708f8f7221 */ /* 0x000fc80000010000 */
[----:B------:R-:W-:-:S07]  /*3580*/  @P2 FADD.FTZ R143, R143, R114 ;  /* 0x000000728f8f2221 */ /* 0x000fce0000010000 */
.L_x_7640:
[----:B------:R-:W-:-:S04]  /*3590*/  F2FP.BF16.F32.PACK_AB R112, RZ, R143 ;  /* 0x0000008fff70723e */ /* 0x000fc800000010ff */
[----:B------:R-:W-:-:S07]  /*35a0*/  PRMT R111, R111, 0x5410, R112 ;  /* 0x000054106f6f7816 */ /* 0x000fce0000000070 */
.L_x_7641:
[----:B------:R-:W-:Y:S01]  /*35b0*/  FADD.FTZ R112, RZ, R8 ;  /* 0x00000008ff707221 */ /* 0x000fe20000010000 */
[----:B------:R-:W-:Y:S01]  /*35c0*/  UMOV UR14, 0xffffffff ;  /* 0xffffffff000e7882 */ /* 0x000fe20000000000 */
[----:B------:R-:W-:Y:S02]  /*35d0*/  LOP3.LUT P3, RZ, R0, 0x1f, RZ, 0xc0, !PT ;  /* 0x0000001f00ff7812 */ /* 0x000fe4000786c0ff */
        /* <DEDUP_REMOVED lines=33> */
[----:B0-----:R-:W-:-:S03]  /*37f0*/  @P0 LEA R112, P2, R136, R112, 0x4 ;  /* 0x0000007088700211 */ /* 0x001fc600078420ff */
[----:B------:R-:W-:Y:S01]  /*3800*/  FADD.FTZ R114, R115, R138 ;  /* 0x0000008a73727221 */ /* 0x000fe20000010000 */
[----:B------:R-:W-:-:S03]  /*3810*/  @P0 LEA.HI.X R113, R136, R113, RZ, 0x4, P2 ;  /* 0x0000007188710211 */ /* 0x000fc600010f24ff */
[----:B------:R-:W-:Y:S01]  /*3820*/  FADD.FTZ R114, R114, R137 ;  /* 0x0000008972727221 */ /* 0x000fe20000010000 */
[----:B------:R-:W-:Y:S01]  /*3830*/  LOP3.LUT P2, RZ, R144, 0xff, RZ, 0xc0, !PT ;  /* 0x000000ff90ff7812 */ /* 0x000fe2000784c0ff */
[----:B------:R0:W-:Y:S02]  /*3840*/  @P0 STG.E.128 desc[UR4][R112.64], R108 ;  /* 0x0000006c70000986 */ /* 0x0001e4000c101d04 */
        /* <DEDUP_REMOVED lines=109> */
.L_x_7654:
        /* <DEDUP_REMOVED lines=10> */
[----:B------:R-:W-:Y:S01]  /*3fc0*/  @!P4 IADD3 R114, R114, R145, RZ ;  /* 0x000000917272c210 */ /* 0x000fe20007ffe0ff */
[----:B------:R-:W-:Y:S01]  /*3fd0*/  HFMA2.MMA R145, -RZ, RZ, 0, 0 ;  /* 0x00000000ff917435 */ /* 0x000fe200000001ff */
[----:B------:R-:W-:Y:S01]  /*3fe0*/  @!P3 LEA R144, R113, R144, 0x3 ;  /* 0x000000907190b211 */ /* 0x000fe200078e18ff */
[----:B-1----:R-:W-:-:S04]  /*3ff0*/  FADD.FTZ R113, R147, R148 ;  /* 0x0000009493717221 */ /* 0x002fc80000010000 */
[----:B------:R-:W-:Y:S01]  /*4000*/  @!P4 MOV R145, 0x500 ;  /* 0x000005000091c802 */ /* 0x000fe20000000f00 */
[----:B------:R1:W-:Y:S01]  /*4010*/  @!P3 STS.64 [R144], R112 ;  /* 0x000000709000b388 */ /* 0x0003e20000000a00 */
[----:B------:R-:W-:Y:S01]  /*4020*/  BAR.SYNC.DEFER_BLOCKING 0x0 ;  /* 0x0000000000007b1d */ /* 0x000fe20000010000 */
[----:B------:R-:W-:Y:S02]  /*4030*/  LOP3.LUT P3, RZ, R115, 0x1f, R0, 0xf8, !PT ;  /* 0x0000001f73ff7812 */ /* 0x000fe4000786f800 */
[----:B---3--:R-:W-:Y:S02]  /*4040*/  @!P4 LEA R149, R149, R146, 0x18 ;  /* 0x000000929595c211 */ /* 0x008fe400078ec0ff */
[----:B-1----:R-:W-:Y:S02]  /*4050*/  CS2R R112, SRZ ;  /* 0x0000000000707805 */ /* 0x002fe4000001ff00 */
[----:B------:R-:W-:Y:S01]  /*4060*/  @!P4 LEA R146, R114, R149, 0x3 ;  /* 0x000000957292c211 */ /* 0x000fe200078e18ff */
[----:B------:R-:W1:Y:S04]  /*4070*/  SHFL.DOWN PT, R148, R145, 0x2, 0x1f ;  /* 0x08401f0091947f89 */ /* 0x000e6800000e0000 */
[----:B------:R2:W0:Y:S02]  /*4080*/  @!P4 LDS.64 R112, [R146] ;  /* 0x000000009270c984 */ /* 0x0004240000000a00 */
[----:B--2---:R-:W-:Y:S01]  /*4090*/  I2FP.F32.S32 R146, R145 ;  /* 0x0000009100927245 */ /* 0x004fe20000201400 */
[----:B-1----:R-:W-:Y:S01]  /*40a0*/  IMAD.IADD R149, R148, 0x1, R145 ;  /* 0x0000000194957824 */ /* 0x002fe200078e0291 */
[----:B------:R-:W-:-:S04]  /*40b0*/  I2FP.F32.S32 R148, R148 ;  /* 0x0000009400947245 */ /* 0x000fc80000201400 */
[----:B------:R-:W-:Y:S01]  /*40c0*/  I2FP.F32.S32 R114, R149 ;  /* 0x0000009500727245 */ /* 0x000fe20000201400 */
[----:B------:R-:W1:Y:S03]  /*40d0*/  SHFL.DOWN PT, R152, R149, 0x1, 0x1f ;  /* 0x08201f0095987f89 */ /* 0x000e6600000e0000 */
[----:B------:R-:W2:Y:S01]  /*40e0*/  MUFU.RCP R150, R114 ;  /* 0x0000007200967308 */ /* 0x000ea20000001000 */
[----:B0-----:R-:W0:Y:S01]  /*40f0*/  SHFL.DOWN PT, R147, R112, 0x2, 0x1f ;  /* 0x08401f0070937f89 */ /* 0x001e2200000e0000 */
[-C--:B-1----:R-:W-:Y:S02]  /*4100*/  IADD3 R149, R149, R152.reuse, RZ ;  /* 0x0000009895957210 */ /* 0x082fe40007ffe0ff */
[----:B------:R-:W-:Y:S01]  /*4110*/  I2FP.F32.S32 R152, R152 ;  /* 0x0000009800987245 */ /* 0x000fe20000201400 */
[----:B------:R-:W1:Y:S01]  /*4120*/  SHFL.DOWN PT, R144, R113, 0x2, 0x1f ;  /* 0x08401f0071907f89 */ /* 0x000e6200000e0000 */
[----:B------:R-:W-:-:S06]  /*4130*/  I2FP.F32.S32 R149, R149 ;  /* 0x0000009500957245 */ /* 0x000fcc0000201400 */
[----:B------:R-:W3:Y:S01]  /*4140*/  MUFU.RCP R149, R149 ;  /* 0x0000009500957308 */ /* 0x000ee20000001000 */
[C---:B0-----:R-:W-:Y:S01]  /*4150*/  FMUL.FTZ R151, R147.reuse, R148 ;  /* 0x0000009493977220 */ /* 0x041fe20000410000 */
[----:B------:R-:W-:-:S03]  /*4160*/  FADD.FTZ R147, -R147, R112 ;  /* 0x0000007093937221 */ /* 0x000fc60000010100 */
[----:B------:R-:W-:Y:S01]  /*4170*/  FFMA.FTZ R151, R146, R112, R151 ;  /* 0x0000007092977223 */ /* 0x000fe20000010097 */
[----:B------:R-:W-:Y:S01]  /*4180*/  FMUL.FTZ R147, R147, R147 ;  /* 0x0000009393937220 */ /* 0x000fe20000410000 */
[----:B-1----:R-:W-:Y:S02]  /*4190*/  FADD.FTZ R113, R144, R113 ;  /* 0x0000007190717221 */ /* 0x002fe40000010000 */
[----:B--2---:R-:W-:Y:S01]  /*41a0*/  FMUL.FTZ R151, R150, R151 ;  /* 0x0000009796977220 */ /* 0x004fe20000410000 */
        /* <DEDUP_REMOVED lines=12> */
[----:B------:R-:W0:Y:S01]  /*4270*/  @!P3 LDC.64 R114, c[0x0][0x250] ;  /* 0x00009400ff72bb82 */ /* 0x000e220000000a00 */
[----:B------:R-:W-:Y:S02]  /*4280*/  FMUL.FTZ R152, R145, R152 ;  /* 0x0000009891987220 */ /* 0x000fe40000410000 */
[----:B------:R-:W1:Y:S02]  /*4290*/  SHFL.IDX PT, R145, R147, RZ, 0x1f ;  /* 0x00001fff93917589 */ /* 0x000e6400000e0000 */
[----:B------:R-:W-:-:S03]  /*42a0*/  FFMA.FTZ R152, R149, R152, R144 ;  /* 0x0000009895987223 */ /* 0x000fc60000010090 */
[----:B------:R-:W2:Y:S02]  /*42b0*/  LDC R144, c[0x0][0x2d8] ;  /* 0x0000b600ff907b82 */ /* 0x000ea40000000800 */
[----:B------:R-:W2:Y:S01]  /*42c0*/  SHFL.IDX PT, R149, R152, RZ, 0x1f ;  /* 0x00001fff98957589 */ /* 0x000ea200000e0000 */
[----:B0-----:R-:W-:-:S04]  /*42d0*/  @!P3 IMAD.WIDE R114, R3, 0x4, R114 ;  /* 0x000000040372b825 */ /* 0x001fc800078e0272 */
[C---:B-1----:R-:W-:Y:S01]  /*42e0*/  FMUL.FTZ R112, R145.reuse, R145 ;  /* 0x0000009191707220 */ /* 0x042fe20000410000 */
[----:B------:R-:W-:Y:S01]  /*42f0*/  FSEL R146, R145, RZ, !P5 ;  /* 0x000000ff91927208 */ /* 0x000fe20006800000 */
[----:B------:R0:W-:Y:S03]  /*4300*/  @!P3 STG.E desc[UR4][R114.64], R145 ;  /* 0x000000917200b986 */ /* 0x0001e6000c101904 */
[----:B------:R-:W-:Y:S01]  /*4310*/  FSEL R113, R112, RZ, P5 ;  /* 0x000000ff70717208 */ /* 0x000fe20002800000 */
[C---:B------:R-:W-:Y:S01]  /*4320*/  FADD.FTZ R123, -R146.reuse, R123 ;  /* 0x0000007b927b7221 */ /* 0x040fe20000010100 */
[----:B--2---:R-:W-:Y:S01]  /*4330*/  FFMA.FTZ R144, R149, UR7, R144 ;  /* 0x0000000795907c23 */ /* 0x004fe20008010090 */
[C---:B------:R-:W-:Y:S01]  /*4340*/  FADD.FTZ R126, -R146.reuse, R126 ;  /* 0x0000007e927e7221 */ /* 0x040fe20000010100 */
[C---:B------:R-:W-:Y:S01]  /*4350*/  FADD.FTZ R5, -R146.reuse, R5 ;  /* 0x0000000592057221 */ /* 0x040fe20000010100 */
[----:B------:R-:W-:Y:S01]  /*4360*/  FADD.FTZ R129, -R146, R129 ;  /* 0x0000008192817221 */ /* 0x000fe20000010100 */
[----:B------:R-:W-:Y:S01]  /*4370*/  FADD.FTZ R144, R144, R113 ;  /* 0x0000007190907221 */ /* 0x000fe20000010000 */
[C---:B------:R-:W-:Y:S01]  /*4380*/  FADD.FTZ R128, -R146.reuse, R128 ;  /* 0x0000008092807221 */ /* 0x040fe20000010100 */
[----:B------:R-:W1:Y:S01]  /*4390*/  @!P3 LDC.64 R112, c[0x0][0x258] ;  /* 0x00009600ff70bb82 */ /* 0x000e620000000a00 */
[----:B0-----:R-:W-:Y:S01]  /*43a0*/  IADD3 R145, R13, 0x80, RZ ;  /* 0x000000800d917810 */ /* 0x001fe20007ffe0ff */
[C---:B------:R-:W-:Y:S01]  /*43b0*/  FADD.FTZ R8, -R146.reuse, R8 ;  /* 0x0000000892087221 */ /* 0x040fe20000010100 */
[C---:B------:R-:W-:Y:S01]  /*43c0*/  FADD.FTZ R9, -R146.reuse, R9 ;  /* 0x0000000992097221 */ /* 0x040fe20000010100 */
[----:B------:R-:W0:Y:S01]  /*43d0*/  MUFU.RSQ R144, R144 ;  /* 0x0000009000907308 */ /* 0x000e220000001400 */
[C---:B------:R-:W-:Y:S01]  /*43e0*/  FADD.FTZ R4, -R146.reuse, R4 ;  /* 0x0000000492047221 */ /* 0x040fe20000010100 */
[C---:B------:R-:W-:Y:S01]  /*43f0*/  FADD.FTZ R10, -R146.reuse, R10 ;  /* 0x0000000a920a7221 */ /* 0x040fe20000010100 */
[C---:B------:R-:W-:Y:S01]  /*4400*/  FADD.FTZ R6, -R146.reuse, R6 ;  /* 0x0000000692067221 */ /* 0x040fe20000010100 */
[----:B------:R-:W2:Y:S01]  /*4410*/  LDC.64 R114, c[0x0][0x2b8] ;  /* 0x0000ae00ff727b82 */ /* 0x000ea20000000a00 */
        /* <DEDUP_REMOVED lines=15> */
[----:B-1----:R-:W-:-:S04]  /*4510*/  @!P3 IMAD.WIDE R112, R3, 0x4, R112 ;  /* 0x000000040370b825 */ /* 0x002fc800078e0270 */
        /* <DEDUP_REMOVED lines=56> */
[----:B--2---:R-:W-:-:S04]  /*48a0*/  IMAD.WIDE.U32 R128, R145, 0x10, R114 ;  /* 0x0000001091807825 */ /* 0x004fc800078e0072 */
[----:B------:R-:W-:Y:S01]  /*48b0*/  FFMA.FTZ R4, R70, R4, R30 ;  /* 0x0000000446047223 */ /* 0x000fe2000001001e */
[----:B------:R-:W-:Y:S01]  /*48c0*/  FFMA.FTZ R8, R68, R8, R28 ;  /* 0x0000000844087223 */ /* 0x000fe2000001001c */
[----:B------:R-:W-:Y:S01]  /*48d0*/  FFMA.FTZ R9, R69, R9, R29 ;  /* 0x0000000945097223 */ /* 0x000fe2000001001d */
[----:B------:R-:W-:-:S04]  /*48e0*/  IMAD.WIDE.U32 R148, R125, 0x10, R114 ;  /* 0x000000107d947825 */ /* 0x000fc800078e0072 */
[----:B------:R-:W-:Y:S01]  /*48f0*/  FFMA.FTZ R6, R72, R6, R32 ;  /* 0x0000000648067223 */ /* 0x000fe20000010020 */
[----:B------:R-:W-:Y:S01]  /*4900*/  FFMA.FTZ R18, R82, R18, R42 ;  /* 0x0000001252127223 */ /* 0x000fe2000001002a */
[----:B------:R-:W-:Y:S01]  /*4910*/  FFMA.FTZ R122, R87, R122, R47 ;  /* 0x0000007a577a7223 */ /* 0x000fe2000001002f */
[----:B------:R-:W-:Y:S01]  /*4920*/  FFMA.FTZ R15, R77, R15, R37 ;  /* 0x0000000f4d0f7223 */ /* 0x000fe20000010025 */
[----:B------:R-:W-:Y:S01]  /*4930*/  FFMA.FTZ R146, R90, R146, R50 ;  /* 0x000000925a927223 */ /* 0x000fe20000010032 */
[----:B------:R-:W-:Y:S01]  /*4940*/  FFMA.FTZ R147, R91, R147, R51 ;  /* 0x000000935b937223 */ /* 0x000fe20000010033 */
[----:B0-----:R-:W-:-:S04]  /*4950*/  IMAD.WIDE.U32 R112, R13, 0x10, R114 ;  /* 0x000000100d707825 */ /* 0x001fc800078e0072 */
[----:B------:R-:W-:Y:S01]  /*4960*/  FFMA.FTZ R13, R74, R11, R34 ;  /* 0x0000000b4a0d7223 */ /* 0x000fe20000010022 */
[----:B------:R-:W-:Y:S01]  /*4970*/  FFMA.FTZ R11, R73, R7, R33 ;  /* 0x00000007490b7223 */ /* 0x000fe20000010021 */
[----:B------:R-:W-:Y:S01]  /*4980*/  FFMA.FTZ R126, R94, R126, R54 ;  /* 0x0000007e5e7e7223 */ /* 0x000fe20000010036 */
[----:B------:R-:W-:-:S04]  /*4990*/  IMAD.WIDE.U32 R144, R19, 0x10, R114 ;  /* 0x0000001013907825 */ /* 0x000fc800078e0072 */
[----:B------:R-:W-:Y:S01]  /*49a0*/  FFMA.FTZ R19, R83, R118, R43 ;  /* 0x0000007653137223 */ /* 0x000fe2000001002b */
[----:B------:R-:W-:Y:S01]  /*49b0*/  FFMA.FTZ R134, R99, R134, R59 ;  /* 0x0000008663867223 */ /* 0x000fe2000001003b */
[----:B------:R-:W-:Y:S01]  /*49c0*/  F2FP.BF16.F32.PACK_AB R6, R11, R6 ;  /* 0x000000060b06723e */ /* 0x000fe200000010ff */
[----:B------:R-:W-:-:S04]  /*49d0*/  IMAD.WIDE.U32 R114, R136, 0x10, R114 ;  /* 0x0000001088727825 */ /* 0x000fc800078e0072 */
        /* <DEDUP_REMOVED lines=36> */
[----:B------:R-:W-:Y:S01]  /*4c20*/  STG.E.128 desc[UR4][R112.64], R4 ;  /* 0x0000000470007986 */ /* 0x000fe2000c101d04 */
[----:B------:R-:W-:-:S02]  /*4c30*/  F2FP.BF16.F32.PACK_AB R15, R147, R146 ;  /* 0x00000092930f723e */ /* 0x000fc400000010ff */
[----:B------:R-:W-:Y:S01]  /*4c40*/  F2FP.BF16.F32.PACK_AB R12, R17, R12 ;  /* 0x0000000c110c723e */ /* 0x000fe200000010ff */
[----:B------:R-:W-:Y:S01]  /*4c50*/  STG.E.128 desc[UR4][R128.64], R8 ;  /* 0x0000000880007986 */ /* 0x000fe2000c101d04 */
[----:B------:R-:W-:Y:S02]  /*4c60*/  F2FP.BF16.F32.PACK_AB R19, R134, R19 ;  /* 0x000000138613723e */ /* 0x000fe400000010ff */
[----:B------:R-:W-:Y:S01]  /*4c70*/  F2FP.BF16.F32.PACK_AB R17, R131, R126 ;  /* 0x0000007e8311723e */ /* 0x000fe200000010ff */
[----:B------:R0:W-:Y:S01]  /*4c80*/  STG.E.128 desc[UR4][R144.64], R12 ;  /* 0x0000000c90007986 */ /* 0x0001e2000c101d04 */
[----:B------:R-:W-:Y:S02]  /*4c90*/  F2FP.BF16.F32.PACK_AB R16, R123, R16 ;  /* 0x000000107b10723e */ /* 0x000fe400000010ff */
[----:B------:R-:W-:Y:S02]  /*4ca0*/  F2FP.BF16.F32.PACK_AB R119, R122, R119 ;  /* 0x000000777a77723e */ /* 0x000fe400000010ff */
[----:B------:R-:W-:Y:S01]  /*4cb0*/  F2FP.BF16.F32.PACK_AB R118, R141, R118 ;  /* 0x000000768d76723e */ /* 0x000fe200000010ff */
[----:B------:R1:W-:Y:S01]  /*4cc0*/  STG.E.128 desc[UR4][R148.64], R16 ;  /* 0x0000001094007986 */ /* 0x0003e2000c101d04 */
[----:B------:R-:W-:-:S02]  /*4cd0*/  F2FP.BF16.F32.PACK_AB R117, R120, R117 ;  /* 0x000000757875723e */ /* 0x000fc400000010ff */
[----:B------:R-:W-:Y:S02]  /*4ce0*/  F2FP.BF16.F32.PACK_AB R116, R121, R116 ;  /* 0x000000747974723e */ /* 0x000fe400000010ff */
[----:B------:R-:W-:Y:S02]  /*4cf0*/  IADD3 R3, R3, UR8, RZ ;  /* 0x0000000803037c10 */ /* 0x000fe4000fffe0ff */
[----:B------:R-:W-:Y:S01]  /*4d00*/  SEL R120, RZ, 0x1, P2 ;  /* 0x00000001ff787807 */ /* 0x000fe20001000000 */
[----:B------:R1:W-:Y:S01]  /*4d10*/  STG.E.128 desc[UR4][R114.64], R116 ;  /* 0x0000007472007986 */ /* 0x0003e2000c101d04 */
[----:B------:R-:W-:Y:S02]  /*4d20*/  ISETP.GE.AND P3, PT, R3, UR9, PT ;  /* 0x0000000903007c0c */ /* 0x000fe4000bf66270 */
[----:B0-----:R-:W-:-:S11]  /*4d30*/  PRMT R144, R120, 0x7610, R144 ;  /* 0x0000761078907816 */ /* 0x001fd60000000090 */
[----:B------:R-:W-:Y:S05]  /*4d40*/  @!P3 BRA `(.L_x_7643) ;  /* 0xffffffb400d4b947 */ /* 0x000fea000383ffff */
[----:B------:R-:W-:Y:S05]  /*4d50*/  EXIT ;  /* 0x000000000000794d */ /* 0x000fea0003800000 */
.L_x_7642:
[----:B------:R-:W-:Y:S01]  /*4d60*/  HFMA2.MMA R151, -RZ, RZ, 0, 5.9604644775390625e-08 ;  /* 0x00000001ff977435 */ /* 0x000fe200000001ff */
[----:B------:R-:W-:Y:S02]  /*4d70*/  MOV R152, R144 ;  /* 0x0000009000987202 */ /* 0x000fe40000000f00 */
[----:B------:R-:W-:Y:S02]  /*4d80*/  MOV R154, 0x1f ;  /* 0x0000001f009a7802 */ /* 0x000fe40000000f00 */
[----:B------:R-:W-:-:S07]  /*4d90*/  MOV R149, 0xffffffff ;  /* 0xffffffff00957802 */ /* 0x000fce0000000f00 */
[----:B-----5:R-:W-:Y:S05]  /*4da0*/  WARPSYNC.COLLECTIVE R149, `(.L_x_7644) ;  /* 0x0000000095087348 */ /* 0x020fea0003c00000 */
[----:B------:R0:W1:Y:S02]  /*4db0*/  SHFL.BFLY P4, R150, R152, R151, R154 ;  /* 0x0c00009798967389 */ /* 0x000064000008009a */
[----:B01---5:R-:W-:Y:S01]  /*4dc0*/  ENDCOLLECTIVE ;  /* 0x000000000000791b */ /* 0x023fe20003800000 */
.L_x_7644:
[----:B------:R-:W-:Y:S01]  /*4dd0*/  HFMA2.MMA R151, -RZ, RZ, 0, 1.1920928955078125e-07 ;  /* 0x00000002ff977435 */ /* 0x000fe200000001ff */
[----:B------:R-:W-:-:S05]  /*4de0*/  MOV R113, R150 ;  /* 0x0000009600717202 */ /* 0x000fca0000000f00 */
[----:B------:R-:W-:-:S05]  /*4df0*/  FADD.FTZ R145, R144, R113 ;  /* 0x0000007190917221 */ /* 0x000fca0000010000 */
[----:B------:R-:W-:-:S07]  /*4e00*/  MOV R152, R145 ;  /* 0x0000009100987202 */ /* 0x000fce0000000f00 */
[----:B------:R-:W-:Y:S05]  /*4e10*/  WARPSYNC.COLLECTIVE R149, `(.L_x_7645) ;  /* 0x0000000095087348 */ /* 0x000fea0003c00000 */
[----:B------:R0:W1:Y:S02]  /*4e20*/  SHFL.BFLY P4, R150, R152, R151, R154 ;  /* 0x0c00009798967389 */ /* 0x000064000008009a */
[----:B01----:R-:W-:Y:S01]  /*4e30*/  ENDCOLLECTIVE ;  /* 0x000000000000791b */ /* 0x003fe20003800000 */
.L_x_7645:
[----:B------:R-:W-:Y:S01]  /*4e40*/  HFMA2.MMA R151, -RZ, RZ, 0, 2.384185791015625e-07 ;  /* 0x00000004ff977435 */ /* 0x000fe200000001ff */
[----:B------:R-:W-:-:S05]  /*4e50*/  MOV R112, R150 ;  /* 0x0000009600707202 */ /* 0x000fca0000000f00 */
[----:B------:R-:W-:-:S04]  /*4e60*/  FADD.FTZ R146, R145, R112 ;  /* 0x0000007091927221 */ /* 0x000fc80000010000 */
[----:B------:R-:W-:-:S07]  /*4e70*/  IMAD.MOV.U32 R152, RZ, RZ, R146 ;  /* 0x000000ffff987224 */ /* 0x000fce00078e0092 */
[----:B------:R-:W-:Y:S05]  /*4e80*/  WARPSYNC.COLLECTIVE R149, `(.L_x_7646) ;  /* 0x0000000095087348 */ /* 0x000fea0003c00000 */
[----:B------:R0:W1:Y:S02]  /*4e90*/  SHFL.BFLY P4, R150, R152, R151, R154 ;  /* 0x0c00009798967389 */ /* 0x000064000008009a */
[----:B01----:R-:W-:Y:S01]  /*4ea0*/  ENDCOLLECTIVE ;  /* 0x000000000000791b */ /* 0x003fe20003800000 */
.L_x_7646:
[----:B------:R-:W-:Y:S01]  /*4eb0*/  HFMA2.MMA R151, -RZ, RZ, 0, 4.76837158203125e-07 ;  /* 0x00000008ff977435 */ /* 0x000fe200000001ff */
[----:B------:R-:W-:-:S05]  /*4ec0*/  MOV R113, R150 ;  /* 0x0000009600717202 */ /* 0x000fca0000000f00 */
[----:B------:R-:W-:-:S05]  /*4ed0*/  FADD.FTZ R147, R146, R113 ;  /* 0x0000007192937221 */ /* 0x000fca0000010000 */
[----:B------:R-:W-:-:S07]  /*4ee0*/  MOV R152, R147 ;  /* 0x0000009300987202 */ /* 0x000fce0000000f00 */
[----:B------:R-:W-:Y:S05]  /*4ef0*/  WARPSYNC.COLLECTIVE R149, `(.L_x_7647) ;  /* 0x0000000095087348 */ /* 0x000fea0003c00000 */
[----:B------:R0:W1:Y:S02]  /*4f00*/  SHFL.BFLY P4, R150, R152, R151, R154 ;  /* 0x0c00009798967389 */ /* 0x000064000008009a */
[----:B01----:R-:W-:Y:S01]  /*4f10*/  ENDCOLLECTIVE ;  /* 0x000000000000791b */ /* 0x003fe20003800000 */
.L_x_7647:
[----:B------:R-:W-:Y:S01]  /*4f20*/  HFMA2.MMA R151, -RZ, RZ, 0, 9.5367431640625e-07 ;  /* 0x00000010ff977435 */ /* 0x000fe200000001ff */
[----:B------:R-:W-:-:S05]  /*4f30*/  MOV R112, R150 ;  /* 0x0000009600707202 */ /* 0x000fca0000000f00 */
[----:B------:R-:W-:-:S05]  /*4f40*/  FADD.FTZ R148, R147, R112 ;  /* 0x0000007093947221 */ /* 0x000fca0000010000 */
[----:B------:R-:W-:-:S07]  /*4f50*/  MOV R152, R148 ;  /* 0x0000009400987202 */ /* 0x000fce0000000f00 */
[----:B------:R-:W-:Y:S05]  /*4f60*/  WARPSYNC.COLLECTIVE R149, `(.L_x_7648) ;  /* 0x0000000095087348 */ /* 0x000fea0003c00000 */
[----:B------:R0:W1:Y:S02]  /*4f70*/  SHFL.BFLY P4, R150, R152, R151, R154 ;  /* 0x0c00009798967389 */ /* 0x000064000008009a */
[----:B01----:R-:W-:Y:S01]  /*4f80*/  ENDCOLLECTIVE ;  /* 0x000000000000791b */ /* 0x003fe20003800000 */
.L_x_7648:
        /* <DEDUP_REMOVED lines=88> */
.L_x_7649:
[----:B------:R-:W-:Y:S01]  /*5510*/  HFMA2.MMA R151, -RZ, RZ, 0, 1.1920928955078125e-07 ;  /* 0x00000002ff977435 */ /* 0x000fe200000001ff */
[----:B------:R-:W-:-:S05]  /*5520*/  MOV R144, R150 ;  /* 0x0000009600907202 */ /* 0x000fca0000000f00 */
[----:B------:R-:W-:-:S04]  /*5530*/  FADD.FTZ R144, R113, R144 ;  /* 0x0000009071907221 */ /* 0x000fc80000010000 */
[----:B------:R-:W-:-:S07]  /*5540*/  IMAD.MOV.U32 R152, RZ, RZ, R144 ;  /* 0x000000ffff987224 */ /* 0x000fce00078e0090 */
[----:B------:R-:W-:Y:S05]  /*5550*/  WARPSYNC.COLLECTIVE R149, `(.L_x_7650) ;  /* 0x0000000095087348 */ /* 0x000fea0003c00000 */
[----:B------:R0:W1:Y:S02]  /*5560*/  SHFL.BFLY P4, R150, R152, R151, R154 ;  /* 0x0c00009798967389 */ /* 0x000064000008009a */
[----:B01----:R-:W-:Y:S01]  /*5570*/  ENDCOLLECTIVE ;  /* 0x000000000000791b */ /* 0x003fe20003800000 */
.L_x_7650:
[----:B------:R-:W-:Y:S01]  /*5580*/  HFMA2.MMA R151, -RZ, RZ, 0, 2.384185791015625e-07 ;  /* 0x00000004ff977435 */ /* 0x000fe200000001ff */
[----:B------:R-:W-:-:S05]  /*5590*/  MOV R145, R150 ;  /* 0x0000009600917202 */ /* 0x000fca0000000f00 */
[----:B------:R-:W-:-:S05]  /*55a0*/  FADD.FTZ R145, R144, R145 ;  /* 0x0000009190917221 */ /* 0x000fca0000010000 */
[----:B------:R-:W-:-:S07]  /*55b0*/  MOV R152, R145 ;  /* 0x0000009100987202 */ /* 0x000fce0000000f00 */
[----:B------:R-:W-:Y:S05]  /*55c0*/  WARPSYNC.COLLECTIVE R149, `(.L_x_7651) ;  /* 0x0000000095087348 */ /* 0x000fea0003c00000 */
[----:B------:R0:W1:Y:S02]  /*55d0*/  SHFL.BFLY P4, R150, R152, R151, R154 ;  /* 0x0c00009798967389 */ /* 0x000064000008009a */
[----:B01----:R-:W-:Y:S01]  /*55e0*/  ENDCOLLECTIVE ;  /* 0x000000000000791b */ /* 0x003fe20003800000 */
.L_x_7651:
[----:B------:R-:W-:Y:S01]  /*55f0*/  HFMA2.MMA R151, -RZ, RZ, 0, 4.76837158203125e-07 ;  /* 0x00000008ff977435 */ /* 0x000fe200000001ff */
[----:B------:R-:W-:-:S05]  /*5600*/  MOV R146, R150 ;  /* 0x0000009600927202 */ /* 0x000fca0000000f00 */
[----:B------:R-:W-:-:S05]  /*5610*/  FADD.FTZ R146, R145, R146 ;  /* 0x0000009291927221 */ /* 0x000fca0000010000 */
[----:B------:R-:W-:-:S07]  /*5620*/  MOV R152, R146 ;  /* 0x0000009200987202 */ /* 0x000fce0000000f00 */
[----:B------:R-:W-:Y:S05]  /*5630*/  WARPSYNC.COLLECTIVE R149, `(.L_x_7652) ;  /* 0x0000000095087348 */ /* 0x000fea0003c00000 */
[----:B------:R0:W1:Y:S02]  /*5640*/  SHFL.BFLY P4, R150, R152, R151, R154 ;  /* 0x0c00009798967389 */ /* 0x000064000008009a */
[----:B01----:R-:W-:Y:S01]  /*5650*/  ENDCOLLECTIVE ;  /* 0x000000000000791b */ /* 0x003fe20003800000 */
.L_x_7652:
[----:B------:R-:W-:Y:S01]  /*5660*/  HFMA2.MMA R151, -RZ, RZ, 0, 9.5367431640625e-07 ;  /* 0x00000010ff977435 */ /* 0x000fe200000001ff */
[----:B------:R-:W-:-:S05]  /*5670*/  MOV R147, R150 ;  /* 0x0000009600937202 */ /* 0x000fca0000000f00 */
[----:B------:R-:W-:-:S05]  /*5680*/  FADD.FTZ R147, R146, R147 ;  /* 0x0000009392937221 */ /* 0x000fca0000010000 */
[----:B------:R-:W-:-:S07]  /*5690*/  MOV R152, R147 ;  /* 0x0000009300987202 */ /* 0x000fce0000000f00 */
[----:B------:R-:W-:Y:S05]  /*56a0*/  WARPSYNC.COLLECTIVE R149, `(.L_x_7653) ;  /* 0x0000000095087348 */ /* 0x000fea0003c00000 */
[----:B------:R0:W1:Y:S02]  /*56b0*/  SHFL.BFLY P4, R150, R152, R151, R154 ;  /* 0x0c00009798967389 */ /* 0x000064000008009a */
[----:B01----:R-:W-:Y:S01]  /*56c0*/  ENDCOLLECTIVE ;  /* 0x000000000000791b */ /* 0x003fe20003800000 */
.L_x_7653:
[----:B------:R-:W-:Y:S01]  /*56d0*/  MOV R148, R150 ;  /* 0x0000009600947202 */ /* 0x000fe20000000f00 */
[----:B------:R-:W-:Y:S06]  /*56e0*/  BRA `(.L_x_7654) ;  /* 0xffffffe8000c7947 */ /* 0x000fec000383ffff */
.L_x_7655:
        /* <DEDUP_REMOVED lines=9> */
.L_x_33519:


//--------------------- .text._ZN10layer_norm31ln_parallel_residual_fwd_kernelINS_13Kernel_traitsIf13__nv_bfloat16S2_S2_fjLj5120ELj1ELj1ELj4ELj16ENS_18Kernel_traits_baseILj5120EfS2_S2_S2_fjLj128EEEEELb1ELb0ELb0EEEvNS_9FwdParamsE --------------------------
	.section	.text._ZN10layer_norm31ln_parallel_residual_fwd_kernelINS_13Kernel_traitsIf13__nv_bfloat16S2_S2_fjLj5120ELj1ELj1ELj4ELj16ENS_18Kernel_traits_baseILj5120EfS2_S2_S2_fjLj128EEEEELb1ELb0ELb0EEEvNS_9FwdParamsE,"ax",@progbits
	.align	128
        .global         _ZN10layer_norm31ln_parallel_residual_fwd_kernelINS_13Kernel_traitsIf13__nv_bfloat16S2_S2_fjLj5120ELj1ELj1ELj4ELj16ENS_18Kernel_traits_baseILj5120EfS2_S2_S2_fjLj128EEEEELb1ELb0ELb0EEEvNS_9FwdParamsE
        .type           _ZN10layer_norm31ln_parallel_residual_fwd_kernelINS_13Kernel_traitsIf13__nv_bfloat16S2_S2_fjLj5120ELj1ELj1ELj4ELj16ENS_18Kernel_traits_baseILj5120EfS2_S2_S2_fjLj128EEEEELb1ELb0ELb0EEEvNS_9FwdParamsE,@function
        .size           _ZN10layer_norm31ln_parallel_residual_fwd_kernelINS_13Kernel_traitsIf13__nv_bfloat16S2_S2_fjLj5120ELj1ELj1ELj4ELj16ENS_18Kernel_traits_baseILj5120EfS2_S2_S2_fjLj128EEEEELb1ELb0ELb0EEEvNS_9FwdParamsE,(.L_x_33520 - _ZN10layer_norm31ln_parallel_residual_fwd_kernelINS_13Kernel_traitsIf13__nv_bfloat16S2_S2_fjLj5120ELj1ELj1ELj4ELj16ENS_18Kernel_traits_baseILj5120EfS2_S2_S2_fjLj128EEEEELb1ELb0ELb0EEEvNS_9FwdParamsE)
        .other          _ZN10layer_norm31ln_parallel_residual_fwd_kernelINS_13Kernel_traitsIf13__nv_bfloat16S2_S2_fjLj5120ELj1ELj1ELj4ELj16ENS_18Kernel_traits_baseILj5120EfS2_S2_S2_fjLj128EEEEELb1ELb0ELb0EEEvNS_9FwdParamsE,@"STO_CUDA_ENTRY STV_DEFAULT"
_ZN10layer_norm31ln_parallel_residual_fwd_kernelINS_13Kernel_traitsIf13__nv_bfloat16S2_S2_fjLj5120ELj1ELj1ELj4ELj16ENS_18Kernel_traits_baseILj5120EfS2_S2_S2_fjLj128EEEEELb1ELb0ELb0EEEvNS_9FwdParamsE:
.text._ZN10layer_norm31ln_parallel_residual_fwd_kernelINS_13Kernel_traitsIf13__nv_bfloat16S2_S2_fjLj5120ELj1ELj1ELj4ELj16ENS_18Kernel_traits_baseILj5120EfS2_S2_S2_fjLj128EEEEELb1ELb0ELb0EEEvNS_9FwdParamsE:
        /* <DEDUP_REMOVED lines=21> */
[----:B------:R-:W-:Y:S01]  /*0150*/  LOP3.LUT R197, R197, 0xffffffdf, RZ, 0xc0, !PT ;  /* 0xffffffdfc5c57812 */ /* 0x000fe200078ec0ff */
[----:B------:R-:W-:Y:S01]  /*0160*/  BSSY B0, `(.L_x_7656) ;  /* 0x000006b000007945 */ /* 0x000fe20003800000 */
[----:B------:R-:W-:Y:S02]  /*0170*/  LEA.HI R195, R0, UR8, RZ, 0x19 ;  /* 0x0000000800c37c11 */ /* 0x000fe4000f8fc8ff */
[----:B--2---:R-:W-:Y:S02]  /*0180*/  @P0 R2UR UR4, R2 ;  /* 0x00000000020402ca */ /* 0x004fe400000e0000 */
[----:B------:R-:W-:Y:S02]  /*0190*/  @P0 R2UR UR5, R3 ;  /* 0x00000000030502ca */ /* 0x000fe400000e0000 */
[----:B---3--:R-:W-:-:S05]  /*01a0*/  @P0 IADD3 R6, P1, R4, R11, RZ ;  /* 0x0000000b04060210 */ /* 0x008fca0007f3e0ff */
[----:B------:R-:W-:Y:S02]  /*01b0*/  @P0 IMAD.X R9, RZ, RZ, R5, P1 ;  /* 0x000000ffff090224 */ /* 0x000fe400008e0605 */
[----:B------:R-:W-:-:S03]  /*01c0*/  IMAD.WIDE.U32 R4, R194, -0x326172a9, RZ ;  /* 0xcd9e8d57c2047825 */ /* 0x000fc600078e00ff */
[--C-:B------:R-:W-:Y:S02]  /*01d0*/  SHF.R.U64 R193, R6, 0x2, R9.reuse ;  /* 0x0000000206c17819 */ /* 0x100fe40000001209 */
        /* <DEDUP_REMOVED lines=30> */
[----:B-1----:R-:W-:-:S04]  /*03c0*/  SHF.R.S32.HI R3, RZ, 0x1f, R16 ;  /* 0x0000001fff037819 */ /* 0x002fc80000011410 */
[----:B------:R-:W-:Y:S02]  /*03d0*/  LOP3.LUT R14, R9, UR18, R2, 0x96, !PT ;  /* 0x00000012090e7c12 */ /* 0x000fe4000f8e9602 */
[----:B------:R-:W-:Y:S02]  /*03e0*/  LEA.HI R3, R3, R16, RZ, 0x3 ;  /* 0x0000001003037211 */ /* 0x000fe400078f18ff */
[----:B------:R-:W-:-:S04]  /*03f0*/  LOP3.LUT R2, R19, 0x7f, RZ, 0x3c, !PT ;  /* 0x0000007f13027812 */ /* 0x000fc800078e3cff */
[----:B------:R-:W-:-:S04]  /*0400*/  LEA.HI.SX32 R2, R3, R2, 0x1d ;  /* 0x0000000203027211 */ /* 0x000fc800078feaff */
[C---:B------:R-:W-:Y:S02]  /*0410*/  LOP3.LUT P2, RZ, R2.reuse, 0xffffff80, RZ, 0xc0, !PT ;  /* 0xffffff8002ff7812 */ /* 0x040fe4000784c0ff */
[----:B------:R-:W-:Y:S01]  /*0420*/  ISETP.GE.U32.AND P5, PT, R2, 0x100, PT ;  /* 0x000001000200780c */ /* 0x000fe20003fa6070 */
[----:B------:R-:W-:Y:S01]  /*0430*/  UIADD3 UR19, UR4, 0x1715609d, URZ ;  /* 0x1715609d04137890 */ /* 0x000fe2000fffe03f */
[----:B------:R-:W-:Y:S01]  /*0440*/  IMAD.WIDE.U32 R10, R10, -0x326172a9, RZ ;  /* 0xcd9e8d570a0a7825 */ /* 0x000fe200078e00ff */
[----:B------:R-:W-:-:S04]  /*0450*/  ISETP.GE.U32.AND P4, PT, R2, 0x180, PT ;  /* 0x000001800200780c */ /* 0x000fc80003f86070 */
[----:B------:R-:W-:-:S04]  /*0460*/  LOP3.LUT R12, R11, UR19, R4, 0x96, !PT ;  /* 0x000000130b0c7c12 */ /* 0x000fc8000f8e9604 */
[----:B------:R-:W-:-:S04]  /*0470*/  @P2 LOP3.LUT R197, R197, 0x20, RZ, 0xfc, !PT ;  /* 0x00000020c5c52812 */ /* 0x000fc800078efcff */
[----:B------:R-:W-:Y:S01]  /*0480*/  LOP3.LUT R197, R197, 0xfffffdff, RZ, 0xc0, !PT ;  /* 0xfffffdffc5c57812 */ /* 0x000fe200078ec0ff */
[----:B------:R-:W-:Y:S01]  /*0490*/  UIADD3 UR20, UR4, -0x4ab325aa, URZ ;  /* 0xb54cda5604147890 */ /* 0x000fe2000fffe03f */
[----:B------:R-:W-:Y:S01]  /*04a0*/  IMAD.WIDE.U32 R14, R14, -0x326172a9, RZ ;  /* 0xcd9e8d570e0e7825 */ /* 0x000fe200078e00ff */
[----:B------:R-:W-:Y:S01]  /*04b0*/  UIADD3 UR21, UR5, 0x646e171e, URZ ;  /* 0x646e171e05157890 */ /* 0x000fe2000fffe03f */
[----:B------:R-:W-:Y:S02]  /*04c0*/  @P5 LOP3.LUT R197, R197, 0x200, RZ, 0xfc, !PT ;  /* 0x00000200c5c55812 */ /* 0x000fe400078efcff */
[----:B------:R-:W-:Y:S01]  /*04d0*/  IMAD.WIDE.U32 R12, R12, -0x2daee0ad, RZ ;  /* 0xd2511f530c0c7825 */ /* 0x000fe200078e00ff */
[----:B------:R-:W-:Y:S02]  /*04e0*/  ISETP.GE.U32.AND P3, PT, R2, 0x200, PT ;  /* 0x000002000200780c */ /* 0x000fe40003f66070 */
[----:B------:R-:W-:Y:S02]  /*04f0*/  LOP3.LUT R197, R197, 0xfffffeff, RZ, 0xc0, !PT ;  /* 0xfffffeffc5c57812 */ /* 0x000fe400078ec0ff */
[----:B------:R-:W-:-:S02]  /*0500*/  LOP3.LUT R4, R15, UR20, R10, 0x96, !PT ;  /* 0x000000140f047c12 */ /* 0x000fc4000f8e960a */
[----:B------:R-:W-:Y:S02]  /*0510*/  LOP3.LUT R16, R13, UR21, R8, 0x96, !PT ;  /* 0x000000150d107c12 */ /* 0x000fe4000f8e9608 */
[----:B------:R-:W-:Y:S01]  /*0520*/  @P4 LOP3.LUT R197, R197, 0x100, RZ, 0xfc, !PT ;  /* 0x00000100c5c54812 */ /* 0x000fe200078efcff */
[----:B------:R-:W-:Y:S01]  /*0530*/  UIADD3 UR22, UR4, 0x5384540f, URZ ;  /* 0x5384540f04167890 */ /* 0x000fe2000fffe03f */
[----:B------:R-:W-:Y:S01]  /*0540*/  IMAD.WIDE.U32 R4, R4, -0x2daee0ad, RZ ;  /* 0xd2511f5304047825 */ /* 0x000fe200078e00ff */
[----:B------:R-:W-:Y:S01]  /*0550*/  UIADD3 UR23, UR5, 0x1fd5c5a3, URZ ;  /* 0x1fd5c5a305177890 */ /* 0x000fe2000fffe03f */
[----:B------:R-:W-:Y:S02]  /*0560*/  LOP3.LUT R197, R197, 0xffffff7f, RZ, 0xc0, !PT ;  /* 0xffffff7fc5c57812 */ /* 0x000fe400078ec0ff */
[----:B------:R-:W-:Y:S01]  /*0570*/  IMAD.WIDE.U32 R16, R16, -0x326172a9, RZ ;  /* 0xcd9e8d5710107825 */ /* 0x000fe200078e00ff */
[----:B------:R-:W-:Y:S02]  /*0580*/  UIADD3 UR24, UR4, -0xe443238, URZ ;  /* 0xf1bbcdc804187890 */ /* 0x000fe4000fffe03f */
[----:B------:R-:W-:-:S02]  /*0590*/  UIADD3 UR25, UR5, -0x24c28bd8, URZ ;  /* 0xdb3d742805197890 */ /* 0x000fc4000fffe03f */
[----:B------:R-:W-:Y:S01]  /*05a0*/  UIADD3 UR26, UR4, -0x700cb87f, URZ ;  /* 0x8ff34781041a7890 */ /* 0x000fe2000fffe03f */
[----:B------:R-:W-:Y:S02]  /*05b0*/  LOP3.LUT R7, R5, UR23, R12, 0x96, !PT ;  /* 0x0000001705077c12 */ /* 0x000fe4000f8e960c */
[----:B------:R-:W-:Y:S02]  /*05c0*/  @P3 LOP3.LUT R197, R197, 0x80, RZ, 0xfc, !PT ;  /* 0x00000080c5c53812 */ /* 0x000fe400078efcff */
[----:B------:R-:W-:Y:S01]  /*05d0*/  LOP3.LUT R18, R17, UR22, R14, 0x96, !PT ;  /* 0x0000001611127c12 */ /* 0x000fe2000f8e960e */
[----:B------:R-:W-:Y:S06]  /*05e0*/  @!P2 BRA `(.L_x_7657) ;  /* 0x000000000088a947 */ /* 0x000fec0003800000 */
[----:B------:R-:W-:Y:S01]  /*05f0*/  ULDC.64 UR8, c[0x0][0x2c8] ;  /* 0x0000b20000087ab9 */ /* 0x000fe20000000a00 */
[----:B------:R-:W0:Y:S01]  /*0600*/  LDC.64 R8, c[0x0][0x260] ;  /* 0x00009800ff087b82 */ /* 0x000e220000000a00 */
        /* <DEDUP_REMOVED lines=18> */
[----:B0-----:R-:W-:Y:S01]  /*0730*/  IMAD.WIDE.U32 R8, R19, 0x20, R8 ;  /* 0x0000002013087825 */ /* 0x001fe200078e0008 */
[C---:B------:R-:W-:Y:S02]  /*0740*/  IADD3 R12, P2, R14.reuse, UR8, RZ ;  /* 0x000000080e0c7c10 */ /* 0x040fe4000ff5e0ff */
[----:B------:R0:W5:Y:S02]  /*0750*/  @P0 LDG.E.128 R184, desc[UR6][R10.64] ;  /* 0x000000060ab80981 */ /* 0x000164000c1e1d00 */
[C---:B------:R-:W-:Y:S02]  /*0760*/  IADD3.X R13, R15.reuse, UR9, RZ, P2, !PT ;  /* 0x000000090f0d7c10 */ /* 0x040fe400097fe4ff */
        /* <DEDUP_REMOVED lines=10> */
.L_x_7657:
[----:B------:R-:W-:Y:S05]  /*0810*/  BSYNC B0 ;  /* 0x0000000000007941 */ /* 0x000fea0003800000 */
.L_x_7656:
[----:B------:R-:W-:Y:S04]  /*0820*/  BSSY B0, `(.L_x_7658) ;  /* 0x0000024000007945 */ /* 0x000fe80003800000 */
[----:B------:R-:W-:Y:S05]  /*0830*/  @!P5 BRA `(.L_x_7659) ;  /* 0x000000000088d947 */ /* 0x000fea0003800000 */
[----:B------:R-:W-:Y:S01]  /*0840*/  ULDC.64 UR8, c[0x0][0x2c8] ;  /* 0x0000b20000087ab9 */ /* 0x000fe20000000a00 */
[----:B0-----:R-:W0:Y:S01]  /*0850*/  LDC.64 R14, c[0x0][0x260] ;  /* 0x00009800ff0e7b82 */ /* 0x001e220000000a00 */
        /* <DEDUP_REMOVED lines=31> */
[----:B------:R-:W-:-:S07]  /*0a50*/  VIADD R19, R19, 0x80 ;  /* 0x0000008013137836 */ /* 0x000fce0000000000 */
.L_x_7659:
[----:B------:R-:W-:Y:S05]  /*0a60*/  BSYNC B0 ;  /* 0x0000000000007941 */ /* 0x000fea0003800000 */
.L_x_7658:
        /* <DEDUP_REMOVED lines=36> */
.L_x_7661:
[----:B------:R-:W-:Y:S05]  /*0cb0*/  BSYNC B0 ;  /* 0x0000000000007941 */ /* 0x000fea0003800000 */
.L_x_7660:
[----:B------:R-:W-:Y:S04]  /*0cc0*/  BSSY B0, `(.L_x_7662) ;  /* 0x0000024000007945 */ /* 0x000fe80003800000 */
[----:B------:R-:W-:Y:S05]  /*0cd0*/  @!P3 BRA `(.L_x_7663) ;  /* 0x000000000088b947 */ /* 0x000fea0003800000 */
[----:B------:R-:W-:Y:S01]  /*0ce0*/  ULDC.64 UR8, c[0x0][0x2c8] ;  /* 0x0000b20000087ab9 */ /* 0x000fe20000000a00 */
[----:B012---:R-:W0:Y:S01]  /*0cf0*/  LDC.64 R14, c[0x0][0x260] ;  /* 0x00009800ff0e7b82 */ /* 0x007e220000000a00 */
        /* <DEDUP_REMOVED lines=32> */
.L_x_7663:
[----:B------:R-:W-:Y:S05]  /*0f00*/  BSYNC B0 ;  /* 0x0000000000007941 */ /* 0x000fea0003800000 */
.L_x_7662:
[----:B------:R-:W-:Y:S01]  /*0f10*/  ISETP.GE.U32.AND P0, PT, R2, 0x280, PT ;  /* 0x000002800200780c */ /* 0x000fe20003f06070 */
[----:B0123--:R-:W-:Y:S01]  /*0f20*/  IMAD.HI.U32 R9, R7, -0x326172a9, RZ ;  /* 0xcd9e8d5707097827 */ /* 0x00ffe200078e00ff */
        /* <DEDUP_REMOVED lines=8> */
[----:B------:R-:W0:Y:S01]  /*0fb0*/  LDC.64 R14, c[0x0][0x260] ;  /* 0x00009800ff0e7b82 */ /* 0x000e220000000a00 */
        /* <DEDUP_REMOVED lines=31> */
.L_x_7665:
[----:B------:R-:W-:Y:S05]  /*11b0*/  BSYNC B0 ;  /* 0x0000000000007941 */ /* 0x000fea0003800000 */
.L_x_7664:
[----:B------:R-:W-:Y:S01]  /*11c0*/  ULDC UR8, c[0x0][0x214] ;  /* 0x0000850000087ab9 */ /* 0x000fe20000000800 */
[----:B------:R-:W-:Y:S02]  /*11d0*/  LOP3.LUT R17, R17, UR25, R4, 0x96, !PT ;  /* 0x0000001911117c12 */ /* 0x000fe4000f8e9604 */
[----:B------:R-:W-:-:S13]  /*11e0*/  ISETP.GE.AND P0, PT, R195, UR8, PT ;  /* 0x00000008c3007c0c */ /* 0x000fda000bf06270 */
[----:B------:R-:W-:Y:S05]  /*11f0*/  @P0 EXIT ;  /* 0x000000000000094d */ /* 0x000fea0003800000 */
[----:B------:R-:W-:Y:S01]  /*1200*/  SHF.R.S32.HI R3, RZ, 0x3, R3 ;  /* 0x00000003ff037819 */ /* 0x000fe20000011403 */
[C---:B0-----:R-:W-:Y:S01]  /*1210*/  IMAD.SHL.U32 R8, R0.reuse, 0x20, RZ ;  /* 0x0000002000087824 */ /* 0x041fe200078e00ff */
[----:B------:R-:W-:Y:S01]  /*1220*/  LOP3.LUT R5, R0, 0x60, RZ, 0xc0, !PT ;  /* 0x0000006000057812 */ /* 0x000fe200078ec0ff */
[----:B------:R-:W-:Y:S01]  /*1230*/  IMAD R10, R7, -0x326172a9, RZ ;  /* 0xcd9e8d57070a7824 */ /* 0x000fe200078e02ff */
[----:B------:R-:W-:Y:S01]  /*1240*/  LOP3.LUT R4, R3, 0x7f, RZ, 0xc0, !PT ;  /* 0x0000007f03047812 */ /* 0x000fe200078ec0ff */
[----:B------:R-:W-:Y:S01]  /*1250*/  IMAD R11, R18, -0x2daee0ad, RZ ;  /* 0xd2511f53120b7824 */ /* 0x000fe200078e02ff */
[----:B------:R-:W-:Y:S01]  /*1260*/  SHF.R.U32.HI R3, RZ, 0x2, R3 ;  /* 0x00000002ff037819 */ /* 0x000fe20000011603 */
[----:B------:R-:W-:Y:S01]  /*1270*/  IMAD.MOV.U32 R238, RZ, RZ, 0x1 ;  /* 0x00000001ffee7424 */ /* 0x000fe200078e00ff */
[----:B------:R-:W-:Y:S01]  /*1280*/  VIADDMNMX R5, R4, -R5, RZ, !PT ;  /* 0x8000000504057246 */ /* 0x000fe200078001ff */
[----:B------:R-:W-:Y:S01]  /*1290*/  ULDC.U8 UR27, c[0x0][0x2a0] ;  /* 0x0000a800001b7ab9 */ /* 0x000fe20000000000 */
[----:B------:R-:W-:Y:S01]  /*12a0*/  LOP3.LUT R9, R8, 0x3e0, RZ, 0xc0, !PT ;  /* 0x000003e008097812 */ /* 0x000fe200078ec0ff */
[----:B------:R-:W-:Y:S01]  /*12b0*/  ULDC UR39, c[0x0][0x218] ;  /* 0x0000860000277ab9 */ /* 0x000fe20000000800 */
[----:B------:R-:W-:Y:S01]  /*12c0*/  LOP3.LUT R8, R3, 0x3fffffe0, RZ, 0xc0, !PT ;  /* 0x3fffffe003087812 */ /* 0x000fe200078ec0ff */
[----:B------:R-:W-:Y:S01]  /*12d0*/  IMAD.HI.U32 R3, R17, -0x326172a9, RZ ;  /* 0xcd9e8d5711037827 */ /* 0x000fe200078e00ff */
[----:B------:R-:W-:Y:S01]  /*12e0*/  VIMNMX R5, R5, 0x20, PT ;  /* 0x0000002005057848 */ /* 0x000fe20003fe0100 */
[----:B------:R-:W-:Y:S01]  /*12f0*/  ULDC UR36, c[0x0][0x290] ;  /* 0x0000a40000247ab9 */ /* 0x000fe20000000800 */
[----:B------:R-:W-:Y:S01]  /*1300*/  VIADDMNMX R9, R4, -R9, RZ, !PT ;  /* 0x8000000904097246 */ /* 0x000fe200078001ff */
[----:B------:R-:W-:Y:S01]  /*1310*/  IMAD.HI.U32 R4, R16, -0x2daee0ad, RZ ;  /* 0xd2511f5310047827 */ /* 0x000fe200078e00ff */
[----:B------:R-:W-:Y:S01]  /*1320*/  IADD3 R5, R5, R8, RZ ;  /* 0x0000000805057210 */ /* 0x000fe20007ffe0ff */
[----:B------:R-:W-:Y:S01]  /*1330*/  ULDC.64 UR8, c[0x0][0x230] ;  /* 0x00008c0000087ab9 */ /* 0x000fe20000000a00 */
[----:B------:R-:W-:Y:S01]  /*1340*/  VIMNMX R9, R9, 0x20, PT ;  /* 0x0000002009097848 */ /* 0x000fe20003fe0100 */
[----:B------:R-:W-:Y:S01]  /*1350*/  UISETP.NE.AND UP0, UPT, UR27, URZ, UPT ;  /* 0x0000003f1b00728c */ /* 0x000fe2000bf05270 */
[----:B------:R-:W-:Y:S01]  /*1360*/  LOP3.LUT R3, R3, UR26, R10, 0x96, !PT ;  /* 0x0000001a03037c12 */ /* 0x000fe2000f8e960a */
[----:B------:R-:W-:Y:S01]  /*1370*/  IMAD.SHL.U32 R7, R5, 0x8, RZ ;  /* 0x0000000805077824 */ /* 0x000fe200078e00ff */
[----:B------:R-:W-:Y:S01]  /*1380*/  LOP3.LUT R5, R6, 0x3, RZ, 0xc0, !PT ;  /* 0x0000000306057812 */ /* 0x000fe200078ec0ff */
[----:B------:R-:W-:Y:S01]  /*1390*/  IMAD.IADD R9, R8, 0x1, R9 ;  /* 0x0000000108097824 */ /* 0x000fe200078e0209 */
[----:B------:R-:W-:Y:S01]  /*13a0*/  LOP3.LUT R4, R4, UR37, R11, 0x96, !PT ;  /* 0x0000002504047c12 */ /* 0x000fe2000f8e960b */
[----:B------:R-:W-:Y:S01]  /*13b0*/  IMAD R8, R17, -0x326172a9, RZ ;  /* 0xcd9e8d5711087824 */ /* 0x000fe200078e02ff */
[----:B------:R-:W-:Y:S01]  /*13c0*/  I2FP.F32.U32 R6, R7 ;  /* 0x0000000700067245 */ /* 0x000fe20000201000 */
[----:B------:R-:W-:Y:S01]  /*13d0*/  HFMA2.MMA R7, -RZ, RZ, 0, 0 ;  /* 0x00000000ff077435 */ /* 0x000fe200000001ff */
[----:B------:R-:W-:Y:S01]  /*13e0*/  IMAD R10, R16, -0x2daee0ad, RZ ;  /* 0xd2511f53100a7824 */ /* 0x000fe200078e02ff */
[----:B------:R-:W-:Y:S01]  /*13f0*/  ULDC.64 UR28, c[0x0][0x238] ;  /* 0x00008e00001c7ab9 */ /* 0x000fe20000000a00 */
[----:B------:R-:W-:Y:S01]  /*1400*/  IMAD.SHL.U32 R9, R9, 0x8, RZ ;  /* 0x0000000809097824 */ /* 0x000fe200078e00ff */
[----:B------:R-:W-:Y:S01]  /*1410*/  ULDC.64 UR30, c[0x0][0x240] ;  /* 0x00009000001e7ab9 */ /* 0x000fe20000000a00 */
[----:B------:R-:W0:Y:S01]  /*1420*/  MUFU.RCP R6, R6 ;  /* 0x0000000600067308 */ /* 0x000e220000001000 */
[----:B------:R-:W-:Y:S01]  /*1430*/  ULDC.64 UR32, c[0x0][0x248] ;  /* 0x0000920000207ab9 */ /* 0x000fe20000000a00 */
[----:B------:R-:W-:-:S05]  /*1440*/  ULDC.64 UR34, c[0x0][0x210] ;  /* 0x0000840000227ab9 */ /* 0x000fca0000000a00 */
.L_x_8331:
[----:B------:R-:W-:Y:S01]  /*1450*/  IMAD R19, R195, UR39, RZ ;  /* 0x00000027c3137c24 */ /* 0x000fe2000f8e02ff */
[----:B------:R-:W-:Y:S01]  /*1460*/  LOP3.LUT P0, RZ, R197, 0x20, RZ, 0xc0, !PT ;  /* 0x00000020c5ff7812 */ /* 0x000fe2000780c0ff */
[----:B------:R-:W-:Y:S03]  /*1470*/  BSSY B0, `(.L_x_7666) ;  /* 0x00005e1000007945 */ /* 0x000fe60003800000 */
[----:B------:R-:W-:-:S04]  /*1480*/  SHF.R.S32.HI R188, RZ, 0x1f, R19 ;  /* 0x0000001fffbc7819 */ /* 0x000fc80000011413 */
[----:B------:R-:W-:-:S04]  /*1490*/  LEA.HI R19, R188, R19, RZ, 0x3 ;  /* 0x00000013bc137211 */ /* 0x000fc800078f18ff */
[----:B------:R-:W-:-:S05]  /*14a0*/  LEA.HI.SX32 R19, R19, R196, 0x1d ;  /* 0x000000c413137211 */ /* 0x000fca00078feaff */
[----:B------:R-:W-:Y:S01]  /*14b0*/  IMAD.MOV.U32 R239, RZ, RZ, R19 ;  /* 0x000000ffffef7224 */ /* 0x000fe200078e0013 */
[----:B------:R-:W-:Y:S06]  /*14c0*/  @!P0 BRA `(.L_x_7667) ;  /* 0x0000005c006c8947 */ /* 0x000fec0003800000 */
[----:B------:R-:W1:Y:S01]  /*14d0*/  LDC.64 R198, c[0x0][0x228] ;  /* 0x00008a00ffc67b82 */ /* 0x000e620000000a00 */
[----:B------:R-:W-:-:S04]  /*14e0*/  ISETP.NE.U32.AND P0, PT, RZ, UR8, PT ;  /* 0x00000008ff007c0c */ /* 0x000fc8000bf05070 */
[----:B------:R-:W-:-:S03]  /*14f0*/  ISETP.NE.AND.EX P0, PT, RZ, UR9, PT, P0 ;  /* 0x00000009ff007c0c */ /* 0x000fc6000bf05300 */
[----:B------:R-:W2:Y:S10]  /*1500*/  LDC.64 R188, c[0x0][0x220] ;  /* 0x00008800ffbc7b82 */ /* 0x000eb40000000a00 */
[----:B------:R-:W-:-:S04]  /*1510*/  @P0 LEA R190, P1, R19, UR8, 0x4 ;  /* 0x0000000813be0c11 */ /* 0x000fc8000f8220ff */
[----:B------:R-:W-:Y:S02]  /*1520*/  @P0 LEA.HI.X R191, R19, UR9, RZ, 0x4, P1 ;  /* 0x0000000913bf0c11 */ /* 0x000fe400088f24ff */
[----:B-1----:R-:W-:-:S03]  /*1530*/  ISETP.NE.U32.AND P1, PT, R198, RZ, PT ;  /* 0x000000ffc600720c */ /* 0x002fc60003f25070 */
[----:B------:R1:W5:Y:S01]  /*1540*/  @P0 LDG.E.128 R24, desc[UR6][R190.64] ;  /* 0x00000006be180981 */ /* 0x000362000c1e1d00 */
[----:B------:R-:W-:Y:S01]  /*1550*/  ISETP.NE.AND.EX P1, PT, R199, RZ, PT, P1 ;  /* 0x000000ffc700720c */ /* 0x000fe20003f25310 */
[----:B--2---:R-:W-:-:S06]  /*1560*/  IMAD.WIDE.U32 R188, R19, 0x10, R188 ;  /* 0x0000001013bc7825 */ /* 0x004fcc00078e00bc */
        /* <DEDUP_REMOVED lines=16> */
.L_x_7669:
[----:B------:R-:W-:-:S07]  /*1670*/  IMAD.MOV.U32 R241, RZ, RZ, R8 ;  /* 0x000000fffff17224 */ /* 0x000fce00078e0008 */
.L_x_7670:
[----:B------:R-:W-:Y:S05]  /*1680*/  BSYNC B1 ;  /* 0x0000000000017941 */ /* 0x000fea0003800000 */
.L_x_7668:
        /* <DEDUP_REMOVED lines=16> */
.L_x_7674:
[----:B------:R-:W-:Y:S05]  /*1790*/  BSYNC B2 ;  /* 0x0000000000027941 */ /* 0x000fea0003800000 */
.L_x_7673:
        /* <DEDUP_REMOVED lines=44> */
.L_x_7672:
[----:B------:R-:W-:Y:S05]  /*1a60*/  BSYNC B1 ;  /* 0x0000000000017941 */ /* 0x000fea0003800000 */
.L_x_7671:
[----:B------:R-:W1:Y:S01]  /*1a70*/  LDC R240, c[0x0][0x294] ;  /* 0x0000a500fff07b82 */ /* 0x000e620000000800 */
[----:B------:R-:W-:Y:S01]  /*1a80*/  I2FP.F32.U32 R206, R241 ;  /* 0x000000f100ce7245 */ /* 0x000fe20000201000 */
[----:B------:R-:W-:Y:S01]  /*1a90*/  IMAD.MOV.U32 R241, RZ, RZ, 0x2f800000 ;  /* 0x2f800000fff17424 */ /* 0x000fe200078e00ff */
[----:B------:R-:W-:Y:S01]  /*1aa0*/  ISETP.NE.U32.AND P2, PT, R198, RZ, PT ;  /* 0x000000ffc600720c */ /* 0x000fe20003f45070 */
[----:B-----5:R-:W-:Y:S01]  /*1ab0*/  IMAD.U32 R198, R188, 0x10000, RZ ;  /* 0x00010000bcc67824 */ /* 0x020fe200078e00ff */
[----:B------:R-:W-:Y:S01]  /*1ac0*/  LOP3.LUT R197, R197, 0xffffffef, RZ, 0xc0, !PT ;  /* 0xffffffefc5c57812 */ /* 0x000fe200078ec0ff */
[----:B------:R-:W-:Y:S01]  /*1ad0*/  FFMA.FTZ R5, R206, R241, 1.1641532182693481445e-10 ;  /* 0x2f000000ce057423 */ /* 0x000fe200000100f1 */
[----:B------:R-:W-:Y:S01]  /*1ae0*/  ISETP.NE.AND.EX P2, PT, R199, RZ, PT, P2 ;  /* 0x000000ffc700720c */ /* 0x000fe20003f45320 */
[----:B------:R-:W2:Y:S01]  /*1af0*/  LDC R239, c[0x0][0x298] ;  /* 0x0000a600ffef7b82 */ /* 0x000ea20000000800 */
[----:B------:R-:W-:Y:S02]  /*1b00*/  PRMT R188, R188, 0x7632, R188 ;  /* 0x00007632bcbc7816 */ /* 0x000fe400000000bc */
[----:B-1----:R-:W-:Y:S01]  /*1b10*/  FSETP.GTU.FTZ.AND P3, PT, R5, R240, PT ;  /* 0x000000f00500720b */ /* 0x002fe20003f7c000 */
[----:B--2---:R-:W-:-:S12]  /*1b20*/  FMUL.FTZ R198, R198, R239 ;  /* 0x000000efc6c67220 */ /* 0x004fd80000410000 */
[----:B------:R-:W-:Y:S02]  /*1b30*/  @P3 LOP3.LUT R197, R197, 0x10, RZ, 0xfc, !PT ;  /* 0x00000010c5c53812 */ /* 0x000fe400078efcff */
[----:B------:R-:W-:Y:S01]  /*1b40*/  FSEL R198, R198, RZ, !P3 ;  /* 0x000000ffc6c67208 */ /* 0x000fe20005800000 */
[----:B------:R-:W-:Y:S06]  /*1b50*/  @P2 BRA `(.L_x_7675) ;  /* 0x0000000000182947 */ /* 0x000fec0003800000 */
[----:B------:R-:W-:Y:S01]  /*1b60*/  MOV R5, R218 ;  /* 0x000000da00057202 */ /* 0x000fe20000000f00 */
[----:B------:R-:W-:Y:S06]  /*1b70*/  @!P0 BRA `(.L_x_7676) ;  /* 0x0000000400648947 */ /* 0x000fec0003800000 */
[----:B------:R-:W-:-:S04]  /*1b80*/  IMAD.U32 R5, R24, 0x10000, RZ ;  /* 0x0001000018057824 */ /* 0x000fc800078e00ff */
[----:B------:R-:W-:Y:S01]  /*1b90*/  FADD.FTZ R198, R5, R198 ;  /* 0x000000c605c67221 */ /* 0x000fe20000010000 */
[----:B------:R-:W-:Y:S01]  /*1ba0*/  IMAD.MOV.U32 R5, RZ, RZ, R218 ;  /* 0x000000ffff057224 */ /* 0x000fe200078e00da */
[----:B------:R-:W-:Y:S06]  /*1bb0*/  BRA `(.L_x_7676) ;  /* 0x0000000400547947 */ /* 0x000fec0003800000 */
.L_x_7675:
        /* <DEDUP_REMOVED lines=12> */
.L_x_7678:
[----:B------:R-:W-:-:S07]  /*1c80*/  IMAD.MOV.U32 R199, RZ, RZ, R8 ;  /* 0x000000ffffc77224 */ /* 0x000fce00078e0008 */
.L_x_7679:
[----:B------:R-:W-:Y:S05]  /*1c90*/  BSYNC B1 ;  /* 0x0000000000017941 */ /* 0x000fea0003800000 */
.L_x_7677:
        /* <DEDUP_REMOVED lines=16> */
.L_x_7683:
[----:B------:R-:W-:Y:S05]  /*1da0*/  BSYNC B2 ;  /* 0x0000000000027941 */ /* 0x000fea0003800000 */
.L_x_7682:
        /* <DEDUP_REMOVED lines=35> */
[----:B------:R-:W-:Y:S01]  /*1fe0*/  IMAD.WIDE.U32 R10, R11, -0x326172a9, RZ ;  /* 0xcd9e8d570b0a7825 */ /* 0x000fe200078e00ff */
[----:B------:R-:W-:-:S04]  /*1ff0*/  HFMA2.MMA R5, -RZ, RZ, 0, 0 ;  /* 0x00000000ff057435 */ /* 0x000fc800000001ff */
[----:B------:R-:W-:Y:S01]  /*2000*/  LOP3.LUT R11, R11, UR24, R206, 0x96, !PT ;  /* 0x000000180b0b7c12 */ /* 0x000fe2000f8e96ce */
[----:B------:R-:W-:-:S04]  /*2010*/  IMAD.WIDE.U32 R206, R207, -0x326172a9, RZ ;  /* 0xcd9e8d57cfce7825 */ /* 0x000fc800078e00ff */
[----:B------:R-:W-:Y:S01]  /*2020*/  IMAD.MOV.U32 R8, RZ, RZ, R206 ;  /* 0x000000ffff087224 */ /* 0x000fe200078e00ce */
[----:B------:R-:W-:Y:S01]  /*2030*/  LOP3.LUT R3, R207, UR26, R10, 0x96, !PT ;  /* 0x0000001acf037c12 */ /* 0x000fe2000f8e960a */
[----:B------:R-:W-:-:S05]  /*2040*/  IMAD.WIDE.U32 R10, R11, -0x2daee0ad, RZ ;  /* 0xd2511f530b0a7825 */ /* 0x000fca00078e00ff */
[----:B------:R-:W-:-:S07]  /*2050*/  LOP3.LUT R4, R11, UR37, R4, 0x96, !PT ;  /* 0x000000250b047c12 */ /* 0x000fce000f8e9604 */
.L_x_7681:
[----:B------:R-:W-:Y:S05]  /*2060*/  BSYNC B1 ;  /* 0x0000000000017941 */ /* 0x000fea0003800000 */
.L_x_7680:
        /* <DEDUP_REMOVED lines=10> */
.L_x_7676:
        /* <DEDUP_REMOVED lines=12> */
.L_x_7685:
[----:B------:R-:W-:-:S07]  /*21d0*/  IMAD.MOV.U32 R199, RZ, RZ, R8 ;  /* 0x000000ffffc77224 */ /* 0x000fce00078e0008 */
.L_x_7686:
[----:B------:R-:W-:Y:S05]  /*21e0*/  BSYNC B1 ;  /* 0x0000000000017941 */ /* 0x000fea0003800000 */
.L_x_7684:
        /* <DEDUP_REMOVED lines=16> */
.L_x_7690:
[----:B------:R-:W-:Y:S05]  /*22f0*/  BSYNC B2 ;  /* 0x0000000000027941 */ /* 0x000fea0003800000 */
.L_x_7689:
        /* <DEDUP_REMOVED lines=44> */
.L_x_7688:
[----:B------:R-:W-:Y:S05]  /*25c0*/  BSYNC B1 ;  /* 0x0000000000017941 */ /* 0x000fea0003800000 */
.L_x_7687:
        /* <DEDUP_REMOVED lines=16> */
.L_x_7691:
        /* <DEDUP_REMOVED lines=12> */
.L_x_7694:
[----:B------:R-:W-:-:S07]  /*2790*/  IMAD.MOV.U32 R12, RZ, RZ, R8 ;  /* 0x000000ffff0c7224 */ /* 0x000fce00078e0008 */
.L_x_7695:
[----:B------:R-:W-:Y:S05]  /*27a0*/  BSYNC B1 ;  /* 0x0000000000017941 */ /* 0x000fea0003800000 */
.L_x_7693:
        /* <DEDUP_REMOVED lines=16> */
.L_x_7699:
[----:B------:R-:W-:Y:S05]  /*28b0*/  BSYNC B2 ;  /* 0x0000000000027941 */ /* 0x000fea0003800000 */
.L_x_7698:
        /* <DEDUP_REMOVED lines=41> */
[----:B------:R-:W-:-:S04]  /*2b50*/  IMAD.WIDE.U32 R206, R207, -0x2daee0ad, RZ ;  /* 0xd2511f53cfce7825 */ /* 0x000fc800078e00ff */
[----:B------:R-:W-:Y:S01]  /*2b60*/  IMAD.MOV.U32 R10, RZ, RZ, R206 ;  /* 0x000000ffff0a7224 */ /* 0x000fe200078e00ce */
[----:B------:R-:W-:-:S07]  /*2b70*/  LOP3.LUT R4, R207, UR37, R4, 0x96, !PT ;  /* 0x00000025cf047c12 */ /* 0x000fce000f8e9604 */
.L_x_7697:
[----:B------:R-:W-:Y:S05]  /*2b80*/  BSYNC B1 ;  /* 0x0000000000017941 */ /* 0x000fea0003800000 */
.L_x_7696:
        /* <DEDUP_REMOVED lines=12> */
.L_x_7692:
        /* <DEDUP_REMOVED lines=12> */
.L_x_7701:
[----:B------:R-:W-:-:S07]  /*2d10*/  IMAD.MOV.U32 R188, RZ, RZ, R8 ;  /* 0x000000ffffbc7224 */ /* 0x000fce00078e0008 */
.L_x_7702:
[----:B------:R-:W-:Y:S05]  /*2d20*/  BSYNC B1 ;  /* 0x0000000000017941 */ /* 0x000fea0003800000 */
.L_x_7700:
        /* <DEDUP_REMOVED lines=16> */
.L_x_7706:
[----:B------:R-:W-:Y:S05]  /*2e30*/  BSYNC B2 ;  /* 0x0000000000027941 */ /* 0x000fea0003800000 */
.L_x_7705:
        /* <DEDUP_REMOVED lines=44> */
.L_x_7704:
[----:B------:R-:W-:Y:S05]  /*3100*/  BSYNC B1 ;  /* 0x0000000000017941 */ /* 0x000fea0003800000 */
.L_x_7703:
        /* <DEDUP_REMOVED lines=16> */
.L_x_7707:
        /* <DEDUP_REMOVED lines=12> */
.L_x_7710:
[----:B------:R-:W-:-:S07]  /*32d0*/  IMAD.MOV.U32 R13, RZ, RZ, R8 ;  /* 0x000000ffff0d7224 */ /* 0x000fce00078e0008 */
.L_x_7711:
[----:B------:R-:W-:Y:S05]  /*32e0*/  BSYNC B1 ;  /* 0x0000000000017941 */ /* 0x000fea0003800000 */
.L_x_7709:
        /* <DEDUP_REMOVED lines=16> */
.L_x_7715:
[----:B------:R-:W-:Y:S05]  /*33f0*/  BSYNC B2 ;  /* 0x0000000000027941 */ /* 0x000fea0003800000 */
.L_x_7714:
        /* <DEDUP_REMOVED lines=44> */
.L_x_7713:
[----:B------:R-:W-:Y:S05]  /*36c0*/  BSYNC B1 ;  /* 0x0000000000017941 */ /* 0x000fea0003800000 */
.L_x_7712:
        /* <DEDUP_REMOVED lines=10> */
.L_x_7708:
        /* <DEDUP_REMOVED lines=12> */
.L_x_7717:
[----:B------:R-:W-:-:S07]  /*3830*/  IMAD.MOV.U32 R228, RZ, RZ, R8 ;  /* 0x000000ffffe47224 */ /* 0x000fce00078e0008 */
.L_x_7718:
[----:B------:R-:W-:Y:S05]  /*3840*/  BSYNC B1 ;  /* 0x0000000000017941 */ /* 0x000fea0003800000 */
.L_x_7716:
        /* <DEDUP_REMOVED lines=16> */
.L_x_7722:
[----:B------:R-:W-:Y:S05]  /*3950*/  BSYNC B2 ;  /* 0x0000000000027941 */ /* 0x000fea0003800000 */
.L_x_7721:
        /* <DEDUP_REMOVED lines=44> */
.L_x_7720:
[----:B------:R-:W-:Y:S05]  /*3c20*/  BSYNC B1 ;  /* 0x0000000000017941 */ /* 0x000fea0003800000 */
.L_x_7719:
        /* <DEDUP_REMOVED lines=16> */
.L_x_7723:
        /* <DEDUP_REMOVED lines=12> */
.L_x_7726:
[----:B------:R-:W-:-:S07]  /*3df0*/  IMAD.MOV.U32 R14, RZ, RZ, R8 ;  /* 0x000000ffff0e7224 */ /* 0x000fce00078e0008 */
.L_x_7727:
[----:B------:R-:W-:Y:S05]  /*3e00*/  BSYNC B1 ;  /* 0x0000000000017941 */ /* 0x000fea0003800000 */
.L_x_7725:
        /* <DEDUP_REMOVED lines=16> */
.L_x_7731:
[----:B------:R-:W-:Y:S05]  /*3f10*/  BSYNC B2 ;  /* 0x0000000000027941 */ /* 0x000fea0003800000 */
.L_x_7730:
        /* <DEDUP_REMOVED lines=44> */
.L_x_7729:
[----:B------:R-:W-:Y:S05]  /*41e0*/  BSYNC B1 ;  /* 0x0000000000017941 */ /* 0x000fea0003800000 */
.L_x_7728:
        /* <DEDUP_REMOVED lines=12> */
.L_x_7724:
        /* <DEDUP_REMOVED lines=12> */
.L_x_7733:
[----:B------:R-:W-:-:S07]  /*4370*/  IMAD.MOV.U32 R228, RZ, RZ, R8 ;  /* 0x000000ffffe47224 */ /* 0x000fce00078e0008 */
.L_x_7734:
[----:B------:R-:W-:Y:S05]  /*4380*/  BSYNC B1 ;  /* 0x0000000000017941 */ /* 0x000fea0003800000 */
.L_x_7732:
        /* <DEDUP_REMOVED lines=16> */
.L_x_7738:
[----:B------:R-:W-:Y:S05]  /*4490*/  BSYNC B2 ;  /* 0x0000000000027941 */ /* 0x000fea0003800000 */
.L_x_7737:
        /* <DEDUP_REMOVED lines=44> */
.L_x_7736:
[----:B------:R-:W-:Y:S05]  /*4760*/  BSYNC B1 ;  /* 0x0000000000017941 */ /* 0x000fea0003800000 */
.L_x_7735:
        /* <DEDUP_REMOVED lines=16> */
.L_x_7739:
        /* <DEDUP_REMOVED lines=12> */
.L_x_7742:
[----:B------:R-:W-:-:S07]  /*4930*/  IMAD.MOV.U32 R15, RZ, RZ, R8 ;  /* 0x000000ffff0f7224 */ /* 0x000fce00078e0008 */
.L_x_7743:
[----:B------:R-:W-:Y:S05]  /*4940*/  BSYNC B1 ;  /* 0x0000000000017941 */ /* 0x000fea0003800000 */
.L_x_7741:
        /* <DEDUP_REMOVED lines=16> */
.L_x_7747:
[----:B------:R-:W-:Y:S05]  /*4a50*/  BSYNC B2 ;  /* 0x0000000000027941 */ /* 0x000fea0003800000 */
.L_x_7746:
        /* <DEDUP_REMOVED lines=44> */
.L_x_7745:
[----:B------:R-:W-:Y:S05]  /*4d20*/  BSYNC B1 ;  /* 0x0000000000017941 */ /* 0x000fea0003800000 */
.L_x_7744:
        /* <DEDUP_REMOVED lines=10> */
.L_x_7740:
        /* <DEDUP_REMOVED lines=12> */
.L_x_7749:
[----:B------:R-:W-:-:S07]  /*4e90*/  IMAD.MOV.U32 R219, RZ, RZ, R8 ;  /* 0x000000ffffdb7224 */ /* 0x000fce00078e0008 */
.L_x_7750:
[----:B------:R-:W-:Y:S05]  /*4ea0*/  BSYNC B1 ;  /* 0x0000000000017941 */ /* 0x000fea0003800000 */
.L_x_7748:
        /* <DEDUP_REMOVED lines=16> */
.L_x_7754:
[----:B------:R-:W-:Y:S05]  /*4fb0*/  BSYNC B2 ;  /* 0x0000000000027941 */ /* 0x000fea0003800000 */
.L_x_7753:
        /* <DEDUP_REMOVED lines=44> */
.L_x_7752:
[----:B------:R-:W-:Y:S05]  /*5280*/  BSYNC B1 ;  /* 0x0000000000017941 */ /* 0x000fea0003800000 */
.L_x_7751:
        /* <DEDUP_REMOVED lines=14> */
.L_x_7755:
        /* <DEDUP_REMOVED lines=12> */
.L_x_7758:
[----:B------:R-:W-:-:S07]  /*5430*/  IMAD.MOV.U32 R16, RZ, RZ, R8 ;  /* 0x000000ffff107224 */ /* 0x000fce00078e0008 */
.L_x_7759:
[----:B------:R-:W-:Y:S05]  /*5440*/  BSYNC B1 ;  /* 0x0000000000017941 */ /* 0x000fea0003800000 */
.L_x_7757:
        /* <DEDUP_REMOVED lines=16> */
.L_x_7763:
[----:B------:R-:W-:Y:S05]  /*5550*/  BSYNC B2 ;  /* 0x0000000000027941 */ /* 0x000fea0003800000 */
.L_x_7762:
        /* <DEDUP_REMOVED lines=44> */
.L_x_7761:
[----:B------:R-:W-:Y:S05]  /*5820*/  BSYNC B1 ;  /* 0x0000000000017941 */ /* 0x000fea0003800000 */
.L_x_7760:
        /* <DEDUP_REMOVED lines=12> */
.L_x_7756:
        /* <DEDUP_REMOVED lines=12> */
.L_x_7765:
[----:B------:R-:W-:-:S07]  /*59b0*/  IMAD.MOV.U32 R190, RZ, RZ, R8 ;  /* 0x000000ffffbe7224 */ /* 0x000fce00078e0008 */
.L_x_7766:
[----:B------:R-:W-:Y:S05]  /*59c0*/  BSYNC B1 ;  /* 0x0000000000017941 */ /* 0x000fea0003800000 */
.L_x_7764:
        /* <DEDUP_REMOVED lines=16> */
.L_x_7770:
[----:B------:R-:W-:Y:S05]  /*5ad0*/  BSYNC B2 ;  /* 0x0000000000027941 */ /* 0x000fea0003800000 */
.L_x_7769:
        /* <DEDUP_REMOVED lines=44> */
.L_x_7768:
[----:B------:R-:W-:Y:S05]  /*5da0*/  BSYNC B1 ;  /* 0x0000000000017941 */ /* 0x000fea0003800000 */
.L_x_7767:
        /* <DEDUP_REMOVED lines=14> */
.L_x_7771:
        /* <DEDUP_REMOVED lines=12> */
.L_x_7774:
[----:B------:R-:W-:-:S07]  /*5f50*/  IMAD.MOV.U32 R17, RZ, RZ, R8 ;  /* 0x000000ffff117224 */ /* 0x000fce00078e0008 */
.L_x_7775:
[----:B------:R-:W-:Y:S05]  /*5f60*/  BSYNC B1 ;  /* 0x0000000000017941 */ /* 0x000fea0003800000 */
.L_x_7773:
        /* <DEDUP_REMOVED lines=16> */
.L_x_7779:
[----:B------:R-:W-:Y:S05]  /*6070*/  BSYNC B2 ;  /* 0x0000000000027941 */ /* 0x000fea0003800000 */
.L_x_7778:
        /* <DEDUP_REMOVED lines=44> */
.L_x_7777:
[----:B------:R-:W-:Y:S05]  /*6340*/  BSYNC B1 ;  /* 0x0000000000017941 */ /* 0x000fea0003800000 */
.L_x_7776:
        /* <DEDUP_REMOVED lines=10> */
.L_x_7772:
        /* <DEDUP_REMOVED lines=12> */
.L_x_7781:
[----:B------:R-:W-:-:S07]  /*64b0*/  MOV R242, R8 ;  /* 0x0000000800f27202 */ /* 0x000fce0000000f00 */
.L_x_7782:
[----:B------:R-:W-:Y:S05]  /*64c0*/  BSYNC B1 ;  /* 0x0000000000017941 */ /* 0x000fea0003800000 */
.L_x_7780:
        /* <DEDUP_REMOVED lines=16> */
.L_x_7786:
[----:B------:R-:W-:Y:S05]  /*65d0*/  BSYNC B2 ;  /* 0x0000000000027941 */ /* 0x000fea0003800000 */
.L_x_7785:
        /* <DEDUP_REMOVED lines=44> */
.L_x_7784:
[----:B------:R-:W-:Y:S05]  /*68a0*/  BSYNC B1 ;  /* 0x0000000000017941 */ /* 0x000fea0003800000 */
.L_x_7783:
        /* <DEDUP_REMOVED lines=14> */
.L_x_7787:
        /* <DEDUP_REMOVED lines=12> */
.L_x_7790:
[----:B------:R-:W-:-:S07]  /*6a50*/  IMAD.MOV.U32 R18, RZ, RZ, R8 ;  /* 0x000000ffff127224 */ /* 0x000fce00078e0008 */
.L_x_7791:
[----:B------:R-:W-:Y:S05]  /*6a60*/  BSYNC B1 ;  /* 0x0000000000017941 */ /* 0x000fea0003800000 */
.L_x_7789:
        /* <DEDUP_REMOVED lines=16> */
.L_x_7795:
[----:B------:R-:W-:Y:S05]  /*6b70*/  BSYNC B2 ;  /* 0x0000000000027941 */ /* 0x000fea0003800000 */
.L_x_7794:
        /* <DEDUP_REMOVED lines=44> */
.L_x_7793:
[----:B------:R-:W-:Y:S05]  /*6e40*/  BSYNC B1 ;  /* 0x0000000000017941 */ /* 0x000fea0003800000 */
.L_x_7792:
[----:B------:R-:W-:-:S05]  /*6e50*/  I2FP.F32.U32 R18, R18 ;  /* 0x0000001200127245 */ /* 0x000fca0000201000 */
[----:B------:R-:W-:Y:S01]  /*6e60*/  FFMA.FTZ R241, R18, R241, 1.1641532182693481445e-10 ;  /* 0x2f00000012f17423 */ /* 0x000fe200000100f1 */
[----:B------:R-:W-:-:S04]  /*6e70*/  PRMT R18, R23, 0x7632, R18 ;  /* 0x0000763217127816 */ /* 0x000fc80000000012 */
[----:B------:R-:W-:Y:S02]  /*6e80*/  SHF.L.U32 R18, R18, 0x10, RZ ;  /* 0x0000001012127819 */ /* 0x000fe400000006ff */
[----:B------:R-:W-:-:S03]  /*6e90*/  FSETP.GTU.FTZ.AND P2, PT, R241, R240, PT ;  /* 0x000000f0f100720b */ /* 0x000fc60003f5c000 */
[----:B------:R-:W-:-:S05]  /*6ea0*/  FMUL.FTZ R18, R18, R239 ;  /* 0x000000ef12127220 */ /* 0x000fca0000410000 */
[----:B------:R-:W-:Y:S02]  /*6eb0*/  FSEL R188, R18, RZ, !P2 ;  /* 0x000000ff12bc7208 */ /* 0x000fe40005000000 */
[----:B------:R-:W-:-:S03]  /*6ec0*/  SEL R18, RZ, 0x1, P2 ;  /* 0x00000001ff127807 */ /* 0x000fc60001000000 */
[----:B------:R-:W-:Y:S01]  /*6ed0*/  FADD.FTZ R229, R188, R229 ;  /* 0x000000e5bce57221 */ /* 0x000fe20000010000 */
[----:B------:R-:W-:-:S05]  /*6ee0*/  @P0 PRMT R188, R27, 0x7632, R188 ;  /* 0x000076321bbc0816 */ /* 0x000fca00000000bc */
[----:B------:R-:W-:-:S04]  /*6ef0*/  @P0 IMAD.U32 R188, R188, 0x10000, RZ ;  /* 0x00010000bcbc0824 */ /* 0x000fc800078e00ff */
[----:B------:R-:W-:-:S07]  /*6f00*/  @P0 FADD.FTZ R229, R188, R229 ;  /* 0x000000e5bce50221 */ /* 0x000fce0000010000 */
.L_x_7788:
        /* <DEDUP_REMOVED lines=20> */
[----:B-1----:R-:W-:Y:S01]  /*7050*/  IMAD.WIDE.U32 R240, R242, 0x1000000, RZ ;  /* 0x01000000f2f07825 */ /* 0x002fe200078e00ff */
        /* <DEDUP_REMOVED lines=13> */
[----:B-1----:R-:W-:Y:S02]  /*7130*/  SHF.L.U32 R188, R17, 0x10, RZ ;  /* 0x0000001011bc7819 */ /* 0x002fe400000006ff */
        /* <DEDUP_REMOVED lines=8> */
[----:B------:R-:W-:-:S04]  /*71c0*/  LOP3.LUT R188, R189, 0xff00, R188, 0xf8, !PT ;  /* 0x0000ff00bdbc7812 */ /* 0x000fc800078ef8bc */
[----:B------:R-:W-:Y:S02]  /*71d0*/  LOP3.LUT R243, R188, 0xff, R15, 0xf8, !PT ;  /* 0x000000ffbcf37812 */ /* 0x000fe400078ef80f */
[----:B------:R-:W-:Y:S02]  /*71e0*/  LOP3.LUT R188, R12, 0xff, RZ, 0xc0, !PT ;  /* 0x000000ff0cbc7812 */ /* 0x000fe400078ec0ff */
[----:B------:R-:W-:-:S03]  /*71f0*/  LOP3.LUT R191, R191, R243, R241, 0xfe, !PT ;  /* 0x000000f3bfbf7212 */ /* 0x000fc600078efef1 */
[----:B------:R-:W-:-:S03]  /*7200*/  IMAD.WIDE.U32 R188, R188, 0x100, RZ ;  /* 0x00000100bcbc7825 */ /* 0x000fc600078e00ff */
[----:B------:R-:W-:Y:S02]  /*7210*/  LOP3.LUT R190, R188, R240, R190, 0xfe, !PT ;  /* 0x000000f0bcbe7212 */ /* 0x000fe400078efebe */
[----:B------:R-:W-:Y:S02]  /*7220*/  IADD3 R188, P0, R239, UR32, RZ ;  /* 0x00000020efbc7c10 */ /* 0x000fe4000ff1e0ff */
[----:B------:R-:W-:Y:S02]  /*7230*/  LOP3.LUT R191, R191, R189, RZ, 0xfc, !PT ;  /* 0x000000bdbfbf7212 */ /* 0x000fe400078efcff */
[----:B------:R-:W-:Y:S02]  /*7240*/  IADD3.X R189, R242, UR33, RZ, P0, !PT ;  /* 0x00000021f2bd7c10 */ /* 0x000fe400087fe4ff */
[----:B------:R-:W-:-:S05]  /*7250*/  LOP3.LUT R190, R190, 0xff, R11, 0xf8, !PT ;  /* 0x000000ffbebe7812 */ /* 0x000fca00078ef80b */
[----:B------:R2:W-:Y:S02]  /*7260*/  STG.E.64 desc[UR6][R188.64], R190 ;  /* 0x000000bebc007986 */ /* 0x0005e4000c101b06 */
.L_x_7796:
[----:B------:R-:W-:-:S07]  /*7270*/  VIADD R239, R19, 0x80 ;  /* 0x0000008013ef7836 */ /* 0x000fce0000000000 */
.L_x_7667:
[----:B------:R-:W-:Y:S05]  /*7280*/  BSYNC B0 ;  /* 0x0000000000007941 */ /* 0x000fea0003800000 */
.L_x_7666:
[----:B------:R-:W-:Y:S01]  /*7290*/  LOP3.LUT P0, RZ, R197, 0x200, RZ, 0xc0, !PT ;  /* 0x00000200c5ff7812 */ /* 0x000fe2000780c0ff */
[----:B------:R-:W-:-:S12]  /*72a0*/  BSSY B0, `(.L_x_7797) ;  /* 0x00005dd000007945 */ /* 0x000fd80003800000 */
[----:B------:R-:W-:Y:S05]  /*72b0*/  @!P0 BRA `(.L_x_7798) ;  /* 0x0000005c006c8947 */ /* 0x000fea0003800000 */
[----:B------:R-:W3:Y:S01]  /*72c0*/  LDC.64 R200, c[0x0][0x228] ;  /* 0x00008a00ffc87b82 */ /* 0x000ee20000000a00 */
[----:B------:R-:W-:-:S04]  /*72d0*/  ISETP.NE.U32.AND P0, PT, RZ, UR8, PT ;  /* 0x00000008ff007c0c */ /* 0x000fc8000bf05070 */
[----:B------:R-:W-:-:S03]  /*72e0*/  ISETP.NE.AND.EX P0, PT, RZ, UR9, PT, P0 ;  /* 0x00000009ff007c0c */ /* 0x000fc6000bf05300 */
[----:B-12---:R-:W1:Y:S10]  /*72f0*/  LDC.64 R188, c[0x0][0x220] ;  /* 0x00008800ffbc7b82 */ /* 0x006e740000000a00 */
[----:B------:R-:W-:-:S04]  /*7300*/  @P0 LEA R190, P1, R239, UR8, 0x4 ;  /* 0x00000008efbe0c11 */ /* 0x000fc8000f8220ff */
[----:B------:R-:W-:Y:S02]  /*7310*/  @P0 LEA.HI.X R191, R239, UR9, RZ, 0x4, P1 ;  /* 0x00000009efbf0c11 */ /* 0x000fe400088f24ff */
[----:B---3--:R-:W-:-:S03]  /*7320*/  ISETP.NE.U32.AND P1, PT, R200, RZ, PT ;  /* 0x000000ffc800720c */ /* 0x008fc60003f25070 */
        /* <DEDUP_REMOVED lines=19> */
.L_x_7800:
[----:B------:R-:W-:-:S07]  /*7460*/  MOV R230, R8 ;  /* 0x0000000800e67202 */ /* 0x000fce0000000f00 */
.L_x_7801:
[----:B------:R-:W-:Y:S05]  /*7470*/  BSYNC B1 ;  /* 0x0000000000017941 */ /* 0x000fea0003800000 */
.L_x_7799:
        /* <DEDUP_REMOVED lines=16> */
.L_x_7805:
[----:B------:R-:W-:Y:S05]  /*7580*/  BSYNC B2 ;  /* 0x0000000000027941 */ /* 0x000fea0003800000 */
.L_x_7804:
        /* <DEDUP_REMOVED lines=44> */
.L_x_7803:
[----:B------:R-:W-:Y:S05]  /*7850*/  BSYNC B1 ;  /* 0x0000000000017941 */ /* 0x000fea0003800000 */
.L_x_7802:
[----:B------:R-:W1:Y:S01]  /*7860*/  LDC R241, c[0x0][0x294] ;  /* 0x0000a500fff17b82 */ /* 0x000e620000000800 */
[----:B------:R-:W-:Y:S01]  /*7870*/  I2FP.F32.U32 R5, R230 ;  /* 0x000000e600057245 */ /* 0x000fe20000201000 */
[----:B------:R-:W-:Y:S01]  /*7880*/  IMAD.MOV.U32 R242, RZ, RZ, 0x2f800000 ;  /* 0x2f800000fff27424 */ /* 0x000fe200078e00ff */
[----:B------:R-:W-:Y:S02]  /*7890*/  ISETP.NE.U32.AND P2, PT, R200, RZ, PT ;  /* 0x000000ffc800720c */ /* 0x000fe40003f45070 */
[----:B------:R-:W-:Y:S01]  /*78a0*/  LOP3.LUT R197, R197, 0xffffffef, RZ, 0xc0, !PT ;  /* 0xffffffefc5c57812 */ /* 0x000fe200078ec0ff */
[----:B------:R-:W-:Y:S01]  /*78b0*/  FFMA.FTZ R200, R5, R242, 1.1641532182693481445e-10 ;  /* 0x2f00000005c87423 */ /* 0x000fe200000100f2 */
[----:B------:R-:W-:Y:S01]  /*78c0*/  ISETP.NE.AND.EX P2, PT, R201, RZ, PT, P2 ;  /* 0x000000ffc900720c */ /* 0x000fe20003f45320 */
[----:B------:R-:W2:Y:S01]  /*78d0*/  LDC R240, c[0x0][0x298] ;  /* 0x0000a600fff07b82 */ /* 0x000ea20000000800 */
[C---:B-----5:R-:W-:Y:S02]  /*78e0*/  SHF.L.U32 R5, R188.reuse, 0x10, RZ ;  /* 0x00000010bc057819 */ /* 0x060fe400000006ff */
[----:B------:R-:W-:-:S02]  /*78f0*/  PRMT R188, R188, 0x7632, R188 ;  /* 0x00007632bcbc7816 */ /* 0x000fc400000000bc */
[----:B-1----:R-:W-:Y:S01]  /*7900*/  FSETP.GTU.FTZ.AND P3, PT, R200, R241, PT ;  /* 0x000000f1c800720b */ /* 0x002fe20003f7c000 */
[----:B--2---:R-:W-:-:S12]  /*7910*/  FMUL.FTZ R5, R5, R240 ;  /* 0x000000f005057220 */ /* 0x004fd80000410000 */
[----:B------:R-:W-:Y:S02]  /*7920*/  @P3 LOP3.LUT R197, R197, 0x10, RZ, 0xfc, !PT ;  /* 0x00000010c5c53812 */ /* 0x000fe400078efcff */
[----:B------:R-:W-:Y:S01]  /*7930*/  FSEL R200, R5, RZ, !P3 ;  /* 0x000000ff05c87208 */ /* 0x000fe20005800000 */
[----:B------:R-:W-:Y:S06]  /*7940*/  @P2 BRA `(.L_x_7806) ;  /* 0x0000000000182947 */ /* 0x000fec0003800000 */
[----:B------:R-:W-:Y:S01]  /*7950*/  IMAD.MOV.U32 R5, RZ, RZ, R220 ;  /* 0x000000ffff057224 */ /* 0x000fe200078e00dc */
[----:B------:R-:W-:Y:S06]  /*7960*/  @!P0 BRA `(.L_x_7807) ;  /* 0x0000000400648947 */ /* 0x000fec0003800000 */
[----:B------:R-:W-:-:S04]  /*7970*/  IMAD.U32 R5, R24, 0x10000, RZ ;  /* 0x0001000018057824 */ /* 0x000fc800078e00ff */
[----:B------:R-:W-:Y:S01]  /*7980*/  FADD.FTZ R200, R5, R200 ;  /* 0x000000c805c87221 */ /* 0x000fe20000010000 */
[----:B------:R-:W-:Y:S01]  /*7990*/  MOV R5, R220 ;  /* 0x000000dc00057202 */ /* 0x000fe20000000f00 */
[----:B------:R-:W-:Y:S06]  /*79a0*/  BRA `(.L_x_7807) ;  /* 0x0000000400547947 */ /* 0x000fec0003800000 */
.L_x_7806:
        /* <DEDUP_REMOVED lines=12> */
.L_x_7809:
[----:B------:R-:W-:-:S07]  /*7a70*/  IMAD.MOV.U32 R201, RZ, RZ, R8 ;  /* 0x000000ffffc97224 */ /* 0x000fce00078e0008 */
.L_x_7810:
[----:B------:R-:W-:Y:S05]  /*7a80*/  BSYNC B1 ;  /* 0x0000000000017941 */ /* 0x000fea0003800000 */
.L_x_7808:
        /* <DEDUP_REMOVED lines=16> */
.L_x_7814:
[----:B------:R-:W-:Y:S05]  /*7b90*/  BSYNC B2 ;  /* 0x0000000000027941 */ /* 0x000fea0003800000 */
.L_x_7813:
        /* <DEDUP_REMOVED lines=42> */
[----:B------:R-:W-:-:S07]  /*7e40*/  LOP3.LUT R4, R11, UR37, R4, 0x96, !PT ;  /* 0x000000250b047c12 */ /* 0x000fce000f8e9604 */
.L_x_7812:
[----:B------:R-:W-:Y:S05]  /*7e50*/  BSYNC B1 ;  /* 0x0000000000017941 */ /* 0x000fea0003800000 */
.L_x_7811:
[----:B------:R-:W-:-:S05]  /*7e60*/  I2FP.F32.U32 R11, R201 ;  /* 0x000000c9000b7245 */ /* 0x000fca0000201000 */
[----:B------:R-:W-:Y:S01]  /*7e70*/  FFMA.FTZ R208, R11, R242, 1.1641532182693481445e-10 ;  /* 0x2f0000000bd07423 */ /* 0x000fe200000100f2 */
[----:B------:R-:W-:-:S04]  /*7e80*/  SHF.L.U32 R11, R20, 0x10, RZ ;  /* 0x00000010140b7819 */ /* 0x000fc800000006ff */
[----:B------:R-:W-:Y:S01]  /*7e90*/  FSETP.GTU.FTZ.AND P3, PT, R208, R241, PT ;  /* 0x000000f1d000720b */ /* 0x000fe20003f7c000 */
[----:B------:R-:W-:-:S05]  /*7ea0*/  FMUL.FTZ R11, R11, R240 ;  /* 0x000000f00b0b7220 */ /* 0x000fca0000410000 */
[----:B------:R-:W-:Y:S02]  /*7eb0*/  FSEL R201, R11, RZ, !P3 ;  /* 0x000000ff0bc97208 */ /* 0x000fe40005800000 */
[----:B------:R-:W-:-:S03]  /*7ec0*/  SEL R11, RZ, 0x1, P3 ;  /* 0x00000001ff0b7807 */ /* 0x000fc60001800000 */
[----:B------:R-:W-:Y:S01]  /*7ed0*/  FADD.FTZ R200, R201, R200 ;  /* 0x000000c8c9c87221 */ /* 0x000fe20000010000 */
[----:B------:R-:W-:-:S04]  /*7ee0*/  @P0 IMAD.U32 R201, R24, 0x10000, RZ ;  /* 0x0001000018c90824 */ /* 0x000fc800078e00ff */
[----:B------:R-:W-:-:S07]  /*7ef0*/  @P0 FADD.FTZ R200, R201, R200 ;  /* 0x000000c8c9c80221 */ /* 0x000fce0000010000 */
.L_x_7807:
        /* <DEDUP_REMOVED lines=12> */
.L_x_7816:
[----:B------:R-:W-:-:S07]  /*7fc0*/  MOV R201, R8 ;  /* 0x0000000800c97202 */ /* 0x000fce0000000f00 */
.L_x_7817:
[----:B------:R-:W-:Y:S05]  /*7fd0*/  BSYNC B1 ;  /* 0x0000000000017941 */ /* 0x000fea0003800000 */
.L_x_7815:
        /* <DEDUP_REMOVED lines=16> */
.L_x_7821:
[----:B------:R-:W-:Y:S05]  /*80e0*/  BSYNC B2 ;  /* 0x0000000000027941 */ /* 0x000fea0003800000 */
.L_x_7820:
        /* <DEDUP_REMOVED lines=44> */
.L_x_7819:
[----:B------:R-:W-:Y:S05]  /*83b0*/  BSYNC B1 ;  /* 0x0000000000017941 */ /* 0x000fea0003800000 */
.L_x_7818:
        /* <DEDUP_REMOVED lines=16> */
.L_x_7822:
        /* <DEDUP_REMOVED lines=12> */
.L_x_7825:
[----:B------:R-:W-:-:S07]  /*8580*/  IMAD.MOV.U32 R12, RZ, RZ, R8 ;  /* 0x000000ffff0c7224 */ /* 0x000fce00078e0008 */
.L_x_7826:
[----:B------:R-:W-:Y:S05]  /*8590*/  BSYNC B1 ;  /* 0x0000000000017941 */ /* 0x000fea0003800000 */
.L_x_7824:
        /* <DEDUP_REMOVED lines=16> */
.L_x_7830:
[----:B------:R-:W-:Y:S05]  /*86a0*/  BSYNC B2 ;  /* 0x0000000000027941 */ /* 0x000fea0003800000 */
.L_x_7829:
        /* <DEDUP_REMOVED lines=44> */
.L_x_7828:
[----:B------:R-:W-:Y:S05]  /*8970*/  BSYNC B1 ;  /* 0x0000000000017941 */ /* 0x000fea0003800000 */
.L_x_7827:
        /* <DEDUP_REMOVED lines=12> */
.L_x_7823:
        /* <DEDUP_REMOVED lines=12> */
.L_x_7832:
[----:B------:R-:W-:-:S07]  /*8b00*/  MOV R188, R8 ;  /* 0x0000000800bc7202 */ /* 0x000fce0000000f00 */
.L_x_7833:
[----:B------:R-:W-:Y:S05]  /*8b10*/  BSYNC B1 ;  /* 0x0000000000017941 */ /* 0x000fea0003800000 */
.L_x_7831:
        /* <DEDUP_REMOVED lines=16> */
.L_x_7837:
[----:B------:R-:W-:Y:S05]  /*8c20*/  BSYNC B2 ;  /* 0x0000000000027941 */ /* 0x000fea0003800000 */
.L_x_7836:
        /* <DEDUP_REMOVED lines=44> */
.L_x_7835:
[----:B------:R-:W-:Y:S05]  /*8ef0*/  BSYNC B1 ;  /* 0x0000000000017941 */ /* 0x000fea0003800000 */
.L_x_7834:
        /* <DEDUP_REMOVED lines=16> */
.L_x_7838:
        /* <DEDUP_REMOVED lines=12> */
.L_x_7841:
[----:B------:R-:W-:-:S07]  /*90c0*/  IMAD.MOV.U32 R13, RZ, RZ, R8 ;  /* 0x000000ffff0d7224 */ /* 0x000fce00078e0008 */
.L_x_7842:
[----:B------:R-:W-:Y:S05]  /*90d0*/  BSYNC B1 ;  /* 0x0000000000017941 */ /* 0x000fea0003800000 */
.L_x_7840:
        /* <DEDUP_REMOVED lines=16> */
.L_x_7846:
[----:B------:R-:W-:Y:S05]  /*91e0*/  BSYNC B2 ;  /* 0x0000000000027941 */ /* 0x000fea0003800000 */
.L_x_7845:
        /* <DEDUP_REMOVED lines=44> */
.L_x_7844:
[----:B------:R-:W-:Y:S05]  /*94b0*/  BSYNC B1 ;  /* 0x0000000000017941 */ /* 0x000fea0003800000 */
.L_x_7843:
        /* <DEDUP_REMOVED lines=10> */
.L_x_7839:
        /* <DEDUP_REMOVED lines=12> */
.L_x_7848:
[----:B------:R-:W-:-:S07]  /*9620*/  MOV R230, R8 ;  /* 0x0000000800e67202 */ /* 0x000fce0000000f00 */
.L_x_7849:
[----:B------:R-:W-:Y:S05]  /*9630*/  BSYNC B1 ;  /* 0x0000000000017941 */ /* 0x000fea0003800000 */
.L_x_7847:
        /* <DEDUP_REMOVED lines=16> */
.L_x_7853:
[----:B------:R-:W-:Y:S05]  /*9740*/  BSYNC B2 ;  /* 0x0000000000027941 */ /* 0x000fea0003800000 */
.L_x_7852:
        /* <DEDUP_REMOVED lines=44> */
.L_x_7851:
[----:B------:R-:W-:Y:S05]  /*9a10*/  BSYNC B1 ;  /* 0x0000000000017941 */ /* 0x000fea0003800000 */
.L_x_7850:
        /* <DEDUP_REMOVED lines=16> */
.L_x_7854:
        /* <DEDUP_REMOVED lines=12> */
.L_x_7857:
[----:B------:R-:W-:-:S07]  /*9be0*/  IMAD.MOV.U32 R14, RZ, RZ, R8 ;  /* 0x000000ffff0e7224 */ /* 0x000fce00078e0008 */
.L_x_7858:
[----:B------:R-:W-:Y:S05]  /*9bf0*/  BSYNC B1 ;  /* 0x0000000000017941 */ /* 0x000fea0003800000 */
.L_x_7856:
        /* <DEDUP_REMOVED lines=16> */
.L_x_7862:
[----:B------:R-:W-:Y:S05]  /*9d00*/  BSYNC B2 ;  /* 0x0000000000027941 */ /* 0x000fea0003800000 */
.L_x_7861:
        /* <DEDUP_REMOVED lines=44> */
.L_x_7860:
[----:B------:R-:W-:Y:S05]  /*9fd0*/  BSYNC B1 ;  /* 0x0000000000017941 */ /* 0x000fea0003800000 */
.L_x_7859:
        /* <DEDUP_REMOVED lines=12> */
.L_x_7855:
        /* <DEDUP_REMOVED lines=12> */
.L_x_7864:
[----:B------:R-:W-:-:S07]  /*a160*/  MOV R230, R8 ;  /* 0x0000000800e67202 */ /* 0x000fce0000000f00 */
.L_x_7865:
[----:B------:R-:W-:Y:S05]  /*a170*/  BSYNC B1 ;  /* 0x0000000000017941 */ /* 0x000fea0003800000 */
.L_x_7863:
        /* <DEDUP_REMOVED lines=16> */
.L_x_7869:
[----:B------:R-:W-:Y:S05]  /*a280*/  BSYNC B2 ;  /* 0x0000000000027941 */ /* 0x000fea0003800000 */
.L_x_7868:
        /* <DEDUP_REMOVED lines=44> */
.L_x_7867:
[----:B------:R-:W-:Y:S05]  /*a550*/  BSYNC B1 ;  /* 0x0000000000017941 */ /* 0x000fea0003800000 */
.L_x_7866:
        /* <DEDUP_REMOVED lines=16> */
.L_x_7870:
        /* <DEDUP_REMOVED lines=12> */
.L_x_7873:
[----:B------:R-:W-:-:S07]  /*a720*/  IMAD.MOV.U32 R15, RZ, RZ, R8 ;  /* 0x000000ffff0f7224 */ /* 0x000fce00078e0008 */
.L_x_7874:
[----:B------:R-:W-:Y:S05]  /*a730*/  BSYNC B1 ;  /* 0x0000000000017941 */ /* 0x000fea0003800000 */
.L_x_7872:
        /* <DEDUP_REMOVED lines=16> */
.L_x_7878:
[----:B------:R-:W-:Y:S05]  /*a840*/  BSYNC B2 ;  /* 0x0000000000027941 */ /* 0x000fea0003800000 */
.L_x_7877:
        /* <DEDUP_REMOVED lines=44> */
.L_x_7876:
[----:B------:R-:W-:Y:S05]  /*ab10*/  BSYNC B1 ;  /* 0x0000000000017941 */ /* 0x000fea0003800000 */
.L_x_7875:
        /* <DEDUP_REMOVED lines=10> */
.L_x_7871:
        /* <DEDUP_REMOVED lines=12> */
.L_x_7880:
[----:B------:R-:W-:-:S07]  /*ac80*/  MOV R221, R8 ;  /* 0x0000000800dd7202 */ /* 0x000fce0000000f00 */
.L_x_7881:
[----:B------:R-:W-:Y:S05]  /*ac90*/  BSYNC B1 ;  /* 0x0000000000017941 */ /* 0x000fea0003800000 */
.L_x_7879:
        /* <DEDUP_REMOVED lines=16> */
.L_x_7885:
[----:B------:R-:W-:Y:S05]  /*ada0*/  BSYNC B2 ;  /* 0x0000000000027941 */ /* 0x000fea0003800000 */
.L_x_7884:
        /* <DEDUP_REMOVED lines=44> */
.L_x_7883:
[----:B------:R-:W-:Y:S05]  /*b070*/  BSYNC B1 ;  /* 0x0000000000017941 */ /* 0x000fea0003800000 */
.L_x_7882:
        /* <DEDUP_REMOVED lines=14> */
.L_x_7886:
        /* <DEDUP_REMOVED lines=12> */
.L_x_7889:
[----:B------:R-:W-:-:S07]  /*b220*/  IMAD.MOV.U32 R16, RZ, RZ, R8 ;  /* 0x000000ffff107224 */ /* 0x000fce00078e0008 */
.L_x_7890:
[----:B------:R-:W-:Y:S05]  /*b230*/  BSYNC B1 ;  /* 0x0000000000017941 */ /* 0x000fea0003800000 */
.L_x_7888:
        /* <DEDUP_REMOVED lines=16> */
.L_x_7894:
[----:B------:R-:W-:Y:S05]  /*b340*/  BSYNC B2 ;  /* 0x0000000000027941 */ /* 0x000fea0003800000 */
.L_x_7893:
        /* <DEDUP_REMOVED lines=44> */
.L_x_7892:
[----:B------:R-:W-:Y:S05]  /*b610*/  BSYNC B1 ;  /* 0x0000000000017941 */ /* 0x000fea0003800000 */
.L_x_7891:
        /* <DEDUP_REMOVED lines=12> */
.L_x_7887:
        /* <DEDUP_REMOVED lines=12> */
.L_x_7896:
[----:B------:R-:W-:-:S07]  /*b7a0*/  MOV R190, R8 ;  /* 0x0000000800be7202 */ /* 0x000fce0000000f00 */
.L_x_7897:
[----:B------:R-:W-:Y:S05]  /*b7b0*/  BSYNC B1 ;  /* 0x0000000000017941 */ /* 0x000fea0003800000 */
.L_x_7895:
        /* <DEDUP_REMOVED lines=16> */
.L_x_7901:
[----:B------:R-:W-:Y:S05]  /*b8c0*/  BSYNC B2 ;  /* 0x0000000000027941 */ /* 0x000fea0003800000 */
.L_x_7900:
        /* <DEDUP_REMOVED lines=44> */
.L_x_7899:
[----:B------:R-:W-:Y:S05]  /*bb90*/  BSYNC B1 ;  /* 0x0000000000017941 */ /* 0x000fea0003800000 */
.L_x_7898:
        /* <DEDUP_REMOVED lines=14> */
.L_x_7902:
        /* <DEDUP_REMOVED lines=12> */
.L_x_7905:
[----:B------:R-:W-:-:S07]  /*bd40*/  IMAD.MOV.U32 R17, RZ, RZ, R8 ;  /* 0x000000ffff117224 */ /* 0x000fce00078e0008 */
.L_x_7906:
[----:B------:R-:W-:Y:S05]  /*bd50*/  BSYNC B1 ;  /* 0x0000000000017941 */ /* 0x000fea0003800000 */
.L_x_7904:
        /* <DEDUP_REMOVED lines=16> */
.L_x_7910:
[----:B------:R-:W-:Y:S05]  /*be60*/  BSYNC B2 ;  /* 0x0000000000027941 */ /* 0x000fea0003800000 */
.L_x_7909:
        /* <DEDUP_REMOVED lines=44> */
.L_x_7908:
[----:B------:R-:W-:Y:S05]  /*c130*/  BSYNC B1 ;  /* 0x0000000000017941 */ /* 0x000fea0003800000 */
.L_x_7907:
        /* <DEDUP_REMOVED lines=10> */
.L_x_7903:
        /* <DEDUP_REMOVED lines=12> */
.L_x_7912:
[----:B------:R-:W-:-:S07]  /*c2a0*/  MOV R243, R8 ;  /* 0x0000000800f37202 */ /* 0x000fce0000000f00 */
.L_x_7913:
[----:B------:R-:W-:Y:S05]  /*c2b0*/  BSYNC B1 ;  /* 0x0000000000017941 */ /* 0x000fea0003800000 */
.L_x_7911:
        /* <DEDUP_REMOVED lines=16> */
.L_x_7917:
[----:B------:R-:W-:Y:S05]  /*c3c0*/  BSYNC B2 ;  /* 0x0000000000027941 */ /* 0x000fea0003800000 */
.L_x_7916:
        /* <DEDUP_REMOVED lines=44> */
.L_x_7915:
[----:B------:R-:W-:Y:S05]  /*c690*/  BSYNC B1 ;  /* 0x0000000000017941 */ /* 0x000fea0003800000 */
.L_x_7914:
        /* <DEDUP_REMOVED lines=14> */
.L_x_7918:
        /* <DEDUP_REMOVED lines=12> */
.L_x_7921:
[----:B------:R-:W-:-:S07]  /*c840*/  IMAD.MOV.U32 R18, RZ, RZ, R8 ;  /* 0x000000ffff127224 */ /* 0x000fce00078e0008 */
.L_x_7922:
[----:B------:R-:W-:Y:S05]  /*c850*/  BSYNC B1 ;  /* 0x0000000000017941 */ /* 0x000fea0003800000 */
.L_x_7920:
        /* <DEDUP_REMOVED lines=16> */
.L_x_7926:
[----:B------:R-:W-:Y:S05]  /*c960*/  BSYNC B2 ;  /* 0x0000000000027941 */ /* 0x000fea0003800000 */
.L_x_7925:
        /* <DEDUP_REMOVED lines=44> */
.L_x_7924:
[----:B------:R-:W-:Y:S05]  /*cc30*/  BSYNC B1 ;  /* 0x0000000000017941 */ /* 0x000fea0003800000 */
.L_x_7923:
[----:B------:R-:W-:Y:S02]  /*cc40*/  I2FP.F32.U32 R189, R18 ;  /* 0x0000001200bd7245 */ /* 0x000fe40000201000 */
[----:B------:R-:W-:-:S03]  /*cc50*/  PRMT R18, R23, 0x7632, R18 ;  /* 0x0000763217127816 */ /* 0x000fc60000000012 */
[----:B------:R-:W-:Y:S01]  /*cc60*/  FFMA.FTZ R242, R189, R242, 1.1641532182693481445e-10 ;  /* 0x2f000000bdf27423 */ /* 0x000fe200000100f2 */
[----:B------:R-:W-:-:S04]  /*cc70*/  SHF.L.U32 R189, R18, 0x10, RZ ;  /* 0x0000001012bd7819 */ /* 0x000fc800000006ff */
[----:B------:R-:W-:Y:S01]  /*cc80*/  FSETP.GTU.FTZ.AND P2, PT, R242, R241, PT ;  /* 0x000000f1f200720b */ /* 0x000fe20003f5c000 */
[----:B------:R-:W-:-:S05]  /*cc90*/  FMUL.FTZ R189, R189, R240 ;  /* 0x000000f0bdbd7220 */ /* 0x000fca0000410000 */
[----:B------:R-:W-:-:S05]  /*cca0*/  FSEL R18, R189, RZ, !P2 ;  /* 0x000000ffbd127208 */ /* 0x000fca0005000000 */
[----:B------:R-:W-:Y:S01]  /*ccb0*/  FADD.FTZ R231, R18, R231 ;  /* 0x000000e712e77221 */ /* 0x000fe20000010000 */
[----:B------:R-:W-:-:S05]  /*ccc0*/  @P0 PRMT R18, R27, 0x7632, R18 ;  /* 0x000076321b120816 */ /* 0x000fca0000000012 */
[----:B------:R-:W-:-:S04]  /*ccd0*/  @P0 IMAD.U32 R18, R18, 0x10000, RZ ;  /* 0x0001000012120824 */ /* 0x000fc800078e00ff */
[----:B------:R-:W-:Y:S01]  /*cce0*/  @P0 FADD.FTZ R231, R18, R231 ;  /* 0x000000e712e70221 */ /* 0x000fe20000010000 */
[----:B------:R-:W-:-:S07]  /*ccf0*/  SEL R18, RZ, 0x1, P2 ;  /* 0x00000001ff127807 */ /* 0x000fce0001000000 */
.L_x_7919:
        /* <DEDUP_REMOVED lines=20> */
[----:B-1----:R-:W-:-:S04]  /*ce40*/  IMAD.WIDE.U32 R240, R243, 0x1000000, RZ ;  /* 0x01000000f3f07825 */ /* 0x002fc800078e00ff */
        /* <DEDUP_REMOVED lines=33> */
.L_x_7927:
[----:B------:R-:W-:-:S07]  /*d060*/  VIADD R239, R239, 0x80 ;  /* 0x00000080efef7836 */ /* 0x000fce0000000000 */
.L_x_7798:
[----:B------:R-:W-:Y:S05]  /*d070*/  BSYNC B0 ;  /* 0x0000000000007941 */ /* 0x000fea0003800000 */
.L_x_7797:
        /* <DEDUP_REMOVED lines=29> */
.L_x_7931:
[----:B------:R-:W-:-:S07]  /*d250*/  MOV R232, R8 ;  /* 0x0000000800e87202 */ /* 0x000fce0000000f00 */
.L_x_7932:
[----:B------:R-:W-:Y:S05]  /*d260*/  BSYNC B1 ;  /* 0x0000000000017941 */ /* 0x000fea0003800000 */
.L_x_7930:
        /* <DEDUP_REMOVED lines=16> */
.L_x_7936:
[----:B------:R-:W-:Y:S05]  /*d370*/  BSYNC B2 ;  /* 0x0000000000027941 */ /* 0x000fea0003800000 */
.L_x_7935:
        /* <DEDUP_REMOVED lines=44> */
.L_x_7934:
[----:B------:R-:W-:Y:S05]  /*d640*/  BSYNC B1 ;  /* 0x0000000000017941 */ /* 0x000fea0003800000 */
.L_x_7933:
        /* <DEDUP_REMOVED lines=21> */
.L_x_7937:
        /* <DEDUP_REMOVED lines=12> */
.L_x_7940:
[----:B------:R-:W-:-:S07]  /*d860*/  IMAD.MOV.U32 R203, RZ, RZ, R8 ;  /* 0x000000ffffcb7224 */ /* 0x000fce00078e0008 */
.L_x_7941:
[----:B------:R-:W-:Y:S05]  /*d870*/  BSYNC B1 ;  /* 0x0000000000017941 */ /* 0x000fea0003800000 */
.L_x_7939:
        /* <DEDUP_REMOVED lines=16> */
.L_x_7945:
[----:B------:R-:W-:Y:S05]  /*d980*/  BSYNC B2 ;  /* 0x0000000000027941 */ /* 0x000fea0003800000 */
.L_x_7944:
        /* <DEDUP_REMOVED lines=43> */
.L_x_7943:
[----:B------:R-:W-:Y:S05]  /*dc40*/  BSYNC B1 ;  /* 0x0000000000017941 */ /* 0x000fea0003800000 */
.L_x_7942:
        /* <DEDUP_REMOVED lines=10> */
.L_x_7938:
        /* <DEDUP_REMOVED lines=12> */
.L_x_7947:
[----:B------:R-:W-:-:S07]  /*ddb0*/  MOV R203, R8 ;  /* 0x0000000800cb7202 */ /* 0x000fce0000000f00 */
.L_x_7948:
[----:B------:R-:W-:Y:S05]  /*ddc0*/  BSYNC B1 ;  /* 0x0000000000017941 */ /* 0x000fea0003800000 */
.L_x_7946:
        /* <DEDUP_REMOVED lines=16> */
.L_x_7952:
[----:B------:R-:W-:Y:S05]  /*ded0*/  BSYNC B2 ;  /* 0x0000000000027941 */ /* 0x000fea0003800000 */
.L_x_7951:
        /* <DEDUP_REMOVED lines=44> */
.L_x_7950:
[----:B------:R-:W-:Y:S05]  /*e1a0*/  BSYNC B1 ;  /* 0x0000000000017941 */ /* 0x000fea0003800000 */
.L_x_7949:
        /* <DEDUP_REMOVED lines=16> */
.L_x_7953:
        /* <DEDUP_REMOVED lines=12> */
.L_x_7956:
[----:B------:R-:W-:-:S07]  /*e370*/  IMAD.MOV.U32 R12, RZ, RZ, R8 ;  /* 0x000000ffff0c7224 */ /* 0x000fce00078e0008 */
.L_x_7957:
[----:B------:R-:W-:Y:S05]  /*e380*/  BSYNC B1 ;  /* 0x0000000000017941 */ /* 0x000fea0003800000 */
.L_x_7955:
        /* <DEDUP_REMOVED lines=16> */
.L_x_7961:
[----:B------:R-:W-:Y:S05]  /*e490*/  BSYNC B2 ;  /* 0x0000000000027941 */ /* 0x000fea0003800000 */
.L_x_7960:
        /* <DEDUP_REMOVED lines=44> */
.L_x_7959:
[----:B------:R-:W-:Y:S05]  /*e760*/  BSYNC B1 ;  /* 0x0000000000017941 */ /* 0x000fea0003800000 */
.L_x_7958:
        /* <DEDUP_REMOVED lines=12> */
.L_x_7954:
        /* <DEDUP_REMOVED lines=12> */
.L_x_7963:
[----:B------:R-:W-:-:S07]  /*e8f0*/  MOV R188, R8 ;  /* 0x0000000800bc7202 */ /* 0x000fce0000000f00 */
.L_x_7964:
[----:B------:R-:W-:Y:S05]  /*e900*/  BSYNC B1 ;  /* 0x0000000000017941 */ /* 0x000fea0003800000 */
.L_x_7962:
        /* <DEDUP_REMOVED lines=16> */
.L_x_7968:
[----:B------:R-:W-:Y:S05]  /*ea10*/  BSYNC B2 ;  /* 0x0000000000027941 */ /* 0x000fea0003800000 */
.L_x_7967:
        /* <DEDUP_REMOVED lines=44> */
.L_x_7966:
[----:B------:R-:W-:Y:S05]  /*ece0*/  BSYNC B1 ;  /* 0x0000000000017941 */ /* 0x000fea0003800000 */
.L_x_7965:
        /* <DEDUP_REMOVED lines=16> */
.L_x_7969:
        /* <DEDUP_REMOVED lines=12> */
.L_x_7972:
[----:B------:R-:W-:-:S07]  /*eeb0*/  IMAD.MOV.U32 R13, RZ, RZ, R8 ;  /* 0x000000ffff0d7224 */ /* 0x000fce00078e0008 */
.L_x_7973:
[----:B------:R-:W-:Y:S05]  /*eec0*/  BSYNC B1 ;  /* 0x0000000000017941 */ /* 0x000fea0003800000 */
.L_x_7971:
        /* <DEDUP_REMOVED lines=16> */
.L_x_7977:
[----:B------:R-:W-:Y:S05]  /*efd0*/  BSYNC B2 ;  /* 0x0000000000027941 */ /* 0x000fea0003800000 */
.L_x_7976:
        /* <DEDUP_REMOVED lines=44> */
.L_x_7975:
[----:B------:R-:W-:Y:S05]  /*f2a0*/  BSYNC B1 ;  /* 0x0000000000017941 */ /* 0x000fea0003800000 */
.L_x_7974:
        /* <DEDUP_REMOVED lines=10> */
.L_x_7970:
        /* <DEDUP_REMOVED lines=12> */
.L_x_7979:
[----:B------:R-:W-:-:S07]  /*f410*/  MOV R232, R8 ;  /* 0x0000000800e87202 */ /* 0x000fce0000000f00 */
.L_x_7980:
[----:B------:R-:W-:Y:S05]  /*f420*/  BSYNC B1 ;  /* 0x0000000000017941 */ /* 0x000fea0003800000 */
.L_x_7978:
        /* <DEDUP_REMOVED lines=16> */
.L_x_7984:
[----:B------:R-:W-:Y:S05]  /*f530*/  BSYNC B2 ;  /* 0x0000000000027941 */ /* 0x000fea0003800000 */
.L_x_7983:
        /* <DEDUP_REMOVED lines=44> */
.L_x_7982:
[----:B------:R-:W-:Y:S05]  /*f800*/  BSYNC B1 ;  /* 0x0000000000017941 */ /* 0x000fea0003800000 */
.L_x_7981:
        /* <DEDUP_REMOVED lines=16> */
.L_x_7985:
        /* <DEDUP_REMOVED lines=12> */
.L_x_7988:
[----:B------:R-:W-:-:S07]  /*f9d0*/  IMAD.MOV.U32 R14, RZ, RZ, R8 ;  /* 0x000000ffff0e7224 */ /* 0x000fce00078e0008 */
.L_x_7989:
[----:B------:R-:W-:Y:S05]  /*f9e0*/  BSYNC B1 ;  /* 0x0000000000017941 */ /* 0x000fea0003800000 */
.L_x_7987:
        /* <DEDUP_REMOVED lines=16> */
.L_x_7993:
[----:B------:R-:W-:Y:S05]  /*faf0*/  BSYNC B2 ;  /* 0x0000000000027941 */ /* 0x000fea0003800000 */
.L_x_7992:
        /* <DEDUP_REMOVED lines=44> */
.L_x_7991:
[----:B------:R-:W-:Y:S05]  /*fdc0*/  BSYNC B1 ;  /* 0x0000000000017941 */ /* 0x000fea0003800000 */
.L_x_7990:
        /* <DEDUP_REMOVED lines=12> */
.L_x_7986:
        /* <DEDUP_REMOVED lines=12> */
.L_x_7995:
[----:B------:R-:W-:-:S07]  /*ff50*/  MOV R232, R8 ;  /* 0x0000000800e87202 */ /* 0x000fce0000000f00 */
.L_x_7996:
[----:B------:R-:W-:Y:S05]  /*ff60*/  BSYNC B1 ;  /* 0x0000000000017941 */ /* 0x000fea0003800000 */
.L_x_7994:
        /* <DEDUP_REMOVED lines=16> */
.L_x_8000:
[----:B------:R-:W-:Y:S05]  /*10070*/  BSYNC B2 ;  /* 0x0000000000027941 */ /* 0x000fea0003800000 */
.L_x_7999:
        /* <DEDUP_REMOVED lines=44> */
.L_x_7998:
[----:B------:R-:W-:Y:S05]  /*10340*/  BSYNC B1 ;  /* 0x0000000000017941 */ /* 0x000fea0003800000 */
.L_x_7997:
        /* <DEDUP_REMOVED lines=16> */
.L_x_8001:
        /* <DEDUP_REMOVED lines=12> */
.L_x_8004:
[----:B------:R-:W-:-:S07]  /*10510*/  IMAD.MOV.U32 R15, RZ, RZ, R8 ;  /* 0x000000ffff0f7224 */ /* 0x000fce00078e0008 */
.L_x_8005:
[----:B------:R-:W-:Y:S05]  /*10520*/  BSYNC B1 ;  /* 0x0000000000017941 */ /* 0x000fea0003800000 */
.L_x_8003:
        /* <DEDUP_REMOVED lines=16> */
.L_x_8009:
[----:B------:R-:W-:Y:S05]  /*10630*/  BSYNC B2 ;  /* 0x0000000000027941 */ /* 0x000fea0003800000 */
.L_x_8008:
        /* <DEDUP_REMOVED lines=44> */
.L_x_8007:
[----:B------:R-:W-:Y:S05]  /*10900*/  BSYNC B1 ;  /* 0x0000000000017941 */ /* 0x000fea0003800000 */
.L_x_8006:
        /* <DEDUP_REMOVED lines=10> */
.L_x_8002:
        /* <DEDUP_REMOVED lines=12> */
.L_x_8011:
[----:B------:R-:W-:-:S07]  /*10a70*/  MOV R223, R8 ;  /* 0x0000000800df7202 */ /* 0x000fce0000000f00 */
.L_x_8012:
[----:B------:R-:W-:Y:S05]  /*10a80*/  BSYNC B1 ;  /* 0x0000000000017941 */ /* 0x000fea0003800000 */
.L_x_8010:
        /* <DEDUP_REMOVED lines=16> */
.L_x_8016:
[----:B------:R-:W-:Y:S05]  /*10b90*/  BSYNC B2 ;  /* 0x0000000000027941 */ /* 0x000fea0003800000 */
.L_x_8015:
        /* <DEDUP_REMOVED lines=44> */
.L_x_8014:
[----:B------:R-:W-:Y:S05]  /*10e60*/  BSYNC B1 ;  /* 0x0000000000017941 */ /* 0x000fea0003800000 */
.L_x_8013:
        /* <DEDUP_REMOVED lines=14> */
.L_x_8017:
        /* <DEDUP_REMOVED lines=12> */
.L_x_8020:
[----:B------:R-:W-:-:S07]  /*11010*/  IMAD.MOV.U32 R16, RZ, RZ, R8 ;  /* 0x000000ffff107224 */ /* 0x000fce00078e0008 */
.L_x_8021:
[----:B------:R-:W-:Y:S05]  /*11020*/  BSYNC B1 ;  /* 0x0000000000017941 */ /* 0x000fea0003800000 */
.L_x_8019:
        /* <DEDUP_REMOVED lines=16> */
.L_x_8025:
[----:B------:R-:W-:Y:S05]  /*11130*/  BSYNC B2 ;  /* 0x0000000000027941 */ /* 0x000fea0003800000 */
.L_x_8024:
        /* <DEDUP_REMOVED lines=44> */
.L_x_8023:
[----:B------:R-:W-:Y:S05]  /*11400*/  BSYNC B1 ;  /* 0x0000000000017941 */ /* 0x000fea0003800000 */
.L_x_8022:
        /* <DEDUP_REMOVED lines=12> */
.L_x_8018:
        /* <DEDUP_REMOVED lines=12> */
.L_x_8027:
[----:B------:R-:W-:-:S07]  /*11590*/  MOV R190, R8 ;  /* 0x0000000800be7202 */ /* 0x000fce0000000f00 */
.L_x_8028:
[----:B------:R-:W-:Y:S05]  /*115a0*/  BSYNC B1 ;  /* 0x0000000000017941 */ /* 0x000fea0003800000 */
.L_x_8026:
        /* <DEDUP_REMOVED lines=16> */
.L_x_8032:
[----:B------:R-:W-:Y:S05]  /*116b0*/  BSYNC B2 ;  /* 0x0000000000027941 */ /* 0x000fea0003800000 */
.L_x_8031:
        /* <DEDUP_REMOVED lines=44> */
.L_x_8030:
[----:B------:R-:W-:Y:S05]  /*11980*/  BSYNC B1 ;  /* 0x0000000000017941 */ /* 0x000fea0003800000 */
.L_x_8029:
        /* <DEDUP_REMOVED lines=14> */
.L_x_8033:
        /* <DEDUP_REMOVED lines=12> */
.L_x_8036:
[----:B------:R-:W-:-:S07]  /*11b30*/  IMAD.MOV.U32 R17, RZ, RZ, R8 ;  /* 0x000000ffff117224 */ /* 0x000fce00078e0008 */
.L_x_8037:
[----:B------:R-:W-:Y:S05]  /*11b40*/  BSYNC B1 ;  /* 0x0000000000017941 */ /* 0x000fea0003800000 */
.L_x_8035:
        /* <DEDUP_REMOVED lines=16> */
.L_x_8041:
[----:B------:R-:W-:Y:S05]  /*11c50*/  BSYNC B2 ;  /* 0x0000000000027941 */ /* 0x000fea0003800000 */
.L_x_8040:
        /* <DEDUP_REMOVED lines=44> */
.L_x_8039:
[----:B------:R-:W-:Y:S05]  /*11f20*/  BSYNC B1 ;  /* 0x0000000000017941 */ /* 0x000fea0003800000 */
.L_x_8038:
        /* <DEDUP_REMOVED lines=10> */
.L_x_8034:
        /* <DEDUP_REMOVED lines=12> */
.L_x_8043:
[----:B------:R-:W-:-:S07]  /*12090*/  MOV R243, R8 ;  /* 0x0000000800f37202 */ /* 0x000fce0000000f00 */
.L_x_8044:
[----:B------:R-:W-:Y:S05]  /*120a0*/  BSYNC B1 ;  /* 0x0000000000017941 */ /* 0x000fea0003800000 */
.L_x_8042:
        /* <DEDUP_REMOVED lines=16> */
.L_x_8048:
[----:B------:R-:W-:Y:S05]  /*121b0*/  BSYNC B2 ;  /* 0x0000000000027941 */ /* 0x000fea0003800000 */
.L_x_8047:
        /* <DEDUP_REMOVED lines=44> */
.L_x_8046:
[----:B------:R-:W-:Y:S05]  /*12480*/  BSYNC B1 ;  /* 0x0000000000017941 */ /* 0x000fea0003800000 */
.L_x_8045:
        /* <DEDUP_REMOVED lines=14> */
.L_x_8049:
        /* <DEDUP_REMOVED lines=12> */
.L_x_8052:
[----:B------:R-:W-:-:S07]  /*12630*/  IMAD.MOV.U32 R18, RZ, RZ, R8 ;  /* 0x000000ffff127224 */ /* 0x000fce00078e0008 */
.L_x_8053:
[----:B------:R-:W-:Y:S05]  /*12640*/  BSYNC B1 ;  /* 0x0000000000017941 */ /* 0x000fea0003800000 */
.L_x_8051:
        /* <DEDUP_REMOVED lines=16> */
.L_x_8057:
[----:B------:R-:W-:Y:S05]  /*12750*/  BSYNC B2 ;  /* 0x0000000000027941 */ /* 0x000fea0003800000 */
.L_x_8056:
        /* <DEDUP_REMOVED lines=44> */
.L_x_8055:
[----:B------:R-:W-:Y:S05]  /*12a20*/  BSYNC B1 ;  /* 0x0000000000017941 */ /* 0x000fea0003800000 */
.L_x_8054:
        /* <DEDUP_REMOVED lines=12> */
.L_x_8050:
        /* <DEDUP_REMOVED lines=54> */
.L_x_8058:
[----:B------:R-:W-:-:S07]  /*12e50*/  VIADD R239, R239, 0x80 ;  /* 0x00000080efef7836 */ /* 0x000fce0000000000 */
.L_x_7929:
[----:B------:R-:W-:Y:S05]  /*12e60*/  BSYNC B0 ;  /* 0x0000000000007941 */ /* 0x000fea0003800000 */
.L_x_7928:
        /* <DEDUP_REMOVED lines=29> */
.L_x_8062:
[----:B------:R-:W-:-:S07]  /*13040*/  MOV R234, R8 ;  /* 0x0000000800ea7202 */ /* 0x000fce0000000f00 */
.L_x_8063:
[----:B------:R-:W-:Y:S05]  /*13050*/  BSYNC B1 ;  /* 0x0000000000017941 */ /* 0x000fea0003800000 */
.L_x_8061:
        /* <DEDUP_REMOVED lines=16> */
.L_x_8067:
[----:B------:R-:W-:Y:S05]  /*13160*/  BSYNC B2 ;  /* 0x0000000000027941 */ /* 0x000fea0003800000 */
.L_x_8066:
        /* <DEDUP_REMOVED lines=44> */
.L_x_8065:
[----:B------:R-:W-:Y:S05]  /*13430*/  BSYNC B1 ;  /* 0x0000000000017941 */ /* 0x000fea0003800000 */
.L_x_8064:
        /* <DEDUP_REMOVED lines=21> */
.L_x_8068:
        /* <DEDUP_REMOVED lines=12> */
.L_x_8071:
[----:B------:R-:W-:-:S07]  /*13650*/  IMAD.MOV.U32 R205, RZ, RZ, R8 ;  /* 0x000000ffffcd7224 */ /* 0x000fce00078e0008 */
.L_x_8072:
[----:B------:R-:W-:Y:S05]  /*13660*/  BSYNC B1 ;  /* 0x0000000000017941 */ /* 0x000fea0003800000 */
.L_x_8070:
        /* <DEDUP_REMOVED lines=16> */
.L_x_8076:
[----:B------:R-:W-:Y:S05]  /*13770*/  BSYNC B2 ;  /* 0x0000000000027941 */ /* 0x000fea0003800000 */
.L_x_8075:
        /* <DEDUP_REMOVED lines=43> */
.L_x_8074:
[----:B------:R-:W-:Y:S05]  /*13a30*/  BSYNC B1 ;  /* 0x0000000000017941 */ /* 0x000fea0003800000 */
.L_x_8073:
        /* <DEDUP_REMOVED lines=10> */
.L_x_8069:
        /* <DEDUP_REMOVED lines=12> */
.L_x_8078:
[----:B------:R-:W-:-:S07]  /*13ba0*/  MOV R205, R8 ;  /* 0x0000000800cd7202 */ /* 0x000fce0000000f00 */
.L_x_8079:
[----:B------:R-:W-:Y:S05]  /*13bb0*/  BSYNC B1 ;  /* 0x0000000000017941 */ /* 0x000fea0003800000 */
.L_x_8077:
        /* <DEDUP_REMOVED lines=16> */
.L_x_8083:
[----:B------:R-:W-:Y:S05]  /*13cc0*/  BSYNC B2 ;  /* 0x0000000000027941 */ /* 0x000fea0003800000 */
.L_x_8082:
        /* <DEDUP_REMOVED lines=44> */
.L_x_8081:
[----:B------:R-:W-:Y:S05]  /*13f90*/  BSYNC B1 ;  /* 0x0000000000017941 */ /* 0x000fea0003800000 */
.L_x_8080:
        /* <DEDUP_REMOVED lines=16> */
.L_x_8084:
        /* <DEDUP_REMOVED lines=12> */
.L_x_8087:
[----:B------:R-:W-:-:S07]  /*14160*/  IMAD.MOV.U32 R12, RZ, RZ, R8 ;  /* 0x000000ffff0c7224 */ /* 0x000fce00078e0008 */
.L_x_8088:
[----:B------:R-:W-:Y:S05]  /*14170*/  BSYNC B1 ;  /* 0x0000000000017941 */ /* 0x000fea0003800000 */
.L_x_8086:
        /* <DEDUP_REMOVED lines=16> */
.L_x_8092:
[----:B------:R-:W-:Y:S05]  /*14280*/  BSYNC B2 ;  /* 0x0000000000027941 */ /* 0x000fea0003800000 */
.L_x_8091:
        /* <DEDUP_REMOVED lines=44> */
.L_x_8090:
[----:B------:R-:W-:Y:S05]  /*14550*/  BSYNC B1 ;  /* 0x0000000000017941 */ /* 0x000fea0003800000 */
.L_x_8089:
        /* <DEDUP_REMOVED lines=12> */
.L_x_8085:
        /* <DEDUP_REMOVED lines=12> */
.L_x_8094:
[----:B------:R-:W-:-:S07]  /*146e0*/  MOV R188, R8 ;  /* 0x0000000800bc7202 */ /* 0x000fce0000000f00 */
.L_x_8095:
[----:B------:R-:W-:Y:S05]  /*146f0*/  BSYNC B1 ;  /* 0x0000000000017941 */ /* 0x000fea0003800000 */
.L_x_8093:
        /* <DEDUP_REMOVED lines=16> */
.L_x_8099:
[----:B------:R-:W-:Y:S05]  /*14800*/  BSYNC B2 ;  /* 0x0000000000027941 */ /* 0x000fea0003800000 */
.L_x_8098:
        /* <DEDUP_REMOVED lines=44> */
.L_x_8097:
[----:B------:R-:W-:Y:S05]  /*14ad0*/  BSYNC B1 ;  /* 0x0000000000017941 */ /* 0x000fea0003800000 */
.L_x_8096:
        /* <DEDUP_REMOVED lines=16> */
.L_x_8100:
        /* <DEDUP_REMOVED lines=12> */
.L_x_8103:
[----:B------:R-:W-:-:S07]  /*14ca0*/  IMAD.MOV.U32 R13, RZ, RZ, R8 ;  /* 0x000000ffff0d7224 */ /* 0x000fce00078e0008 */
.L_x_8104:
[----:B------:R-:W-:Y:S05]  /*14cb0*/  BSYNC B1 ;  /* 0x0000000000017941 */ /* 0x000fea0003800000 */
.L_x_8102:
        /* <DEDUP_REMOVED lines=16> */
.L_x_8108:
[----:B------:R-:W-:Y:S05]  /*14dc0*/  BSYNC B2 ;  /* 0x0000000000027941 */ /* 0x000fea0003800000 */
.L_x_8107:
        /* <DEDUP_REMOVED lines=44> */
.L_x_8106:
[----:B------:R-:W-:Y:S05]  /*15090*/  BSYNC B1 ;  /* 0x0000000000017941 */ /* 0x000fea0003800000 */
.L_x_8105:
        /* <DEDUP_REMOVED lines=10> */
.L_x_8101:
        /* <DEDUP_REMOVED lines=12> */
.L_x_8110:
[----:B------:R-:W-:-:S07]  /*15200*/  MOV R234, R8 ;  /* 0x0000000800ea7202 */ /* 0x000fce0000000f00 */
.L_x_8111:
[----:B------:R-:W-:Y:S05]  /*15210*/  BSYNC B1 ;  /* 0x0000000000017941 */ /* 0x000fea0003800000 */
.L_x_8109:
        /* <DEDUP_REMOVED lines=16> */
.L_x_8115:
[----:B------:R-:W-:Y:S05]  /*15320*/  BSYNC B2 ;  /* 0x0000000000027941 */ /* 0x000fea0003800000 */
.L_x_8114:
        /* <DEDUP_REMOVED lines=44> */
.L_x_8113:
[----:B------:R-:W-:Y:S05]  /*155f0*/  BSYNC B1 ;  /* 0x0000000000017941 */ /* 0x000fea0003800000 */
.L_x_8112:
        /* <DEDUP_REMOVED lines=16> */
.L_x_8116:
        /* <DEDUP_REMOVED lines=12> */
.L_x_8119:
[----:B------:R-:W-:-:S07]  /*157c0*/  IMAD.MOV.U32 R14, RZ, RZ, R8 ;  /* 0x000000ffff0e7224 */ /* 0x000fce00078e0008 */
.L_x_8120:
[----:B------:R-:W-:Y:S05]  /*157d0*/  BSYNC B1 ;  /* 0x0000000000017941 */ /* 0x000fea0003800000 */
.L_x_8118:
        /* <DEDUP_REMOVED lines=16> */
.L_x_8124:
[----:B------:R-:W-:Y:S05]  /*158e0*/  BSYNC B2 ;  /* 0x0000000000027941 */ /* 0x000fea0003800000 */
.L_x_8123:
        /* <DEDUP_REMOVED lines=44> */
.L_x_8122:
[----:B------:R-:W-:Y:S05]  /*15bb0*/  BSYNC B1 ;  /* 0x0000000000017941 */ /* 0x000fea0003800000 */
.L_x_8121:
        /* <DEDUP_REMOVED lines=12> */
.L_x_8117:
        /* <DEDUP_REMOVED lines=12> */
.L_x_8126:
[----:B------:R-:W-:-:S07]  /*15d40*/  MOV R234, R8 ;  /* 0x0000000800ea7202 */ /* 0x000fce0000000f00 */
.L_x_8127:
[----:B------:R-:W-:Y:S05]  /*15d50*/  BSYNC B1 ;  /* 0x0000000000017941 */ /* 0x000fea0003800000 */
.L_x_8125:
        /* <DEDUP_REMOVED lines=16> */
.L_x_8131:
[----:B------:R-:W-:Y:S05]  /*15e60*/  BSYNC B2 ;  /* 0x0000000000027941 */ /* 0x000fea0003800000 */
.L_x_8130:
        /* <DEDUP_REMOVED lines=44> */
.L_x_8129:
[----:B------:R-:W-:Y:S05]  /*16130*/  BSYNC B1 ;  /* 0x0000000000017941 */ /* 0x000fea0003800000 */
.L_x_8128:
        /* <DEDUP_REMOVED lines=16> */
.L_x_8132:
        /* <DEDUP_REMOVED lines=12> */
.L_x_8135:
[----:B------:R-:W-:-:S07]  /*16300*/  IMAD.MOV.U32 R15, RZ, RZ, R8 ;  /* 0x000000ffff0f7224 */ /* 0x000fce00078e0008 */
.L_x_8136:
[----:B------:R-:W-:Y:S05]  /*16310*/  BSYNC B1 ;  /* 0x0000000000017941 */ /* 0x000fea0003800000 */
.L_x_8134:
        /* <DEDUP_REMOVED lines=16> */
.L_x_8140:
[----:B------:R-:W-:Y:S05]  /*16420*/  BSYNC B2 ;  /* 0x0000000000027941 */ /* 0x000fea0003800000 */
.L_x_8139:
        /* <DEDUP_REMOVED lines=44> */
.L_x_8138:
[----:B------:R-:W-:Y:S05]  /*166f0*/  BSYNC B1 ;  /* 0x0000000000017941 */ /* 0x000fea0003800000 */
.L_x_8137:
        /* <DEDUP_REMOVED lines=10> */
.L_x_8133:
        /* <DEDUP_REMOVED lines=12> */
.L_x_8142:
[----:B------:R-:W-:-:S07]  /*16860*/  MOV R225, R8 ;  /* 0x0000000800e17202 */ /* 0x000fce0000000f00 */
.L_x_8143:
[----:B------:R-:W-:Y:S05]  /*16870*/  BSYNC B1 ;  /* 0x0000000000017941 */ /* 0x000fea0003800000 */
.L_x_8141:
        /* <DEDUP_REMOVED lines=16> */
.L_x_8147:
[----:B------:R-:W-:Y:S05]  /*16980*/  BSYNC B2 ;  /* 0x0000000000027941 */ /* 0x000fea0003800000 */
.L_x_8146:
        /* <DEDUP_REMOVED lines=44> */
.L_x_8145:
[----:B------:R-:W-:Y:S05]  /*16c50*/  BSYNC B1 ;  /* 0x0000000000017941 */ /* 0x000fea0003800000 */
.L_x_8144:
        /* <DEDUP_REMOVED lines=14> */
.L_x_8148:
        /* <DEDUP_REMOVED lines=12> */
.L_x_8151:
[----:B------:R-:W-:-:S07]  /*16e00*/  IMAD.MOV.U32 R16, RZ, RZ, R8 ;  /* 0x000000ffff107224 */ /* 0x000fce00078e0008 */
.L_x_8152:
[----:B------:R-:W-:Y:S05]  /*16e10*/  BSYNC B1 ;  /* 0x0000000000017941 */ /* 0x000fea0003800000 */
.L_x_8150:
        /* <DEDUP_REMOVED lines=16> */
.L_x_8156:
[----:B------:R-:W-:Y:S05]  /*16f20*/  BSYNC B2 ;  /* 0x0000000000027941 */ /* 0x000fea0003800000 */
.L_x_8155:
        /* <DEDUP_REMOVED lines=44> */
.L_x_8154:
[----:B------:R-:W-:Y:S05]  /*171f0*/  BSYNC B1 ;  /* 0x0000000000017941 */ /* 0x000fea0003800000 */
.L_x_8153:
        /* <DEDUP_REMOVED lines=12> */
.L_x_8149:
        /* <DEDUP_REMOVED lines=12> */
.L_x_8158:
[----:B------:R-:W-:-:S07]  /*17380*/  MOV R190, R8 ;  /* 0x0000000800be7202 */ /* 0x000fce0000000f00 */
.L_x_8159:
[----:B------:R-:W-:Y:S05]  /*17390*/  BSYNC B1 ;  /* 0x0000000000017941 */ /* 0x000fea0003800000 */
.L_x_8157:
        /* <DEDUP_REMOVED lines=16> */
.L_x_8163:
[----:B------:R-:W-:Y:S05]  /*174a0*/  BSYNC B2 ;  /* 0x0000000000027941 */ /* 0x000fea0003800000 */
.L_x_8162:
        /* <DEDUP_REMOVED lines=44> */
.L_x_8161:
[----:B------:R-:W-:Y:S05]  /*17770*/  BSYNC B1 ;  /* 0x0000000000017941 */ /* 0x000fea0003800000 */
.L_x_8160:
        /* <DEDUP_REMOVED lines=14> */
.L_x_8164:
        /* <DEDUP_REMOVED lines=12> */
.L_x_8167:
[----:B------:R-:W-:-:S07]  /*17920*/  IMAD.MOV.U32 R17, RZ, RZ, R8 ;  /* 0x000000ffff117224 */ /* 0x000fce00078e0008 */
.L_x_8168:
[----:B------:R-:W-:Y:S05]  /*17930*/  BSYNC B1 ;  /* 0x0000000000017941 */ /* 0x000fea0003800000 */
.L_x_8166:
        /* <DEDUP_REMOVED lines=16> */
.L_x_8172:
[----:B------:R-:W-:Y:S05]  /*17a40*/  BSYNC B2 ;  /* 0x0000000000027941 */ /* 0x000fea0003800000 */
.L_x_8171:
        /* <DEDUP_REMOVED lines=44> */
.L_x_8170:
[----:B------:R-:W-:Y:S05]  /*17d10*/  BSYNC B1 ;  /* 0x0000000000017941 */ /* 0x000fea0003800000 */
.L_x_8169:
        /* <DEDUP_REMOVED lines=10> */
.L_x_8165:
        /* <DEDUP_REMOVED lines=12> */
.L_x_8174:
[----:B------:R-:W-:-:S07]  /*17e80*/  MOV R243, R8 ;  /* 0x0000000800f37202 */ /* 0x000fce0000000f00 */
.L_x_8175:
[----:B------:R-:W-:Y:S05]  /*17e90*/  BSYNC B1 ;  /* 0x0000000000017941 */ /* 0x000fea0003800000 */
.L_x_8173:
        /* <DEDUP_REMOVED lines=16> */
.L_x_8179:
[----:B------:R-:W-:Y:S05]  /*17fa0*/  BSYNC B2 ;  /* 0x0000000000027941 */ /* 0x000fea0003800000 */
.L_x_8178:
        /* <DEDUP_REMOVED lines=44> */
.L_x_8177:
[----:B------:R-:W-:Y:S05]  /*18270*/  BSYNC B1 ;  /* 0x0000000000017941 */ /* 0x000fea0003800000 */
.L_x_8176:
        /* <DEDUP_REMOVED lines=14> */
.L_x_8180:
        /* <DEDUP_REMOVED lines=12> */
.L_x_8183:
[----:B------:R-:W-:-:S07]  /*18420*/  IMAD.MOV.U32 R18, RZ, RZ, R8 ;  /* 0x000000ffff127224 */ /* 0x000fce00078e0008 */
.L_x_8184:
[----:B------:R-:W-:Y:S05]  /*18430*/  BSYNC B1 ;  /* 0x0000000000017941 */ /* 0x000fea0003800000 */
.L_x_8182:
        /* <DEDUP_REMOVED lines=16> */
.L_x_8188:
[----:B------:R-:W-:Y:S05]  /*18540*/  BSYNC B2 ;  /* 0x0000000000027941 */ /* 0x000fea0003800000 */
.L_x_8187:
        /* <DEDUP_REMOVED lines=44> */
.L_x_8186:
[----:B------:R-:W-:Y:S05]  /*18810*/  BSYNC B1 ;  /* 0x0000000000017941 */ /* 0x000fea0003800000 */
.L_x_8185:
        /* <DEDUP_REMOVED lines=12> */
.L_x_8181:
        /* <DEDUP_REMOVED lines=54> */
.L_x_8189:
[----:B------:R-:W-:-:S07]  /*18c40*/  VIADD R239, R239, 0x80 ;  /* 0x00000080efef7836 */ /* 0x000fce0000000000 */
.L_x_8060:
[----:B------:R-:W-:Y:S05]  /*18c50*/  BSYNC B0 ;  /* 0x0000000000007941 */ /* 0x000fea0003800000 */
.L_x_8059:
        /* <DEDUP_REMOVED lines=29> */
.L_x_8193:
[----:B------:R-:W-:-:S07]  /*18e30*/  MOV R236, R8 ;  /* 0x0000000800ec7202 */ /* 0x000fce0000000f00 */
.L_x_8194:
[----:B------:R-:W-:Y:S05]  /*18e40*/  BSYNC B1 ;  /* 0x0000000000017941 */ /* 0x000fea0003800000 */
.L_x_8192:
        /* <DEDUP_REMOVED lines=16> */
.L_x_8198:
[----:B------:R-:W-:Y:S05]  /*18f50*/  BSYNC B2 ;  /* 0x0000000000027941 */ /* 0x000fea0003800000 */
.L_x_8197:
        /* <DEDUP_REMOVED lines=44> */
.L_x_8196:
[----:B------:R-:W-:Y:S05]  /*19220*/  BSYNC B1 ;  /* 0x0000000000017941 */ /* 0x000fea0003800000 */
.L_x_8195:
        /* <DEDUP_REMOVED lines=21> */
.L_x_8199:
        /* <DEDUP_REMOVED lines=12> */
.L_x_8202:
[----:B------:R-:W-:-:S07]  /*19440*/  IMAD.MOV.U32 R188, RZ, RZ, R8 ;  /* 0x000000ffffbc7224 */ /* 0x000fce00078e0008 */
.L_x_8203:
[----:B------:R-:W-:Y:S05]  /*19450*/  BSYNC B1 ;  /* 0x0000000000017941 */ /* 0x000fea0003800000 */
.L_x_8201:
        /* <DEDUP_REMOVED lines=16> */
.L_x_8207:
[----:B------:R-:W-:Y:S05]  /*19560*/  BSYNC B2 ;  /* 0x0000000000027941 */ /* 0x000fea0003800000 */
.L_x_8206:
        /* <DEDUP_REMOVED lines=43> */
.L_x_8205:
[----:B------:R-:W-:Y:S05]  /*19820*/  BSYNC B1 ;  /* 0x0000000000017941 */ /* 0x000fea0003800000 */
.L_x_8204:
        /* <DEDUP_REMOVED lines=10> */
.L_x_8200:
        /* <DEDUP_REMOVED lines=12> */
.L_x_8209:
[----:B------:R-:W-:-:S07]  /*19990*/  MOV R188, R8 ;  /* 0x0000000800bc7202 */ /* 0x000fce0000000f00 */
.L_x_8210:
[----:B------:R-:W-:Y:S05]  /*199a0*/  BSYNC B1 ;  /* 0x0000000000017941 */ /* 0x000fea0003800000 */
.L_x_8208:
        /* <DEDUP_REMOVED lines=16> */
.L_x_8214:
[----:B------:R-:W-:Y:S05]  /*19ab0*/  BSYNC B2 ;  /* 0x0000000000027941 */ /* 0x000fea0003800000 */
.L_x_8213:
        /* <DEDUP_REMOVED lines=44> */
.L_x_8212:
[----:B------:R-:W-:Y:S05]  /*19d80*/  BSYNC B1 ;  /* 0x0000000000017941 */ /* 0x000fea0003800000 */
.L_x_8211:
        /* <DEDUP_REMOVED lines=16> */
.L_x_8215:
        /* <DEDUP_REMOVED lines=12> */
.L_x_8218:
[----:B------:R-:W-:-:S07]  /*19f50*/  IMAD.MOV.U32 R12, RZ, RZ, R8 ;  /* 0x000000ffff0c7224 */ /* 0x000fce00078e0008 */
.L_x_8219:
[----:B------:R-:W-:Y:S05]  /*19f60*/  BSYNC B1 ;  /* 0x0000000000017941 */ /* 0x000fea0003800000 */
.L_x_8217:
        /* <DEDUP_REMOVED lines=16> */
.L_x_8223:
[----:B------:R-:W-:Y:S05]  /*1a070*/  BSYNC B2 ;  /* 0x0000000000027941 */ /* 0x000fea0003800000 */
.L_x_8222:
        /* <DEDUP_REMOVED lines=44> */
.L_x_8221:
[----:B------:R-:W-:Y:S05]  /*1a340*/  BSYNC B1 ;  /* 0x0000000000017941 */ /* 0x000fea0003800000 */
.L_x_8220:
        /* <DEDUP_REMOVED lines=12> */
.L_x_8216:
        /* <DEDUP_REMOVED lines=12> */
.L_x_8225:
[----:B------:R-:W-:-:S07]  /*1a4d0*/  MOV R188, R8 ;  /* 0x0000000800bc7202 */ /* 0x000fce0000000f00 */
.L_x_8226:
[----:B------:R-:W-:Y:S05]  /*1a4e0*/  BSYNC B1 ;  /* 0x0000000000017941 */ /* 0x000fea0003800000 */
.L_x_8224:
        /* <DEDUP_REMOVED lines=16> */
.L_x_8230:
[----:B------:R-:W-:Y:S05]  /*1a5f0*/  BSYNC B2 ;  /* 0x0000000000027941 */ /* 0x000fea0003800000 */
.L_x_8229:
        /* <DEDUP_REMOVED lines=44> */
.L_x_8228:
[----:B------:R-:W-:Y:S05]  /*1a8c0*/  BSYNC B1 ;  /* 0x0000000000017941 */ /* 0x000fea0003800000 */
.L_x_8227:
        /* <DEDUP_REMOVED lines=16> */
.L_x_8231:
        /* <DEDUP_REMOVED lines=12> */
.L_x_8234:
[----:B------:R-:W-:-:S07]  /*1aa90*/  IMAD.MOV.U32 R13, RZ, RZ, R8 ;  /* 0x000000ffff0d7224 */ /* 0x000fce00078e0008 */
.L_x_8235:
[----:B------:R-:W-:Y:S05]  /*1aaa0*/  BSYNC B1 ;  /* 0x0000000000017941 */ /* 0x000fea0003800000 */
.L_x_8233:
        /* <DEDUP_REMOVED lines=16> */
.L_x_8239:
[----:B------:R-:W-:Y:S05]  /*1abb0*/  BSYNC B2 ;  /* 0x0000000000027941 */ /* 0x000fea0003800000 */
.L_x_8238:
        /* <DEDUP_REMOVED lines=44> */
.L_x_8237:
[----:B------:R-:W-:Y:S05]  /*1ae80*/  BSYNC B1 ;  /* 0x0000000000017941 */ /* 0x000fea0003800000 */
.L_x_8236:
        /* <DEDUP_REMOVED lines=10> */
.L_x_8232:
        /* <DEDUP_REMOVED lines=12> */
.L_x_8241:
[----:B------:R-:W-:-:S07]  /*1aff0*/  MOV R217, R8 ;  /* 0x0000000800d97202 */ /* 0x000fce0000000f00 */
.L_x_8242:
[----:B------:R-:W-:Y:S05]  /*1b000*/  BSYNC B1 ;  /* 0x0000000000017941 */ /* 0x000fea0003800000 */
.L_x_8240:
        /* <DEDUP_REMOVED lines=16> */
.L_x_8246:
[----:B------:R-:W-:Y:S05]  /*1b110*/  BSYNC B2 ;  /* 0x0000000000027941 */ /* 0x000fea0003800000 */
.L_x_8245:
        /* <DEDUP_REMOVED lines=44> */
.L_x_8244:
[----:B------:R-:W-:Y:S05]  /*1b3e0*/  BSYNC B1 ;  /* 0x0000000000017941 */ /* 0x000fea0003800000 */
.L_x_8243:
        /* <DEDUP_REMOVED lines=16> */
.L_x_8247:
        /* <DEDUP_REMOVED lines=12> */
.L_x_8250:
[----:B------:R-:W-:-:S07]  /*1b5b0*/  IMAD.MOV.U32 R14, RZ, RZ, R8 ;  /* 0x000000ffff0e7224 */ /* 0x000fce00078e0008 */
.L_x_8251:
[----:B------:R-:W-:Y:S05]  /*1b5c0*/  BSYNC B1 ;  /* 0x0000000000017941 */ /* 0x000fea0003800000 */
.L_x_8249:
        /* <DEDUP_REMOVED lines=16> */
.L_x_8255:
[----:B------:R-:W-:Y:S05]  /*1b6d0*/  BSYNC B2 ;  /* 0x0000000000027941 */ /* 0x000fea0003800000 */
.L_x_8254:
        /* <DEDUP_REMOVED lines=44> */
.L_x_8253:
[----:B------:R-:W-:Y:S05]  /*1b9a0*/  BSYNC B1 ;  /* 0x0000000000017941 */ /* 0x000fea0003800000 */
.L_x_8252:
        /* <DEDUP_REMOVED lines=12> */
.L_x_8248:
        /* <DEDUP_REMOVED lines=12> */
.L_x_8257:
[----:B------:R-:W-:-:S07]  /*1bb30*/  MOV R236, R8 ;  /* 0x0000000800ec7202 */ /* 0x000fce0000000f00 */
.L_x_8258:
[----:B------:R-:W-:Y:S05]  /*1bb40*/  BSYNC B1 ;  /* 0x0000000000017941 */ /* 0x000fea0003800000 */
.L_x_8256:
        /* <DEDUP_REMOVED lines=16> */
.L_x_8262:
[----:B------:R-:W-:Y:S05]  /*1bc50*/  BSYNC B2 ;  /* 0x0000000000027941 */ /* 0x000fea0003800000 */
.L_x_8261:
        /* <DEDUP_REMOVED lines=44> */
.L_x_8260:
[----:B------:R-:W-:Y:S05]  /*1bf20*/  BSYNC B1 ;  /* 0x0000000000017941 */ /* 0x000fea0003800000 */
.L_x_8259:
        /* <DEDUP_REMOVED lines=16> */
.L_x_8263:
        /* <DEDUP_REMOVED lines=12> */
.L_x_8266:
[----:B------:R-:W-:-:S07]  /*1c0f0*/  IMAD.MOV.U32 R15, RZ, RZ, R8 ;  /* 0x000000ffff0f7224 */ /* 0x000fce00078e0008 */
.L_x_8267:
[----:B------:R-:W-:Y:S05]  /*1c100*/  BSYNC B1 ;  /* 0x0000000000017941 */ /* 0x000fea0003800000 */
.L_x_8265:
        /* <DEDUP_REMOVED lines=16> */
.L_x_8271:
[----:B------:R-:W-:Y:S05]  /*1c210*/  BSYNC B2 ;  /* 0x0000000000027941 */ /* 0x000fea0003800000 */
.L_x_8270:
        /* <DEDUP_REMOVED lines=44> */
.L_x_8269:
[----:B------:R-:W-:Y:S05]  /*1c4e0*/  BSYNC B1 ;  /* 0x0000000000017941 */ /* 0x000fea0003800000 */
.L_x_8268:
        /* <DEDUP_REMOVED lines=10> */
.L_x_8264:
        /* <DEDUP_REMOVED lines=12> */
.L_x_8273:
[----:B------:R-:W-:-:S07]  /*1c650*/  MOV R190, R8 ;  /* 0x0000000800be7202 */ /* 0x000fce0000000f00 */
.L_x_8274:
[----:B------:R-:W-:Y:S05]  /*1c660*/  BSYNC B1 ;  /* 0x0000000000017941 */ /* 0x000fea0003800000 */
.L_x_8272:
        /* <DEDUP_REMOVED lines=16> */
.L_x_8278:
[----:B------:R-:W-:Y:S05]  /*1c770*/  BSYNC B2 ;  /* 0x0000000000027941 */ /* 0x000fea0003800000 */
.L_x_8277:
        /* <DEDUP_REMOVED lines=44> */
.L_x_8276:
[----:B------:R-:W-:Y:S05]  /*1ca40*/  BSYNC B1 ;  /* 0x0000000000017941 */ /* 0x000fea0003800000 */
.L_x_8275:
        /* <DEDUP_REMOVED lines=14> */
.L_x_8279:
        /* <DEDUP_REMOVED lines=12> */
.L_x_8282:
[----:B------:R-:W-:-:S07]  /*1cbf0*/  IMAD.MOV.U32 R16, RZ, RZ, R8 ;  /* 0x000000ffff107224 */ /* 0x000fce00078e0008 */
.L_x_8283:
[----:B------:R-:W-:Y:S05]  /*1cc00*/  BSYNC B1 ;  /* 0x0000000000017941 */ /* 0x000fea0003800000 */
.L_x_8281:
        /* <DEDUP_REMOVED lines=16> */
.L_x_8287:
[----:B------:R-:W-:Y:S05]  /*1cd10*/  BSYNC B2 ;  /* 0x0000000000027941 */ /* 0x000fea0003800000 */
.L_x_8286:
        /* <DEDUP_REMOVED lines=44> */
.L_x_8285:
[----:B------:R-:W-:Y:S05]  /*1cfe0*/  BSYNC B1 ;  /* 0x0000000000017941 */ /* 0x000fea0003800000 */
.L_x_8284:
        /* <DEDUP_REMOVED lines=12> */
.L_x_8280:
        /* <DEDUP_REMOVED lines=12> */
.L_x_8289:
[----:B------:R-:W-:-:S07]  /*1d170*/  MOV R190, R8 ;  /* 0x0000000800be7202 */ /* 0x000fce0000000f00 */
.L_x_8290:
[----:B------:R-:W-:Y:S05]  /*1d180*/  BSYNC B1 ;  /* 0x0000000000017941 */ /* 0x000fea0003800000 */
.L_x_8288:
        /* <DEDUP_REMOVED lines=16> */
.L_x_8294:
[----:B------:R-:W-:Y:S05]  /*1d290*/  BSYNC B2 ;  /* 0x0000000000027941 */ /* 0x000fea0003800000 */
.L_x_8293:
        /* <DEDUP_REMOVED lines=44> */
.L_x_8292:
[----:B------:R-:W-:Y:S05]  /*1d560*/  BSYNC B1 ;  /* 0x0000000000017941 */ /* 0x000fea0003800000 */
.L_x_8291:
        /* <DEDUP_REMOVED lines=14> */
.L_x_8295:
        /* <DEDUP_REMOVED lines=12> */
.L_x_8298:
[----:B------:R-:W-:-:S07]  /*1d710*/  IMAD.MOV.U32 R17, RZ, RZ, R8 ;  /* 0x000000ffff117224 */ /* 0x000fce00078e0008 */
.L_x_8299:
[----:B------:R-:W-:Y:S05]  /*1d720*/  BSYNC B1 ;  /* 0x0000000000017941 */ /* 0x000fea0003800000 */
.L_x_8297:
        /* <DEDUP_REMOVED lines=16> */
.L_x_8303:
[----:B------:R-:W-:Y:S05]  /*1d830*/  BSYNC B2 ;  /* 0x0000000000027941 */ /* 0x000fea0003800000 */
.L_x_8302:
        /* <DEDUP_REMOVED lines=44> */
.L_x_8301:
[----:B------:R-:W-:Y:S05]  /*1db00*/  BSYNC B1 ;  /* 0x0000000000017941 */ /* 0x000fea0003800000 */
.L_x_8300:
        /* <DEDUP_REMOVED lines=10> */
.L_x_8296:
        /* <DEDUP_REMOVED lines=12> */
.L_x_8305:
[----:B------:R-:W-:-:S07]  /*1dc70*/  MOV R237, R8 ;  /* 0x0000000800ed7202 */ /* 0x000fce0000000f00 */
.L_x_8306:
[----:B------:R-:W-:Y:S05]  /*1dc80*/  BSYNC B1 ;  /* 0x0000000000017941 */ /* 0x000fea0003800000 */
.L_x_8304:
        /* <DEDUP_REMOVED lines=16> */
.L_x_8310:
[----:B------:R-:W-:Y:S05]  /*1dd90*/  BSYNC B2 ;  /* 0x0000000000027941 */ /* 0x000fea0003800000 */
.L_x_8309:
        /* <DEDUP_REMOVED lines=44> */
.L_x_8308:
[----:B------:R-:W-:Y:S05]  /*1e060*/  BSYNC B1 ;  /* 0x0000000000017941 */ /* 0x000fea0003800000 */
.L_x_8307:
        /* <DEDUP_REMOVED lines=14> */
.L_x_8311:
        /* <DEDUP_REMOVED lines=12> */
.L_x_8314:
[----:B------:R-:W-:-:S07]  /*1e210*/  IMAD.MOV.U32 R18, RZ, RZ, R8 ;  /* 0x000000ffff127224 */ /* 0x000fce00078e0008 */
.L_x_8315:
[----:B------:R-:W-:Y:S05]  /*1e220*/  BSYNC B1 ;  /* 0x0000000000017941 */ /* 0x000fea0003800000 */
.L_x_8313:
        /* <DEDUP_REMOVED lines=16> */
.L_x_8319:
[----:B------:R-:W-:Y:S05]  /*1e330*/  BSYNC B2 ;  /* 0x0000000000027941 */ /* 0x000fea0003800000 */
.L_x_8318:
        /* <DEDUP_REMOVED lines=44> */
.L_x_8317:
[----:B------:R-:W-:Y:S05]  /*1e600*/  BSYNC B1 ;  /* 0x0000000000017941 */ /* 0x000fea0003800000 */
.L_x_8316:
        /* <DEDUP_REMOVED lines=12> */
.L_x_8312:
        /* <DEDUP_REMOVED lines=34> */
[----:B---3--:R-:W-:Y:S02]  /*1e8f0*/  SHF.L.U32 R188, R17, 0x10, RZ ;  /* 0x0000001011bc7819 */ /* 0x008fe400000006ff */
        /* <DEDUP_REMOVED lines=19> */
.L_x_8191:
[----:B------:R-:W-:Y:S05]  /*1ea30*/  BSYNC B0 ;  /* 0x0000000000007941 */ /* 0x000fea0003800000 */
.L_x_8190:
[----:B-1234-:R-:W-:Y:S01]  /*1ea40*/  FADD.FTZ R188, RZ, R198 ;  /* 0x000000c6ffbc7221 */ /* 0x01efe20000010000 */
        /* <DEDUP_REMOVED lines=52> */
[----:B------:R-:W1:Y:S01]  /*1ed90*/  SHFL.BFLY PT, R188, R189, 0x1, 0x1f ;  /* 0x0c201f00bdbc7f89 */ /* 0x000e6200000e0000 */
[----:B------:R-:W-:Y:S01]  /*1eda0*/  LOP3.LUT P6, RZ, R197, 0x20, RZ, 0xc0, !PT ;  /* 0x00000020c5ff7812 */ /* 0x000fe200078cc0ff */
[----:B-1----:R-:W-:-:S05]  /*1edb0*/  FADD.FTZ R238, R189, R188 ;  /* 0x000000bcbdee7221 */ /* 0x002fca0000010000 */
[----:B------:R-:W1:Y:S02]  /*1edc0*/  SHFL.BFLY PT, R239, R238, 0x2, 0x1f ;  /* 0x0c401f00eeef7f89 */ /* 0x000e6400000e0000 */
[----:B-1----:R-:W-:-:S05]  /*1edd0*/  FADD.FTZ R239, R238, R239 ;  /* 0x000000efeeef7221 */ /* 0x002fca0000010000 */
[----:B------:R-:W1:Y:S02]  /*1ede0*/  SHFL.BFLY PT, R188, R239, 0x4, 0x1f ;  /* 0x0c801f00efbc7f89 */ /* 0x000e6400000e0000 */
[----:B-1----:R-:W-:-:S05]  /*1edf0*/  FADD.FTZ R240, R239, R188 ;  /* 0x000000bceff07221 */ /* 0x002fca0000010000 */
[----:B------:R-:W1:Y:S02]  /*1ee00*/  SHFL.BFLY PT, R241, R240, 0x8, 0x1f ;  /* 0x0d001f00f0f17f89 */ /* 0x000e6400000e0000 */
[----:B-1----:R-:W-:-:S05]  /*1ee10*/  FADD.FTZ R241, R240, R241 ;  /* 0x000000f1f0f17221 */ /* 0x002fca0000010000 */
[----:B------:R-:W1:Y:S02]  /*1ee20*/  SHFL.BFLY PT, R188, R241, 0x10, 0x1f ;  /* 0x0e001f00f1bc7f89 */ /* 0x000e6400000e0000 */
[----:B-1----:R-:W-:-:S04]  /*1ee30*/  FADD.FTZ R243, R241, R188 ;  /* 0x000000bcf1f37221 */ /* 0x002fc80000010000 */
[----:B0-----:R-:W-:-:S04]  /*1ee40*/  FMUL.FTZ R188, R6, R243 ;  /* 0x000000f306bc7220 */ /* 0x001fc80000410000 */
        /* <DEDUP_REMOVED lines=90> */
.L_x_8342:
        /* <DEDUP_REMOVED lines=89> */
[----:B-----5:R-:W-:Y:S01]  /*1f980*/  FFMA.FTZ R188, R168, R241, R184 ;  /* 0x000000f1a8bc7223 */ /* 0x020fe200000100b8 */
        /* <DEDUP_REMOVED lines=32> */
[----:B0-----:R-:W-:-:S04]  /*1fb90*/  IMAD.WIDE.U32 R238, R19, 0x10, R238 ;  /* 0x0000001013ee7825 */ /* 0x001fc800078e00ee */
[----:B------:R-:W-:Y:S01]  /*1fba0*/  VIADD R19, R19, 0x80 ;  /* 0x0000008013137836 */ /* 0x000fe20000000000 */
[----:B------:R1:W-:Y:S06]  /*1fbb0*/  STG.E.128 desc[UR6][R238.64], R188 ;  /* 0x000000bcee007986 */ /* 0x0003ec000c101d06 */
.L_x_8322:
[----:B------:R-:W-:Y:S05]  /*1fbc0*/  BSYNC B0 ;  /* 0x0000000000007941 */ /* 0x000fea0003800000 */
.L_x_8321:
        /* <DEDUP_REMOVED lines=47> */
[C---:B0-----:R-:W-:Y:S01]  /*1fec0*/  IMAD.WIDE.U32 R238, R19.reuse, 0x10, R238 ;  /* 0x0000001013ee7825 */ /* 0x041fe200078e00ee */
[----:B------:R-:W-:-:S04]  /*1fed0*/  IADD3 R19, R19, 0x80, RZ ;  /* 0x0000008013137810 */ /* 0x000fc80007ffe0ff */
[----:B------:R2:W-:Y:S03]  /*1fee0*/  STG.E.128 desc[UR6][R238.64], R188 ;  /* 0x000000bcee007986 */ /* 0x0005e6000c101d06 */
.L_x_8324:
[----:B------:R-:W-:Y:S05]  /*1fef0*/  BSYNC B0 ;  /* 0x0000000000007941 */ /* 0x000fea0003800000 */
.L_x_8323:
        /* <DEDUP_REMOVED lines=50> */
.L_x_8326:
[----:B------:R-:W-:Y:S05]  /*20220*/  BSYNC B0 ;  /* 0x0000000000007941 */ /* 0x000fea0003800000 */
.L_x_8325:
        /* <DEDUP_REMOVED lines=50> */
.L_x_8328:
[----:B------:R-:W-:Y:S05]  /*20550*/  BSYNC B0 ;  /* 0x0000000000007941 */ /* 0x000fea0003800000 */
.L_x_8327:
[----:B------:R-:W-:Y:S01]  /*20560*/  LOP3.LUT P0, RZ, R197, 0x40, RZ, 0xc0, !PT ;  /* 0x00000040c5ff7812 */ /* 0x000fe2000780c0ff */
[----:B------:R-:W-:-:S12]  /*20570*/  BSSY B0, `(.L_x_8329) ;  /* 0x0000030000007945 */ /* 0x000fd80003800000 */
[----:B------:R-:W-:Y:S05]  /*20580*/  @!P0 BRA `(.L_x_8330) ;  /* 0x0000000000b88947 */ /* 0x000fea0003800000 */
[----:B-1234-:R-:W1:Y:S01]  /*20590*/  LDC.64 R238, c[0x0][0x2b8] ;  /* 0x0000ae00ffee7b82 */ /* 0x01ee620000000a00 */
        /* <DEDUP_REMOVED lines=45> */
.L_x_8330:
[----:B------:R-:W-:Y:S05]  /*20870*/  BSYNC B0 ;  /* 0x0000000000007941 */ /* 0x000fea0003800000 */
.L_x_8329:
[----:B------:R-:W-:Y:S02]  /*20880*/  IADD3 R195, R195, UR34, RZ ;  /* 0x00000022c3c37c10 */ /* 0x000fe4000fffe0ff */
[----:B01234-:R-:W-:Y:S02]  /*20890*/  SEL R238, RZ, 0x1, P4 ;  /* 0x00000001ffee7807 */ /* 0x01ffe40002000000 */
[----:B------:R-:W-:-:S13]  /*208a0*/  ISETP.GE.AND P0, PT, R195, UR35, PT ;  /* 0x00000023c3007c0c */ /* 0x000fda000bf06270 */
[----:B------:R-:W-:Y:S05]  /*208b0*/  @!P0 BRA `(.L_x_8331) ;  /* 0xfffffe0800e48947 */ /* 0x000fea000383ffff */
[----:B------:R-:W-:Y:S05]  /*208c0*/  EXIT ;  /* 0x000000000000794d */ /* 0x000fea0003800000 */
.L_x_8320:
[----:B------:R-:W-:Y:S01]  /*208d0*/  IMAD.MOV.U32 R244, RZ, RZ, R189 ;  /* 0x000000fffff47224 */ /* 0x000fe200078e00bd */
[----:B------:R-:W-:Y:S01]  /*208e0*/  MOV R246, 0x1f ;  /* 0x0000001f00f67802 */ /* 0x000fe20000000f00 */
[----:B------:R-:W-:Y:S02]  /*208f0*/  IMAD.MOV.U32 R245, RZ, RZ, 0x1 ;  /* 0x00000001fff57424 */ /* 0x000fe400078e00ff */
[----:B------:R-:W-:-:S07]  /*20900*/  IMAD.MOV.U32 R243, RZ, RZ, -0x1 ;  /* 0xfffffffffff37424 */ /* 0x000fce00078e00ff */
[----:B0----5:R-:W-:Y:S05]  /*20910*/  WARPSYNC.COLLECTIVE R243, `(.L_x_8332) ;  /* 0x00000000f3087348 */ /* 0x021fea0003c00000 */
[----:B------:R1:W2:Y:S02]  /*20920*/  SHFL.BFLY P6, R242, R244, R245, R246 ;  /* 0x0c0000f5f4f27389 */ /* 0x0002a400000c00f6 */
[----:B012--5:R-:W-:Y:S01]  /*20930*/  ENDCOLLECTIVE ;  /* 0x000000000000791b */ /* 0x027fe20003800000 */
.L_x_8332:
[----:B------:R-:W-:Y:S02]  /*20940*/  IMAD.MOV.U32 R245, RZ, RZ, 0x2 ;  /* 0x00000002fff57424 */ /* 0x000fe400078e00ff */
[----:B------:R-:W-:-:S04]  /*20950*/  IMAD.MOV.U32 R188, RZ, RZ, R242 ;  /* 0x000000ffffbc7224 */ /* 0x000fc800078e00f2 */
[----:B------:R-:W-:-:S05]  /*20960*/  FADD.FTZ R238, R189, R188 ;  /* 0x000000bcbdee7221 */ /* 0x000fca0000010000 */
[----:B------:R-:W-:-:S07]  /*20970*/  MOV R244, R238 ;  /* 0x000000ee00f47202 */ /* 0x000fce0000000f00 */
[----:B------:R-:W-:Y:S05]  /*20980*/  WARPSYNC.COLLECTIVE R243, `(.L_x_8333) ;  /* 0x00000000f3087348 */ /* 0x000fea0003c00000 */
[----:B------:R0:W1:Y:S02]  /*20990*/  SHFL.BFLY P6, R242, R244, R245, R246 ;  /* 0x0c0000f5f4f27389 */ /* 0x00006400000c00f6 */
[----:B01----:R-:W-:Y:S01]  /*209a0*/  ENDCOLLECTIVE ;  /* 0x000000000000791b */ /* 0x003fe20003800000 */
.L_x_8333:
[----:B------:R-:W-:Y:S02]  /*209b0*/  IMAD.MOV.U32 R245, RZ, RZ, 0x4 ;  /* 0x00000004fff57424 */ /* 0x000fe400078e00ff */
[----:B------:R-:W-:-:S04]  /*209c0*/  IMAD.MOV.U32 R239, RZ, RZ, R242 ;  /* 0x000000ffffef7224 */ /* 0x000fc800078e00f2 */
[----:B------:R-:W-:-:S05]  /*209d0*/  FADD.FTZ R239, R238, R239 ;  /* 0x000000efeeef7221 */ /* 0x000fca0000010000 */
[----:B------:R-:W-:-:S07]  /*209e0*/  MOV R244, R239 ;  /* 0x000000ef00f47202 */ /* 0x000fce0000000f00 */
[----:B------:R-:W-:Y:S05]  /*209f0*/  WARPSYNC.COLLECTIVE R243, `(.L_x_8334) ;  /* 0x00000000f3087348 */ /* 0x000fea0003c00000 */
[----:B------:R0:W1:Y:S02]  /*20a00*/  SHFL.BFLY P6, R242, R244, R245, R246 ;  /* 0x0c0000f5f4f27389 */ /* 0x00006400000c00f6 */
[----:B01----:R-:W-:Y:S01]  /*20a10*/  ENDCOLLECTIVE ;  /* 0x000000000000791b */ /* 0x003fe20003800000 */
.L_x_8334:
[----:B------:R-:W-:Y:S02]  /*20a20*/  IMAD.MOV.U32 R245, RZ, RZ, 0x8 ;  /* 0x00000008fff57424 */ /* 0x000fe400078e00ff */
[----:B------:R-:W-:-:S04]  /*20a30*/  IMAD.MOV.U32 R188, RZ, RZ, R242 ;  /* 0x000000ffffbc7224 */ /* 0x000fc800078e00f2 */
[----:B------:R-:W-:-:S05]  /*20a40*/  FADD.FTZ R240, R239, R188 ;  /* 0x000000bceff07221 */ /* 0x000fca0000010000 */
[----:B------:R-:W-:-:S07]  /*20a50*/  MOV R244, R240 ;  /* 0x000000f000f47202 */ /* 0x000fce0000000f00 */
[----:B------:R-:W-:Y:S05]  /*20a60*/  WARPSYNC.COLLECTIVE R243, `(.L_x_8335) ;  /* 0x00000000f3087348 */ /* 0x000fea0003c00000 */
[----:B------:R0:W1:Y:S02]  /*20a70*/  SHFL.BFLY P6, R242, R244, R245, R246 ;  /* 0x0c0000f5f4f27389 */ /* 0x00006400000c00f6 */
[----:B01----:R-:W-:Y:S01]  /*20a80*/  ENDCOLLECTIVE ;  /* 0x000000000000791b */ /* 0x003fe20003800000 */
.L_x_8335:
[----:B------:R-:W-:Y:S02]  /*20a90*/  IMAD.MOV.U32 R245, RZ, RZ, 0x10 ;  /* 0x00000010fff57424 */ /* 0x000fe400078e00ff */
[----:B------:R-:W-:-:S04]  /*20aa0*/  IMAD.MOV.U32 R241, RZ, RZ, R242 ;  /* 0x000000fffff17224 */ /* 0x000fc800078e00f2 */
[----:B------:R-:W-:-:S05]  /*20ab0*/  FADD.FTZ R241, R240, R241 ;  /* 0x000000f1f0f17221 */ /* 0x000fca0000010000 */
[----:B------:R-:W-:-:S07]  /*20ac0*/  MOV R244, R241 ;  /* 0x000000f100f47202 */ /* 0x000fce0000000f00 */
[----:B------:R-:W-:Y:S05]  /*20ad0*/  WARPSYNC.COLLECTIVE R243, `(.L_x_8336) ;  /* 0x00000000f3087348 */ /* 0x000fea0003c00000 */
[----:B------:R0:W1:Y:S02]  /*20ae0*/  SHFL.BFLY P6, R242, R244, R245, R246 ;  /* 0x0c0000f5f4f27389 */ /* 0x00006400000c00f6 */
[----:B01----:R-:W-:Y:S01]  /*20af0*/  ENDCOLLECTIVE ;  /* 0x000000000000791b */ /* 0x003fe20003800000 */
.L_x_8336:
        /* <DEDUP_REMOVED lines=90> */
.L_x_8337:
[----:B------:R-:W-:Y:S02]  /*210a0*/  IMAD.MOV.U32 R245, RZ, RZ, 0x2 ;  /* 0x00000002fff57424 */ /* 0x000fe400078e00ff */
[----:B------:R-:W-:-:S04]  /*210b0*/  IMAD.MOV.U32 R238, RZ, RZ, R242 ;  /* 0x000000ffffee7224 */ /* 0x000fc800078e00f2 */
[----:B------:R-:W-:-:S05]  /*210c0*/  FADD.FTZ R238, R189, R238 ;  /* 0x000000eebdee7221 */ /* 0x000fca0000010000 */
[----:B------:R-:W-:-:S07]  /*210d0*/  MOV R244, R238 ;  /* 0x000000ee00f47202 */ /* 0x000fce0000000f00 */
[----:B------:R-:W-:Y:S05]  /*210e0*/  WARPSYNC.COLLECTIVE R243, `(.L_x_8338) ;  /* 0x00000000f3087348 */ /* 0x000fea0003c00000 */
[----:B------:R0:W1:Y:S02]  /*210f0*/  SHFL.BFLY P6, R242, R244, R245, R246 ;  /* 0x0c0000f5f4f27389 */ /* 0x00006400000c00f6 */
[----:B01----:R-:W-:Y:S01]  /*21100*/  ENDCOLLECTIVE ;  /* 0x000000000000791b */ /* 0x003fe20003800000 */
.L_x_8338:
[----:B------:R-:W-:Y:S02]  /*21110*/  IMAD.MOV.U32 R245, RZ, RZ, 0x4 ;  /* 0x00000004fff57424 */ /* 0x000fe400078e00ff */
[----:B------:R-:W-:-:S04]  /*21120*/  IMAD.MOV.U32 R239, RZ, RZ, R242 ;  /* 0x000000ffffef7224 */ /* 0x000fc800078e00f2 */
[----:B------:R-:W-:-:S05]  /*21130*/  FADD.FTZ R239, R238, R239 ;  /* 0x000000efeeef7221 */ /* 0x000fca0000010000 */
[----:B------:R-:W-:-:S07]  /*21140*/  MOV R244, R239 ;  /* 0x000000ef00f47202 */ /* 0x000fce0000000f00 */
[----:B------:R-:W-:Y:S05]  /*21150*/  WARPSYNC.COLLECTIVE R243, `(.L_x_8339) ;  /* 0x00000000f3087348 */ /* 0x000fea0003c00000 */
[----:B------:R0:W1:Y:S02]  /*21160*/  SHFL.BFLY P6, R242, R244, R245, R246 ;  /* 0x0c0000f5f4f27389 */ /* 0x00006400000c00f6 */
[----:B01----:R-:W-:Y:S01]  /*21170*/  ENDCOLLECTIVE ;  /* 0x000000000000791b */ /* 0x003fe20003800000 */
.L_x_8339:
[----:B------:R-:W-:Y:S02]  /*21180*/  IMAD.MOV.U32 R245, RZ, RZ, 0x8 ;  /* 0x00000008fff57424 */ /* 0x000fe400078e00ff */
[----:B------:R-:W-:-:S04]  /*21190*/  IMAD.MOV.U32 R240, RZ, RZ, R242 ;  /* 0x000000fffff07224 */ /* 0x000fc800078e00f2 */
[----:B------:R-:W-:-:S05]  /*211a0*/  FADD.FTZ R240, R239, R240 ;  /* 0x000000f0eff07221 */ /* 0x000fca0000010000 */
[----:B------:R-:W-:-:S07]  /*211b0*/  MOV R244, R240 ;  /* 0x000000f000f47202 */ /* 0x000fce0000000f00 */
[----:B------:R-:W-:Y:S05]  /*211c0*/  WARPSYNC.COLLECTIVE R243, `(.L_x_8340) ;  /* 0x00000000f3087348 */ /* 0x000fea0003c00000 */
[----:B------:R0:W1:Y:S02]  /*211d0*/  SHFL.BFLY P6, R242, R244, R245, R246 ;  /* 0x0c0000f5f4f27389 */ /* 0x00006400000c00f6 */
[----:B01----:R-:W-:Y:S01]  /*211e0*/  ENDCOLLECTIVE ;  /* 0x000000000000791b */ /* 0x003fe20003800000 */
.L_x_8340:
[----:B------:R-:W-:Y:S02]  /*211f0*/  IMAD.MOV.U32 R245, RZ, RZ, 0x10 ;  /* 0x00000010fff57424 */ /* 0x000fe400078e00ff */
[----:B------:R-:W-:-:S04]  /*21200*/  IMAD.MOV.U32 R241, RZ, RZ, R242 ;  /* 0x000000fffff17224 */ /* 0x000fc800078e00f2 */
[----:B------:R-:W-:-:S05]  /*21210*/  FADD.FTZ R241, R240, R241 ;  /* 0x000000f1f0f17221 */ /* 0x000fca0000010000 */
[----:B------:R-:W-:-:S07]  /*21220*/  MOV R244, R241 ;  /* 0x000000f100f47202 */ /* 0x000fce0000000f00 */
[----:B------:R-:W-:Y:S05]  /*21230*/  WARPSYNC.COLLECTIVE R243, `(.L_x_8341) ;  /* 0x00000000f3087348 */ /* 0x000fea0003c00000 */
[----:B------:R0:W1:Y:S02]  /*21240*/  SHFL.BFLY P6, R242, R244, R245, R246 ;  /* 0x0c0000f5f4f27389 */ /* 0x00006400000c00f6 */
[----:B01----:R-:W-:Y:S01]  /*21250*/  ENDCOLLECTIVE ;  /* 0x000000000000791b */ /* 0x003fe20003800000 */
.L_x_8341:
[----:B------:R-:W-:Y:S05]  /*21260*/  BRA `(.L_x_8342) ;  /* 0xffffffe000607947 */ /* 0x000fea000383ffff */
.L_x_8343:
        /* <DEDUP_REMOVED lines=9> */
.L_x_33520:


//--------------------- .text._ZN10layer_norm31ln_parallel_residual_fwd_kernelINS_13Kernel_traitsIf13__nv_bfloat16S2_S2_fjLj5120ELj1ELj1ELj4ELj16ENS_18Kernel_traits_baseILj5120EfS2_S2_S2_fjLj128EEEEELb1ELb0ELb1EEEvNS_9FwdParamsE --------------------------
	.section	.text._ZN10layer_norm31ln_parallel_residual_fwd_kernelINS_13Kernel_traitsIf13__nv_bfloat16S2_S2_fjLj5120ELj1ELj1ELj4ELj16ENS_18Kernel_traits_baseILj5120EfS2_S2_S2_fjLj128EEEEELb1ELb0ELb1EEEvNS_9FwdParamsE,"ax",@progbits
	.align	128
        .global         _ZN10layer_norm31ln_parallel_residual_fwd_kernelINS_13Kernel_traitsIf13__nv_bfloat16S2_S2_fjLj5120ELj1ELj1ELj4ELj16ENS_18Kernel_traits_baseILj5120EfS2_S2_S2_fjLj128EEEEELb1ELb0ELb1EEEvNS_9FwdParamsE
        .type           _ZN10layer_norm31ln_parallel_residual_fwd_kernelINS_13Kernel_traitsIf13__nv_bfloat16S2_S2_fjLj5120ELj1ELj1ELj4ELj16ENS_18Kernel_traits_baseILj5120EfS2_S2_S2_fjLj128EEEEELb1ELb0ELb1EEEvNS_9FwdParamsE,@function
        .size           _ZN10layer_norm31ln_parallel_residual_fwd_kernelINS_13Kernel_traitsIf13__nv_bfloat16S2_S2_fjLj5120ELj1ELj1ELj4ELj16ENS_18Kernel_traits_baseILj5120EfS2_S2_S2_fjLj128EEEEELb1ELb0ELb1EEEvNS_9FwdParamsE,(.L_x_33521 - _ZN10layer_norm31ln_parallel_residual_fwd_kernelINS_13Kernel_traitsIf13__nv_bfloat16S2_S2_fjLj5120ELj1ELj1ELj4ELj16ENS_18Kernel_traits_baseILj5120EfS2_S2_S2_fjLj128EEEEELb1ELb0ELb1EEEvNS_9FwdParamsE)
        .other          _ZN10layer_norm31ln_parallel_residual_fwd_kernelINS_13Kernel_traitsIf13__nv_bfloat16S2_S2_fjLj5120ELj1ELj1ELj4ELj16ENS_18Kernel_traits_baseILj5120EfS2_S2_S2_fjLj128EEEEELb1ELb0ELb1EEEvNS_9FwdParamsE,@"STO_CUDA_ENTRY STV_DEFAULT"
_ZN10layer_norm31ln_parallel_residual_fwd_kernelINS_13Kernel_traitsIf13__nv_bfloat16S2_S2_fjLj5120ELj1ELj1ELj4ELj16ENS_18Kernel_traits_baseILj5120EfS2_S2_S2_fjLj128EEEEELb1ELb0ELb1EEEvNS_9FwdParamsE:
.text._ZN10layer_norm31ln_parallel_residual_fwd_kernelINS_13Kernel_traitsIf13__nv_bfloat16S2_S2_fjLj5120ELj1ELj1ELj4ELj16ENS_18Kernel_traits_baseILj5120EfS2_S2_S2_fjLj128EEEEELb1ELb0ELb1EEEvNS_9FwdParamsE:
[----:B------:R-:W-:Y:S08]  /*0000*/  LDC R1, c[0x0][0x28] ;  /* 0x00000a00ff017b82 */ /* 0x000ff00000000800 */
[----:B------:R-:W0:Y:S01]  /*0010*/  LDC R206, c[0x0][0x2e8] ;  /* 0x0000ba00ffce7b82 */ /* 0x000e220000000800 */
[----:B------:R-:W-:Y:S01]  /*0020*/  ULDC.U8 UR4, c[0x0][0x2f4] ;  /* 0x0000bd0000047ab9 */ /* 0x000fe20000000000 */
[----:B------:R-:W-:Y:S01]  /*0030*/  ULDC.64 UR6, c[0x0][0x2e0] ;  /* 0x0000b80000067ab9 */ /* 0x000fe20000000a00 */
[----:B------:R-:W-:Y:S01]  /*0040*/  ISETP.NE.AND P0, PT, RZ, UR4, PT ;  /* 0x00000004ff007c0c */ /* 0x000fe2000bf05270 */
[----:B------:R-:W-:Y:S01]  /*0050*/  IMAD.U32 R2, RZ, RZ, UR6 ;  /* 0x00000006ff027e24 */ /* 0x000fe2000f8e00ff */
[----:B------:R-:W-:Y:S01]  /*0060*/  ULDC.64 UR4, c[0x0][0x208] ;  /* 0x0000820000047ab9 */ /* 0x000fe20000000a00 */
[----:B------:R-:W-:-:S02]  /*0070*/  IMAD.U32 R3, RZ, RZ, UR7 ;  /* 0x00000007ff037e24 */ /* 0x000fc4000f8e00ff */
[----:B------:R-:W1:Y:S01]  /*0080*/  LDC R207, c[0x0][0x2ec] ;  /* 0x0000bb00ffcf7b82 */ /* 0x000e620000000800 */
[----:B------:R-:W2:Y:S01]  /*0090*/  S2R R19, SR_TID.X ;  /* 0x0000000000137919 */ /* 0x000ea20000002100 */
[----:B------:R-:W-:Y:S01]  /*00a0*/  ULDC.64 UR14, c[0x0][0x2d0] ;  /* 0x0000b400000e7ab9 */ /* 0x000fe20000000a00 */
[----:B------:R-:W-:Y:S01]  /*00b0*/  ULDC.64 UR12, c[0x0][0x268] ;  /* 0x00009a00000c7ab9 */ /* 0x000fe20000000a00 */
[----:B------:R-:W-:-:S04]  /*00c0*/  ULDC.64 UR10, c[0x0][0x260] ;  /* 0x00009800000a7ab9 */ /* 0x000fc80000000a00 */
[----:B------:R-:W2:Y:S01]  /*00d0*/  S2UR UR8, SR_CTAID.X ;  /* 0x00000000000879c3 */ /* 0x000ea20000002500 */
[----:B------:R-:W3:Y:S07]  /*00e0*/  @P0 LDG.E.64 R2, desc[UR4][R2.64] ;  /* 0x0000000402020981 */ /* 0x000eee000c1e1b00 */
[----:B------:R-:W2:Y:S01]  /*00f0*/  LDC R10, c[0x0][RZ] ;  /* 0x00000000ff0a7b82 */ /* 0x000ea20000000800 */
[----:B0-----:R-:W-:Y:S02]  /*0100*/  @P0 MOV R4, R206 ;  /* 0x000000ce00040202 */ /* 0x001fe40000000f00 */
[----:B------:R-:W-:-:S02]  /*0110*/  CS2R R20, SRZ ;  /* 0x0000000000147805 */ /* 0x000fc4000001ff00 */
[----:B------:R-:W-:Y:S02]  /*0120*/  CS2R R22, SRZ ;  /* 0x0000000000167805 */ /* 0x000fe4000001ff00 */
[----:B------:R-:W-:Y:S02]  /*0130*/  CS2R R24, SRZ ;  /* 0x0000000000187805 */ /* 0x000fe4000001ff00 */
[----:B------:R-:W-:Y:S02]  /*0140*/  CS2R R26, SRZ ;  /* 0x00000000001a7805 */ /* 0x000fe4000001ff00 */
[----:B------:R-:W-:Y:S02]  /*0150*/  CS2R R28, SRZ ;  /* 0x00000000001c7805 */ /* 0x000fe4000001ff00 */
[----:B------:R-:W-:Y:S01]  /*0160*/  CS2R R30, SRZ ;  /* 0x00000000001e7805 */ /* 0x000fe2000001ff00 */
[----:B-1----:R-:W-:Y:S01]  /*0170*/  @P0 IMAD.MOV.U32 R5, RZ, RZ, R207 ;  /* 0x000000ffff050224 */ /* 0x002fe200078e00cf */
[----:B------:R-:W0:Y:S01]  /*0180*/  @P0 LDC R7, c[0x0][0x2f0] ;  /* 0x0000bc00ff070b82 */ /* 0x000e220000000800 */
[----:B------:R-:W-:-:S02]  /*0190*/  CS2R R32, SRZ ;  /* 0x0000000000207805 */ /* 0x000fc4000001ff00 */
[----:B------:R-:W-:Y:S02]  /*01a0*/  CS2R R34, SRZ ;  /* 0x0000000000227805 */ /* 0x000fe4000001ff00 */
[----:B------:R-:W-:Y:S02]  /*01b0*/  CS2R R36, SRZ ;  /* 0x0000000000247805 */ /* 0x000fe4000001ff00 */
[----:B------:R-:W-:Y:S01]  /*01c0*/  CS2R R38, SRZ ;  /* 0x0000000000267805 */ /* 0x000fe2000001ff00 */
[----:B------:R-:W0:Y:S01]  /*01d0*/  @P0 LDG.E.64 R4, desc[UR4][R4.64] ;  /* 0x0000000404040981 */ /* 0x000e22000c1e1b00 */
        /* <DEDUP_REMOVED lines=8> */
[----:B------:R-:W-:Y:S01]  /*0260*/  CS2R R56, SRZ ;  /* 0x0000000000387805 */ /* 0x000fe2000001ff00 */
[----:B--2---:R-:W-:Y:S01]  /*0270*/  IMAD R10, R10, UR8, R19 ;  /* 0x000000080a0a7c24 */ /* 0x004fe2000f8e0213 */
[----:B------:R-:W-:-:S02]  /*0280*/  SHF.L.U32 R0, R19, 0x5, RZ ;  /* 0x0000000513007819 */ /* 0x000fc400000006ff */
[----:B------:R-:W-:Y:S01]  /*0290*/  CS2R R58, SRZ ;  /* 0x00000000003a7805 */ /* 0x000fe2000001ff00 */
[----:B------:R-:W-:Y:S01]  /*02a0*/  ULDC UR9, c[0x0][0x214] ;  /* 0x0000850000097ab9 */ /* 0x000fe20000000800 */
[----:B------:R-:W-:Y:S02]  /*02b0*/  LOP3.LUT R11, R0, 0xfe0, RZ, 0xc0, !PT ;  /* 0x00000fe0000b7812 */ /* 0x000fe400078ec0ff */
[----:B------:R-:W-:Y:S02]  /*02c0*/  LOP3.LUT R0, R19, 0x7f, RZ, 0xc0, !PT ;  /* 0x0000007f13007812 */ /* 0x000fe400078ec0ff */
        /* <DEDUP_REMOVED lines=20> */
[----:B---3--:R-:W-:-:S02]  /*0410*/  @P0 R2UR UR6, R2 ;  /* 0x00000000020602ca */ /* 0x008fc400000e0000 */
[----:B------:R-:W-:Y:S02]  /*0420*/  @P0 R2UR UR7, R3 ;  /* 0x00000000030702ca */ /* 0x000fe400000e0000 */
[----:B0-----:R-:W-:-:S05]  /*0430*/  @P0 IADD3 R206, P1, R4, R7, RZ ;  /* 0x0000000704ce0210 */ /* 0x001fca0007f3e0ff */
        /* <DEDUP_REMOVED lines=48> */
[----:B------:R-:W-:-:S03]  /*0740*/  UIADD3 UR34, UR6, -0xe443238, URZ ;  /* 0xf1bbcdc806227890 */ /* 0x000fc6000fffe03f */
[----:B------:R-:W-:Y:S01]  /*0750*/  LOP3.LUT R14, R9, UR32, R4, 0x96, !PT ;  /* 0x00000020090e7c12 */ /* 0x000fe2000f8e9604 */
[----:B------:R-:W-:Y:S01]  /*0760*/  IMAD.HI.U32 R3, R15, -0x326172a9, RZ ;  /* 0xcd9e8d570f037827 */ /* 0x000fe200078e00ff */
[----:B------:R-:W-:Y:S01]  /*0770*/  UIADD3 UR35, UR7, -0x24c28bd8, URZ ;  /* 0xdb3d742807237890 */ /* 0x000fe2000fffe03f */
[----:B------:R-:W-:Y:S02]  /*0780*/  ISETP.NE.U32.AND P1, PT, RZ, UR14, PT ;  /* 0x0000000eff007c0c */ /* 0x000fe4000bf25070 */
[----:B------:R-:W-:Y:S01]  /*0790*/  IMAD.HI.U32 R5, R14, -0x2daee0ad, RZ ;  /* 0xd2511f530e057827 */ /* 0x000fe200078e00ff */
[----:B------:R-:W-:-:S03]  /*07a0*/  LOP3.LUT R16, R3, UR34, R8, 0x96, !PT ;  /* 0x0000002203107c12 */ /* 0x000fc6000f8e9608 */
[----:B------:R-:W-:Y:S01]  /*07b0*/  IMAD.SHL.U32 R8, R0, 0x20, RZ ;  /* 0x0000002000087824 */ /* 0x000fe200078e00ff */
[----:B------:R-:W-:Y:S02]  /*07c0*/  ISETP.NE.AND.EX P1, PT, RZ, UR15, PT, P1 ;  /* 0x0000000fff007c0c */ /* 0x000fe4000bf25310 */
[----:B------:R-:W-:Y:S02]  /*07d0*/  LOP3.LUT R17, R5, UR35, R6, 0x96, !PT ;  /* 0x0000002305117c12 */ /* 0x000fe4000f8e9606 */
[C---:B------:R-:W-:Y:S02]  /*07e0*/  IADD3 R6, P3, R8.reuse, UR12, RZ ;  /* 0x0000000c08067c10 */ /* 0x040fe4000ff7e0ff */
[----:B------:R-:W-:-:S05]  /*07f0*/  IADD3 R8, P4, R8, UR14, RZ ;  /* 0x0000000e08087c10 */ /* 0x000fca000ff9e0ff */
[----:B------:R-:W-:-:S05]  /*0800*/  IMAD.X R9, RZ, RZ, UR15, P4 ;  /* 0x0000000fff097e24 */ /* 0x000fca000a0e06ff */
        /* <DEDUP_REMOVED lines=10> */
[----:B------:R-:W-:-:S05]  /*08b0*/  IADD3 R2, P0, R11, UR10, RZ ;  /* 0x0000000a0b027c10 */ /* 0x000fca000ff1e0ff */
[----:B------:R-:W-:Y:S01]  /*08c0*/  IMAD.X R3, RZ, RZ, UR11, P0 ;  /* 0x0000000bff037e24 */ /* 0x000fe200080e06ff */
[----:B------:R-:W-:Y:S02]  /*08d0*/  ULDC.64 UR10, c[0x0][0x2c8] ;  /* 0x0000b200000a7ab9 */ /* 0x000fe40000000a00 */
[----:B------:R-:W-:-:S04]  /*08e0*/  ISETP.NE.U32.AND P0, PT, RZ, UR10, PT ;  /* 0x0000000aff007c0c */ /* 0x000fc8000bf05070 */
[----:B------:R-:W-:Y:S02]  /*08f0*/  ISETP.NE.AND.EX P0, PT, RZ, UR11, PT, P0 ;  /* 0x0000000bff007c0c */ /* 0x000fe4000bf05300 */
[----:B------:R-:W-:Y:S02]  /*0900*/  IADD3 R4, P2, R11, UR10, RZ ;  /* 0x0000000a0b047c10 */ /* 0x000fe4000ff5e0ff */
[----:B------:R-:W-:Y:S02]  /*0910*/  LEA.HI R19, R19, UR8, RZ, 0x19 ;  /* 0x0000000813137c11 */ /* 0x000fe4000f8fc8ff */
[----:B------:R-:W-:-:S07]  /*0920*/  IADD3.X R5, RZ, UR11, RZ, P2, !PT ;  /* 0x0000000bff057c10 */ /* 0x000fce00097fe4ff */
        /* <DEDUP_REMOVED lines=10> */
[----:B------:R-:W-:Y:S01]  /*09d0*/  ISETP.GE.AND P0, PT, R19, UR9, PT ;  /* 0x0000000913007c0c */ /* 0x000fe2000bf06270 */
[----:B------:R-:W-:-:S12]  /*09e0*/  IMAD.X R7, RZ, RZ, UR13, P3 ;  /* 0x0000000dff077e24 */ /* 0x000fd800098e06ff */
[----:B0-----:R-:W-:Y:S05]  /*09f0*/  @P0 EXIT ;  /* 0x000000000000094d */ /* 0x001fea0003800000 */
[----:B------:R-:W-:Y:S01]  /*0a00*/  UIADD3 UR36, UR7, -0x695add53, URZ ;  /* 0x96a522ad07247890 */ /* 0x000fe2000fffe03f */
[----:B------:R-:W-:Y:S01]  /*0a10*/  IMAD R4, R14, -0x2daee0ad, RZ ;  /* 0xd2511f530e047824 */ /* 0x000fe200078e02ff */
[----:B------:R-:W5:Y:S01]  /*0a20*/  LDG.E.128 R100, desc[UR4][R2.64] ;  /* 0x0000000402647981 */ /* 0x000f62000c1e1d00 */
[----:B------:R-:W-:Y:S01]  /*0a30*/  IMAD.HI.U32 R5, R16, -0x2daee0ad, RZ ;  /* 0xd2511f5310057827 */ /* 0x000fe200078e00ff */
[----:B------:R-:W-:Y:S02]  /*0a40*/  UIADD3 UR13, UR6, -0x700cb87f, URZ ;  /* 0x8ff34781060d7890 */ /* 0x000fe4000fffe03f */
[----:B------:R-:W5:Y:S01]  /*0a50*/  LDG.E.128 R104, desc[UR4][R2.64+0x10] ;  /* 0x0000100402687981 */ /* 0x000f62000c1e1d00 */
[----:B------:R-:W-:-:S03]  /*0a60*/  ULDC.64 UR8, c[0x0][0x228] ;  /* 0x00008a0000087ab9 */ /* 0x000fc60000000a00 */
[----:B------:R-:W5:Y:S04]  /*0a70*/  LDG.E.128 R108, desc[UR4][R2.64+0x1000] ;  /* 0x00100004026c7981 */ /* 0x000f68000c1e1d00 */
[----:B------:R-:W5:Y:S04]  /*0a80*/  LDG.E.128 R112, desc[UR4][R2.64+0x1010] ;  /* 0x0010100402707981 */ /* 0x000f68000c1e1d00 */
[----:B------:R-:W5:Y:S04]  /*0a90*/  LDG.E.128 R116, desc[UR4][R2.64+0x2000] ;  /* 0x0020000402747981 */ /* 0x000f68000c1e1d00 */
[----:B------:R-:W5:Y:S04]  /*0aa0*/  LDG.E.128 R120, desc[UR4][R2.64+0x2010] ;  /* 0x0020100402787981 */ /* 0x000f68000c1e1d00 */
[----:B------:R-:W5:Y:S04]  /*0ab0*/  LDG.E.128 R124, desc[UR4][R2.64+0x3000] ;  /* 0x00300004027c7981 */ /* 0x000f68000c1e1d00 */
[----:B------:R-:W5:Y:S04]  /*0ac0*/  LDG.E.128 R128, desc[UR4][R2.64+0x3010] ;  /* 0x0030100402807981 */ /* 0x000f68000c1e1d00 */
[----:B------:R-:W5:Y:S04]  /*0ad0*/  LDG.E.128 R132, desc[UR4][R2.64+0x4000] ;  /* 0x0040000402847981 */ /* 0x000f68000c1e1d00 */
[----:B------:R0:W5:Y:S01]  /*0ae0*/  LDG.E.128 R136, desc[UR4][R2.64+0x4010] ;  /* 0x0040100402887981 */ /* 0x000162000c1e1d00 */
[----:B------:R-:W-:Y:S01]  /*0af0*/  ISETP.NE.U32.AND P0, PT, RZ, UR8, PT ;  /* 0x00000008ff007c0c */ /* 0x000fe2000bf05070 */
[----:B------:R-:W-:Y:S01]  /*0b00*/  HFMA2.MMA R193, -RZ, RZ, 0, 5.9604644775390625e-08 ;  /* 0x00000001ffc17435 */ /* 0x000fe200000001ff */
[----:B------:R-:W-:Y:S01]  /*0b10*/  LOP3.LUT R4, R5, UR36, R4, 0x96, !PT ;  /* 0x0000002405047c12 */ /* 0x000fe2000f8e9604 */
[----:B------:R-:W5:Y:S01]  /*0b20*/  LDG.E.128 R140, desc[UR4][R6.64] ;  /* 0x00000004068c7981 */ /* 0x000f62000c1e1d00 */
[----:B------:R-:W-:Y:S01]  /*0b30*/  MOV R5, R10 ;  /* 0x0000000a00057202 */ /* 0x000fe20000000f00 */
[----:B------:R-:W-:Y:S01]  /*0b40*/  IMAD R8, R17, -0x326172a9, RZ ;  /* 0xcd9e8d5711087824 */ /* 0x000fe200078e02ff */
[----:B------:R-:W-:Y:S01]  /*0b50*/  LOP3.LUT R206, R206, 0x3, RZ, 0xc0, !PT ;  /* 0x00000003cece7812 */ /* 0x000fe200078ec0ff */
[----:B------:R-:W5:Y:S01]  /*0b60*/  LDG.E.128 R144, desc[UR4][R6.64+0x10] ;  /* 0x0000100406907981 */ /* 0x000f62000c1e1d00 */
[----:B------:R-:W-:Y:S01]  /*0b70*/  IMAD.MOV.U32 R9, RZ, RZ, RZ ;  /* 0x000000ffff097224 */ /* 0x000fe200078e00ff */
[----:B------:R-:W-:Y:S01]  /*0b80*/  ULDC.U8 UR8, c[0x0][0x2a0] ;  /* 0x0000a80000087ab9 */ /* 0x000fe20000000000 */
[----:B0-----:R-:W-:Y:S01]  /*0b90*/  IMAD R3, R15, -0x326172a9, RZ ;  /* 0xcd9e8d570f037824 */ /* 0x001fe200078e02ff */
[----:B------:R-:W5:Y:S01]  /*0ba0*/  LDG.E.128 R148, desc[UR4][R6.64+0x1000] ;  /* 0x0010000406947981 */ /* 0x000f62000c1e1d00 */
[----:B------:R-:W-:-:S03]  /*0bb0*/  IMAD.HI.U32 R2, R17, -0x326172a9, RZ ;  /* 0xcd9e8d5711027827 */ /* 0x000fc600078e00ff */
[----:B------:R-:W5:Y:S01]  /*0bc0*/  LDG.E.128 R152, desc[UR4][R6.64+0x1010] ;  /* 0x0010100406987981 */ /* 0x000f62000c1e1d00 */
[----:B------:R-:W-:Y:S01]  /*0bd0*/  IMAD R10, R16, -0x2daee0ad, RZ ;  /* 0xd2511f53100a7824 */ /* 0x000fe200078e02ff */
[----:B------:R-:W-:Y:S01]  /*0be0*/  LOP3.LUT R3, R2, UR13, R3, 0x96, !PT ;  /* 0x0000000d02037c12 */ /* 0x000fe2000f8e9603 */
[----:B------:R-:W-:Y:S01]  /*0bf0*/  ULDC UR12, c[0x0][0x290] ;  /* 0x0000a400000c7ab9 */ /* 0x000fe20000000800 */
[----:B------:R-:W5:Y:S01]  /*0c00*/  LDG.E.128 R156, desc[UR4][R6.64+0x2000] ;  /* 0x00200004069c7981 */ /* 0x000f62000c1e1d00 */
[----:B------:R-:W-:Y:S01]  /*0c10*/  ISETP.NE.AND.EX P0, PT, RZ, UR9, PT, P0 ;  /* 0x00000009ff007c0c */ /* 0x000fe2000bf05300 */
[----:B------:R-:W-:Y:S02]  /*0c20*/  ULDC UR9, c[0x0][0x218] ;  /* 0x0000860000097ab9 */ /* 0x000fe40000000800 */
[----:B------:R-:W5:Y:S04]  /*0c30*/  LDG.E.128 R160, desc[UR4][R6.64+0x2010] ;  /* 0x0020100406a07981 */ /* 0x000f68000c1e1d00 */
[----:B------:R-:W5:Y:S04]  /*0c40*/  LDG.E.128 R164, desc[UR4][R6.64+0x3000] ;  /* 0x0030000406a47981 */ /* 0x000f68000c1e1d00 */
[----:B------:R-:W5:Y:S04]  /*0c50*/  LDG.E.128 R168, desc[UR4][R6.64+0x3010] ;  /* 0x0030100406a87981 */ /* 0x000f68000c1e1d00 */
[----:B------:R-:W5:Y:S04]  /*0c60*/  LDG.E.128 R172, desc[UR4][R6.64+0x4000] ;  /* 0x0040000406ac7981 */ /* 0x000f68000c1e1d00 */
[----:B------:R0:W5:Y:S01]  /*0c70*/  LDG.E.128 R176, desc[UR4][R6.64+0x4010] ;  /* 0x0040100406b07981 */ /* 0x000162000c1e1d00 */
[----:B------:R-:W-:Y:S01]  /*0c80*/  UISETP.NE.AND UP0, UPT, UR8, URZ, UPT ;  /* 0x0000003f0800728c */ /* 0x000fe2000bf05270 */
[----:B------:R-:W-:Y:S01]  /*0c90*/  ULDC.64 UR38, c[0x0][0x228] ;  /* 0x00008a0000267ab9 */ /* 0x000fe20000000a00 */
[----:B------:R-:W-:Y:S01]  /*0ca0*/  ULDC.64 UR10, c[0x0][0x230] ;  /* 0x00008c00000a7ab9 */ /* 0x000fe20000000a00 */
[----:B------:R-:W-:Y:S01]  /*0cb0*/  ULDC.64 UR14, c[0x0][0x2b8] ;  /* 0x0000ae00000e7ab9 */ /* 0x000fe20000000a00 */
[----:B------:R-:W-:Y:S01]  /*0cc0*/  ULDC.64 UR16, c[0x0][0x2c0] ;  /* 0x0000b00000107ab9 */ /* 0x000fe20000000a00 */
[----:B------:R-:W-:Y:S01]  /*0cd0*/  ULDC.64 UR18, c[0x0][0x210] ;  /* 0x0000840000127ab9 */ /* 0x000fe20000000a00 */
[----:B0-----:R-:W-:-:S02]  /*0ce0*/  IMAD.MOV.U32 R6, RZ, RZ, R12 ;  /* 0x000000ffff067224 */ /* 0x001fc400078e000c */
[----:B------:R-:W-:-:S07]  /*0cf0*/  IMAD.MOV.U32 R7, RZ, RZ, R13 ;  /* 0x000000ffff077224 */ /* 0x000fce00078e000d */
.L_x_8990:
        /* <DEDUP_REMOVED lines=10> */
[----:B-----5:R-:W5:Y:S01]  /*0da0*/  LDG.E.128 R188, desc[UR4][R188.64] ;  /* 0x00000004bcbc7981 */ /* 0x020f62000c1e1d00 */
        /* <DEDUP_REMOVED lines=16> */
.L_x_8345:
[----:B------:R-:W-:-:S07]  /*0eb0*/  MOV R194, R8 ;  /* 0x0000000800c27202 */ /* 0x000fce0000000f00 */
.L_x_8346:
[----:B------:R-:W-:Y:S05]  /*0ec0*/  BSYNC B0 ;  /* 0x0000000000007941 */ /* 0x000fea0003800000 */
.L_x_8344:
        /* <DEDUP_REMOVED lines=16> */
.L_x_8350:
[----:B------:R-:W-:Y:S05]  /*0fd0*/  BSYNC B1 ;  /* 0x0000000000017941 */ /* 0x000fea0003800000 */
.L_x_8349:
        /* <DEDUP_REMOVED lines=44> */
.L_x_8348:
[----:B------:R-:W-:Y:S05]  /*12a0*/  BSYNC B0 ;  /* 0x0000000000007941 */ /* 0x000fea0003800000 */
.L_x_8347:
[----:B------:R-:W0:Y:S01]  /*12b0*/  LDC R216, c[0x0][0x298] ;  /* 0x0000a600ffd87b82 */ /* 0x000e220000000800 */
[----:B------:R-:W-:Y:S01]  /*12c0*/  ISETP.NE.U32.AND P2, PT, RZ, UR38, PT ;  /* 0x00000026ff007c0c */ /* 0x000fe2000bf45070 */
[----:B------:R-:W-:Y:S01]  /*12d0*/  IMAD.MOV.U32 R215, RZ, RZ, 0x2f800000 ;  /* 0x2f800000ffd77424 */ /* 0x000fe200078e00ff */
[----:B------:R-:W-:Y:S02]  /*12e0*/  I2FP.F32.U32 R194, R194 ;  /* 0x000000c200c27245 */ /* 0x000fe40000201000 */
[----:B------:R-:W-:Y:S02]  /*12f0*/  ISETP.NE.AND.EX P2, PT, RZ, UR39, PT, P2 ;  /* 0x00000027ff007c0c */ /* 0x000fe4000bf45320 */
[----:B-----5:R-:W-:Y:S01]  /*1300*/  SHF.L.U32 R195, R188, 0x10, RZ ;  /* 0x00000010bcc37819 */ /* 0x020fe200000006ff */
        /* <DEDUP_REMOVED lines=14> */
.L_x_8351:
        /* <DEDUP_REMOVED lines=12> */
.L_x_8354:
[----:B------:R-:W-:-:S07]  /*14b0*/  IMAD.MOV.U32 R12, RZ, RZ, R8 ;  /* 0x000000ffff0c7224 */ /* 0x000fce00078e0008 */
.L_x_8355:
[----:B------:R-:W-:Y:S05]  /*14c0*/  BSYNC B0 ;  /* 0x0000000000007941 */ /* 0x000fea0003800000 */
.L_x_8353:
        /* <DEDUP_REMOVED lines=16> */
.L_x_8359:
[----:B------:R-:W-:Y:S05]  /*15d0*/  BSYNC B1 ;  /* 0x0000000000017941 */ /* 0x000fea0003800000 */
.L_x_8358:
        /* <DEDUP_REMOVED lines=42> */
[----:B------:R-:W-:Y:S01]  /*1880*/  HFMA2.MMA R195, -RZ, RZ, 0, 0 ;  /* 0x00000000ffc37435 */ /* 0x000fe200000001ff */
[----:B------:R-:W-:-:S10]  /*1890*/  IMAD.MOV.U32 R10, RZ, RZ, R194 ;  /* 0x000000ffff0a7224 */ /* 0x000fd400078e00c2 */
.L_x_8357:
[----:B------:R-:W-:Y:S05]  /*18a0*/  BSYNC B0 ;  /* 0x0000000000007941 */ /* 0x000fea0003800000 */
.L_x_8356:
        /* <DEDUP_REMOVED lines=10> */
.L_x_8352:
        /* <DEDUP_REMOVED lines=12> */
.L_x_8361:
[----:B------:R-:W-:-:S07]  /*1a10*/  IMAD.MOV.U32 R194, RZ, RZ, R8 ;  /* 0x000000ffffc27224 */ /* 0x000fce00078e0008 */
.L_x_8362:
[----:B------:R-:W-:Y:S05]  /*1a20*/  BSYNC B0 ;  /* 0x0000000000007941 */ /* 0x000fea0003800000 */
.L_x_8360:
        /* <DEDUP_REMOVED lines=16> */
.L_x_8366:
[----:B------:R-:W-:Y:S05]  /*1b30*/  BSYNC B1 ;  /* 0x0000000000017941 */ /* 0x000fea0003800000 */
.L_x_8365:
        /* <DEDUP_REMOVED lines=41> */
[----:B------:R-:W-:Y:S01]  /*1dd0*/  IMAD.MOV.U32 R10, RZ, RZ, R196 ;  /* 0x000000ffff0a7224 */ /* 0x000fe200078e00c4 */
[----:B------:R-:W-:Y:S01]  /*1de0*/  LOP3.LUT R4, R197, UR36, R202, 0x96, !PT ;  /* 0x00000024c5047c12 */ /* 0x000fe2000f8e96ca */
[----:B------:R-:W-:-:S07]  /*1df0*/  IMAD.MOV.U32 R196, RZ, RZ, RZ ;  /* 0x000000ffffc47224 */ /* 0x000fce00078e00ff */
.L_x_8364:
[----:B------:R-:W-:Y:S05]  /*1e00*/  BSYNC B0 ;  /* 0x0000000000007941 */ /* 0x000fea0003800000 */
.L_x_8363:
        /* <DEDUP_REMOVED lines=15> */
.L_x_8367:
        /* <DEDUP_REMOVED lines=12> */
.L_x_8370:
[----:B------:R-:W-:-:S07]  /*1fc0*/  IMAD.MOV.U32 R13, RZ, RZ, R8 ;  /* 0x000000ffff0d7224 */ /* 0x000fce00078e0008 */
.L_x_8371:
[----:B------:R-:W-:Y:S05]  /*1fd0*/  BSYNC B0 ;  /* 0x0000000000007941 */ /* 0x000fea0003800000 */
.L_x_8369:
        /* <DEDUP_REMOVED lines=16> */
.L_x_8375:
[----:B------:R-:W-:Y:S05]  /*20e0*/  BSYNC B1 ;  /* 0x0000000000017941 */ /* 0x000fea0003800000 */
.L_x_8374:
        /* <DEDUP_REMOVED lines=42> */
[----:B------:R-:W-:Y:S01]  /*2390*/  IMAD.MOV.U32 R8, RZ, RZ, R196 ;  /* 0x000000ffff087224 */ /* 0x000fe200078e00c4 */
[----:B------:R-:W-:-:S09]  /*23a0*/  LOP3.LUT R4, R195, UR36, R200, 0x96, !PT ;  /* 0x00000024c3047c12 */ /* 0x000fd2000f8e96c8 */
.L_x_8373:
[----:B------:R-:W-:Y:S05]  /*23b0*/  BSYNC B0 ;  /* 0x0000000000007941 */ /* 0x000fea0003800000 */
.L_x_8372:
        /* <DEDUP_REMOVED lines=12> */
.L_x_8368:
        /* <DEDUP_REMOVED lines=12> */
.L_x_8377:
[----:B------:R-:W-:-:S07]  /*2540*/  IMAD.MOV.U32 R188, RZ, RZ, R8 ;  /* 0x000000ffffbc7224 */ /* 0x000fce00078e0008 */
.L_x_8378:
[----:B------:R-:W-:Y:S05]  /*2550*/  BSYNC B0 ;  /* 0x0000000000007941 */ /* 0x000fea0003800000 */
.L_x_8376:
        /* <DEDUP_REMOVED lines=16> */
.L_x_8382:
[----:B------:R-:W-:Y:S05]  /*2660*/  BSYNC B1 ;  /* 0x0000000000017941 */ /* 0x000fea0003800000 */
.L_x_8381:
        /* <DEDUP_REMOVED lines=44> */
.L_x_8380:
[----:B------:R-:W-:Y:S05]  /*2930*/  BSYNC B0 ;  /* 0x0000000000007941 */ /* 0x000fea0003800000 */
.L_x_8379:
        /* <DEDUP_REMOVED lines=15> */
.L_x_8383:
        /* <DEDUP_REMOVED lines=12> */
.L_x_8386:
[----:B------:R-:W-:-:S07]  /*2af0*/  IMAD.MOV.U32 R14, RZ, RZ, R8 ;  /* 0x000000ffff0e7224 */ /* 0x000fce00078e0008 */
.L_x_8387:
[----:B------:R-:W-:Y:S05]  /*2b00*/  BSYNC B0 ;  /* 0x0000000000007941 */ /* 0x000fea0003800000 */
.L_x_8385:
        /* <DEDUP_REMOVED lines=16> */
.L_x_8391:
[----:B------:R-:W-:Y:S05]  /*2c10*/  BSYNC B1 ;  /* 0x0000000000017941 */ /* 0x000fea0003800000 */
.L_x_8390:
        /* <DEDUP_REMOVED lines=44> */
.L_x_8389:
[----:B------:R-:W-:Y:S05]  /*2ee0*/  BSYNC B0 ;  /* 0x0000000000007941 */ /* 0x000fea0003800000 */
.L_x_8388:
        /* <DEDUP_REMOVED lines=10> */
.L_x_8384:
        /* <DEDUP_REMOVED lines=12> */
.L_x_8393:
[----:B------:R-:W-:-:S07]  /*3050*/  IMAD.MOV.U32 R188, RZ, RZ, R8 ;  /* 0x000000ffffbc7224 */ /* 0x000fce00078e0008 */
.L_x_8394:
[----:B------:R-:W-:Y:S05]  /*3060*/  BSYNC B0 ;  /* 0x0000000000007941 */ /* 0x000fea0003800000 */
.L_x_8392:
        /* <DEDUP_REMOVED lines=16> */
.L_x_8398:
[----:B------:R-:W-:Y:S05]  /*3170*/  BSYNC B1 ;  /* 0x0000000000017941 */ /* 0x000fea0003800000 */
.L_x_8397:
        /* <DEDUP_REMOVED lines=44> */
.L_x_8396:
[----:B------:R-:W-:Y:S05]  /*3440*/  BSYNC B0 ;  /* 0x0000000000007941 */ /* 0x000fea0003800000 */
.L_x_8395:
        /* <DEDUP_REMOVED lines=15> */
.L_x_8399:
        /* <DEDUP_REMOVED lines=12> */
.L_x_8402:
[----:B------:R-:W-:-:S07]  /*3600*/  IMAD.MOV.U32 R15, RZ, RZ, R8 ;  /* 0x000000ffff0f7224 */ /* 0x000fce00078e0008 */
.L_x_8403:
[----:B------:R-:W-:Y:S05]  /*3610*/  BSYNC B0 ;  /* 0x0000000000007941 */ /* 0x000fea0003800000 */
.L_x_8401:
        /* <DEDUP_REMOVED lines=16> */
.L_x_8407:
[----:B------:R-:W-:Y:S05]  /*3720*/  BSYNC B1 ;  /* 0x0000000000017941 */ /* 0x000fea0003800000 */
.L_x_8406:
        /* <DEDUP_REMOVED lines=44> */
.L_x_8405:
[----:B------:R-:W-:Y:S05]  /*39f0*/  BSYNC B0 ;  /* 0x0000000000007941 */ /* 0x000fea0003800000 */
.L_x_8404:
[----:B------:R-:W-:Y:S02]  /*3a00*/  I2FP.F32.U32 R188, R15 ;  /* 0x0000000f00bc7245 */ /* 0x000fe40000201000 */
[----:B------:R-:W-:Y:S02]  /*3a10*/  PRMT R15, R185, 0x7632, R15 ;  /* 0x00007632b90f7816 */ /* 0x000fe4000000000f */
[----:B------:R-:W-:Y:S01]  /*3a20*/  @P1 PRMT R194, R181, 0x7632, R194 ;  /* 0x00007632b5c21816 */ /* 0x000fe200000000c2 */
[----:B------:R-:W-:Y:S02]  /*3a30*/  FFMA.FTZ R188, R188, R215, 1.1641532182693481445e-10 ;  /* 0x2f000000bcbc7423 */ /* 0x000fe400000100d7 */
[----:B------:R-:W-:Y:S02]  /*3a40*/  IMAD.U32 R15, R15, 0x10000, RZ ;  /* 0x000100000f0f7824 */ /* 0x000fe400078e00ff */
[----:B------:R-:W-:Y:S01]  /*3a50*/  @P1 IMAD.U32 R194, R194, 0x10000, RZ ;  /* 0x00010000c2c21824 */ /* 0x000fe200078e00ff */
[----:B------:R-:W-:Y:S01]  /*3a60*/  FSETP.GTU.FTZ.AND P3, PT, R188, R217, PT ;  /* 0x000000d9bc00720b */ /* 0x000fe20003f7c000 */
[----:B------:R-:W-:-:S05]  /*3a70*/  FMUL.FTZ R15, R15, R216 ;  /* 0x000000d80f0f7220 */ /* 0x000fca0000410000 */
[----:B------:R-:W-:Y:S02]  /*3a80*/  FSEL R188, R15, RZ, !P3 ;  /* 0x000000ff0fbc7208 */ /* 0x000fe40005800000 */
[----:B------:R-:W-:-:S03]  /*3a90*/  SEL R15, RZ, 0x1, P3 ;  /* 0x00000001ff0f7807 */ /* 0x000fc60001800000 */
[----:B------:R-:W-:-:S04]  /*3aa0*/  FADD.FTZ R201, R201, R188 ;  /* 0x000000bcc9c97221 */ /* 0x000fc80000010000 */
[----:B------:R-:W-:-:S07]  /*3ab0*/  @P1 FADD.FTZ R201, R201, R194 ;  /* 0x000000c2c9c91221 */ /* 0x000fce0000010000 */
.L_x_8400:
        /* <DEDUP_REMOVED lines=12> */
.L_x_8409:
[----:B------:R-:W-:-:S07]  /*3b80*/  IMAD.MOV.U32 R188, RZ, RZ, R8 ;  /* 0x000000ffffbc7224 */ /* 0x000fce00078e0008 */
.L_x_8410:
[----:B------:R-:W-:Y:S05]  /*3b90*/  BSYNC B0 ;  /* 0x0000000000007941 */ /* 0x000fea0003800000 */
.L_x_8408:
        /* <DEDUP_REMOVED lines=16> */
.L_x_8414:
[----:B------:R-:W-:Y:S05]  /*3ca0*/  BSYNC B1 ;  /* 0x0000000000017941 */ /* 0x000fea0003800000 */
.L_x_8413:
        /* <DEDUP_REMOVED lines=44> */
.L_x_8412:
[----:B------:R-:W-:Y:S05]  /*3f70*/  BSYNC B0 ;  /* 0x0000000000007941 */ /* 0x000fea0003800000 */
.L_x_8411:
        /* <DEDUP_REMOVED lines=15> */
.L_x_8415:
        /* <DEDUP_REMOVED lines=12> */
.L_x_8418:
[----:B------:R-:W-:-:S07]  /*4130*/  IMAD.MOV.U32 R16, RZ, RZ, R8 ;  /* 0x000000ffff107224 */ /* 0x000fce00078e0008 */
.L_x_8419:
[----:B------:R-:W-:Y:S05]  /*4140*/  BSYNC B0 ;  /* 0x0000000000007941 */ /* 0x000fea0003800000 */
.L_x_8417:
        /* <DEDUP_REMOVED lines=16> */
.L_x_8423:
[----:B------:R-:W-:Y:S05]  /*4250*/  BSYNC B1 ;  /* 0x0000000000017941 */ /* 0x000fea0003800000 */
.L_x_8422:
        /* <DEDUP_REMOVED lines=44> */
.L_x_8421:
[----:B------:R-:W-:Y:S05]  /*4520*/  BSYNC B0 ;  /* 0x0000000000007941 */ /* 0x000fea0003800000 */
.L_x_8420:
        /* <DEDUP_REMOVED lines=10> */
.L_x_8416:
        /* <DEDUP_REMOVED lines=12> */
.L_x_8425:
[----:B------:R-:W-:-:S07]  /*4690*/  IMAD.MOV.U32 R196, RZ, RZ, R8 ;  /* 0x000000ffffc47224 */ /* 0x000fce00078e0008 */
.L_x_8426:
[----:B------:R-:W-:Y:S05]  /*46a0*/  BSYNC B0 ;  /* 0x0000000000007941 */ /* 0x000fea0003800000 */
.L_x_8424:
        /* <DEDUP_REMOVED lines=16> */
.L_x_8430:
[----:B------:R-:W-:Y:S05]  /*47b0*/  BSYNC B1 ;  /* 0x0000000000017941 */ /* 0x000fea0003800000 */
.L_x_8429:
        /* <DEDUP_REMOVED lines=40> */
[----:B------:R-:W-:Y:S02]  /*4a40*/  LOP3.LUT R3, R209, UR13, R202, 0x96, !PT ;  /* 0x0000000dd1037c12 */ /* 0x000fe4000f8e96ca */
[----:B------:R-:W-:Y:S01]  /*4a50*/  MOV R8, R208 ;  /* 0x000000d000087202 */ /* 0x000fe20000000f00 */
[----:B------:R-:W-:Y:S01]  /*4a60*/  IMAD.MOV.U32 R10, RZ, RZ, R194 ;  /* 0x000000ffff0a7224 */ /* 0x000fe200078e00c2 */
[----:B------:R-:W-:-:S07]  /*4a70*/  LOP3.LUT R4, R195, UR36, R188, 0x96, !PT ;  /* 0x00000024c3047c12 */ /* 0x000fce000f8e96bc */
.L_x_8428:
[----:B------:R-:W-:Y:S05]  /*4a80*/  BSYNC B0 ;  /* 0x0000000000007941 */ /* 0x000fea0003800000 */
.L_x_8427:
        /* <DEDUP_REMOVED lines=14> */
.L_x_8431:
        /* <DEDUP_REMOVED lines=12> */
.L_x_8434:
[----:B------:R-:W-:-:S07]  /*4c30*/  IMAD.MOV.U32 R17, RZ, RZ, R8 ;  /* 0x000000ffff117224 */ /* 0x000fce00078e0008 */
.L_x_8435:
[----:B------:R-:W-:Y:S05]  /*4c40*/  BSYNC B0 ;  /* 0x0000000000007941 */ /* 0x000fea0003800000 */
.L_x_8433:
        /* <DEDUP_REMOVED lines=16> */
.L_x_8439:
[----:B------:R-:W-:Y:S05]  /*4d50*/  BSYNC B1 ;  /* 0x0000000000017941 */ /* 0x000fea0003800000 */
.L_x_8438:
        /* <DEDUP_REMOVED lines=44> */
.L_x_8437:
[----:B------:R-:W-:Y:S05]  /*5020*/  BSYNC B0 ;  /* 0x0000000000007941 */ /* 0x000fea0003800000 */
.L_x_8436:
        /* <DEDUP_REMOVED lines=12> */
.L_x_8432:
        /* <DEDUP_REMOVED lines=12> */
.L_x_8441:
[----:B------:R-:W-:-:S07]  /*51b0*/  IMAD.MOV.U32 R190, RZ, RZ, R8 ;  /* 0x000000ffffbe7224 */ /* 0x000fce00078e0008 */
.L_x_8442:
[----:B------:R-:W-:Y:S05]  /*51c0*/  BSYNC B0 ;  /* 0x0000000000007941 */ /* 0x000fea0003800000 */
.L_x_8440:
        /* <DEDUP_REMOVED lines=16> */
.L_x_8446:
[----:B------:R-:W-:Y:S05]  /*52d0*/  BSYNC B1 ;  /* 0x0000000000017941 */ /* 0x000fea0003800000 */
.L_x_8445:
        /* <DEDUP_REMOVED lines=44> */
.L_x_8444:
[----:B------:R-:W-:Y:S05]  /*55a0*/  BSYNC B0 ;  /* 0x0000000000007941 */ /* 0x000fea0003800000 */
.L_x_8443:
        /* <DEDUP_REMOVED lines=14> */
.L_x_8447:
        /* <DEDUP_REMOVED lines=12> */
.L_x_8450:
[----:B------:R-:W-:-:S07]  /*5750*/  IMAD.MOV.U32 R18, RZ, RZ, R8 ;  /* 0x000000ffff127224 */ /* 0x000fce00078e0008 */
.L_x_8451:
[----:B------:R-:W-:Y:S05]  /*5760*/  BSYNC B0 ;  /* 0x0000000000007941 */ /* 0x000fea0003800000 */
.L_x_8449:
        /* <DEDUP_REMOVED lines=16> */
.L_x_8455:
[----:B------:R-:W-:Y:S05]  /*5870*/  BSYNC B1 ;  /* 0x0000000000017941 */ /* 0x000fea0003800000 */
.L_x_8454:
        /* <DEDUP_REMOVED lines=44> */
.L_x_8453:
[----:B------:R-:W-:Y:S05]  /*5b40*/  BSYNC B0 ;  /* 0x0000000000007941 */ /* 0x000fea0003800000 */
.L_x_8452:
        /* <DEDUP_REMOVED lines=10> */
.L_x_8448:
        /* <DEDUP_REMOVED lines=12> */
.L_x_8457:
[----:B------:R-:W-:-:S07]  /*5cb0*/  IMAD.MOV.U32 R190, RZ, RZ, R8 ;  /* 0x000000ffffbe7224 */ /* 0x000fce00078e0008 */
.L_x_8458:
[----:B------:R-:W-:Y:S05]  /*5cc0*/  BSYNC B0 ;  /* 0x0000000000007941 */ /* 0x000fea0003800000 */
.L_x_8456:
        /* <DEDUP_REMOVED lines=16> */
.L_x_8462:
[----:B------:R-:W-:Y:S05]  /*5dd0*/  BSYNC B1 ;  /* 0x0000000000017941 */ /* 0x000fea0003800000 */
.L_x_8461:
        /* <DEDUP_REMOVED lines=44> */
.L_x_8460:
[----:B------:R-:W-:Y:S05]  /*60a0*/  BSYNC B0 ;  /* 0x0000000000007941 */ /* 0x000fea0003800000 */
.L_x_8459:
        /* <DEDUP_REMOVED lines=14> */
.L_x_8463:
        /* <DEDUP_REMOVED lines=12> */
.L_x_8466:
[----:B------:R-:W-:-:S07]  /*6250*/  IMAD.MOV.U32 R190, RZ, RZ, R8 ;  /* 0x000000ffffbe7224 */ /* 0x000fce00078e0008 */
.L_x_8467:
[----:B------:R-:W-:Y:S05]  /*6260*/  BSYNC B0 ;  /* 0x0000000000007941 */ /* 0x000fea0003800000 */
.L_x_8465:
        /* <DEDUP_REMOVED lines=18> */
.L_x_8471:
[----:B------:R-:W-:Y:S05]  /*6390*/  BSYNC B1 ;  /* 0x0000000000017941 */ /* 0x000fea0003800000 */
.L_x_8470:
[C---:B------:R-:W-:Y:S01]  /*63a0*/  IMAD.HI.U32 R2, R5.reuse, -0x326172a9, RZ ;  /* 0xcd9e8d5705027827 */ /* 0x040fe200078e00ff */
[----:B------:R-:W-:Y:S01]  /*63b0*/  LOP3.LUT R3, R4, UR7, R9, 0x96, !PT ;  /* 0x0000000704037c12 */ /* 0x000fe2000f8e9609 */
[----:B------:R-:W-:Y:S02]  /*63c0*/  HFMA2.MMA R214, -RZ, RZ, 0, 0 ;  /* 0x00000000ffd67435 */ /* 0x000fe400000001ff */
        /* <DEDUP_REMOVED lines=40> */
[----:B------:R-:W-:-:S07]  /*6650*/  IMAD.MOV.U32 R10, RZ, RZ, R188 ;  /* 0x000000ffff0a7224 */ /* 0x000fce00078e00bc */
.L_x_8469:
[----:B------:R-:W-:Y:S05]  /*6660*/  BSYNC B0 ;  /* 0x0000000000007941 */ /* 0x000fea0003800000 */
.L_x_8468:
        /* <DEDUP_REMOVED lines=12> */
.L_x_8464:
        /* <DEDUP_REMOVED lines=9> */
[----:B------:R-:W-:Y:S01]  /*67c0*/  SEL R191, RZ, 0x1000000, P5 ;  /* 0x01000000ffbf7807 */ /* 0x000fe20002800000 */
[----:B------:R-:W2:Y:S01]  /*67d0*/  @P0 LDC.64 R208, c[0x0][0x228] ;  /* 0x00008a00ffd00b82 */ /* 0x000ea20000000a00 */
[----:B------:R-:W-:Y:S02]  /*67e0*/  SEL R188, RZ, 0x1, P2 ;  /* 0x00000001ffbc7807 */ /* 0x000fe40001000000 */
[----:B------:R-:W-:Y:S02]  /*67f0*/  SEL R204, RZ, 0x1, P3 ;  /* 0x00000001ffcc7807 */ /* 0x000fe40001800000 */
[----:B------:R-:W-:Y:S02]  /*6800*/  SEL R206, RZ, 0x1, P4 ;  /* 0x00000001ffce7807 */ /* 0x000fe40002000000 */
[----:B------:R-:W-:Y:S01]  /*6810*/  ISETP.NE.AND P5, PT, R210, RZ, PT ;  /* 0x000000ffd200720c */ /* 0x000fe20003fa5270 */
[----:B------:R-:W-:Y:S01]  /*6820*/  IMAD.WIDE.U32 R204, R204, 0x10000, RZ ;  /* 0x00010000cccc7825 */ /* 0x000fe200078e00ff */
[----:B------:R-:W-:-:S02]  /*6830*/  LOP3.LUT R190, R190, R191, R189, 0xfe, !PT ;  /* 0x000000bfbebe7212 */ /* 0x000fc400078efebd */
[----:B------:R-:W-:Y:S01]  /*6840*/  SEL R219, RZ, 0x1, P5 ;  /* 0x00000001ffdb7807 */ /* 0x000fe20002800000 */
[----:B------:R-:W-:Y:S01]  /*6850*/  IMAD.WIDE.U32 R188, R188, 0x1000000, RZ ;  /* 0x01000000bcbc7825 */ /* 0x000fe200078e00ff */
[----:B------:R-:W-:Y:S02]  /*6860*/  F2FP.BF16.F32.PACK_AB R191, R203, R202 ;  /* 0x000000cacbbf723e */ /* 0x000fe400000010ff */
[----:B------:R-:W-:Y:S01]  /*6870*/  SEL R213, RZ, 0x1, P6 ;  /* 0x00000001ffd57807 */ /* 0x000fe20003000000 */
[----:B------:R-:W-:Y:S01]  /*6880*/  IMAD.WIDE.U32 R206, R206, 0x100, RZ ;  /* 0x00000100cece7825 */ /* 0x000fe200078e00ff */
[----:B------:R-:W-:Y:S02]  /*6890*/  LOP3.LUT R219, R189, R190, R219, 0xfe, !PT ;  /* 0x000000bebddb7212 */ /* 0x000fe400078efedb */
[----:B------:R-:W-:Y:S01]  /*68a0*/  F2FP.BF16.F32.PACK_AB R190, R196, R197 ;  /* 0x000000c5c4be723e */ /* 0x000fe200000010ff */
[----:B0-----:R-:W-:Y:S01]  /*68b0*/  IMAD.WIDE.U32 R210, R192, 0x10, R244 ;  /* 0x00000010c0d27825 */ /* 0x001fe200078e00f4 */
[----:B------:R-:W-:-:S02]  /*68c0*/  LOP3.LUT R206, R206, R188, R204, 0xfe, !PT ;  /* 0x000000bccece7212 */ /* 0x000fc400078efecc */
[----:B------:R-:W-:Y:S02]  /*68d0*/  F2FP.BF16.F32.PACK_AB R189, R201, R200 ;  /* 0x000000c8c9bd723e */ /* 0x000fe400000010ff */
[----:B------:R-:W-:Y:S02]  /*68e0*/  F2FP.BF16.F32.PACK_AB R188, R198, R199 ;  /* 0x000000c7c6bc723e */ /* 0x000fe400000010ff */
[----:B------:R-:W-:Y:S02]  /*68f0*/  ISETP.NE.AND P2, PT, R194, RZ, PT ;  /* 0x000000ffc200720c */ /* 0x000fe40003f45270 */
[----:B------:R-:W-:Y:S01]  /*6900*/  LOP3.LUT R207, R207, R219, R205, 0xfe, !PT ;  /* 0x000000dbcfcf7212 */ /* 0x000fe200078efecd */
[----:B------:R1:W-:Y:S01]  /*6910*/  STG.E.128 desc[UR4][R210.64], R188 ;  /* 0x000000bcd2007986 */ /* 0x0003e2000c101d04 */
[----:B------:R-:W-:Y:S01]  /*6920*/  LOP3.LUT R206, R206, R213, RZ, 0xfc, !PT ;  /* 0x000000d5cece7212 */ /* 0x000fe200078efcff */
[----:B------:R-:W0:Y:S01]  /*6930*/  @P1 LDC.64 R194, c[0x0][0x230] ;  /* 0x00008c00ffc21b82 */ /* 0x000e220000000a00 */
[C---:B------:R-:W-:Y:S01]  /*6940*/  IADD3 R204, R192.reuse, 0x80, RZ ;  /* 0x00000080c0cc7810 */ /* 0x040fe20007ffe0ff */
[----:B-1----:R-:W-:-:S04]  /*6950*/  IMAD.WIDE.U32 R210, R192, 0x8, R242 ;  /* 0x00000008c0d27825 */ /* 0x002fc800078e00f2 */
[C---:B------:R-:W-:Y:S01]  /*6960*/  IMAD.WIDE.U32 R188, R204.reuse, 0x10, R234 ;  /* 0x00000010ccbc7825 */ /* 0x040fe200078e00ea */
[----:B------:R1:W-:Y:S03]  /*6970*/  STG.E.64 desc[UR4][R210.64], R206 ;  /* 0x000000ced2007986 */ /* 0x0003e6000c101b04 */
[----:B--2---:R-:W-:-:S04]  /*6980*/  @P0 IMAD.WIDE.U32 R190, R204, 0x10, R208 ;  /* 0x00000010ccbe0825 */ /* 0x004fc800078e00d0 */
[----:B0-----:R-:W-:Y:S01]  /*6990*/  @P1 IMAD.WIDE.U32 R194, R204, 0x10, R194 ;  /* 0x00000010ccc21825 */ /* 0x001fe200078e00c2 */
        /* <DEDUP_REMOVED lines=21> */
.L_x_8472:
[----:B------:R1:W5:Y:S04]  /*6af0*/  @P0 LDG.E.128 R184, desc[UR4][R190.64] ;  /* 0x00000004beb80981 */ /* 0x000368000c1e1d00 */
[----:B------:R1:W5:Y:S04]  /*6b00*/  @P1 LDG.E.128 R180, desc[UR4][R194.64] ;  /* 0x00000004c2b41981 */ /* 0x000368000c1e1d00 */
[----:B------:R-:W5:Y:S01]  /*6b10*/  LDG.E.128 R188, desc[UR4][R188.64] ;  /* 0x00000004bcbc7981 */ /* 0x000f62000c1e1d00 */
[C---:B------:R-:W-:Y:S01]  /*6b20*/  ISETP.NE.AND P3, PT, R214.reuse, 0x1, PT ;  /* 0x00000001d600780c */ /* 0x040fe20003f65270 */
[----:B------:R-:W-:Y:S01]  /*6b30*/  BSSY B0, `(.L_x_8473) ;  /* 0x000000c000007945 */ /* 0x000fe20003800000 */
[----:B0-----:R-:W-:-:S11]  /*6b40*/  VIADD R206, R214, 0x1 ;  /* 0x00000001d6ce7836 */ /* 0x001fd60000000000 */
        /* <DEDUP_REMOVED lines=9> */
.L_x_8474:
[----:B------:R-:W-:-:S07]  /*6be0*/  MOV R205, R8 ;  /* 0x0000000800cd7202 */ /* 0x000fce0000000f00 */
.L_x_8475:
[----:B------:R-:W-:Y:S05]  /*6bf0*/  BSYNC B0 ;  /* 0x0000000000007941 */ /* 0x000fea0003800000 */
.L_x_8473:
        /* <DEDUP_REMOVED lines=16> */
.L_x_8479:
[----:B------:R-:W-:Y:S05]  /*6d00*/  BSYNC B1 ;  /* 0x0000000000017941 */ /* 0x000fea0003800000 */
.L_x_8478:
        /* <DEDUP_REMOVED lines=41> */
[----:B------:R-:W-:Y:S01]  /*6fa0*/  MOV R10, R206 ;  /* 0x000000ce000a7202 */ /* 0x000fe20000000f00 */
[----:B------:R-:W-:Y:S01]  /*6fb0*/  IMAD.MOV.U32 R206, RZ, RZ, RZ ;  /* 0x000000ffffce7224 */ /* 0x000fe200078e00ff */
[----:B------:R-:W-:-:S07]  /*6fc0*/  LOP3.LUT R4, R207, UR36, R194, 0x96, !PT ;  /* 0x00000024cf047c12 */ /* 0x000fce000f8e96c2 */
.L_x_8477:
[----:B------:R-:W-:Y:S05]  /*6fd0*/  BSYNC B0 ;  /* 0x0000000000007941 */ /* 0x000fea0003800000 */
.L_x_8476:
        /* <DEDUP_REMOVED lines=16> */
.L_x_8480:
        /* <DEDUP_REMOVED lines=12> */
.L_x_8483:
[----:B------:R-:W-:-:S07]  /*71a0*/  IMAD.MOV.U32 R12, RZ, RZ, R8 ;  /* 0x000000ffff0c7224 */ /* 0x000fce00078e0008 */
.L_x_8484:
[----:B------:R-:W-:Y:S05]  /*71b0*/  BSYNC B0 ;  /* 0x0000000000007941 */ /* 0x000fea0003800000 */
.L_x_8482:
        /* <DEDUP_REMOVED lines=16> */
.L_x_8488:
[----:B------:R-:W-:Y:S05]  /*72c0*/  BSYNC B1 ;  /* 0x0000000000017941 */ /* 0x000fea0003800000 */
.L_x_8487:
        /* <DEDUP_REMOVED lines=43> */
[----:B------:R-:W-:-:S07]  /*7580*/  LOP3.LUT R4, R209, UR36, R206, 0x96, !PT ;  /* 0x00000024d1047c12 */ /* 0x000fce000f8e96ce */
.L_x_8486:
[----:B------:R-:W-:Y:S05]  /*7590*/  BSYNC B0 ;  /* 0x0000000000007941 */ /* 0x000fea0003800000 */
.L_x_8485:
        /* <DEDUP_REMOVED lines=10> */
.L_x_8481:
        /* <DEDUP_REMOVED lines=12> */
.L_x_8490:
[----:B------:R-:W-:-:S07]  /*7700*/  MOV R194, R8 ;  /* 0x0000000800c27202 */ /* 0x000fce0000000f00 */
.L_x_8491:
[----:B------:R-:W-:Y:S05]  /*7710*/  BSYNC B0 ;  /* 0x0000000000007941 */ /* 0x000fea0003800000 */
.L_x_8489:
        /* <DEDUP_REMOVED lines=16> */
.L_x_8495:
[----:B------:R-:W-:Y:S05]  /*7820*/  BSYNC B1 ;  /* 0x0000000000017941 */ /* 0x000fea0003800000 */
.L_x_8494:
        /* <DEDUP_REMOVED lines=44> */
.L_x_8493:
[----:B------:R-:W-:Y:S05]  /*7af0*/  BSYNC B0 ;  /* 0x0000000000007941 */ /* 0x000fea0003800000 */
.L_x_8492:
[----:B------:R-:W-:Y:S01]  /*7b00*/  I2FP.F32.U32 R194, R194 ;  /* 0x000000c200c27245 */ /* 0x000fe20000201000 */
[----:B------:R-:W-:-:S04]  /*7b10*/  IMAD.U32 R205, R188, 0x10000, RZ ;  /* 0x00010000bccd7824 */ /* 0x000fc800078e00ff */
[----:B------:R-:W-:-:S05]  /*7b20*/  FFMA.FTZ R194, R194, R215, 1.1641532182693481445e-10 ;  /* 0x2f000000c2c27423 */ /* 0x000fca00000100d7 */
[----:B------:R-:W-:Y:S01]  /*7b30*/  FSETP.GTU.FTZ.AND P3, PT, R194, R217, PT ;  /* 0x000000d9c200720b */ /* 0x000fe20003f7c000 */
[----:B------:R-:W-:-:S03]  /*7b40*/  FMUL.FTZ R194, R205, R216 ;  /* 0x000000d8cdc27220 */ /* 0x000fc60000410000 */
        /* <DEDUP_REMOVED lines=10> */
.L_x_8496:
        /* <DEDUP_REMOVED lines=12> */
.L_x_8499:
[----:B------:R-:W-:-:S07]  /*7cb0*/  IMAD.MOV.U32 R13, RZ, RZ, R8 ;  /* 0x000000ffff0d7224 */ /* 0x000fce00078e0008 */
.L_x_8500:
[----:B------:R-:W-:Y:S05]  /*7cc0*/  BSYNC B0 ;  /* 0x0000000000007941 */ /* 0x000fea0003800000 */
.L_x_8498:
        /* <DEDUP_REMOVED lines=16> */
.L_x_8504:
[----:B------:R-:W-:Y:S05]  /*7dd0*/  BSYNC B1 ;  /* 0x0000000000017941 */ /* 0x000fea0003800000 */
.L_x_8503:
        /* <DEDUP_REMOVED lines=44> */
.L_x_8502:
[----:B------:R-:W-:Y:S05]  /*80a0*/  BSYNC B0 ;  /* 0x0000000000007941 */ /* 0x000fea0003800000 */
.L_x_8501:
        /* <DEDUP_REMOVED lines=12> */
.L_x_8497:
        /* <DEDUP_REMOVED lines=12> */
.L_x_8506:
[----:B------:R-:W-:-:S07]  /*8230*/  MOV R188, R8 ;  /* 0x0000000800bc7202 */ /* 0x000fce0000000f00 */
.L_x_8507:
[----:B------:R-:W-:Y:S05]  /*8240*/  BSYNC B0 ;  /* 0x0000000000007941 */ /* 0x000fea0003800000 */
.L_x_8505:
        /* <DEDUP_REMOVED lines=16> */
.L_x_8511:
[----:B------:R-:W-:Y:S05]  /*8350*/  BSYNC B1 ;  /* 0x0000000000017941 */ /* 0x000fea0003800000 */
.L_x_8510:
        /* <DEDUP_REMOVED lines=44> */
.L_x_8509:
[----:B------:R-:W-:Y:S05]  /*8620*/  BSYNC B0 ;  /* 0x0000000000007941 */ /* 0x000fea0003800000 */
.L_x_8508:
        /* <DEDUP_REMOVED lines=15> */
.L_x_8512:
        /* <DEDUP_REMOVED lines=12> */
.L_x_8515:
[----:B------:R-:W-:-:S07]  /*87e0*/  IMAD.MOV.U32 R14, RZ, RZ, R8 ;  /* 0x000000ffff0e7224 */ /* 0x000fce00078e0008 */
.L_x_8516:
[----:B------:R-:W-:Y:S05]  /*87f0*/  BSYNC B0 ;  /* 0x0000000000007941 */ /* 0x000fea0003800000 */
.L_x_8514:
        /* <DEDUP_REMOVED lines=16> */
.L_x_8520:
[----:B------:R-:W-:Y:S05]  /*8900*/  BSYNC B1 ;  /* 0x0000000000017941 */ /* 0x000fea0003800000 */
.L_x_8519:
        /* <DEDUP_REMOVED lines=44> */
.L_x_8518:
[----:B------:R-:W-:Y:S05]  /*8bd0*/  BSYNC B0 ;  /* 0x0000000000007941 */ /* 0x000fea0003800000 */
.L_x_8517:
        /* <DEDUP_REMOVED lines=10> */
.L_x_8513:
        /* <DEDUP_REMOVED lines=12> */
.L_x_8522:
[----:B------:R-:W-:-:S07]  /*8d40*/  MOV R214, R8 ;  /* 0x0000000800d67202 */ /* 0x000fce0000000f00 */
.L_x_8523:
[----:B------:R-:W-:Y:S05]  /*8d50*/  BSYNC B0 ;  /* 0x0000000000007941 */ /* 0x000fea0003800000 */
.L_x_8521:
        /* <DEDUP_REMOVED lines=16> */
.L_x_8527:
[----:B------:R-:W-:Y:S05]  /*8e60*/  BSYNC B1 ;  /* 0x0000000000017941 */ /* 0x000fea0003800000 */
.L_x_8526:
        /* <DEDUP_REMOVED lines=44> */
.L_x_8525:
[----:B------:R-:W-:Y:S05]  /*9130*/  BSYNC B0 ;  /* 0x0000000000007941 */ /* 0x000fea0003800000 */
.L_x_8524:
        /* <DEDUP_REMOVED lines=15> */
.L_x_8528:
        /* <DEDUP_REMOVED lines=12> */
.L_x_8531:
[----:B------:R-:W-:-:S07]  /*92f0*/  IMAD.MOV.U32 R15, RZ, RZ, R8 ;  /* 0x000000ffff0f7224 */ /* 0x000fce00078e0008 */
.L_x_8532:
[----:B------:R-:W-:Y:S05]  /*9300*/  BSYNC B0 ;  /* 0x0000000000007941 */ /* 0x000fea0003800000 */
.L_x_8530:
        /* <DEDUP_REMOVED lines=16> */
.L_x_8536:
[----:B------:R-:W-:Y:S05]  /*9410*/  BSYNC B1 ;  /* 0x0000000000017941 */ /* 0x000fea0003800000 */
.L_x_8535:
        /* <DEDUP_REMOVED lines=44> */
.L_x_8534:
[----:B------:R-:W-:Y:S05]  /*96e0*/  BSYNC B0 ;  /* 0x0000000000007941 */ /* 0x000fea0003800000 */
.L_x_8533:
        /* <DEDUP_REMOVED lines=12> */
.L_x_8529:
        /* <DEDUP_REMOVED lines=12> */
.L_x_8538:
[----:B------:R-:W-:-:S07]  /*9870*/  MOV R208, R8 ;  /* 0x0000000800d07202 */ /* 0x000fce0000000f00 */
.L_x_8539:
[----:B------:R-:W-:Y:S05]  /*9880*/  BSYNC B0 ;  /* 0x0000000000007941 */ /* 0x000fea0003800000 */
.L_x_8537:
        /* <DEDUP_REMOVED lines=16> */
.L_x_8543:
[----:B------:R-:W-:Y:S05]  /*9990*/  BSYNC B1 ;  /* 0x0000000000017941 */ /* 0x000fea0003800000 */
.L_x_8542:
        /* <DEDUP_REMOVED lines=44> */
.L_x_8541:
[----:B------:R-:W-:Y:S05]  /*9c60*/  BSYNC B0 ;  /* 0x0000000000007941 */ /* 0x000fea0003800000 */
.L_x_8540:
        /* <DEDUP_REMOVED lines=15> */
.L_x_8544:
        /* <DEDUP_REMOVED lines=12> */
.L_x_8547:
[----:B------:R-:W-:-:S07]  /*9e20*/  IMAD.MOV.U32 R16, RZ, RZ, R8 ;  /* 0x000000ffff107224 */ /* 0x000fce00078e0008 */
.L_x_8548:
[----:B------:R-:W-:Y:S05]  /*9e30*/  BSYNC B0 ;  /* 0x0000000000007941 */ /* 0x000fea0003800000 */
.L_x_8546:
        /* <DEDUP_REMOVED lines=16> */
.L_x_8552:
[----:B------:R-:W-:Y:S05]  /*9f40*/  BSYNC B1 ;  /* 0x0000000000017941 */ /* 0x000fea0003800000 */
.L_x_8551:
        /* <DEDUP_REMOVED lines=44> */
.L_x_8550:
[----:B------:R-:W-:Y:S05]  /*a210*/  BSYNC B0 ;  /* 0x0000000000007941 */ /* 0x000fea0003800000 */
.L_x_8549:
        /* <DEDUP_REMOVED lines=10> */
.L_x_8545:
        /* <DEDUP_REMOVED lines=12> */
.L_x_8554:
[----:B------:R-:W-:-:S07]  /*a380*/  MOV R208, R8 ;  /* 0x0000000800d07202 */ /* 0x000fce0000000f00 */
.L_x_8555:
[----:B------:R-:W-:Y:S05]  /*a390*/  BSYNC B0 ;  /* 0x0000000000007941 */ /* 0x000fea0003800000 */
.L_x_8553:
        /* <DEDUP_REMOVED lines=16> */
.L_x_8559:
[----:B------:R-:W-:Y:S05]  /*a4a0*/  BSYNC B1 ;  /* 0x0000000000017941 */ /* 0x000fea0003800000 */
.L_x_8558:
        /* <DEDUP_REMOVED lines=44> */
.L_x_8557:
[----:B------:R-:W-:Y:S05]  /*a770*/  BSYNC B0 ;  /* 0x0000000000007941 */ /* 0x000fea0003800000 */
.L_x_8556:
        /* <DEDUP_REMOVED lines=14> */
.L_x_8560:
        /* <DEDUP_REMOVED lines=12> */
.L_x_8563:
[----:B------:R-:W-:-:S07]  /*a920*/  IMAD.MOV.U32 R17, RZ, RZ, R8 ;  /* 0x000000ffff117224 */ /* 0x000fce00078e0008 */
.L_x_8564:
[----:B------:R-:W-:Y:S05]  /*a930*/  BSYNC B0 ;  /* 0x0000000000007941 */ /* 0x000fea0003800000 */
.L_x_8562:
        /* <DEDUP_REMOVED lines=16> */
.L_x_8568:
[----:B------:R-:W-:Y:S05]  /*aa40*/  BSYNC B1 ;  /* 0x0000000000017941 */ /* 0x000fea0003800000 */
.L_x_8567:
        /* <DEDUP_REMOVED lines=44> */
.L_x_8566:
[----:B------:R-:W-:Y:S05]  /*ad10*/  BSYNC B0 ;  /* 0x0000000000007941 */ /* 0x000fea0003800000 */
.L_x_8565:
        /* <DEDUP_REMOVED lines=12> */
.L_x_8561:
        /* <DEDUP_REMOVED lines=12> */
.L_x_8570:
[----:B------:R-:W-:-:S07]  /*aea0*/  MOV R190, R8 ;  /* 0x0000000800be7202 */ /* 0x000fce0000000f00 */
.L_x_8571:
[----:B------:R-:W-:Y:S05]  /*aeb0*/  BSYNC B0 ;  /* 0x0000000000007941 */ /* 0x000fea0003800000 */
.L_x_8569:
        /* <DEDUP_REMOVED lines=16> */
.L_x_8575:
[----:B------:R-:W-:Y:S05]  /*afc0*/  BSYNC B1 ;  /* 0x0000000000017941 */ /* 0x000fea0003800000 */
.L_x_8574:
        /* <DEDUP_REMOVED lines=44> */
.L_x_8573:
[----:B------:R-:W-:Y:S05]  /*b290*/  BSYNC B0 ;  /* 0x0000000000007941 */ /* 0x000fea0003800000 */
.L_x_8572:
        /* <DEDUP_REMOVED lines=14> */
.L_x_8576:
        /* <DEDUP_REMOVED lines=12> */
.L_x_8579:
[----:B------:R-:W-:-:S07]  /*b440*/  IMAD.MOV.U32 R18, RZ, RZ, R8 ;  /* 0x000000ffff127224 */ /* 0x000fce00078e0008 */
.L_x_8580:
[----:B------:R-:W-:Y:S05]  /*b450*/  BSYNC B0 ;  /* 0x0000000000007941 */ /* 0x000fea0003800000 */
.L_x_8578:
        /* <DEDUP_REMOVED lines=16> */
.L_x_8584:
[----:B------:R-:W-:Y:S05]  /*b560*/  BSYNC B1 ;  /* 0x0000000000017941 */ /* 0x000fea0003800000 */
.L_x_8583:
        /* <DEDUP_REMOVED lines=44> */
.L_x_8582:
[----:B------:R-:W-:Y:S05]  /*b830*/  BSYNC B0 ;  /* 0x0000000000007941 */ /* 0x000fea0003800000 */
.L_x_8581:
        /* <DEDUP_REMOVED lines=10> */
.L_x_8577:
        /* <DEDUP_REMOVED lines=12> */
.L_x_8586:
[----:B------:R-:W-:-:S07]  /*b9a0*/  MOV R214, R8 ;  /* 0x0000000800d67202 */ /* 0x000fce0000000f00 */
.L_x_8587:
[----:B------:R-:W-:Y:S05]  /*b9b0*/  BSYNC B0 ;  /* 0x0000000000007941 */ /* 0x000fea0003800000 */
.L_x_8585:
        /* <DEDUP_REMOVED lines=16> */
.L_x_8591:
[----:B------:R-:W-:Y:S05]  /*bac0*/  BSYNC B1 ;  /* 0x0000000000017941 */ /* 0x000fea0003800000 */
.L_x_8590:
        /* <DEDUP_REMOVED lines=44> */
.L_x_8589:
[----:B------:R-:W-:Y:S05]  /*bd90*/  BSYNC B0 ;  /* 0x0000000000007941 */ /* 0x000fea0003800000 */
.L_x_8588:
        /* <DEDUP_REMOVED lines=14> */
.L_x_8592:
        /* <DEDUP_REMOVED lines=12> */
.L_x_8595:
[----:B------:R-:W-:-:S07]  /*bf40*/  IMAD.MOV.U32 R218, RZ, RZ, R8 ;  /* 0x000000ffffda7224 */ /* 0x000fce00078e0008 */
.L_x_8596:
[----:B------:R-:W-:Y:S05]  /*bf50*/  BSYNC B0 ;  /* 0x0000000000007941 */ /* 0x000fea0003800000 */
.L_x_8594:
        /* <DEDUP_REMOVED lines=18> */
.L_x_8600:
[----:B------:R-:W-:Y:S05]  /*c080*/  BSYNC B1 ;  /* 0x0000000000017941 */ /* 0x000fea0003800000 */
.L_x_8599:
        /* <DEDUP_REMOVED lines=44> */
.L_x_8598:
[----:B------:R-:W-:Y:S05]  /*c350*/  BSYNC B0 ;  /* 0x0000000000007941 */ /* 0x000fea0003800000 */
.L_x_8597:
        /* <DEDUP_REMOVED lines=12> */
.L_x_8593:
[----:B------:R-:W-:Y:S01]  /*c420*/  SEL R189, RZ, 0x1000000, P5 ;  /* 0x01000000ffbd7807 */ /* 0x000fe20002800000 */
[----:B------:R-:W-:Y:S01]  /*c430*/  IMAD.WIDE.U32 R224, R204, 0x10, R244 ;  /* 0x00000010cce07825 */ /* 0x000fe200078e00f4 */
[----:B------:R-:W-:Y:S02]  /*c440*/  ISETP.NE.AND P5, PT, R205, RZ, PT ;  /* 0x000000ffcd00720c */ /* 0x000fe40003fa5270 */
[----:B------:R-:W-:Y:S02]  /*c450*/  SEL R205, RZ, 0x100, P3 ;  /* 0x00000100ffcd7807 */ /* 0x000fe40001800000 */
[----:B------:R-:W-:Y:S02]  /*c460*/  SEL R188, RZ, 0x10000, P4 ;  /* 0x00010000ffbc7807 */ /* 0x000fe40002000000 */
[----:B------:R-:W-:Y:S02]  /*c470*/  ISETP.NE.AND P3, PT, R221, RZ, PT ;  /* 0x000000ffdd00720c */ /* 0x000fe40003f65270 */
[----:B------:R-:W-:-:S02]  /*c480*/  ISETP.NE.AND P4, PT, R220, RZ, PT ;  /* 0x000000ffdc00720c */ /* 0x000fc40003f85270 */
[----:B------:R-:W-:Y:S01]  /*c490*/  SEL R226, RZ, 0x1, P3 ;  /* 0x00000001ffe27807 */ /* 0x000fe20001800000 */
[----:B------:R-:W0:Y:S01]  /*c4a0*/  @P1 LDC.64 R220, c[0x0][0x230] ;  /* 0x00008c00ffdc1b82 */ /* 0x000e220000000a00 */
        /* <DEDUP_REMOVED lines=49> */
.L_x_8601:
        /* <DEDUP_REMOVED lines=15> */
.L_x_8603:
[----:B------:R-:W-:-:S07]  /*c8b0*/  IMAD.MOV.U32 R224, RZ, RZ, R8 ;  /* 0x000000ffffe07224 */ /* 0x000fce00078e0008 */
.L_x_8604:
[----:B------:R-:W-:Y:S05]  /*c8c0*/  BSYNC B0 ;  /* 0x0000000000007941 */ /* 0x000fea0003800000 */
.L_x_8602:
        /* <DEDUP_REMOVED lines=16> */
.L_x_8608:
[----:B------:R-:W-:Y:S05]  /*c9d0*/  BSYNC B1 ;  /* 0x0000000000017941 */ /* 0x000fea0003800000 */
.L_x_8607:
        /* <DEDUP_REMOVED lines=44> */
.L_x_8606:
[----:B------:R-:W-:Y:S05]  /*cca0*/  BSYNC B0 ;  /* 0x0000000000007941 */ /* 0x000fea0003800000 */
.L_x_8605:
[----:B------:R-:W-:Y:S01]  /*ccb0*/  I2FP.F32.U32 R208, R224 ;  /* 0x000000e000d07245 */ /* 0x000fe20000201000 */
[----:B-----5:R-:W-:Y:S01]  /*ccc0*/  IMAD.U32 R207, R188, 0x10000, RZ ;  /* 0x00010000bccf7824 */ /* 0x020fe200078e00ff */
        /* <DEDUP_REMOVED lines=14> */
.L_x_8609:
        /* <DEDUP_REMOVED lines=12> */
.L_x_8612:
[----:B------:R-:W-:-:S07]  /*ce70*/  MOV R12, R8 ;  /* 0x00000008000c7202 */ /* 0x000fce0000000f00 */
.L_x_8613:
[----:B------:R-:W-:Y:S05]  /*ce80*/  BSYNC B0 ;  /* 0x0000000000007941 */ /* 0x000fea0003800000 */
.L_x_8611:
        /* <DEDUP_REMOVED lines=16> */
.L_x_8617:
[----:B------:R-:W-:Y:S05]  /*cf90*/  BSYNC B1 ;  /* 0x0000000000017941 */ /* 0x000fea0003800000 */
.L_x_8616:
        /* <DEDUP_REMOVED lines=44> */
.L_x_8615:
[----:B------:R-:W-:Y:S05]  /*d260*/  BSYNC B0 ;  /* 0x0000000000007941 */ /* 0x000fea0003800000 */
.L_x_8614:
        /* <DEDUP_REMOVED lines=10> */
.L_x_8610:
        /* <DEDUP_REMOVED lines=12> */
.L_x_8619:
[----:B------:R-:W-:-:S07]  /*d3d0*/  IMAD.MOV.U32 R188, RZ, RZ, R8 ;  /* 0x000000ffffbc7224 */ /* 0x000fce00078e0008 */
.L_x_8620:
[----:B------:R-:W-:Y:S05]  /*d3e0*/  BSYNC B0 ;  /* 0x0000000000007941 */ /* 0x000fea0003800000 */
.L_x_8618:
        /* <DEDUP_REMOVED lines=16> */
.L_x_8624:
[----:B------:R-:W-:Y:S05]  /*d4f0*/  BSYNC B1 ;  /* 0x0000000000017941 */ /* 0x000fea0003800000 */
.L_x_8623:
        /* <DEDUP_REMOVED lines=44> */
.L_x_8622:
[----:B------:R-:W-:Y:S05]  /*d7c0*/  BSYNC B0 ;  /* 0x0000000000007941 */ /* 0x000fea0003800000 */
.L_x_8621:
        /* <DEDUP_REMOVED lines=16> */
.L_x_8625:
        /* <DEDUP_REMOVED lines=12> */
.L_x_8628:
[----:B------:R-:W-:-:S07]  /*d990*/  MOV R13, R8 ;  /* 0x00000008000d7202 */ /* 0x000fce0000000f00 */
.L_x_8629:
[----:B------:R-:W-:Y:S05]  /*d9a0*/  BSYNC B0 ;  /* 0x0000000000007941 */ /* 0x000fea0003800000 */
.L_x_8627:
        /* <DEDUP_REMOVED lines=16> */
.L_x_8633:
[----:B------:R-:W-:Y:S05]  /*dab0*/  BSYNC B1 ;  /* 0x0000000000017941 */ /* 0x000fea0003800000 */
.L_x_8632:
        /* <DEDUP_REMOVED lines=44> */
.L_x_8631:
[----:B------:R-:W-:Y:S05]  /*dd80*/  BSYNC B0 ;  /* 0x0000000000007941 */ /* 0x000fea0003800000 */
.L_x_8630:
        /* <DEDUP_REMOVED lines=12> */
.L_x_8626:
        /* <DEDUP_REMOVED lines=12> */
.L_x_8635:
[----:B------:R-:W-:-:S07]  /*df10*/  IMAD.MOV.U32 R188, RZ, RZ, R8 ;  /* 0x000000ffffbc7224 */ /* 0x000fce00078e0008 */
.L_x_8636:
[----:B------:R-:W-:Y:S05]  /*df20*/  BSYNC B0 ;  /* 0x0000000000007941 */ /* 0x000fea0003800000 */
.L_x_8634:
        /* <DEDUP_REMOVED lines=16> */
.L_x_8640:
[----:B------:R-:W-:Y:S05]  /*e030*/  BSYNC B1 ;  /* 0x0000000000017941 */ /* 0x000fea0003800000 */
.L_x_8639:
        /* <DEDUP_REMOVED lines=44> */
.L_x_8638:
[----:B------:R-:W-:Y:S05]  /*e300*/  BSYNC B0 ;  /* 0x0000000000007941 */ /* 0x000fea0003800000 */
.L_x_8637:
        /* <DEDUP_REMOVED lines=16> */
.L_x_8641:
        /* <DEDUP_REMOVED lines=12> */
.L_x_8644:
[----:B------:R-:W-:-:S07]  /*e4d0*/  MOV R14, R8 ;  /* 0x00000008000e7202 */ /* 0x000fce0000000f00 */
.L_x_8645:
[----:B------:R-:W-:Y:S05]  /*e4e0*/  BSYNC B0 ;  /* 0x0000000000007941 */ /* 0x000fea0003800000 */
.L_x_8643:
        /* <DEDUP_REMOVED lines=16> */
.L_x_8649:
[----:B------:R-:W-:Y:S05]  /*e5f0*/  BSYNC B1 ;  /* 0x0000000000017941 */ /* 0x000fea0003800000 */
.L_x_8648:
        /* <DEDUP_REMOVED lines=44> */
.L_x_8647:
[----:B------:R-:W-:Y:S05]  /*e8c0*/  BSYNC B0 ;  /* 0x0000000000007941 */ /* 0x000fea0003800000 */
.L_x_8646:
        /* <DEDUP_REMOVED lines=10> */
.L_x_8642:
        /* <DEDUP_REMOVED lines=12> */
.L_x_8651:
[----:B------:R-:W-:-:S07]  /*ea30*/  IMAD.MOV.U32 R208, RZ, RZ, R8 ;  /* 0x000000ffffd07224 */ /* 0x000fce00078e0008 */
.L_x_8652:
[----:B------:R-:W-:Y:S05]  /*ea40*/  BSYNC B0 ;  /* 0x0000000000007941 */ /* 0x000fea0003800000 */
.L_x_8650:
        /* <DEDUP_REMOVED lines=16> */
.L_x_8656:
[----:B------:R-:W-:Y:S05]  /*eb50*/  BSYNC B1 ;  /* 0x0000000000017941 */ /* 0x000fea0003800000 */
.L_x_8655:
        /* <DEDUP_REMOVED lines=44> */
.L_x_8654:
[----:B------:R-:W-:Y:S05]  /*ee20*/  BSYNC B0 ;  /* 0x0000000000007941 */ /* 0x000fea0003800000 */
.L_x_8653:
        /* <DEDUP_REMOVED lines=16> */
.L_x_8657:
        /* <DEDUP_REMOVED lines=12> */
.L_x_8660:
[----:B------:R-:W-:-:S07]  /*eff0*/  MOV R15, R8 ;  /* 0x00000008000f7202 */ /* 0x000fce0000000f00 */
.L_x_8661:
[----:B------:R-:W-:Y:S05]  /*f000*/  BSYNC B0 ;  /* 0x0000000000007941 */ /* 0x000fea0003800000 */
.L_x_8659:
        /* <DEDUP_REMOVED lines=16> */
.L_x_8665:
[----:B------:R-:W-:Y:S05]  /*f110*/  BSYNC B1 ;  /* 0x0000000000017941 */ /* 0x000fea0003800000 */
.L_x_8664:
        /* <DEDUP_REMOVED lines=44> */
.L_x_8663:
[----:B------:R-:W-:Y:S05]  /*f3e0*/  BSYNC B0 ;  /* 0x0000000000007941 */ /* 0x000fea0003800000 */
.L_x_8662:
        /* <DEDUP_REMOVED lines=12> */
.L_x_8658:
        /* <DEDUP_REMOVED lines=12> */
.L_x_8667:
[----:B------:R-:W-:-:S07]  /*f570*/  IMAD.MOV.U32 R208, RZ, RZ, R8 ;  /* 0x000000ffffd07224 */ /* 0x000fce00078e0008 */
.L_x_8668:
[----:B------:R-:W-:Y:S05]  /*f580*/  BSYNC B0 ;  /* 0x0000000000007941 */ /* 0x000fea0003800000 */
.L_x_8666:
        /* <DEDUP_REMOVED lines=16> */
.L_x_8672:
[----:B------:R-:W-:Y:S05]  /*f690*/  BSYNC B1 ;  /* 0x0000000000017941 */ /* 0x000fea0003800000 */
.L_x_8671:
        /* <DEDUP_REMOVED lines=44> */
.L_x_8670:
[----:B------:R-:W-:Y:S05]  /*f960*/  BSYNC B0 ;  /* 0x0000000000007941 */ /* 0x000fea0003800000 */
.L_x_8669:
        /* <DEDUP_REMOVED lines=15> */
.L_x_8673:
        /* <DEDUP_REMOVED lines=12> */
.L_x_8676:
[----:B------:R-:W-:-:S07]  /*fb20*/  MOV R16, R8 ;  /* 0x0000000800107202 */ /* 0x000fce0000000f00 */
.L_x_8677:
[----:B------:R-:W-:Y:S05]  /*fb30*/  BSYNC B0 ;  /* 0x0000000000007941 */ /* 0x000fea0003800000 */
.L_x_8675:
        /* <DEDUP_REMOVED lines=16> */
.L_x_8681:
[----:B------:R-:W-:Y:S05]  /*fc40*/  BSYNC B1 ;  /* 0x0000000000017941 */ /* 0x000fea0003800000 */
.L_x_8680:
        /* <DEDUP_REMOVED lines=44> */
.L_x_8679:
[----:B------:R-:W-:Y:S05]  /*ff10*/  BSYNC B0 ;  /* 0x0000000000007941 */ /* 0x000fea0003800000 */
.L_x_8678:
        /* <DEDUP_REMOVED lines=10> */
.L_x_8674:
        /* <DEDUP_REMOVED lines=12> */
.L_x_8683:
[----:B------:R-:W-:-:S07]  /*10080*/  IMAD.MOV.U32 R190, RZ, RZ, R8 ;  /* 0x000000ffffbe7224 */ /* 0x000fce00078e0008 */
.L_x_8684:
[----:B------:R-:W-:Y:S05]  /*10090*/  BSYNC B0 ;  /* 0x0000000000007941 */ /* 0x000fea0003800000 */
.L_x_8682:
        /* <DEDUP_REMOVED lines=16> */
.L_x_8688:
[----:B------:R-:W-:Y:S05]  /*101a0*/  BSYNC B1 ;  /* 0x0000000000017941 */ /* 0x000fea0003800000 */
.L_x_8687:
        /* <DEDUP_REMOVED lines=44> */
.L_x_8686:
[----:B------:R-:W-:Y:S05]  /*10470*/  BSYNC B0 ;  /* 0x0000000000007941 */ /* 0x000fea0003800000 */
.L_x_8685:
        /* <DEDUP_REMOVED lines=14> */
.L_x_8689:
        /* <DEDUP_REMOVED lines=12> */
.L_x_8692:
[----:B------:R-:W-:-:S07]  /*10620*/  MOV R17, R8 ;  /* 0x0000000800117202 */ /* 0x000fce0000000f00 */
.L_x_8693:
[----:B------:R-:W-:Y:S05]  /*10630*/  BSYNC B0 ;  /* 0x0000000000007941 */ /* 0x000fea0003800000 */
.L_x_8691:
        /* <DEDUP_REMOVED lines=16> */
.L_x_8697:
[----:B------:R-:W-:Y:S05]  /*10740*/  BSYNC B1 ;  /* 0x0000000000017941 */ /* 0x000fea0003800000 */
.L_x_8696:
        /* <DEDUP_REMOVED lines=44> */
.L_x_8695:
[----:B------:R-:W-:Y:S05]  /*10a10*/  BSYNC B0 ;  /* 0x0000000000007941 */ /* 0x000fea0003800000 */
.L_x_8694:
        /* <DEDUP_REMOVED lines=12> */
.L_x_8690:
        /* <DEDUP_REMOVED lines=12> */
.L_x_8699:
[----:B------:R-:W-:-:S07]  /*10ba0*/  IMAD.MOV.U32 R190, RZ, RZ, R8 ;  /* 0x000000ffffbe7224 */ /* 0x000fce00078e0008 */
.L_x_8700:
[----:B------:R-:W-:Y:S05]  /*10bb0*/  BSYNC B0 ;  /* 0x0000000000007941 */ /* 0x000fea0003800000 */
.L_x_8698:
        /* <DEDUP_REMOVED lines=16> */
.L_x_8704:
[----:B------:R-:W-:Y:S05]  /*10cc0*/  BSYNC B1 ;  /* 0x0000000000017941 */ /* 0x000fea0003800000 */
.L_x_8703:
        /* <DEDUP_REMOVED lines=44> */
.L_x_8702:
[----:B------:R-:W-:Y:S05]  /*10f90*/  BSYNC B0 ;  /* 0x0000000000007941 */ /* 0x000fea0003800000 */
.L_x_8701:
        /* <DEDUP_REMOVED lines=14> */
.L_x_8705:
        /* <DEDUP_REMOVED lines=12> */
.L_x_8708:
[----:B------:R-:W-:-:S07]  /*11140*/  MOV R18, R8 ;  /* 0x0000000800127202 */ /* 0x000fce0000000f00 */
.L_x_8709:
[----:B------:R-:W-:Y:S05]  /*11150*/  BSYNC B0 ;  /* 0x0000000000007941 */ /* 0x000fea0003800000 */
.L_x_8707:
        /* <DEDUP_REMOVED lines=16> */
.L_x_8713:
[----:B------:R-:W-:Y:S05]  /*11260*/  BSYNC B1 ;  /* 0x0000000000017941 */ /* 0x000fea0003800000 */
.L_x_8712:
        /* <DEDUP_REMOVED lines=44> */
.L_x_8711:
[----:B------:R-:W-:Y:S05]  /*11530*/  BSYNC B0 ;  /* 0x0000000000007941 */ /* 0x000fea0003800000 */
.L_x_8710:
        /* <DEDUP_REMOVED lines=10> */
.L_x_8706:
        /* <DEDUP_REMOVED lines=12> */
.L_x_8715:
[----:B------:R-:W-:-:S07]  /*116a0*/  IMAD.MOV.U32 R224, RZ, RZ, R8 ;  /* 0x000000ffffe07224 */ /* 0x000fce00078e0008 */
.L_x_8716:
[----:B------:R-:W-:Y:S05]  /*116b0*/  BSYNC B0 ;  /* 0x0000000000007941 */ /* 0x000fea0003800000 */
.L_x_8714:
        /* <DEDUP_REMOVED lines=16> */
.L_x_8720:
[----:B------:R-:W-:Y:S05]  /*117c0*/  BSYNC B1 ;  /* 0x0000000000017941 */ /* 0x000fea0003800000 */
.L_x_8719:
        /* <DEDUP_REMOVED lines=44> */
.L_x_8718:
[----:B------:R-:W-:Y:S05]  /*11a90*/  BSYNC B0 ;  /* 0x0000000000007941 */ /* 0x000fea0003800000 */
.L_x_8717:
        /* <DEDUP_REMOVED lines=14> */
.L_x_8721:
        /* <DEDUP_REMOVED lines=12> */
.L_x_8724:
[----:B------:R-:W-:-:S07]  /*11c40*/  MOV R226, R8 ;  /* 0x0000000800e27202 */ /* 0x000fce0000000f00 */
.L_x_8725:
[----:B------:R-:W-:Y:S05]  /*11c50*/  BSYNC B0 ;  /* 0x0000000000007941 */ /* 0x000fea0003800000 */
.L_x_8723:
        /* <DEDUP_REMOVED lines=18> */
.L_x_8729:
[----:B------:R-:W-:Y:S05]  /*11d80*/  BSYNC B1 ;  /* 0x0000000000017941 */ /* 0x000fea0003800000 */
.L_x_8728:
        /* <DEDUP_REMOVED lines=44> */
.L_x_8727:
[----:B------:R-:W-:Y:S05]  /*12050*/  BSYNC B0 ;  /* 0x0000000000007941 */ /* 0x000fea0003800000 */
.L_x_8726:
        /* <DEDUP_REMOVED lines=12> */
.L_x_8722:
[----:B------:R-:W-:Y:S01]  /*12120*/  P2R R188, PR, RZ, 0x4 ;  /* 0x00000004ffbc7803 */ /* 0x000fe20000000000 */
[----:B------:R-:W-:Y:S01]  /*12130*/  IMAD.WIDE.U32 R206, R205, 0x10, R244 ;  /* 0x00000010cdce7825 */ /* 0x000fe200078e00f4 */
[----:B------:R-:W-:Y:S01]  /*12140*/  ISETP.NE.AND P2, PT, R208, RZ, PT ;  /* 0x000000ffd000720c */ /* 0x000fe20003f45270 */
[----:B------:R-:W0:Y:S01]  /*12150*/  @P0 LDC.64 R230, c[0x0][0x228] ;  /* 0x00008a00ffe60b82 */ /* 0x000e220000000a00 */
        /* <DEDUP_REMOVED lines=13> */
[C---:B------:R-:W-:Y:S02]  /*12230*/  LOP3.LUT P4, RZ, R11.reuse, 0x8, RZ, 0xc0, !PT ;  /* 0x000000080bff7812 */ /* 0x040fe4000788c0ff */
[----:B------:R-:W-:Y:S02]  /*12240*/  LOP3.LUT R232, R232, R226, R229, 0xfe, !PT ;  /* 0x000000e2e8e87212 */ /* 0x000fe400078efee5 */
[----:B------:R-:W-:Y:S01]  /*12250*/  SEL R226, RZ, 0x1, P4 ;  /* 0x00000001ffe27807 */ /* 0x000fe20002000000 */
[----:B------:R-:W2:Y:S01]  /*12260*/  @P1 LDC.64 R228, c[0x0][0x230] ;  /* 0x00008c00ffe41b82 */ /* 0x000ea20000000a00 */
[----:B------:R-:W-:Y:S01]  /*12270*/  LOP3.LUT P6, RZ, R11, 0x20, RZ, 0xc0, !PT ;  /* 0x000000200bff7812 */ /* 0x000fe200078cc0ff */
[----:B-1----:R-:W-:Y:S01]  /*12280*/  IMAD.WIDE.U32 R206, R208, 0x1000000, RZ ;  /* 0x01000000d0ce7825 */ /* 0x002fe200078e00ff */
[----:B------:R-:W-:-:S03]  /*12290*/  SEL R208, RZ, 0x1, P5 ;  /* 0x00000001ffd07807 */ /* 0x000fc60002800000 */
[----:B------:R-:W-:Y:S01]  /*122a0*/  IMAD.WIDE.U32 R190, R226, 0x10000, RZ ;  /* 0x00010000e2be7825 */ /* 0x000fe200078e00ff */
[----:B------:R-:W-:-:S03]  /*122b0*/  LOP3.LUT R227, R207, R232, R227, 0xfe, !PT ;  /* 0x000000e8cfe37212 */ /* 0x000fc600078efee3 */
[----:B------:R-:W-:-:S04]  /*122c0*/  IMAD.WIDE.U32 R188, R208, 0x100, RZ ;  /* 0x00000100d0bc7825 */ /* 0x000fc800078e00ff */
[----:B------:R-:W-:Y:S01]  /*122d0*/  VIADD R208, R192, 0x180 ;  /* 0x00000180c0d07836 */ /* 0x000fe20000000000 */
[----:B------:R-:W-:Y:S02]  /*122e0*/  LOP3.LUT R189, R189, R227, R191, 0xfe, !PT ;  /* 0x000000e3bdbd7212 */ /* 0x000fe400078efebf */
[----:B------:R-:W-:Y:S01]  /*122f0*/  LOP3.LUT R206, R188, R206, R190, 0xfe, !PT ;  /* 0x000000cebcce7212 */ /* 0x000fe200078efebe */
[----:B------:R-:W-:Y:S01]  /*12300*/  IMAD.WIDE.U32 R232, R208, 0x10, R234 ;  /* 0x00000010d0e87825 */ /* 0x000fe200078e00ea */
[----:B------:R-:W-:-:S03]  /*12310*/  SEL R191, RZ, 0x1, P6 ;  /* 0x00000001ffbf7807 */ /* 0x000fc60003000000 */
[----:B0-----:R-:W-:Y:S01]  /*12320*/  @P0 IMAD.WIDE.U32 R230, R208, 0x10, R230 ;  /* 0x00000010d0e60825 */ /* 0x001fe200078e00e6 */
[----:B------:R-:W-:-:S03]  /*12330*/  LOP3.LUT R188, R206, R191, RZ, 0xfc, !PT ;  /* 0x000000bfcebc7212 */ /* 0x000fc600078efcff */
[----:B------:R-:W-:-:S04]  /*12340*/  IMAD.WIDE.U32 R190, R205, 0x8, R242 ;  /* 0x00000008cdbe7825 */ /* 0x000fc800078e00f2 */
[----:B--2---:R-:W-:Y:S01]  /*12350*/  @P1 IMAD.WIDE.U32 R228, R208, 0x10, R228 ;  /* 0x00000010d0e41825 */ /* 0x004fe200078e00e4 */
[----:B------:R0:W-:Y:S01]  /*12360*/  STG.E.64 desc[UR4][R190.64], R188 ;  /* 0x000000bcbe007986 */ /* 0x0001e2000c101b04 */
[----:B------:R-:W-:Y:S05]  /*12370*/  @!P0 BRA `(.L_x_8730) ;  /* 0x0000000000508947 */ /* 0x000fea0003800000 */
[----:B0-----:R-:W-:Y:S01]  /*12380*/  IMAD.U32 R189, R18, 0x10000, RZ ;  /* 0x0001000012bd7824 */ /* 0x001fe200078e00ff */
[----:B------:R-:W-:Y:S02]  /*12390*/  LOP3.LUT R188, R2, 0xffff, RZ, 0xc0, !PT ;  /* 0x0000ffff02bc7812 */ /* 0x000fe400078ec0ff */
[----:B------:R-:W-:Y:S02]  /*123a0*/  PRMT R191, R17, 0x7104, RZ ;  /* 0x0000710411bf7816 */ /* 0x000fe400000000ff */
[----:B------:R-:W-:Y:S02]  /*123b0*/  LOP3.LUT R189, R189, 0xff0000, RZ, 0xc0, !PT ;  /* 0x00ff0000bdbd7812 */ /* 0x000fe400078ec0ff */
[----:B------:R-:W-:Y:S02]  /*123c0*/  LOP3.LUT R226, R15, 0xff, RZ, 0xc0, !PT ;  /* 0x000000ff0fe27812 */ /* 0x000fe400078ec0ff */
[----:B------:R-:W-:Y:S02]  /*123d0*/  PRMT R190, R189, 0x4210, R188 ;  /* 0x00004210bdbe7816 */ /* 0x000fe400000000bc */
[----:B------:R-:W0:Y:S01]  /*123e0*/  LDC.64 R188, c[0x0][0x248] ;  /* 0x00009200ffbc7b82 */ /* 0x000e220000000a00 */
[----:B------:R-:W-:Y:S01]  /*123f0*/  LOP3.LUT R206, R14, 0xff, RZ, 0xc0, !PT ;  /* 0x000000ff0ece7812 */ /* 0x000fe200078ec0ff */
[----:B------:R-:W-:Y:S01]  /*12400*/  IMAD.WIDE.U32 R226, R226, 0x1000000, RZ ;  /* 0x01000000e2e27825 */ /* 0x000fe200078e00ff */
[----:B------:R-:W-:-:S02]  /*12410*/  LOP3.LUT R191, R190, 0xff00, R191, 0xf8, !PT ;  /* 0x0000ff00bebf7812 */ /* 0x000fc400078ef8bf */
[----:B------:R-:W-:Y:S01]  /*12420*/  LOP3.LUT R190, R13, 0xff, RZ, 0xc0, !PT ;  /* 0x000000ff0dbe7812 */ /* 0x000fe200078ec0ff */
[----:B------:R-:W-:Y:S01]  /*12430*/  IMAD.WIDE.U32 R206, R206, 0x10000, RZ ;  /* 0x00010000cece7825 */ /* 0x000fe200078e00ff */
[----:B------:R-:W-:-:S03]  /*12440*/  LOP3.LUT R237, R191, 0xff, R16, 0xf8, !PT ;  /* 0x000000ffbfed7812 */ /* 0x000fc600078ef810 */
[----:B------:R-:W-:Y:S01]  /*12450*/  IMAD.WIDE.U32 R190, R190, 0x100, RZ ;  /* 0x00000100bebe7825 */ /* 0x000fe200078e00ff */
[----:B------:R-:W-:Y:S02]  /*12460*/  LOP3.LUT R237, R207, R237, R227, 0xfe, !PT ;  /* 0x000000edcfed7212 */ /* 0x000fe400078efee3 */
[----:B------:R-:W-:Y:S02]  /*12470*/  LOP3.LUT R207, R190, R226, R206, 0xfe, !PT ;  /* 0x000000e2becf7212 */ /* 0x000fe400078efece */
[----:B------:R-:W-:Y:S02]  /*12480*/  LOP3.LUT R191, R237, R191, RZ, 0xfc, !PT ;  /* 0x000000bfedbf7212 */ /* 0x000fe400078efcff */
[----:B------:R-:W-:Y:S01]  /*12490*/  LOP3.LUT R190, R207, 0xff, R12, 0xf8, !PT ;  /* 0x000000ffcfbe7812 */ /* 0x000fe200078ef80c */
[----:B0-----:R-:W-:-:S05]  /*124a0*/  IMAD.WIDE.U32 R188, R205, 0x8, R188 ;  /* 0x00000008cdbc7825 */ /* 0x001fca00078e00bc */
[----:B------:R1:W-:Y:S02]  /*124b0*/  STG.E.64 desc[UR4][R188.64], R190 ;  /* 0x000000bebc007986 */ /* 0x0003e4000c101b04 */
.L_x_8730:
        /* <DEDUP_REMOVED lines=15> */
.L_x_8732:
[----:B------:R-:W-:-:S07]  /*125b0*/  IMAD.MOV.U32 R232, RZ, RZ, R8 ;  /* 0x000000ffffe87224 */ /* 0x000fce00078e0008 */
.L_x_8733:
[----:B------:R-:W-:Y:S05]  /*125c0*/  BSYNC B0 ;  /* 0x0000000000007941 */ /* 0x000fea0003800000 */
.L_x_8731:
        /* <DEDUP_REMOVED lines=16> */
.L_x_8737:
[----:B------:R-:W-:Y:S05]  /*126d0*/  BSYNC B1 ;  /* 0x0000000000017941 */ /* 0x000fea0003800000 */
.L_x_8736:
        /* <DEDUP_REMOVED lines=44> */
.L_x_8735:
[----:B------:R-:W-:Y:S05]  /*129a0*/  BSYNC B0 ;  /* 0x0000000000007941 */ /* 0x000fea0003800000 */
.L_x_8734:
[----:B------:R-:W-:Y:S02]  /*129b0*/  I2FP.F32.U32 R226, R232 ;  /* 0x000000e800e27245 */ /* 0x000fe40000201000 */
[----:B-----5:R-:W-:Y:S02]  /*129c0*/  SHF.L.U32 R207, R188, 0x10, RZ ;  /* 0x00000010bccf7819 */ /* 0x020fe400000006ff */
[----:B------:R-:W-:Y:S01]  /*129d0*/  LOP3.LUT R11, R11, 0xffffffdf, RZ, 0xc0, !PT ;  /* 0xffffffdf0b0b7812 */ /* 0x000fe200078ec0ff */
[----:B------:R-:W-:Y:S02]  /*129e0*/  FFMA.FTZ R226, R226, R215, 1.1641532182693481445e-10 ;  /* 0x2f000000e2e27423 */ /* 0x000fe400000100d7 */
[----:B------:R-:W-:-:S03]  /*129f0*/  FMUL.FTZ R207, R207, R216 ;  /* 0x000000d8cfcf7220 */ /* 0x000fc60000410000 */
[----:B------:R-:W-:Y:S02]  /*12a00*/  FSETP.GTU.FTZ.AND P3, PT, R226, R217, PT ;  /* 0x000000d9e200720b */ /* 0x000fe40003f7c000 */
[----:B------:R-:W-:Y:S02]  /*12a10*/  PRMT R226, R188, 0x7632, R226 ;  /* 0x00007632bce27816 */ /* 0x000fe400000000e2 */
        /* <DEDUP_REMOVED lines=9> */
.L_x_8738:
        /* <DEDUP_REMOVED lines=12> */
.L_x_8741:
[----:B------:R-:W-:-:S07]  /*12b70*/  IMAD.MOV.U32 R12, RZ, RZ, R8 ;  /* 0x000000ffff0c7224 */ /* 0x000fce00078e0008 */
.L_x_8742:
[----:B------:R-:W-:Y:S05]  /*12b80*/  BSYNC B0 ;  /* 0x0000000000007941 */ /* 0x000fea0003800000 */
.L_x_8740:
        /* <DEDUP_REMOVED lines=16> */
.L_x_8746:
[----:B------:R-:W-:Y:S05]  /*12c90*/  BSYNC B1 ;  /* 0x0000000000017941 */ /* 0x000fea0003800000 */
.L_x_8745:
        /* <DEDUP_REMOVED lines=44> */
.L_x_8744:
[----:B------:R-:W-:Y:S05]  /*12f60*/  BSYNC B0 ;  /* 0x0000000000007941 */ /* 0x000fea0003800000 */
.L_x_8743:
        /* <DEDUP_REMOVED lines=10> */
.L_x_8739:
        /* <DEDUP_REMOVED lines=12> */
.L_x_8748:
[----:B------:R-:W-:-:S07]  /*130d0*/  IMAD.MOV.U32 R188, RZ, RZ, R8 ;  /* 0x000000ffffbc7224 */ /* 0x000fce00078e0008 */
.L_x_8749:
[----:B------:R-:W-:Y:S05]  /*130e0*/  BSYNC B0 ;  /* 0x0000000000007941 */ /* 0x000fea0003800000 */
.L_x_8747:
        /* <DEDUP_REMOVED lines=16> */
.L_x_8753:
[----:B------:R-:W-:Y:S05]  /*131f0*/  BSYNC B1 ;  /* 0x0000000000017941 */ /* 0x000fea0003800000 */
.L_x_8752:
        /* <DEDUP_REMOVED lines=44> */
.L_x_8751:
[----:B------:R-:W-:Y:S05]  /*134c0*/  BSYNC B0 ;  /* 0x0000000000007941 */ /* 0x000fea0003800000 */
.L_x_8750:
        /* <DEDUP_REMOVED lines=16> */
.L_x_8754:
        /* <DEDUP_REMOVED lines=12> */
.L_x_8757:
[----:B------:R-:W-:-:S07]  /*13690*/  IMAD.MOV.U32 R13, RZ, RZ, R8 ;  /* 0x000000ffff0d7224 */ /* 0x000fce00078e0008 */
.L_x_8758:
[----:B------:R-:W-:Y:S05]  /*136a0*/  BSYNC B0 ;  /* 0x0000000000007941 */ /* 0x000fea0003800000 */
.L_x_8756:
        /* <DEDUP_REMOVED lines=16> */
.L_x_8762:
[----:B------:R-:W-:Y:S05]  /*137b0*/  BSYNC B1 ;  /* 0x0000000000017941 */ /* 0x000fea0003800000 */
.L_x_8761:
        /* <DEDUP_REMOVED lines=44> */
.L_x_8760:
[----:B------:R-:W-:Y:S05]  /*13a80*/  BSYNC B0 ;  /* 0x0000000000007941 */ /* 0x000fea0003800000 */
.L_x_8759:
        /* <DEDUP_REMOVED lines=12> */
.L_x_8755:
        /* <DEDUP_REMOVED lines=12> */
.L_x_8764:
[----:B------:R-:W-:-:S07]  /*13c10*/  IMAD.MOV.U32 R188, RZ, RZ, R8 ;  /* 0x000000ffffbc7224 */ /* 0x000fce00078e0008 */
.L_x_8765:
[----:B------:R-:W-:Y:S05]  /*13c20*/  BSYNC B0 ;  /* 0x0000000000007941 */ /* 0x000fea0003800000 */
.L_x_8763:
        /* <DEDUP_REMOVED lines=16> */
.L_x_8769:
[----:B------:R-:W-:Y:S05]  /*13d30*/  BSYNC B1 ;  /* 0x0000000000017941 */ /* 0x000fea0003800000 */
.L_x_8768:
        /* <DEDUP_REMOVED lines=44> */
.L_x_8767:
[----:B------:R-:W-:Y:S05]  /*14000*/  BSYNC B0 ;  /* 0x0000000000007941 */ /* 0x000fea0003800000 */
.L_x_8766:
        /* <DEDUP_REMOVED lines=16> */
.L_x_8770:
        /* <DEDUP_REMOVED lines=12> */
.L_x_8773:
[----:B------:R-:W-:-:S07]  /*141d0*/  IMAD.MOV.U32 R14, RZ, RZ, R8 ;  /* 0x000000ffff0e7224 */ /* 0x000fce00078e0008 */
.L_x_8774:
[----:B------:R-:W-:Y:S05]  /*141e0*/  BSYNC B0 ;  /* 0x0000000000007941 */ /* 0x000fea0003800000 */
.L_x_8772:
        /* <DEDUP_REMOVED lines=16> */
.L_x_8778:
[----:B------:R-:W-:Y:S05]  /*142f0*/  BSYNC B1 ;  /* 0x0000000000017941 */ /* 0x000fea0003800000 */
.L_x_8777:
        /* <DEDUP_REMOVED lines=44> */
.L_x_8776:
[----:B------:R-:W-:Y:S05]  /*145c0*/  BSYNC B0 ;  /* 0x0000000000007941 */ /* 0x000fea0003800000 */
.L_x_8775:
        /* <DEDUP_REMOVED lines=10> */
.L_x_8771:
        /* <DEDUP_REMOVED lines=12> */
.L_x_8780:
[----:B------:R-:W-:-:S07]  /*14730*/  IMAD.MOV.U32 R228, RZ, RZ, R8 ;  /* 0x000000ffffe47224 */ /* 0x000fce00078e0008 */
.L_x_8781:
[----:B------:R-:W-:Y:S05]  /*14740*/  BSYNC B0 ;  /* 0x0000000000007941 */ /* 0x000fea0003800000 */
.L_x_8779:
        /* <DEDUP_REMOVED lines=16> */
.L_x_8785:
[----:B------:R-:W-:Y:S05]  /*14850*/  BSYNC B1 ;  /* 0x0000000000017941 */ /* 0x000fea0003800000 */
.L_x_8784:
        /* <DEDUP_REMOVED lines=44> */
.L_x_8783:
[----:B------:R-:W-:Y:S05]  /*14b20*/  BSYNC B0 ;  /* 0x0000000000007941 */ /* 0x000fea0003800000 */
.L_x_8782:
        /* <DEDUP_REMOVED lines=16> */
.L_x_8786:
        /* <DEDUP_REMOVED lines=12> */
.L_x_8789:
[----:B------:R-:W-:-:S07]  /*14cf0*/  IMAD.MOV.U32 R15, RZ, RZ, R8 ;  /* 0x000000ffff0f7224 */ /* 0x000fce00078e0008 */
.L_x_8790:
[----:B------:R-:W-:Y:S05]  /*14d00*/  BSYNC B0 ;  /* 0x0000000000007941 */ /* 0x000fea0003800000 */
.L_x_8788:
        /* <DEDUP_REMOVED lines=16> */
.L_x_8794:
[----:B------:R-:W-:Y:S05]  /*14e10*/  BSYNC B1 ;  /* 0x0000000000017941 */ /* 0x000fea0003800000 */
.L_x_8793:
        /* <DEDUP_REMOVED lines=44> */
.L_x_8792:
[----:B------:R-:W-:Y:S05]  /*150e0*/  BSYNC B0 ;  /* 0x0000000000007941 */ /* 0x000fea0003800000 */
.L_x_8791:
        /* <DEDUP_REMOVED lines=12> */
.L_x_8787:
        /* <DEDUP_REMOVED lines=12> */
.L_x_8796:
[----:B------:R-:W-:-:S07]  /*15270*/  IMAD.MOV.U32 R236, RZ, RZ, R8 ;  /* 0x000000ffffec7224 */ /* 0x000fce00078e0008 */
.L_x_8797:
[----:B------:R-:W-:Y:S05]  /*15280*/  BSYNC B0 ;  /* 0x0000000000007941 */ /* 0x000fea0003800000 */
.L_x_8795:
        /* <DEDUP_REMOVED lines=16> */
.L_x_8801:
[----:B------:R-:W-:Y:S05]  /*15390*/  BSYNC B1 ;  /* 0x0000000000017941 */ /* 0x000fea0003800000 */
.L_x_8800:
        /* <DEDUP_REMOVED lines=44> */
.L_x_8799:
[----:B------:R-:W-:Y:S05]  /*15660*/  BSYNC B0 ;  /* 0x0000000000007941 */ /* 0x000fea0003800000 */
.L_x_8798:
        /* <DEDUP_REMOVED lines=16> */
.L_x_8802:
        /* <DEDUP_REMOVED lines=12> */
.L_x_8805:
[----:B------:R-:W-:-:S07]  /*15830*/  IMAD.MOV.U32 R16, RZ, RZ, R8 ;  /* 0x000000ffff107224 */ /* 0x000fce00078e0008 */
.L_x_8806:
[----:B------:R-:W-:Y:S05]  /*15840*/  BSYNC B0 ;  /* 0x0000000000007941 */ /* 0x000fea0003800000 */
.L_x_8804:
        /* <DEDUP_REMOVED lines=16> */
.L_x_8810:
[----:B------:R-:W-:Y:S05]  /*15950*/  BSYNC B1 ;  /* 0x0000000000017941 */ /* 0x000fea0003800000 */
.L_x_8809:
        /* <DEDUP_REMOVED lines=44> */
.L_x_8808:
[----:B------:R-:W-:Y:S05]  /*15c20*/  BSYNC B0 ;  /* 0x0000000000007941 */ /* 0x000fea0003800000 */
.L_x_8807:
        /* <DEDUP_REMOVED lines=10> */
.L_x_8803:
        /* <DEDUP_REMOVED lines=12> */
.L_x_8812:
[----:B------:R-:W-:-:S07]  /*15d90*/  IMAD.MOV.U32 R190, RZ, RZ, R8 ;  /* 0x000000ffffbe7224 */ /* 0x000fce00078e0008 */
.L_x_8813:
[----:B------:R-:W-:Y:S05]  /*15da0*/  BSYNC B0 ;  /* 0x0000000000007941 */ /* 0x000fea0003800000 */
.L_x_8811:
        /* <DEDUP_REMOVED lines=16> */
.L_x_8817:
[----:B------:R-:W-:Y:S05]  /*15eb0*/  BSYNC B1 ;  /* 0x0000000000017941 */ /* 0x000fea0003800000 */
.L_x_8816:
        /* <DEDUP_REMOVED lines=40> */
[----:B------:R-:W-:-:S03]  /*16140*/  MOV R8, R232 ;  /* 0x000000e800087202 */ /* 0x000fc60000000f00 */
[----:B------:R-:W-:Y:S01]  /*16150*/  IMAD.MOV.U32 R10, RZ, RZ, R188 ;  /* 0x000000ffff0a7224 */ /* 0x000fe200078e00bc */
[----:B------:R-:W-:Y:S01]  /*16160*/  LOP3.LUT R4, R189, UR36, R206, 0x96, !PT ;  /* 0x00000024bd047c12 */ /* 0x000fe2000f8e96ce */
[----:B------:R-:W-:-:S07]  /*16170*/  IMAD.MOV.U32 R189, RZ, RZ, RZ ;  /* 0x000000ffffbd7224 */ /* 0x000fce00078e00ff */
.L_x_8815:
[----:B------:R-:W-:Y:S05]  /*16180*/  BSYNC B0 ;  /* 0x0000000000007941 */ /* 0x000fea0003800000 */
.L_x_8814:
        /* <DEDUP_REMOVED lines=14> */
.L_x_8818:
        /* <DEDUP_REMOVED lines=12> */
.L_x_8821:
[----:B------:R-:W-:-:S07]  /*16330*/  IMAD.MOV.U32 R17, RZ, RZ, R8 ;  /* 0x000000ffff117224 */ /* 0x000fce00078e0008 */
.L_x_8822:
[----:B------:R-:W-:Y:S05]  /*16340*/  BSYNC B0 ;  /* 0x0000000000007941 */ /* 0x000fea0003800000 */
.L_x_8820:
        /* <DEDUP_REMOVED lines=16> */
.L_x_8826:
[----:B------:R-:W-:Y:S05]  /*16450*/  BSYNC B1 ;  /* 0x0000000000017941 */ /* 0x000fea0003800000 */
.L_x_8825:
        /* <DEDUP_REMOVED lines=44> */
.L_x_8824:
[----:B------:R-:W-:Y:S05]  /*16720*/  BSYNC B0 ;  /* 0x0000000000007941 */ /* 0x000fea0003800000 */
.L_x_8823:
        /* <DEDUP_REMOVED lines=8> */
[----:B------:R-:W-:-:S03]  /*167b0*/  SEL R17, RZ, 0x1, P4 ;  /* 0x00000001ff117807 */ /* 0x000fc60002000000 */
[----:B------:R-:W-:Y:S01]  /*167c0*/  FADD.FTZ R230, R230, R189 ;  /* 0x000000bde6e67221 */ /* 0x000fe20000010000 */
[----:B------:R-:W-:-:S04]  /*167d0*/  @P1 IMAD.U32 R189, R190, 0x10000, RZ ;  /* 0x00010000bebd1824 */ /* 0x000fc800078e00ff */
[----:B------:R-:W-:-:S07]  /*167e0*/  @P1 FADD.FTZ R230, R230, R189 ;  /* 0x000000bde6e61221 */ /* 0x000fce0000010000 */
.L_x_8819:
        /* <DEDUP_REMOVED lines=12> */
.L_x_8828:
[----:B------:R-:W-:-:S07]  /*168b0*/  IMAD.MOV.U32 R190, RZ, RZ, R8 ;  /* 0x000000ffffbe7224 */ /* 0x000fce00078e0008 */
.L_x_8829:
[----:B------:R-:W-:Y:S05]  /*168c0*/  BSYNC B0 ;  /* 0x0000000000007941 */ /* 0x000fea0003800000 */
.L_x_8827:
        /* <DEDUP_REMOVED lines=16> */
.L_x_8833:
[----:B------:R-:W-:Y:S05]  /*169d0*/  BSYNC B1 ;  /* 0x0000000000017941 */ /* 0x000fea0003800000 */
.L_x_8832:
        /* <DEDUP_REMOVED lines=44> */
.L_x_8831:
[----:B------:R-:W-:Y:S05]  /*16ca0*/  BSYNC B0 ;  /* 0x0000000000007941 */ /* 0x000fea0003800000 */
.L_x_8830:
        /* <DEDUP_REMOVED lines=14> */
.L_x_8834:
        /* <DEDUP_REMOVED lines=12> */
.L_x_8837:
[----:B------:R-:W-:-:S07]  /*16e50*/  MOV R18, R8 ;  /* 0x0000000800127202 */ /* 0x000fce0000000f00 */
.L_x_8838:
[----:B------:R-:W-:Y:S05]  /*16e60*/  BSYNC B0 ;  /* 0x0000000000007941 */ /* 0x000fea0003800000 */
.L_x_8836:
        /* <DEDUP_REMOVED lines=16> */
.L_x_8842:
[----:B------:R-:W-:Y:S05]  /*16f70*/  BSYNC B1 ;  /* 0x0000000000017941 */ /* 0x000fea0003800000 */
.L_x_8841:
        /* <DEDUP_REMOVED lines=42> */
[----:B------:R-:W-:Y:S01]  /*17220*/  HFMA2.MMA R188, -RZ, RZ, 0, 0 ;  /* 0x00000000ffbc7435 */ /* 0x000fe200000001ff */
[----:B------:R-:W-:-:S10]  /*17230*/  LOP3.LUT R4, R189, UR36, R190, 0x96, !PT ;  /* 0x00000024bd047c12 */ /* 0x000fd4000f8e96be */
.L_x_8840:
[----:B------:R-:W-:Y:S05]  /*17240*/  BSYNC B0 ;  /* 0x0000000000007941 */ /* 0x000fea0003800000 */
.L_x_8839:
        /* <DEDUP_REMOVED lines=10> */
.L_x_8835:
        /* <DEDUP_REMOVED lines=12> */
.L_x_8844:
[----:B------:R-:W-:-:S07]  /*173b0*/  IMAD.MOV.U32 R232, RZ, RZ, R8 ;  /* 0x000000ffffe87224 */ /* 0x000fce00078e0008 */
.L_x_8845:
[----:B------:R-:W-:Y:S05]  /*173c0*/  BSYNC B0 ;  /* 0x0000000000007941 */ /* 0x000fea0003800000 */
.L_x_8843:
        /* <DEDUP_REMOVED lines=16> */
.L_x_8849:
[----:B------:R-:W-:Y:S05]  /*174d0*/  BSYNC B1 ;  /* 0x0000000000017941 */ /* 0x000fea0003800000 */
.L_x_8848:
        /* <DEDUP_REMOVED lines=44> */
.L_x_8847:
[----:B------:R-:W-:Y:S05]  /*177a0*/  BSYNC B0 ;  /* 0x0000000000007941 */ /* 0x000fea0003800000 */
.L_x_8846:
        /* <DEDUP_REMOVED lines=14> */
.L_x_8850:
        /* <DEDUP_REMOVED lines=12> */
.L_x_8853:
[----:B------:R-:W-:-:S07]  /*17950*/  MOV R207, R8 ;  /* 0x0000000800cf7202 */ /* 0x000fce0000000f00 */
.L_x_8854:
[----:B------:R-:W-:Y:S05]  /*17960*/  BSYNC B0 ;  /* 0x0000000000007941 */ /* 0x000fea0003800000 */
.L_x_8852:
        /* <DEDUP_REMOVED lines=18> */
.L_x_8858:
[----:B------:R-:W-:Y:S05]  /*17a90*/  BSYNC B1 ;  /* 0x0000000000017941 */ /* 0x000fea0003800000 */
.L_x_8857:
        /* <DEDUP_REMOVED lines=43> */
[----:B------:R-:W-:-:S07]  /*17d50*/  LOP3.LUT R4, R189, UR36, R2, 0x96, !PT ;  /* 0x00000024bd047c12 */ /* 0x000fce000f8e9602 */
.L_x_8856:
[----:B------:R-:W-:Y:S05]  /*17d60*/  BSYNC B0 ;  /* 0x0000000000007941 */ /* 0x000fea0003800000 */
.L_x_8855:
[----:B------:R-:W-:Y:S02]  /*17d70*/  I2FP.F32.U32 R2, R207 ;  /* 0x000000cf00027245 */ /* 0x000fe40000201000 */
[----:B------:R-:W-:-:S03]  /*17d80*/  PRMT R188, R187, 0x7632, R188 ;  /* 0x00007632bbbc7816 */ /* 0x000fc600000000bc */
[----:B------:R-:W-:Y:S02]  /*17d90*/  FFMA.FTZ R2, R2, R215, 1.1641532182693481445e-10 ;  /* 0x2f00000002027423 */ /* 0x000fe400000100d7 */
[----:B------:R-:W-:Y:S01]  /*17da0*/  IMAD.U32 R189, R188, 0x10000, RZ ;  /* 0x00010000bcbd7824 */ /* 0x000fe200078e00ff */
[----:B------:R-:W-:Y:S02]  /*17db0*/  @P1 PRMT R188, R183, 0x7632, R188 ;  /* 0x00007632b7bc1816 */ /* 0x000fe400000000bc */
[----:B------:R-:W-:Y:S01]  /*17dc0*/  FSETP.GTU.FTZ.AND P6, PT, R2, R217, PT ;  /* 0x000000d90200720b */ /* 0x000fe20003fdc000 */
[----:B------:R-:W-:-:S03]  /*17dd0*/  FMUL.FTZ R189, R189, R216 ;  /* 0x000000d8bdbd7220 */ /* 0x000fc60000410000 */
[----:B------:R-:W-:Y:S02]  /*17de0*/  SEL R2, RZ, 0x1, P6 ;  /* 0x00000001ff027807 */ /* 0x000fe40003000000 */
[----:B------:R-:W-:-:S05]  /*17df0*/  FSEL R189, R189, RZ, !P6 ;  /* 0x000000ffbdbd7208 */ /* 0x000fca0007000000 */
[----:B------:R-:W-:Y:S01]  /*17e00*/  FADD.FTZ R232, R232, R189 ;  /* 0x000000bde8e87221 */ /* 0x000fe20000010000 */
[----:B------:R-:W-:-:S05]  /*17e10*/  @P1 SHF.L.U32 R189, R188, 0x10, RZ ;  /* 0x00000010bcbd1819 */ /* 0x000fca00000006ff */
[----:B------:R-:W-:-:S07]  /*17e20*/  @P1 FADD.FTZ R232, R232, R189 ;  /* 0x000000bde8e81221 */ /* 0x000fce0000010000 */
.L_x_8851:
[----:B------:R-:W-:Y:S01]  /*17e30*/  P2R R188, PR, RZ, 0x4 ;  /* 0x00000004ffbc7803 */ /* 0x000fe20000000000 */
[----:B------:R-:W-:Y:S01]  /*17e40*/  IMAD.WIDE.U32 R236, R208, 0x10, R244 ;  /* 0x00000010d0ec7825 */ /* 0x000fe200078e00f4 */
[----:B------:R-:W-:Y:S01]  /*17e50*/  LOP3.LUT P2, RZ, R11, 0x4, RZ, 0xc0, !PT ;  /* 0x000000040bff7812 */ /* 0x000fe2000784c0ff */
[----:B------:R-:W0:Y:S01]  /*17e60*/  @P0 LDC.64 R246, c[0x0][0x228] ;  /* 0x00008a00fff60b82 */ /* 0x000e220000000a00 */
[----:B------:R-:W-:Y:S02]  /*17e70*/  F2FP.BF16.F32.PACK_AB R191, R232, R233 ;  /* 0x000000e9e8bf723e */ /* 0x000fe400000010ff */
[----:B------:R-:W-:Y:S02]  /*17e80*/  SEL R207, RZ, 0x1, P2 ;  /* 0x00000001ffcf7807 */ /* 0x000fe40001000000 */
[----:B------:R-:W-:Y:S02]  /*17e90*/  ISETP.NE.AND P2, PT, R188, RZ, PT ;  /* 0x000000ffbc00720c */ /* 0x000fe40003f45270 */
[----:B------:R-:W-:-:S02]  /*17ea0*/  F2FP.BF16.F32.PACK_AB R190, R230, R231 ;  /* 0x000000e7e6be723e */ /* 0x000fc400000010ff */
[----:B------:R-:W-:Y:S02]  /*17eb0*/  F2FP.BF16.F32.PACK_AB R189, R228, R229 ;  /* 0x000000e5e4bd723e */ /* 0x000fe400000010ff */
[----:B------:R-:W-:Y:S02]  /*17ec0*/  F2FP.BF16.F32.PACK_AB R188, R226, R227 ;  /* 0x000000e3e2bc723e */ /* 0x000fe400000010ff */
[----:B------:R-:W-:Y:S02]  /*17ed0*/  SEL R240, RZ, 0x1000000, P5 ;  /* 0x01000000fff07807 */ /* 0x000fe40002800000 */
[----:B------:R-:W-:Y:S01]  /*17ee0*/  SEL R239, RZ, 0x10000, P4 ;  /* 0x00010000ffef7807 */ /* 0x000fe20002000000 */
[----:B------:R1:W-:Y:S01]  /*17ef0*/  STG.E.128 desc[UR4][R236.64], R188 ;  /* 0x000000bcec007986 */ /* 0x0003e2000c101d04 */
[----:B------:R-:W-:Y:S02]  /*17f00*/  SEL R238, RZ, 0x100, P3 ;  /* 0x00000100ffee7807 */ /* 0x000fe40001800000 */
[----:B------:R-:W-:-:S02]  /*17f10*/  LOP3.LUT P3, RZ, R11, 0x2, RZ, 0xc0, !PT ;  /* 0x000000020bff7812 */ /* 0x000fc4000786c0ff */
[----:B------:R-:W-:Y:S02]  /*17f20*/  LOP3.LUT R238, R238, R240, R239, 0xfe, !PT ;  /* 0x000000f0eeee7212 */ /* 0x000fe400078efeef */
[----:B------:R-:W-:Y:S02]  /*17f30*/  SEL R239, RZ, 0x1, P3 ;  /* 0x00000001ffef7807 */ /* 0x000fe40001800000 */
[C---:B------:R-:W-:Y:S02]  /*17f40*/  LOP3.LUT P5, RZ, R11.reuse, 0x10, RZ, 0xc0, !PT ;  /* 0x000000100bff7812 */ /* 0x040fe400078ac0ff */
[C---:B------:R-:W-:Y:S02]  /*17f50*/  LOP3.LUT P4, RZ, R11.reuse, 0x8, RZ, 0xc0, !PT ;  /* 0x000000080bff7812 */ /* 0x040fe4000788c0ff */
[----:B------:R-:W-:Y:S01]  /*17f60*/  LOP3.LUT P6, RZ, R11, 0x20, RZ, 0xc0, !PT ;  /* 0x000000200bff7812 */ /* 0x000fe200078cc0ff */
[----:B-1----:R-:W-:Y:S01]  /*17f70*/  IMAD.WIDE.U32 R236, R207, 0x1000000, RZ ;  /* 0x01000000cfec7825 */ /* 0x002fe200078e00ff */
[----:B------:R-:W-:-:S04]  /*17f80*/  SEL R207, RZ, 0x1, P4 ;  /* 0x00000001ffcf7807 */ /* 0x000fc80002000000 */
[----:B------:R-:W-:Y:S01]  /*17f90*/  LOP3.LUT R239, R237, R238, R239, 0xfe, !PT ;  /* 0x000000eeedef7212 */ /* 0x000fe200078efeef */
[----:B------:R-:W-:Y:S01]  /*17fa0*/  IMAD.WIDE.U32 R190, R207, 0x10000, RZ ;  /* 0x00010000cfbe7825 */ /* 0x000fe200078e00ff */
[----:B------:R-:W-:-:S05]  /*17fb0*/  SEL R238, RZ, 0x1, P5 ;  /* 0x00000001ffee7807 */ /* 0x000fca0002800000 */
[----:B------:R-:W-:-:S03]  /*17fc0*/  IMAD.WIDE.U32 R188, R238, 0x100, RZ ;  /* 0x00000100eebc7825 */ /* 0x000fc600078e00ff */
[----:B------:R-:W-:Y:S02]  /*17fd0*/  LOP3.LUT R207, R188, R236, R190, 0xfe, !PT ;  /* 0x000000ecbccf7212 */ /* 0x000fe400078efebe */
[----:B------:R-:W-:Y:S02]  /*17fe0*/  SEL R188, RZ, 0x1, P6 ;  /* 0x00000001ffbc7807 */ /* 0x000fe40003000000 */
[----:B------:R-:W-:Y:S01]  /*17ff0*/  LOP3.LUT R189, R189, R239, R191, 0xfe, !PT ;  /* 0x000000efbdbd7212 */ /* 0x000fe200078efebf */
[----:B------:R-:W-:Y:S01]  /*18000*/  IMAD.WIDE.U32 R190, R208, 0x8, R242 ;  /* 0x00000008d0be7825 */ /* 0x000fe200078e00f2 */
[----:B------:R-:W-:-:S03]  /*18010*/  LOP3.LUT R188, R207, R188, RZ, 0xfc, !PT ;  /* 0x000000bccfbc7212 */ /* 0x000fc600078efcff */
[----:B------:R-:W-:Y:S02]  /*18020*/  VIADD R207, R192, 0x200 ;  /* 0x00000200c0cf7836 */ /* 0x000fe40000000000 */
[----:B------:R1:W-:Y:S02]  /*18030*/  STG.E.64 desc[UR4][R190.64], R188 ;  /* 0x000000bcbe007986 */ /* 0x0003e4000c101b04 */
[----:B0-----:R-:W-:Y:S01]  /*18040*/  @P0 IMAD.WIDE.U32 R246, R207, 0x10, R246 ;  /* 0x00000010cff60825 */ /* 0x001fe200078e00f6 */
[----:B-1----:R-:W0:Y:S01]  /*18050*/  @P1 LDC.64 R188, c[0x0][0x230] ;  /* 0x00008c00ffbc1b82 */ /* 0x002e220000000a00 */
[----:B------:R-:W-:Y:S05]  /*18060*/  @!P0 BRA `(.L_x_8859) ;  /* 0x0000000000508947 */ /* 0x000fea0003800000 */
[----:B------:R-:W-:Y:S02]  /*18070*/  SHF.L.U32 R190, R18, 0x10, RZ ;  /* 0x0000001012be7819 */ /* 0x000fe400000006ff */
[----:B------:R-:W-:Y:S02]  /*18080*/  PRMT R237, R17, 0x7104, RZ ;  /* 0x0000710411ed7816 */ /* 0x000fe400000000ff */
[----:B------:R-:W-:Y:S02]  /*18090*/  LOP3.LUT R191, R190, 0xff0000, RZ, 0xc0, !PT ;  /* 0x00ff0000bebf7812 */ /* 0x000fe400078ec0ff */
[----:B------:R-:W-:Y:S02]  /*180a0*/  LOP3.LUT R190, R2, 0xffff, RZ, 0xc0, !PT ;  /* 0x0000ffff02be7812 */ /* 0x000fe400078ec0ff */
[----:B------:R-:W-:Y:S02]  /*180b0*/  LOP3.LUT R240, R15, 0xff, RZ, 0xc0, !PT ;  /* 0x000000ff0ff07812 */ /* 0x000fe400078ec0ff */
[----:B------:R-:W-:-:S02]  /*180c0*/  PRMT R236, R191, 0x4210, R190 ;  /* 0x00004210bfec7816 */ /* 0x000fc400000000be */
[----:B------:R-:W1:Y:S01]  /*180d0*/  LDC.64 R190, c[0x0][0x248] ;  /* 0x00009200ffbe7b82 */ /* 0x000e620000000a00 */
[----:B------:R-:W-:Y:S01]  /*180e0*/  LOP3.LUT R238, R14, 0xff, RZ, 0xc0, !PT ;  /* 0x000000ff0eee7812 */ /* 0x000fe200078ec0ff */
[----:B------:R-:W-:Y:S01]  /*180f0*/  IMAD.WIDE.U32 R240, R240, 0x1000000, RZ ;  /* 0x01000000f0f07825 */ /* 0x000fe200078e00ff */
[----:B------:R-:W-:Y:S02]  /*18100*/  LOP3.LUT R237, R236, 0xff00, R237, 0xf8, !PT ;  /* 0x0000ff00eced7812 */ /* 0x000fe400078ef8ed */
        /* <DEDUP_REMOVED lines=8> */
[----:B-1----:R-:W-:-:S05]  /*18190*/  IMAD.WIDE.U32 R190, R208, 0x8, R190 ;  /* 0x00000008d0be7825 */ /* 0x002fca00078e00be */
[----:B------:R1:W-:Y:S02]  /*181a0*/  STG.E.64 desc[UR4][R190.64], R236 ;  /* 0x000000ecbe007986 */ /* 0x0003e4000c101b04 */
.L_x_8859:
[C---:B0-----:R-:W-:Y:S01]  /*181b0*/  @P1 IMAD.WIDE.U32 R188, R207.reuse, 0x10, R188 ;  /* 0x00000010cfbc1825 */ /* 0x041fe200078e00bc */
[----:B------:R-:W5:Y:S04]  /*181c0*/  @P0 LDG.E.128 R184, desc[UR4][R246.64] ;  /* 0x00000004f6b80981 */ /* 0x000f68000c1e1d00 */
[----:B------:R0:W5:Y:S02]  /*181d0*/  @P1 LDG.E.128 R180, desc[UR4][R188.64] ;  /* 0x00000004bcb41981 */ /* 0x000164000c1e1d00 */
[----:B0-----:R-:W-:-:S06]  /*181e0*/  IMAD.WIDE.U32 R188, R207, 0x10, R234 ;  /* 0x00000010cfbc7825 */ /* 0x001fcc00078e00ea */
[----:B-1----:R-:W5:Y:S01]  /*181f0*/  LDG.E.128 R188, desc[UR4][R188.64] ;  /* 0x00000004bcbc7981 */ /* 0x002f62000c1e1d00 */
        /* <DEDUP_REMOVED lines=12> */
.L_x_8861:
[----:B------:R-:W-:-:S07]  /*182c0*/  IMAD.MOV.U32 R240, RZ, RZ, R8 ;  /* 0x000000fffff07224 */ /* 0x000fce00078e0008 */
.L_x_8862:
[----:B------:R-:W-:Y:S05]  /*182d0*/  BSYNC B0 ;  /* 0x0000000000007941 */ /* 0x000fea0003800000 */
.L_x_8860:
        /* <DEDUP_REMOVED lines=16> */
.L_x_8866:
[----:B------:R-:W-:Y:S05]  /*183e0*/  BSYNC B1 ;  /* 0x0000000000017941 */ /* 0x000fea0003800000 */
.L_x_8865:
        /* <DEDUP_REMOVED lines=44> */
.L_x_8864:
[----:B------:R-:W-:Y:S05]  /*186b0*/  BSYNC B0 ;  /* 0x0000000000007941 */ /* 0x000fea0003800000 */
.L_x_8863:
        /* <DEDUP_REMOVED lines=16> */
.L_x_8867:
        /* <DEDUP_REMOVED lines=12> */
.L_x_8870:
[----:B------:R-:W-:-:S07]  /*18880*/  MOV R12, R8 ;  /* 0x00000008000c7202 */ /* 0x000fce0000000f00 */
.L_x_8871:
[----:B------:R-:W-:Y:S05]  /*18890*/  BSYNC B0 ;  /* 0x0000000000007941 */ /* 0x000fea0003800000 */
.L_x_8869:
        /* <DEDUP_REMOVED lines=16> */
.L_x_8875:
[----:B------:R-:W-:Y:S05]  /*189a0*/  BSYNC B1 ;  /* 0x0000000000017941 */ /* 0x000fea0003800000 */
.L_x_8874:
        /* <DEDUP_REMOVED lines=44> */
.L_x_8873:
[----:B------:R-:W-:Y:S05]  /*18c70*/  BSYNC B0 ;  /* 0x0000000000007941 */ /* 0x000fea0003800000 */
.L_x_8872:
[----:B------:R-:W-:Y:S01]  /*18c80*/  I2FP.F32.U32 R12, R12 ;  /* 0x0000000c000c7245 */ /* 0x000fe20000201000 */
[----:B------:R-:W-:-:S04]  /*18c90*/  IMAD.U32 R237, R184, 0x10000, RZ ;  /* 0x00010000b8ed7824 */ /* 0x000fc800078e00ff */
[----:B------:R-:W-:-:S05]  /*18ca0*/  FFMA.FTZ R12, R12, R215, 1.1641532182693481445e-10 ;  /* 0x2f0000000c0c7423 */ /* 0x000fca00000100d7 */
[----:B------:R-:W-:Y:S01]  /*18cb0*/  FSETP.GTU.FTZ.AND P3, PT, R12, R217, PT ;  /* 0x000000d90c00720b */ /* 0x000fe20003f7c000 */
[----:B------:R-:W-:-:S05]  /*18cc0*/  FMUL.FTZ R12, R237, R216 ;  /* 0x000000d8ed0c7220 */ /* 0x000fca0000410000 */
[----:B------:R-:W-:-:S05]  /*18cd0*/  FSEL R12, R12, RZ, !P3 ;  /* 0x000000ff0c0c7208 */ /* 0x000fca0005800000 */
[----:B------:R-:W-:Y:S01]  /*18ce0*/  FADD.FTZ R235, R235, R12 ;  /* 0x0000000cebeb7221 */ /* 0x000fe20000010000 */
[----:B------:R-:W-:-:S05]  /*18cf0*/  @P1 SHF.L.U32 R12, R180, 0x10, RZ ;  /* 0x00000010b40c1819 */ /* 0x000fca00000006ff */
[----:B------:R-:W-:Y:S01]  /*18d00*/  @P1 FADD.FTZ R235, R12, R235 ;  /* 0x000000eb0ceb1221 */ /* 0x000fe20000010000 */
[----:B------:R-:W-:-:S07]  /*18d10*/  SEL R12, RZ, 0x1, P3 ;  /* 0x00000001ff0c7807 */ /* 0x000fce0001800000 */
.L_x_8868:
        /* <DEDUP_REMOVED lines=12> */
.L_x_8877:
[----:B------:R-:W-:-:S07]  /*18de0*/  IMAD.MOV.U32 R188, RZ, RZ, R8 ;  /* 0x000000ffffbc7224 */ /* 0x000fce00078e0008 */
.L_x_8878:
[----:B------:R-:W-:Y:S05]  /*18df0*/  BSYNC B0 ;  /* 0x0000000000007941 */ /* 0x000fea0003800000 */
.L_x_8876:
        /* <DEDUP_REMOVED lines=16> */
.L_x_8882:
[----:B------:R-:W-:Y:S05]  /*18f00*/  BSYNC B1 ;  /* 0x0000000000017941 */ /* 0x000fea0003800000 */
.L_x_8881:
        /* <DEDUP_REMOVED lines=44> */
.L_x_8880:
[----:B------:R-:W-:Y:S05]  /*191d0*/  BSYNC B0 ;  /* 0x0000000000007941 */ /* 0x000fea0003800000 */
.L_x_8879:
        /* <DEDUP_REMOVED lines=16> */
.L_x_8883:
        /* <DEDUP_REMOVED lines=12> */
.L_x_8886:
[----:B------:R-:W-:-:S07]  /*193a0*/  MOV R13, R8 ;  /* 0x00000008000d7202 */ /* 0x000fce0000000f00 */
.L_x_8887:
[----:B------:R-:W-:Y:S05]  /*193b0*/  BSYNC B0 ;  /* 0x0000000000007941 */ /* 0x000fea0003800000 */
.L_x_8885:
        /* <DEDUP_REMOVED lines=16> */
.L_x_8891:
[----:B------:R-:W-:Y:S05]  /*194c0*/  BSYNC B1 ;  /* 0x0000000000017941 */ /* 0x000fea0003800000 */
.L_x_8890:
        /* <DEDUP_REMOVED lines=44> */
.L_x_8889:
[----:B------:R-:W-:Y:S05]  /*19790*/  BSYNC B0 ;  /* 0x0000000000007941 */ /* 0x000fea0003800000 */
.L_x_8888:
        /* <DEDUP_REMOVED lines=8> */
[----:B------:R-:W-:-:S04]  /*19820*/  @P1 PRMT R13, R180, 0x7632, R13 ;  /* 0x00007632b40d1816 */ /* 0x000fc8000000000d */
[----:B------:R-:W-:-:S05]  /*19830*/  @P1 SHF.L.U32 R13, R13, 0x10, RZ ;  /* 0x000000100d0d1819 */ /* 0x000fca00000006ff */
[----:B------:R-:W-:Y:S01]  /*19840*/  @P1 FADD.FTZ R234, R234, R13 ;  /* 0x0000000deaea1221 */ /* 0x000fe20000010000 */
[----:B------:R-:W-:-:S07]  /*19850*/  SEL R13, RZ, 0x1, P3 ;  /* 0x00000001ff0d7807 */ /* 0x000fce0001800000 */
.L_x_8884:
        /* <DEDUP_REMOVED lines=12> */
.L_x_8893:
[----:B------:R-:W-:-:S07]  /*19920*/  IMAD.MOV.U32 R188, RZ, RZ, R8 ;  /* 0x000000ffffbc7224 */ /* 0x000fce00078e0008 */
.L_x_8894:
[----:B------:R-:W-:Y:S05]  /*19930*/  BSYNC B0 ;  /* 0x0000000000007941 */ /* 0x000fea0003800000 */
.L_x_8892:
        /* <DEDUP_REMOVED lines=16> */
.L_x_8898:
[----:B------:R-:W-:Y:S05]  /*19a40*/  BSYNC B1 ;  /* 0x0000000000017941 */ /* 0x000fea0003800000 */
.L_x_8897:
        /* <DEDUP_REMOVED lines=44> */
.L_x_8896:
[----:B------:R-:W-:Y:S05]  /*19d10*/  BSYNC B0 ;  /* 0x0000000000007941 */ /* 0x000fea0003800000 */
.L_x_8895:
        /* <DEDUP_REMOVED lines=16> */
.L_x_8899:
        /* <DEDUP_REMOVED lines=12> */
.L_x_8902:
[----:B------:R-:W-:-:S07]  /*19ee0*/  MOV R14, R8 ;  /* 0x00000008000e7202 */ /* 0x000fce0000000f00 */
.L_x_8903:
[----:B------:R-:W-:Y:S05]  /*19ef0*/  BSYNC B0 ;  /* 0x0000000000007941 */ /* 0x000fea0003800000 */
.L_x_8901:
        /* <DEDUP_REMOVED lines=16> */
.L_x_8907:
[----:B------:R-:W-:Y:S05]  /*1a000*/  BSYNC B1 ;  /* 0x0000000000017941 */ /* 0x000fea0003800000 */
.L_x_8906:
        /* <DEDUP_REMOVED lines=44> */
.L_x_8905:
[----:B------:R-:W-:Y:S05]  /*1a2d0*/  BSYNC B0 ;  /* 0x0000000000007941 */ /* 0x000fea0003800000 */
.L_x_8904:
        /* <DEDUP_REMOVED lines=10> */
.L_x_8900:
        /* <DEDUP_REMOVED lines=12> */
.L_x_8909:
[----:B------:R-:W-:-:S07]  /*1a440*/  IMAD.MOV.U32 R206, RZ, RZ, R8 ;  /* 0x000000ffffce7224 */ /* 0x000fce00078e0008 */
.L_x_8910:
[----:B------:R-:W-:Y:S05]  /*1a450*/  BSYNC B0 ;  /* 0x0000000000007941 */ /* 0x000fea0003800000 */
.L_x_8908:
        /* <DEDUP_REMOVED lines=16> */
.L_x_8914:
[----:B------:R-:W-:Y:S05]  /*1a560*/  BSYNC B1 ;  /* 0x0000000000017941 */ /* 0x000fea0003800000 */
.L_x_8913:
        /* <DEDUP_REMOVED lines=44> */
.L_x_8912:
[----:B------:R-:W-:Y:S05]  /*1a830*/  BSYNC B0 ;  /* 0x0000000000007941 */ /* 0x000fea0003800000 */
.L_x_8911:
        /* <DEDUP_REMOVED lines=16> */
.L_x_8915:
        /* <DEDUP_REMOVED lines=12> */
.L_x_8918:
[----:B------:R-:W-:-:S07]  /*1aa00*/  MOV R15, R8 ;  /* 0x00000008000f7202 */ /* 0x000fce0000000f00 */
.L_x_8919:
[----:B------:R-:W-:Y:S05]  /*1aa10*/  BSYNC B0 ;  /* 0x0000000000007941 */ /* 0x000fea0003800000 */
.L_x_8917:
        /* <DEDUP_REMOVED lines=16> */
.L_x_8923:
[----:B------:R-:W-:Y:S05]  /*1ab20*/  BSYNC B1 ;  /* 0x0000000000017941 */ /* 0x000fea0003800000 */
.L_x_8922:
        /* <DEDUP_REMOVED lines=44> */
.L_x_8921:
[----:B------:R-:W-:Y:S05]  /*1adf0*/  BSYNC B0 ;  /* 0x0000000000007941 */ /* 0x000fea0003800000 */
.L_x_8920:
[----:B------:R-:W-:Y:S02]  /*1ae00*/  I2FP.F32.U32 R206, R15 ;  /* 0x0000000f00ce7245 */ /* 0x000fe40000201000 */
[----:B------:R-:W-:-:S03]  /*1ae10*/  PRMT R15, R185, 0x7632, R15 ;  /* 0x00007632b90f7816 */ /* 0x000fc6000000000f */
[----:B------:R-:W-:Y:S02]  /*1ae20*/  FFMA.FTZ R206, R206, R215, 1.1641532182693481445e-10 ;  /* 0x2f000000cece7423 */ /* 0x000fe400000100d7 */
[----:B------:R-:W-:-:S03]  /*1ae30*/  IMAD.U32 R15, R15, 0x10000, RZ ;  /* 0x000100000f0f7824 */ /* 0x000fc600078e00ff */
[----:B------:R-:W-:Y:S01]  /*1ae40*/  FSETP.GTU.FTZ.AND P3, PT, R206, R217, PT ;  /* 0x000000d9ce00720b */ /* 0x000fe20003f7c000 */
[----:B------:R-:W-:-:S05]  /*1ae50*/  FMUL.FTZ R15, R15, R216 ;  /* 0x000000d80f0f7220 */ /* 0x000fca0000410000 */
[----:B------:R-:W-:Y:S02]  /*1ae60*/  FSEL R189, R15, RZ, !P3 ;  /* 0x000000ff0fbd7208 */ /* 0x000fe40005800000 */
[----:B------:R-:W-:-:S03]  /*1ae70*/  SEL R15, RZ, 0x1, P3 ;  /* 0x00000001ff0f7807 */ /* 0x000fc60001800000 */
[--C-:B------:R-:W-:Y:S01]  /*1ae80*/  FADD.FTZ R236, R236, R189.reuse ;  /* 0x000000bdecec7221 */ /* 0x100fe20000010000 */
[----:B------:R-:W-:-:S04]  /*1ae90*/  @P1 PRMT R189, R181, 0x7632, R189 ;  /* 0x00007632b5bd1816 */ /* 0x000fc800000000bd */
[----:B------:R-:W-:-:S05]  /*1aea0*/  @P1 SHF.L.U32 R189, R189, 0x10, RZ ;  /* 0x00000010bdbd1819 */ /* 0x000fca00000006ff */
[----:B------:R-:W-:-:S07]  /*1aeb0*/  @P1 FADD.FTZ R236, R236, R189 ;  /* 0x000000bdecec1221 */ /* 0x000fce0000010000 */
.L_x_8916:
        /* <DEDUP_REMOVED lines=12> */
.L_x_8925:
[----:B------:R-:W-:-:S07]  /*1af80*/  IMAD.MOV.U32 R206, RZ, RZ, R8 ;  /* 0x000000ffffce7224 */ /* 0x000fce00078e0008 */
.L_x_8926:
[----:B------:R-:W-:Y:S05]  /*1af90*/  BSYNC B0 ;  /* 0x0000000000007941 */ /* 0x000fea0003800000 */
.L_x_8924:
        /* <DEDUP_REMOVED lines=16> */
.L_x_8930:
[----:B------:R-:W-:Y:S05]  /*1b0a0*/  BSYNC B1 ;  /* 0x0000000000017941 */ /* 0x000fea0003800000 */
.L_x_8929:
        /* <DEDUP_REMOVED lines=44> */
.L_x_8928:
[----:B------:R-:W-:Y:S05]  /*1b370*/  BSYNC B0 ;  /* 0x0000000000007941 */ /* 0x000fea0003800000 */
.L_x_8927:
        /* <DEDUP_REMOVED lines=16> */
.L_x_8931:
        /* <DEDUP_REMOVED lines=12> */
.L_x_8934:
[----:B------:R-:W-:-:S07]  /*1b540*/  MOV R16, R8 ;  /* 0x0000000800107202 */ /* 0x000fce0000000f00 */
.L_x_8935:
[----:B------:R-:W-:Y:S05]  /*1b550*/  BSYNC B0 ;  /* 0x0000000000007941 */ /* 0x000fea0003800000 */
.L_x_8933:
        /* <DEDUP_REMOVED lines=16> */
.L_x_8939:
[----:B------:R-:W-:Y:S05]  /*1b660*/  BSYNC B1 ;  /* 0x0000000000017941 */ /* 0x000fea0003800000 */
.L_x_8938:
        /* <DEDUP_REMOVED lines=44> */
.L_x_8937:
[----:B------:R-:W-:Y:S05]  /*1b930*/  BSYNC B0 ;  /* 0x0000000000007941 */ /* 0x000fea0003800000 */
.L_x_8936:
        /* <DEDUP_REMOVED lines=10> */
.L_x_8932:
        /* <DEDUP_REMOVED lines=12> */
.L_x_8941:
[----:B------:R-:W-:-:S07]  /*1baa0*/  IMAD.MOV.U32 R190, RZ, RZ, R8 ;  /* 0x000000ffffbe7224 */ /* 0x000fce00078e0008 */
.L_x_8942:
[----:B------:R-:W-:Y:S05]  /*1bab0*/  BSYNC B0 ;  /* 0x0000000000007941 */ /* 0x000fea0003800000 */
.L_x_8940:
        /* <DEDUP_REMOVED lines=16> */
.L_x_8946:
[----:B------:R-:W-:Y:S05]  /*1bbc0*/  BSYNC B1 ;  /* 0x0000000000017941 */ /* 0x000fea0003800000 */
.L_x_8945:
        /* <DEDUP_REMOVED lines=44> */
.L_x_8944:
[----:B------:R-:W-:Y:S05]  /*1be90*/  BSYNC B0 ;  /* 0x0000000000007941 */ /* 0x000fea0003800000 */
.L_x_8943:
        /* <DEDUP_REMOVED lines=14> */
.L_x_8947:
        /* <DEDUP_REMOVED lines=12> */
.L_x_8950:
[----:B------:R-:W-:-:S07]  /*1c040*/  MOV R17, R8 ;  /* 0x0000000800117202 */ /* 0x000fce0000000f00 */
.L_x_8951:
[----:B------:R-:W-:Y:S05]  /*1c050*/  BSYNC B0 ;  /* 0x0000000000007941 */ /* 0x000fea0003800000 */
.L_x_8949:
        /* <DEDUP_REMOVED lines=16> */
.L_x_8955:
[----:B------:R-:W-:Y:S05]  /*1c160*/  BSYNC B1 ;  /* 0x0000000000017941 */ /* 0x000fea0003800000 */
.L_x_8954:
        /* <DEDUP_REMOVED lines=44> */
.L_x_8953:
[----:B------:R-:W-:Y:S05]  /*1c430*/  BSYNC B0 ;  /* 0x0000000000007941 */ /* 0x000fea0003800000 */
.L_x_8952:
        /* <DEDUP_REMOVED lines=12> */
.L_x_8948:
        /* <DEDUP_REMOVED lines=12> */
.L_x_8957:
[----:B------:R-:W-:-:S07]  /*1c5c0*/  IMAD.MOV.U32 R190, RZ, RZ, R8 ;  /* 0x000000ffffbe7224 */ /* 0x000fce00078e0008 */
.L_x_8958:
[----:B------:R-:W-:Y:S05]  /*1c5d0*/  BSYNC B0 ;  /* 0x0000000000007941 */ /* 0x000fea0003800000 */
.L_x_8956:
        /* <DEDUP_REMOVED lines=16> */
.L_x_8962:
[----:B------:R-:W-:Y:S05]  /*1c6e0*/  BSYNC B1 ;  /* 0x0000000000017941 */ /* 0x000fea0003800000 */
.L_x_8961:
        /* <DEDUP_REMOVED lines=44> */
.L_x_8960:
[----:B------:R-:W-:Y:S05]  /*1c9b0*/  BSYNC B0 ;  /* 0x0000000000007941 */ /* 0x000fea0003800000 */
.L_x_8959:
        /* <DEDUP_REMOVED lines=14> */
.L_x_8963:
        /* <DEDUP_REMOVED lines=12> */
.L_x_8966:
[----:B------:R-:W-:-:S07]  /*1cb60*/  MOV R18, R8 ;  /* 0x0000000800127202 */ /* 0x000fce0000000f00 */
.L_x_8967:
[----:B------:R-:W-:Y:S05]  /*1cb70*/  BSYNC B0 ;  /* 0x0000000000007941 */ /* 0x000fea0003800000 */
.L_x_8965:
        /* <DEDUP_REMOVED lines=16> */
.L_x_8971:
[----:B------:R-:W-:Y:S05]  /*1cc80*/  BSYNC B1 ;  /* 0x0000000000017941 */ /* 0x000fea0003800000 */
.L_x_8970:
        /* <DEDUP_REMOVED lines=44> */
.L_x_8969:
[----:B------:R-:W-:Y:S05]  /*1cf50*/  BSYNC B0 ;  /* 0x0000000000007941 */ /* 0x000fea0003800000 */
.L_x_8968:
        /* <DEDUP_REMOVED lines=10> */
.L_x_8964:
        /* <DEDUP_REMOVED lines=12> */
.L_x_8973:
[----:B------:R-:W-:-:S07]  /*1d0c0*/  IMAD.MOV.U32 R206, RZ, RZ, R8 ;  /* 0x000000ffffce7224 */ /* 0x000fce00078e0008 */
.L_x_8974:
[----:B------:R-:W-:Y:S05]  /*1d0d0*/  BSYNC B0 ;  /* 0x0000000000007941 */ /* 0x000fea0003800000 */
.L_x_8972:
        /* <DEDUP_REMOVED lines=16> */
.L_x_8978:
[----:B------:R-:W-:Y:S05]  /*1d1e0*/  BSYNC B1 ;  /* 0x0000000000017941 */ /* 0x000fea0003800000 */
.L_x_8977:
        /* <DEDUP_REMOVED lines=44> */
.L_x_8976:
[----:B------:R-:W-:Y:S05]  /*1d4b0*/  BSYNC B0 ;  /* 0x0000000000007941 */ /* 0x000fea0003800000 */
.L_x_8975:
        /* <DEDUP_REMOVED lines=14> */
.L_x_8979:
        /* <DEDUP_REMOVED lines=12> */
.L_x_8982:
[----:B------:R-:W-:-:S07]  /*1d660*/  MOV R246, R8 ;  /* 0x0000000800f67202 */ /* 0x000fce0000000f00 */
.L_x_8983:
[----:B------:R-:W-:Y:S05]  /*1d670*/  BSYNC B0 ;  /* 0x0000000000007941 */ /* 0x000fea0003800000 */
.L_x_8981:
        /* <DEDUP_REMOVED lines=16> */
.L_x_8987:
[----:B------:R-:W-:Y:S05]  /*1d780*/  BSYNC B1 ;  /* 0x0000000000017941 */ /* 0x000fea0003800000 */
.L_x_8986:
        /* <DEDUP_REMOVED lines=44> */
.L_x_8985:
[----:B------:R-:W-:Y:S05]  /*1da50*/  BSYNC B0 ;  /* 0x0000000000007941 */ /* 0x000fea0003800000 */
.L_x_8984:
        /* <DEDUP_REMOVED lines=12> */
.L_x_8980:
[----:B------:R-:W-:Y:S01]  /*1db20*/  SEL R217, RZ, 0x1000000, P5 ;  /* 0x01000000ffd97807 */ /* 0x000fe20002800000 */
[C---:B------:R-:W-:Y:S01]  /*1db30*/  IMAD.WIDE.U32 R244, R207.reuse, 0x10, R244 ;  /* 0x00000010cff47825 */ /* 0x040fe200078e00f4 */
[----:B------:R-:W-:Y:S02]  /*1db40*/  SEL R216, RZ, 0x10000, P4 ;  /* 0x00010000ffd87807 */ /* 0x000fe40002000000 */
[----:B------:R-:W-:Y:S01]  /*1db50*/  SEL R215, RZ, 0x100, P3 ;  /* 0x00000100ffd77807 */ /* 0x000fe20001800000 */
[----:B------:R-:W-:Y:S01]  /*1db60*/  IMAD.WIDE.U32 R242, R207, 0x8, R242 ;  /* 0x00000008cff27825 */ /* 0x000fe200078e00f2 */
[----:B------:R-:W-:Y:S02]  /*1db70*/  LOP3.LUT P4, RZ, R11, 0x2, RZ, 0xc0, !PT ;  /* 0x000000020bff7812 */ /* 0x000fe4000788c0ff */
[----:B------:R-:W-:Y:S02]  /*1db80*/  LOP3.LUT R215, R215, R217, R216, 0xfe, !PT ;  /* 0x000000d9d7d77212 */ /* 0x000fe400078efed8 */
[----:B------:R-:W-:-:S02]  /*1db90*/  SEL R216, RZ, 0x1, P4 ;  /* 0x00000001ffd87807 */ /* 0x000fc40002000000 */
[C---:B------:R-:W-:Y:S02]  /*1dba0*/  LOP3.LUT P5, RZ, R11.reuse, 0x1, RZ, 0xc0, !PT ;  /* 0x000000010bff7812 */ /* 0x040fe400078ac0ff */
[C---:B------:R-:W-:Y:S01]  /*1dbb0*/  LOP3.LUT P6, RZ, R11.reuse, 0x4, RZ, 0xc0, !PT ;  /* 0x000000040bff7812 */ /* 0x040fe200078cc0ff */
[----:B------:R-:W-:Y:S01]  /*1dbc0*/  IMAD.WIDE.U32 R216, R216, 0x1000000, RZ ;  /* 0x01000000d8d87825 */ /* 0x000fe200078e00ff */
        /* <DEDUP_REMOVED lines=9> */
[----:B------:R-:W-:Y:S02]  /*1dc60*/  SEL R217, RZ, 0x1, P2 ;  /* 0x00000001ffd97807 */ /* 0x000fe40001000000 */
[----:B------:R-:W-:Y:S01]  /*1dc70*/  LOP3.LUT P1, RZ, R11, 0x10, RZ, 0xc0, !PT ;  /* 0x000000100bff7812 */ /* 0x000fe2000782c0ff */
[----:B0-----:R-:W-:-:S02]  /*1dc80*/  IMAD.WIDE.U32 R190, R215, 0x10000, RZ ;  /* 0x00010000d7be7825 */ /* 0x001fc400078e00ff */
[----:B------:R-:W0:Y:S02]  /*1dc90*/  S2R R215, SR_TID.X ;  /* 0x0000000000d77919 */ /* 0x000e240000002100 */
[----:B------:R-:W-:-:S05]  /*1dca0*/  IMAD.WIDE.U32 R188, R217, 0x100, RZ ;  /* 0x00000100d9bc7825 */ /* 0x000fca00078e00ff */
[----:B------:R-:W-:Y:S02]  /*1dcb0*/  LOP3.LUT R189, R189, R247, R191, 0xfe, !PT ;  /* 0x000000f7bdbd7212 */ /* 0x000fe400078efebf */
[----:B------:R-:W-:Y:S02]  /*1dcc0*/  LOP3.LUT R216, R188, R216, R190, 0xfe, !PT ;  /* 0x000000d8bcd87212 */ /* 0x000fe400078efebe */
[----:B------:R-:W-:Y:S02]  /*1dcd0*/  SEL R191, RZ, 0x1, P1 ;  /* 0x00000001ffbf7807 */ /* 0x000fe40000800000 */
[----:B------:R-:W-:Y:S02]  /*1dce0*/  LOP3.LUT P1, RZ, R193, 0xff, RZ, 0xc0, !PT ;  /* 0x000000ffc1ff7812 */ /* 0x000fe4000782c0ff */
[----:B------:R-:W-:Y:S01]  /*1dcf0*/  LOP3.LUT R188, R216, R191, RZ, 0xfc, !PT ;  /* 0x000000bfd8bc7212 */ /* 0x000fe200078efcff */
[----:B------:R-:W-:-:S04]  /*1dd00*/  FADD.FTZ R191, RZ, R199 ;  /* 0x000000c7ffbf7221 */ /* 0x000fc80000010000 */
[----:B------:R-:W-:Y:S01]  /*1dd10*/  FADD.FTZ R191, R191, R198 ;  /* 0x000000c6bfbf7221 */ /* 0x000fe20000010000 */
[----:B------:R1:W-:Y:S03]  /*1dd20*/  STG.E.64 desc[UR4][R242.64], R188 ;  /* 0x000000bcf2007986 */ /* 0x0003e6000c101b04 */
[----:B------:R-:W-:-:S04]  /*1dd30*/  FADD.FTZ R190, R191, R200 ;  /* 0x000000c8bfbe7221 */ /* 0x000fc80000010000 */
[----:B------:R-:W-:-:S04]  /*1dd40*/  FADD.FTZ R190, R190, R201 ;  /* 0x000000c9bebe7221 */ /* 0x000fc80000010000 */
[----:B------:R-:W-:Y:S01]  /*1dd50*/  FADD.FTZ R191, R190, R197 ;  /* 0x000000c5bebf7221 */ /* 0x000fe20000010000 */
[----:B0-----:R-:W-:Y:S02]  /*1dd60*/  SHF.R.U32.HI R244, RZ, 0x5, R215 ;  /* 0x00000005fff47819 */ /* 0x001fe400000116d7 */
[----:B------:R-:W-:Y:S01]  /*1dd70*/  LOP3.LUT P2, RZ, R215, 0x1f, RZ, 0xc0, !PT ;  /* 0x0000001fd7ff7812 */ /* 0x000fe2000784c0ff */
[----:B------:R-:W-:Y:S01]  /*1dd80*/  FADD.FTZ R191, R191, R196 ;  /* 0x000000c4bfbf7221 */ /* 0x000fe20000010000 */
[----:B------:R-:W-:-:S03]  /*1dd90*/  LOP3.LUT R193, R244, 0x7fffffc, RZ, 0xc0, !PT ;  /* 0x07fffffcf4c17812 */ /* 0x000fc600078ec0ff */
[----:B------:R-:W-:-:S04]  /*1dda0*/  FADD.FTZ R190, R191, R202 ;  /* 0x000000cabfbe7221 */ /* 0x000fc80000010000 */
[----:B------:R-:W-:-:S04]  /*1ddb0*/  FADD.FTZ R190, R190, R203 ;  /* 0x000000cbbebe7221 */ /* 0x000fc80000010000 */
[----:B------:R-:W-:-:S04]  /*1ddc0*/  FADD.FTZ R191, R190, R195 ;  /* 0x000000c3bebf7221 */ /* 0x000fc80000010000 */
[----:B------:R-:W-:-:S04]  /*1ddd0*/  FADD.FTZ R190, R191, R194 ;  /* 0x000000c2bfbe7221 */ /* 0x000fc80000010000 */
[----:B-1----:R-:W-:-:S04]  /*1dde0*/  FADD.FTZ R189, R190, R209 ;  /* 0x000000d1bebd7221 */ /* 0x002fc80000010000 */
        /* <DEDUP_REMOVED lines=29> */
[----:B------:R-:W-:Y:S01]  /*1dfc0*/  IMAD.U32 R188, R18, 0x10000, RZ ;  /* 0x0001000012bc7824 */ /* 0x000fe200078e00ff */
[----:B------:R-:W-:Y:S02]  /*1dfd0*/  PRMT R191, R17, 0x7104, RZ ;  /* 0x0000710411bf7816 */ /* 0x000fe400000000ff */
[----:B------:R-:W-:Y:S02]  /*1dfe0*/  LOP3.LUT R242, R15, 0xff, RZ, 0xc0, !PT ;  /* 0x000000ff0ff27812 */ /* 0x000fe400078ec0ff */
[----:B------:R-:W-:Y:S02]  /*1dff0*/  LOP3.LUT R189, R188, 0xff0000, RZ, 0xc0, !PT ;  /* 0x00ff0000bcbd7812 */ /* 0x000fe400078ec0ff */
[----:B------:R-:W-:Y:S01]  /*1e000*/  LOP3.LUT R188, R2, 0xffff, RZ, 0xc0, !PT ;  /* 0x0000ffff02bc7812 */ /* 0x000fe200078ec0ff */
[----:B------:R-:W-:Y:S01]  /*1e010*/  IMAD.WIDE.U32 R242, R242, 0x1000000, RZ ;  /* 0x01000000f2f27825 */ /* 0x000fe200078e00ff */
[----:B------:R-:W-:Y:S02]  /*1e020*/  LOP3.LUT R216, R14, 0xff, RZ, 0xc0, !PT ;  /* 0x000000ff0ed87812 */ /* 0x000fe400078ec0ff */
[----:B------:R-:W-:-:S02]  /*1e030*/  PRMT R190, R189, 0x4210, R188 ;  /* 0x00004210bdbe7816 */ /* 0x000fc400000000bc */
[----:B------:R-:W0:Y:S01]  /*1e040*/  LDC.64 R188, c[0x0][0x248] ;  /* 0x00009200ffbc7b82 */ /* 0x000e220000000a00 */
[----:B------:R-:W-:Y:S01]  /*1e050*/  IMAD.WIDE.U32 R216, R216, 0x10000, RZ ;  /* 0x00010000d8d87825 */ /* 0x000fe200078e00ff */
[----:B------:R-:W-:Y:S02]  /*1e060*/  LOP3.LUT R191, R190, 0xff00, R191, 0xf8, !PT ;  /* 0x0000ff00bebf7812 */ /* 0x000fe400078ef8bf */
[----:B------:R-:W-:Y:S02]  /*1e070*/  LOP3.LUT R190, R13, 0xff, RZ, 0xc0, !PT ;  /* 0x000000ff0dbe7812 */ /* 0x000fe400078ec0ff */
        /* <DEDUP_REMOVED lines=8> */
.L_x_8988:
[----:B------:R-:W-:Y:S01]  /*1e100*/  UMOV UR8, 0xffffffff ;  /* 0xffffffff00087882 */ /* 0x000fe20000000000 */
[----:B------:R-:W-:Y:S01]  /*1e110*/  @!P1 IADD3 R193, R193, 0x4, RZ ;  /* 0x00000004c1c19810 */ /* 0x000fe20007ffe0ff */
[----:B------:R-:W-:Y:S01]  /*1e120*/  FADD.FTZ R245, R245, R240 ;  /* 0x000000f0f5f57221 */ /* 0x000fe20000010000 */
[----:B------:R-:W-:Y:S06]  /*1e130*/  BRA.DIV UR8, `(.L_x_8989) ;  /* 0x0000001a08607947 */ /* 0x000fec000b800000 */
[----:B0-----:R-:W0:Y:S02]  /*1e140*/  SHFL.BFLY PT, R188, R245, 0x1, 0x1f ;  /* 0x0c201f00f5bc7f89 */ /* 0x001e2400000e0000 */
        /* <DEDUP_REMOVED lines=99> */
.L_x_9001:
[----:B------:R-:W2:Y:S01]  /*1e780*/  @!P2 S2R R191, SR_CgaCtaId ;  /* 0x0000000000bfa919 */ /* 0x000ea20000008800 */
[----:B------:R-:W-:Y:S01]  /*1e790*/  LOP3.LUT R216, R215, 0x1f, RZ, 0xc0, !PT ;  /* 0x0000001fd7d87812 */ /* 0x000fe200078ec0ff */
[----:B-1----:R-:W-:Y:S01]  /*1e7a0*/  FADD.FTZ R189, R217, R242 ;  /* 0x000000f2d9bd7221 */ /* 0x002fe20000010000 */
[----:B------:R-:W-:Y:S01]  /*1e7b0*/  LOP3.LUT R244, R244, 0x3, RZ, 0xc0, !PT ;  /* 0x00000003f4f47812 */ /* 0x000fe200078ec0ff */
[----:B------:R-:W-:Y:S05]  /*1e7c0*/  WARPSYNC.ALL ;  /* 0x0000000000007948 */ /* 0x000fea0003800000 */
[----:B------:R-:W-:Y:S01]  /*1e7d0*/  ISETP.GT.U32.AND P3, PT, R216, 0x3, PT ;  /* 0x00000003d800780c */ /* 0x000fe20003f64070 */
[----:B0-----:R-:W-:Y:S01]  /*1e7e0*/  IMAD.MOV.U32 R217, RZ, RZ, RZ ;  /* 0x000000ffffd97224 */ /* 0x001fe200078e00ff */
[----:B------:R-:W-:-:S11]  /*1e7f0*/  @!P2 MOV R190, 0x400 ;  /* 0x0000040000bea802 */ /* 0x000fd60000000f00 */
[----:B------:R-:W0:Y:S01]  /*1e800*/  @!P3 S2R R246, SR_CgaCtaId ;  /* 0x0000000000f6b919 */ /* 0x000e220000008800 */
[----:B------:R-:W-:Y:S02]  /*1e810*/  @!P3 MOV R217, 0x500 ;  /* 0x0000050000d9b802 */ /* 0x000fe40000000f00 */
[----:B--2---:R-:W-:Y:S01]  /*1e820*/  @!P2 LEA R191, R191, R190, 0x18 ;  /* 0x000000bebfbfa211 */ /* 0x004fe200078ec0ff */
[C---:B------:R-:W-:Y:S02]  /*1e830*/  @!P2 IMAD.IADD R190, R193.reuse, 0x1, R244 ;  /* 0x00000001c1bea824 */ /* 0x040fe400078e02f4 */
[----:B------:R-:W-:Y:S02]  /*1e840*/  @!P3 IMAD.IADD R193, R193, 0x1, R216 ;  /* 0x00000001c1c1b824 */ /* 0x000fe400078e02d8 */
[----:B------:R-:W1:Y:S01]  /*1e850*/  SHFL.DOWN PT, R216, R217, 0x2, 0x1f ;  /* 0x08401f00d9d87f89 */ /* 0x000e6200000e0000 */
[----:B------:R-:W-:Y:S02]  /*1e860*/  @!P2 LEA R190, R190, R191, 0x3 ;  /* 0x000000bfbebea211 */ /* 0x000fe400078e18ff */
[----:B------:R-:W-:-:S03]  /*1e870*/  @!P3 MOV R191, 0x400 ;  /* 0x0000040000bfb802 */ /* 0x000fc60000000f00 */
[----:B------:R2:W-:Y:S01]  /*1e880*/  @!P2 STS.64 [R190], R188 ;  /* 0x000000bcbe00a388 */ /* 0x0005e20000000a00 */
[----:B------:R-:W-:Y:S01]  /*1e890*/  BAR.SYNC.DEFER_BLOCKING 0x0 ;  /* 0x0000000000007b1d */ /* 0x000fe20000010000 */
[----:B------:R-:W-:Y:S02]  /*1e8a0*/  LOP3.LUT P2, RZ, R244, 0x1f, R215, 0xf8, !PT ;  /* 0x0000001ff4ff7812 */ /* 0x000fe4000784f8d7 */
[----:B0-----:R-:W-:Y:S02]  /*1e8b0*/  @!P3 LEA R242, R246, R191, 0x18 ;  /* 0x000000bff6f2b211 */ /* 0x001fe400078ec0ff */
[----:B--2---:R-:W-:Y:S02]  /*1e8c0*/  CS2R R188, SRZ ;  /* 0x0000000000bc7805 */ /* 0x004fe4000001ff00 */
[----:B------:R-:W-:Y:S01]  /*1e8d0*/  @!P3 LEA R242, R193, R242, 0x3 ;  /* 0x000000f2c1f2b211 */ /* 0x000fe200078e18ff */
[----:B-1----:R-:W-:Y:S01]  /*1e8e0*/  IMAD.IADD R190, R216, 0x1, R217 ;  /* 0x00000001d8be7824 */ /* 0x002fe200078e02d9 */
[----:B------:R-:W-:-:S04]  /*1e8f0*/  I2FP.F32.S32 R246, R216 ;  /* 0x000000d800f67245 */ /* 0x000fc80000201400 */
[----:B------:R-:W-:-:S04]  /*1e900*/  I2FP.F32.S32 R191, R190 ;  /* 0x000000be00bf7245 */ /* 0x000fc80000201400 */
[----:B------:R-:W0:Y:S01]  /*1e910*/  MUFU.RCP R193, R191 ;  /* 0x000000bf00c17308 */ /* 0x000e220000001000 */
[----:B------:R1:W2:Y:S01]  /*1e920*/  @!P3 LDS.64 R188, [R242] ;  /* 0x00000000f2bcb984 */ /* 0x0002a20000000a00 */
[----:B------:R-:W-:Y:S02]  /*1e930*/  PLOP3.LUT P3, PT, PT, PT, UP0, 0x40, 0x0 ;  /* 0x000000000000781c */ /* 0x000fe40003f6e808 */
[----:B-1----:R-:W-:Y:S02]  /*1e940*/  I2FP.F32.S32 R242, R217 ;  /* 0x000000d900f27245 */ /* 0x002fe40000201400 */
[----:B------:R-:W-:Y:S04]  /*1e950*/  SHFL.DOWN PT, R217, R190, 0x1, 0x1f ;  /* 0x08201f00bed97f89 */ /* 0x000fe800000e0000 */
[----:B--2---:R-:W1:Y:S04]  /*1e960*/  SHFL.DOWN PT, R243, R188, 0x2, 0x1f ;  /* 0x08401f00bcf37f89 */ /* 0x004e6800000e0000 */
[----:B------:R-:W2:Y:S01]  /*1e970*/  SHFL.DOWN PT, R216, R189, 0x2, 0x1f ;  /* 0x08401f00bdd87f89 */ /* 0x000ea200000e0000 */
[C---:B-1----:R-:W-:Y:S01]  /*1e980*/  FADD.FTZ R245, -R243.reuse, R188 ;  /* 0x000000bcf3f57221 */ /* 0x042fe20000010100 */
[----:B------:R-:W-:-:S03]  /*1e990*/  FMUL.FTZ R243, R243, R246 ;  /* 0x000000f6f3f37220 */ /* 0x000fc60000410000 */
[----:B------:R-:W-:Y:S01]  /*1e9a0*/  FMUL.FTZ R245, R245, R245 ;  /* 0x000000f5f5f57220 */ /* 0x000fe20000410000 */
[----:B------:R-:W-:Y:S01]  /*1e9b0*/  FFMA.FTZ R248, R242, R188, R243 ;  /* 0x000000bcf2f87223 */ /* 0x000fe200000100f3 */
[----:B--2---:R-:W-:Y:S02]  /*1e9c0*/  FADD.FTZ R216, R216, R189 ;  /* 0x000000bdd8d87221 */ /* 0x004fe40000010000 */
[----:B------:R-:W-:Y:S01]  /*1e9d0*/  FMUL.FTZ R245, R245, R242 ;  /* 0x000000f2f5f57220 */ /* 0x000fe20000410000 */
[----:B0-----:R-:W-:-:S03]  /*1e9e0*/  FMUL.FTZ R188, R193, R248 ;  /* 0x000000f8c1bc7220 */ /* 0x001fc60000410000 */
[----:B------:R-:W-:Y:S02]  /*1e9f0*/  FMUL.FTZ R245, R245, R246 ;  /* 0x000000f6f5f57220 */ /* 0x000fe40000410000 */
[----:B------:R-:W0:Y:S02]  /*1ea00*/  SHFL.DOWN PT, R243, R188, 0x1, 0x1f ;  /* 0x08201f00bcf37f89 */ /* 0x000e2400000e0000 */
[----:B------:R-:W-:Y:S01]  /*1ea10*/  FFMA.FTZ R216, R193, R245, R216 ;  /* 0x000000f5c1d87223 */ /* 0x000fe200000100d8 */
[-C--:B------:R-:W-:Y:S02]  /*1ea20*/  IADD3 R193, R190, R217.reuse, RZ ;  /* 0x000000d9bec17210 */ /* 0x080fe40007ffe0ff */
[----:B------:R-:W-:Y:S02]  /*1ea30*/  I2FP.F32.S32 R217, R217 ;  /* 0x000000d900d97245 */ /* 0x000fe40000201400 */
[----:B------:R-:W-:Y:S01]  /*1ea40*/  I2FP.F32.S32 R193, R193 ;  /* 0x000000c100c17245 */ /* 0x000fe20000201400 */
[----:B------:R-:W1:Y:S05]  /*1ea50*/  SHFL.DOWN PT, R189, R216, 0x1, 0x1f ;  /* 0x08201f00d8bd7f89 */ /* 0x000e6a00000e0000 */
[----:B------:R-:W2:Y:S01]  /*1ea60*/  MUFU.RCP R193, R193 ;  /* 0x000000c100c17308 */ /* 0x000ea20000001000 */
[----:B0-----:R-:W-:Y:S01]  /*1ea70*/  FADD.FTZ R242, R188, -R243 ;  /* 0x800000f3bcf27221 */ /* 0x001fe20000010000 */
[----:B------:R-:W-:-:S03]  /*1ea80*/  FMUL.FTZ R246, R243, R217 ;  /* 0x000000d9f3f67220 */ /* 0x000fc60000410000 */
[----:B------:R-:W-:Y:S01]  /*1ea90*/  FMUL.FTZ R242, R242, R242 ;  /* 0x000000f2f2f27220 */ /* 0x000fe20000410000 */
[----:B------:R-:W-:-:S03]  /*1eaa0*/  FFMA.FTZ R246, R191, R188, R246 ;  /* 0x000000bcbff67223 */ /* 0x000fc600000100f6 */
[----:B------:R-:W-:Y:S01]  /*1eab0*/  FMUL.FTZ R242, R191, R242 ;  /* 0x000000f2bff27220 */ /* 0x000fe20000410000 */
[C---:B--2---:R-:W-:Y:S01]  /*1eac0*/  FMUL.FTZ R246, R193.reuse, R246 ;  /* 0x000000f6c1f67220 */ /* 0x044fe20000410000 */
[----:B-1----:R-:W-:Y:S02]  /*1ead0*/  FADD.FTZ R190, R216, R189 ;  /* 0x000000bdd8be7221 */ /* 0x002fe40000010000 */
[----:B------:R-:W-:Y:S02]  /*1eae0*/  FMUL.FTZ R242, R242, R217 ;  /* 0x000000d9f2f27220 */ /* 0x000fe40000410000 */
[----:B------:R-:W0:Y:S02]  /*1eaf0*/  SHFL.IDX PT, R217, R246, RZ, 0x1f ;  /* 0x00001ffff6d97589 */ /* 0x000e2400000e0000 */
[----:B------:R-:W-:Y:S02]  /*1eb00*/  FFMA.FTZ R242, R193, R242, R190 ;  /* 0x000000f2c1f27223 */ /* 0x000fe400000100be */
[----:B------:R-:W1:Y:S04]  /*1eb10*/  LDC R193, c[0x0][0x2d8] ;  /* 0x0000b600ffc17b82 */ /* 0x000e680000000800 */
[----:B------:R-:W1:Y:S04]  /*1eb20*/  SHFL.IDX PT, R242, R242, RZ, 0x1f ;  /* 0x00001ffff2f27589 */ /* 0x000e6800000e0000 */
[----:B------:R-:W2:Y:S01]  /*1eb30*/  @!P2 LDC.64 R190, c[0x0][0x250] ;  /* 0x00009400ffbeab82 */ /* 0x000ea20000000a00 */
[----:B0-----:R-:W-:-:S05]  /*1eb40*/  FMUL.FTZ R188, R217, R217 ;  /* 0x000000d9d9bc7220 */ /* 0x001fca0000410000 */
[----:B------:R-:W-:Y:S02]  /*1eb50*/  FSEL R216, R188, RZ, !P3 ;  /* 0x000000ffbcd87208 */ /* 0x000fe40005800000 */
[----:B------:R-:W0:Y:S01]  /*1eb60*/  @!P2 LDC.64 R188, c[0x0][0x258] ;  /* 0x00009600ffbcab82 */ /* 0x000e220000000a00 */
[----:B-1----:R-:W-:-:S04]  /*1eb70*/  FFMA.FTZ R193, R242, UR12, R193 ;  /* 0x0000000cf2c17c23 */ /* 0x002fc800080100c1 */
[----:B------:R-:W-:Y:S01]  /*1eb80*/  FADD.FTZ R193, R193, R216 ;  /* 0x000000d8c1c17221 */ /* 0x000fe20000010000 */
[----:B--2---:R-:W-:-:S03]  /*1eb90*/  @!P2 IMAD.WIDE R190, R19, 0x4, R190 ;  /* 0x0000000413bea825 */ /* 0x004fc600078e02be */
[----:B------:R-:W1:Y:S02]  /*1eba0*/  MUFU.RSQ R215, R193 ;  /* 0x000000c100d77308 */ /* 0x000e640000001400 */
[----:B------:R-:W-:Y:S01]  /*1ebb0*/  @!P2 STG.E desc[UR4][R190.64], R217 ;  /* 0x000000d9be00a986 */ /* 0x000fe2000c101904 */
[----:B0-----:R-:W-:-:S04]  /*1ebc0*/  @!P2 IMAD.WIDE R188, R19, 0x4, R188 ;  /* 0x0000000413bca825 */ /* 0x001fc800078e02bc */
[----:B------:R-:W-:Y:S01]  /*1ebd0*/  VIADD R19, R19, UR18 ;  /* 0x0000001213137c36 */ /* 0x000fe20008000000 */
[----:B-1----:R0:W-:Y:S01]  /*1ebe0*/  @!P2 STG.E desc[UR4][R188.64], R215 ;  /* 0x000000d7bc00a986 */ /* 0x0021e2000c101904 */
[----:B------:R-:W-:-:S04]  /*1ebf0*/  PLOP3.LUT P2, PT, PT, PT, UP0, 0x40, 0x0 ;  /* 0x000000000000781c */ /* 0x000fc80003f4e808 */
[----:B------:R-:W-:-:S05]  /*1ec00*/  FSEL R216, R217, RZ, P2 ;  /* 0x000000ffd9d87208 */ /* 0x000fca0001000000 */
[C---:B------:R-:W-:Y:S01]  /*1ec10*/  FADD.FTZ R242, -R216.reuse, R199 ;  /* 0x000000c7d8f27221 */ /* 0x040fe20000010100 */
[C---:B------:R-:W-:Y:S01]  /*1ec20*/  FADD.FTZ R198, -R216.reuse, R198 ;  /* 0x000000c6d8c67221 */ /* 0x040fe20000010100 */
[C---:B------:R-:W-:Y:S01]  /*1ec30*/  FADD.FTZ R200, -R216.reuse, R200 ;  /* 0x000000c8d8c87221 */ /* 0x040fe20000010100 */
[----:B------:R-:W-:Y:S01]  /*1ec40*/  FADD.FTZ R244, -R216, R201 ;  /* 0x000000c9d8f47221 */ /* 0x000fe20000010100 */
[C---:B------:R-:W-:Y:S01]  /*1ec50*/  FMUL.FTZ R199, R215.reuse, R242 ;  /* 0x000000f2d7c77220 */ /* 0x040fe20000410000 */
[C---:B------:R-:W-:Y:S01]  /*1ec60*/  FMUL.FTZ R198, R215.reuse, R198 ;  /* 0x000000c6d7c67220 */ /* 0x040fe20000410000 */
[C---:B------:R-:W-:Y:S01]  /*1ec70*/  FMUL.FTZ R201, R215.reuse, R200 ;  /* 0x000000c8d7c97220 */ /* 0x040fe20000410000 */
[----:B------:R-:W-:Y:S01]  /*1ec80*/  FMUL.FTZ R200, R215, R244 ;  /* 0x000000f4d7c87220 */ /* 0x000fe20000410000 */
[----:B0-----:R-:W-:Y:S01]  /*1ec90*/  FFMA.FTZ R188, R100, R199, R20 ;  /* 0x000000c764bc7223 */ /* 0x001fe20000010014 */
[----:B------:R-:W-:Y:S01]  /*1eca0*/  FFMA.FTZ R189, R101, R198, R21 ;  /* 0x000000c665bd7223 */ /* 0x000fe20000010015 */
[----:B------:R-:W-:Y:S01]  /*1ecb0*/  FFMA.FTZ R190, R102, R201, R22 ;  /* 0x000000c966be7223 */ /* 0x000fe20000010016 */
[----:B------:R-:W-:Y:S01]  /*1ecc0*/  FFMA.FTZ R191, R103, R200, R23 ;  /* 0x000000c867bf7223 */ /* 0x000fe20000010017 */
[C---:B------:R-:W-:Y:S01]  /*1ecd0*/  FADD.FTZ R196, -R216.reuse, R196 ;  /* 0x000000c4d8c47221 */ /* 0x040fe20000010100 */
[C---:B------:R-:W-:Y:S01]  /*1ece0*/  FADD.FTZ R242, -R216.reuse, R202 ;  /* 0x000000cad8f27221 */ /* 0x040fe20000010100 */
[----:B------:R-:W-:Y:S01]  /*1ecf0*/  F2FP.BF16.F32.PACK_AB R188, R189, R188 ;  /* 0x000000bcbdbc723e */ /* 0x000fe200000010ff */
        /* <DEDUP_REMOVED lines=11> */
[----:B------:R-:W-:-:S02]  /*1edb0*/  IMAD.SHL.U32 R197, R192, 0x10, RZ ;  /* 0x00000010c0c57824 */ /* 0x000fc400078e00ff */
[----:B------:R-:W-:Y:S01]  /*1edc0*/  FFMA.FTZ R203, R144, R203, R64 ;  /* 0x000000cb90cb7223 */ /* 0x000fe20000010040 */
[----:B------:R-:W-:Y:S01]  /*1edd0*/  FFMA.FTZ R217, R146, R217, R66 ;  /* 0x000000d992d97223 */ /* 0x000fe20000010042 */
[----:B------:R-:W-:Y:S01]  /*1ede0*/  FFMA.FTZ R244, R147, R244, R67 ;  /* 0x000000f493f47223 */ /* 0x000fe20000010043 */
[----:B------:R-:W-:Y:S01]  /*1edf0*/  F2FP.BF16.F32.PACK_AB R190, R191, R190 ;  /* 0x000000bebfbe723e */ /* 0x000fe200000010ff */
[----:B------:R-:W-:Y:S01]  /*1ee00*/  FFMA.FTZ R202, R145, R202, R65 ;  /* 0x000000ca91ca7223 */ /* 0x000fe20000010041 */
[----:B------:R-:W-:Y:S01]  /*1ee10*/  F2FP.BF16.F32.PACK_AB R191, R196, R193 ;  /* 0x000000c1c4bf723e */ /* 0x000fe200000010ff */
[----:B------:R-:W-:Y:S01]  /*1ee20*/  FFMA.FTZ R199, R140, R199, R60 ;  /* 0x000000c78cc77223 */ /* 0x000fe2000001003c */
[----:B------:R-:W-:Y:S01]  /*1ee30*/  SHF.R.U32.HI R196, RZ, 0x1c, R192 ;  /* 0x0000001cffc47819 */ /* 0x000fe200000116c0 */
[----:B------:R-:W-:Y:S01]  /*1ee40*/  FFMA.FTZ R201, R142, R201, R62 ;  /* 0x000000c98ec97223 */ /* 0x000fe2000001003e */
[----:B------:R-:W-:Y:S01]  /*1ee50*/  IADD3 R192, P2, R197, UR14, RZ ;  /* 0x0000000ec5c07c10 */ /* 0x000fe2000ff5e0ff */
[----:B------:R-:W-:Y:S01]  /*1ee60*/  FFMA.FTZ R200, R143, R200, R63 ;  /* 0x000000c88fc87223 */ /* 0x000fe2000001003f */
[----:B------:R-:W-:Y:S01]  /*1ee70*/  FFMA.FTZ R198, R141, R198, R61 ;  /* 0x000000c68dc67223 */ /* 0x000fe2000001003d */
[----:B------:R-:W-:Y:S01]  /*1ee80*/  FADD.FTZ R209, -R216, R209 ;  /* 0x000000d1d8d17221 */ /* 0x000fe20000010100 */
[----:B------:R-:W-:Y:S01]  /*1ee90*/  IADD3.X R193, R196, UR15, RZ, P2, !PT ;  /* 0x0000000fc4c17c10 */ /* 0x000fe200097fe4ff */
[C---:B------:R-:W-:Y:S01]  /*1eea0*/  FADD.FTZ R212, -R216.reuse, R212 ;  /* 0x000000d4d8d47221 */ /* 0x040fe20000010100 */
[C---:B------:R-:W-:Y:S01]  /*1eeb0*/  FADD.FTZ R213, -R216.reuse, R213 ;  /* 0x000000d5d8d57221 */ /* 0x040fe20000010100 */
[C---:B------:R-:W-:Y:S01]  /*1eec0*/  FADD.FTZ R214, -R216.reuse, R214 ;  /* 0x000000d6d8d67221 */ /* 0x040fe20000010100 */
[C---:B------:R-:W-:Y:S01]  /*1eed0*/  FADD.FTZ R195, -R216.reuse, R195 ;  /* 0x000000c3d8c37221 */ /* 0x040fe20000010100 */
[----:B------:R0:W-:Y:S01]  /*1eee0*/  STG.E.128 desc[UR4][R192.64], R188 ;  /* 0x000000bcc0007986 */ /* 0x0001e2000c101d04 */
[C---:B------:R-:W-:Y:S01]  /*1eef0*/  FADD.FTZ R194, -R216.reuse, R194 ;  /* 0x000000c2d8c27221 */ /* 0x040fe20000010100 */
[C---:B------:R-:W-:Y:S01]  /*1ef00*/  FMUL.FTZ R209, R215.reuse, R209 ;  /* 0x000000d1d7d17220 */ /* 0x040fe20000410000 */
[C---:B------:R-:W-:Y:S01]  /*1ef10*/  FMUL.FTZ R212, R215.reuse, R212 ;  /* 0x000000d4d7d47220 */ /* 0x040fe20000410000 */
[C---:B------:R-:W-:Y:S01]  /*1ef20*/  FMUL.FTZ R213, R215.reuse, R213 ;  /* 0x000000d5d7d57220 */ /* 0x040fe20000410000 */
[C---:B------:R-:W-:Y:S01]  /*1ef30*/  FMUL.FTZ R214, R215.reuse, R214 ;  /* 0x000000d6d7d67220 */ /* 0x040fe20000410000 */
[C---:B------:R-:W-:Y:S01]  /*1ef40*/  FMUL.FTZ R195, R215.reuse, R195 ;  /* 0x000000c3d7c37220 */ /* 0x040fe20000410000 */
[C---:B------:R-:W-:Y:S01]  /*1ef50*/  FMUL.FTZ R194, R215.reuse, R194 ;  /* 0x000000c2d7c27220 */ /* 0x040fe20000410000 */
[C---:B------:R-:W-:Y:S01]  /*1ef60*/  FADD.FTZ R219, -R216.reuse, R219 ;  /* 0x000000dbd8db7221 */ /* 0x040fe20000010100 */
[C---:B------:R-:W-:Y:S01]  /*1ef70*/  FADD.FTZ R218, -R216.reuse, R218 ;  /* 0x000000dad8da7221 */ /* 0x040fe20000010100 */
[C---:B------:R-:W-:Y:S01]  /*1ef80*/  FADD.FTZ R223, -R216.reuse, R223 ;  /* 0x000000dfd8df7221 */ /* 0x040fe20000010100 */
[C---:B------:R-:W-:Y:S01]  /*1ef90*/  FADD.FTZ R222, -R216.reuse, R222 ;  /* 0x000000ded8de7221 */ /* 0x040fe20000010100 */
[C---:B------:R-:W-:Y:S01]  /*1efa0*/  FMUL.FTZ R219, R215.reuse, R219 ;  /* 0x000000dbd7db7220 */ /* 0x040fe20000410000 */
[----:B------:R-:W-:Y:S01]  /*1efb0*/  FMUL.FTZ R218, R215, R218 ;  /* 0x000000dad7da7220 */ /* 0x000fe20000410000 */
[C---:B------:R-:W-:Y:S01]  /*1efc0*/  FADD.FTZ R221, -R216.reuse, R221 ;  /* 0x000000ddd8dd7221 */ /* 0x040fe20000010100 */
[C---:B------:R-:W-:Y:S01]  /*1efd0*/  FADD.FTZ R220, -R216.reuse, R220 ;  /* 0x000000dcd8dc7221 */ /* 0x040fe20000010100 */
[C---:B------:R-:W-:Y:S01]  /*1efe0*/  FADD.FTZ R225, -R216.reuse, R225 ;  /* 0x000000e1d8e17221 */ /* 0x040fe20000010100 */
[C---:B------:R-:W-:Y:S01]  /*1eff0*/  FADD.FTZ R224, -R216.reuse, R224 ;  /* 0x000000e0d8e07221 */ /* 0x040fe20000010100 */
[----:B0-----:R-:W-:Y:S01]  /*1f000*/  IADD3 R192, P2, R197, UR16, RZ ;  /* 0x00000010c5c07c10 */ /* 0x001fe2000ff5e0ff */
[----:B------:R-:W-:Y:S01]  /*1f010*/  FADD.FTZ R197, -R216, R211 ;  /* 0x000000d3d8c57221 */ /* 0x000fe20000010100 */
[----:B------:R-:W-:Y:S01]  /*1f020*/  F2FP.BF16.F32.PACK_AB R191, R244, R217 ;  /* 0x000000d9f4bf723e */ /* 0x000fe200000010ff */
[C---:B------:R-:W-:Y:S01]  /*1f030*/  FMUL.FTZ R223, R215.reuse, R223 ;  /* 0x000000dfd7df7220 */ /* 0x040fe20000410000 */
[----:B------:R-:W-:Y:S01]  /*1f040*/  IADD3.X R193, R196, UR17, RZ, P2, !PT ;  /* 0x00000011c4c17c10 */ /* 0x000fe200097fe4ff */
[----:B------:R-:W-:Y:S01]  /*1f050*/  FADD.FTZ R196, -R216, R210 ;  /* 0x000000d2d8c47221 */ /* 0x000fe20000010100 */
[----:B------:R-:W-:Y:S01]  /*1f060*/  F2FP.BF16.F32.PACK_AB R190, R202, R203 ;  /* 0x000000cbcabe723e */ /* 0x000fe200000010ff */
[----:B------:R-:W0:Y:S01]  /*1f070*/  LDC.64 R210, c[0x0][0x2b8] ;  /* 0x0000ae00ffd27b82 */ /* 0x000e220000000a00 */
[----:B------:R-:W-:Y:S01]  /*1f080*/  F2FP.BF16.F32.PACK_AB R189, R200, R201 ;  /* 0x000000c9c8bd723e */ /* 0x000fe200000010ff */
[C---:B------:R-:W-:Y:S01]  /*1f090*/  FMUL.FTZ R196, R215.reuse, R196 ;  /* 0x000000c4d7c47220 */ /* 0x040fe20000410000 */
[----:B------:R-:W-:Y:S01]  /*1f0a0*/  F2FP.BF16.F32.PACK_AB R188, R198, R199 ;  /* 0x000000c7c6bc723e */ /* 0x000fe200000010ff */
[----:B------:R-:W-:Y:S01]  /*1f0b0*/  FMUL.FTZ R197, R215, R197 ;  /* 0x000000c5d7c57220 */ /* 0x000fe20000410000 */
[----:B------:R-:W-:Y:S01]  /*1f0c0*/  FFMA.FTZ R200, R115, R214, R35 ;  /* 0x000000d673c87223 */ /* 0x000fe20000010023 */
[-C--:B------:R-:W-:Y:S01]  /*1f0d0*/  FFMA.FTZ R198, R108, R195.reuse, R28 ;  /* 0x000000c36cc67223 */ /* 0x080fe2000001001c */
[----:B------:R-:W-:Y:S01]  /*1f0e0*/  FFMA.FTZ R199, R109, R194, R29 ;  /* 0x000000c26dc77223 */ /* 0x000fe2000001001d */
[----:B------:R1:W-:Y:S01]  /*1f0f0*/  STG.E.128 desc[UR4][R192.64], R188 ;  /* 0x000000bcc0007986 */ /* 0x0003e2000c101d04 */
[----:B------:R-:W-:Y:S01]  /*1f100*/  FFMA.FTZ R214, R155, R214, R75 ;  /* 0x000000d69bd67223 */ /* 0x000fe2000001004b */
        /* <DEDUP_REMOVED lines=17> */
[----:B------:R-:W-:Y:S01]  /*1f220*/  FFMA.FTZ R190, R111, R196, R31 ;  /* 0x000000c46fbe7223 */ /* 0x000fe2000001001f */
[----:B------:R-:W-:Y:S01]  /*1f230*/  FFMA.FTZ R191, R112, R197, R32 ;  /* 0x000000c570bf7223 */ /* 0x000fe20000010020 */
[----:B------:R-:W-:Y:S01]  /*1f240*/  FFMA.FTZ R192, R113, R212, R33 ;  /* 0x000000d471c07223 */ /* 0x000fe20000010021 */
[-C--:B------:R-:W-:Y:S01]  /*1f250*/  FFMA.FTZ R193, R114, R213.reuse, R34 ;  /* 0x000000d572c17223 */ /* 0x080fe20000010022 */
[----:B------:R-:W-:Y:S01]  /*1f260*/  F2FP.BF16.F32.PACK_AB R188, R199, R198 ;  /* 0x000000c6c7bc723e */ /* 0x000fe200000010ff */
[----:B------:R-:W-:Y:S01]  /*1f270*/  FFMA.FTZ R213, R154, R213, R74 ;  /* 0x000000d59ad57223 */ /* 0x000fe2000001004a */
[----:B------:R-:W-:Y:S01]  /*1f280*/  F2FP.BF16.F32.PACK_AB R189, R190, R189 ;  /* 0x000000bdbebd723e */ /* 0x000fe200000010ff */
[----:B------:R-:W-:Y:S01]  /*1f290*/  FFMA.FTZ R197, R152, R197, R72 ;  /* 0x000000c598c57223 */ /* 0x000fe20000010048 */
[----:B------:R-:W-:Y:S01]  /*1f2a0*/  F2FP.BF16.F32.PACK_AB R190, R192, R191 ;  /* 0x000000bfc0be723e */ /* 0x000fe200000010ff */
[----:B------:R-:W-:Y:S01]  /*1f2b0*/  FFMA.FTZ R212, R153, R212, R73 ;  /* 0x000000d499d47223 */ /* 0x000fe20000010049 */
[----:B------:R-:W-:Y:S01]  /*1f2c0*/  F2FP.BF16.F32.PACK_AB R191, R200, R193 ;  /* 0x000000c1c8bf723e */ /* 0x000fe200000010ff */
[----:B0-----:R-:W-:-:S04]  /*1f2d0*/  IMAD.WIDE.U32 R192, R204, 0x10, R210 ;  /* 0x00000010ccc07825 */ /* 0x001fc800078e00d2 */
[----:B------:R-:W-:Y:S01]  /*1f2e0*/  FFMA.FTZ R209, R150, R209, R70 ;  /* 0x000000d196d17223 */ /* 0x000fe20000010046 */
[----:B------:R-:W-:Y:S01]  /*1f2f0*/  FFMA.FTZ R196, R151, R196, R71 ;  /* 0x000000c497c47223 */ /* 0x000fe20000010047 */
[----:B------:R-:W-:Y:S01]  /*1f300*/  FFMA.FTZ R198, R116, R219, R36 ;  /* 0x000000db74c67223 */ /* 0x000fe20000010024 */
[----:B------:R-:W-:Y:S01]  /*1f310*/  FFMA.FTZ R199, R117, R218, R37 ;  /* 0x000000da75c77223 */ /* 0x000fe20000010025 */
[----:B------:R0:W-:Y:S01]  /*1f320*/  STG.E.128 desc[UR4][R192.64], R188 ;  /* 0x000000bcc0007986 */ /* 0x0001e2000c101d04 */
        /* <DEDUP_REMOVED lines=11> */
[----:B------:R-:W-:Y:S01]  /*1f3e0*/  FADD.FTZ R216, -R216, R240 ;  /* 0x000000f0d8d87221 */ /* 0x000fe20000010100 */
[C---:B------:R-:W-:Y:S01]  /*1f3f0*/  FMUL.FTZ R229, R215.reuse, R229 ;  /* 0x000000e5d7e57220 */ /* 0x040fe20000410000 */
[C---:B------:R-:W-:Y:S01]  /*1f400*/  FMUL.FTZ R228, R215.reuse, R228 ;  /* 0x000000e4d7e47220 */ /* 0x040fe20000410000 */
[C---:B------:R-:W-:Y:S01]  /*1f410*/  FMUL.FTZ R233, R215.reuse, R233 ;  /* 0x000000e9d7e97220 */ /* 0x040fe20000410000 */
[C---:B------:R-:W-:Y:S01]  /*1f420*/  FMUL.FTZ R232, R215.reuse, R232 ;  /* 0x000000e8d7e87220 */ /* 0x040fe20000410000 */
[----:B------:R-:W-:Y:S01]  /*1f430*/  FMUL.FTZ R231, R215, R231 ;  /* 0x000000e7d7e77220 */ /* 0x000fe20000410000 */
[----:B0-----:R-:W-:Y:S01]  /*1f440*/  F2FP.BF16.F32.PACK_AB R191, R214, R213 ;  /* 0x000000d5d6bf723e */ /* 0x001fe200000010ff */
[----:B------:R-:W-:Y:S01]  /*1f450*/  FFMA.FTZ R193, R119, R220, R39 ;  /* 0x000000dc77c17223 */ /* 0x000fe20000010027 */
[----:B------:R-:W-:Y:S01]  /*1f460*/  F2FP.BF16.F32.PACK_AB R190, R212, R197 ;  /* 0x000000c5d4be723e */ /* 0x000fe200000010ff */
[----:B------:R-:W-:Y:S01]  /*1f470*/  FMUL.FTZ R230, R215, R230 ;  /* 0x000000e6d7e67220 */ /* 0x000fe20000410000 */
[----:B------:R-:W0:Y:S01]  /*1f480*/  LDC.64 R212, c[0x0][0x2c0] ;  /* 0x0000b000ffd47b82 */ /* 0x000e220000000a00 */
        /* <DEDUP_REMOVED lines=9> */
[----:B------:R-:W-:Y:S01]  /*1f520*/  F2FP.BF16.F32.PACK_AB R194, R195, R194 ;  /* 0x000000c2c3c2723e */ /* 0x000fe200000010ff */
[----:B------:R-:W-:Y:S01]  /*1f530*/  FMUL.FTZ R235, R215, R235 ;  /* 0x000000ebd7eb7220 */ /* 0x000fe20000410000 */
[----:B------:R-:W-:Y:S01]  /*1f540*/  F2FP.BF16.F32.PACK_AB R195, R203, R196 ;  /* 0x000000c4cbc3723e */ /* 0x000fe200000010ff */
        /* <DEDUP_REMOVED lines=24> */
[----:B0-----:R-:W-:Y:S01]  /*1f6d0*/  IMAD.WIDE.U32 R218, R204, 0x10, R212 ;  /* 0x00000010ccda7825 */ /* 0x001fe200078e00d4 */
[----:B------:R-:W-:-:S03]  /*1f6e0*/  F2FP.BF16.F32.PACK_AB R202, R215, R214 ;  /* 0x000000d6d7ca723e */ /* 0x000fc600000010ff */
[----:B------:R-:W-:Y:S01]  /*1f6f0*/  FFMA.FTZ R220, R159, R220, R79 ;  /* 0x000000dc9fdc7223 */ /* 0x000fe2000001004f */
[----:B------:R-:W-:Y:S01]  /*1f700*/  F2FP.BF16.F32.PACK_AB R199, R224, R199 ;  /* 0x000000c7e0c7723e */ /* 0x000fe200000010ff */
[C---:B------:R-:W-:Y:S01]  /*1f710*/  IMAD.WIDE.U32 R214, R205.reuse, 0x10, R210 ;  /* 0x00000010cdd67825 */ /* 0x040fe200078e00d2 */
[----:B------:R0:W-:Y:S03]  /*1f720*/  STG.E.128 desc[UR4][R218.64], R188 ;  /* 0x000000bcda007986 */ /* 0x0001e6000c101d04 */
[----:B------:R-:W-:Y:S01]  /*1f730*/  FFMA.FTZ R227, R164, R227, R84 ;  /* 0x000000e3a4e37223 */ /* 0x000fe20000010054 */
[----:B------:R-:W-:Y:S01]  /*1f740*/  F2FP.BF16.F32.PACK_AB R197, R220, R197 ;  /* 0x000000c5dcc5723e */ /* 0x000fe200000010ff */
[----:B------:R-:W-:Y:S01]  /*1f750*/  IMAD.WIDE.U32 R204, R205, 0x10, R212 ;  /* 0x00000010cdcc7825 */ /* 0x000fe200078e00d4 */
[----:B------:R1:W-:Y:S03]  /*1f760*/  STG.E.128 desc[UR4][R214.64], R192 ;  /* 0x000000c0d6007986 */ /* 0x0003e6000c101d04 */
[----:B------:R-:W-:Y:S01]  /*1f770*/  FFMA.FTZ R226, R165, R226, R85 ;  /* 0x000000e2a5e27223 */ /* 0x000fe20000010055 */
        /* <DEDUP_REMOVED lines=9> */
[----:B------:R-:W-:Y:S01]  /*1f810*/  IMAD.WIDE.U32 R208, R208, 0x10, R212 ;  /* 0x00000010d0d07825 */ /* 0x000fe200078e00d4 */
[----:B0-----:R-:W-:-:S02]  /*1f820*/  F2FP.BF16.F32.PACK_AB R191, R232, R233 ;  /* 0x000000e9e8bf723e */ /* 0x001fc400000010ff */
[----:B------:R-:W-:Y:S01]  /*1f830*/  F2FP.BF16.F32.PACK_AB R190, R230, R231 ;  /* 0x000000e7e6be723e */ /* 0x000fe200000010ff */
        /* <DEDUP_REMOVED lines=8> */
[----:B------:R-:W-:Y:S01]  /*1f8c0*/  FFMA.FTZ R198, R139, R216, R59 ;  /* 0x000000d88bc67223 */ /* 0x000fe2000001003b */
[----:B---3--:R-:W-:Y:S01]  /*1f8d0*/  SHF.L.U32 R202, R207, 0x4, RZ ;  /* 0x00000004cfca7819 */ /* 0x008fe200000006ff */
        /* <DEDUP_REMOVED lines=13> */
[----:B------:R-:W-:-:S02]  /*1f9b0*/  IADD3 R202, P3, R202, UR16, RZ ;  /* 0x00000010caca7c10 */ /* 0x000fc4000ff7e0ff */
[----:B------:R-:W-:Y:S02]  /*1f9c0*/  F2FP.BF16.F32.PACK_AB R189, R228, R229 ;  /* 0x000000e5e4bd723e */ /* 0x000fe400000010ff */
[----:B------:R-:W-:Y:S02]  /*1f9d0*/  F2FP.BF16.F32.PACK_AB R188, R226, R227 ;  /* 0x000000e3e2bc723e */ /* 0x000fe400000010ff */
[----:B------:R-:W-:Y:S02]  /*1f9e0*/  F2FP.BF16.F32.PACK_AB R198, R201, R198 ;  /* 0x000000c6c9c6723e */ /* 0x000fe400000010ff */
[C---:B------:R-:W-:Y:S01]  /*1f9f0*/  IADD3.X R201, R207.reuse, UR15, RZ, P2, !PT ;  /* 0x0000000fcfc97c10 */ /* 0x040fe200097fe4ff */
[----:B------:R-:W-:Y:S01]  /*1fa00*/  STG.E.128 desc[UR4][R208.64], R188 ;  /* 0x000000bcd0007986 */ /* 0x000fe2000c101d04 */
[----:B------:R-:W-:Y:S02]  /*1fa10*/  F2FP.BF16.F32.PACK_AB R199, R216, R199 ;  /* 0x000000c7d8c7723e */ /* 0x000fe400000010ff */
[----:B------:R-:W-:Y:S01]  /*1fa20*/  F2FP.BF16.F32.PACK_AB R197, R236, R197 ;  /* 0x000000c5ecc5723e */ /* 0x000fe200000010ff */
[----:B------:R0:W-:Y:S01]  /*1fa30*/  STG.E.128 desc[UR4][R200.64], R192 ;  /* 0x000000c0c8007986 */ /* 0x0001e2000c101d04 */
[----:B------:R-:W-:-:S02]  /*1fa40*/  IADD3.X R203, R207, UR17, RZ, P3, !PT ;  /* 0x00000011cfcb7c10 */ /* 0x000fc40009ffe4ff */
[----:B------:R-:W-:Y:S02]  /*1fa50*/  F2FP.BF16.F32.PACK_AB R196, R205, R196 ;  /* 0x000000c4cdc4723e */ /* 0x000fe400000010ff */
[----:B------:R-:W-:Y:S02]  /*1fa60*/  ISETP.GE.AND P2, PT, R19, UR19, PT ;  /* 0x0000001313007c0c */ /* 0x000fe4000bf46270 */
[----:B------:R-:W-:Y:S01]  /*1fa70*/  SEL R204, RZ, 0x1, P1 ;  /* 0x00000001ffcc7807 */ /* 0x000fe20000800000 */
[----:B------:R1:W-:Y:S03]  /*1fa80*/  STG.E.128 desc[UR4][R202.64], R196 ;  /* 0x000000c4ca007986 */ /* 0x0003e6000c101d04 */
[----:B0-----:R-:W-:-:S07]  /*1fa90*/  PRMT R193, R204, 0x7610, R193 ;  /* 0x00007610ccc17816 */ /* 0x001fce00000000c1 */
[----:B------:R-:W-:Y:S05]  /*1faa0*/  @!P2 BRA `(.L_x_8990) ;  /* 0xfffffe100094a947 */ /* 0x000fea000383ffff */
[----:B------:R-:W-:Y:S05]  /*1fab0*/  EXIT ;  /* 0x000000000000794d */ /* 0x000fea0003800000 */
.L_x_8989:
[----:B------:R-:W-:Y:S01]  /*1fac0*/  HFMA2.MMA R248, -RZ, RZ, 0, 1.847743988037109375e-06 ;  /* 0x0000001ffff87435 */ /* 0x000fe200000001ff */
[----:B------:R-:W-:Y:S01]  /*1fad0*/  MOV R246, R245 ;  /* 0x000000f500f67202 */ /* 0x000fe20000000f00 */
[----:B------:R-:W-:Y:S02]  /*1fae0*/  IMAD.MOV.U32 R247, RZ, RZ, 0x1 ;  /* 0x00000001fff77424 */ /* 0x000fe400078e00ff */
[----:B------:R-:W-:-:S07]  /*1faf0*/  IMAD.MOV.U32 R243, RZ, RZ, -0x1 ;  /* 0xfffffffffff37424 */ /* 0x000fce00078e00ff */
[----:B0-----:R-:W-:Y:S05]  /*1fb00*/  WARPSYNC.COLLECTIVE R243, `(.L_x_8991) ;  /* 0x00000000f3087348 */ /* 0x001fea0003c00000 */
[----:B------:R1:W2:Y:S02]  /*1fb10*/  SHFL.BFLY P3, R242, R246, R247, R248 ;  /* 0x0c0000f7f6f27389 */ /* 0x0002a400000600f8 */
[----:B012---:R-:W-:Y:S01]  /*1fb20*/  ENDCOLLECTIVE ;  /* 0x000000000000791b */ /* 0x007fe20003800000 */
.L_x_8991:
[----:B------:R-:W-:Y:S01]  /*1fb30*/  HFMA2.MMA R247, -RZ, RZ, 0, 1.1920928955078125e-07 ;  /* 0x00000002fff77435 */ /* 0x000fe200000001ff */
[----:B------:R-:W-:-:S05]  /*1fb40*/  MOV R188, R242 ;  /* 0x000000f200bc7202 */ /* 0x000fca0000000f00 */
[----:B------:R-:W-:-:S04]  /*1fb50*/  FADD.FTZ R190, R245, R188 ;  /* 0x000000bcf5be7221 */ /* 0x000fc80000010000 */
[----:B------:R-:W-:-:S07]  /*1fb60*/  IMAD.MOV.U32 R246, RZ, RZ, R190 ;  /* 0x000000fffff67224 */ /* 0x000fce00078e00be */
[----:B------:R-:W-:Y:S05]  /*1fb70*/  WARPSYNC.COLLECTIVE R243, `(.L_x_8992) ;  /* 0x00000000f3087348 */ /* 0x000fea0003c00000 */
[----:B------:R0:W1:Y:S02]  /*1fb80*/  SHFL.BFLY P3, R242, R246, R247, R248 ;  /* 0x0c0000f7f6f27389 */ /* 0x00006400000600f8 */
[----:B01----:R-:W-:Y:S01]  /*1fb90*/  ENDCOLLECTIVE ;  /* 0x000000000000791b */ /* 0x003fe20003800000 */
.L_x_8992:
[----:B------:R-:W-:Y:S02]  /*1fba0*/  IMAD.MOV.U32 R247, RZ, RZ, 0x4 ;  /* 0x00000004fff77424 */ /* 0x000fe400078e00ff */
[----:B------:R-:W-:-:S04]  /*1fbb0*/  IMAD.MOV.U32 R189, RZ, RZ, R242 ;  /* 0x000000ffffbd7224 */ /* 0x000fc800078e00f2 */
[----:B------:R-:W-:-:S05]  /*1fbc0*/  FADD.FTZ R191, R190, R189 ;  /* 0x000000bdbebf7221 */ /* 0x000fca0000010000 */
[----:B------:R-:W-:-:S07]  /*1fbd0*/  MOV R246, R191 ;  /* 0x000000bf00f67202 */ /* 0x000fce0000000f00 */
[----:B------:R-:W-:Y:S05]  /*1fbe0*/  WARPSYNC.COLLECTIVE R243, `(.L_x_8993) ;  /* 0x00000000f3087348 */ /* 0x000fea0003c00000 */
[----:B------:R0:W1:Y:S02]  /*1fbf0*/  SHFL.BFLY P3, R242, R246, R247, R248 ;  /* 0x0c0000f7f6f27389 */ /* 0x00006400000600f8 */
[----:B01----:R-:W-:Y:S01]  /*1fc00*/  ENDCOLLECTIVE ;  /* 0x000000000000791b */ /* 0x003fe20003800000 */
.L_x_8993:
[----:B------:R-:W-:Y:S01]  /*1fc10*/  HFMA2.MMA R247, -RZ, RZ, 0, 4.76837158203125e-07 ;  /* 0x00000008fff77435 */ /* 0x000fe200000001ff */
[----:B------:R-:W-:-:S05]  /*1fc20*/  MOV R188, R242 ;  /* 0x000000f200bc7202 */ /* 0x000fca0000000f00 */
[----:B------:R-:W-:-:S04]  /*1fc30*/  FADD.FTZ R216, R191, R188 ;  /* 0x000000bcbfd87221 */ /* 0x000fc80000010000 */
[----:B------:R-:W-:-:S07]  /*1fc40*/  IMAD.MOV.U32 R246, RZ, RZ, R216 ;  /* 0x000000fffff67224 */ /* 0x000fce00078e00d8 */
[----:B------:R-:W-:Y:S05]  /*1fc50*/  WARPSYNC.COLLECTIVE R243, `(.L_x_8994) ;  /* 0x00000000f3087348 */ /* 0x000fea0003c00000 */
[----:B------:R0:W1:Y:S02]  /*1fc60*/  SHFL.BFLY P3, R242, R246, R247, R248 ;  /* 0x0c0000f7f6f27389 */ /* 0x00006400000600f8 */
[----:B01----:R-:W-:Y:S01]  /*1fc70*/  ENDCOLLECTIVE ;  /* 0x000000000000791b */ /* 0x003fe20003800000 */
.L_x_8994:
[----:B------:R-:W-:Y:S02]  /*1fc80*/  IMAD.MOV.U32 R247, RZ, RZ, 0x10 ;  /* 0x00000010fff77424 */ /* 0x000fe400078e00ff */
[----:B------:R-:W-:-:S04]  /*1fc90*/  IMAD.MOV.U32 R189, RZ, RZ, R242 ;  /* 0x000000ffffbd7224 */ /* 0x000fc800078e00f2 */
[----:B------:R-:W-:-:S05]  /*1fca0*/  FADD.FTZ R217, R216, R189 ;  /* 0x000000bdd8d97221 */ /* 0x000fca0000010000 */
[----:B------:R-:W-:-:S07]  /*1fcb0*/  MOV R246, R217 ;  /* 0x000000d900f67202 */ /* 0x000fce0000000f00 */
[----:B------:R-:W-:Y:S05]  /*1fcc0*/  WARPSYNC.COLLECTIVE R243, `(.L_x_8995) ;  /* 0x00000000f3087348 */ /* 0x000fea0003c00000 */
[----:B------:R0:W1:Y:S02]  /*1fcd0*/  SHFL.BFLY P3, R242, R246, R247, R248 ;  /* 0x0c0000f7f6f27389 */ /* 0x00006400000600f8 */
[----:B01----:R-:W-:Y:S01]  /*1fce0*/  ENDCOLLECTIVE ;  /* 0x000000000000791b */ /* 0x003fe20003800000 */
.L_x_8995:
        /* <DEDUP_REMOVED lines=88> */
.L_x_8996:
[----:B------:R-:W-:Y:S02]  /*20270*/  IMAD.MOV.U32 R247, RZ, RZ, 0x2 ;  /* 0x00000002fff77424 */ /* 0x000fe400078e00ff */
[----:B------:R-:W-:-:S04]  /*20280*/  IMAD.MOV.U32 R190, RZ, RZ, R242 ;  /* 0x000000ffffbe7224 */ /* 0x000fc800078e00f2 */
[----:B------:R-:W-:-:S05]  /*20290*/  FADD.FTZ R190, R189, R190 ;  /* 0x000000bebdbe7221 */ /* 0x000fca0000010000 */
[----:B------:R-:W-:-:S07]  /*202a0*/  MOV R246, R190 ;  /* 0x000000be00f67202 */ /* 0x000fce0000000f00 */
[----:B------:R-:W-:Y:S05]  /*202b0*/  WARPSYNC.COLLECTIVE R243, `(.L_x_8997) ;  /* 0x00000000f3087348 */ /* 0x000fea0003c00000 */
[----:B------:R0:W1:Y:S02]  /*202c0*/  SHFL.BFLY P3, R242, R246, R247, R248 ;  /* 0x0c0000f7f6f27389 */ /* 0x00006400000600f8 */
[----:B01----:R-:W-:Y:S01]  /*202d0*/  ENDCOLLECTIVE ;  /* 0x000000000000791b */ /* 0x003fe20003800000 */
.L_x_8997:
[----:B------:R-:W-:Y:S01]  /*202e0*/  HFMA2.MMA R247, -RZ, RZ, 0, 2.384185791015625e-07 ;  /* 0x00000004fff77435 */ /* 0x000fe200000001ff */
[----:B------:R-:W-:-:S05]  /*202f0*/  MOV R191, R242 ;  /* 0x000000f200bf7202 */ /* 0x000fca0000000f00 */
[----:B------:R-:W-:-:S04]  /*20300*/  FADD.FTZ R191, R190, R191 ;  /* 0x000000bfbebf7221 */ /* 0x000fc80000010000 */
[----:B------:R-:W-:-:S07]  /*20310*/  IMAD.MOV.U32 R246, RZ, RZ, R191 ;  /* 0x000000fffff67224 */ /* 0x000fce00078e00bf */
[----:B------:R-:W-:Y:S05]  /*20320*/  WARPSYNC.COLLECTIVE R243, `(.L_x_8998) ;  /* 0x00000000f3087348 */ /* 0x000fea0003c00000 */
[----:B------:R0:W1:Y:S02]  /*20330*/  SHFL.BFLY P3, R242, R246, R247, R248 ;  /* 0x0c0000f7f6f27389 */ /* 0x00006400000600f8 */
[----:B01----:R-:W-:Y:S01]  /*20340*/  ENDCOLLECTIVE ;  /* 0x000000000000791b */ /* 0x003fe20003800000 */
.L_x_8998:
[----:B------:R-:W-:Y:S02]  /*20350*/  IMAD.MOV.U32 R247, RZ, RZ, 0x8 ;  /* 0x00000008fff77424 */ /* 0x000fe400078e00ff */
[----:B------:R-:W-:-:S04]  /*20360*/  IMAD.MOV.U32 R216, RZ, RZ, R242 ;  /* 0x000000ffffd87224 */ /* 0x000fc800078e00f2 */
[----:B------:R-:W-:-:S05]  /*20370*/  FADD.FTZ R216, R191, R216 ;  /* 0x000000d8bfd87221 */ /* 0x000fca0000010000 */
[----:B------:R-:W-:-:S07]  /*20380*/  MOV R246, R216 ;  /* 0x000000d800f67202 */ /* 0x000fce0000000f00 */
[----:B------:R-:W-:Y:S05]  /*20390*/  WARPSYNC.COLLECTIVE R243, `(.L_x_8999) ;  /* 0x00000000f3087348 */ /* 0x000fea0003c00000 */
[----:B------:R0:W1:Y:S02]  /*203a0*/  SHFL.BFLY P3, R242, R246, R247, R248 ;  /* 0x0c0000f7f6f27389 */ /* 0x00006400000600f8 */
[----:B01----:R-:W-:Y:S01]  /*203b0*/  ENDCOLLECTIVE ;  /* 0x000000000000791b */ /* 0x003fe20003800000 */
.L_x_8999:
[----:B------:R-:W-:Y:S01]  /*203c0*/  HFMA2.MMA R247, -RZ, RZ, 0, 9.5367431640625e-07 ;  /* 0x00000010fff77435 */ /* 0x000fe200000001ff */
[----:B------:R-:W-:-:S05]  /*203d0*/  MOV R217, R242 ;  /* 0x000000f200d97202 */ /* 0x000fca0000000f00 */
[----:B------:R-:W-:-:S04]  /*203e0*/  FADD.FTZ R217, R216, R217 ;  /* 0x000000d9d8d97221 */ /* 0x000fc80000010000 */
[----:B------:R-:W-:-:S07]  /*203f0*/  IMAD.MOV.U32 R246, RZ, RZ, R217 ;  /* 0x000000fffff67224 */ /* 0x000fce00078e00d9 */
[----:B------:R-:W-:Y:S05]  /*20400*/  WARPSYNC.COLLECTIVE R243, `(.L_x_9000) ;  /* 0x00000000f3087348 */ /* 0x000fea0003c00000 */
[----:B------:R0:W1:Y:S02]  /*20410*/  SHFL.BFLY P3, R242, R246, R247, R248 ;  /* 0x0c0000f7f6f27389 */ /* 0x00006400000600f8 */
[----:B01----:R-:W-:Y:S01]  /*20420*/  ENDCOLLECTIVE ;  /* 0x000000000000791b */ /* 0x003fe20003800000 */
.L_x_9000:
[----:B------:R-:W-:Y:S05]  /*20430*/  BRA `(.L_x_9001) ;  /* 0xffffffe000d07947 */ /* 0x000fea000383ffff */
.L_x_9002:
        /* <DEDUP_REMOVED lines=12> */
.L_x_33521:


//--------------------- .text._ZN10layer_norm31ln_parallel_residual_fwd_kernelINS_13Kernel_traitsIf13__nv_bfloat16S2_S2_fjLj5120ELj1ELj1ELj4ELj16ENS_18Kernel_traits_baseILj5120EfS2_S2_S2_fjLj128EEEEELb1ELb1ELb0EEEvNS_9FwdParamsE --------------------------
	.section	.text._ZN10layer_norm31ln_parallel_residual_fwd_kernelINS_13Kernel_traitsIf13__nv_bfloat16S2_S2_fjLj5120ELj1ELj1ELj4ELj16ENS_18Kernel_traits_baseILj5120EfS2_S2_S2_fjLj128EEEEELb1ELb1ELb0EEEvNS_9FwdParamsE,"ax",@progbits
	.align	128
        .global         _ZN10layer_norm31ln_parallel_residual_fwd_kernelINS_13Kernel_traitsIf13__nv_bfloat16S2_S2_fjLj5120ELj1ELj1ELj4ELj16ENS_18Kernel_traits_baseILj5120EfS2_S2_S2_fjLj128EEEEELb1ELb1ELb0EEEvNS_9FwdParamsE
        .type           _ZN10layer_norm31ln_parallel_residual_fwd_kernelINS_13Kernel_traitsIf13__nv_bfloat16S2_S2_fjLj5120ELj1ELj1ELj4ELj16ENS_18Kernel_traits_baseILj5120EfS2_S2_S2_fjLj128EEEEELb1ELb1ELb0EEEvNS_9FwdParamsE,@function
        .size           _ZN10layer_norm31ln_parallel_residual_fwd_kernelINS_13Kernel_traitsIf13__nv_bfloat16S2_S2_fjLj5120ELj1ELj1ELj4ELj16ENS_18Kernel_traits_baseILj5120EfS2_S2_S2_fjLj128EEEEELb1ELb1ELb0EEEvNS_9FwdParamsE,(.L_x_33522 - _ZN10layer_norm31ln_parallel_residual_fwd_kernelINS_13Kernel_traitsIf13__nv_bfloat16S2_S2_fjLj5120ELj1ELj1ELj4ELj16ENS_18Kernel_traits_baseILj5120EfS2_S2_S2_fjLj128EEEEELb1ELb1ELb0EEEvNS_9FwdParamsE)
        .other          _ZN10layer_norm31ln_parallel_residual_fwd_kernelINS_13Kernel_traitsIf13__nv_bfloat16S2_S2_fjLj5120ELj1ELj1ELj4ELj16ENS_18Kernel_traits_baseILj5120EfS2_S2_S2_fjLj128EEEEELb1ELb1ELb0EEEvNS_9FwdParamsE,@"STO_CUDA_ENTRY STV_DEFAULT"
_ZN10layer_norm31ln_parallel_residual_fwd_kernelINS_13Kernel_traitsIf13__nv_bfloat16S2_S2_fjLj5120ELj1ELj1ELj4ELj16ENS_18Kernel_traits_baseILj5120EfS2_S2_S2_fjLj128EEEEELb1ELb1ELb0EEEvNS_9FwdParamsE:
.text._ZN10layer_norm31ln_parallel_residual_fwd_kernelINS_13Kernel_traitsIf13__nv_bfloat16S2_S2_fjLj5120ELj1ELj1ELj4ELj16ENS_18Kernel_traits_baseILj5120EfS2_S2_S2_fjLj128EEEEELb1ELb1ELb0EEEvNS_9FwdParamsE:
        /* <DEDUP_REMOVED lines=19> */
[----:B------:R-:W-:-:S02]  /*0130*/  LOP3.LUT R116, R8, 0x7f, RZ, 0xc0, !PT ;  /* 0x0000007f08747812 */ /* 0x000fc400078ec0ff */
        /* <DEDUP_REMOVED lines=44> */
[----:B------:R-:W-:-:S04]  /*0400*/  IMAD.WIDE.U32 R2, R2, -0x2daee0ad, RZ ;  /* 0xd2511f5302027825 */ /* 0x000fc800078e00ff */
[----:B------:R-:W-:Y:S01]  /*0410*/  IMAD.MOV.U32 R9, RZ, RZ, R116 ;  /* 0x000000ffff097224 */ /* 0x000fe200078e0074 */
[----:B------:R-:W-:Y:S02]  /*0420*/  LOP3.LUT R12, R3, UR31, R6, 0x96, !PT ;  /* 0x0000001f030c7c12 */ /* 0x000fe4000f8e9606 */
[----:B-1----:R-:W-:Y:S02]  /*0430*/  SHF.R.S32.HI R3, RZ, 0x1f, R14 ;  /* 0x0000001fff037819 */ /* 0x002fe4000001140e */
[----:B------:R-:W-:Y:S02]  /*0440*/  LOP3.LUT R7, R9, 0x7f, RZ, 0x3c, !PT ;  /* 0x0000007f09077812 */ /* 0x000fe400078e3cff */
[----:B------:R-:W-:-:S04]  /*0450*/  LEA.HI R6, R3, R14, RZ, 0x3 ;  /* 0x0000000e03067211 */ /* 0x000fc800078f18ff */
        /* <DEDUP_REMOVED lines=48> */
.L_x_9004:
[----:B------:R-:W-:Y:S05]  /*0760*/  BSYNC B0 ;  /* 0x0000000000007941 */ /* 0x000fea0003800000 */
.L_x_9003:
        /* <DEDUP_REMOVED lines=18> */
.L_x_9006:
[----:B------:R-:W-:Y:S05]  /*0890*/  BSYNC B0 ;  /* 0x0000000000007941 */ /* 0x000fea0003800000 */
.L_x_9005:
        /* <DEDUP_REMOVED lines=18> */
.L_x_9008:
[----:B------:R-:W-:Y:S05]  /*09c0*/  BSYNC B0 ;  /* 0x0000000000007941 */ /* 0x000fea0003800000 */
.L_x_9007:
        /* <DEDUP_REMOVED lines=18> */
.L_x_9010:
[----:B------:R-:W-:Y:S05]  /*0af0*/  BSYNC B0 ;  /* 0x0000000000007941 */ /* 0x000fea0003800000 */
.L_x_9009:
        /* <DEDUP_REMOVED lines=17> */
.L_x_9012:
[----:B------:R-:W-:Y:S05]  /*0c10*/  BSYNC B0 ;  /* 0x0000000000007941 */ /* 0x000fea0003800000 */
.L_x_9011:
[----:B------:R-:W-:Y:S01]  /*0c20*/  ULDC UR8, c[0x0][0x214] ;  /* 0x0000850000087ab9 */ /* 0x000fe20000000800 */
[----:B------:R-:W-:Y:S02]  /*0c30*/  LOP3.LUT R16, R13, UR35, R10, 0x96, !PT ;  /* 0x000000230d107c12 */ /* 0x000fe4000f8e960a */
[----:B------:R-:W-:-:S13]  /*0c40*/  ISETP.GE.AND P0, PT, R115, UR8, PT ;  /* 0x0000000873007c0c */ /* 0x000fda000bf06270 */
[----:B------:R-:W-:Y:S05]  /*0c50*/  @P0 EXIT ;  /* 0x000000000000094d */ /* 0x000fea0003800000 */
[----:B------:R-:W-:Y:S01]  /*0c60*/  SHF.R.S32.HI R6, RZ, 0x3, R6 ;  /* 0x00000003ff067819 */ /* 0x000fe20000011406 */
[C---:B01234-:R-:W-:Y:S01]  /*0c70*/  IMAD.SHL.U32 R4, R8.reuse, 0x20, RZ ;  /* 0x0000002008047824 */ /* 0x05ffe200078e00ff */
[----:B------:R-:W-:Y:S01]  /*0c80*/  LOP3.LUT R3, R8, 0x60, RZ, 0xc0, !PT ;  /* 0x0000006008037812 */ /* 0x000fe200078ec0ff */
[----:B------:R-:W-:Y:S01]  /*0c90*/  IMAD R11, R14, -0x2daee0ad, RZ ;  /* 0xd2511f530e0b7824 */ /* 0x000fe200078e02ff */
[----:B------:R-:W-:Y:S01]  /*0ca0*/  LOP3.LUT R2, R6, 0x7f, RZ, 0xc0, !PT ;  /* 0x0000007f06027812 */ /* 0x000fe200078ec0ff */
[----:B------:R-:W-:Y:S01]  /*0cb0*/  IMAD R13, R15, -0x326172a9, RZ ;  /* 0xcd9e8d570f0d7824 */ /* 0x000fe200078e02ff */
[----:B------:R-:W-:Y:S01]  /*0cc0*/  LOP3.LUT R5, R4, 0x3e0, RZ, 0xc0, !PT ;  /* 0x000003e004057812 */ /* 0x000fe200078ec0ff */
[----:B------:R-:W-:Y:S01]  /*0cd0*/  IMAD.HI.U32 R10, R12, -0x2daee0ad, RZ ;  /* 0xd2511f530c0a7827 */ /* 0x000fe200078e00ff */
[----:B------:R-:W-:Y:S01]  /*0ce0*/  SHF.R.U32.HI R6, RZ, 0x2, R6 ;  /* 0x00000002ff067819 */ /* 0x000fe20000011606 */
[----:B------:R-:W-:Y:S01]  /*0cf0*/  ULDC.U8 UR10, c[0x0][0x2a0] ;  /* 0x0000a800000a7ab9 */ /* 0x000fe20000000000 */
[C---:B------:R-:W-:Y:S01]  /*0d00*/  VIADDMNMX R3, R2.reuse, -R3, RZ, !PT ;  /* 0x8000000302037246 */ /* 0x040fe200078001ff */
[----:B------:R-:W-:Y:S01]  /*0d10*/  IMAD.MOV.U32 R158, RZ, RZ, 0x1 ;  /* 0x00000001ff9e7424 */ /* 0x000fe200078e00ff */
[----:B------:R-:W-:Y:S01]  /*0d20*/  VIADDMNMX R5, R2, -R5, RZ, !PT ;  /* 0x8000000502057246 */ /* 0x000fe200078001ff */
[----:B------:R-:W-:Y:S01]  /*0d30*/  ULDC UR38, c[0x0][0x218] ;  /* 0x0000860000267ab9 */ /* 0x000fe20000000800 */
[----:B------:R-:W-:Y:S01]  /*0d40*/  LOP3.LUT R2, R6, 0x3fffffe0, RZ, 0xc0, !PT ;  /* 0x3fffffe006027812 */ /* 0x000fe200078ec0ff */
[----:B------:R-:W-:Y:S01]  /*0d50*/  IMAD.HI.U32 R6, R16, -0x326172a9, RZ ;  /* 0xcd9e8d5710067827 */ /* 0x000fe200078e00ff */
[----:B------:R-:W-:Y:S01]  /*0d60*/  VIMNMX R3, R3, 0x20, PT ;  /* 0x0000002003037848 */ /* 0x000fe20003fe0100 */
[----:B------:R-:W-:Y:S01]  /*0d70*/  ULDC UR11, c[0x0][0x290] ;  /* 0x0000a400000b7ab9 */ /* 0x000fe20000000800 */
[----:B------:R-:W-:Y:S01]  /*0d80*/  VIMNMX R9, R5, 0x20, PT ;  /* 0x0000002005097848 */ /* 0x000fe20003fe0100 */
[----:B------:R-:W-:Y:S01]  /*0d90*/  ULDC.64 UR8, c[0x0][0x230] ;  /* 0x00008c0000087ab9 */ /* 0x000fe20000000a00 */
[----:B------:R-:W-:Y:S01]  /*0da0*/  LOP3.LUT R6, R6, UR36, R13, 0x96, !PT ;  /* 0x0000002406067c12 */ /* 0x000fe2000f8e960d */
[----:B------:R-:W-:Y:S01]  /*0db0*/  IMAD.IADD R3, R3, 0x1, R2 ;  /* 0x0000000103037824 */ /* 0x000fe200078e0202 */
[----:B------:R-:W-:Y:S01]  /*0dc0*/  LOP3.LUT R5, R10, UR37, R11, 0x96, !PT ;  /* 0x000000250a057c12 */ /* 0x000fe2000f8e960b */
[----:B------:R-:W-:Y:S01]  /*0dd0*/  IMAD.IADD R9, R2, 0x1, R9 ;  /* 0x0000000102097824 */ /* 0x000fe200078e0209 */
[----:B------:R-:W-:Y:S01]  /*0de0*/  UISETP.NE.AND UP0, UPT, UR10, URZ, UPT ;  /* 0x0000003f0a00728c */ /* 0x000fe2000bf05270 */
[----:B------:R-:W-:Y:S01]  /*0df0*/  IMAD R2, R12, -0x2daee0ad, RZ ;  /* 0xd2511f530c027824 */ /* 0x000fe200078e02ff */
[----:B------:R-:W-:Y:S01]  /*0e00*/  SHF.L.U32 R4, R3, 0x3, RZ ;  /* 0x0000000303047819 */ /* 0x000fe200000006ff */
[----:B------:R-:W-:Y:S01]  /*0e10*/  ULDC.64 UR12, c[0x0][0x238] ;  /* 0x00008e00000c7ab9 */ /* 0x000fe20000000a00 */
[----:B------:R-:W-:Y:S01]  /*0e20*/  LOP3.LUT R3, R0, 0x3, RZ, 0xc0, !PT ;  /* 0x0000000300037812 */ /* 0x000fe200078ec0ff */
[----:B------:R-:W-:Y:S01]  /*0e30*/  IMAD.MOV.U32 R0, RZ, RZ, RZ ;  /* 0x000000ffff007224 */ /* 0x000fe200078e00ff */
[----:B------:R-:W-:Y:S01]  /*0e40*/  I2FP.F32.U32 R19, R4 ;  /* 0x0000000400137245 */ /* 0x000fe20000201000 */
[----:B------:R-:W-:Y:S01]  /*0e50*/  IMAD R4, R16, -0x326172a9, RZ ;  /* 0xcd9e8d5710047824 */ /* 0x000fe200078e02ff */
[----:B------:R-:W-:Y:S01]  /*0e60*/  SHF.L.U32 R18, R9, 0x3, RZ ;  /* 0x0000000309127819 */ /* 0x000fe200000006ff */
[----:B------:R-:W-:Y:S01]  /*0e70*/  ULDC.64 UR14, c[0x0][0x240] ;  /* 0x00009000000e7ab9 */ /* 0x000fe20000000a00 */
[----:B------:R-:W-:Y:S01]  /*0e80*/  ULDC.64 UR16, c[0x0][0x248] ;  /* 0x0000920000107ab9 */ /* 0x000fe20000000a00 */
[----:B------:R-:W-:Y:S01]  /*0e90*/  ULDC.64 UR18, c[0x0][0x210] ;  /* 0x0000840000127ab9 */ /* 0x000fe20000000a00 */
[----:B------:R-:W0:Y:S04]  /*0ea0*/  MUFU.RCP R19, R19 ;  /* 0x0000001300137308 */ /* 0x000e280000001000 */
.L_x_9678:
[----:B------:R-:W-:Y:S01]  /*0eb0*/  IMAD R9, R115, UR38, RZ ;  /* 0x0000002673097c24 */ /* 0x000fe2000f8e02ff */
[----:B------:R-:W-:Y:S01]  /*0ec0*/  LOP3.LUT P0, RZ, R117, 0x20, RZ, 0xc0, !PT ;  /* 0x0000002075ff7812 */ /* 0x000fe2000780c0ff */
[----:B------:R-:W-:Y:S03]  /*0ed0*/  BSSY B0, `(.L_x_9013) ;  /* 0x00005c2000007945 */ /* 0x000fe60003800000 */
[----:B--234-:R-:W-:-:S04]  /*0ee0*/  SHF.R.S32.HI R108, RZ, 0x1f, R9 ;  /* 0x0000001fff6c7819 */ /* 0x01cfc80000011409 */
[----:B------:R-:W-:-:S04]  /*0ef0*/  LEA.HI R9, R108, R9, RZ, 0x3 ;  /* 0x000000096c097211 */ /* 0x000fc800078f18ff */
[----:B------:R-:W-:-:S05]  /*0f00*/  LEA.HI.SX32 R9, R9, R116, 0x1d ;  /* 0x0000007409097211 */ /* 0x000fca00078feaff */
[----:B------:R-:W-:Y:S01]  /*0f10*/  IMAD.MOV.U32 R159, RZ, RZ, R9 ;  /* 0x000000ffff9f7224 */ /* 0x000fe200078e0009 */
[----:B0-----:R-:W-:Y:S06]  /*0f20*/  @!P0 BRA `(.L_x_9014) ;  /* 0x0000005800f08947 */ /* 0x001fec0003800000 */
        /* <DEDUP_REMOVED lines=26> */
.L_x_9016:
[----:B------:R-:W-:-:S07]  /*10d0*/  IMAD.MOV.U32 R138, RZ, RZ, R4 ;  /* 0x000000ffff8a7224 */ /* 0x000fce00078e0004 */
.L_x_9017:
[----:B------:R-:W-:Y:S05]  /*10e0*/  BSYNC B1 ;  /* 0x0000000000017941 */ /* 0x000fea0003800000 */
.L_x_9015:
        /* <DEDUP_REMOVED lines=16> */
.L_x_9021:
[----:B------:R-:W-:Y:S05]  /*11f0*/  BSYNC B2 ;  /* 0x0000000000027941 */ /* 0x000fea0003800000 */
.L_x_9020:
        /* <DEDUP_REMOVED lines=41> */
[----:B------:R-:W-:-:S07]  /*1490*/  LOP3.LUT R5, R3, UR37, R126, 0x96, !PT ;  /* 0x0000002503057c12 */ /* 0x000fce000f8e967e */
.L_x_9019:
[----:B------:R-:W-:Y:S05]  /*14a0*/  BSYNC B1 ;  /* 0x0000000000017941 */ /* 0x000fea0003800000 */
.L_x_9018:
[----:B------:R-:W1:Y:S01]  /*14b0*/  LDC R160, c[0x0][0x294] ;  /* 0x0000a500ffa07b82 */ /* 0x000e620000000800 */
[----:B------:R-:W-:Y:S01]  /*14c0*/  ISETP.NE.U32.AND P2, PT, R118, RZ, PT ;  /* 0x000000ff7600720c */ /* 0x000fe20003f45070 */
[----:B------:R-:W-:Y:S01]  /*14d0*/  IMAD.MOV.U32 R161, RZ, RZ, 0x2f800000 ;  /* 0x2f800000ffa17424 */ /* 0x000fe200078e00ff */
[----:B------:R-:W-:Y:S02]  /*14e0*/  I2FP.F32.U32 R118, R138 ;  /* 0x0000008a00767245 */ /* 0x000fe40000201000 */
[----:B------:R-:W-:Y:S02]  /*14f0*/  ISETP.NE.AND.EX P2, PT, R119, RZ, PT, P2 ;  /* 0x000000ff7700720c */ /* 0x000fe40003f45320 */
[----:B------:R-:W-:Y:S01]  /*1500*/  LOP3.LUT R117, R117, 0xffffffef, RZ, 0xc0, !PT ;  /* 0xffffffef75757812 */ /* 0x000fe200078ec0ff */
[----:B------:R-:W2:Y:S01]  /*1510*/  LDC R159, c[0x0][0x298] ;  /* 0x0000a600ff9f7b82 */ /* 0x000ea20000000800 */
[----:B------:R-:W-:Y:S01]  /*1520*/  FFMA.FTZ R3, R118, R161, 1.1641532182693481445e-10 ;  /* 0x2f00000076037423 */ /* 0x000fe200000100a1 */
[----:B-----5:R-:W-:-:S02]  /*1530*/  SHF.L.U32 R118, R108, 0x10, RZ ;  /* 0x000000106c767819 */ /* 0x020fc400000006ff */
[----:B------:R-:W-:Y:S02]  /*1540*/  PRMT R108, R108, 0x7632, R108 ;  /* 0x000076326c6c7816 */ /* 0x000fe4000000006c */
        /* <DEDUP_REMOVED lines=9> */
[----:B------:R-:W-:Y:S01]  /*15e0*/  IMAD.MOV.U32 R3, RZ, RZ, R139 ;  /* 0x000000ffff037224 */ /* 0x000fe200078e008b */
[----:B------:R-:W-:Y:S06]  /*15f0*/  BRA `(.L_x_9023) ;  /* 0x0000000400507947 */ /* 0x000fec0003800000 */
.L_x_9022:
        /* <DEDUP_REMOVED lines=12> */
.L_x_9025:
[----:B------:R-:W-:-:S07]  /*16c0*/  MOV R10, R4 ;  /* 0x00000004000a7202 */ /* 0x000fce0000000f00 */
.L_x_9026:
[----:B------:R-:W-:Y:S05]  /*16d0*/  BSYNC B1 ;  /* 0x0000000000017941 */ /* 0x000fea0003800000 */
.L_x_9024:
        /* <DEDUP_REMOVED lines=16> */
.L_x_9030:
[----:B------:R-:W-:Y:S05]  /*17e0*/  BSYNC B2 ;  /* 0x0000000000027941 */ /* 0x000fea0003800000 */
.L_x_9029:
        /* <DEDUP_REMOVED lines=41> */
[----:B------:R-:W-:-:S11]  /*1a80*/  HFMA2.MMA R3, -RZ, RZ, 0, 0 ;  /* 0x00000000ff037435 */ /* 0x000fd600000001ff */
.L_x_9028:
[----:B------:R-:W-:Y:S05]  /*1a90*/  BSYNC B1 ;  /* 0x0000000000017941 */ /* 0x000fea0003800000 */
.L_x_9027:
        /* <DEDUP_REMOVED lines=10> */
.L_x_9023:
        /* <DEDUP_REMOVED lines=12> */
.L_x_9032:
[----:B------:R-:W-:-:S07]  /*1c00*/  IMAD.MOV.U32 R119, RZ, RZ, R4 ;  /* 0x000000ffff777224 */ /* 0x000fce00078e0004 */
.L_x_9033:
[----:B------:R-:W-:Y:S05]  /*1c10*/  BSYNC B1 ;  /* 0x0000000000017941 */ /* 0x000fea0003800000 */
.L_x_9031:
        /* <DEDUP_REMOVED lines=16> */
.L_x_9037:
[----:B------:R-:W-:Y:S05]  /*1d20*/  BSYNC B2 ;  /* 0x0000000000027941 */ /* 0x000fea0003800000 */
.L_x_9036:
        /* <DEDUP_REMOVED lines=41> */
[----:B------:R-:W-:-:S07]  /*1fc0*/  IMAD.MOV.U32 R126, RZ, RZ, RZ ;  /* 0x000000ffff7e7224 */ /* 0x000fce00078e00ff */
.L_x_9035:
[----:B------:R-:W-:Y:S05]  /*1fd0*/  BSYNC B1 ;  /* 0x0000000000017941 */ /* 0x000fea0003800000 */
.L_x_9034:
        /* <DEDUP_REMOVED lines=12> */
[----:B------:R-:W-:Y:S02]  /*20a0*/  IMAD.U32 R108, R3, 0x10000, RZ ;  /* 0x00010000036c7824 */ /* 0x000fe400078e00ff */
[----:B------:R-:W-:Y:S02]  /*20b0*/  IMAD.MOV.U32 R3, RZ, RZ, R126 ;  /* 0x000000ffff037224 */ /* 0x000fe400078e007e */
[----:B------:R-:W-:Y:S01]  /*20c0*/  FADD.FTZ R119, R108, R119 ;  /* 0x000000776c777221 */ /* 0x000fe20000010000 */
[----:B------:R-:W-:Y:S06]  /*20d0*/  BRA `(.L_x_9039) ;  /* 0x0000000400587947 */ /* 0x000fec0003800000 */
.L_x_9038:
        /* <DEDUP_REMOVED lines=12> */
.L_x_9041:
[----:B------:R-:W-:-:S07]  /*21a0*/  MOV R11, R4 ;  /* 0x00000004000b7202 */ /* 0x000fce0000000f00 */
.L_x_9042:
[----:B------:R-:W-:Y:S05]  /*21b0*/  BSYNC B1 ;  /* 0x0000000000017941 */ /* 0x000fea0003800000 */
.L_x_9040:
        /* <DEDUP_REMOVED lines=16> */
.L_x_9046:
[----:B------:R-:W-:Y:S05]  /*22c0*/  BSYNC B2 ;  /* 0x0000000000027941 */ /* 0x000fea0003800000 */
.L_x_9045:
        /* <DEDUP_REMOVED lines=42> */
.L_x_9044:
[----:B------:R-:W-:Y:S05]  /*2570*/  BSYNC B1 ;  /* 0x0000000000017941 */ /* 0x000fea0003800000 */
.L_x_9043:
[----:B------:R-:W-:Y:S02]  /*2580*/  I2FP.F32.U32 R108, R11 ;  /* 0x0000000b006c7245 */ /* 0x000fe40000201000 */
[----:B------:R-:W-:-:S05]  /*2590*/  PRMT R11, R20, 0x7632, R11 ;  /* 0x00007632140b7816 */ /* 0x000fca000000000b */
        /* <DEDUP_REMOVED lines=10> */
.L_x_9039:
        /* <DEDUP_REMOVED lines=12> */
.L_x_9048:
[----:B------:R-:W-:-:S07]  /*2700*/  IMAD.MOV.U32 R108, RZ, RZ, R4 ;  /* 0x000000ffff6c7224 */ /* 0x000fce00078e0004 */
.L_x_9049:
[----:B------:R-:W-:Y:S05]  /*2710*/  BSYNC B1 ;  /* 0x0000000000017941 */ /* 0x000fea0003800000 */
.L_x_9047:
        /* <DEDUP_REMOVED lines=16> */
.L_x_9053:
[----:B------:R-:W-:Y:S05]  /*2820*/  BSYNC B2 ;  /* 0x0000000000027941 */ /* 0x000fea0003800000 */
.L_x_9052:
        /* <DEDUP_REMOVED lines=42> */
.L_x_9051:
[----:B------:R-:W-:Y:S05]  /*2ad0*/  BSYNC B1 ;  /* 0x0000000000017941 */ /* 0x000fea0003800000 */
.L_x_9050:
[----:B------:R-:W-:Y:S02]  /*2ae0*/  I2FP.F32.U32 R108, R108 ;  /* 0x0000006c006c7245 */ /* 0x000fe40000201000 */
[----:B------:R-:W-:Y:S02]  /*2af0*/  LOP3.LUT R117, R117, 0xfffffffb, RZ, 0xc0, !PT ;  /* 0xfffffffb75757812 */ /* 0x000fe400078ec0ff */
[C---:B------:R-:W-:Y:S01]  /*2b00*/  PRMT R127, R109.reuse, 0x7632, R127 ;  /* 0x000076326d7f7816 */ /* 0x040fe2000000007f */
[----:B------:R-:W-:Y:S01]  /*2b10*/  FFMA.FTZ R3, R108, R161, 1.1641532182693481445e-10 ;  /* 0x2f0000006c037423 */ /* 0x000fe200000100a1 */
[----:B------:R-:W-:-:S04]  /*2b20*/  SHF.L.U32 R108, R109, 0x10, RZ ;  /* 0x000000106d6c7819 */ /* 0x000fc800000006ff */
[----:B------:R-:W-:Y:S01]  /*2b30*/  FSETP.GTU.FTZ.AND P3, PT, R3, R160, PT ;  /* 0x000000a00300720b */ /* 0x000fe20003f7c000 */
[----:B------:R-:W-:-:S05]  /*2b40*/  FMUL.FTZ R108, R108, R159 ;  /* 0x0000009f6c6c7220 */ /* 0x000fca0000410000 */
[----:B------:R-:W-:-:S07]  /*2b50*/  FSEL R126, R108, RZ, !P3 ;  /* 0x000000ff6c7e7208 */ /* 0x000fce0005800000 */
[----:B------:R-:W-:Y:S01]  /*2b60*/  @P3 LOP3.LUT R117, R117, 0x4, RZ, 0xfc, !PT ;  /* 0x0000000475753812 */ /* 0x000fe200078efcff */
[----:B------:R-:W-:Y:S06]  /*2b70*/  @P2 BRA `(.L_x_9054) ;  /* 0x0000000000182947 */ /* 0x000fec0003800000 */
[----:B------:R-:W-:Y:S01]  /*2b80*/  IMAD.MOV.U32 R108, RZ, RZ, R138 ;  /* 0x000000ffff6c7224 */ /* 0x000fe200078e008a */
[----:B------:R-:W-:Y:S06]  /*2b90*/  @!P0 BRA `(.L_x_9055) ;  /* 0x0000000400608947 */ /* 0x000fec0003800000 */
[----:B------:R-:W-:Y:S02]  /*2ba0*/  IMAD.U32 R3, R25, 0x10000, RZ ;  /* 0x0001000019037824 */ /* 0x000fe400078e00ff */
[----:B------:R-:W-:Y:S02]  /*2bb0*/  IMAD.MOV.U32 R108, RZ, RZ, R138 ;  /* 0x000000ffff6c7224 */ /* 0x000fe400078e008a */
[----:B------:R-:W-:Y:S01]  /*2bc0*/  FADD.FTZ R126, R3, R126 ;  /* 0x0000007e037e7221 */ /* 0x000fe20000010000 */
[----:B------:R-:W-:Y:S06]  /*2bd0*/  BRA `(.L_x_9055) ;  /* 0x0000000400507947 */ /* 0x000fec0003800000 */
.L_x_9054:
        /* <DEDUP_REMOVED lines=12> */
.L_x_9057:
[----:B------:R-:W-:-:S07]  /*2ca0*/  MOV R12, R4 ;  /* 0x00000004000c7202 */ /* 0x000fce0000000f00 */
.L_x_9058:
[----:B------:R-:W-:Y:S05]  /*2cb0*/  BSYNC B1 ;  /* 0x0000000000017941 */ /* 0x000fea0003800000 */
.L_x_9056:
        /* <DEDUP_REMOVED lines=16> */
.L_x_9062:
[----:B------:R-:W-:Y:S05]  /*2dc0*/  BSYNC B2 ;  /* 0x0000000000027941 */ /* 0x000fea0003800000 */
.L_x_9061:
        /* <DEDUP_REMOVED lines=42> */
.L_x_9060:
[----:B------:R-:W-:Y:S05]  /*3070*/  BSYNC B1 ;  /* 0x0000000000017941 */ /* 0x000fea0003800000 */
.L_x_9059:
        /* <DEDUP_REMOVED lines=10> */
.L_x_9055:
        /* <DEDUP_REMOVED lines=12> */
.L_x_9064:
[----:B------:R-:W-:-:S07]  /*31e0*/  IMAD.MOV.U32 R138, RZ, RZ, R4 ;  /* 0x000000ffff8a7224 */ /* 0x000fce00078e0004 */
.L_x_9065:
[----:B------:R-:W-:Y:S05]  /*31f0*/  BSYNC B1 ;  /* 0x0000000000017941 */ /* 0x000fea0003800000 */
.L_x_9063:
        /* <DEDUP_REMOVED lines=16> */
.L_x_9069:
[----:B------:R-:W-:Y:S05]  /*3300*/  BSYNC B2 ;  /* 0x0000000000027941 */ /* 0x000fea0003800000 */
.L_x_9068:
        /* <DEDUP_REMOVED lines=42> */
.L_x_9067:
[----:B------:R-:W-:Y:S05]  /*35b0*/  BSYNC B1 ;  /* 0x0000000000017941 */ /* 0x000fea0003800000 */
.L_x_9066:
        /* <DEDUP_REMOVED lines=14> */
[----:B------:R-:W-:Y:S01]  /*36a0*/  IMAD.MOV.U32 R108, RZ, RZ, R3 ;  /* 0x000000ffff6c7224 */ /* 0x000fe200078e0003 */
[----:B------:R-:W-:Y:S06]  /*36b0*/  BRA `(.L_x_9071) ;  /* 0x0000000400587947 */ /* 0x000fec0003800000 */
.L_x_9070:
        /* <DEDUP_REMOVED lines=12> */
.L_x_9073:
[----:B------:R-:W-:-:S07]  /*3780*/  MOV R13, R4 ;  /* 0x00000004000d7202 */ /* 0x000fce0000000f00 */
.L_x_9074:
[----:B------:R-:W-:Y:S05]  /*3790*/  BSYNC B1 ;  /* 0x0000000000017941 */ /* 0x000fea0003800000 */
.L_x_9072:
        /* <DEDUP_REMOVED lines=16> */
.L_x_9078:
[----:B------:R-:W-:Y:S05]  /*38a0*/  BSYNC B2 ;  /* 0x0000000000027941 */ /* 0x000fea0003800000 */
.L_x_9077:
        /* <DEDUP_REMOVED lines=42> */
.L_x_9076:
[----:B------:R-:W-:Y:S05]  /*3b50*/  BSYNC B1 ;  /* 0x0000000000017941 */ /* 0x000fea0003800000 */
.L_x_9075:
        /* <DEDUP_REMOVED lines=8> */
[----:B------:R-:W-:Y:S01]  /*3be0*/  SEL R13, RZ, 0x1, P3 ;  /* 0x00000001ff0d7807 */ /* 0x000fe20001800000 */
[----:B------:R-:W-:Y:S02]  /*3bf0*/  @P0 IMAD.U32 R138, R3, 0x10000, RZ ;  /* 0x00010000038a0824 */ /* 0x000fe400078e00ff */
[----:B------:R-:W-:-:S04]  /*3c00*/  FADD.FTZ R127, R148, R127 ;  /* 0x0000007f947f7221 */ /* 0x000fc80000010000 */
[----:B------:R-:W-:-:S07]  /*3c10*/  @P0 FADD.FTZ R127, R138, R127 ;  /* 0x0000007f8a7f0221 */ /* 0x000fce0000010000 */
.L_x_9071:
        /* <DEDUP_REMOVED lines=12> */
.L_x_9080:
[----:B------:R-:W-:-:S07]  /*3ce0*/  IMAD.MOV.U32 R138, RZ, RZ, R4 ;  /* 0x000000ffff8a7224 */ /* 0x000fce00078e0004 */
.L_x_9081:
[----:B------:R-:W-:Y:S05]  /*3cf0*/  BSYNC B1 ;  /* 0x0000000000017941 */ /* 0x000fea0003800000 */
.L_x_9079:
        /* <DEDUP_REMOVED lines=16> */
.L_x_9085:
[----:B------:R-:W-:Y:S05]  /*3e00*/  BSYNC B2 ;  /* 0x0000000000027941 */ /* 0x000fea0003800000 */
.L_x_9084:
        /* <DEDUP_REMOVED lines=42> */
.L_x_9083:
[----:B------:R-:W-:Y:S05]  /*40b0*/  BSYNC B1 ;  /* 0x0000000000017941 */ /* 0x000fea0003800000 */
.L_x_9082:
        /* <DEDUP_REMOVED lines=16> */
.L_x_9086:
        /* <DEDUP_REMOVED lines=12> */
.L_x_9089:
[----:B------:R-:W-:-:S07]  /*4280*/  MOV R14, R4 ;  /* 0x00000004000e7202 */ /* 0x000fce0000000f00 */
.L_x_9090:
[----:B------:R-:W-:Y:S05]  /*4290*/  BSYNC B1 ;  /* 0x0000000000017941 */ /* 0x000fea0003800000 */
.L_x_9088:
        /* <DEDUP_REMOVED lines=16> */
.L_x_9094:
[----:B------:R-:W-:Y:S05]  /*43a0*/  BSYNC B2 ;  /* 0x0000000000027941 */ /* 0x000fea0003800000 */
.L_x_9093:
        /* <DEDUP_REMOVED lines=42> */
.L_x_9092:
[----:B------:R-:W-:Y:S05]  /*4650*/  BSYNC B1 ;  /* 0x0000000000017941 */ /* 0x000fea0003800000 */
.L_x_9091:
        /* <DEDUP_REMOVED lines=10> */
.L_x_9087:
        /* <DEDUP_REMOVED lines=12> */
.L_x_9096:
[----:B------:R-:W-:-:S07]  /*47c0*/  IMAD.MOV.U32 R139, RZ, RZ, R4 ;  /* 0x000000ffff8b7224 */ /* 0x000fce00078e0004 */
.L_x_9097:
[----:B------:R-:W-:Y:S05]  /*47d0*/  BSYNC B1 ;  /* 0x0000000000017941 */ /* 0x000fea0003800000 */
.L_x_9095:
        /* <DEDUP_REMOVED lines=16> */
.L_x_9101:
[----:B------:R-:W-:Y:S05]  /*48e0*/  BSYNC B2 ;  /* 0x0000000000027941 */ /* 0x000fea0003800000 */
.L_x_9100:
        /* <DEDUP_REMOVED lines=42> */
.L_x_9099:
[----:B------:R-:W-:Y:S05]  /*4b90*/  BSYNC B1 ;  /* 0x0000000000017941 */ /* 0x000fea0003800000 */
.L_x_9098:
        /* <DEDUP_REMOVED lines=12> */
[----:B------:R-:W-:Y:S01]  /*4c60*/  IMAD.MOV.U32 R108, RZ, RZ, R3 ;  /* 0x000000ffff6c7224 */ /* 0x000fe200078e0003 */
[----:B------:R-:W-:Y:S06]  /*4c70*/  BRA `(.L_x_9103) ;  /* 0x0000000400587947 */ /* 0x000fec0003800000 */
.L_x_9102:
        /* <DEDUP_REMOVED lines=12> */
.L_x_9105:
[----:B------:R-:W-:-:S07]  /*4d40*/  MOV R15, R4 ;  /* 0x00000004000f7202 */ /* 0x000fce0000000f00 */
.L_x_9106:
[----:B------:R-:W-:Y:S05]  /*4d50*/  BSYNC B1 ;  /* 0x0000000000017941 */ /* 0x000fea0003800000 */
.L_x_9104:
        /* <DEDUP_REMOVED lines=16> */
.L_x_9110:
[----:B------:R-:W-:Y:S05]  /*4e60*/  BSYNC B2 ;  /* 0x0000000000027941 */ /* 0x000fea0003800000 */
.L_x_9109:
        /* <DEDUP_REMOVED lines=42> */
.L_x_9108:
[----:B------:R-:W-:Y:S05]  /*5110*/  BSYNC B1 ;  /* 0x0000000000017941 */ /* 0x000fea0003800000 */
.L_x_9107:
        /* <DEDUP_REMOVED lines=12> */
.L_x_9103:
        /* <DEDUP_REMOVED lines=12> */
.L_x_9112:
[----:B------:R-:W-:-:S07]  /*52a0*/  IMAD.MOV.U32 R110, RZ, RZ, R4 ;  /* 0x000000ffff6e7224 */ /* 0x000fce00078e0004 */
.L_x_9113:
[----:B------:R-:W-:Y:S05]  /*52b0*/  BSYNC B1 ;  /* 0x0000000000017941 */ /* 0x000fea0003800000 */
.L_x_9111:
        /* <DEDUP_REMOVED lines=16> */
.L_x_9117:
[----:B------:R-:W-:Y:S05]  /*53c0*/  BSYNC B2 ;  /* 0x0000000000027941 */ /* 0x000fea0003800000 */
.L_x_9116:
        /* <DEDUP_REMOVED lines=42> */
.L_x_9115:
[----:B------:R-:W-:Y:S05]  /*5670*/  BSYNC B1 ;  /* 0x0000000000017941 */ /* 0x000fea0003800000 */
.L_x_9114:
[----:B------:R-:W-:-:S05]  /*5680*/  I2FP.F32.U32 R108, R110 ;  /* 0x0000006e006c7245 */ /* 0x000fca0000201000 */
[----:B------:R-:W-:Y:S01]  /*5690*/  FFMA.FTZ R109, R108, R161, 1.1641532182693481445e-10 ;  /* 0x2f0000006c6d7423 */ /* 0x000fe200000100a1 */
[C---:B------:R-:W-:Y:S02]  /*56a0*/  SHF.L.U32 R108, R111.reuse, 0x10, RZ ;  /* 0x000000106f6c7819 */ /* 0x040fe400000006ff */
[----:B------:R-:W-:Y:S02]  /*56b0*/  PRMT R111, R111, 0x7632, R111 ;  /* 0x000076326f6f7816 */ /* 0x000fe4000000006f */
[----:B------:R-:W-:Y:S01]  /*56c0*/  FSETP.GTU.FTZ.AND P4, PT, R109, R160, PT ;  /* 0x000000a06d00720b */ /* 0x000fe20003f9c000 */
[----:B------:R-:W-:-:S05]  /*56d0*/  FMUL.FTZ R108, R108, R159 ;  /* 0x0000009f6c6c7220 */ /* 0x000fca0000410000 */
[----:B------:R-:W-:Y:S01]  /*56e0*/  FSEL R148, R108, RZ, !P4 ;  /* 0x000000ff6c947208 */ /* 0x000fe20006000000 */
[----:B------:R-:W-:Y:S06]  /*56f0*/  @P2 BRA `(.L_x_9118) ;  /* 0x0000000000182947 */ /* 0x000fec0003800000 */
[----:B------:R-:W-:Y:S01]  /*5700*/  IMAD.MOV.U32 R108, RZ, RZ, R3 ;  /* 0x000000ffff6c7224 */ /* 0x000fe200078e0003 */
[----:B------:R-:W-:Y:S06]  /*5710*/  @!P0 BRA `(.L_x_9119) ;  /* 0x0000000400608947 */ /* 0x000fec0003800000 */
[----:B------:R-:W-:Y:S02]  /*5720*/  IMAD.U32 R109, R27, 0x10000, RZ ;  /* 0x000100001b6d7824 */ /* 0x000fe400078e00ff */
[----:B------:R-:W-:Y:S02]  /*5730*/  IMAD.MOV.U32 R108, RZ, RZ, R3 ;  /* 0x000000ffff6c7224 */ /* 0x000fe400078e0003 */
[----:B------:R-:W-:Y:S01]  /*5740*/  FADD.FTZ R148, R109, R148 ;  /* 0x000000946d947221 */ /* 0x000fe20000010000 */
[----:B------:R-:W-:Y:S06]  /*5750*/  BRA `(.L_x_9119) ;  /* 0x0000000400507947 */ /* 0x000fec0003800000 */
.L_x_9118:
        /* <DEDUP_REMOVED lines=12> */
.L_x_9121:
[----:B------:R-:W-:-:S07]  /*5820*/  MOV R16, R4 ;  /* 0x0000000400107202 */ /* 0x000fce0000000f00 */
.L_x_9122:
[----:B------:R-:W-:Y:S05]  /*5830*/  BSYNC B1 ;  /* 0x0000000000017941 */ /* 0x000fea0003800000 */
.L_x_9120:
        /* <DEDUP_REMOVED lines=16> */
.L_x_9126:
[----:B------:R-:W-:Y:S05]  /*5940*/  BSYNC B2 ;  /* 0x0000000000027941 */ /* 0x000fea0003800000 */
.L_x_9125:
        /* <DEDUP_REMOVED lines=42> */
.L_x_9124:
[----:B------:R-:W-:Y:S05]  /*5bf0*/  BSYNC B1 ;  /* 0x0000000000017941 */ /* 0x000fea0003800000 */
.L_x_9123:
        /* <DEDUP_REMOVED lines=10> */
.L_x_9119:
        /* <DEDUP_REMOVED lines=12> */
.L_x_9128:
[----:B------:R-:W-:-:S07]  /*5d60*/  IMAD.MOV.U32 R110, RZ, RZ, R4 ;  /* 0x000000ffff6e7224 */ /* 0x000fce00078e0004 */
.L_x_9129:
[----:B------:R-:W-:Y:S05]  /*5d70*/  BSYNC B1 ;  /* 0x0000000000017941 */ /* 0x000fea0003800000 */
.L_x_9127:
        /* <DEDUP_REMOVED lines=16> */
.L_x_9133:
[----:B------:R-:W-:Y:S05]  /*5e80*/  BSYNC B2 ;  /* 0x0000000000027941 */ /* 0x000fea0003800000 */
.L_x_9132:
        /* <DEDUP_REMOVED lines=36> */
[----:B------:R-:W-:Y:S01]  /*60d0*/  IMAD.MOV.U32 R109, RZ, RZ, RZ ;  /* 0x000000ffff6d7224 */ /* 0x000fe200078e00ff */
[----:B------:R-:W-:Y:S01]  /*60e0*/  LOP3.LUT R3, R3, UR34, R4, 0x96, !PT ;  /* 0x0000002203037c12 */ /* 0x000fe2000f8e9604 */
[----:B------:R-:W-:-:S05]  /*60f0*/  IMAD.WIDE.U32 R4, R5, -0x326172a9, RZ ;  /* 0xcd9e8d5705047825 */ /* 0x000fca00078e00ff */
[----:B------:R-:W-:Y:S01]  /*6100*/  LOP3.LUT R6, R5, UR36, R2, 0x96, !PT ;  /* 0x0000002405067c12 */ /* 0x000fe2000f8e9602 */
[----:B------:R-:W-:-:S05]  /*6110*/  IMAD.WIDE.U32 R2, R3, -0x2daee0ad, RZ ;  /* 0xd2511f5303027825 */ /* 0x000fca00078e00ff */
[----:B------:R-:W-:-:S07]  /*6120*/  LOP3.LUT R5, R3, UR37, R108, 0x96, !PT ;  /* 0x0000002503057c12 */ /* 0x000fce000f8e966c */
.L_x_9131:
[----:B------:R-:W-:Y:S05]  /*6130*/  BSYNC B1 ;  /* 0x0000000000017941 */ /* 0x000fea0003800000 */
.L_x_9130:
        /* <DEDUP_REMOVED lines=10> */
[----:B------:R-:W-:Y:S02]  /*61e0*/  IMAD.U32 R108, R3, 0x10000, RZ ;  /* 0x00010000036c7824 */ /* 0x000fe400078e00ff */
[----:B------:R-:W-:Y:S02]  /*61f0*/  IMAD.MOV.U32 R3, RZ, RZ, R109 ;  /* 0x000000ffff037224 */ /* 0x000fe400078e006d */
[----:B------:R-:W-:Y:S01]  /*6200*/  FADD.FTZ R149, R108, R149 ;  /* 0x000000956c957221 */ /* 0x000fe20000010000 */
[----:B------:R-:W-:Y:S06]  /*6210*/  BRA `(.L_x_9135) ;  /* 0x0000000400587947 */ /* 0x000fec0003800000 */
.L_x_9134:
        /* <DEDUP_REMOVED lines=12> */
.L_x_9137:
[----:B------:R-:W-:-:S07]  /*62e0*/  MOV R17, R4 ;  /* 0x0000000400117202 */ /* 0x000fce0000000f00 */
.L_x_9138:
[----:B------:R-:W-:Y:S05]  /*62f0*/  BSYNC B1 ;  /* 0x0000000000017941 */ /* 0x000fea0003800000 */
.L_x_9136:
        /* <DEDUP_REMOVED lines=16> */
.L_x_9142:
[----:B------:R-:W-:Y:S05]  /*6400*/  BSYNC B2 ;  /* 0x0000000000027941 */ /* 0x000fea0003800000 */
.L_x_9141:
        /* <DEDUP_REMOVED lines=42> */
.L_x_9140:
[----:B------:R-:W-:Y:S05]  /*66b0*/  BSYNC B1 ;  /* 0x0000000000017941 */ /* 0x000fea0003800000 */
.L_x_9139:
[----:B------:R-:W-:Y:S02]  /*66c0*/  I2FP.F32.U32 R108, R17 ;  /* 0x00000011006c7245 */ /* 0x000fe40000201000 */
[----:B------:R-:W-:-:S03]  /*66d0*/  PRMT R17, R23, 0x7632, R17 ;  /* 0x0000763217117816 */ /* 0x000fc60000000011 */
[----:B------:R-:W-:Y:S02]  /*66e0*/  FFMA.FTZ R161, R108, R161, 1.1641532182693481445e-10 ;  /* 0x2f0000006ca17423 */ /* 0x000fe400000100a1 */
[----:B------:R-:W-:Y:S01]  /*66f0*/  IMAD.U32 R108, R17, 0x10000, RZ ;  /* 0x00010000116c7824 */ /* 0x000fe200078e00ff */
[----:B------:R-:W-:Y:S02]  /*6700*/  @P0 PRMT R17, R27, 0x7632, R17 ;  /* 0x000076321b110816 */ /* 0x000fe40000000011 */
[----:B------:R-:W-:Y:S01]  /*6710*/  FSETP.GTU.FTZ.AND P2, PT, R161, R160, PT ;  /* 0x000000a0a100720b */ /* 0x000fe20003f5c000 */
[----:B------:R-:W-:-:S05]  /*6720*/  FMUL.FTZ R108, R108, R159 ;  /* 0x0000009f6c6c7220 */ /* 0x000fca0000410000 */
[----:B------:R-:W-:-:S05]  /*6730*/  FSEL R108, R108, RZ, !P2 ;  /* 0x000000ff6c6c7208 */ /* 0x000fca0005000000 */
[----:B------:R-:W-:Y:S01]  /*6740*/  FADD.FTZ R149, R108, R149 ;  /* 0x000000956c957221 */ /* 0x000fe20000010000 */
[----:B------:R-:W-:Y:S01]  /*6750*/  @P0 IMAD.U32 R108, R17, 0x10000, RZ ;  /* 0x00010000116c0824 */ /* 0x000fe200078e00ff */
[----:B------:R-:W-:-:S03]  /*6760*/  SEL R17, RZ, 0x1, P2 ;  /* 0x00000001ff117807 */ /* 0x000fc60001000000 */
[----:B------:R-:W-:-:S07]  /*6770*/  @P0 FADD.FTZ R149, R108, R149 ;  /* 0x000000956c950221 */ /* 0x000fce0000010000 */
.L_x_9135:
        /* <DEDUP_REMOVED lines=14> */
[C---:B------:R-:W-:Y:S02]  /*6860*/  LOP3.LUT P2, RZ, R117.reuse, 0x10, RZ, 0xc0, !PT ;  /* 0x0000001075ff7812 */ /* 0x040fe4000784c0ff */
[----:B-1----:R-:W-:Y:S01]  /*6870*/  SEL R109, RZ, 0x10000, P4 ;  /* 0x00010000ff6d7807 */ /* 0x002fe20002000000 */
[----:B------:R-:W-:Y:S01]  /*6880*/  IMAD.WIDE.U32 R110, R162, 0x100, RZ ;  /* 0x00000100a26e7825 */ /* 0x000fe200078e00ff */
[----:B------:R-:W-:Y:S02]  /*6890*/  LOP3.LUT P4, RZ, R117, 0x2, RZ, 0xc0, !PT ;  /* 0x0000000275ff7812 */ /* 0x000fe4000788c0ff */
[----:B------:R-:W-:Y:S01]  /*68a0*/  SEL R108, RZ, 0x100, P3 ;  /* 0x00000100ff6c7807 */ /* 0x000fe20001800000 */
[----:B------:R-:W-:Y:S01]  /*68b0*/  IMAD.SHL.U32 R162, R9, 0x8, RZ ;  /* 0x0000000809a27824 */ /* 0x000fe200078e00ff */
[----:B------:R-:W-:-:S02]  /*68c0*/  SEL R163, RZ, 0x1, P4 ;  /* 0x00000001ffa37807 */ /* 0x000fc40002000000 */
[----:B------:R-:W-:Y:S01]  /*68d0*/  LOP3.LUT R159, R108, R159, R109, 0xfe, !PT ;  /* 0x0000009f6c9f7212 */ /* 0x000fe200078efe6d */
[----:B------:R-:W-:-:S04]  /*68e0*/  IMAD.WIDE.U32 R108, R164, 0x10000, RZ ;  /* 0x00010000a46c7825 */ /* 0x000fc800078e00ff */
        /* <DEDUP_REMOVED lines=19> */
[----:B------:R-:W-:Y:S01]  /*6a20*/  IMAD.WIDE.U32 R110, R110, 0x10000, RZ ;  /* 0x000100006e6e7825 */ /* 0x000fe200078e00ff */
[----:B------:R-:W-:Y:S02]  /*6a30*/  IADD3 R162, P0, R162, UR16, RZ ;  /* 0x00000010a2a27c10 */ /* 0x000fe4000ff1e0ff */
        /* <DEDUP_REMOVED lines=10> */
.L_x_9143:
[----:B------:R-:W-:-:S07]  /*6ae0*/  VIADD R159, R9, 0x80 ;  /* 0x00000080099f7836 */ /* 0x000fce0000000000 */
.L_x_9014:
[----:B------:R-:W-:Y:S05]  /*6af0*/  BSYNC B0 ;  /* 0x0000000000007941 */ /* 0x000fea0003800000 */
.L_x_9013:
        /* <DEDUP_REMOVED lines=29> */
.L_x_9147:
[----:B------:R-:W-:-:S07]  /*6cd0*/  IMAD.MOV.U32 R140, RZ, RZ, R4 ;  /* 0x000000ffff8c7224 */ /* 0x000fce00078e0004 */
.L_x_9148:
[----:B------:R-:W-:Y:S05]  /*6ce0*/  BSYNC B1 ;  /* 0x0000000000017941 */ /* 0x000fea0003800000 */
.L_x_9146:
        /* <DEDUP_REMOVED lines=14> */
[----:B------:R-:W-:-:S05]  /*6dd0*/  @P3 IMAD.MOV R2, RZ, RZ, R0 ;  /* 0x000000ffff023224 */ /* 0x000fca00078e0200 */
[----:B------:R-:W-:-:S07]  /*6de0*/  @!P2 MOV R0, R2 ;  /* 0x000000020000a202 */ /* 0x000fce0000000f00 */
.L_x_9152:
[----:B------:R-:W-:Y:S05]  /*6df0*/  BSYNC B2 ;  /* 0x0000000000027941 */ /* 0x000fea0003800000 */
.L_x_9151:
        /* <DEDUP_REMOVED lines=42> */
.L_x_9150:
[----:B------:R-:W-:Y:S05]  /*70a0*/  BSYNC B1 ;  /* 0x0000000000017941 */ /* 0x000fea0003800000 */
.L_x_9149:
[----:B------:R-:W1:Y:S01]  /*70b0*/  LDC R160, c[0x0][0x294] ;  /* 0x0000a500ffa07b82 */ /* 0x000e620000000800 */
[----:B------:R-:W-:Y:S01]  /*70c0*/  I2FP.F32.U32 R3, R140 ;  /* 0x0000008c00037245 */ /* 0x000fe20000201000 */
[----:B------:R-:W-:Y:S01]  /*70d0*/  IMAD.MOV.U32 R162, RZ, RZ, 0x2f800000 ;  /* 0x2f800000ffa27424 */ /* 0x000fe200078e00ff */
[----:B------:R-:W-:Y:S02]  /*70e0*/  ISETP.NE.U32.AND P2, PT, R120, RZ, PT ;  /* 0x000000ff7800720c */ /* 0x000fe40003f45070 */
[C---:B-----5:R-:W-:Y:S01]  /*70f0*/  SHF.L.U32 R120, R108.reuse, 0x10, RZ ;  /* 0x000000106c787819 */ /* 0x060fe200000006ff */
[----:B------:R-:W-:Y:S01]  /*7100*/  FFMA.FTZ R3, R3, R162, 1.1641532182693481445e-10 ;  /* 0x2f00000003037423 */ /* 0x000fe200000100a2 */
[----:B------:R-:W-:Y:S01]  /*7110*/  ISETP.NE.AND.EX P2, PT, R121, RZ, PT, P2 ;  /* 0x000000ff7900720c */ /* 0x000fe20003f45320 */
[----:B------:R-:W2:Y:S01]  /*7120*/  LDC R161, c[0x0][0x298] ;  /* 0x0000a600ffa17b82 */ /* 0x000ea20000000800 */
[----:B------:R-:W-:Y:S02]  /*7130*/  LOP3.LUT R117, R117, 0xffffffef, RZ, 0xc0, !PT ;  /* 0xffffffef75757812 */ /* 0x000fe400078ec0ff */
        /* <DEDUP_REMOVED lines=12> */
.L_x_9153:
        /* <DEDUP_REMOVED lines=12> */
.L_x_9156:
[----:B------:R-:W-:-:S07]  /*72c0*/  MOV R10, R4 ;  /* 0x00000004000a7202 */ /* 0x000fce0000000f00 */
.L_x_9157:
[----:B------:R-:W-:Y:S05]  /*72d0*/  BSYNC B1 ;  /* 0x0000000000017941 */ /* 0x000fea0003800000 */
.L_x_9155:
        /* <DEDUP_REMOVED lines=16> */
.L_x_9161:
[----:B------:R-:W-:Y:S05]  /*73e0*/  BSYNC B2 ;  /* 0x0000000000027941 */ /* 0x000fea0003800000 */
.L_x_9160:
        /* <DEDUP_REMOVED lines=42> */
.L_x_9159:
[----:B------:R-:W-:Y:S05]  /*7690*/  BSYNC B1 ;  /* 0x0000000000017941 */ /* 0x000fea0003800000 */
.L_x_9158:
        /* <DEDUP_REMOVED lines=10> */
.L_x_9154:
        /* <DEDUP_REMOVED lines=12> */
.L_x_9163:
[----:B------:R-:W-:-:S07]  /*7800*/  IMAD.MOV.U32 R121, RZ, RZ, R4 ;  /* 0x000000ffff797224 */ /* 0x000fce00078e0004 */
.L_x_9164:
[----:B------:R-:W-:Y:S05]  /*7810*/  BSYNC B1 ;  /* 0x0000000000017941 */ /* 0x000fea0003800000 */
.L_x_9162:
        /* <DEDUP_REMOVED lines=16> */
.L_x_9168:
[----:B------:R-:W-:Y:S05]  /*7920*/  BSYNC B2 ;  /* 0x0000000000027941 */ /* 0x000fea0003800000 */
.L_x_9167:
        /* <DEDUP_REMOVED lines=42> */
.L_x_9166:
[----:B------:R-:W-:Y:S05]  /*7bd0*/  BSYNC B1 ;  /* 0x0000000000017941 */ /* 0x000fea0003800000 */
.L_x_9165:
        /* <DEDUP_REMOVED lines=12> */
[----:B------:R-:W-:-:S04]  /*7ca0*/  IMAD.MOV.U32 R130, RZ, RZ, R3 ;  /* 0x000000ffff827224 */ /* 0x000fc800078e0003 */
[----:B------:R-:W-:-:S04]  /*7cb0*/  IMAD.U32 R108, R108, 0x10000, RZ ;  /* 0x000100006c6c7824 */ /* 0x000fc800078e00ff */
[----:B------:R-:W-:Y:S01]  /*7cc0*/  FADD.FTZ R121, R108, R121 ;  /* 0x000000796c797221 */ /* 0x000fe20000010000 */
[----:B------:R-:W-:Y:S06]  /*7cd0*/  BRA `(.L_x_9170) ;  /* 0x0000000400587947 */ /* 0x000fec0003800000 */
.L_x_9169:
        /* <DEDUP_REMOVED lines=12> */
.L_x_9172:
[----:B------:R-:W-:-:S07]  /*7da0*/  MOV R11, R4 ;  /* 0x00000004000b7202 */ /* 0x000fce0000000f00 */
.L_x_9173:
[----:B------:R-:W-:Y:S05]  /*7db0*/  BSYNC B1 ;  /* 0x0000000000017941 */ /* 0x000fea0003800000 */
.L_x_9171:
        /* <DEDUP_REMOVED lines=16> */
.L_x_9177:
[----:B------:R-:W-:Y:S05]  /*7ec0*/  BSYNC B2 ;  /* 0x0000000000027941 */ /* 0x000fea0003800000 */
.L_x_9176:
        /* <DEDUP_REMOVED lines=42> */
.L_x_9175:
[----:B------:R-:W-:Y:S05]  /*8170*/  BSYNC B1 ;  /* 0x0000000000017941 */ /* 0x000fea0003800000 */
.L_x_9174:
        /* <DEDUP_REMOVED lines=8> */
[----:B------:R-:W-:-:S05]  /*8200*/  FSEL R108, R108, RZ, !P3 ;  /* 0x000000ff6c6c7208 */ /* 0x000fca0005800000 */
[----:B------:R-:W-:Y:S01]  /*8210*/  FADD.FTZ R121, R108, R121 ;  /* 0x000000796c797221 */ /* 0x000fe20000010000 */
[----:B------:R-:W-:-:S04]  /*8220*/  @P0 IMAD.U32 R108, R3, 0x10000, RZ ;  /* 0x00010000036c0824 */ /* 0x000fc800078e00ff */
[----:B------:R-:W-:-:S07]  /*8230*/  @P0 FADD.FTZ R121, R108, R121 ;  /* 0x000000796c790221 */ /* 0x000fce0000010000 */
.L_x_9170:
        /* <DEDUP_REMOVED lines=12> */
.L_x_9179:
[----:B------:R-:W-:-:S07]  /*8300*/  IMAD.MOV.U32 R108, RZ, RZ, R4 ;  /* 0x000000ffff6c7224 */ /* 0x000fce00078e0004 */
.L_x_9180:
[----:B------:R-:W-:Y:S05]  /*8310*/  BSYNC B1 ;  /* 0x0000000000017941 */ /* 0x000fea0003800000 */
.L_x_9178:
        /* <DEDUP_REMOVED lines=16> */
.L_x_9184:
[----:B------:R-:W-:Y:S05]  /*8420*/  BSYNC B2 ;  /* 0x0000000000027941 */ /* 0x000fea0003800000 */
.L_x_9183:
        /* <DEDUP_REMOVED lines=42> */
.L_x_9182:
[----:B------:R-:W-:Y:S05]  /*86d0*/  BSYNC B1 ;  /* 0x0000000000017941 */ /* 0x000fea0003800000 */
.L_x_9181:
        /* <DEDUP_REMOVED lines=16> */
.L_x_9185:
        /* <DEDUP_REMOVED lines=12> */
.L_x_9188:
[----:B------:R-:W-:-:S07]  /*88a0*/  MOV R12, R4 ;  /* 0x00000004000c7202 */ /* 0x000fce0000000f00 */
.L_x_9189:
[----:B------:R-:W-:Y:S05]  /*88b0*/  BSYNC B1 ;  /* 0x0000000000017941 */ /* 0x000fea0003800000 */
.L_x_9187:
        /* <DEDUP_REMOVED lines=16> */
.L_x_9193:
[----:B------:R-:W-:Y:S05]  /*89c0*/  BSYNC B2 ;  /* 0x0000000000027941 */ /* 0x000fea0003800000 */
.L_x_9192:
        /* <DEDUP_REMOVED lines=42> */
.L_x_9191:
[----:B------:R-:W-:Y:S05]  /*8c70*/  BSYNC B1 ;  /* 0x0000000000017941 */ /* 0x000fea0003800000 */
.L_x_9190:
        /* <DEDUP_REMOVED lines=10> */
.L_x_9186:
        /* <DEDUP_REMOVED lines=12> */
.L_x_9195:
[----:B------:R-:W-:-:S07]  /*8de0*/  IMAD.MOV.U32 R140, RZ, RZ, R4 ;  /* 0x000000ffff8c7224 */ /* 0x000fce00078e0004 */
.L_x_9196:
[----:B------:R-:W-:Y:S05]  /*8df0*/  BSYNC B1 ;  /* 0x0000000000017941 */ /* 0x000fea0003800000 */
.L_x_9194:
        /* <DEDUP_REMOVED lines=16> */
.L_x_9200:
[----:B------:R-:W-:Y:S05]  /*8f00*/  BSYNC B2 ;  /* 0x0000000000027941 */ /* 0x000fea0003800000 */
.L_x_9199:
        /* <DEDUP_REMOVED lines=42> */
.L_x_9198:
[----:B------:R-:W-:Y:S05]  /*91b0*/  BSYNC B1 ;  /* 0x0000000000017941 */ /* 0x000fea0003800000 */
.L_x_9197:
        /* <DEDUP_REMOVED lines=16> */
.L_x_9201:
        /* <DEDUP_REMOVED lines=12> */
.L_x_9204:
[----:B------:R-:W-:-:S07]  /*9380*/  MOV R13, R4 ;  /* 0x00000004000d7202 */ /* 0x000fce0000000f00 */
.L_x_9205:
[----:B------:R-:W-:Y:S05]  /*9390*/  BSYNC B1 ;  /* 0x0000000000017941 */ /* 0x000fea0003800000 */
.L_x_9203:
        /* <DEDUP_REMOVED lines=16> */
.L_x_9209:
[----:B------:R-:W-:Y:S05]  /*94a0*/  BSYNC B2 ;  /* 0x0000000000027941 */ /* 0x000fea0003800000 */
.L_x_9208:
        /* <DEDUP_REMOVED lines=42> */
.L_x_9207:
[----:B------:R-:W-:Y:S05]  /*9750*/  BSYNC B1 ;  /* 0x0000000000017941 */ /* 0x000fea0003800000 */
.L_x_9206:
        /* <DEDUP_REMOVED lines=12> */
.L_x_9202:
        /* <DEDUP_REMOVED lines=12> */
.L_x_9211:
[----:B------:R-:W-:-:S07]  /*98e0*/  IMAD.MOV.U32 R140, RZ, RZ, R4 ;  /* 0x000000ffff8c7224 */ /* 0x000fce00078e0004 */
.L_x_9212:
[----:B------:R-:W-:Y:S05]  /*98f0*/  BSYNC B1 ;  /* 0x0000000000017941 */ /* 0x000fea0003800000 */
.L_x_9210:
        /* <DEDUP_REMOVED lines=16> */
.L_x_9216:
[----:B------:R-:W-:Y:S05]  /*9a00*/  BSYNC B2 ;  /* 0x0000000000027941 */ /* 0x000fea0003800000 */
.L_x_9215:
        /* <DEDUP_REMOVED lines=42> */
.L_x_9214:
[----:B------:R-:W-:Y:S05]  /*9cb0*/  BSYNC B1 ;  /* 0x0000000000017941 */ /* 0x000fea0003800000 */
.L_x_9213:
        /* <DEDUP_REMOVED lines=16> */
.L_x_9217:
        /* <DEDUP_REMOVED lines=12> */
.L_x_9220:
[----:B------:R-:W-:-:S07]  /*9e80*/  IMAD.MOV.U32 R14, RZ, RZ, R4 ;  /* 0x000000ffff0e7224 */ /* 0x000fce00078e0004 */
.L_x_9221:
[----:B------:R-:W-:Y:S05]  /*9e90*/  BSYNC B1 ;  /* 0x0000000000017941 */ /* 0x000fea0003800000 */
.L_x_9219:
        /* <DEDUP_REMOVED lines=16> */
.L_x_9225:
[----:B------:R-:W-:Y:S05]  /*9fa0*/  BSYNC B2 ;  /* 0x0000000000027941 */ /* 0x000fea0003800000 */
.L_x_9224:
        /* <DEDUP_REMOVED lines=42> */
.L_x_9223:
[----:B------:R-:W-:Y:S05]  /*a250*/  BSYNC B1 ;  /* 0x0000000000017941 */ /* 0x000fea0003800000 */
.L_x_9222:
        /* <DEDUP_REMOVED lines=10> */
.L_x_9218:
        /* <DEDUP_REMOVED lines=12> */
.L_x_9227:
[----:B------:R-:W-:-:S07]  /*a3c0*/  IMAD.MOV.U32 R141, RZ, RZ, R4 ;  /* 0x000000ffff8d7224 */ /* 0x000fce00078e0004 */
.L_x_9228:
[----:B------:R-:W-:Y:S05]  /*a3d0*/  BSYNC B1 ;  /* 0x0000000000017941 */ /* 0x000fea0003800000 */
.L_x_9226:
        /* <DEDUP_REMOVED lines=16> */
.L_x_9232:
[----:B------:R-:W-:Y:S05]  /*a4e0*/  BSYNC B2 ;  /* 0x0000000000027941 */ /* 0x000fea0003800000 */
.L_x_9231:
        /* <DEDUP_REMOVED lines=42> */
.L_x_9230:
[----:B------:R-:W-:Y:S05]  /*a790*/  BSYNC B1 ;  /* 0x0000000000017941 */ /* 0x000fea0003800000 */
.L_x_9229:
        /* <DEDUP_REMOVED lines=14> */
.L_x_9233:
        /* <DEDUP_REMOVED lines=12> */
.L_x_9236:
[----:B------:R-:W-:-:S07]  /*a940*/  MOV R15, R4 ;  /* 0x00000004000f7202 */ /* 0x000fce0000000f00 */
.L_x_9237:
[----:B------:R-:W-:Y:S05]  /*a950*/  BSYNC B1 ;  /* 0x0000000000017941 */ /* 0x000fea0003800000 */
.L_x_9235:
        /* <DEDUP_REMOVED lines=16> */
.L_x_9241:
[----:B------:R-:W-:Y:S05]  /*aa60*/  BSYNC B2 ;  /* 0x0000000000027941 */ /* 0x000fea0003800000 */
.L_x_9240:
        /* <DEDUP_REMOVED lines=42> */
.L_x_9239:
[----:B------:R-:W-:Y:S05]  /*ad10*/  BSYNC B1 ;  /* 0x0000000000017941 */ /* 0x000fea0003800000 */
.L_x_9238:
        /* <DEDUP_REMOVED lines=12> */
.L_x_9234:
        /* <DEDUP_REMOVED lines=12> */
.L_x_9243:
[----:B------:R-:W-:-:S07]  /*aea0*/  MOV R110, R4 ;  /* 0x00000004006e7202 */ /* 0x000fce0000000f00 */
.L_x_9244:
[----:B------:R-:W-:Y:S05]  /*aeb0*/  BSYNC B1 ;  /* 0x0000000000017941 */ /* 0x000fea0003800000 */
.L_x_9242:
        /* <DEDUP_REMOVED lines=16> */
.L_x_9248:
[----:B------:R-:W-:Y:S05]  /*afc0*/  BSYNC B2 ;  /* 0x0000000000027941 */ /* 0x000fea0003800000 */
.L_x_9247:
        /* <DEDUP_REMOVED lines=42> */
.L_x_9246:
[----:B------:R-:W-:Y:S05]  /*b270*/  BSYNC B1 ;  /* 0x0000000000017941 */ /* 0x000fea0003800000 */
.L_x_9245:
        /* <DEDUP_REMOVED lines=14> */
.L_x_9249:
        /* <DEDUP_REMOVED lines=12> */
.L_x_9252:
[----:B------:R-:W-:-:S07]  /*b420*/  IMAD.MOV.U32 R16, RZ, RZ, R4 ;  /* 0x000000ffff107224 */ /* 0x000fce00078e0004 */
.L_x_9253:
[----:B------:R-:W-:Y:S05]  /*b430*/  BSYNC B1 ;  /* 0x0000000000017941 */ /* 0x000fea0003800000 */
.L_x_9251:
        /* <DEDUP_REMOVED lines=16> */
.L_x_9257:
[----:B------:R-:W-:Y:S05]  /*b540*/  BSYNC B2 ;  /* 0x0000000000027941 */ /* 0x000fea0003800000 */
.L_x_9256:
        /* <DEDUP_REMOVED lines=42> */
.L_x_9255:
[----:B------:R-:W-:Y:S05]  /*b7f0*/  BSYNC B1 ;  /* 0x0000000000017941 */ /* 0x000fea0003800000 */
.L_x_9254:
        /* <DEDUP_REMOVED lines=10> */
.L_x_9250:
        /* <DEDUP_REMOVED lines=12> */
.L_x_9259:
[----:B------:R-:W-:-:S07]  /*b960*/  IMAD.MOV.U32 R110, RZ, RZ, R4 ;  /* 0x000000ffff6e7224 */ /* 0x000fce00078e0004 */
.L_x_9260:
[----:B------:R-:W-:Y:S05]  /*b970*/  BSYNC B1 ;  /* 0x0000000000017941 */ /* 0x000fea0003800000 */
.L_x_9258:
        /* <DEDUP_REMOVED lines=16> */
.L_x_9264:
[----:B------:R-:W-:Y:S05]  /*ba80*/  BSYNC B2 ;  /* 0x0000000000027941 */ /* 0x000fea0003800000 */
.L_x_9263:
        /* <DEDUP_REMOVED lines=41> */
[----:B------:R-:W-:Y:S02]  /*bd20*/  IMAD.MOV.U32 R4, RZ, RZ, R108 ;  /* 0x000000ffff047224 */ /* 0x000fe400078e006c */
[----:B------:R-:W-:-:S07]  /*bd30*/  IMAD.MOV.U32 R109, RZ, RZ, RZ ;  /* 0x000000ffff6d7224 */ /* 0x000fce00078e00ff */
.L_x_9262:
[----:B------:R-:W-:Y:S05]  /*bd40*/  BSYNC B1 ;  /* 0x0000000000017941 */ /* 0x000fea0003800000 */
.L_x_9261:
        /* <DEDUP_REMOVED lines=14> */
.L_x_9265:
        /* <DEDUP_REMOVED lines=12> */
.L_x_9268:
[----:B------:R-:W-:-:S07]  /*bef0*/  IMAD.MOV.U32 R17, RZ, RZ, R4 ;  /* 0x000000ffff117224 */ /* 0x000fce00078e0004 */
.L_x_9269:
[----:B------:R-:W-:Y:S05]  /*bf00*/  BSYNC B1 ;  /* 0x0000000000017941 */ /* 0x000fea0003800000 */
.L_x_9267:
        /* <DEDUP_REMOVED lines=16> */
.L_x_9273:
[----:B------:R-:W-:Y:S05]  /*c010*/  BSYNC B2 ;  /* 0x0000000000027941 */ /* 0x000fea0003800000 */
.L_x_9272:
        /* <DEDUP_REMOVED lines=42> */
.L_x_9271:
[----:B------:R-:W-:Y:S05]  /*c2c0*/  BSYNC B1 ;  /* 0x0000000000017941 */ /* 0x000fea0003800000 */
.L_x_9270:
        /* <DEDUP_REMOVED lines=12> */
.L_x_9266:
        /* <DEDUP_REMOVED lines=12> */
[----:B-1----:R-:W-:-:S02]  /*c450*/  SEL R109, RZ, 0x10000, P4 ;  /* 0x00010000ff6d7807 */ /* 0x002fc40002000000 */
        /* <DEDUP_REMOVED lines=21> */
[----:B-1----:R-:W-:Y:S01]  /*c5b0*/  IMAD.U32 R108, R16, 0x10000, RZ ;  /* 0x00010000106c7824 */ /* 0x002fe200078e00ff */
        /* <DEDUP_REMOVED lines=19> */
.L_x_9274:
[----:B------:R-:W-:-:S07]  /*c6f0*/  IADD3 R159, R159, 0x80, RZ ;  /* 0x000000809f9f7810 */ /* 0x000fce0007ffe0ff */
.L_x_9145:
[----:B------:R-:W-:Y:S05]  /*c700*/  BSYNC B0 ;  /* 0x0000000000007941 */ /* 0x000fea0003800000 */
.L_x_9144:
        /* <DEDUP_REMOVED lines=29> */
.L_x_9278:
[----:B------:R-:W-:-:S07]  /*c8e0*/  IMAD.MOV.U32 R142, RZ, RZ, R4 ;  /* 0x000000ffff8e7224 */ /* 0x000fce00078e0004 */
.L_x_9279:
[----:B------:R-:W-:Y:S05]  /*c8f0*/  BSYNC B1 ;  /* 0x0000000000017941 */ /* 0x000fea0003800000 */
.L_x_9277:
        /* <DEDUP_REMOVED lines=16> */
.L_x_9283:
[----:B------:R-:W-:Y:S05]  /*ca00*/  BSYNC B2 ;  /* 0x0000000000027941 */ /* 0x000fea0003800000 */
.L_x_9282:
        /* <DEDUP_REMOVED lines=42> */
.L_x_9281:
[----:B------:R-:W-:Y:S05]  /*ccb0*/  BSYNC B1 ;  /* 0x0000000000017941 */ /* 0x000fea0003800000 */
.L_x_9280:
        /* <DEDUP_REMOVED lines=21> */
.L_x_9284:
        /* <DEDUP_REMOVED lines=12> */
.L_x_9287:
[----:B------:R-:W-:-:S07]  /*ced0*/  IMAD.MOV.U32 R10, RZ, RZ, R4 ;  /* 0x000000ffff0a7224 */ /* 0x000fce00078e0004 */
.L_x_9288:
[----:B------:R-:W-:Y:S05]  /*cee0*/  BSYNC B1 ;  /* 0x0000000000017941 */ /* 0x000fea0003800000 */
.L_x_9286:
        /* <DEDUP_REMOVED lines=16> */
.L_x_9292:
[----:B------:R-:W-:Y:S05]  /*cff0*/  BSYNC B2 ;  /* 0x0000000000027941 */ /* 0x000fea0003800000 */
.L_x_9291:
        /* <DEDUP_REMOVED lines=42> */
.L_x_9290:
[----:B------:R-:W-:Y:S05]  /*d2a0*/  BSYNC B1 ;  /* 0x0000000000017941 */ /* 0x000fea0003800000 */
.L_x_9289:
        /* <DEDUP_REMOVED lines=10> */
.L_x_9285:
        /* <DEDUP_REMOVED lines=12> */
.L_x_9294:
[----:B------:R-:W-:-:S07]  /*d410*/  IMAD.MOV.U32 R123, RZ, RZ, R4 ;  /* 0x000000ffff7b7224 */ /* 0x000fce00078e0004 */
.L_x_9295:
[----:B------:R-:W-:Y:S05]  /*d420*/  BSYNC B1 ;  /* 0x0000000000017941 */ /* 0x000fea0003800000 */
.L_x_9293:
        /* <DEDUP_REMOVED lines=16> */
.L_x_9299:
[----:B------:R-:W-:Y:S05]  /*d530*/  BSYNC B2 ;  /* 0x0000000000027941 */ /* 0x000fea0003800000 */
.L_x_9298:
        /* <DEDUP_REMOVED lines=42> */
.L_x_9297:
[----:B------:R-:W-:Y:S05]  /*d7e0*/  BSYNC B1 ;  /* 0x0000000000017941 */ /* 0x000fea0003800000 */
.L_x_9296:
        /* <DEDUP_REMOVED lines=16> */
.L_x_9300:
        /* <DEDUP_REMOVED lines=12> */
.L_x_9303:
[----:B------:R-:W-:-:S07]  /*d9b0*/  IMAD.MOV.U32 R11, RZ, RZ, R4 ;  /* 0x000000ffff0b7224 */ /* 0x000fce00078e0004 */
.L_x_9304:
[----:B------:R-:W-:Y:S05]  /*d9c0*/  BSYNC B1 ;  /* 0x0000000000017941 */ /* 0x000fea0003800000 */
.L_x_9302:
        /* <DEDUP_REMOVED lines=16> */
.L_x_9308:
[----:B------:R-:W-:Y:S05]  /*dad0*/  BSYNC B2 ;  /* 0x0000000000027941 */ /* 0x000fea0003800000 */
.L_x_9307:
        /* <DEDUP_REMOVED lines=42> */
.L_x_9306:
[----:B------:R-:W-:Y:S05]  /*dd80*/  BSYNC B1 ;  /* 0x0000000000017941 */ /* 0x000fea0003800000 */
.L_x_9305:
        /* <DEDUP_REMOVED lines=12> */
.L_x_9301:
        /* <DEDUP_REMOVED lines=12> */
.L_x_9310:
[----:B------:R-:W-:-:S07]  /*df10*/  IMAD.MOV.U32 R108, RZ, RZ, R4 ;  /* 0x000000ffff6c7224 */ /* 0x000fce00078e0004 */
.L_x_9311:
[----:B------:R-:W-:Y:S05]  /*df20*/  BSYNC B1 ;  /* 0x0000000000017941 */ /* 0x000fea0003800000 */
.L_x_9309:
        /* <DEDUP_REMOVED lines=16> */
.L_x_9315:
[----:B------:R-:W-:Y:S05]  /*e030*/  BSYNC B2 ;  /* 0x0000000000027941 */ /* 0x000fea0003800000 */
.L_x_9314:
        /* <DEDUP_REMOVED lines=42> */
.L_x_9313:
[----:B------:R-:W-:Y:S05]  /*e2e0*/  BSYNC B1 ;  /* 0x0000000000017941 */ /* 0x000fea0003800000 */
.L_x_9312:
        /* <DEDUP_REMOVED lines=16> */
.L_x_9316:
        /* <DEDUP_REMOVED lines=12> */
.L_x_9319:
[----:B------:R-:W-:-:S07]  /*e4b0*/  MOV R12, R4 ;  /* 0x00000004000c7202 */ /* 0x000fce0000000f00 */
.L_x_9320:
[----:B------:R-:W-:Y:S05]  /*e4c0*/  BSYNC B1 ;  /* 0x0000000000017941 */ /* 0x000fea0003800000 */
.L_x_9318:
        /* <DEDUP_REMOVED lines=16> */
.L_x_9324:
[----:B------:R-:W-:Y:S05]  /*e5d0*/  BSYNC B2 ;  /* 0x0000000000027941 */ /* 0x000fea0003800000 */
.L_x_9323:
        /* <DEDUP_REMOVED lines=42> */
.L_x_9322:
[----:B------:R-:W-:Y:S05]  /*e880*/  BSYNC B1 ;  /* 0x0000000000017941 */ /* 0x000fea0003800000 */
.L_x_9321:
        /* <DEDUP_REMOVED lines=10> */
.L_x_9317:
        /* <DEDUP_REMOVED lines=12> */
.L_x_9326:
[----:B------:R-:W-:-:S07]  /*e9f0*/  MOV R142, R4 ;  /* 0x00000004008e7202 */ /* 0x000fce0000000f00 */
.L_x_9327:
[----:B------:R-:W-:Y:S05]  /*ea00*/  BSYNC B1 ;  /* 0x0000000000017941 */ /* 0x000fea0003800000 */
.L_x_9325:
        /* <DEDUP_REMOVED lines=16> */
.L_x_9331:
[----:B------:R-:W-:Y:S05]  /*eb10*/  BSYNC B2 ;  /* 0x0000000000027941 */ /* 0x000fea0003800000 */
.L_x_9330:
        /* <DEDUP_REMOVED lines=42> */
.L_x_9329:
[----:B------:R-:W-:Y:S05]  /*edc0*/  BSYNC B1 ;  /* 0x0000000000017941 */ /* 0x000fea0003800000 */
.L_x_9328:
        /* <DEDUP_REMOVED lines=16> */
.L_x_9332:
        /* <DEDUP_REMOVED lines=12> */
.L_x_9335:
[----:B------:R-:W-:-:S07]  /*ef90*/  IMAD.MOV.U32 R13, RZ, RZ, R4 ;  /* 0x000000ffff0d7224 */ /* 0x000fce00078e0004 */
.L_x_9336:
[----:B------:R-:W-:Y:S05]  /*efa0*/  BSYNC B1 ;  /* 0x0000000000017941 */ /* 0x000fea0003800000 */
.L_x_9334:
        /* <DEDUP_REMOVED lines=16> */
.L_x_9340:
[----:B------:R-:W-:Y:S05]  /*f0b0*/  BSYNC B2 ;  /* 0x0000000000027941 */ /* 0x000fea0003800000 */
.L_x_9339:
        /* <DEDUP_REMOVED lines=42> */
.L_x_9338:
[----:B------:R-:W-:Y:S05]  /*f360*/  BSYNC B1 ;  /* 0x0000000000017941 */ /* 0x000fea0003800000 */
.L_x_9337:
        /* <DEDUP_REMOVED lines=10> */
[----:B------:R-:W-:-:S05]  /*f410*/  @P0 SHF.L.U32 R142, R3, 0x10, RZ ;  /* 0x00000010038e0819 */ /* 0x000fca00000006ff */
[----:B------:R-:W-:-:S07]  /*f420*/  @P0 FADD.FTZ R133, R142, R133 ;  /* 0x000000858e850221 */ /* 0x000fce0000010000 */
.L_x_9333:
        /* <DEDUP_REMOVED lines=12> */
.L_x_9342:
[----:B------:R-:W-:-:S07]  /*f4f0*/  IMAD.MOV.U32 R142, RZ, RZ, R4 ;  /* 0x000000ffff8e7224 */ /* 0x000fce00078e0004 */
.L_x_9343:
[----:B------:R-:W-:Y:S05]  /*f500*/  BSYNC B1 ;  /* 0x0000000000017941 */ /* 0x000fea0003800000 */
.L_x_9341:
        /* <DEDUP_REMOVED lines=16> */
.L_x_9347:
[----:B------:R-:W-:Y:S05]  /*f610*/  BSYNC B2 ;  /* 0x0000000000027941 */ /* 0x000fea0003800000 */
.L_x_9346:
        /* <DEDUP_REMOVED lines=42> */
.L_x_9345:
[----:B------:R-:W-:Y:S05]  /*f8c0*/  BSYNC B1 ;  /* 0x0000000000017941 */ /* 0x000fea0003800000 */
.L_x_9344:
        /* <DEDUP_REMOVED lines=16> */
.L_x_9348:
        /* <DEDUP_REMOVED lines=12> */
.L_x_9351:
[----:B------:R-:W-:-:S07]  /*fa90*/  IMAD.MOV.U32 R14, RZ, RZ, R4 ;  /* 0x000000ffff0e7224 */ /* 0x000fce00078e0004 */
.L_x_9352:
[----:B------:R-:W-:Y:S05]  /*faa0*/  BSYNC B1 ;  /* 0x0000000000017941 */ /* 0x000fea0003800000 */
.L_x_9350:
        /* <DEDUP_REMOVED lines=16> */
.L_x_9356:
[----:B------:R-:W-:Y:S05]  /*fbb0*/  BSYNC B2 ;  /* 0x0000000000027941 */ /* 0x000fea0003800000 */
.L_x_9355:
        /* <DEDUP_REMOVED lines=42> */
.L_x_9354:
[----:B------:R-:W-:Y:S05]  /*fe60*/  BSYNC B1 ;  /* 0x0000000000017941 */ /* 0x000fea0003800000 */
.L_x_9353:
        /* <DEDUP_REMOVED lines=10> */
.L_x_9349:
        /* <DEDUP_REMOVED lines=12> */
.L_x_9358:
[----:B------:R-:W-:-:S07]  /*ffd0*/  IMAD.MOV.U32 R143, RZ, RZ, R4 ;  /* 0x000000ffff8f7224 */ /* 0x000fce00078e0004 */
.L_x_9359:
[----:B------:R-:W-:Y:S05]  /*ffe0*/  BSYNC B1 ;  /* 0x0000000000017941 */ /* 0x000fea0003800000 */
.L_x_9357:
        /* <DEDUP_REMOVED lines=16> */
.L_x_9363:
[----:B------:R-:W-:Y:S05]  /*100f0*/  BSYNC B2 ;  /* 0x0000000000027941 */ /* 0x000fea0003800000 */
.L_x_9362:
        /* <DEDUP_REMOVED lines=42> */
.L_x_9361:
[----:B------:R-:W-:Y:S05]  /*103a0*/  BSYNC B1 ;  /* 0x0000000000017941 */ /* 0x000fea0003800000 */
.L_x_9360:
        /* <DEDUP_REMOVED lines=14> */
.L_x_9364:
        /* <DEDUP_REMOVED lines=12> */
.L_x_9367:
[----:B------:R-:W-:-:S07]  /*10550*/  MOV R15, R4 ;  /* 0x00000004000f7202 */ /* 0x000fce0000000f00 */
.L_x_9368:
[----:B------:R-:W-:Y:S05]  /*10560*/  BSYNC B1 ;  /* 0x0000000000017941 */ /* 0x000fea0003800000 */
.L_x_9366:
        /* <DEDUP_REMOVED lines=16> */
.L_x_9372:
[----:B------:R-:W-:Y:S05]  /*10670*/  BSYNC B2 ;  /* 0x0000000000027941 */ /* 0x000fea0003800000 */
.L_x_9371:
        /* <DEDUP_REMOVED lines=42> */
.L_x_9370:
[----:B------:R-:W-:Y:S05]  /*10920*/  BSYNC B1 ;  /* 0x0000000000017941 */ /* 0x000fea0003800000 */
.L_x_9369:
        /* <DEDUP_REMOVED lines=12> */
.L_x_9365:
        /* <DEDUP_REMOVED lines=12> */
.L_x_9374:
[----:B------:R-:W-:-:S07]  /*10ab0*/  MOV R110, R4 ;  /* 0x00000004006e7202 */ /* 0x000fce0000000f00 */
.L_x_9375:
[----:B------:R-:W-:Y:S05]  /*10ac0*/  BSYNC B1 ;  /* 0x0000000000017941 */ /* 0x000fea0003800000 */
.L_x_9373:
        /* <DEDUP_REMOVED lines=16> */
.L_x_9379:
[----:B------:R-:W-:Y:S05]  /*10bd0*/  BSYNC B2 ;  /* 0x0000000000027941 */ /* 0x000fea0003800000 */
.L_x_9378:
        /* <DEDUP_REMOVED lines=42> */
.L_x_9377:
[----:B------:R-:W-:Y:S05]  /*10e80*/  BSYNC B1 ;  /* 0x0000000000017941 */ /* 0x000fea0003800000 */
.L_x_9376:
        /* <DEDUP_REMOVED lines=14> */
.L_x_9380:
        /* <DEDUP_REMOVED lines=12> */
.L_x_9383:
[----:B------:R-:W-:-:S07]  /*11030*/  IMAD.MOV.U32 R16, RZ, RZ, R4 ;  /* 0x000000ffff107224 */ /* 0x000fce00078e0004 */
.L_x_9384:
[----:B------:R-:W-:Y:S05]  /*11040*/  BSYNC B1 ;  /* 0x0000000000017941 */ /* 0x000fea0003800000 */
.L_x_9382:
        /* <DEDUP_REMOVED lines=16> */
.L_x_9388:
[----:B------:R-:W-:Y:S05]  /*11150*/  BSYNC B2 ;  /* 0x0000000000027941 */ /* 0x000fea0003800000 */
.L_x_9387:
        /* <DEDUP_REMOVED lines=42> */
.L_x_9386:
[----:B------:R-:W-:Y:S05]  /*11400*/  BSYNC B1 ;  /* 0x0000000000017941 */ /* 0x000fea0003800000 */
.L_x_9385:
        /* <DEDUP_REMOVED lines=10> */
.L_x_9381:
        /* <DEDUP_REMOVED lines=12> */
.L_x_9390:
[----:B------:R-:W-:-:S07]  /*11570*/  IMAD.MOV.U32 R110, RZ, RZ, R4 ;  /* 0x000000ffff6e7224 */ /* 0x000fce00078e0004 */
.L_x_9391:
[----:B------:R-:W-:Y:S05]  /*11580*/  BSYNC B1 ;  /* 0x0000000000017941 */ /* 0x000fea0003800000 */
.L_x_9389:
        /* <DEDUP_REMOVED lines=16> */
.L_x_9395:
[----:B------:R-:W-:Y:S05]  /*11690*/  BSYNC B2 ;  /* 0x0000000000027941 */ /* 0x000fea0003800000 */
.L_x_9394:
        /* <DEDUP_REMOVED lines=43> */
.L_x_9393:
[----:B------:R-:W-:Y:S05]  /*11950*/  BSYNC B1 ;  /* 0x0000000000017941 */ /* 0x000fea0003800000 */
.L_x_9392:
        /* <DEDUP_REMOVED lines=14> */
.L_x_9396:
        /* <DEDUP_REMOVED lines=12> */
.L_x_9399:
[----:B------:R-:W-:-:S07]  /*11b00*/  IMAD.MOV.U32 R17, RZ, RZ, R4 ;  /* 0x000000ffff117224 */ /* 0x000fce00078e0004 */
.L_x_9400:
[----:B------:R-:W-:Y:S05]  /*11b10*/  BSYNC B1 ;  /* 0x0000000000017941 */ /* 0x000fea0003800000 */
.L_x_9398:
        /* <DEDUP_REMOVED lines=16> */
.L_x_9404:
[----:B------:R-:W-:Y:S05]  /*11c20*/  BSYNC B2 ;  /* 0x0000000000027941 */ /* 0x000fea0003800000 */
.L_x_9403:
        /* <DEDUP_REMOVED lines=42> */
.L_x_9402:
[----:B------:R-:W-:Y:S05]  /*11ed0*/  BSYNC B1 ;  /* 0x0000000000017941 */ /* 0x000fea0003800000 */
.L_x_9401:
        /* <DEDUP_REMOVED lines=12> */
.L_x_9397:
        /* <DEDUP_REMOVED lines=54> */
.L_x_9405:
[----:B------:R-:W-:-:S07]  /*12300*/  IADD3 R159, R159, 0x80, RZ ;  /* 0x000000809f9f7810 */ /* 0x000fce0007ffe0ff */
.L_x_9276:
[----:B------:R-:W-:Y:S05]  /*12310*/  BSYNC B0 ;  /* 0x0000000000007941 */ /* 0x000fea0003800000 */
.L_x_9275:
        /* <DEDUP_REMOVED lines=29> */
.L_x_9409:
[----:B------:R-:W-:-:S07]  /*124f0*/  IMAD.MOV.U32 R144, RZ, RZ, R4 ;  /* 0x000000ffff907224 */ /* 0x000fce00078e0004 */
.L_x_9410:
[----:B------:R-:W-:Y:S05]  /*12500*/  BSYNC B1 ;  /* 0x0000000000017941 */ /* 0x000fea0003800000 */
.L_x_9408:
        /* <DEDUP_REMOVED lines=16> */
.L_x_9414:
[----:B------:R-:W-:Y:S05]  /*12610*/  BSYNC B2 ;  /* 0x0000000000027941 */ /* 0x000fea0003800000 */
.L_x_9413:
        /* <DEDUP_REMOVED lines=42> */
.L_x_9412:
[----:B------:R-:W-:Y:S05]  /*128c0*/  BSYNC B1 ;  /* 0x0000000000017941 */ /* 0x000fea0003800000 */
.L_x_9411:
        /* <DEDUP_REMOVED lines=21> */
.L_x_9415:
        /* <DEDUP_REMOVED lines=12> */
.L_x_9418:
[----:B------:R-:W-:-:S07]  /*12ae0*/  IMAD.MOV.U32 R10, RZ, RZ, R4 ;  /* 0x000000ffff0a7224 */ /* 0x000fce00078e0004 */
.L_x_9419:
[----:B------:R-:W-:Y:S05]  /*12af0*/  BSYNC B1 ;  /* 0x0000000000017941 */ /* 0x000fea0003800000 */
.L_x_9417:
        /* <DEDUP_REMOVED lines=16> */
.L_x_9423:
[----:B------:R-:W-:Y:S05]  /*12c00*/  BSYNC B2 ;  /* 0x0000000000027941 */ /* 0x000fea0003800000 */
.L_x_9422:
        /* <DEDUP_REMOVED lines=42> */
.L_x_9421:
[----:B------:R-:W-:Y:S05]  /*12eb0*/  BSYNC B1 ;  /* 0x0000000000017941 */ /* 0x000fea0003800000 */
.L_x_9420:
        /* <DEDUP_REMOVED lines=10> */
.L_x_9416:
        /* <DEDUP_REMOVED lines=12> */
.L_x_9425:
[----:B------:R-:W-:-:S07]  /*13020*/  IMAD.MOV.U32 R125, RZ, RZ, R4 ;  /* 0x000000ffff7d7224 */ /* 0x000fce00078e0004 */
.L_x_9426:
[----:B------:R-:W-:Y:S05]  /*13030*/  BSYNC B1 ;  /* 0x0000000000017941 */ /* 0x000fea0003800000 */
.L_x_9424:
        /* <DEDUP_REMOVED lines=16> */
.L_x_9430:
[----:B------:R-:W-:Y:S05]  /*13140*/  BSYNC B2 ;  /* 0x0000000000027941 */ /* 0x000fea0003800000 */
.L_x_9429:
        /* <DEDUP_REMOVED lines=42> */
.L_x_9428:
[----:B------:R-:W-:Y:S05]  /*133f0*/  BSYNC B1 ;  /* 0x0000000000017941 */ /* 0x000fea0003800000 */
.L_x_9427:
        /* <DEDUP_REMOVED lines=16> */
.L_x_9431:
        /* <DEDUP_REMOVED lines=12> */
.L_x_9434:
[----:B------:R-:W-:-:S07]  /*135c0*/  IMAD.MOV.U32 R11, RZ, RZ, R4 ;  /* 0x000000ffff0b7224 */ /* 0x000fce00078e0004 */
.L_x_9435:
[----:B------:R-:W-:Y:S05]  /*135d0*/  BSYNC B1 ;  /* 0x0000000000017941 */ /* 0x000fea0003800000 */
.L_x_9433:
        /* <DEDUP_REMOVED lines=16> */
.L_x_9439:
[----:B------:R-:W-:Y:S05]  /*136e0*/  BSYNC B2 ;  /* 0x0000000000027941 */ /* 0x000fea0003800000 */
.L_x_9438:
        /* <DEDUP_REMOVED lines=42> */
.L_x_9437:
[----:B------:R-:W-:Y:S05]  /*13990*/  BSYNC B1 ;  /* 0x0000000000017941 */ /* 0x000fea0003800000 */
.L_x_9436:
        /* <DEDUP_REMOVED lines=12> */
.L_x_9432:
        /* <DEDUP_REMOVED lines=12> */
.L_x_9441:
[----:B------:R-:W-:-:S07]  /*13b20*/  IMAD.MOV.U32 R108, RZ, RZ, R4 ;  /* 0x000000ffff6c7224 */ /* 0x000fce00078e0004 */
.L_x_9442:
[----:B------:R-:W-:Y:S05]  /*13b30*/  BSYNC B1 ;  /* 0x0000000000017941 */ /* 0x000fea0003800000 */
.L_x_9440:
        /* <DEDUP_REMOVED lines=16> */
.L_x_9446:
[----:B------:R-:W-:Y:S05]  /*13c40*/  BSYNC B2 ;  /* 0x0000000000027941 */ /* 0x000fea0003800000 */
.L_x_9445:
        /* <DEDUP_REMOVED lines=42> */
.L_x_9444:
[----:B------:R-:W-:Y:S05]  /*13ef0*/  BSYNC B1 ;  /* 0x0000000000017941 */ /* 0x000fea0003800000 */
.L_x_9443:
        /* <DEDUP_REMOVED lines=16> */
.L_x_9447:
        /* <DEDUP_REMOVED lines=12> */
.L_x_9450:
[----:B------:R-:W-:-:S07]  /*140c0*/  MOV R12, R4 ;  /* 0x00000004000c7202 */ /* 0x000fce0000000f00 */
.L_x_9451:
[----:B------:R-:W-:Y:S05]  /*140d0*/  BSYNC B1 ;  /* 0x0000000000017941 */ /* 0x000fea0003800000 */
.L_x_9449:
        /* <DEDUP_REMOVED lines=16> */
.L_x_9455:
[----:B------:R-:W-:Y:S05]  /*141e0*/  BSYNC B2 ;  /* 0x0000000000027941 */ /* 0x000fea0003800000 */
.L_x_9454:
        /* <DEDUP_REMOVED lines=42> */
.L_x_9453:
[----:B------:R-:W-:Y:S05]  /*14490*/  BSYNC B1 ;  /* 0x0000000000017941 */ /* 0x000fea0003800000 */
.L_x_9452:
        /* <DEDUP_REMOVED lines=10> */
.L_x_9448:
        /* <DEDUP_REMOVED lines=12> */
.L_x_9457:
[----:B------:R-:W-:-:S07]  /*14600*/  MOV R144, R4 ;  /* 0x0000000400907202 */ /* 0x000fce0000000f00 */
.L_x_9458:
[----:B------:R-:W-:Y:S05]  /*14610*/  BSYNC B1 ;  /* 0x0000000000017941 */ /* 0x000fea0003800000 */
.L_x_9456:
        /* <DEDUP_REMOVED lines=16> */
.L_x_9462:
[----:B------:R-:W-:Y:S05]  /*14720*/  BSYNC B2 ;  /* 0x0000000000027941 */ /* 0x000fea0003800000 */
.L_x_9461:
        /* <DEDUP_REMOVED lines=42> */
.L_x_9460:
[----:B------:R-:W-:Y:S05]  /*149d0*/  BSYNC B1 ;  /* 0x0000000000017941 */ /* 0x000fea0003800000 */
.L_x_9459:
        /* <DEDUP_REMOVED lines=16> */
.L_x_9463:
        /* <DEDUP_REMOVED lines=12> */
.L_x_9466:
[----:B------:R-:W-:-:S07]  /*14ba0*/  IMAD.MOV.U32 R13, RZ, RZ, R4 ;  /* 0x000000ffff0d7224 */ /* 0x000fce00078e0004 */
.L_x_9467:
[----:B------:R-:W-:Y:S05]  /*14bb0*/  BSYNC B1 ;  /* 0x0000000000017941 */ /* 0x000fea0003800000 */
.L_x_9465:
        /* <DEDUP_REMOVED lines=16> */
.L_x_9471:
[----:B------:R-:W-:Y:S05]  /*14cc0*/  BSYNC B2 ;  /* 0x0000000000027941 */ /* 0x000fea0003800000 */
.L_x_9470:
        /* <DEDUP_REMOVED lines=42> */
.L_x_9469:
[----:B------:R-:W-:Y:S05]  /*14f70*/  BSYNC B1 ;  /* 0x0000000000017941 */ /* 0x000fea0003800000 */
.L_x_9468:
        /* <DEDUP_REMOVED lines=12> */
.L_x_9464:
        /* <DEDUP_REMOVED lines=12> */
.L_x_9473:
[----:B------:R-:W-:-:S07]  /*15100*/  IMAD.MOV.U32 R144, RZ, RZ, R4 ;  /* 0x000000ffff907224 */ /* 0x000fce00078e0004 */
.L_x_9474:
[----:B------:R-:W-:Y:S05]  /*15110*/  BSYNC B1 ;  /* 0x0000000000017941 */ /* 0x000fea0003800000 */
.L_x_9472:
        /* <DEDUP_REMOVED lines=16> */
.L_x_9478:
[----:B------:R-:W-:Y:S05]  /*15220*/  BSYNC B2 ;  /* 0x0000000000027941 */ /* 0x000fea0003800000 */
.L_x_9477:
        /* <DEDUP_REMOVED lines=42> */
.L_x_9476:
[----:B------:R-:W-:Y:S05]  /*154d0*/  BSYNC B1 ;  /* 0x0000000000017941 */ /* 0x000fea0003800000 */
.L_x_9475:
        /* <DEDUP_REMOVED lines=16> */
.L_x_9479:
        /* <DEDUP_REMOVED lines=12> */
.L_x_9482:
[----:B------:R-:W-:-:S07]  /*156a0*/  IMAD.MOV.U32 R14, RZ, RZ, R4 ;  /* 0x000000ffff0e7224 */ /* 0x000fce00078e0004 */
.L_x_9483:
[----:B------:R-:W-:Y:S05]  /*156b0*/  BSYNC B1 ;  /* 0x0000000000017941 */ /* 0x000fea0003800000 */
.L_x_9481:
        /* <DEDUP_REMOVED lines=16> */
.L_x_9487:
[----:B------:R-:W-:Y:S05]  /*157c0*/  BSYNC B2 ;  /* 0x0000000000027941 */ /* 0x000fea0003800000 */
.L_x_9486:
        /* <DEDUP_REMOVED lines=42> */
.L_x_9485:
[----:B------:R-:W-:Y:S05]  /*15a70*/  BSYNC B1 ;  /* 0x0000000000017941 */ /* 0x000fea0003800000 */
.L_x_9484:
        /* <DEDUP_REMOVED lines=10> */
.L_x_9480:
        /* <DEDUP_REMOVED lines=12> */
.L_x_9489:
[----:B------:R-:W-:-:S07]  /*15be0*/  IMAD.MOV.U32 R145, RZ, RZ, R4 ;  /* 0x000000ffff917224 */ /* 0x000fce00078e0004 */
.L_x_9490:
[----:B------:R-:W-:Y:S05]  /*15bf0*/  BSYNC B1 ;  /* 0x0000000000017941 */ /* 0x000fea0003800000 */
.L_x_9488:
        /* <DEDUP_REMOVED lines=16> */
.L_x_9494:
[----:B------:R-:W-:Y:S05]  /*15d00*/  BSYNC B2 ;  /* 0x0000000000027941 */ /* 0x000fea0003800000 */
.L_x_9493:
        /* <DEDUP_REMOVED lines=42> */
.L_x_9492:
[----:B------:R-:W-:Y:S05]  /*15fb0*/  BSYNC B1 ;  /* 0x0000000000017941 */ /* 0x000fea0003800000 */
.L_x_9491:
        /* <DEDUP_REMOVED lines=14> */
.L_x_9495:
        /* <DEDUP_REMOVED lines=12> */
.L_x_9498:
[----:B------:R-:W-:-:S07]  /*16160*/  MOV R15, R4 ;  /* 0x00000004000f7202 */ /* 0x000fce0000000f00 */
.L_x_9499:
[----:B------:R-:W-:Y:S05]  /*16170*/  BSYNC B1 ;  /* 0x0000000000017941 */ /* 0x000fea0003800000 */
.L_x_9497:
        /* <DEDUP_REMOVED lines=16> */
.L_x_9503:
[----:B------:R-:W-:Y:S05]  /*16280*/  BSYNC B2 ;  /* 0x0000000000027941 */ /* 0x000fea0003800000 */
.L_x_9502:
        /* <DEDUP_REMOVED lines=42> */
.L_x_9501:
[----:B------:R-:W-:Y:S05]  /*16530*/  BSYNC B1 ;  /* 0x0000000000017941 */ /* 0x000fea0003800000 */
.L_x_9500:
        /* <DEDUP_REMOVED lines=12> */
.L_x_9496:
        /* <DEDUP_REMOVED lines=12> */
.L_x_9505:
[----:B------:R-:W-:-:S07]  /*166c0*/  MOV R110, R4 ;  /* 0x00000004006e7202 */ /* 0x000fce0000000f00 */
.L_x_9506:
[----:B------:R-:W-:Y:S05]  /*166d0*/  BSYNC B1 ;  /* 0x0000000000017941 */ /* 0x000fea0003800000 */
.L_x_9504:
        /* <DEDUP_REMOVED lines=16> */
.L_x_9510:
[----:B------:R-:W-:Y:S05]  /*167e0*/  BSYNC B2 ;  /* 0x0000000000027941 */ /* 0x000fea0003800000 */
.L_x_9509:
        /* <DEDUP_REMOVED lines=42> */
.L_x_9508:
[----:B------:R-:W-:Y:S05]  /*16a90*/  BSYNC B1 ;  /* 0x0000000000017941 */ /* 0x000fea0003800000 */
.L_x_9507:
        /* <DEDUP_REMOVED lines=14> */
.L_x_9511:
        /* <DEDUP_REMOVED lines=12> */
.L_x_9514:
[----:B------:R-:W-:-:S07]  /*16c40*/  IMAD.MOV.U32 R16, RZ, RZ, R4 ;  /* 0x000000ffff107224 */ /* 0x000fce00078e0004 */
.L_x_9515:
[----:B------:R-:W-:Y:S05]  /*16c50*/  BSYNC B1 ;  /* 0x0000000000017941 */ /* 0x000fea0003800000 */
.L_x_9513:
        /* <DEDUP_REMOVED lines=16> */
.L_x_9519:
[----:B------:R-:W-:Y:S05]  /*16d60*/  BSYNC B2 ;  /* 0x0000000000027941 */ /* 0x000fea0003800000 */
.L_x_9518:
        /* <DEDUP_REMOVED lines=42> */
.L_x_9517:
[----:B------:R-:W-:Y:S05]  /*17010*/  BSYNC B1 ;  /* 0x0000000000017941 */ /* 0x000fea0003800000 */
.L_x_9516:
        /* <DEDUP_REMOVED lines=10> */
.L_x_9512:
        /* <DEDUP_REMOVED lines=12> */
.L_x_9521:
[----:B------:R-:W-:-:S07]  /*17180*/  IMAD.MOV.U32 R110, RZ, RZ, R4 ;  /* 0x000000ffff6e7224 */ /* 0x000fce00078e0004 */
.L_x_9522:
[----:B------:R-:W-:Y:S05]  /*17190*/  BSYNC B1 ;  /* 0x0000000000017941 */ /* 0x000fea0003800000 */
.L_x_9520:
        /* <DEDUP_REMOVED lines=16> */
.L_x_9526:
[----:B------:R-:W-:Y:S05]  /*172a0*/  BSYNC B2 ;  /* 0x0000000000027941 */ /* 0x000fea0003800000 */
.L_x_9525:
        /* <DEDUP_REMOVED lines=43> */
.L_x_9524:
[----:B------:R-:W-:Y:S05]  /*17560*/  BSYNC B1 ;  /* 0x0000000000017941 */ /* 0x000fea0003800000 */
.L_x_9523:
        /* <DEDUP_REMOVED lines=14> */
.L_x_9527:
        /* <DEDUP_REMOVED lines=12> */
.L_x_9530:
[----:B------:R-:W-:-:S07]  /*17710*/  IMAD.MOV.U32 R17, RZ, RZ, R4 ;  /* 0x000000ffff117224 */ /* 0x000fce00078e0004 */
.L_x_9531:
[----:B------:R-:W-:Y:S05]  /*17720*/  BSYNC B1 ;  /* 0x0000000000017941 */ /* 0x000fea0003800000 */
.L_x_9529:
        /* <DEDUP_REMOVED lines=16> */
.L_x_9535:
[----:B------:R-:W-:Y:S05]  /*17830*/  BSYNC B2 ;  /* 0x0000000000027941 */ /* 0x000fea0003800000 */
.L_x_9534:
        /* <DEDUP_REMOVED lines=42> */
.L_x_9533:
[----:B------:R-:W-:Y:S05]  /*17ae0*/  BSYNC B1 ;  /* 0x0000000000017941 */ /* 0x000fea0003800000 */
.L_x_9532:
        /* <DEDUP_REMOVED lines=12> */
.L_x_9528:
        /* <DEDUP_REMOVED lines=54> */
.L_x_9536:
[----:B------:R-:W-:-:S07]  /*17f10*/  IADD3 R159, R159, 0x80, RZ ;  /* 0x000000809f9f7810 */ /* 0x000fce0007ffe0ff */
.L_x_9407:
[----:B------:R-:W-:Y:S05]  /*17f20*/  BSYNC B0 ;  /* 0x0000000000007941 */ /* 0x000fea0003800000 */
.L_x_9406:
        /* <DEDUP_REMOVED lines=29> */
.L_x_9540:
[----:B------:R-:W-:-:S07]  /*18100*/  IMAD.MOV.U32 R146, RZ, RZ, R4 ;  /* 0x000000ffff927224 */ /* 0x000fce00078e0004 */
.L_x_9541:
[----:B------:R-:W-:Y:S05]  /*18110*/  BSYNC B1 ;  /* 0x0000000000017941 */ /* 0x000fea0003800000 */
.L_x_9539:
        /* <DEDUP_REMOVED lines=16> */
.L_x_9545:
[----:B------:R-:W-:Y:S05]  /*18220*/  BSYNC B2 ;  /* 0x0000000000027941 */ /* 0x000fea0003800000 */
.L_x_9544:
        /* <DEDUP_REMOVED lines=42> */
.L_x_9543:
[----:B------:R-:W-:Y:S05]  /*184d0*/  BSYNC B1 ;  /* 0x0000000000017941 */ /* 0x000fea0003800000 */
.L_x_9542:
        /* <DEDUP_REMOVED lines=21> */
.L_x_9546:
        /* <DEDUP_REMOVED lines=12> */
.L_x_9549:
[----:B------:R-:W-:-:S07]  /*186f0*/  IMAD.MOV.U32 R10, RZ, RZ, R4 ;  /* 0x000000ffff0a7224 */ /* 0x000fce00078e0004 */
.L_x_9550:
[----:B------:R-:W-:Y:S05]  /*18700*/  BSYNC B1 ;  /* 0x0000000000017941 */ /* 0x000fea0003800000 */
.L_x_9548:
        /* <DEDUP_REMOVED lines=16> */
.L_x_9554:
[----:B------:R-:W-:Y:S05]  /*18810*/  BSYNC B2 ;  /* 0x0000000000027941 */ /* 0x000fea0003800000 */
.L_x_9553:
        /* <DEDUP_REMOVED lines=42> */
.L_x_9552:
[----:B------:R-:W-:Y:S05]  /*18ac0*/  BSYNC B1 ;  /* 0x0000000000017941 */ /* 0x000fea0003800000 */
.L_x_9551:
        /* <DEDUP_REMOVED lines=10> */
.L_x_9547:
        /* <DEDUP_REMOVED lines=12> */
.L_x_9556:
[----:B------:R-:W-:-:S07]  /*18c30*/  IMAD.MOV.U32 R108, RZ, RZ, R4 ;  /* 0x000000ffff6c7224 */ /* 0x000fce00078e0004 */
.L_x_9557:
[----:B------:R-:W-:Y:S05]  /*18c40*/  BSYNC B1 ;  /* 0x0000000000017941 */ /* 0x000fea0003800000 */
.L_x_9555:
        /* <DEDUP_REMOVED lines=16> */
.L_x_9561:
[----:B------:R-:W-:Y:S05]  /*18d50*/  BSYNC B2 ;  /* 0x0000000000027941 */ /* 0x000fea0003800000 */
.L_x_9560:
        /* <DEDUP_REMOVED lines=42> */
.L_x_9559:
[----:B------:R-:W-:Y:S05]  /*19000*/  BSYNC B1 ;  /* 0x0000000000017941 */ /* 0x000fea0003800000 */
.L_x_9558:
        /* <DEDUP_REMOVED lines=16> */
.L_x_9562:
        /* <DEDUP_REMOVED lines=12> */
.L_x_9565:
[----:B------:R-:W-:-:S07]  /*191d0*/  IMAD.MOV.U32 R11, RZ, RZ, R4 ;  /* 0x000000ffff0b7224 */ /* 0x000fce00078e0004 */
.L_x_9566:
[----:B------:R-:W-:Y:S05]  /*191e0*/  BSYNC B1 ;  /* 0x0000000000017941 */ /* 0x000fea0003800000 */
.L_x_9564:
        /* <DEDUP_REMOVED lines=16> */
.L_x_9570:
[----:B------:R-:W-:Y:S05]  /*192f0*/  BSYNC B2 ;  /* 0x0000000000027941 */ /* 0x000fea0003800000 */
.L_x_9569:
        /* <DEDUP_REMOVED lines=42> */
.L_x_9568:
[----:B------:R-:W-:Y:S05]  /*195a0*/  BSYNC B1 ;  /* 0x0000000000017941 */ /* 0x000fea0003800000 */
.L_x_9567:
        /* <DEDUP_REMOVED lines=12> */
.L_x_9563:
        /* <DEDUP_REMOVED lines=12> */
.L_x_9572:
[----:B------:R-:W-:-:S07]  /*19730*/  IMAD.MOV.U32 R108, RZ, RZ, R4 ;  /* 0x000000ffff6c7224 */ /* 0x000fce00078e0004 */
.L_x_9573:
[----:B------:R-:W-:Y:S05]  /*19740*/  BSYNC B1 ;  /* 0x0000000000017941 */ /* 0x000fea0003800000 */
.L_x_9571:
        /* <DEDUP_REMOVED lines=16> */
.L_x_9577:
[----:B------:R-:W-:Y:S05]  /*19850*/  BSYNC B2 ;  /* 0x0000000000027941 */ /* 0x000fea0003800000 */
.L_x_9576:
        /* <DEDUP_REMOVED lines=42> */
.L_x_9575:
[----:B------:R-:W-:Y:S05]  /*19b00*/  BSYNC B1 ;  /* 0x0000000000017941 */ /* 0x000fea0003800000 */
.L_x_9574:
        /* <DEDUP_REMOVED lines=16> */
.L_x_9578:
        /* <DEDUP_REMOVED lines=12> */
.L_x_9581:
[----:B------:R-:W-:-:S07]  /*19cd0*/  MOV R12, R4 ;  /* 0x00000004000c7202 */ /* 0x000fce0000000f00 */
.L_x_9582:
[----:B------:R-:W-:Y:S05]  /*19ce0*/  BSYNC B1 ;  /* 0x0000000000017941 */ /* 0x000fea0003800000 */
.L_x_9580:
        /* <DEDUP_REMOVED lines=16> */
.L_x_9586:
[----:B------:R-:W-:Y:S05]  /*19df0*/  BSYNC B2 ;  /* 0x0000000000027941 */ /* 0x000fea0003800000 */
.L_x_9585:
        /* <DEDUP_REMOVED lines=42> */
.L_x_9584:
[----:B------:R-:W-:Y:S05]  /*1a0a0*/  BSYNC B1 ;  /* 0x0000000000017941 */ /* 0x000fea0003800000 */
.L_x_9583:
        /* <DEDUP_REMOVED lines=10> */
.L_x_9579:
        /* <DEDUP_REMOVED lines=12> */
.L_x_9588:
[----:B------:R-:W-:-:S07]  /*1a210*/  MOV R137, R4 ;  /* 0x0000000400897202 */ /* 0x000fce0000000f00 */
.L_x_9589:
[----:B------:R-:W-:Y:S05]  /*1a220*/  BSYNC B1 ;  /* 0x0000000000017941 */ /* 0x000fea0003800000 */
.L_x_9587:
        /* <DEDUP_REMOVED lines=16> */
.L_x_9593:
[----:B------:R-:W-:Y:S05]  /*1a330*/  BSYNC B2 ;  /* 0x0000000000027941 */ /* 0x000fea0003800000 */
.L_x_9592:
        /* <DEDUP_REMOVED lines=42> */
.L_x_9591:
[----:B------:R-:W-:Y:S05]  /*1a5e0*/  BSYNC B1 ;  /* 0x0000000000017941 */ /* 0x000fea0003800000 */
.L_x_9590:
        /* <DEDUP_REMOVED lines=16> */
.L_x_9594:
        /* <DEDUP_REMOVED lines=12> */
.L_x_9597:
[----:B------:R-:W-:-:S07]  /*1a7b0*/  IMAD.MOV.U32 R13, RZ, RZ, R4 ;  /* 0x000000ffff0d7224 */ /* 0x000fce00078e0004 */
.L_x_9598:
[----:B------:R-:W-:Y:S05]  /*1a7c0*/  BSYNC B1 ;  /* 0x0000000000017941 */ /* 0x000fea0003800000 */
.L_x_9596:
        /* <DEDUP_REMOVED lines=16> */
.L_x_9602:
[----:B------:R-:W-:Y:S05]  /*1a8d0*/  BSYNC B2 ;  /* 0x0000000000027941 */ /* 0x000fea0003800000 */
.L_x_9601:
        /* <DEDUP_REMOVED lines=42> */
.L_x_9600:
[----:B------:R-:W-:Y:S05]  /*1ab80*/  BSYNC B1 ;  /* 0x0000000000017941 */ /* 0x000fea0003800000 */
.L_x_9599:
        /* <DEDUP_REMOVED lines=12> */
.L_x_9595:
        /* <DEDUP_REMOVED lines=12> */
.L_x_9604:
[----:B------:R-:W-:-:S07]  /*1ad10*/  IMAD.MOV.U32 R146, RZ, RZ, R4 ;  /* 0x000000ffff927224 */ /* 0x000fce00078e0004 */
.L_x_9605:
[----:B------:R-:W-:Y:S05]  /*1ad20*/  BSYNC B1 ;  /* 0x0000000000017941 */ /* 0x000fea0003800000 */
.L_x_9603:
        /* <DEDUP_REMOVED lines=16> */
.L_x_9609:
[----:B------:R-:W-:Y:S05]  /*1ae30*/  BSYNC B2 ;  /* 0x0000000000027941 */ /* 0x000fea0003800000 */
.L_x_9608:
        /* <DEDUP_REMOVED lines=42> */
.L_x_9607:
[----:B------:R-:W-:Y:S05]  /*1b0e0*/  BSYNC B1 ;  /* 0x0000000000017941 */ /* 0x000fea0003800000 */
.L_x_9606:
        /* <DEDUP_REMOVED lines=16> */
.L_x_9610:
        /* <DEDUP_REMOVED lines=12> */
.L_x_9613:
[----:B------:R-:W-:-:S07]  /*1b2b0*/  IMAD.MOV.U32 R14, RZ, RZ, R4 ;  /* 0x000000ffff0e7224 */ /* 0x000fce00078e0004 */
.L_x_9614:
[----:B------:R-:W-:Y:S05]  /*1b2c0*/  BSYNC B1 ;  /* 0x0000000000017941 */ /* 0x000fea0003800000 */
.L_x_9612:
        /* <DEDUP_REMOVED lines=16> */
.L_x_9618:
[----:B------:R-:W-:Y:S05]  /*1b3d0*/  BSYNC B2 ;  /* 0x0000000000027941 */ /* 0x000fea0003800000 */
.L_x_9617:
        /* <DEDUP_REMOVED lines=42> */
.L_x_9616:
[----:B------:R-:W-:Y:S05]  /*1b680*/  BSYNC B1 ;  /* 0x0000000000017941 */ /* 0x000fea0003800000 */
.L_x_9615:
        /* <DEDUP_REMOVED lines=10> */
.L_x_9611:
        /* <DEDUP_REMOVED lines=12> */
.L_x_9620:
[----:B------:R-:W-:-:S07]  /*1b7f0*/  IMAD.MOV.U32 R110, RZ, RZ, R4 ;  /* 0x000000ffff6e7224 */ /* 0x000fce00078e0004 */
.L_x_9621:
[----:B------:R-:W-:Y:S05]  /*1b800*/  BSYNC B1 ;  /* 0x0000000000017941 */ /* 0x000fea0003800000 */
.L_x_9619:
        /* <DEDUP_REMOVED lines=16> */
.L_x_9625:
[----:B------:R-:W-:Y:S05]  /*1b910*/  BSYNC B2 ;  /* 0x0000000000027941 */ /* 0x000fea0003800000 */
.L_x_9624:
        /* <DEDUP_REMOVED lines=42> */
.L_x_9623:
[----:B------:R-:W-:Y:S05]  /*1bbc0*/  BSYNC B1 ;  /* 0x0000000000017941 */ /* 0x000fea0003800000 */
.L_x_9622:
        /* <DEDUP_REMOVED lines=14> */
.L_x_9626:
        /* <DEDUP_REMOVED lines=12> */
.L_x_9629:
[----:B------:R-:W-:-:S07]  /*1bd70*/  MOV R15, R4 ;  /* 0x00000004000f7202 */ /* 0x000fce0000000f00 */
.L_x_9630:
[----:B------:R-:W-:Y:S05]  /*1bd80*/  BSYNC B1 ;  /* 0x0000000000017941 */ /* 0x000fea0003800000 */
.L_x_9628:
        /* <DEDUP_REMOVED lines=16> */
.L_x_9634:
[----:B------:R-:W-:Y:S05]  /*1be90*/  BSYNC B2 ;  /* 0x0000000000027941 */ /* 0x000fea0003800000 */
.L_x_9633:
        /* <DEDUP_REMOVED lines=42> */
.L_x_9632:
[----:B------:R-:W-:Y:S05]  /*1c140*/  BSYNC B1 ;  /* 0x0000000000017941 */ /* 0x000fea0003800000 */
.L_x_9631:
        /* <DEDUP_REMOVED lines=12> */
.L_x_9627:
        /* <DEDUP_REMOVED lines=12> */
.L_x_9636:
[----:B------:R-:W-:-:S07]  /*1c2d0*/  MOV R110, R4 ;  /* 0x00000004006e7202 */ /* 0x000fce0000000f00 */
.L_x_9637:
[----:B------:R-:W-:Y:S05]  /*1c2e0*/  BSYNC B1 ;  /* 0x0000000000017941 */ /* 0x000fea0003800000 */
.L_x_9635:
        /* <DEDUP_REMOVED lines=16> */
.L_x_9641:
[----:B------:R-:W-:Y:S05]  /*1c3f0*/  BSYNC B2 ;  /* 0x0000000000027941 */ /* 0x000fea0003800000 */
.L_x_9640:
        /* <DEDUP_REMOVED lines=42> */
.L_x_9639:
[----:B------:R-:W-:Y:S05]  /*1c6a0*/  BSYNC B1 ;  /* 0x0000000000017941 */ /* 0x000fea0003800000 */
.L_x_9638:
        /* <DEDUP_REMOVED lines=14> */
.L_x_9642:
        /* <DEDUP_REMOVED lines=12> */
.L_x_9645:
[----:B------:R-:W-:-:S07]  /*1c850*/  IMAD.MOV.U32 R16, RZ, RZ, R4 ;  /* 0x000000ffff107224 */ /* 0x000fce00078e0004 */
.L_x_9646:
[----:B------:R-:W-:Y:S05]  /*1c860*/  BSYNC B1 ;  /* 0x0000000000017941 */ /* 0x000fea0003800000 */
.L_x_9644:
        /* <DEDUP_REMOVED lines=16> */
.L_x_9650:
[----:B------:R-:W-:Y:S05]  /*1c970*/  BSYNC B2 ;  /* 0x0000000000027941 */ /* 0x000fea0003800000 */
.L_x_9649:
        /* <DEDUP_REMOVED lines=42> */
.L_x_9648:
[----:B------:R-:W-:Y:S05]  /*1cc20*/  BSYNC B1 ;  /* 0x0000000000017941 */ /* 0x000fea0003800000 */
.L_x_9647:
        /* <DEDUP_REMOVED lines=10> */
.L_x_9643:
        /* <DEDUP_REMOVED lines=12> */
.L_x_9652:
[----:B------:R-:W-:-:S07]  /*1cd90*/  IMAD.MOV.U32 R110, RZ, RZ, R4 ;  /* 0x000000ffff6e7224 */ /* 0x000fce00078e0004 */
.L_x_9653:
[----:B------:R-:W-:Y:S05]  /*1cda0*/  BSYNC B1 ;  /* 0x0000000000017941 */ /* 0x000fea0003800000 */
.L_x_9651:
        /* <DEDUP_REMOVED lines=16> */
.L_x_9657:
[----:B------:R-:W-:Y:S05]  /*1ceb0*/  BSYNC B2 ;  /* 0x0000000000027941 */ /* 0x000fea0003800000 */
.L_x_9656:
        /* <DEDUP_REMOVED lines=43> */
.L_x_9655:
[----:B------:R-:W-:Y:S05]  /*1d170*/  BSYNC B1 ;  /* 0x0000000000017941 */ /* 0x000fea0003800000 */
.L_x_9654:
        /* <DEDUP_REMOVED lines=14> */
.L_x_9658:
        /* <DEDUP_REMOVED lines=12> */
.L_x_9661:
[----:B------:R-:W-:-:S07]  /*1d320*/  IMAD.MOV.U32 R17, RZ, RZ, R4 ;  /* 0x000000ffff117224 */ /* 0x000fce00078e0004 */
.L_x_9662:
[----:B------:R-:W-:Y:S05]  /*1d330*/  BSYNC B1 ;  /* 0x0000000000017941 */ /* 0x000fea0003800000 */
.L_x_9660:
        /* <DEDUP_REMOVED lines=16> */
.L_x_9666:
[----:B------:R-:W-:Y:S05]  /*1d440*/  BSYNC B2 ;  /* 0x0000000000027941 */ /* 0x000fea0003800000 */
.L_x_9665:
        /* <DEDUP_REMOVED lines=42> */
.L_x_9664:
[----:B------:R-:W-:Y:S05]  /*1d6f0*/  BSYNC B1 ;  /* 0x0000000000017941 */ /* 0x000fea0003800000 */
.L_x_9663:
        /* <DEDUP_REMOVED lines=12> */
.L_x_9659:
        /* <DEDUP_REMOVED lines=12> */
[----:B-1----:R-:W-:-:S03]  /*1d880*/  SEL R109, RZ, 0x10000, P4 ;  /* 0x00010000ff6d7807 */ /* 0x002fc60002000000 */
[----:B------:R-:W-:Y:S01]  /*1d890*/  IMAD.WIDE.U32 R110, R162, 0x10000, RZ ;  /* 0x00010000a26e7825 */ /* 0x000fe200078e00ff */
[----:B------:R-:W-:Y:S02]  /*1d8a0*/  LOP3.LUT P4, RZ, R117, 0x2, RZ, 0xc0, !PT ;  /* 0x0000000275ff7812 */ /* 0x000fe4000788c0ff */
        /* <DEDUP_REMOVED lines=19> */
[----:B---3--:R-:W-:Y:S01]  /*1d9e0*/  IMAD.U32 R108, R16, 0x10000, RZ ;  /* 0x00010000106c7824 */ /* 0x008fe200078e00ff */
        /* <DEDUP_REMOVED lines=19> */
.L_x_9538:
[----:B------:R-:W-:Y:S05]  /*1db20*/  BSYNC B0 ;  /* 0x0000000000007941 */ /* 0x000fea0003800000 */
.L_x_9537:
[----:B-1234-:R-:W-:Y:S01]  /*1db30*/  FADD.FTZ R108, RZ, R118 ;  /* 0x00000076ff6c7221 */ /* 0x01efe20000010000 */
        /* <DEDUP_REMOVED lines=154> */
.L_x_9689:
        /* <DEDUP_REMOVED lines=89> */
[----:B------:R-:W-:Y:S01]  /*1ea70*/  FADD.FTZ R110, R138, -R158 ;  /* 0x8000009e8a6e7221 */ /* 0x000fe20000010000 */
[----:B------:R-:W-:-:S03]  /*1ea80*/  FFMA.FTZ R164, R95, R164, R103 ;  /* 0x000000a45fa47223 */ /* 0x000fc60000010067 */
[----:B------:R-:W-:Y:S02]  /*1ea90*/  F2FP.BF16.F32.PACK_AB R108, R109, R108 ;  /* 0x0000006c6d6c723e */ /* 0x000fe400000010ff */
[----:B------:R-:W-:Y:S01]  /*1eaa0*/  F2FP.BF16.F32.PACK_AB R109, R162, R111 ;  /* 0x0000006fa26d723e */ /* 0x000fe200000010ff */
[----:B------:R-:W-:Y:S01]  /*1eab0*/  FMUL.FTZ R111, R159, R110 ;  /* 0x0000006e9f6f7220 */ /* 0x000fe20000410000 */
[--C-:B------:R-:W-:Y:S01]  /*1eac0*/  FADD.FTZ R110, R139, -R158.reuse ;  /* 0x8000009e8b6e7221 */ /* 0x100fe20000010000 */
[----:B------:R-:W-:-:S03]  /*1ead0*/  FADD.FTZ R162, R148, -R158 ;  /* 0x8000009e94a27221 */ /* 0x000fc60000010000 */
[C---:B------:R-:W-:Y:S01]  /*1eae0*/  FMUL.FTZ R160, R159.reuse, R110 ;  /* 0x0000006e9fa07220 */ /* 0x040fe20000410000 */
[----:B------:R-:W-:Y:S01]  /*1eaf0*/  FMUL.FTZ R161, R159, R162 ;  /* 0x000000a29fa17220 */ /* 0x000fe20000410000 */
[----:B------:R-:W-:Y:S02]  /*1eb00*/  FFMA.FTZ R110, R92, R111, R100 ;  /* 0x0000006f5c6e7223 */ /* 0x000fe40000010064 */
[----:B------:R-:W-:Y:S01]  /*1eb10*/  FFMA.FTZ R111, R93, R160, R101 ;  /* 0x000000a05d6f7223 */ /* 0x000fe20000010065 */
[----:B------:R-:W-:-:S04]  /*1eb20*/  FFMA.FTZ R161, R94, R161, R102 ;  /* 0x000000a15ea17223 */ /* 0x000fc80000010066 */
[----:B------:R-:W-:Y:S02]  /*1eb30*/  F2FP.BF16.F32.PACK_AB R110, R111, R110 ;  /* 0x0000006e6f6e723e */ /* 0x000fe400000010ff */
[----:B------:R-:W-:Y:S02]  /*1eb40*/  F2FP.BF16.F32.PACK_AB R111, R164, R161 ;  /* 0x000000a1a46f723e */ /* 0x000fe400000010ff */
[----:B------:R-:W1:Y:S02]  /*1eb50*/  LDC.64 R160, c[0x0][0x2b8] ;  /* 0x0000ae00ffa07b82 */ /* 0x000e640000000a00 */
[C---:B-1----:R-:W-:Y:S01]  /*1eb60*/  IMAD.WIDE.U32 R160, R9.reuse, 0x10, R160 ;  /* 0x0000001009a07825 */ /* 0x042fe200078e00a0 */
[----:B------:R-:W-:-:S04]  /*1eb70*/  IADD3 R9, R9, 0x80, RZ ;  /* 0x0000008009097810 */ /* 0x000fc80007ffe0ff */
[----:B------:R1:W-:Y:S03]  /*1eb80*/  STG.E.128 desc[UR4][R160.64], R108 ;  /* 0x0000006ca0007986 */ /* 0x0003e6000c101d04 */
.L_x_9669:
[----:B------:R-:W-:Y:S05]  /*1eb90*/  BSYNC B0 ;  /* 0x0000000000007941 */ /* 0x000fea0003800000 */
.L_x_9668:
        /* <DEDUP_REMOVED lines=32> */
[----:B-1----:R-:W-:-:S04]  /*1eda0*/  IMAD.WIDE.U32 R160, R9, 0x10, R160 ;  /* 0x0000001009a07825 */ /* 0x002fc800078e00a0 */
[----:B------:R-:W-:Y:S01]  /*1edb0*/  VIADD R9, R9, 0x80 ;  /* 0x0000008009097836 */ /* 0x000fe20000000000 */
[----:B------:R3:W-:Y:S06]  /*1edc0*/  STG.E.128 desc[UR4][R160.64], R108 ;  /* 0x0000006ca0007986 */ /* 0x0007ec000c101d04 */
.L_x_9671:
[----:B------:R-:W-:Y:S05]  /*1edd0*/  BSYNC B0 ;  /* 0x0000000000007941 */ /* 0x000fea0003800000 */
.L_x_9670:
        /* <DEDUP_REMOVED lines=35> */
.L_x_9673:
[----:B------:R-:W-:Y:S05]  /*1f010*/  BSYNC B0 ;  /* 0x0000000000007941 */ /* 0x000fea0003800000 */
.L_x_9672:
[----:B------:R-:W-:Y:S01]  /*1f020*/  LOP3.LUT P0, RZ, R117, 0x80, RZ, 0xc0, !PT ;  /* 0x0000008075ff7812 */ /* 0x000fe2000780c0ff */
[----:B------:R-:W-:-:S12]  /*1f030*/  BSSY B0, `(.L_x_9674) ;  /* 0x0000022000007945 */ /* 0x000fd80003800000 */
[----:B------:R-:W-:Y:S05]  /*1f040*/  @!P0 BRA `(.L_x_9675) ;  /* 0x0000000000808947 */ /* 0x000fea0003800000 */
[--C-:B-1234-:R-:W-:Y:S01]  /*1f050*/  FADD.FTZ R108, R124, -R158.reuse ;  /* 0x8000009e7c6c7221 */ /* 0x11efe20000010000 */
        /* <DEDUP_REMOVED lines=31> */
.L_x_9675:
[----:B------:R-:W-:Y:S05]  /*1f250*/  BSYNC B0 ;  /* 0x0000000000007941 */ /* 0x000fea0003800000 */
.L_x_9674:
        /* <DEDUP_REMOVED lines=34> */
.L_x_9677:
[----:B------:R-:W-:Y:S05]  /*1f480*/  BSYNC B0 ;  /* 0x0000000000007941 */ /* 0x000fea0003800000 */
.L_x_9676:
[----:B------:R-:W-:Y:S01]  /*1f490*/  VIADD R115, R115, UR18 ;  /* 0x0000001273737c36 */ /* 0x000fe20008000000 */
[----:B-1----:R-:W-:-:S04]  /*1f4a0*/  SEL R158, RZ, 0x1, P4 ;  /* 0x00000001ff9e7807 */ /* 0x002fc80002000000 */
[----:B------:R-:W-:-:S13]  /*1f4b0*/  ISETP.GE.AND P0, PT, R115, UR19, PT ;  /* 0x0000001373007c0c */ /* 0x000fda000bf06270 */
[----:B------:R-:W-:Y:S05]  /*1f4c0*/  @!P0 BRA `(.L_x_9678) ;  /* 0xfffffe1800788947 */ /* 0x000fea000383ffff */
[----:B------:R-:W-:Y:S05]  /*1f4d0*/  EXIT ;  /* 0x000000000000794d */ /* 0x000fea0003800000 */
.L_x_9667:
[----:B------:R-:W-:Y:S01]  /*1f4e0*/  HFMA2.MMA R159, -RZ, RZ, 0, 1.847743988037109375e-06 ;  /* 0x0000001fff9f7435 */ /* 0x000fe200000001ff */
[----:B------:R-:W-:Y:S02]  /*1f4f0*/  IMAD.MOV.U32 R158, RZ, RZ, 0x1 ;  /* 0x00000001ff9e7424 */ /* 0x000fe400078e00ff */
[----:B------:R-:W-:-:S08]  /*1f500*/  IMAD.MOV.U32 R160, RZ, RZ, -0x1 ;  /* 0xffffffffffa07424 */ /* 0x000fd000078e00ff */
[----:B0----5:R-:W-:Y:S05]  /*1f510*/  WARPSYNC.COLLECTIVE R160, `(.L_x_9679) ;  /* 0x00000000a0087348 */ /* 0x021fea0003c00000 */
[----:B------:R1:W2:Y:S02]  /*1f520*/  SHFL.BFLY P6, R161, R109, R158, R159 ;  /* 0x0c00009e6da17389 */ /* 0x0002a400000c009f */
[----:B012--5:R-:W-:Y:S01]  /*1f530*/  ENDCOLLECTIVE ;  /* 0x000000000000791b */ /* 0x027fe20003800000 */
.L_x_9679:
[----:B------:R-:W-:Y:S01]  /*1f540*/  MOV R158, 0x2 ;  /* 0x00000002009e7802 */ /* 0x000fe20000000f00 */
[----:B------:R-:W-:-:S04]  /*1f550*/  FADD.FTZ R162, R109, R161 ;  /* 0x000000a16da27221 */ /* 0x000fc80000010000 */
[----:B------:R-:W-:-:S07]  /*1f560*/  IMAD.MOV.U32 R109, RZ, RZ, R162 ;  /* 0x000000ffff6d7224 */ /* 0x000fce00078e00a2 */
[----:B------:R-:W-:Y:S05]  /*1f570*/  WARPSYNC.COLLECTIVE R160, `(.L_x_9680) ;  /* 0x00000000a0087348 */ /* 0x000fea0003c00000 */
[----:B------:R0:W1:Y:S02]  /*1f580*/  SHFL.BFLY P6, R161, R109, R158, R159 ;  /* 0x0c00009e6da17389 */ /* 0x00006400000c009f */
[----:B01----:R-:W-:Y:S01]  /*1f590*/  ENDCOLLECTIVE ;  /* 0x000000000000791b */ /* 0x003fe20003800000 */
.L_x_9680:
[----:B------:R-:W-:Y:S02]  /*1f5a0*/  IMAD.MOV.U32 R158, RZ, RZ, 0x4 ;  /* 0x00000004ff9e7424 */ /* 0x000fe400078e00ff */
[----:B------:R-:W-:-:S04]  /*1f5b0*/  FADD.FTZ R163, R162, R161 ;  /* 0x000000a1a2a37221 */ /* 0x000fc80000010000 */
[----:B------:R-:W-:-:S07]  /*1f5c0*/  IMAD.MOV.U32 R109, RZ, RZ, R163 ;  /* 0x000000ffff6d7224 */ /* 0x000fce00078e00a3 */
[----:B------:R-:W-:Y:S05]  /*1f5d0*/  WARPSYNC.COLLECTIVE R160, `(.L_x_9681) ;  /* 0x00000000a0087348 */ /* 0x000fea0003c00000 */
[----:B------:R0:W1:Y:S02]  /*1f5e0*/  SHFL.BFLY P6, R161, R109, R158, R159 ;  /* 0x0c00009e6da17389 */ /* 0x00006400000c009f */
[----:B01----:R-:W-:Y:S01]  /*1f5f0*/  ENDCOLLECTIVE ;  /* 0x000000000000791b */ /* 0x003fe20003800000 */
.L_x_9681:
[----:B------:R-:W-:Y:S02]  /*1f600*/  IMAD.MOV.U32 R158, RZ, RZ, 0x8 ;  /* 0x00000008ff9e7424 */ /* 0x000fe400078e00ff */
[----:B------:R-:W-:-:S05]  /*1f610*/  FADD.FTZ R164, R163, R161 ;  /* 0x000000a1a3a47221 */ /* 0x000fca0000010000 */
[----:B------:R-:W-:-:S07]  /*1f620*/  MOV R109, R164 ;  /* 0x000000a4006d7202 */ /* 0x000fce0000000f00 */
[----:B------:R-:W-:Y:S05]  /*1f630*/  WARPSYNC.COLLECTIVE R160, `(.L_x_9682) ;  /* 0x00000000a0087348 */ /* 0x000fea0003c00000 */
[----:B------:R0:W1:Y:S02]  /*1f640*/  SHFL.BFLY P6, R161, R109, R158, R159 ;  /* 0x0c00009e6da17389 */ /* 0x00006400000c009f */
[----:B01----:R-:W-:Y:S01]  /*1f650*/  ENDCOLLECTIVE ;  /* 0x000000000000791b */ /* 0x003fe20003800000 */
.L_x_9682:
[----:B------:R-:W-:Y:S01]  /*1f660*/  HFMA2.MMA R158, -RZ, RZ, 0, 9.5367431640625e-07 ;  /* 0x00000010ff9e7435 */ /* 0x000fe200000001ff */
[----:B------:R-:W-:-:S04]  /*1f670*/  FADD.FTZ R165, R164, R161 ;  /* 0x000000a1a4a57221 */ /* 0x000fc80000010000 */
[----:B------:R-:W-:-:S07]  /*1f680*/  IMAD.MOV.U32 R109, RZ, RZ, R165 ;  /* 0x000000ffff6d7224 */ /* 0x000fce00078e00a5 */
[----:B------:R-:W-:Y:S05]  /*1f690*/  WARPSYNC.COLLECTIVE R160, `(.L_x_9683) ;  /* 0x00000000a0087348 */ /* 0x000fea0003c00000 */
[----:B------:R0:W1:Y:S02]  /*1f6a0*/  SHFL.BFLY P6, R161, R109, R158, R159 ;  /* 0x0c00009e6da17389 */ /* 0x00006400000c009f */
[----:B01----:R-:W-:Y:S01]  /*1f6b0*/  ENDCOLLECTIVE ;  /* 0x000000000000791b */ /* 0x003fe20003800000 */
.L_x_9683:
        /* <DEDUP_REMOVED lines=89> */
.L_x_9684:
[----:B------:R-:W-:Y:S02]  /*1fc50*/  IMAD.MOV.U32 R158, RZ, RZ, 0x2 ;  /* 0x00000002ff9e7424 */ /* 0x000fe400078e00ff */
[----:B------:R-:W-:-:S05]  /*1fc60*/  FADD.FTZ R162, R109, R161 ;  /* 0x000000a16da27221 */ /* 0x000fca0000010000 */
[----:B------:R-:W-:-:S07]  /*1fc70*/  MOV R109, R162 ;  /* 0x000000a2006d7202 */ /* 0x000fce0000000f00 */
[----:B------:R-:W-:Y:S05]  /*1fc80*/  WARPSYNC.COLLECTIVE R160, `(.L_x_9685) ;  /* 0x00000000a0087348 */ /* 0x000fea0003c00000 */
[----:B------:R0:W1:Y:S02]  /*1fc90*/  SHFL.BFLY P6, R161, R109, R158, R159 ;  /* 0x0c00009e6da17389 */ /* 0x00006400000c009f */
[----:B01----:R-:W-:Y:S01]  /*1fca0*/  ENDCOLLECTIVE ;  /* 0x000000000000791b */ /* 0x003fe20003800000 */
.L_x_9685:
[----:B------:R-:W-:Y:S01]  /*1fcb0*/  HFMA2.MMA R158, -RZ, RZ, 0, 2.384185791015625e-07 ;  /* 0x00000004ff9e7435 */ /* 0x000fe200000001ff */
[----:B------:R-:W-:-:S04]  /*1fcc0*/  FADD.FTZ R163, R162, R161 ;  /* 0x000000a1a2a37221 */ /* 0x000fc80000010000 */
[----:B------:R-:W-:-:S07]  /*1fcd0*/  IMAD.MOV.U32 R109, RZ, RZ, R163 ;  /* 0x000000ffff6d7224 */ /* 0x000fce00078e00a3 */
[----:B------:R-:W-:Y:S05]  /*1fce0*/  WARPSYNC.COLLECTIVE R160, `(.L_x_9686) ;  /* 0x00000000a0087348 */ /* 0x000fea0003c00000 */
[----:B------:R0:W1:Y:S02]  /*1fcf0*/  SHFL.BFLY P6, R161, R109, R158, R159 ;  /* 0x0c00009e6da17389 */ /* 0x00006400000c009f */
[----:B01----:R-:W-:Y:S01]  /*1fd00*/  ENDCOLLECTIVE ;  /* 0x000000000000791b */ /* 0x003fe20003800000 */
.L_x_9686:
[----:B------:R-:W-:Y:S02]  /*1fd10*/  IMAD.MOV.U32 R158, RZ, RZ, 0x8 ;  /* 0x00000008ff9e7424 */ /* 0x000fe400078e00ff */
[----:B------:R-:W-:-:S04]  /*1fd20*/  FADD.FTZ R164, R163, R161 ;  /* 0x000000a1a3a47221 */ /* 0x000fc80000010000 */
[----:B------:R-:W-:-:S07]  /*1fd30*/  IMAD.MOV.U32 R109, RZ, RZ, R164 ;  /* 0x000000ffff6d7224 */ /* 0x000fce00078e00a4 */
[----:B------:R-:W-:Y:S05]  /*1fd40*/  WARPSYNC.COLLECTIVE R160, `(.L_x_9687) ;  /* 0x00000000a0087348 */ /* 0x000fea0003c00000 */
[----:B------:R0:W1:Y:S02]  /*1fd50*/  SHFL.BFLY P6, R161, R109, R158, R159 ;  /* 0x0c00009e6da17389 */ /* 0x00006400000c009f */
[----:B01----:R-:W-:Y:S01]  /*1fd60*/  ENDCOLLECTIVE ;  /* 0x000000000000791b */ /* 0x003fe20003800000 */
.L_x_9687:
[----:B------:R-:W-:Y:S02]  /*1fd70*/  IMAD.MOV.U32 R158, RZ, RZ, 0x10 ;  /* 0x00000010ff9e7424 */ /* 0x000fe400078e00ff */
[----:B------:R-:W-:-:S05]  /*1fd80*/  FADD.FTZ R165, R164, R161 ;  /* 0x000000a1a4a57221 */ /* 0x000fca0000010000 */
[----:B------:R-:W-:-:S07]  /*1fd90*/  MOV R109, R165 ;  /* 0x000000a5006d7202 */ /* 0x000fce0000000f00 */
[----:B------:R-:W-:Y:S05]  /*1fda0*/  WARPSYNC.COLLECTIVE R160, `(.L_x_9688) ;  /* 0x00000000a0087348 */ /* 0x000fea0003c00000 */
[----:B------:R0:W1:Y:S02]  /*1fdb0*/  SHFL.BFLY P6, R161, R109, R158, R159 ;  /* 0x0c00009e6da17389 */ /* 0x00006400000c009f */
[----:B01----:R-:W-:Y:S01]  /*1fdc0*/  ENDCOLLECTIVE ;  /* 0x000000000000791b */ /* 0x003fe20003800000 */
.L_x_9688:
[----:B------:R-:W-:Y:S05]  /*1fdd0*/  BRA `(.L_x_9689) ;  /* 0xffffffe400c07947 */ /* 0x000fea000383ffff */
.L_x_9690:
        /* <DEDUP_REMOVED lines=10> */
.L_x_33522:


//--------------------- .text._ZN10layer_norm31ln_parallel_residual_fwd_kernelINS_13Kernel_traitsIf13__nv_bfloat16S2_S2_fjLj5120ELj1ELj1ELj4ELj16ENS_18Kernel_traits_baseILj5120EfS2_S2_S2_fjLj128EEEEELb1ELb1ELb1EEEvNS_9FwdParamsE --------------------------
	.section	.text._ZN10layer_norm31ln_parallel_residual_fwd_kernelINS_13Kernel_traitsIf13__nv_bfloat16S2_S2_fjLj5120ELj1ELj1ELj4ELj16ENS_18Kernel_traits_baseILj5120EfS2_S2_S2_fjLj128EEEEELb1ELb1ELb1EEEvNS_9FwdParamsE,"ax",@progbits
	.align	128
        .global         _ZN10layer_norm31ln_parallel_residual_fwd_kernelINS_13Kernel_traitsIf13__nv_bfloat16S2_S2_fjLj5120ELj1ELj1ELj4ELj16ENS_18Kernel_traits_baseILj5120EfS2_S2_S2_fjLj128EEEEELb1ELb1ELb1EEEvNS_9FwdParamsE
        .type           _ZN10layer_norm31ln_parallel_residual_fwd_kernelINS_13Kernel_traitsIf13__nv_bfloat16S2_S2_fjLj5120ELj1ELj1ELj4ELj16ENS_18Kernel_traits_baseILj5120EfS2_S2_S2_fjLj128EEEEELb1ELb1ELb1EEEvNS_9FwdParamsE,@function
        .size           _ZN10layer_norm31ln_parallel_residual_fwd_kernelINS_13Kernel_traitsIf13__nv_bfloat16S2_S2_fjLj5120ELj1ELj1ELj4ELj16ENS_18Kernel_traits_baseILj5120EfS2_S2_S2_fjLj128EEEEELb1ELb1ELb1EEEvNS_9FwdParamsE,(.L_x_33523 - _ZN10layer_norm31ln_parallel_residual_fwd_kernelINS_13Kernel_traitsIf13__nv_bfloat16S2_S2_fjLj5120ELj1ELj1ELj4ELj16ENS_18Kernel_traits_baseILj5120EfS2_S2_S2_fjLj128EEEEELb1ELb1ELb1EEEvNS_9FwdParamsE)
        .other          _ZN10layer_norm31ln_parallel_residual_fwd_kernelINS_13Kernel_traitsIf13__nv_bfloat16S2_S2_fjLj5120ELj1ELj1ELj4ELj16ENS_18Kernel_traits_baseILj5120EfS2_S2_S2_fjLj128EEEEELb1ELb1ELb1EEEvNS_9FwdParamsE,@"STO_CUDA_ENTRY STV_DEFAULT"
_ZN10layer_norm31ln_parallel_residual_fwd_kernelINS_13Kernel_traitsIf13__nv_bfloat16S2_S2_fjLj5120ELj1ELj1ELj4ELj16ENS_18Kernel_traits_baseILj5120EfS2_S2_S2_fjLj128EEEEELb1ELb1ELb1EEEvNS_9FwdParamsE:
.text._ZN10layer_norm31ln_parallel_residual_fwd_kernelINS_13Kernel_traitsIf13__nv_bfloat16S2_S2_fjLj5120ELj1ELj1ELj4ELj16ENS_18Kernel_traits_baseILj5120EfS2_S2_S2_fjLj128EEEEELb1ELb1ELb1EEEvNS_9FwdParamsE:
        /* <DEDUP_REMOVED lines=12> */
[----:B------:R-:W-:-:S04]  /*00c0*/  ULDC UR9, c[0x0][0x214] ;  /* 0x0000850000097ab9 */ /* 0x000fc80000000800 */
[----:B------:R-:W3:Y:S01]  /*00d0*/  @P0 LDG.E.64 R2, desc[UR4][R2.64] ;  /* 0x0000000402020981 */ /* 0x000ee2000c1e1b00 */
[----:B------:R-:W4:Y:S01]  /*00e0*/  @P0 LDC R9, c[0x0][0x2f0] ;  /* 0x0000bc00ff090b82 */ /* 0x000f220000000800 */
[----:B0-----:R-:W-:Y:S01]  /*00f0*/  @P0 MOV R6, R110 ;  /* 0x0000006e00060202 */ /* 0x001fe20000000f00 */
[----:B-1----:R-:W-:-:S05]  /*0100*/  @P0 IMAD.MOV.U32 R7, RZ, RZ, R111 ;  /* 0x000000ffff070224 */ /* 0x002fca00078e006f */
[----:B------:R-:W4:Y:S01]  /*0110*/  @P0 LDG.E.64 R4, desc[UR4][R6.64] ;  /* 0x0000000406040981 */ /* 0x000f22000c1e1b00 */
[----:B------:R-:W0:Y:S01]  /*0120*/  S2UR UR8, SR_CTAID.X ;  /* 0x00000000000879c3 */ /* 0x000e220000002500 */
[----:B------:R-:W-:Y:S02]  /*0130*/  CS2R R112, SRZ ;  /* 0x0000000000707805 */ /* 0x000fe4000001ff00 */
[----:B------:R-:W-:Y:S02]  /*0140*/  CS2R R114, SRZ ;  /* 0x0000000000727805 */ /* 0x000fe4000001ff00 */
[----:B--2---:R-:W-:Y:S02]  /*0150*/  SHF.L.U32 R0, R165, 0x5, RZ ;  /* 0x00000005a5007819 */ /* 0x004fe400000006ff */
[----:B------:R-:W-:Y:S02]  /*0160*/  CS2R R68, SRZ ;  /* 0x0000000000447805 */ /* 0x000fe4000001ff00 */
[----:B------:R-:W-:-:S02]  /*0170*/  CS2R R70, SRZ ;  /* 0x0000000000467805 */ /* 0x000fc4000001ff00 */
[----:B------:R-:W-:Y:S02]  /*0180*/  CS2R R116, SRZ ;  /* 0x0000000000747805 */ /* 0x000fe4000001ff00 */
[----:B------:R-:W-:Y:S01]  /*0190*/  LOP3.LUT R0, R0, 0xfe0, RZ, 0xc0, !PT ;  /* 0x00000fe000007812 */ /* 0x000fe200078ec0ff */
[----:B------:R-:W0:Y:S01]  /*01a0*/  LDC R12, c[0x0][RZ] ;  /* 0x00000000ff0c7b82 */ /* 0x000e220000000800 */
        /* <DEDUP_REMOVED lines=15> */
[----:B0-----:R-:W-:Y:S01]  /*02a0*/  IMAD R12, R12, UR8, R165 ;  /* 0x000000080c0c7c24 */ /* 0x001fe2000f8e02a5 */
[----:B---3--:R-:W-:-:S02]  /*02b0*/  @P0 R2UR UR6, R2 ;  /* 0x00000000020602ca */ /* 0x008fc400000e0000 */
[----:B------:R-:W-:-:S11]  /*02c0*/  @P0 R2UR UR7, R3 ;  /* 0x00000000030702ca */ /* 0x000fd600000e0000 */
[----:B------:R-:W-:Y:S02]  /*02d0*/  UIADD3 UR18, UR6, -0x61c88647, URZ ;  /* 0x9e3779b906127890 */ /* 0x000fe4000fffe03f */
[----:B------:R-:W-:Y:S02]  /*02e0*/  UIADD3 UR19, UR7, -0x4498517b, URZ ;  /* 0xbb67ae8507137890 */ /* 0x000fe4000fffe03f */
[----:B------:R-:W-:Y:S02]  /*02f0*/  UIADD3 UR20, UR6, 0x3c6ef372, URZ ;  /* 0x3c6ef37206147890 */ /* 0x000fe4000fffe03f */
[----:B------:R-:W-:Y:S01]  /*0300*/  UIADD3 UR21, UR7, 0x76cf5d0a, URZ ;  /* 0x76cf5d0a07157890 */ /* 0x000fe2000fffe03f */
[----:B----4-:R-:W-:Y:S01]  /*0310*/  @P0 IADD3 R110, P1, R4, R9, RZ ;  /* 0x00000009046e0210 */ /* 0x010fe20007f3e0ff */
[----:B------:R-:W-:Y:S02]  /*0320*/  UIADD3 UR23, UR7, 0x32370b8f, URZ ;  /* 0x32370b8f07177890 */ /* 0x000fe4000fffe03f */
[----:B------:R-:W-:-:S02]  /*0330*/  UIADD3 UR22, UR6, -0x255992d5, URZ ;  /* 0xdaa66d2b06167890 */ /* 0x000fc4000fffe03f */
[----:B------:R-:W-:Y:S01]  /*0340*/  @P0 IMAD.X R111, RZ, RZ, R5, P1 ;  /* 0x000000ffff6f0224 */ /* 0x000fe200008e0605 */
[----:B------:R-:W-:Y:S01]  /*0350*/  UIADD3 UR24, UR6, 0x78dde6e4, URZ ;  /* 0x78dde6e406187890 */ /* 0x000fe2000fffe03f */
[----:B------:R-:W-:Y:S01]  /*0360*/  IMAD.WIDE.U32 R4, R12, -0x326172a9, RZ ;  /* 0xcd9e8d570c047825 */ /* 0x000fe200078e00ff */
[----:B------:R-:W-:Y:S01]  /*0370*/  UIADD3 UR25, UR7, -0x126145ec, URZ ;  /* 0xed9eba1407197890 */ /* 0x000fe2000fffe03f */
[----:B------:R-:W-:Y:S01]  /*0380*/  ISETP.NE.U32.AND P0, PT, RZ, UR10, PT ;  /* 0x0000000aff007c0c */ /* 0x000fe2000bf05070 */
[----:B------:R-:W-:Y:S01]  /*0390*/  UIADD3 UR27, UR7, -0x56f99767, URZ ;  /* 0xa9066899071b7890 */ /* 0x000fe2000fffe03f */
[--C-:B------:R-:W-:Y:S01]  /*03a0*/  SHF.R.U32.HI R13, RZ, 0x2, R111.reuse ;  /* 0x00000002ff0d7819 */ /* 0x100fe2000001166f */
[----:B------:R-:W-:Y:S01]  /*03b0*/  UIADD3 UR26, UR6, 0x1715609d, URZ ;  /* 0x1715609d061a7890 */ /* 0x000fe2000fffe03f */
[----:B------:R-:W-:Y:S01]  /*03c0*/  SHF.R.U64 R14, R110, 0x2, R111 ;  /* 0x000000026e0e7819 */ /* 0x000fe2000000126f */
[----:B------:R-:W-:Y:S02]  /*03d0*/  UIADD3 UR28, UR6, -0x4ab325aa, URZ ;  /* 0xb54cda56061c7890 */ /* 0x000fe4000fffe03f */
[----:B------:R-:W-:Y:S01]  /*03e0*/  LOP3.LUT R6, R5, UR6, R13, 0x96, !PT ;  /* 0x0000000605067c12 */ /* 0x000fe2000f8e960d */
[----:B------:R-:W-:Y:S01]  /*03f0*/  UIADD3 UR29, UR7, 0x646e171e, URZ ;  /* 0x646e171e071d7890 */ /* 0x000fe2000fffe03f */
[----:B------:R-:W-:Y:S01]  /*0400*/  ISETP.NE.AND.EX P0, PT, RZ, UR11, PT, P0 ;  /* 0x0000000bff007c0c */ /* 0x000fe2000bf05300 */
[----:B------:R-:W-:Y:S01]  /*0410*/  IMAD.WIDE.U32 R2, R14, -0x2daee0ad, RZ ;  /* 0xd2511f530e027825 */ /* 0x000fe200078e00ff */
[----:B------:R-:W-:-:S02]  /*0420*/  UIADD3 UR31, UR7, 0x1fd5c5a3, URZ ;  /* 0x1fd5c5a3071f7890 */ /* 0x000fc4000fffe03f */
[----:B------:R-:W-:Y:S01]  /*0430*/  UIADD3 UR30, UR6, 0x5384540f, URZ ;  /* 0x5384540f061e7890 */ /* 0x000fe2000fffe03f */
[----:B------:R-:W-:Y:S01]  /*0440*/  IMAD.WIDE.U32 R6, R6, -0x2daee0ad, RZ ;  /* 0xd2511f5306067825 */ /* 0x000fe200078e00ff */
[----:B------:R-:W-:Y:S01]  /*0450*/  LOP3.LUT R3, R3, UR7, RZ, 0x3c, !PT ;  /* 0x0000000703037c12 */ /* 0x000fe2000f8e3cff */
[----:B------:R-:W-:Y:S02]  /*0460*/  UIADD3 UR32, UR6, -0xe443238, URZ ;  /* 0xf1bbcdc806207890 */ /* 0x000fe4000fffe03f */
[----:B------:R-:W-:Y:S01]  /*0470*/  UIADD3 UR33, UR7, -0x24c28bd8, URZ ;  /* 0xdb3d742807217890 */ /* 0x000fe2000fffe03f */
        /* <DEDUP_REMOVED lines=20> */
[----:B------:R-:W-:Y:S02]  /*05c0*/  IADD3 R6, P2, R0, UR10, RZ ;  /* 0x0000000a00067c10 */ /* 0x000fe4000ff5e0ff */
[----:B------:R-:W-:Y:S01]  /*05d0*/  LOP3.LUT R10, R5, UR28, R2, 0x96, !PT ;  /* 0x0000001c050a7c12 */ /* 0x000fe2000f8e9602 */
[----:B------:R-:W-:-:S04]  /*05e0*/  IMAD.WIDE.U32 R2, R3, -0x2daee0ad, RZ ;  /* 0xd2511f5303027825 */ /* 0x000fc800078e00ff */
[----:B------:R-:W-:Y:S01]  /*05f0*/  IMAD.X R7, RZ, RZ, UR11, P2 ;  /* 0x0000000bff077e24 */ /* 0x000fe200090e06ff */
[----:B------:R-:W-:Y:S01]  /*0600*/  LOP3.LUT R3, R3, UR29, R8, 0x96, !PT ;  /* 0x0000001d03037c12 */ /* 0x000fe2000f8e9608 */
[----:B------:R-:W-:-:S03]  /*0610*/  IMAD.WIDE.U32 R10, R10, -0x2daee0ad, RZ ;  /* 0xd2511f530a0a7825 */ /* 0x000fc600078e00ff */
[----:B------:R0:W5:Y:S02]  /*0620*/  @P0 LDG.E.128 R112, desc[UR4][R6.64] ;  /* 0x0000000406700981 */ /* 0x000164000c1e1d00 */
[----:B------:R-:W-:Y:S01]  /*0630*/  LOP3.LUT R9, R11, UR31, R2, 0x96, !PT ;  /* 0x0000001f0b097c12 */ /* 0x000fe2000f8e9602 */
[----:B------:R-:W-:Y:S01]  /*0640*/  IMAD.WIDE.U32 R2, R3, -0x326172a9, RZ ;  /* 0xcd9e8d5703027825 */ /* 0x000fe200078e00ff */
[----:B------:R0:W5:Y:S03]  /*0650*/  @P0 LDG.E.128 R68, desc[UR4][R6.64+0x10] ;  /* 0x0000100406440981 */ /* 0x000166000c1e1d00 */
[----:B------:R-:W-:Y:S01]  /*0660*/  IMAD.HI.U32 R5, R9, -0x326172a9, RZ ;  /* 0xcd9e8d5709057827 */ /* 0x000fe200078e00ff */
[----:B------:R0:W5:Y:S01]  /*0670*/  @P0 LDG.E.128 R116, desc[UR4][R6.64+0x1000] ;  /* 0x0010000406740981 */ /* 0x000162000c1e1d00 */
[----:B------:R-:W-:Y:S02]  /*0680*/  LOP3.LUT R8, R3, UR30, R4, 0x96, !PT ;  /* 0x0000001e03087c12 */ /* 0x000fe4000f8e9604 */
[----:B------:R-:W-:Y:S01]  /*0690*/  IADD3 R4, P1, R0, UR12, RZ ;  /* 0x0000000c00047c10 */ /* 0x000fe2000ff3e0ff */
[----:B------:R0:W5:Y:S01]  /*06a0*/  @P0 LDG.E.128 R64, desc[UR4][R6.64+0x1010] ;  /* 0x0010100406400981 */ /* 0x000162000c1e1d00 */
[----:B------:R-:W-:Y:S01]  /*06b0*/  LOP3.LUT R11, R5, UR32, R2, 0x96, !PT ;  /* 0x00000020050b7c12 */ /* 0x000fe2000f8e9602 */
[----:B------:R-:W-:Y:S01]  /*06c0*/  IMAD.HI.U32 R3, R8, -0x2daee0ad, RZ ;  /* 0xd2511f5308037827 */ /* 0x000fe200078e00ff */
[----:B------:R-:W-:Y:S01]  /*06d0*/  LEA.HI R2, R165, UR8, RZ, 0x19 ;  /* 0x00000008a5027c11 */ /* 0x000fe2000f8fc8ff */
[----:B------:R0:W5:Y:S02]  /*06e0*/  @P0 LDG.E.128 R60, desc[UR4][R6.64+0x2000] ;  /* 0x00200004063c0981 */ /* 0x000164000c1e1d00 */
[----:B------:R-:W-:Y:S01]  /*06f0*/  IMAD.X R5, RZ, RZ, UR13, P1 ;  /* 0x0000000dff057e24 */ /* 0x000fe200088e06ff */
[----:B------:R-:W-:Y:S01]  /*0700*/  ISETP.GE.AND P1, PT, R2, UR9, PT ;  /* 0x0000000902007c0c */ /* 0x000fe2000bf26270 */
[----:B------:R0:W5:Y:S01]  /*0710*/  @P0 LDG.E.128 R56, desc[UR4][R6.64+0x2010] ;  /* 0x0020100406380981 */ /* 0x000162000c1e1d00 */
[----:B------:R-:W-:-:S03]  /*0720*/  LOP3.LUT R10, R3, UR33, R10, 0x96, !PT ;  /* 0x00000021030a7c12 */ /* 0x000fc6000f8e960a */
[----:B------:R0:W5:Y:S04]  /*0730*/  @P0 LDG.E.128 R52, desc[UR4][R6.64+0x3000] ;  /* 0x0030000406340981 */ /* 0x000168000c1e1d00 */
[----:B------:R0:W5:Y:S04]  /*0740*/  @P0 LDG.E.128 R48, desc[UR4][R6.64+0x3010] ;  /* 0x0030100406300981 */ /* 0x000168000c1e1d00 */
[----:B------:R0:W5:Y:S04]  /*0750*/  @P0 LDG.E.128 R44, desc[UR4][R6.64+0x4000] ;  /* 0x00400004062c0981 */ /* 0x000168000c1e1d00 */
[----:B------:R0:W5:Y:S01]  /*0760*/  @P0 LDG.E.128 R40, desc[UR4][R6.64+0x4010] ;  /* 0x0040100406280981 */ /* 0x000162000c1e1d00 */
[----:B------:R-:W-:Y:S05]  /*0770*/  @P1 EXIT ;  /* 0x000000000000194d */ /* 0x000fea0003800000 */
[----:B------:R-:W-:Y:S01]  /*0780*/  UIADD3 UR34, UR7, -0x695add53, URZ ;  /* 0x96a522ad07227890 */ /* 0x000fe2000fffe03f */
[----:B------:R-:W-:Y:S01]  /*0790*/  IMAD R3, R8, -0x2daee0ad, RZ ;  /* 0xd2511f5308037824 */ /* 0x000fe200078e02ff */
[----:B------:R-:W-:Y:S01]  /*07a0*/  UIADD3 UR13, UR6, -0x700cb87f, URZ ;  /* 0x8ff34781060d7890 */ /* 0x000fe2000fffe03f */
[----:B0-----:R-:W-:Y:S01]  /*07b0*/  IMAD.WIDE.U32 R6, R11, -0x2daee0ad, RZ ;  /* 0xd2511f530b067825 */ /* 0x001fe200078e00ff */
[----:B------:R-:W-:Y:S01]  /*07c0*/  ULDC.64 UR8, c[0x0][0x228] ;  /* 0x00008a0000087ab9 */ /* 0x000fe20000000a00 */
[----:B------:R-:W5:Y:S02]  /*07d0*/  LDG.E.128 R160, desc[UR4][R4.64] ;  /* 0x0000000404a07981 */ /* 0x000f64000c1e1d00 */
[----:B------:R-:W-:Y:S02]  /*07e0*/  IMAD R9, R9, -0x326172a9, RZ ;  /* 0xcd9e8d5709097824 */ /* 0x000fe400078e02ff */
[----:B------:R-:W-:Y:S01]  /*07f0*/  IMAD.HI.U32 R0, R10, -0x326172a9, RZ ;  /* 0xcd9e8d570a007827 */ /* 0x000fe200078e00ff */
[----:B------:R-:W5:Y:S01]  /*0800*/  LDG.E.128 R156, desc[UR4][R4.64+0x10] ;  /* 0x00001004049c7981 */ /* 0x000f62000c1e1d00 */
[----:B------:R-:W-:Y:S01]  /*0810*/  ISETP.NE.U32.AND P0, PT, RZ, UR8, PT ;  /* 0x00000008ff007c0c */ /* 0x000fe2000bf05070 */
[----:B------:R-:W-:Y:S01]  /*0820*/  ULDC.U8 UR8, c[0x0][0x2a0] ;  /* 0x0000a80000087ab9 */ /* 0x000fe20000000000 */
[----:B------:R-:W-:Y:S01]  /*0830*/  LOP3.LUT R3, R7, UR34, R3, 0x96, !PT ;  /* 0x0000002207037c12 */ /* 0x000fe2000f8e9603 */
[----:B------:R-:W5:Y:S01]  /*0840*/  LDG.E.128 R152, desc[UR4][R4.64+0x1000] ;  /* 0x0010000404987981 */ /* 0x000f62000c1e1d00 */
[----:B------:R-:W-:Y:S01]  /*0850*/  LOP3.LUT R0, R0, UR13, R9, 0x96, !PT ;  /* 0x0000000d00007c12 */ /* 0x000fe2000f8e9609 */
[----:B------:R-:W-:-:S02]  /*0860*/  IMAD R30, R10, -0x326172a9, RZ ;  /* 0xcd9e8d570a1e7824 */ /* 0x000fc400078e02ff */
[----:B------:R-:W5:Y:S01]  /*0870*/  LDG.E.128 R148, desc[UR4][R4.64+0x1010] ;  /* 0x0010100404947981 */ /* 0x000f62000c1e1d00 */
[----:B------:R-:W-:Y:S01]  /*0880*/  MOV R7, R13 ;  /* 0x0000000d00077202 */ /* 0x000fe20000000f00 */
[----:B------:R-:W-:Y:S02]  /*0890*/  IMAD.MOV.U32 R164, RZ, RZ, 0x1 ;  /* 0x00000001ffa47424 */ /* 0x000fe400078e00ff */
[----:B------:R-:W5:Y:S01]  /*08a0*/  LDG.E.128 R144, desc[UR4][R4.64+0x2000] ;  /* 0x0020000404907981 */ /* 0x000f62000c1e1d00 */
[----:B------:R-:W-:Y:S01]  /*08b0*/  LOP3.LUT R110, R110, 0x3, RZ, 0xc0, !PT ;  /* 0x000000036e6e7812 */ /* 0x000fe200078ec0ff */
[----:B------:R-:W-:Y:S02]  /*08c0*/  IMAD.MOV.U32 R8, RZ, RZ, RZ ;  /* 0x000000ffff087224 */ /* 0x000fe400078e00ff */
[----:B------:R-:W5:Y:S04]  /*08d0*/  LDG.E.128 R140, desc[UR4][R4.64+0x2010] ;  /* 0x00201004048c7981 */ /* 0x000f68000c1e1d00 */
[----:B------:R-:W5:Y:S04]  /*08e0*/  LDG.E.128 R132, desc[UR4][R4.64+0x3000] ;  /* 0x0030000404847981 */ /* 0x000f68000c1e1d00 */
[----:B------:R-:W5:Y:S04]  /*08f0*/  LDG.E.128 R128, desc[UR4][R4.64+0x3010] ;  /* 0x0030100404807981 */ /* 0x000f68000c1e1d00 */
[----:B------:R-:W5:Y:S04]  /*0900*/  LDG.E.128 R124, desc[UR4][R4.64+0x4000] ;  /* 0x00400004047c7981 */ /* 0x000f68000c1e1d00 */
[----:B------:R0:W5:Y:S01]  /*0910*/  LDG.E.128 R120, desc[UR4][R4.64+0x4010] ;  /* 0x0040100404787981 */ /* 0x000162000c1e1d00 */
[----:B------:R-:W-:Y:S01]  /*0920*/  ISETP.NE.AND.EX P0, PT, RZ, UR9, PT, P0 ;  /* 0x00000009ff007c0c */ /* 0x000fe2000bf05300 */
[----:B------:R-:W-:Y:S01]  /*0930*/  ULDC UR9, c[0x0][0x218] ;  /* 0x0000860000097ab9 */ /* 0x000fe20000000800 */
[----:B------:R-:W-:Y:S01]  /*0940*/  ULDC UR12, c[0x0][0x290] ;  /* 0x0000a400000c7ab9 */ /* 0x000fe20000000800 */
[----:B------:R-:W-:Y:S01]  /*0950*/  UISETP.NE.AND UP0, UPT, UR8, URZ, UPT ;  /* 0x0000003f0800728c */ /* 0x000fe2000bf05270 */
[----:B------:R-:W-:Y:S01]  /*0960*/  ULDC.64 UR36, c[0x0][0x228] ;  /* 0x00008a0000247ab9 */ /* 0x000fe20000000a00 */
[----:B------:R-:W-:Y:S01]  /*0970*/  ULDC.64 UR10, c[0x0][0x230] ;  /* 0x00008c00000a7ab9 */ /* 0x000fe20000000a00 */
[----:B------:R-:W-:Y:S01]  /*0980*/  ULDC.64 UR14, c[0x0][0x2b8] ;  /* 0x0000ae00000e7ab9 */ /* 0x000fe20000000a00 */
[----:B------:R-:W-:Y:S01]  /*0990*/  ULDC.64 UR16, c[0x0][0x210] ;  /* 0x0000840000107ab9 */ /* 0x000fe20000000a00 */
[----:B0-----:R-:W-:Y:S01]  /*09a0*/  MOV R4, R6 ;  /* 0x0000000600047202 */ /* 0x001fe20000000f00 */
[----:B------:R-:W-:-:S02]  /*09b0*/  IMAD.MOV.U32 R5, RZ, RZ, R12 ;  /* 0x000000ffff057224 */ /* 0x000fc400078e000c */
[----:B------:R-:W-:-:S07]  /*09c0*/  IMAD.MOV.U32 R6, RZ, RZ, R14 ;  /* 0x000000ffff067224 */ /* 0x000fce00078e000e */
.L_x_10337:
[----:B------:R-:W-:Y:S01]  /*09d0*/  ISETP.NE.U32.AND P1, PT, RZ, UR10, PT ;  /* 0x0000000aff007c0c */ /* 0x000fe2000bf25070 */
[----:B0-----:R-:W0:Y:S01]  /*09e0*/  LDC.64 R104, c[0x0][0x220] ;  /* 0x00008800ff687b82 */ /* 0x001e220000000a00 */
[----:B------:R-:W-:Y:S01]  /*09f0*/  IMAD R9, R2, UR9, RZ ;  /* 0x0000000902097c24 */ /* 0x000fe2000f8e02ff */
[----:B------:R-:W-:Y:S02]  /*0a00*/  LOP3.LUT R19, R165, 0x7f, RZ, 0xc0, !PT ;  /* 0x0000007fa5137812 */ /* 0x000fe400078ec0ff */
[----:B------:R-:W-:Y:S02]  /*0a10*/  ISETP.NE.AND.EX P1, PT, RZ, UR11, PT, P1 ;  /* 0x0000000bff007c0c */ /* 0x000fe4000bf25310 */
[----:B------:R-:W-:Y:S02]  /*0a20*/  SHF.R.S32.HI R24, RZ, 0x1f, R9 ;  /* 0x0000001fff187819 */ /* 0x000fe40000011409 */
[----:B------:R-:W1:Y:S02]  /*0a30*/  @P0 LDC.64 R20, c[0x0][0x228] ;  /* 0x00008a00ff140b82 */ /* 0x000e640000000a00 */
[----:B------:R-:W-:-:S04]  /*0a40*/  LEA.HI R9, R24, R9, RZ, 0x3 ;  /* 0x0000000918097211 */ /* 0x000fc800078f18ff */
[----:B------:R-:W-:-:S03]  /*0a50*/  LEA.HI.SX32 R9, R9, R19, 0x1d ;  /* 0x0000001309097211 */ /* 0x000fc600078feaff */
[----:B------:R-:W2:Y:S02]  /*0a60*/  @P1 LDC.64 R22, c[0x0][0x230] ;  /* 0x00008c00ff161b82 */ /* 0x000ea40000000a00 */
        /* <DEDUP_REMOVED lines=18> */
.L_x_9692:
[----:B------:R-:W-:-:S07]  /*0b90*/  IMAD.MOV.U32 R19, RZ, RZ, R30 ;  /* 0x000000ffff137224 */ /* 0x000fce00078e001e */
.L_x_9693:
[----:B------:R-:W-:Y:S05]  /*0ba0*/  BSYNC B0 ;  /* 0x0000000000007941 */ /* 0x000fea0003800000 */
.L_x_9691:
        /* <DEDUP_REMOVED lines=16> */
.L_x_9697:
[----:B------:R-:W-:Y:S05]  /*0cb0*/  BSYNC B1 ;  /* 0x0000000000017941 */ /* 0x000fea0003800000 */
.L_x_9696:
        /* <DEDUP_REMOVED lines=44> */
.L_x_9695:
[----:B------:R-:W-:Y:S05]  /*0f80*/  BSYNC B0 ;  /* 0x0000000000007941 */ /* 0x000fea0003800000 */
.L_x_9694:
[----:B------:R-:W0:Y:S01]  /*0f90*/  LDC R138, c[0x0][0x294] ;  /* 0x0000a500ff8a7b82 */ /* 0x000e220000000800 */
[----:B------:R-:W-:Y:S01]  /*0fa0*/  HFMA2.MMA R139, -RZ, RZ, 0.1171875, 0 ;  /* 0x2f800000ff8b7435 */ /* 0x000fe200000001ff */
[----:B------:R-:W-:Y:S02]  /*0fb0*/  I2FP.F32.U32 R20, R19 ;  /* 0x0000001300147245 */ /* 0x000fe40000201000 */
[----:B------:R-:W-:Y:S02]  /*0fc0*/  ISETP.NE.U32.AND P2, PT, RZ, UR36, PT ;  /* 0x00000024ff007c0c */ /* 0x000fe4000bf45070 */
[----:B------:R-:W-:Y:S02]  /*0fd0*/  LOP3.LUT R11, R11, 0xffffffdf, RZ, 0xc0, !PT ;  /* 0xffffffdf0b0b7812 */ /* 0x000fe400078ec0ff */
[----:B------:R-:W1:Y:S01]  /*0fe0*/  LDC R137, c[0x0][0x298] ;  /* 0x0000a600ff897b82 */ /* 0x000e620000000800 */
[----:B------:R-:W-:Y:S02]  /*0ff0*/  ISETP.NE.AND.EX P2, PT, RZ, UR37, PT, P2 ;  /* 0x00000025ff007c0c */ /* 0x000fe4000bf45320 */
[----:B------:R-:W-:Y:S01]  /*1000*/  FFMA.FTZ R19, R20, R139, 1.1641532182693481445e-10 ;  /* 0x2f00000014137423 */ /* 0x000fe2000001008b */
[C---:B-----5:R-:W-:Y:S01]  /*1010*/  IMAD.U32 R20, R24.reuse, 0x10000, RZ ;  /* 0x0001000018147824 */ /* 0x060fe200078e00ff */
[----:B------:R-:W-:-:S03]  /*1020*/  PRMT R24, R24, 0x7632, R24 ;  /* 0x0000763218187816 */ /* 0x000fc60000000018 */
        /* <DEDUP_REMOVED lines=11> */
.L_x_9698:
        /* <DEDUP_REMOVED lines=12> */
.L_x_9701:
[----:B------:R-:W-:-:S07]  /*11a0*/  MOV R10, R30 ;  /* 0x0000001e000a7202 */ /* 0x000fce0000000f00 */
.L_x_9702:
[----:B------:R-:W-:Y:S05]  /*11b0*/  BSYNC B0 ;  /* 0x0000000000007941 */ /* 0x000fea0003800000 */
.L_x_9700:
        /* <DEDUP_REMOVED lines=16> */
.L_x_9706:
[----:B------:R-:W-:Y:S05]  /*12c0*/  BSYNC B1 ;  /* 0x0000000000017941 */ /* 0x000fea0003800000 */
.L_x_9705:
        /* <DEDUP_REMOVED lines=44> */
.L_x_9704:
[----:B------:R-:W-:Y:S05]  /*1590*/  BSYNC B0 ;  /* 0x0000000000007941 */ /* 0x000fea0003800000 */
.L_x_9703:
        /* <DEDUP_REMOVED lines=10> */
.L_x_9699:
        /* <DEDUP_REMOVED lines=12> */
.L_x_9708:
[----:B------:R-:W-:-:S07]  /*1700*/  IMAD.MOV.U32 R19, RZ, RZ, R30 ;  /* 0x000000ffff137224 */ /* 0x000fce00078e001e */
.L_x_9709:
[----:B------:R-:W-:Y:S05]  /*1710*/  BSYNC B0 ;  /* 0x0000000000007941 */ /* 0x000fea0003800000 */
.L_x_9707:
        /* <DEDUP_REMOVED lines=16> */
.L_x_9713:
[----:B------:R-:W-:Y:S05]  /*1820*/  BSYNC B1 ;  /* 0x0000000000017941 */ /* 0x000fea0003800000 */
.L_x_9712:
        /* <DEDUP_REMOVED lines=44> */
.L_x_9711:
[----:B------:R-:W-:Y:S05]  /*1af0*/  BSYNC B0 ;  /* 0x0000000000007941 */ /* 0x000fea0003800000 */
.L_x_9710:
        /* <DEDUP_REMOVED lines=16> */
.L_x_9714:
        /* <DEDUP_REMOVED lines=12> */
.L_x_9717:
[----:B------:R-:W-:-:S07]  /*1cc0*/  MOV R12, R30 ;  /* 0x0000001e000c7202 */ /* 0x000fce0000000f00 */
.L_x_9718:
[----:B------:R-:W-:Y:S05]  /*1cd0*/  BSYNC B0 ;  /* 0x0000000000007941 */ /* 0x000fea0003800000 */
.L_x_9716:
        /* <DEDUP_REMOVED lines=16> */
.L_x_9722:
[----:B------:R-:W-:Y:S05]  /*1de0*/  BSYNC B1 ;  /* 0x0000000000017941 */ /* 0x000fea0003800000 */
.L_x_9721:
        /* <DEDUP_REMOVED lines=44> */
.L_x_9720:
[----:B------:R-:W-:Y:S05]  /*20b0*/  BSYNC B0 ;  /* 0x0000000000007941 */ /* 0x000fea0003800000 */
.L_x_9719:
[----:B------:R-:W-:Y:S02]  /*20c0*/  PRMT R19, R36, 0x7632, R19 ;  /* 0x0000763224137816 */ /* 0x000fe40000000013 */
[----:B------:R-:W-:-:S03]  /*20d0*/  I2FP.F32.U32 R12, R12 ;  /* 0x0000000c000c7245 */ /* 0x000fc60000201000 */
[----:B------:R-:W-:Y:S02]  /*20e0*/  IMAD.U32 R24, R19, 0x10000, RZ ;  /* 0x0001000013187824 */ /* 0x000fe400078e00ff */
[----:B------:R-:W-:Y:S01]  /*20f0*/  FFMA.FTZ R19, R12, R139, 1.1641532182693481445e-10 ;  /* 0x2f0000000c137423 */ /* 0x000fe2000001008b */
[----:B------:R-:W-:Y:S01]  /*2100*/  @P1 PRMT R12, R32, 0x7632, R12 ;  /* 0x00007632200c1816 */ /* 0x000fe2000000000c */
[----:B------:R-:W-:-:S03]  /*2110*/  FMUL.FTZ R24, R24, R137 ;  /* 0x0000008918187220 */ /* 0x000fc60000410000 */
[----:B------:R-:W-:Y:S02]  /*2120*/  FSETP.GTU.FTZ.AND P3, PT, R19, R138, PT ;  /* 0x0000008a1300720b */ /* 0x000fe40003f7c000 */
[----:B------:R-:W-:Y:S02]  /*2130*/  @P1 SHF.L.U32 R28, R12, 0x10, RZ ;  /* 0x000000100c1c1819 */ /* 0x000fe400000006ff */
[----:B------:R-:W-:Y:S02]  /*2140*/  FSEL R24, R24, RZ, !P3 ;  /* 0x000000ff18187208 */ /* 0x000fe40005800000 */
[----:B------:R-:W-:-:S03]  /*2150*/  SEL R12, RZ, 0x1, P3 ;  /* 0x00000001ff0c7807 */ /* 0x000fc60001800000 */
[----:B------:R-:W-:-:S04]  /*2160*/  FADD.FTZ R23, R23, R24 ;  /* 0x0000001817177221 */ /* 0x000fc80000010000 */
[----:B------:R-:W-:-:S07]  /*2170*/  @P1 FADD.FTZ R23, R23, R28 ;  /* 0x0000001c17171221 */ /* 0x000fce0000010000 */
.L_x_9715:
        /* <DEDUP_REMOVED lines=12> */
.L_x_9724:
[----:B------:R-:W-:-:S07]  /*2240*/  IMAD.MOV.U32 R19, RZ, RZ, R30 ;  /* 0x000000ffff137224 */ /* 0x000fce00078e001e */
.L_x_9725:
[----:B------:R-:W-:Y:S05]  /*2250*/  BSYNC B0 ;  /* 0x0000000000007941 */ /* 0x000fea0003800000 */
.L_x_9723:
        /* <DEDUP_REMOVED lines=16> */
.L_x_9729:
[----:B------:R-:W-:Y:S05]  /*2360*/  BSYNC B1 ;  /* 0x0000000000017941 */ /* 0x000fea0003800000 */
.L_x_9728:
        /* <DEDUP_REMOVED lines=44> */
.L_x_9727:
[----:B------:R-:W-:Y:S05]  /*2630*/  BSYNC B0 ;  /* 0x0000000000007941 */ /* 0x000fea0003800000 */
.L_x_9726:
        /* <DEDUP_REMOVED lines=16> */
.L_x_9730:
        /* <DEDUP_REMOVED lines=12> */
.L_x_9733:
[----:B------:R-:W-:-:S07]  /*2800*/  MOV R13, R30 ;  /* 0x0000001e000d7202 */ /* 0x000fce0000000f00 */
.L_x_9734:
[----:B------:R-:W-:Y:S05]  /*2810*/  BSYNC B0 ;  /* 0x0000000000007941 */ /* 0x000fea0003800000 */
.L_x_9732:
        /* <DEDUP_REMOVED lines=16> */
.L_x_9738:
[----:B------:R-:W-:Y:S05]  /*2920*/  BSYNC B1 ;  /* 0x0000000000017941 */ /* 0x000fea0003800000 */
.L_x_9737:
        /* <DEDUP_REMOVED lines=44> */
.L_x_9736:
[----:B------:R-:W-:Y:S05]  /*2bf0*/  BSYNC B0 ;  /* 0x0000000000007941 */ /* 0x000fea0003800000 */
.L_x_9735:
        /* <DEDUP_REMOVED lines=10> */
.L_x_9731:
        /* <DEDUP_REMOVED lines=12> */
.L_x_9740:
[----:B------:R-:W-:-:S07]  /*2d60*/  IMAD.MOV.U32 R19, RZ, RZ, R30 ;  /* 0x000000ffff137224 */ /* 0x000fce00078e001e */
.L_x_9741:
[----:B------:R-:W-:Y:S05]  /*2d70*/  BSYNC B0 ;  /* 0x0000000000007941 */ /* 0x000fea0003800000 */
.L_x_9739:
        /* <DEDUP_REMOVED lines=16> */
.L_x_9745:
[----:B------:R-:W-:Y:S05]  /*2e80*/  BSYNC B1 ;  /* 0x0000000000017941 */ /* 0x000fea0003800000 */
.L_x_9744:
        /* <DEDUP_REMOVED lines=36> */
[----:B------:R-:W-:-:S03]  /*30d0*/  HFMA2.MMA R21, -RZ, RZ, 0, 0 ;  /* 0x00000000ff157435 */ /* 0x000fc600000001ff */
[----:B------:R-:W-:Y:S01]  /*30e0*/  LOP3.LUT R28, R31, UR32, R74, 0x96, !PT ;  /* 0x000000201f1c7c12 */ /* 0x000fe2000f8e964a */
[----:B------:R-:W-:-:S04]  /*30f0*/  IMAD.WIDE.U32 R72, R72, -0x326172a9, RZ ;  /* 0xcd9e8d5748487825 */ /* 0x000fc800078e00ff */
[----:B------:R-:W-:Y:S01]  /*3100*/  IMAD.WIDE.U32 R28, R28, -0x2daee0ad, RZ ;  /* 0xd2511f531c1c7825 */ /* 0x000fe200078e00ff */
[----:B------:R-:W-:-:S03]  /*3110*/  LOP3.LUT R0, R73, UR13, R30, 0x96, !PT ;  /* 0x0000000d49007c12 */ /* 0x000fc6000f8e961e */
[----:B------:R-:W-:Y:S01]  /*3120*/  IMAD.MOV.U32 R30, RZ, RZ, R72 ;  /* 0x000000ffff1e7224 */ /* 0x000fe200078e0048 */
[----:B------:R-:W-:Y:S01]  /*3130*/  LOP3.LUT R3, R29, UR34, R20, 0x96, !PT ;  /* 0x000000221d037c12 */ /* 0x000fe2000f8e9614 */
[----:B------:R-:W-:-:S07]  /*3140*/  IMAD.MOV.U32 R4, RZ, RZ, R28 ;  /* 0x000000ffff047224 */ /* 0x000fce00078e001c */
.L_x_9743:
[----:B------:R-:W-:Y:S05]  /*3150*/  BSYNC B0 ;  /* 0x0000000000007941 */ /* 0x000fea0003800000 */
.L_x_9742:
[----:B------:R-:W-:Y:S02]  /*3160*/  I2FP.F32.U32 R20, R19 ;  /* 0x0000001300147245 */ /* 0x000fe40000201000 */
[----:B------:R-:W-:-:S03]  /*3170*/  LOP3.LUT R11, R11, 0xfffffffb, RZ, 0xc0, !PT ;  /* 0xfffffffb0b0b7812 */ /* 0x000fc600078ec0ff */
        /* <DEDUP_REMOVED lines=14> */
.L_x_9746:
        /* <DEDUP_REMOVED lines=12> */
.L_x_9749:
[----:B------:R-:W-:-:S07]  /*3320*/  MOV R14, R30 ;  /* 0x0000001e000e7202 */ /* 0x000fce0000000f00 */
.L_x_9750:
[----:B------:R-:W-:Y:S05]  /*3330*/  BSYNC B0 ;  /* 0x0000000000007941 */ /* 0x000fea0003800000 */
.L_x_9748:
        /* <DEDUP_REMOVED lines=16> */
.L_x_9754:
[----:B------:R-:W-:Y:S05]  /*3440*/  BSYNC B1 ;  /* 0x0000000000017941 */ /* 0x000fea0003800000 */
.L_x_9753:
        /* <DEDUP_REMOVED lines=44> */
.L_x_9752:
[----:B------:R-:W-:Y:S05]  /*3710*/  BSYNC B0 ;  /* 0x0000000000007941 */ /* 0x000fea0003800000 */
.L_x_9751:
        /* <DEDUP_REMOVED lines=12> */
.L_x_9747:
        /* <DEDUP_REMOVED lines=12> */
.L_x_9756:
[----:B------:R-:W-:-:S07]  /*38a0*/  IMAD.MOV.U32 R19, RZ, RZ, R30 ;  /* 0x000000ffff137224 */ /* 0x000fce00078e001e */
.L_x_9757:
[----:B------:R-:W-:Y:S05]  /*38b0*/  BSYNC B0 ;  /* 0x0000000000007941 */ /* 0x000fea0003800000 */
.L_x_9755:
        /* <DEDUP_REMOVED lines=16> */
.L_x_9761:
[----:B------:R-:W-:Y:S05]  /*39c0*/  BSYNC B1 ;  /* 0x0000000000017941 */ /* 0x000fea0003800000 */
.L_x_9760:
        /* <DEDUP_REMOVED lines=44> */
.L_x_9759:
[----:B------:R-:W-:Y:S05]  /*3c90*/  BSYNC B0 ;  /* 0x0000000000007941 */ /* 0x000fea0003800000 */
.L_x_9758:
        /* <DEDUP_REMOVED lines=16> */
.L_x_9762:
        /* <DEDUP_REMOVED lines=12> */
.L_x_9765:
[----:B------:R-:W-:-:S07]  /*3e60*/  MOV R15, R30 ;  /* 0x0000001e000f7202 */ /* 0x000fce0000000f00 */
.L_x_9766:
[----:B------:R-:W-:Y:S05]  /*3e70*/  BSYNC B0 ;  /* 0x0000000000007941 */ /* 0x000fea0003800000 */
.L_x_9764:
        /* <DEDUP_REMOVED lines=16> */
.L_x_9770:
[----:B------:R-:W-:Y:S05]  /*3f80*/  BSYNC B1 ;  /* 0x0000000000017941 */ /* 0x000fea0003800000 */
.L_x_9769:
        /* <DEDUP_REMOVED lines=43> */
.L_x_9768:
[----:B------:R-:W-:Y:S05]  /*4240*/  BSYNC B0 ;  /* 0x0000000000007941 */ /* 0x000fea0003800000 */
.L_x_9767:
        /* <DEDUP_REMOVED lines=10> */
.L_x_9763:
        /* <DEDUP_REMOVED lines=12> */
.L_x_9772:
[----:B------:R-:W-:-:S07]  /*43b0*/  IMAD.MOV.U32 R20, RZ, RZ, R30 ;  /* 0x000000ffff147224 */ /* 0x000fce00078e001e */
.L_x_9773:
[----:B------:R-:W-:Y:S05]  /*43c0*/  BSYNC B0 ;  /* 0x0000000000007941 */ /* 0x000fea0003800000 */
.L_x_9771:
        /* <DEDUP_REMOVED lines=16> */
.L_x_9777:
[----:B------:R-:W-:Y:S05]  /*44d0*/  BSYNC B1 ;  /* 0x0000000000017941 */ /* 0x000fea0003800000 */
.L_x_9776:
        /* <DEDUP_REMOVED lines=44> */
.L_x_9775:
[----:B------:R-:W-:Y:S05]  /*47a0*/  BSYNC B0 ;  /* 0x0000000000007941 */ /* 0x000fea0003800000 */
.L_x_9774:
        /* <DEDUP_REMOVED lines=14> */
.L_x_9778:
        /* <DEDUP_REMOVED lines=12> */
.L_x_9781:
[----:B------:R-:W-:-:S07]  /*4950*/  IMAD.MOV.U32 R16, RZ, RZ, R30 ;  /* 0x000000ffff107224 */ /* 0x000fce00078e001e */
.L_x_9782:
[----:B------:R-:W-:Y:S05]  /*4960*/  BSYNC B0 ;  /* 0x0000000000007941 */ /* 0x000fea0003800000 */
.L_x_9780:
        /* <DEDUP_REMOVED lines=16> */
.L_x_9786:
[----:B------:R-:W-:Y:S05]  /*4a70*/  BSYNC B1 ;  /* 0x0000000000017941 */ /* 0x000fea0003800000 */
.L_x_9785:
        /* <DEDUP_REMOVED lines=44> */
.L_x_9784:
[----:B------:R-:W-:Y:S05]  /*4d40*/  BSYNC B0 ;  /* 0x0000000000007941 */ /* 0x000fea0003800000 */
.L_x_9783:
        /* <DEDUP_REMOVED lines=12> */
.L_x_9779:
        /* <DEDUP_REMOVED lines=12> */
.L_x_9788:
[----:B------:R-:W-:-:S07]  /*4ed0*/  IMAD.MOV.U32 R19, RZ, RZ, R30 ;  /* 0x000000ffff137224 */ /* 0x000fce00078e001e */
.L_x_9789:
[----:B------:R-:W-:Y:S05]  /*4ee0*/  BSYNC B0 ;  /* 0x0000000000007941 */ /* 0x000fea0003800000 */
.L_x_9787:
        /* <DEDUP_REMOVED lines=16> */
.L_x_9793:
[----:B------:R-:W-:Y:S05]  /*4ff0*/  BSYNC B1 ;  /* 0x0000000000017941 */ /* 0x000fea0003800000 */
.L_x_9792:
        /* <DEDUP_REMOVED lines=44> */
.L_x_9791:
[----:B------:R-:W-:Y:S05]  /*52c0*/  BSYNC B0 ;  /* 0x0000000000007941 */ /* 0x000fea0003800000 */
.L_x_9790:
        /* <DEDUP_REMOVED lines=14> */
.L_x_9794:
        /* <DEDUP_REMOVED lines=12> */
.L_x_9797:
[----:B------:R-:W-:-:S07]  /*5470*/  IMAD.MOV.U32 R17, RZ, RZ, R30 ;  /* 0x000000ffff117224 */ /* 0x000fce00078e001e */
.L_x_9798:
[----:B------:R-:W-:Y:S05]  /*5480*/  BSYNC B0 ;  /* 0x0000000000007941 */ /* 0x000fea0003800000 */
.L_x_9796:
        /* <DEDUP_REMOVED lines=16> */
.L_x_9802:
[----:B------:R-:W-:Y:S05]  /*5590*/  BSYNC B1 ;  /* 0x0000000000017941 */ /* 0x000fea0003800000 */
.L_x_9801:
        /* <DEDUP_REMOVED lines=44> */
.L_x_9800:
[----:B------:R-:W-:Y:S05]  /*5860*/  BSYNC B0 ;  /* 0x0000000000007941 */ /* 0x000fea0003800000 */
.L_x_9799:
[----:B------:R-:W-:Y:S01]  /*5870*/  I2FP.F32.U32 R28, R17 ;  /* 0x00000011001c7245 */ /* 0x000fe20000201000 */
[----:B------:R-:W-:-:S04]  /*5880*/  IMAD.U32 R72, R39, 0x10000, RZ ;  /* 0x0001000027487824 */ /* 0x000fc800078e00ff */
[----:B------:R-:W-:Y:S01]  /*5890*/  FFMA.FTZ R17, R28, R139, 1.1641532182693481445e-10 ;  /* 0x2f0000001c117423 */ /* 0x000fe2000001008b */
[----:B------:R-:W-:Y:S01]  /*58a0*/  FMUL.FTZ R72, R72, R137 ;  /* 0x0000008948487220 */ /* 0x000fe20000410000 */
[----:B------:R-:W-:-:S03]  /*58b0*/  @P1 IMAD.U32 R28, R35, 0x10000, RZ ;  /* 0x00010000231c1824 */ /* 0x000fc600078e00ff */
[----:B------:R-:W-:-:S04]  /*58c0*/  FSETP.GTU.FTZ.AND P5, PT, R17, R138, PT ;  /* 0x0000008a1100720b */ /* 0x000fc80003fbc000 */
[----:B------:R-:W-:Y:S02]  /*58d0*/  FSEL R72, R72, RZ, !P5 ;  /* 0x000000ff48487208 */ /* 0x000fe40006800000 */
[----:B------:R-:W-:-:S03]  /*58e0*/  SEL R17, RZ, 0x1, P5 ;  /* 0x00000001ff117807 */ /* 0x000fc60002800000 */
[----:B------:R-:W-:-:S04]  /*58f0*/  FADD.FTZ R77, R77, R72 ;  /* 0x000000484d4d7221 */ /* 0x000fc80000010000 */
[----:B------:R-:W-:-:S07]  /*5900*/  @P1 FADD.FTZ R77, R77, R28 ;  /* 0x0000001c4d4d1221 */ /* 0x000fce0000010000 */
.L_x_9795:
        /* <DEDUP_REMOVED lines=12> */
.L_x_9804:
[----:B------:R-:W-:-:S07]  /*59d0*/  IMAD.MOV.U32 R19, RZ, RZ, R30 ;  /* 0x000000ffff137224 */ /* 0x000fce00078e001e */
.L_x_9805:
[----:B------:R-:W-:Y:S05]  /*59e0*/  BSYNC B0 ;  /* 0x0000000000007941 */ /* 0x000fea0003800000 */
.L_x_9803:
        /* <DEDUP_REMOVED lines=16> */
.L_x_9809:
[----:B------:R-:W-:Y:S05]  /*5af0*/  BSYNC B1 ;  /* 0x0000000000017941 */ /* 0x000fea0003800000 */
.L_x_9808:
        /* <DEDUP_REMOVED lines=41> */
[----:B------:R-:W-:Y:S02]  /*5d90*/  LOP3.LUT R3, R75, UR34, R20, 0x96, !PT ;  /* 0x000000224b037c12 */ /* 0x000fe4000f8e9614 */
[----:B------:R-:W-:-:S07]  /*5da0*/  MOV R4, R74 ;  /* 0x0000004a00047202 */ /* 0x000fce0000000f00 */
.L_x_9807:
[----:B------:R-:W-:Y:S05]  /*5db0*/  BSYNC B0 ;  /* 0x0000000000007941 */ /* 0x000fea0003800000 */
.L_x_9806:
        /* <DEDUP_REMOVED lines=14> */
.L_x_9810:
        /* <DEDUP_REMOVED lines=12> */
.L_x_9813:
[----:B------:R-:W-:-:S07]  /*5f60*/  IMAD.MOV.U32 R18, RZ, RZ, R30 ;  /* 0x000000ffff127224 */ /* 0x000fce00078e001e */
.L_x_9814:
[----:B------:R-:W-:Y:S05]  /*5f70*/  BSYNC B0 ;  /* 0x0000000000007941 */ /* 0x000fea0003800000 */
.L_x_9812:
        /* <DEDUP_REMOVED lines=18> */
.L_x_9818:
[----:B------:R-:W-:Y:S05]  /*60a0*/  BSYNC B1 ;  /* 0x0000000000017941 */ /* 0x000fea0003800000 */
.L_x_9817:
        /* <DEDUP_REMOVED lines=44> */
.L_x_9816:
[----:B------:R-:W-:Y:S05]  /*6370*/  BSYNC B0 ;  /* 0x0000000000007941 */ /* 0x000fea0003800000 */
.L_x_9815:
[----:B------:R-:W-:Y:S02]  /*6380*/  I2FP.F32.U32 R18, R18 ;  /* 0x0000001200127245 */ /* 0x000fe40000201000 */
[----:B------:R-:W-:-:S04]  /*6390*/  PRMT R19, R39, 0x7632, R19 ;  /* 0x0000763227137816 */ /* 0x000fc80000000013 */
[----:B------:R-:W-:Y:S01]  /*63a0*/  SHF.L.U32 R20, R19, 0x10, RZ ;  /* 0x0000001013147819 */ /* 0x000fe200000006ff */
[----:B------:R-:W-:-:S04]  /*63b0*/  FFMA.FTZ R19, R18, R139, 1.1641532182693481445e-10 ;  /* 0x2f00000012137423 */ /* 0x000fc8000001008b */
[----:B------:R-:W-:Y:S01]  /*63c0*/  FMUL.FTZ R20, R20, R137 ;  /* 0x0000008914147220 */ /* 0x000fe20000410000 */
[----:B------:R-:W-:-:S04]  /*63d0*/  FSETP.GTU.FTZ.AND P6, PT, R19, R138, PT ;  /* 0x0000008a1300720b */ /* 0x000fc80003fdc000 */
[----:B------:R-:W-:Y:S02]  /*63e0*/  FSEL R19, R20, RZ, !P6 ;  /* 0x000000ff14137208 */ /* 0x000fe40007000000 */
[----:B------:R-:W-:Y:S02]  /*63f0*/  @P1 PRMT R20, R35, 0x7632, R20 ;  /* 0x0000763223141816 */ /* 0x000fe40000000014 */
[----:B------:R-:W-:Y:S01]  /*6400*/  SEL R18, RZ, 0x1, P6 ;  /* 0x00000001ff127807 */ /* 0x000fe20003000000 */
[----:B------:R-:W-:Y:S02]  /*6410*/  FADD.FTZ R78, R78, R19 ;  /* 0x000000134e4e7221 */ /* 0x000fe40000010000 */
[----:B------:R-:W-:-:S04]  /*6420*/  @P1 IMAD.U32 R21, R20, 0x10000, RZ ;  /* 0x0001000014151824 */ /* 0x000fc800078e00ff */
[----:B------:R-:W-:-:S07]  /*6430*/  @P1 FADD.FTZ R78, R78, R21 ;  /* 0x000000154e4e1221 */ /* 0x000fce0000010000 */
.L_x_9811:
        /* <DEDUP_REMOVED lines=11> */
[----:B------:R-:W-:Y:S01]  /*64f0*/  SEL R84, RZ, 0x1, P4 ;  /* 0x00000001ff547807 */ /* 0x000fe20002000000 */
[----:B------:R-:W-:Y:S01]  /*6500*/  IMAD.WIDE.U32 R72, R72, 0x1000000, RZ ;  /* 0x0100000048487825 */ /* 0x000fe200078e00ff */
[----:B------:R-:W-:Y:S02]  /*6510*/  SEL R21, RZ, 0x1000000, P5 ;  /* 0x01000000ff157807 */ /* 0x000fe40002800000 */
[----:B------:R-:W-:Y:S01]  /*6520*/  LOP3.LUT P5, RZ, R11, 0x2, RZ, 0xc0, !PT ;  /* 0x000000020bff7812 */ /* 0x000fe200078ac0ff */
[----:B------:R-:W-:Y:S01]  /*6530*/  IMAD.WIDE.U32 R82, R82, 0x10000, RZ ;  /* 0x0001000052527825 */ /* 0x000fe200078e00ff */
[----:B------:R-:W-:-:S02]  /*6540*/  LOP3.LUT R19, R19, R21, R20, 0xfe, !PT ;  /* 0x0000001513137212 */ /* 0x000fc400078efe14 */
[----:B------:R-:W-:Y:S01]  /*6550*/  SEL R79, RZ, 0x1, P5 ;  /* 0x00000001ff4f7807 */ /* 0x000fe20002800000 */
[----:B------:R-:W-:Y:S01]  /*6560*/  IMAD.WIDE.U32 R84, R84, 0x100, RZ ;  /* 0x0000010054547825 */ /* 0x000fe200078e00ff */
[----:B------:R-:W-:Y:S01]  /*6570*/  LOP3.LUT P6, RZ, R11, 0x20, RZ, 0xc0, !PT ;  /* 0x000000200bff7812 */ /* 0x000fe200078cc0ff */
[----:B------:R-:W3:Y:S01]  /*6580*/  @P0 LDC.64 R20, c[0x0][0x228] ;  /* 0x00008a00ff140b82 */ /* 0x000ee20000000a00 */
[----:B------:R-:W-:Y:S01]  /*6590*/  ISETP.NE.AND P2, PT, R28, RZ, PT ;  /* 0x000000ff1c00720c */ /* 0x000fe20003f45270 */
[----:B0-----:R-:W-:Y:S01]  /*65a0*/  IMAD.WIDE.U32 R86, R9, 0x10, R108 ;  /* 0x0000001009567825 */ /* 0x001fe200078e006c */
[----:B------:R-:W-:Y:S02]  /*65b0*/  LOP3.LUT R79, R73, R19, R79, 0xfe, !PT ;  /* 0x00000013494f7212 */ /* 0x000fe400078efe4f */
[----:B------:R-:W-:Y:S01]  /*65c0*/  LOP3.LUT R28, R84, R72, R82, 0xfe, !PT ;  /* 0x00000048541c7212 */ /* 0x000fe200078efe52 */
[----:B------:R-:W-:Y:S01]  /*65d0*/  VIADD R19, R9, 0x80 ;  /* 0x0000008009137836 */ /* 0x000fe20000000000 */
[----:B------:R-:W-:-:S02]  /*65e0*/  F2FP.BF16.F32.PACK_AB R75, R78, R77 ;  /* 0x0000004d4e4b723e */ /* 0x000fc400000010ff */
[----:B------:R-:W-:Y:S02]  /*65f0*/  F2FP.BF16.F32.PACK_AB R74, R29, R26 ;  /* 0x0000001a1d4a723e */ /* 0x000fe400000010ff */
[----:B------:R-:W-:Y:S01]  /*6600*/  F2FP.BF16.F32.PACK_AB R73, R25, R24 ;  /* 0x000000181949723e */ /* 0x000fe200000010ff */
[----:B--2---:R-:W-:Y:S01]  /*6610*/  @P1 IMAD.WIDE.U32 R80, R19, 0x10, R80 ;  /* 0x0000001013501825 */ /* 0x004fe200078e0050 */
[----:B------:R-:W-:Y:S02]  /*6620*/  F2FP.BF16.F32.PACK_AB R72, R23, R22 ;  /* 0x000000161748723e */ /* 0x000fe400000010ff */
[----:B------:R-:W-:Y:S02]  /*6630*/  SEL R31, RZ, 0x1, P6 ;  /* 0x00000001ff1f7807 */ /* 0x000fe40003000000 */
[----:B------:R-:W-:Y:S01]  /*6640*/  LOP3.LUT R83, R85, R79, R83, 0xfe, !PT ;  /* 0x0000004f55537212 */ /* 0x000fe200078efe53 */
[----:B------:R1:W-:Y:S01]  /*6650*/  STG.E.128 desc[UR4][R86.64], R72 ;  /* 0x0000004856007986 */ /* 0x0003e2000c101d04 */
[----:B------:R-:W-:Y:S01]  /*6660*/  LOP3.LUT R82, R28, R31, RZ, 0xfc, !PT ;  /* 0x0000001f1c527212 */ /* 0x000fe200078efcff */
[----:B---3--:R-:W-:-:S04]  /*6670*/  @P0 IMAD.WIDE.U32 R20, R19, 0x10, R20 ;  /* 0x0000001013140825 */ /* 0x008fc800078e0014 */
[----:B-1----:R-:W-:-:S04]  /*6680*/  IMAD.WIDE.U32 R74, R9, 0x8, R110 ;  /* 0x00000008094a7825 */ /* 0x002fc800078e006e */
[----:B------:R-:W-:Y:S01]  /*6690*/  IMAD.WIDE.U32 R72, R19, 0x10, R104 ;  /* 0x0000001013487825 */ /* 0x000fe200078e0068 */
[----:B------:R0:W-:Y:S01]  /*66a0*/  STG.E.64 desc[UR4][R74.64], R82 ;  /* 0x000000524a007986 */ /* 0x0001e2000c101b04 */
[----:B------:R-:W-:Y:S05]  /*66b0*/  @!P0 BRA `(.L_x_9819) ;  /* 0x0000000000508947 */ /* 0x000fea0003800000 */
[----:B------:R-:W-:Y:S01]  /*66c0*/  SHF.L.U32 R31, R17, 0x10, RZ ;  /* 0x00000010111f7819 */ /* 0x000fe200000006ff */
[----:B------:R-:W1:Y:S01]  /*66d0*/  LDC.64 R86, c[0x0][0x248] ;  /* 0x00009200ff567b82 */ /* 0x000e620000000a00 */
[----:B------:R-:W-:Y:S02]  /*66e0*/  LOP3.LUT R28, R18, 0xffff, RZ, 0xc0, !PT ;  /* 0x0000ffff121c7812 */ /* 0x000fe400078ec0ff */
[----:B0-----:R-:W-:Y:S02]  /*66f0*/  LOP3.LUT R75, R31, 0xff0000, RZ, 0xc0, !PT ;  /* 0x00ff00001f4b7812 */ /* 0x001fe400078ec0ff */
        /* <DEDUP_REMOVED lines=11> */
[----:B-1----:R-:W-:Y:S01]  /*67b0*/  IMAD.WIDE.U32 R86, R9, 0x8, R86 ;  /* 0x0000000809567825 */ /* 0x002fe200078e0056 */
[----:B------:R-:W-:Y:S02]  /*67c0*/  LOP3.LUT R31, R84, R74, R82, 0xfe, !PT ;  /* 0x0000004a541f7212 */ /* 0x000fe400078efe52 */
[----:B------:R-:W-:Y:S02]  /*67d0*/  LOP3.LUT R75, R75, R85, RZ, 0xfc, !PT ;  /* 0x000000554b4b7212 */ /* 0x000fe400078efcff */
[----:B------:R-:W-:-:S05]  /*67e0*/  LOP3.LUT R74, R31, 0xff, R10, 0xf8, !PT ;  /* 0x000000ff1f4a7812 */ /* 0x000fca00078ef80a */
[----:B------:R1:W-:Y:S02]  /*67f0*/  STG.E.64 desc[UR4][R86.64], R74 ;  /* 0x0000004a56007986 */ /* 0x0003e4000c101b04 */
.L_x_9819:
[----:B------:R2:W5:Y:S04]  /*6800*/  @P0 LDG.E.128 R36, desc[UR4][R20.64] ;  /* 0x0000000414240981 */ /* 0x000568000c1e1d00 */
[----:B------:R2:W5:Y:S04]  /*6810*/  @P1 LDG.E.128 R32, desc[UR4][R80.64] ;  /* 0x0000000450201981 */ /* 0x000568000c1e1d00 */
[----:B01----:R-:W5:Y:S01]  /*6820*/  LDG.E.128 R72, desc[UR4][R72.64] ;  /* 0x0000000448487981 */ /* 0x003f62000c1e1d00 */
        /* <DEDUP_REMOVED lines=12> */
.L_x_9821:
[----:B------:R-:W-:-:S07]  /*68f0*/  IMAD.MOV.U32 R20, RZ, RZ, R30 ;  /* 0x000000ffff147224 */ /* 0x000fce00078e001e */
.L_x_9822:
[----:B------:R-:W-:Y:S05]  /*6900*/  BSYNC B0 ;  /* 0x0000000000007941 */ /* 0x000fea0003800000 */
.L_x_9820:
        /* <DEDUP_REMOVED lines=16> */
.L_x_9826:
[----:B------:R-:W-:Y:S05]  /*6a10*/  BSYNC B1 ;  /* 0x0000000000017941 */ /* 0x000fea0003800000 */
.L_x_9825:
        /* <DEDUP_REMOVED lines=43> */
.L_x_9824:
[----:B------:R-:W-:Y:S05]  /*6cd0*/  BSYNC B0 ;  /* 0x0000000000007941 */ /* 0x000fea0003800000 */
.L_x_9823:
[----:B------:R-:W-:Y:S02]  /*6ce0*/  I2FP.F32.U32 R20, R20 ;  /* 0x0000001400147245 */ /* 0x000fe40000201000 */
[----:B------:R-:W-:-:S03]  /*6cf0*/  LOP3.LUT R11, R11, 0xffffffdf, RZ, 0xc0, !PT ;  /* 0xffffffdf0b0b7812 */ /* 0x000fc600078ec0ff */
[----:B------:R-:W-:Y:S01]  /*6d00*/  FFMA.FTZ R21, R20, R139, 1.1641532182693481445e-10 ;  /* 0x2f00000014157423 */ /* 0x000fe2000001008b */
[C---:B-----5:R-:W-:Y:S02]  /*6d10*/  SHF.L.U32 R20, R72.reuse, 0x10, RZ ;  /* 0x0000001048147819 */ /* 0x060fe400000006ff */
        /* <DEDUP_REMOVED lines=12> */
.L_x_9827:
        /* <DEDUP_REMOVED lines=12> */
.L_x_9830:
[----:B------:R-:W-:-:S07]  /*6ea0*/  IMAD.MOV.U32 R10, RZ, RZ, R30 ;  /* 0x000000ffff0a7224 */ /* 0x000fce00078e001e */
.L_x_9831:
[----:B------:R-:W-:Y:S05]  /*6eb0*/  BSYNC B0 ;  /* 0x0000000000007941 */ /* 0x000fea0003800000 */
.L_x_9829:
        /* <DEDUP_REMOVED lines=16> */
.L_x_9835:
[----:B------:R-:W-:Y:S05]  /*6fc0*/  BSYNC B1 ;  /* 0x0000000000017941 */ /* 0x000fea0003800000 */
.L_x_9834:
        /* <DEDUP_REMOVED lines=43> */
.L_x_9833:
[----:B------:R-:W-:Y:S05]  /*7280*/  BSYNC B0 ;  /* 0x0000000000007941 */ /* 0x000fea0003800000 */
.L_x_9832:
        /* <DEDUP_REMOVED lines=10> */
.L_x_9828:
        /* <DEDUP_REMOVED lines=12> */
.L_x_9837:
[----:B------:R-:W-:-:S07]  /*73f0*/  MOV R21, R30 ;  /* 0x0000001e00157202 */ /* 0x000fce0000000f00 */
.L_x_9838:
[----:B------:R-:W-:Y:S05]  /*7400*/  BSYNC B0 ;  /* 0x0000000000007941 */ /* 0x000fea0003800000 */
.L_x_9836:
        /* <DEDUP_REMOVED lines=16> */
.L_x_9842:
[----:B------:R-:W-:Y:S05]  /*7510*/  BSYNC B1 ;  /* 0x0000000000017941 */ /* 0x000fea0003800000 */
.L_x_9841:
        /* <DEDUP_REMOVED lines=43> */
.L_x_9840:
[----:B------:R-:W-:Y:S05]  /*77d0*/  BSYNC B0 ;  /* 0x0000000000007941 */ /* 0x000fea0003800000 */
.L_x_9839:
        /* <DEDUP_REMOVED lines=16> */
.L_x_9843:
        /* <DEDUP_REMOVED lines=12> */
.L_x_9846:
[----:B------:R-:W-:-:S07]  /*79a0*/  MOV R12, R30 ;  /* 0x0000001e000c7202 */ /* 0x000fce0000000f00 */
.L_x_9847:
[----:B------:R-:W-:Y:S05]  /*79b0*/  BSYNC B0 ;  /* 0x0000000000007941 */ /* 0x000fea0003800000 */
.L_x_9845:
        /* <DEDUP_REMOVED lines=16> */
.L_x_9851:
[----:B------:R-:W-:Y:S05]  /*7ac0*/  BSYNC B1 ;  /* 0x0000000000017941 */ /* 0x000fea0003800000 */
.L_x_9850:
        /* <DEDUP_REMOVED lines=43> */
.L_x_9849:
[----:B------:R-:W-:Y:S05]  /*7d80*/  BSYNC B0 ;  /* 0x0000000000007941 */ /* 0x000fea0003800000 */
.L_x_9848:
        /* <DEDUP_REMOVED lines=12> */
.L_x_9844:
        /* <DEDUP_REMOVED lines=12> */
.L_x_9853:
[----:B------:R-:W-:-:S07]  /*7f10*/  IMAD.MOV.U32 R27, RZ, RZ, R30 ;  /* 0x000000ffff1b7224 */ /* 0x000fce00078e001e */
.L_x_9854:
[----:B------:R-:W-:Y:S05]  /*7f20*/  BSYNC B0 ;  /* 0x0000000000007941 */ /* 0x000fea0003800000 */
.L_x_9852:
        /* <DEDUP_REMOVED lines=16> */
.L_x_9858:
[----:B------:R-:W-:Y:S05]  /*8030*/  BSYNC B1 ;  /* 0x0000000000017941 */ /* 0x000fea0003800000 */
.L_x_9857:
        /* <DEDUP_REMOVED lines=43> */
.L_x_9856:
[----:B------:R-:W-:Y:S05]  /*82f0*/  BSYNC B0 ;  /* 0x0000000000007941 */ /* 0x000fea0003800000 */
.L_x_9855:
        /* <DEDUP_REMOVED lines=16> */
.L_x_9859:
        /* <DEDUP_REMOVED lines=12> */
.L_x_9862:
[----:B------:R-:W-:-:S07]  /*84c0*/  IMAD.MOV.U32 R13, RZ, RZ, R30 ;  /* 0x000000ffff0d7224 */ /* 0x000fce00078e001e */
.L_x_9863:
[----:B------:R-:W-:Y:S05]  /*84d0*/  BSYNC B0 ;  /* 0x0000000000007941 */ /* 0x000fea0003800000 */
.L_x_9861:
        /* <DEDUP_REMOVED lines=16> */
.L_x_9867:
[----:B------:R-:W-:Y:S05]  /*85e0*/  BSYNC B1 ;  /* 0x0000000000017941 */ /* 0x000fea0003800000 */
.L_x_9866:
        /* <DEDUP_REMOVED lines=43> */
.L_x_9865:
[----:B------:R-:W-:Y:S05]  /*88a0*/  BSYNC B0 ;  /* 0x0000000000007941 */ /* 0x000fea0003800000 */
.L_x_9864:
[----:B------:R-:W-:Y:S01]  /*88b0*/  I2FP.F32.U32 R28, R13 ;  /* 0x0000000d001c7245 */ /* 0x000fe20000201000 */
[----:B------:R-:W-:-:S04]  /*88c0*/  IMAD.U32 R72, R37, 0x10000, RZ ;  /* 0x0001000025487824 */ /* 0x000fc800078e00ff */
[----:B------:R-:W-:Y:S01]  /*88d0*/  FFMA.FTZ R13, R28, R139, 1.1641532182693481445e-10 ;  /* 0x2f0000001c0d7423 */ /* 0x000fe2000001008b */
[----:B------:R-:W-:Y:S01]  /*88e0*/  FMUL.FTZ R28, R72, R137 ;  /* 0x00000089481c7220 */ /* 0x000fe20000410000 */
[----:B------:R-:W-:-:S03]  /*88f0*/  @P1 SHF.L.U32 R72, R33, 0x10, RZ ;  /* 0x0000001021481819 */ /* 0x000fc600000006ff */
[----:B------:R-:W-:-:S04]  /*8900*/  FSETP.GTU.FTZ.AND P3, PT, R13, R138, PT ;  /* 0x0000008a0d00720b */ /* 0x000fc80003f7c000 */
[----:B------:R-:W-:Y:S02]  /*8910*/  FSEL R28, R28, RZ, !P3 ;  /* 0x000000ff1c1c7208 */ /* 0x000fe40005800000 */
[----:B------:R-:W-:-:S03]  /*8920*/  SEL R13, RZ, 0x1, P3 ;  /* 0x00000001ff0d7807 */ /* 0x000fc60001800000 */
[----:B------:R-:W-:-:S04]  /*8930*/  FADD.FTZ R27, R27, R28 ;  /* 0x0000001c1b1b7221 */ /* 0x000fc80000010000 */
[----:B------:R-:W-:-:S07]  /*8940*/  @P1 FADD.FTZ R27, R72, R27 ;  /* 0x0000001b481b1221 */ /* 0x000fce0000010000 */
.L_x_9860:
        /* <DEDUP_REMOVED lines=12> */
.L_x_9869:
[----:B------:R-:W-:-:S07]  /*8a10*/  IMAD.MOV.U32 R28, RZ, RZ, R30 ;  /* 0x000000ffff1c7224 */ /* 0x000fce00078e001e */
.L_x_9870:
[----:B------:R-:W-:Y:S05]  /*8a20*/  BSYNC B0 ;  /* 0x0000000000007941 */ /* 0x000fea0003800000 */
.L_x_9868:
        /* <DEDUP_REMOVED lines=16> */
.L_x_9874:
[----:B------:R-:W-:Y:S05]  /*8b30*/  BSYNC B1 ;  /* 0x0000000000017941 */ /* 0x000fea0003800000 */
.L_x_9873:
        /* <DEDUP_REMOVED lines=43> */
.L_x_9872:
[----:B------:R-:W-:Y:S05]  /*8df0*/  BSYNC B0 ;  /* 0x0000000000007941 */ /* 0x000fea0003800000 */
.L_x_9871:
[----:B------:R-:W-:Y:S02]  /*8e00*/  I2FP.F32.U32 R28, R28 ;  /* 0x0000001c001c7245 */ /* 0x000fe40000201000 */
[----:B------:R-:W-:-:S03]  /*8e10*/  LOP3.LUT R11, R11, 0xfffffffb, RZ, 0xc0, !PT ;  /* 0xfffffffb0b0b7812 */ /* 0x000fc600078ec0ff */
        /* <DEDUP_REMOVED lines=14> */
.L_x_9875:
        /* <DEDUP_REMOVED lines=12> */
.L_x_9878:
[----:B------:R-:W-:-:S07]  /*8fc0*/  IMAD.MOV.U32 R14, RZ, RZ, R30 ;  /* 0x000000ffff0e7224 */ /* 0x000fce00078e001e */
.L_x_9879:
[----:B------:R-:W-:Y:S05]  /*8fd0*/  BSYNC B0 ;  /* 0x0000000000007941 */ /* 0x000fea0003800000 */
.L_x_9877:
        /* <DEDUP_REMOVED lines=16> */
.L_x_9883:
[----:B------:R-:W-:Y:S05]  /*90e0*/  BSYNC B1 ;  /* 0x0000000000017941 */ /* 0x000fea0003800000 */
.L_x_9882:
        /* <DEDUP_REMOVED lines=43> */
.L_x_9881:
[----:B------:R-:W-:Y:S05]  /*93a0*/  BSYNC B0 ;  /* 0x0000000000007941 */ /* 0x000fea0003800000 */
.L_x_9880:
        /* <DEDUP_REMOVED lines=12> */
.L_x_9876:
        /* <DEDUP_REMOVED lines=12> */
.L_x_9885:
[----:B------:R-:W-:-:S07]  /*9530*/  MOV R76, R30 ;  /* 0x0000001e004c7202 */ /* 0x000fce0000000f00 */
.L_x_9886:
[----:B------:R-:W-:Y:S05]  /*9540*/  BSYNC B0 ;  /* 0x0000000000007941 */ /* 0x000fea0003800000 */
.L_x_9884:
        /* <DEDUP_REMOVED lines=16> */
.L_x_9890:
[----:B------:R-:W-:Y:S05]  /*9650*/  BSYNC B1 ;  /* 0x0000000000017941 */ /* 0x000fea0003800000 */
.L_x_9889:
        /* <DEDUP_REMOVED lines=43> */
.L_x_9888:
[----:B------:R-:W-:Y:S05]  /*9910*/  BSYNC B0 ;  /* 0x0000000000007941 */ /* 0x000fea0003800000 */
.L_x_9887:
        /* <DEDUP_REMOVED lines=16> */
.L_x_9891:
        /* <DEDUP_REMOVED lines=12> */
.L_x_9894:
[----:B------:R-:W-:-:S07]  /*9ae0*/  MOV R15, R30 ;  /* 0x0000001e000f7202 */ /* 0x000fce0000000f00 */
.L_x_9895:
[----:B------:R-:W-:Y:S05]  /*9af0*/  BSYNC B0 ;  /* 0x0000000000007941 */ /* 0x000fea0003800000 */
.L_x_9893:
        /* <DEDUP_REMOVED lines=16> */
.L_x_9899:
[----:B------:R-:W-:Y:S05]  /*9c00*/  BSYNC B1 ;  /* 0x0000000000017941 */ /* 0x000fea0003800000 */
.L_x_9898:
        /* <DEDUP_REMOVED lines=44> */
.L_x_9897:
[----:B------:R-:W-:Y:S05]  /*9ed0*/  BSYNC B0 ;  /* 0x0000000000007941 */ /* 0x000fea0003800000 */
.L_x_9896:
        /* <DEDUP_REMOVED lines=10> */
.L_x_9892:
        /* <DEDUP_REMOVED lines=12> */
.L_x_9901:
[----:B------:R-:W-:-:S07]  /*a040*/  IMAD.MOV.U32 R76, RZ, RZ, R30 ;  /* 0x000000ffff4c7224 */ /* 0x000fce00078e001e */
.L_x_9902:
[----:B------:R-:W-:Y:S05]  /*a050*/  BSYNC B0 ;  /* 0x0000000000007941 */ /* 0x000fea0003800000 */
.L_x_9900:
        /* <DEDUP_REMOVED lines=16> */
.L_x_9906:
[----:B------:R-:W-:Y:S05]  /*a160*/  BSYNC B1 ;  /* 0x0000000000017941 */ /* 0x000fea0003800000 */
.L_x_9905:
        /* <DEDUP_REMOVED lines=44> */
.L_x_9904:
[----:B------:R-:W-:Y:S05]  /*a430*/  BSYNC B0 ;  /* 0x0000000000007941 */ /* 0x000fea0003800000 */
.L_x_9903:
        /* <DEDUP_REMOVED lines=14> */
.L_x_9907:
        /* <DEDUP_REMOVED lines=12> */
.L_x_9910:
[----:B------:R-:W-:-:S07]  /*a5e0*/  MOV R16, R30 ;  /* 0x0000001e00107202 */ /* 0x000fce0000000f00 */
.L_x_9911:
[----:B------:R-:W-:Y:S05]  /*a5f0*/  BSYNC B0 ;  /* 0x0000000000007941 */ /* 0x000fea0003800000 */
.L_x_9909:
        /* <DEDUP_REMOVED lines=16> */
.L_x_9915:
[----:B------:R-:W-:Y:S05]  /*a700*/  BSYNC B1 ;  /* 0x0000000000017941 */ /* 0x000fea0003800000 */
.L_x_9914:
        /* <DEDUP_REMOVED lines=44> */
.L_x_9913:
[----:B------:R-:W-:Y:S05]  /*a9d0*/  BSYNC B0 ;  /* 0x0000000000007941 */ /* 0x000fea0003800000 */
.L_x_9912:
        /* <DEDUP_REMOVED lines=12> */
.L_x_9908:
        /* <DEDUP_REMOVED lines=12> */
.L_x_9917:
[----:B------:R-:W-:-:S07]  /*ab60*/  IMAD.MOV.U32 R74, RZ, RZ, R30 ;  /* 0x000000ffff4a7224 */ /* 0x000fce00078e001e */
.L_x_9918:
[----:B------:R-:W-:Y:S05]  /*ab70*/  BSYNC B0 ;  /* 0x0000000000007941 */ /* 0x000fea0003800000 */
.L_x_9916:
        /* <DEDUP_REMOVED lines=16> */
.L_x_9922:
[----:B------:R-:W-:Y:S05]  /*ac80*/  BSYNC B1 ;  /* 0x0000000000017941 */ /* 0x000fea0003800000 */
.L_x_9921:
        /* <DEDUP_REMOVED lines=44> */
.L_x_9920:
[----:B------:R-:W-:Y:S05]  /*af50*/  BSYNC B0 ;  /* 0x0000000000007941 */ /* 0x000fea0003800000 */
.L_x_9919:
        /* <DEDUP_REMOVED lines=14> */
.L_x_9923:
        /* <DEDUP_REMOVED lines=12> */
.L_x_9926:
[----:B------:R-:W-:-:S07]  /*b100*/  MOV R17, R30 ;  /* 0x0000001e00117202 */ /* 0x000fce0000000f00 */
.L_x_9927:
[----:B------:R-:W-:Y:S05]  /*b110*/  BSYNC B0 ;  /* 0x0000000000007941 */ /* 0x000fea0003800000 */
.L_x_9925:
        /* <DEDUP_REMOVED lines=16> */
.L_x_9931:
[----:B------:R-:W-:Y:S05]  /*b220*/  BSYNC B1 ;  /* 0x0000000000017941 */ /* 0x000fea0003800000 */
.L_x_9930:
        /* <DEDUP_REMOVED lines=44> */
.L_x_9929:
[----:B------:R-:W-:Y:S05]  /*b4f0*/  BSYNC B0 ;  /* 0x0000000000007941 */ /* 0x000fea0003800000 */
.L_x_9928:
        /* <DEDUP_REMOVED lines=10> */
.L_x_9924:
        /* <DEDUP_REMOVED lines=12> */
.L_x_9933:
[----:B------:R-:W-:-:S07]  /*b660*/  IMAD.MOV.U32 R85, RZ, RZ, R30 ;  /* 0x000000ffff557224 */ /* 0x000fce00078e001e */
.L_x_9934:
[----:B------:R-:W-:Y:S05]  /*b670*/  BSYNC B0 ;  /* 0x0000000000007941 */ /* 0x000fea0003800000 */
.L_x_9932:
        /* <DEDUP_REMOVED lines=16> */
.L_x_9938:
[----:B------:R-:W-:Y:S05]  /*b780*/  BSYNC B1 ;  /* 0x0000000000017941 */ /* 0x000fea0003800000 */
.L_x_9937:
        /* <DEDUP_REMOVED lines=44> */
.L_x_9936:
[----:B------:R-:W-:Y:S05]  /*ba50*/  BSYNC B0 ;  /* 0x0000000000007941 */ /* 0x000fea0003800000 */
.L_x_9935:
        /* <DEDUP_REMOVED lines=14> */
.L_x_9939:
        /* <DEDUP_REMOVED lines=12> */
.L_x_9942:
[----:B------:R-:W-:-:S07]  /*bc00*/  MOV R18, R30 ;  /* 0x0000001e00127202 */ /* 0x000fce0000000f00 */
.L_x_9943:
[----:B------:R-:W-:Y:S05]  /*bc10*/  BSYNC B0 ;  /* 0x0000000000007941 */ /* 0x000fea0003800000 */
.L_x_9941:
        /* <DEDUP_REMOVED lines=18> */
.L_x_9947:
[----:B------:R-:W-:Y:S05]  /*bd40*/  BSYNC B1 ;  /* 0x0000000000017941 */ /* 0x000fea0003800000 */
.L_x_9946:
        /* <DEDUP_REMOVED lines=44> */
.L_x_9945:
[----:B------:R-:W-:Y:S05]  /*c010*/  BSYNC B0 ;  /* 0x0000000000007941 */ /* 0x000fea0003800000 */
.L_x_9944:
        /* <DEDUP_REMOVED lines=12> */
.L_x_9940:
        /* <DEDUP_REMOVED lines=19> */
[C---:B------:R-:W-:Y:S02]  /*c210*/  LOP3.LUT P5, RZ, R11.reuse, 0x2, RZ, 0xc0, !PT ;  /* 0x000000020bff7812 */ /* 0x040fe400078ac0ff */
        /* <DEDUP_REMOVED lines=19> */
[----:B------:R-:W-:Y:S01]  /*c350*/  LOP3.LUT R74, R18, 0xffff, RZ, 0xc0, !PT ;  /* 0x0000ffff124a7812 */ /* 0x000fe200078ec0ff */
[----:B------:R-:W0:Y:S01]  /*c360*/  LDC.64 R92, c[0x0][0x248] ;  /* 0x00009200ff5c7b82 */ /* 0x000e220000000a00 */
[----:B------:R-:W-:Y:S02]  /*c370*/  PRMT R87, R16, 0x7104, RZ ;  /* 0x0000710410577816 */ /* 0x000fe400000000ff */
[----:B------:R-:W-:Y:S02]  /*c380*/  LOP3.LUT R75, R75, 0xff0000, RZ, 0xc0, !PT ;  /* 0x00ff00004b4b7812 */ /* 0x000fe400078ec0ff */
[----:B------:R-:W-:Y:S02]  /*c390*/  LOP3.LUT R86, R13, 0xff, RZ, 0xc0, !PT ;  /* 0x000000ff0d567812 */ /* 0x000fe400078ec0ff */
[----:B------:R-:W-:Y:S02]  /*c3a0*/  PRMT R74, R75, 0x4210, R74 ;  /* 0x000042104b4a7816 */ /* 0x000fe4000000004a */
[----:B------:R-:W-:-:S02]  /*c3b0*/  LOP3.LUT R75, R14, 0xff, RZ, 0xc0, !PT ;  /* 0x000000ff0e4b7812 */ /* 0x000fc400078ec0ff */
[----:B------:R-:W-:Y:S01]  /*c3c0*/  LOP3.LUT R74, R74, 0xff00, R87, 0xf8, !PT ;  /* 0x0000ff004a4a7812 */ /* 0x000fe200078ef857 */
[----:B------:R-:W-:Y:S01]  /*c3d0*/  IMAD.WIDE.U32 R86, R86, 0x10000, RZ ;  /* 0x0001000056567825 */ /* 0x000fe200078e00ff */
[----:B------:R-:W-:Y:S02]  /*c3e0*/  LOP3.LUT R88, R12, 0xff, RZ, 0xc0, !PT ;  /* 0x000000ff0c587812 */ /* 0x000fe400078ec0ff */
[----:B------:R-:W-:Y:S01]  /*c3f0*/  LOP3.LUT R91, R74, 0xff, R15, 0xf8, !PT ;  /* 0x000000ff4a5b7812 */ /* 0x000fe200078ef80f */
[----:B------:R-:W-:-:S04]  /*c400*/  IMAD.WIDE.U32 R74, R75, 0x1000000, RZ ;  /* 0x010000004b4a7825 */ /* 0x000fc800078e00ff */
[----:B------:R-:W-:Y:S01]  /*c410*/  IMAD.WIDE.U32 R88, R88, 0x100, RZ ;  /* 0x0000010058587825 */ /* 0x000fe200078e00ff */
[----:B------:R-:W-:Y:S02]  /*c420*/  LOP3.LUT R91, R87, R91, R75, 0xfe, !PT ;  /* 0x0000005b575b7212 */ /* 0x000fe400078efe4b */
[----:B------:R-:W-:Y:S01]  /*c430*/  LOP3.LUT R75, R88, R74, R86, 0xfe, !PT ;  /* 0x0000004a584b7212 */ /* 0x000fe200078efe56 */
[----:B0-----:R-:W-:-:S03]  /*c440*/  IMAD.WIDE.U32 R86, R19, 0x8, R92 ;  /* 0x0000000813567825 */ /* 0x001fc600078e005c */
[----:B------:R-:W-:Y:S02]  /*c450*/  LOP3.LUT R74, R75, 0xff, R10, 0xf8, !PT ;  /* 0x000000ff4b4a7812 */ /* 0x000fe400078ef80a */
[----:B------:R-:W-:-:S05]  /*c460*/  LOP3.LUT R75, R91, R89, RZ, 0xfc, !PT ;  /* 0x000000595b4b7212 */ /* 0x000fca00078efcff */
[----:B------:R0:W-:Y:S02]  /*c470*/  STG.E.64 desc[UR4][R86.64], R74 ;  /* 0x0000004a56007986 */ /* 0x0001e4000c101b04 */
.L_x_9948:
        /* <DEDUP_REMOVED lines=15> */
.L_x_9950:
[----:B------:R-:W-:-:S07]  /*c570*/  IMAD.MOV.U32 R82, RZ, RZ, R30 ;  /* 0x000000ffff527224 */ /* 0x000fce00078e001e */
.L_x_9951:
[----:B------:R-:W-:Y:S05]  /*c580*/  BSYNC B0 ;  /* 0x0000000000007941 */ /* 0x000fea0003800000 */
.L_x_9949:
        /* <DEDUP_REMOVED lines=16> */
.L_x_9955:
[----:B------:R-:W-:Y:S05]  /*c690*/  BSYNC B1 ;  /* 0x0000000000017941 */ /* 0x000fea0003800000 */
.L_x_9954:
        /* <DEDUP_REMOVED lines=44> */
.L_x_9953:
[----:B------:R-:W-:Y:S05]  /*c960*/  BSYNC B0 ;  /* 0x0000000000007941 */ /* 0x000fea0003800000 */
.L_x_9952:
        /* <DEDUP_REMOVED lines=16> */
.L_x_9956:
        /* <DEDUP_REMOVED lines=12> */
.L_x_9959:
[----:B------:R-:W-:-:S07]  /*cb30*/  IMAD.MOV.U32 R10, RZ, RZ, R30 ;  /* 0x000000ffff0a7224 */ /* 0x000fce00078e001e */
.L_x_9960:
[----:B------:R-:W-:Y:S05]  /*cb40*/  BSYNC B0 ;  /* 0x0000000000007941 */ /* 0x000fea0003800000 */
.L_x_9958:
        /* <DEDUP_REMOVED lines=16> */
.L_x_9964:
[----:B------:R-:W-:Y:S05]  /*cc50*/  BSYNC B1 ;  /* 0x0000000000017941 */ /* 0x000fea0003800000 */
.L_x_9963:
        /* <DEDUP_REMOVED lines=44> */
.L_x_9962:
[----:B------:R-:W-:Y:S05]  /*cf20*/  BSYNC B0 ;  /* 0x0000000000007941 */ /* 0x000fea0003800000 */
.L_x_9961:
        /* <DEDUP_REMOVED lines=10> */
.L_x_9957:
        /* <DEDUP_REMOVED lines=12> */
.L_x_9966:
[----:B------:R-:W-:-:S07]  /*d090*/  IMAD.MOV.U32 R83, RZ, RZ, R30 ;  /* 0x000000ffff537224 */ /* 0x000fce00078e001e */
.L_x_9967:
[----:B------:R-:W-:Y:S05]  /*d0a0*/  BSYNC B0 ;  /* 0x0000000000007941 */ /* 0x000fea0003800000 */
.L_x_9965:
        /* <DEDUP_REMOVED lines=16> */
.L_x_9971:
[----:B------:R-:W-:Y:S05]  /*d1b0*/  BSYNC B1 ;  /* 0x0000000000017941 */ /* 0x000fea0003800000 */
.L_x_9970:
        /* <DEDUP_REMOVED lines=44> */
.L_x_9969:
[----:B------:R-:W-:Y:S05]  /*d480*/  BSYNC B0 ;  /* 0x0000000000007941 */ /* 0x000fea0003800000 */
.L_x_9968:
        /* <DEDUP_REMOVED lines=16> */
.L_x_9972:
        /* <DEDUP_REMOVED lines=12> */
.L_x_9975:
[----:B------:R-:W-:-:S07]  /*d650*/  IMAD.MOV.U32 R12, RZ, RZ, R30 ;  /* 0x000000ffff0c7224 */ /* 0x000fce00078e001e */
.L_x_9976:
[----:B------:R-:W-:Y:S05]  /*d660*/  BSYNC B0 ;  /* 0x0000000000007941 */ /* 0x000fea0003800000 */
.L_x_9974:
        /* <DEDUP_REMOVED lines=16> */
.L_x_9980:
[----:B------:R-:W-:Y:S05]  /*d770*/  BSYNC B1 ;  /* 0x0000000000017941 */ /* 0x000fea0003800000 */
.L_x_9979:
        /* <DEDUP_REMOVED lines=44> */
.L_x_9978:
[----:B------:R-:W-:Y:S05]  /*da40*/  BSYNC B0 ;  /* 0x0000000000007941 */ /* 0x000fea0003800000 */
.L_x_9977:
[----:B------:R-:W-:Y:S02]  /*da50*/  I2FP.F32.U32 R12, R12 ;  /* 0x0000000c000c7245 */ /* 0x000fe40000201000 */
[----:B------:R-:W-:-:S03]  /*da60*/  PRMT R72, R36, 0x7632, R72 ;  /* 0x0000763224487816 */ /* 0x000fc60000000048 */
[----:B------:R-:W-:Y:S01]  /*da70*/  FFMA.FTZ R85, R12, R139, 1.1641532182693481445e-10 ;  /* 0x2f0000000c557423 */ /* 0x000fe2000001008b */
[----:B------:R-:W-:Y:S01]  /*da80*/  @P1 PRMT R12, R32, 0x7632, R12 ;  /* 0x00007632200c1816 */ /* 0x000fe2000000000c */
[----:B------:R-:W-:-:S03]  /*da90*/  IMAD.U32 R72, R72, 0x10000, RZ ;  /* 0x0001000048487824 */ /* 0x000fc600078e00ff */
[----:B------:R-:W-:Y:S01]  /*daa0*/  FSETP.GTU.FTZ.AND P3, PT, R85, R138, PT ;  /* 0x0000008a5500720b */ /* 0x000fe20003f7c000 */
[----:B------:R-:W-:Y:S01]  /*dab0*/  FMUL.FTZ R72, R72, R137 ;  /* 0x0000008948487220 */ /* 0x000fe20000410000 */
[----:B------:R-:W-:Y:S02]  /*dac0*/  @P1 IMAD.U32 R86, R12, 0x10000, RZ ;  /* 0x000100000c561824 */ /* 0x000fe400078e00ff */
[----:B------:R-:W-:Y:S02]  /*dad0*/  SEL R12, RZ, 0x1, P3 ;  /* 0x00000001ff0c7807 */ /* 0x000fe40001800000 */
[----:B------:R-:W-:-:S05]  /*dae0*/  FSEL R72, R72, RZ, !P3 ;  /* 0x000000ff48487208 */ /* 0x000fca0005800000 */
[----:B------:R-:W-:-:S04]  /*daf0*/  FADD.FTZ R83, R83, R72 ;  /* 0x0000004853537221 */ /* 0x000fc80000010000 */
[----:B------:R-:W-:-:S07]  /*db00*/  @P1 FADD.FTZ R83, R83, R86 ;  /* 0x0000005653531221 */ /* 0x000fce0000010000 */
.L_x_9973:
        /* <DEDUP_REMOVED lines=12> */
.L_x_9982:
[----:B------:R-:W-:-:S07]  /*dbd0*/  IMAD.MOV.U32 R72, RZ, RZ, R30 ;  /* 0x000000ffff487224 */ /* 0x000fce00078e001e */
.L_x_9983:
[----:B------:R-:W-:Y:S05]  /*dbe0*/  BSYNC B0 ;  /* 0x0000000000007941 */ /* 0x000fea0003800000 */
.L_x_9981:
        /* <DEDUP_REMOVED lines=16> */
.L_x_9987:
[----:B------:R-:W-:Y:S05]  /*dcf0*/  BSYNC B1 ;  /* 0x0000000000017941 */ /* 0x000fea0003800000 */
.L_x_9986:
        /* <DEDUP_REMOVED lines=44> */
.L_x_9985:
[----:B------:R-:W-:Y:S05]  /*dfc0*/  BSYNC B0 ;  /* 0x0000000000007941 */ /* 0x000fea0003800000 */
.L_x_9984:
        /* <DEDUP_REMOVED lines=16> */
.L_x_9988:
        /* <DEDUP_REMOVED lines=12> */
.L_x_9991:
[----:B------:R-:W-:-:S07]  /*e190*/  IMAD.MOV.U32 R13, RZ, RZ, R30 ;  /* 0x000000ffff0d7224 */ /* 0x000fce00078e001e */
.L_x_9992:
[----:B------:R-:W-:Y:S05]  /*e1a0*/  BSYNC B0 ;  /* 0x0000000000007941 */ /* 0x000fea0003800000 */
.L_x_9990:
        /* <DEDUP_REMOVED lines=16> */
.L_x_9996:
[----:B------:R-:W-:Y:S05]  /*e2b0*/  BSYNC B1 ;  /* 0x0000000000017941 */ /* 0x000fea0003800000 */
.L_x_9995:
        /* <DEDUP_REMOVED lines=44> */
.L_x_9994:
[----:B------:R-:W-:Y:S05]  /*e580*/  BSYNC B0 ;  /* 0x0000000000007941 */ /* 0x000fea0003800000 */
.L_x_9993:
        /* <DEDUP_REMOVED lines=10> */
.L_x_9989:
        /* <DEDUP_REMOVED lines=12> */
.L_x_9998:
[----:B------:R-:W-:-:S07]  /*e6f0*/  IMAD.MOV.U32 R72, RZ, RZ, R30 ;  /* 0x000000ffff487224 */ /* 0x000fce00078e001e */
.L_x_9999:
[----:B------:R-:W-:Y:S05]  /*e700*/  BSYNC B0 ;  /* 0x0000000000007941 */ /* 0x000fea0003800000 */
.L_x_9997:
        /* <DEDUP_REMOVED lines=16> */
.L_x_10003:
[----:B------:R-:W-:Y:S05]  /*e810*/  BSYNC B1 ;  /* 0x0000000000017941 */ /* 0x000fea0003800000 */
.L_x_10002:
        /* <DEDUP_REMOVED lines=44> */
.L_x_10001:
[----:B------:R-:W-:Y:S05]  /*eae0*/  BSYNC B0 ;  /* 0x0000000000007941 */ /* 0x000fea0003800000 */
.L_x_10000:
        /* <DEDUP_REMOVED lines=16> */
.L_x_10004:
        /* <DEDUP_REMOVED lines=12> */
.L_x_10007:
[----:B------:R-:W-:-:S07]  /*ecb0*/  IMAD.MOV.U32 R14, RZ, RZ, R30 ;  /* 0x000000ffff0e7224 */ /* 0x000fce00078e001e */
.L_x_10008:
[----:B------:R-:W-:Y:S05]  /*ecc0*/  BSYNC B0 ;  /* 0x0000000000007941 */ /* 0x000fea0003800000 */
.L_x_10006:
        /* <DEDUP_REMOVED lines=16> */
.L_x_10012:
[----:B------:R-:W-:Y:S05]  /*edd0*/  BSYNC B1 ;  /* 0x0000000000017941 */ /* 0x000fea0003800000 */
.L_x_10011:
        /* <DEDUP_REMOVED lines=44> */
.L_x_10010:
[----:B------:R-:W-:Y:S05]  /*f0a0*/  BSYNC B0 ;  /* 0x0000000000007941 */ /* 0x000fea0003800000 */
.L_x_10009:
        /* <DEDUP_REMOVED lines=12> */
.L_x_10005:
        /* <DEDUP_REMOVED lines=12> */
.L_x_10014:
[----:B------:R-:W-:-:S07]  /*f230*/  IMAD.MOV.U32 R92, RZ, RZ, R30 ;  /* 0x000000ffff5c7224 */ /* 0x000fce00078e001e */
.L_x_10015:
[----:B------:R-:W-:Y:S05]  /*f240*/  BSYNC B0 ;  /* 0x0000000000007941 */ /* 0x000fea0003800000 */
.L_x_10013:
        /* <DEDUP_REMOVED lines=16> */
.L_x_10019:
[----:B------:R-:W-:Y:S05]  /*f350*/  BSYNC B1 ;  /* 0x0000000000017941 */ /* 0x000fea0003800000 */
.L_x_10018:
        /* <DEDUP_REMOVED lines=44> */
.L_x_10017:
[----:B------:R-:W-:Y:S05]  /*f620*/  BSYNC B0 ;  /* 0x0000000000007941 */ /* 0x000fea0003800000 */
.L_x_10016:
        /* <DEDUP_REMOVED lines=16> */
.L_x_10020:
        /* <DEDUP_REMOVED lines=12> */
.L_x_10023:
[----:B------:R-:W-:-:S07]  /*f7f0*/  IMAD.MOV.U32 R15, RZ, RZ, R30 ;  /* 0x000000ffff0f7224 */ /* 0x000fce00078e001e */
.L_x_10024:
[----:B------:R-:W-:Y:S05]  /*f800*/  BSYNC B0 ;  /* 0x0000000000007941 */ /* 0x000fea0003800000 */
.L_x_10022:
        /* <DEDUP_REMOVED lines=16> */
.L_x_10028:
[----:B------:R-:W-:Y:S05]  /*f910*/  BSYNC B1 ;  /* 0x0000000000017941 */ /* 0x000fea0003800000 */
.L_x_10027:
        /* <DEDUP_REMOVED lines=44> */
.L_x_10026:
[----:B------:R-:W-:Y:S05]  /*fbe0*/  BSYNC B0 ;  /* 0x0000000000007941 */ /* 0x000fea0003800000 */
.L_x_10025:
        /* <DEDUP_REMOVED lines=10> */
.L_x_10021:
        /* <DEDUP_REMOVED lines=12> */
.L_x_10030:
[----:B------:R-:W-:-:S07]  /*fd50*/  IMAD.MOV.U32 R87, RZ, RZ, R30 ;  /* 0x000000ffff577224 */ /* 0x000fce00078e001e */
.L_x_10031:
[----:B------:R-:W-:Y:S05]  /*fd60*/  BSYNC B0 ;  /* 0x0000000000007941 */ /* 0x000fea0003800000 */
.L_x_10029:
        /* <DEDUP_REMOVED lines=16> */
.L_x_10035:
[----:B------:R-:W-:Y:S05]  /*fe70*/  BSYNC B1 ;  /* 0x0000000000017941 */ /* 0x000fea0003800000 */
.L_x_10034:
        /* <DEDUP_REMOVED lines=44> */
.L_x_10033:
[----:B------:R-:W-:Y:S05]  /*10140*/  BSYNC B0 ;  /* 0x0000000000007941 */ /* 0x000fea0003800000 */
.L_x_10032:
        /* <DEDUP_REMOVED lines=14> */
.L_x_10036:
        /* <DEDUP_REMOVED lines=12> */
.L_x_10039:
[----:B------:R-:W-:-:S07]  /*102f0*/  IMAD.MOV.U32 R16, RZ, RZ, R30 ;  /* 0x000000ffff107224 */ /* 0x000fce00078e001e */
.L_x_10040:
[----:B------:R-:W-:Y:S05]  /*10300*/  BSYNC B0 ;  /* 0x0000000000007941 */ /* 0x000fea0003800000 */
.L_x_10038:
        /* <DEDUP_REMOVED lines=16> */
.L_x_10044:
[----:B------:R-:W-:Y:S05]  /*10410*/  BSYNC B1 ;  /* 0x0000000000017941 */ /* 0x000fea0003800000 */
.L_x_10043:
        /* <DEDUP_REMOVED lines=44> */
.L_x_10042:
[----:B------:R-:W-:Y:S05]  /*106e0*/  BSYNC B0 ;  /* 0x0000000000007941 */ /* 0x000fea0003800000 */
.L_x_10041:
        /* <DEDUP_REMOVED lines=12> */
.L_x_10037:
        /* <DEDUP_REMOVED lines=12> */
.L_x_10046:
[----:B------:R-:W-:-:S07]  /*10870*/  IMAD.MOV.U32 R74, RZ, RZ, R30 ;  /* 0x000000ffff4a7224 */ /* 0x000fce00078e001e */
.L_x_10047:
[----:B------:R-:W-:Y:S05]  /*10880*/  BSYNC B0 ;  /* 0x0000000000007941 */ /* 0x000fea0003800000 */
.L_x_10045:
        /* <DEDUP_REMOVED lines=16> */
.L_x_10051:
[----:B------:R-:W-:Y:S05]  /*10990*/  BSYNC B1 ;  /* 0x0000000000017941 */ /* 0x000fea0003800000 */
.L_x_10050:
        /* <DEDUP_REMOVED lines=44> */
.L_x_10049:
[----:B------:R-:W-:Y:S05]  /*10c60*/  BSYNC B0 ;  /* 0x0000000000007941 */ /* 0x000fea0003800000 */
.L_x_10048:
        /* <DEDUP_REMOVED lines=14> */
.L_x_10052:
        /* <DEDUP_REMOVED lines=12> */
.L_x_10055:
[----:B------:R-:W-:-:S07]  /*10e10*/  IMAD.MOV.U32 R17, RZ, RZ, R30 ;  /* 0x000000ffff117224 */ /* 0x000fce00078e001e */
.L_x_10056:
[----:B------:R-:W-:Y:S05]  /*10e20*/  BSYNC B0 ;  /* 0x0000000000007941 */ /* 0x000fea0003800000 */
.L_x_10054:
        /* <DEDUP_REMOVED lines=16> */
.L_x_10060:
[----:B------:R-:W-:Y:S05]  /*10f30*/  BSYNC B1 ;  /* 0x0000000000017941 */ /* 0x000fea0003800000 */
.L_x_10059:
        /* <DEDUP_REMOVED lines=44> */
.L_x_10058:
[----:B------:R-:W-:Y:S05]  /*11200*/  BSYNC B0 ;  /* 0x0000000000007941 */ /* 0x000fea0003800000 */
.L_x_10057:
        /* <DEDUP_REMOVED lines=10> */
.L_x_10053:
        /* <DEDUP_REMOVED lines=12> */
.L_x_10062:
[----:B------:R-:W-:-:S07]  /*11370*/  IMAD.MOV.U32 R94, RZ, RZ, R30 ;  /* 0x000000ffff5e7224 */ /* 0x000fce00078e001e */
.L_x_10063:
[----:B------:R-:W-:Y:S05]  /*11380*/  BSYNC B0 ;  /* 0x0000000000007941 */ /* 0x000fea0003800000 */
.L_x_10061:
        /* <DEDUP_REMOVED lines=16> */
.L_x_10067:
[----:B------:R-:W-:Y:S05]  /*11490*/  BSYNC B1 ;  /* 0x0000000000017941 */ /* 0x000fea0003800000 */
.L_x_10066:
        /* <DEDUP_REMOVED lines=44> */
.L_x_10065:
[----:B------:R-:W-:Y:S05]  /*11760*/  BSYNC B0 ;  /* 0x0000000000007941 */ /* 0x000fea0003800000 */
.L_x_10064:
        /* <DEDUP_REMOVED lines=14> */
.L_x_10068:
        /* <DEDUP_REMOVED lines=12> */
.L_x_10071:
[----:B------:R-:W-:-:S07]  /*11910*/  IMAD.MOV.U32 R18, RZ, RZ, R30 ;  /* 0x000000ffff127224 */ /* 0x000fce00078e001e */
.L_x_10072:
[----:B------:R-:W-:Y:S05]  /*11920*/  BSYNC B0 ;  /* 0x0000000000007941 */ /* 0x000fea0003800000 */
.L_x_10070:
        /* <DEDUP_REMOVED lines=18> */
.L_x_10076:
[----:B------:R-:W-:Y:S05]  /*11a50*/  BSYNC B1 ;  /* 0x0000000000017941 */ /* 0x000fea0003800000 */
.L_x_10075:
        /* <DEDUP_REMOVED lines=44> */
.L_x_10074:
[----:B------:R-:W-:Y:S05]  /*11d20*/  BSYNC B0 ;  /* 0x0000000000007941 */ /* 0x000fea0003800000 */
.L_x_10073:
        /* <DEDUP_REMOVED lines=12> */
.L_x_10069:
        /* <DEDUP_REMOVED lines=33> */
[----:B-1----:R-:W-:-:S05]  /*12000*/  IADD3 R90, R9, 0x180, RZ ;  /* 0x00000180095a7810 */ /* 0x002fca0007ffe0ff */
[----:B--2---:R-:W-:Y:S01]  /*12010*/  @P0 IMAD.WIDE.U32 R74, R90, 0x10, R74 ;  /* 0x000000105a4a0825 */ /* 0x004fe200078e004a */
[----:B0-----:R-:W-:Y:S06]  /*12020*/  @!P0 BRA `(.L_x_10077) ;  /* 0x0000000000508947 */ /* 0x001fec0003800000 */
[----:B------:R-:W-:Y:S01]  /*12030*/  IMAD.U32 R91, R17, 0x10000, RZ ;  /* 0x00010000115b7824 */ /* 0x000fe200078e00ff */
[----:B------:R-:W0:Y:S01]  /*12040*/  LDC.64 R100, c[0x0][0x248] ;  /* 0x00009200ff647b82 */ /* 0x000e220000000a00 */
[----:B------:R-:W-:Y:S02]  /*12050*/  LOP3.LUT R93, R14, 0xff, RZ, 0xc0, !PT ;  /* 0x000000ff0e5d7812 */ /* 0x000fe400078ec0ff */
[----:B------:R-:W-:Y:S02]  /*12060*/  LOP3.LUT R94, R13, 0xff, RZ, 0xc0, !PT ;  /* 0x000000ff0d5e7812 */ /* 0x000fe400078ec0ff */
[----:B------:R-:W-:Y:S02]  /*12070*/  LOP3.LUT R92, R91, 0xff0000, RZ, 0xc0, !PT ;  /* 0x00ff00005b5c7812 */ /* 0x000fe400078ec0ff */
[----:B------:R-:W-:Y:S01]  /*12080*/  LOP3.LUT R91, R18, 0xffff, RZ, 0xc0, !PT ;  /* 0x0000ffff125b7812 */ /* 0x000fe200078ec0ff */
[----:B------:R-:W-:Y:S01]  /*12090*/  IMAD.WIDE.U32 R94, R94, 0x10000, RZ ;  /* 0x000100005e5e7825 */ /* 0x000fe200078e00ff */
[----:B------:R-:W-:-:S02]  /*120a0*/  LOP3.LUT R96, R12, 0xff, RZ, 0xc0, !PT ;  /* 0x000000ff0c607812 */ /* 0x000fc400078ec0ff */
[----:B------:R-:W-:Y:S02]  /*120b0*/  PRMT R91, R92, 0x4210, R91 ;  /* 0x000042105c5b7816 */ /* 0x000fe4000000005b */
[----:B------:R-:W-:Y:S01]  /*120c0*/  PRMT R92, R16, 0x7104, RZ ;  /* 0x00007104105c7816 */ /* 0x000fe200000000ff */
[----:B------:R-:W-:-:S03]  /*120d0*/  IMAD.WIDE.U32 R96, R96, 0x100, RZ ;  /* 0x0000010060607825 */ /* 0x000fc600078e00ff */
[----:B------:R-:W-:-:S04]  /*120e0*/  LOP3.LUT R92, R91, 0xff00, R92, 0xf8, !PT ;  /* 0x0000ff005b5c7812 */ /* 0x000fc800078ef85c */
[----:B------:R-:W-:Y:S01]  /*120f0*/  LOP3.LUT R91, R92, 0xff, R15, 0xf8, !PT ;  /* 0x000000ff5c5b7812 */ /* 0x000fe200078ef80f */
[----:B------:R-:W-:-:S05]  /*12100*/  IMAD.WIDE.U32 R92, R93, 0x1000000, RZ ;  /* 0x010000005d5c7825 */ /* 0x000fca00078e00ff */
[----:B------:R-:W-:Y:S02]  /*12110*/  LOP3.LUT R91, R95, R91, R93, 0xfe, !PT ;  /* 0x0000005b5f5b7212 */ /* 0x000fe400078efe5d */
[----:B------:R-:W-:Y:S02]  /*12120*/  LOP3.LUT R95, R96, R92, R94, 0xfe, !PT ;  /* 0x0000005c605f7212 */ /* 0x000fe400078efe5e */
[----:B------:R-:W-:Y:S02]  /*12130*/  LOP3.LUT R93, R91, R97, RZ, 0xfc, !PT ;  /* 0x000000615b5d7212 */ /* 0x000fe400078efcff */
[----:B------:R-:W-:Y:S01]  /*12140*/  LOP3.LUT R92, R95, 0xff, R10, 0xf8, !PT ;  /* 0x000000ff5f5c7812 */ /* 0x000fe200078ef80a */
[----:B0-----:R-:W-:-:S05]  /*12150*/  IMAD.WIDE.U32 R94, R81, 0x8, R100 ;  /* 0x00000008515e7825 */ /* 0x001fca00078e0064 */
[----:B------:R0:W-:Y:S02]  /*12160*/  STG.E.64 desc[UR4][R94.64], R92 ;  /* 0x0000005c5e007986 */ /* 0x0001e4000c101b04 */
.L_x_10077:
        /* <DEDUP_REMOVED lines=17> */
.L_x_10079:
[----:B------:R-:W-:-:S07]  /*12280*/  MOV R91, R30 ;  /* 0x0000001e005b7202 */ /* 0x000fce0000000f00 */
.L_x_10080:
[----:B------:R-:W-:Y:S05]  /*12290*/  BSYNC B0 ;  /* 0x0000000000007941 */ /* 0x000fea0003800000 */
.L_x_10078:
        /* <DEDUP_REMOVED lines=16> */
.L_x_10084:
[----:B------:R-:W-:Y:S05]  /*123a0*/  BSYNC B1 ;  /* 0x0000000000017941 */ /* 0x000fea0003800000 */
.L_x_10083:
        /* <DEDUP_REMOVED lines=44> */
.L_x_10082:
[----:B------:R-:W-:Y:S05]  /*12670*/  BSYNC B0 ;  /* 0x0000000000007941 */ /* 0x000fea0003800000 */
.L_x_10081:
[----:B------:R-:W-:Y:S02]  /*12680*/  I2FP.F32.U32 R94, R91 ;  /* 0x0000005b005e7245 */ /* 0x000fe40000201000 */
[----:B------:R-:W-:-:S03]  /*12690*/  LOP3.LUT R11, R11, 0xffffffdf, RZ, 0xc0, !PT ;  /* 0xffffffdf0b0b7812 */ /* 0x000fc600078ec0ff */
[----:B------:R-:W-:Y:S01]  /*126a0*/  FFMA.FTZ R91, R94, R139, 1.1641532182693481445e-10 ;  /* 0x2f0000005e5b7423 */ /* 0x000fe2000001008b */
[C---:B-----5:R-:W-:Y:S01]  /*126b0*/  IMAD.U32 R94, R72.reuse, 0x10000, RZ ;  /* 0x00010000485e7824 */ /* 0x060fe200078e00ff */
        /* <DEDUP_REMOVED lines=12> */
.L_x_10085:
        /* <DEDUP_REMOVED lines=12> */
.L_x_10088:
[----:B------:R-:W-:-:S07]  /*12840*/  IMAD.MOV.U32 R10, RZ, RZ, R30 ;  /* 0x000000ffff0a7224 */ /* 0x000fce00078e001e */
.L_x_10089:
[----:B------:R-:W-:Y:S05]  /*12850*/  BSYNC B0 ;  /* 0x0000000000007941 */ /* 0x000fea0003800000 */
.L_x_10087:
        /* <DEDUP_REMOVED lines=16> */
.L_x_10093:
[----:B------:R-:W-:Y:S05]  /*12960*/  BSYNC B1 ;  /* 0x0000000000017941 */ /* 0x000fea0003800000 */
.L_x_10092:
        /* <DEDUP_REMOVED lines=44> */
.L_x_10091:
[----:B------:R-:W-:Y:S05]  /*12c30*/  BSYNC B0 ;  /* 0x0000000000007941 */ /* 0x000fea0003800000 */
.L_x_10090:
[----:B------:R-:W-:-:S05]  /*12c40*/  I2FP.F32.U32 R10, R10 ;  /* 0x0000000a000a7245 */ /* 0x000fca0000201000 */
[----:B------:R-:W-:Y:S01]  /*12c50*/  FFMA.FTZ R95, R10, R139, 1.1641532182693481445e-10 ;  /* 0x2f0000000a5f7423 */ /* 0x000fe2000001008b */
[----:B------:R-:W-:-:S04]  /*12c60*/  SHF.L.U32 R10, R36, 0x10, RZ ;  /* 0x00000010240a7819 */ /* 0x000fc800000006ff */
[----:B------:R-:W-:Y:S01]  /*12c70*/  FSETP.GTU.FTZ.AND P3, PT, R95, R138, PT ;  /* 0x0000008a5f00720b */ /* 0x000fe20003f7c000 */
[----:B------:R-:W-:-:S05]  /*12c80*/  FMUL.FTZ R10, R10, R137 ;  /* 0x000000890a0a7220 */ /* 0x000fca0000410000 */
[----:B------:R-:W-:-:S05]  /*12c90*/  FSEL R10, R10, RZ, !P3 ;  /* 0x000000ff0a0a7208 */ /* 0x000fca0005800000 */
[----:B------:R-:W-:Y:S01]  /*12ca0*/  FADD.FTZ R91, R91, R10 ;  /* 0x0000000a5b5b7221 */ /* 0x000fe20000010000 */
[----:B------:R-:W-:-:S04]  /*12cb0*/  @P1 IMAD.U32 R10, R32, 0x10000, RZ ;  /* 0x00010000200a1824 */ /* 0x000fc800078e00ff */
[----:B------:R-:W-:Y:S01]  /*12cc0*/  @P1 FADD.FTZ R91, R10, R91 ;  /* 0x0000005b0a5b1221 */ /* 0x000fe20000010000 */
[----:B------:R-:W-:-:S07]  /*12cd0*/  SEL R10, RZ, 0x1, P3 ;  /* 0x00000001ff0a7807 */ /* 0x000fce0001800000 */
.L_x_10086:
        /* <DEDUP_REMOVED lines=12> */
.L_x_10095:
[----:B------:R-:W-:-:S07]  /*12da0*/  MOV R98, R30 ;  /* 0x0000001e00627202 */ /* 0x000fce0000000f00 */
.L_x_10096:
[----:B------:R-:W-:Y:S05]  /*12db0*/  BSYNC B0 ;  /* 0x0000000000007941 */ /* 0x000fea0003800000 */
.L_x_10094:
        /* <DEDUP_REMOVED lines=16> */
.L_x_10100:
[----:B------:R-:W-:Y:S05]  /*12ec0*/  BSYNC B1 ;  /* 0x0000000000017941 */ /* 0x000fea0003800000 */
.L_x_10099:
        /* <DEDUP_REMOVED lines=44> */
.L_x_10098:
[----:B------:R-:W-:Y:S05]  /*13190*/  BSYNC B0 ;  /* 0x0000000000007941 */ /* 0x000fea0003800000 */
.L_x_10097:
        /* <DEDUP_REMOVED lines=16> */
.L_x_10101:
        /* <DEDUP_REMOVED lines=12> */
.L_x_10104:
[----:B------:R-:W-:-:S07]  /*13360*/  IMAD.MOV.U32 R12, RZ, RZ, R30 ;  /* 0x000000ffff0c7224 */ /* 0x000fce00078e001e */
.L_x_10105:
[----:B------:R-:W-:Y:S05]  /*13370*/  BSYNC B0 ;  /* 0x0000000000007941 */ /* 0x000fea0003800000 */
.L_x_10103:
        /* <DEDUP_REMOVED lines=16> */
.L_x_10109:
[----:B------:R-:W-:Y:S05]  /*13480*/  BSYNC B1 ;  /* 0x0000000000017941 */ /* 0x000fea0003800000 */
.L_x_10108:
        /* <DEDUP_REMOVED lines=44> */
.L_x_10107:
[----:B------:R-:W-:Y:S05]  /*13750*/  BSYNC B0 ;  /* 0x0000000000007941 */ /* 0x000fea0003800000 */
.L_x_10106:
[----:B------:R-:W-:Y:S02]  /*13760*/  I2FP.F32.U32 R12, R12 ;  /* 0x0000000c000c7245 */ /* 0x000fe40000201000 */
[----:B------:R-:W-:-:S03]  /*13770*/  PRMT R72, R36, 0x7632, R72 ;  /* 0x0000763224487816 */ /* 0x000fc60000000048 */
[----:B------:R-:W-:Y:S01]  /*13780*/  FFMA.FTZ R95, R12, R139, 1.1641532182693481445e-10 ;  /* 0x2f0000000c5f7423 */ /* 0x000fe2000001008b */
[----:B------:R-:W-:Y:S02]  /*13790*/  SHF.L.U32 R72, R72, 0x10, RZ ;  /* 0x0000001048487819 */ /* 0x000fe400000006ff */
        /* <DEDUP_REMOVED lines=8> */
.L_x_10102:
        /* <DEDUP_REMOVED lines=12> */
.L_x_10111:
[----:B------:R-:W-:-:S07]  /*138e0*/  MOV R72, R30 ;  /* 0x0000001e00487202 */ /* 0x000fce0000000f00 */
.L_x_10112:
[----:B------:R-:W-:Y:S05]  /*138f0*/  BSYNC B0 ;  /* 0x0000000000007941 */ /* 0x000fea0003800000 */
.L_x_10110:
        /* <DEDUP_REMOVED lines=16> */
.L_x_10116:
[----:B------:R-:W-:Y:S05]  /*13a00*/  BSYNC B1 ;  /* 0x0000000000017941 */ /* 0x000fea0003800000 */
.L_x_10115:
        /* <DEDUP_REMOVED lines=44> */
.L_x_10114:
[----:B------:R-:W-:Y:S05]  /*13cd0*/  BSYNC B0 ;  /* 0x0000000000007941 */ /* 0x000fea0003800000 */
.L_x_10113:
        /* <DEDUP_REMOVED lines=16> */
.L_x_10117:
        /* <DEDUP_REMOVED lines=12> */
.L_x_10120:
[----:B------:R-:W-:-:S07]  /*13ea0*/  IMAD.MOV.U32 R13, RZ, RZ, R30 ;  /* 0x000000ffff0d7224 */ /* 0x000fce00078e001e */
.L_x_10121:
[----:B------:R-:W-:Y:S05]  /*13eb0*/  BSYNC B0 ;  /* 0x0000000000007941 */ /* 0x000fea0003800000 */
.L_x_10119:
        /* <DEDUP_REMOVED lines=16> */
.L_x_10125:
[----:B------:R-:W-:Y:S05]  /*13fc0*/  BSYNC B1 ;  /* 0x0000000000017941 */ /* 0x000fea0003800000 */
.L_x_10124:
        /* <DEDUP_REMOVED lines=44> */
.L_x_10123:
[----:B------:R-:W-:Y:S05]  /*14290*/  BSYNC B0 ;  /* 0x0000000000007941 */ /* 0x000fea0003800000 */
.L_x_10122:
        /* <DEDUP_REMOVED lines=10> */
.L_x_10118:
        /* <DEDUP_REMOVED lines=12> */
.L_x_10127:
[----:B------:R-:W-:-:S07]  /*14400*/  MOV R97, R30 ;  /* 0x0000001e00617202 */ /* 0x000fce0000000f00 */
.L_x_10128:
[----:B------:R-:W-:Y:S05]  /*14410*/  BSYNC B0 ;  /* 0x0000000000007941 */ /* 0x000fea0003800000 */
.L_x_10126:
        /* <DEDUP_REMOVED lines=16> */
.L_x_10132:
[----:B------:R-:W-:Y:S05]  /*14520*/  BSYNC B1 ;  /* 0x0000000000017941 */ /* 0x000fea0003800000 */
.L_x_10131:
        /* <DEDUP_REMOVED lines=44> */
.L_x_10130:
[----:B------:R-:W-:Y:S05]  /*147f0*/  BSYNC B0 ;  /* 0x0000000000007941 */ /* 0x000fea0003800000 */
.L_x_10129:
        /* <DEDUP_REMOVED lines=16> */
.L_x_10133:
        /* <DEDUP_REMOVED lines=12> */
.L_x_10136:
[----:B------:R-:W-:-:S07]  /*149c0*/  IMAD.MOV.U32 R14, RZ, RZ, R30 ;  /* 0x000000ffff0e7224 */ /* 0x000fce00078e001e */
.L_x_10137:
[----:B------:R-:W-:Y:S05]  /*149d0*/  BSYNC B0 ;  /* 0x0000000000007941 */ /* 0x000fea0003800000 */
.L_x_10135:
        /* <DEDUP_REMOVED lines=16> */
.L_x_10141:
[----:B------:R-:W-:Y:S05]  /*14ae0*/  BSYNC B1 ;  /* 0x0000000000017941 */ /* 0x000fea0003800000 */
.L_x_10140:
        /* <DEDUP_REMOVED lines=44> */
.L_x_10139:
[----:B------:R-:W-:Y:S05]  /*14db0*/  BSYNC B0 ;  /* 0x0000000000007941 */ /* 0x000fea0003800000 */
.L_x_10138:
        /* <DEDUP_REMOVED lines=8> */
[--C-:B------:R-:W-:Y:S01]  /*14e40*/  FADD.FTZ R94, R94, R73.reuse ;  /* 0x000000495e5e7221 */ /* 0x100fe20000010000 */
[----:B------:R-:W-:-:S05]  /*14e50*/  @P1 PRMT R73, R33, 0x7632, R73 ;  /* 0x0000763221491816 */ /* 0x000fca0000000049 */
[----:B------:R-:W-:-:S04]  /*14e60*/  @P1 IMAD.U32 R73, R73, 0x10000, RZ ;  /* 0x0001000049491824 */ /* 0x000fc800078e00ff */
[----:B------:R-:W-:-:S07]  /*14e70*/  @P1 FADD.FTZ R94, R94, R73 ;  /* 0x000000495e5e1221 */ /* 0x000fce0000010000 */
.L_x_10134:
        /* <DEDUP_REMOVED lines=12> */
.L_x_10143:
[----:B------:R-:W-:-:S07]  /*14f40*/  MOV R95, R30 ;  /* 0x0000001e005f7202 */ /* 0x000fce0000000f00 */
.L_x_10144:
[----:B------:R-:W-:Y:S05]  /*14f50*/  BSYNC B0 ;  /* 0x0000000000007941 */ /* 0x000fea0003800000 */
.L_x_10142:
        /* <DEDUP_REMOVED lines=16> */
.L_x_10148:
[----:B------:R-:W-:Y:S05]  /*15060*/  BSYNC B1 ;  /* 0x0000000000017941 */ /* 0x000fea0003800000 */
.L_x_10147:
        /* <DEDUP_REMOVED lines=44> */
.L_x_10146:
[----:B------:R-:W-:Y:S05]  /*15330*/  BSYNC B0 ;  /* 0x0000000000007941 */ /* 0x000fea0003800000 */
.L_x_10145:
        /* <DEDUP_REMOVED lines=16> */
.L_x_10149:
        /* <DEDUP_REMOVED lines=12> */
.L_x_10152:
[----:B------:R-:W-:-:S07]  /*15500*/  IMAD.MOV.U32 R15, RZ, RZ, R30 ;  /* 0x000000ffff0f7224 */ /* 0x000fce00078e001e */
.L_x_10153:
[----:B------:R-:W-:Y:S05]  /*15510*/  BSYNC B0 ;  /* 0x0000000000007941 */ /* 0x000fea0003800000 */
.L_x_10151:
        /* <DEDUP_REMOVED lines=16> */
.L_x_10157:
[----:B------:R-:W-:Y:S05]  /*15620*/  BSYNC B1 ;  /* 0x0000000000017941 */ /* 0x000fea0003800000 */
.L_x_10156:
        /* <DEDUP_REMOVED lines=44> */
.L_x_10155:
[----:B------:R-:W-:Y:S05]  /*158f0*/  BSYNC B0 ;  /* 0x0000000000007941 */ /* 0x000fea0003800000 */
.L_x_10154:
        /* <DEDUP_REMOVED lines=10> */
.L_x_10150:
        /* <DEDUP_REMOVED lines=12> */
.L_x_10159:
[----:B------:R-:W-:-:S07]  /*15a60*/  MOV R100, R30 ;  /* 0x0000001e00647202 */ /* 0x000fce0000000f00 */
.L_x_10160:
[----:B------:R-:W-:Y:S05]  /*15a70*/  BSYNC B0 ;  /* 0x0000000000007941 */ /* 0x000fea0003800000 */
.L_x_10158:
        /* <DEDUP_REMOVED lines=16> */
.L_x_10164:
[----:B------:R-:W-:Y:S05]  /*15b80*/  BSYNC B1 ;  /* 0x0000000000017941 */ /* 0x000fea0003800000 */
.L_x_10163:
        /* <DEDUP_REMOVED lines=44> */
.L_x_10162:
[----:B------:R-:W-:Y:S05]  /*15e50*/  BSYNC B0 ;  /* 0x0000000000007941 */ /* 0x000fea0003800000 */
.L_x_10161:
        /* <DEDUP_REMOVED lines=14> */
.L_x_10165:
        /* <DEDUP_REMOVED lines=12> */
.L_x_10168:
[----:B------:R-:W-:-:S07]  /*16000*/  IMAD.MOV.U32 R16, RZ, RZ, R30 ;  /* 0x000000ffff107224 */ /* 0x000fce00078e001e */
.L_x_10169:
[----:B------:R-:W-:Y:S05]  /*16010*/  BSYNC B0 ;  /* 0x0000000000007941 */ /* 0x000fea0003800000 */
.L_x_10167:
        /* <DEDUP_REMOVED lines=16> */
.L_x_10173:
[----:B------:R-:W-:Y:S05]  /*16120*/  BSYNC B1 ;  /* 0x0000000000017941 */ /* 0x000fea0003800000 */
.L_x_10172:
        /* <DEDUP_REMOVED lines=44> */
.L_x_10171:
[----:B------:R-:W-:Y:S05]  /*163f0*/  BSYNC B0 ;  /* 0x0000000000007941 */ /* 0x000fea0003800000 */
.L_x_10170:
        /* <DEDUP_REMOVED lines=12> */
.L_x_10166:
        /* <DEDUP_REMOVED lines=12> */
.L_x_10175:
[----:B------:R-:W-:-:S07]  /*16580*/  MOV R74, R30 ;  /* 0x0000001e004a7202 */ /* 0x000fce0000000f00 */
.L_x_10176:
[----:B------:R-:W-:Y:S05]  /*16590*/  BSYNC B0 ;  /* 0x0000000000007941 */ /* 0x000fea0003800000 */
.L_x_10174:
        /* <DEDUP_REMOVED lines=16> */
.L_x_10180:
[----:B------:R-:W-:Y:S05]  /*166a0*/  BSYNC B1 ;  /* 0x0000000000017941 */ /* 0x000fea0003800000 */
.L_x_10179:
        /* <DEDUP_REMOVED lines=44> */
.L_x_10178:
[----:B------:R-:W-:Y:S05]  /*16970*/  BSYNC B0 ;  /* 0x0000000000007941 */ /* 0x000fea0003800000 */
.L_x_10177:
        /* <DEDUP_REMOVED lines=14> */
.L_x_10181:
        /* <DEDUP_REMOVED lines=12> */
.L_x_10184:
[----:B------:R-:W-:-:S07]  /*16b20*/  IMAD.MOV.U32 R17, RZ, RZ, R30 ;  /* 0x000000ffff117224 */ /* 0x000fce00078e001e */
.L_x_10185:
[----:B------:R-:W-:Y:S05]  /*16b30*/  BSYNC B0 ;  /* 0x0000000000007941 */ /* 0x000fea0003800000 */
.L_x_10183:
        /* <DEDUP_REMOVED lines=16> */
.L_x_10189:
[----:B------:R-:W-:Y:S05]  /*16c40*/  BSYNC B1 ;  /* 0x0000000000017941 */ /* 0x000fea0003800000 */
.L_x_10188:
        /* <DEDUP_REMOVED lines=44> */
.L_x_10187:
[----:B------:R-:W-:Y:S05]  /*16f10*/  BSYNC B0 ;  /* 0x0000000000007941 */ /* 0x000fea0003800000 */
.L_x_10186:
        /* <DEDUP_REMOVED lines=10> */
.L_x_10182:
        /* <DEDUP_REMOVED lines=12> */
.L_x_10191:
[----:B------:R-:W-:-:S07]  /*17080*/  MOV R101, R30 ;  /* 0x0000001e00657202 */ /* 0x000fce0000000f00 */
.L_x_10192:
[----:B------:R-:W-:Y:S05]  /*17090*/  BSYNC B0 ;  /* 0x0000000000007941 */ /* 0x000fea0003800000 */
.L_x_10190:
        /* <DEDUP_REMOVED lines=16> */
.L_x_10196:
[----:B------:R-:W-:Y:S05]  /*171a0*/  BSYNC B1 ;  /* 0x0000000000017941 */ /* 0x000fea0003800000 */
.L_x_10195:
        /* <DEDUP_REMOVED lines=44> */
.L_x_10194:
[----:B------:R-:W-:Y:S05]  /*17470*/  BSYNC B0 ;  /* 0x0000000000007941 */ /* 0x000fea0003800000 */
.L_x_10193:
        /* <DEDUP_REMOVED lines=14> */
.L_x_10197:
        /* <DEDUP_REMOVED lines=12> */
.L_x_10200:
[----:B------:R-:W-:-:S07]  /*17620*/  IMAD.MOV.U32 R18, RZ, RZ, R30 ;  /* 0x000000ffff127224 */ /* 0x000fce00078e001e */
.L_x_10201:
[----:B------:R-:W-:Y:S05]  /*17630*/  BSYNC B0 ;  /* 0x0000000000007941 */ /* 0x000fea0003800000 */
.L_x_10199:
        /* <DEDUP_REMOVED lines=15> */
[----:B------:R-:W-:Y:S02]  /*17730*/  @P0 IADD3 R4, R8, RZ, RZ ;  /* 0x000000ff08040210 */ /* 0x000fe40007ffe0ff */
[----:B------:R-:W-:-:S03]  /*17740*/  ISETP.NE.AND P0, PT, R0, RZ, PT ;  /* 0x000000ff0000720c */ /* 0x000fc60003f05270 */
[----:B------:R-:W-:-:S10]  /*17750*/  @!P6 IMAD.MOV.U32 R8, RZ, RZ, R4 ;  /* 0x000000ffff08e224 */ /* 0x000fd400078e0004 */
.L_x_10205:
[----:B------:R-:W-:Y:S05]  /*17760*/  BSYNC B1 ;  /* 0x0000000000017941 */ /* 0x000fea0003800000 */
.L_x_10204:
        /* <DEDUP_REMOVED lines=44> */
.L_x_10203:
[----:B------:R-:W-:Y:S05]  /*17a30*/  BSYNC B0 ;  /* 0x0000000000007941 */ /* 0x000fea0003800000 */
.L_x_10202:
        /* <DEDUP_REMOVED lines=12> */
.L_x_10198:
        /* <DEDUP_REMOVED lines=52> */
.L_x_10206:
        /* <DEDUP_REMOVED lines=21> */
.L_x_10208:
[----:B------:R-:W-:-:S07]  /*17f90*/  MOV R106, R30 ;  /* 0x0000001e006a7202 */ /* 0x000fce0000000f00 */
.L_x_10209:
[----:B------:R-:W-:Y:S05]  /*17fa0*/  BSYNC B0 ;  /* 0x0000000000007941 */ /* 0x000fea0003800000 */
.L_x_10207:
        /* <DEDUP_REMOVED lines=16> */
.L_x_10213:
[----:B------:R-:W-:Y:S05]  /*180b0*/  BSYNC B1 ;  /* 0x0000000000017941 */ /* 0x000fea0003800000 */
.L_x_10212:
        /* <DEDUP_REMOVED lines=42> */
[----:B------:R-:W-:Y:S02]  /*18360*/  LOP3.LUT R0, R103, UR13, R104, 0x96, !PT ;  /* 0x0000000d67007c12 */ /* 0x000fe4000f8e9668 */
[----:B------:R-:W-:-:S07]  /*18370*/  MOV R30, R102 ;  /* 0x00000066001e7202 */ /* 0x000fce0000000f00 */
.L_x_10211:
[----:B------:R-:W-:Y:S05]  /*18380*/  BSYNC B0 ;  /* 0x0000000000007941 */ /* 0x000fea0003800000 */
.L_x_10210:
        /* <DEDUP_REMOVED lines=16> */
.L_x_10214:
        /* <DEDUP_REMOVED lines=12> */
.L_x_10217:
[----:B------:R-:W-:-:S07]  /*18550*/  IMAD.MOV.U32 R10, RZ, RZ, R30 ;  /* 0x000000ffff0a7224 */ /* 0x000fce00078e001e */
.L_x_10218:
[----:B------:R-:W-:Y:S05]  /*18560*/  BSYNC B0 ;  /* 0x0000000000007941 */ /* 0x000fea0003800000 */
.L_x_10216:
        /* <DEDUP_REMOVED lines=16> */
.L_x_10222:
[----:B------:R-:W-:Y:S05]  /*18670*/  BSYNC B1 ;  /* 0x0000000000017941 */ /* 0x000fea0003800000 */
.L_x_10221:
        /* <DEDUP_REMOVED lines=44> */
.L_x_10220:
[----:B------:R-:W-:Y:S05]  /*18940*/  BSYNC B0 ;  /* 0x0000000000007941 */ /* 0x000fea0003800000 */
.L_x_10219:
        /* <DEDUP_REMOVED lines=10> */
.L_x_10215:
        /* <DEDUP_REMOVED lines=12> */
.L_x_10224:
[----:B------:R-:W-:-:S07]  /*18ab0*/  MOV R101, R30 ;  /* 0x0000001e00657202 */ /* 0x000fce0000000f00 */
.L_x_10225:
[----:B------:R-:W-:Y:S05]  /*18ac0*/  BSYNC B0 ;  /* 0x0000000000007941 */ /* 0x000fea0003800000 */
.L_x_10223:
        /* <DEDUP_REMOVED lines=16> */
.L_x_10229:
[----:B------:R-:W-:Y:S05]  /*18bd0*/  BSYNC B1 ;  /* 0x0000000000017941 */ /* 0x000fea0003800000 */
.L_x_10228:
        /* <DEDUP_REMOVED lines=44> */
.L_x_10227:
[----:B------:R-:W-:Y:S05]  /*18ea0*/  BSYNC B0 ;  /* 0x0000000000007941 */ /* 0x000fea0003800000 */
.L_x_10226:
        /* <DEDUP_REMOVED lines=16> */
.L_x_10230:
        /* <DEDUP_REMOVED lines=12> */
.L_x_10233:
[----:B------:R-:W-:-:S07]  /*19070*/  IMAD.MOV.U32 R12, RZ, RZ, R30 ;  /* 0x000000ffff0c7224 */ /* 0x000fce00078e001e */
.L_x_10234:
[----:B------:R-:W-:Y:S05]  /*19080*/  BSYNC B0 ;  /* 0x0000000000007941 */ /* 0x000fea0003800000 */
.L_x_10232:
        /* <DEDUP_REMOVED lines=16> */
.L_x_10238:
[----:B------:R-:W-:Y:S05]  /*19190*/  BSYNC B1 ;  /* 0x0000000000017941 */ /* 0x000fea0003800000 */
.L_x_10237:
        /* <DEDUP_REMOVED lines=44> */
.L_x_10236:
[----:B------:R-:W-:Y:S05]  /*19460*/  BSYNC B0 ;  /* 0x0000000000007941 */ /* 0x000fea0003800000 */
.L_x_10235:
        /* <DEDUP_REMOVED lines=8> */
[----:B------:R-:W-:-:S05]  /*194f0*/  FSEL R72, R72, RZ, !P3 ;  /* 0x000000ff48487208 */ /* 0x000fca0005800000 */
[----:B------:R-:W-:-:S04]  /*19500*/  FADD.FTZ R101, R101, R72 ;  /* 0x0000004865657221 */ /* 0x000fc80000010000 */
[----:B------:R-:W-:Y:S01]  /*19510*/  @P1 FADD.FTZ R101, R101, R12 ;  /* 0x0000000c65651221 */ /* 0x000fe20000010000 */
[----:B------:R-:W-:-:S07]  /*19520*/  SEL R12, RZ, 0x1, P3 ;  /* 0x00000001ff0c7807 */ /* 0x000fce0001800000 */
.L_x_10231:
        /* <DEDUP_REMOVED lines=12> */
.L_x_10240:
[----:B------:R-:W-:-:S07]  /*195f0*/  MOV R72, R30 ;  /* 0x0000001e00487202 */ /* 0x000fce0000000f00 */
.L_x_10241:
[----:B------:R-:W-:Y:S05]  /*19600*/  BSYNC B0 ;  /* 0x0000000000007941 */ /* 0x000fea0003800000 */
.L_x_10239:
        /* <DEDUP_REMOVED lines=16> */
.L_x_10245:
[----:B------:R-:W-:Y:S05]  /*19710*/  BSYNC B1 ;  /* 0x0000000000017941 */ /* 0x000fea0003800000 */
.L_x_10244:
        /* <DEDUP_REMOVED lines=44> */
.L_x_10243:
[----:B------:R-:W-:Y:S05]  /*199e0*/  BSYNC B0 ;  /* 0x0000000000007941 */ /* 0x000fea0003800000 */
.L_x_10242:
[----:B------:R-:W-:Y:S02]  /*199f0*/  I2FP.F32.U32 R72, R72 ;  /* 0x0000004800487245 */ /* 0x000fe40000201000 */
[----:B------:R-:W-:-:S03]  /*19a00*/  LOP3.LUT R11, R11, 0xfffffffb, RZ, 0xc0, !PT ;  /* 0xfffffffb0b0b7812 */ /* 0x000fc600078ec0ff */
[----:B------:R-:W-:Y:S01]  /*19a10*/  FFMA.FTZ R103, R72, R139, 1.1641532182693481445e-10 ;  /* 0x2f00000048677423 */ /* 0x000fe2000001008b */
[----:B------:R-:W-:-:S04]  /*19a20*/  IMAD.U32 R72, R73, 0x10000, RZ ;  /* 0x0001000049487824 */ /* 0x000fc800078e00ff */
[----:B------:R-:W-:Y:S01]  /*19a30*/  FSETP.GTU.FTZ.AND P3, PT, R103, R138, PT ;  /* 0x0000008a6700720b */ /* 0x000fe20003f7c000 */
[----:B------:R-:W-:Y:S01]  /*19a40*/  FMUL.FTZ R72, R72, R137 ;  /* 0x0000008948487220 */ /* 0x000fe20000410000 */
[----:B------:R-:W-:-:S04]  /*19a50*/  PRMT R103, R73, 0x7632, R103 ;  /* 0x0000763249677816 */ /* 0x000fc80000000067 */
        /* <DEDUP_REMOVED lines=9> */
.L_x_10246:
        /* <DEDUP_REMOVED lines=12> */
.L_x_10249:
[----:B------:R-:W-:-:S07]  /*19bb0*/  IMAD.MOV.U32 R13, RZ, RZ, R30 ;  /* 0x000000ffff0d7224 */ /* 0x000fce00078e001e */
.L_x_10250:
[----:B------:R-:W-:Y:S05]  /*19bc0*/  BSYNC B0 ;  /* 0x0000000000007941 */ /* 0x000fea0003800000 */
.L_x_10248:
        /* <DEDUP_REMOVED lines=16> */
.L_x_10254:
[----:B------:R-:W-:Y:S05]  /*19cd0*/  BSYNC B1 ;  /* 0x0000000000017941 */ /* 0x000fea0003800000 */
.L_x_10253:
        /* <DEDUP_REMOVED lines=40> */
[----:B------:R-:W-:-:S03]  /*19f60*/  IMAD.WIDE.U32 R72, R0, -0x326172a9, RZ ;  /* 0xcd9e8d5700487825 */ /* 0x000fc600078e00ff */
[----:B------:R-:W-:Y:S01]  /*19f70*/  MOV R30, R72 ;  /* 0x00000048001e7202 */ /* 0x000fe20000000f00 */
[----:B------:R-:W-:Y:S01]  /*19f80*/  IMAD.MOV.U32 R72, RZ, RZ, RZ ;  /* 0x000000ffff487224 */ /* 0x000fe200078e00ff */
[----:B------:R-:W-:-:S07]  /*19f90*/  LOP3.LUT R0, R73, UR13, R104, 0x96, !PT ;  /* 0x0000000d49007c12 */ /* 0x000fce000f8e9668 */
.L_x_10252:
[----:B------:R-:W-:Y:S05]  /*19fa0*/  BSYNC B0 ;  /* 0x0000000000007941 */ /* 0x000fea0003800000 */
.L_x_10251:
        /* <DEDUP_REMOVED lines=10> */
.L_x_10247:
        /* <DEDUP_REMOVED lines=12> */
.L_x_10256:
[----:B------:R-:W-:-:S07]  /*1a110*/  MOV R108, R30 ;  /* 0x0000001e006c7202 */ /* 0x000fce0000000f00 */
.L_x_10257:
[----:B------:R-:W-:Y:S05]  /*1a120*/  BSYNC B0 ;  /* 0x0000000000007941 */ /* 0x000fea0003800000 */
.L_x_10255:
        /* <DEDUP_REMOVED lines=16> */
.L_x_10261:
[----:B------:R-:W-:Y:S05]  /*1a230*/  BSYNC B1 ;  /* 0x0000000000017941 */ /* 0x000fea0003800000 */
.L_x_10260:
        /* <DEDUP_REMOVED lines=44> */
.L_x_10259:
[----:B------:R-:W-:Y:S05]  /*1a500*/  BSYNC B0 ;  /* 0x0000000000007941 */ /* 0x000fea0003800000 */
.L_x_10258:
        /* <DEDUP_REMOVED lines=16> */
.L_x_10262:
        /* <DEDUP_REMOVED lines=12> */
.L_x_10265:
[----:B------:R-:W-:-:S07]  /*1a6d0*/  IMAD.MOV.U32 R14, RZ, RZ, R30 ;  /* 0x000000ffff0e7224 */ /* 0x000fce00078e001e */
.L_x_10266:
[----:B------:R-:W-:Y:S05]  /*1a6e0*/  BSYNC B0 ;  /* 0x0000000000007941 */ /* 0x000fea0003800000 */
.L_x_10264:
        /* <DEDUP_REMOVED lines=16> */
.L_x_10270:
[----:B------:R-:W-:Y:S05]  /*1a7f0*/  BSYNC B1 ;  /* 0x0000000000017941 */ /* 0x000fea0003800000 */
.L_x_10269:
        /* <DEDUP_REMOVED lines=44> */
.L_x_10268:
[----:B------:R-:W-:Y:S05]  /*1aac0*/  BSYNC B0 ;  /* 0x0000000000007941 */ /* 0x000fea0003800000 */
.L_x_10267:
        /* <DEDUP_REMOVED lines=12> */
.L_x_10263:
        /* <DEDUP_REMOVED lines=12> */
.L_x_10272:
[----:B------:R-:W-:-:S07]  /*1ac50*/  MOV R108, R30 ;  /* 0x0000001e006c7202 */ /* 0x000fce0000000f00 */
.L_x_10273:
[----:B------:R-:W-:Y:S05]  /*1ac60*/  BSYNC B0 ;  /* 0x0000000000007941 */ /* 0x000fea0003800000 */
.L_x_10271:
        /* <DEDUP_REMOVED lines=16> */
.L_x_10277:
[----:B------:R-:W-:Y:S05]  /*1ad70*/  BSYNC B1 ;  /* 0x0000000000017941 */ /* 0x000fea0003800000 */
.L_x_10276:
        /* <DEDUP_REMOVED lines=42> */
[----:B------:R-:W-:Y:S01]  /*1b020*/  HFMA2.MMA R72, -RZ, RZ, 0, 0 ;  /* 0x00000000ff487435 */ /* 0x000fe200000001ff */
[----:B------:R-:W-:-:S10]  /*1b030*/  LOP3.LUT R0, R73, UR13, R104, 0x96, !PT ;  /* 0x0000000d49007c12 */ /* 0x000fd4000f8e9668 */
.L_x_10275:
[----:B------:R-:W-:Y:S05]  /*1b040*/  BSYNC B0 ;  /* 0x0000000000007941 */ /* 0x000fea0003800000 */
.L_x_10274:
        /* <DEDUP_REMOVED lines=16> */
.L_x_10278:
        /* <DEDUP_REMOVED lines=12> */
.L_x_10281:
[----:B------:R-:W-:-:S07]  /*1b210*/  IMAD.MOV.U32 R15, RZ, RZ, R30 ;  /* 0x000000ffff0f7224 */ /* 0x000fce00078e001e */
.L_x_10282:
[----:B------:R-:W-:Y:S05]  /*1b220*/  BSYNC B0 ;  /* 0x0000000000007941 */ /* 0x000fea0003800000 */
.L_x_10280:
        /* <DEDUP_REMOVED lines=16> */
.L_x_10286:
[----:B------:R-:W-:Y:S05]  /*1b330*/  BSYNC B1 ;  /* 0x0000000000017941 */ /* 0x000fea0003800000 */
.L_x_10285:
        /* <DEDUP_REMOVED lines=44> */
.L_x_10284:
[----:B------:R-:W-:Y:S05]  /*1b600*/  BSYNC B0 ;  /* 0x0000000000007941 */ /* 0x000fea0003800000 */
.L_x_10283:
        /* <DEDUP_REMOVED lines=10> */
.L_x_10279:
        /* <DEDUP_REMOVED lines=12> */
.L_x_10288:
[----:B------:R-:W-:-:S07]  /*1b770*/  MOV R107, R30 ;  /* 0x0000001e006b7202 */ /* 0x000fce0000000f00 */
.L_x_10289:
[----:B------:R-:W-:Y:S05]  /*1b780*/  BSYNC B0 ;  /* 0x0000000000007941 */ /* 0x000fea0003800000 */
.L_x_10287:
        /* <DEDUP_REMOVED lines=16> */
.L_x_10293:
[----:B------:R-:W-:Y:S05]  /*1b890*/  BSYNC B1 ;  /* 0x0000000000017941 */ /* 0x000fea0003800000 */
.L_x_10292:
        /* <DEDUP_REMOVED lines=44> */
.L_x_10291:
[----:B------:R-:W-:Y:S05]  /*1bb60*/  BSYNC B0 ;  /* 0x0000000000007941 */ /* 0x000fea0003800000 */
.L_x_10290:
        /* <DEDUP_REMOVED lines=14> */
.L_x_10294:
        /* <DEDUP_REMOVED lines=12> */
.L_x_10297:
[----:B------:R-:W-:-:S07]  /*1bd10*/  IMAD.MOV.U32 R16, RZ, RZ, R30 ;  /* 0x000000ffff107224 */ /* 0x000fce00078e001e */
.L_x_10298:
[----:B------:R-:W-:Y:S05]  /*1bd20*/  BSYNC B0 ;  /* 0x0000000000007941 */ /* 0x000fea0003800000 */
.L_x_10296:
        /* <DEDUP_REMOVED lines=16> */
.L_x_10302:
[----:B------:R-:W-:Y:S05]  /*1be30*/  BSYNC B1 ;  /* 0x0000000000017941 */ /* 0x000fea0003800000 */
.L_x_10301:
        /* <DEDUP_REMOVED lines=44> */
.L_x_10300:
[----:B------:R-:W-:Y:S05]  /*1c100*/  BSYNC B0 ;  /* 0x0000000000007941 */ /* 0x000fea0003800000 */
.L_x_10299:
[----:B------:R-:W-:-:S05]  /*1c110*/  I2FP.F32.U32 R16, R16 ;  /* 0x0000001000107245 */ /* 0x000fca0000201000 */
[----:B------:R-:W-:Y:S01]  /*1c120*/  FFMA.FTZ R105, R16, R139, 1.1641532182693481445e-10 ;  /* 0x2f00000010697423 */ /* 0x000fe2000001008b */
[----:B------:R-:W-:-:S04]  /*1c130*/  PRMT R16, R38, 0x7632, R16 ;  /* 0x0000763226107816 */ /* 0x000fc80000000010 */
[----:B------:R-:W-:Y:S02]  /*1c140*/  SHF.L.U32 R16, R16, 0x10, RZ ;  /* 0x0000001010107819 */ /* 0x000fe400000006ff */
[----:B------:R-:W-:-:S03]  /*1c150*/  FSETP.GTU.FTZ.AND P4, PT, R105, R138, PT ;  /* 0x0000008a6900720b */ /* 0x000fc60003f9c000 */
[----:B------:R-:W-:-:S05]  /*1c160*/  FMUL.FTZ R16, R16, R137 ;  /* 0x0000008910107220 */ /* 0x000fca0000410000 */
[----:B------:R-:W-:-:S05]  /*1c170*/  FSEL R16, R16, RZ, !P4 ;  /* 0x000000ff10107208 */ /* 0x000fca0006000000 */
[--C-:B------:R-:W-:Y:S01]  /*1c180*/  FADD.FTZ R107, R107, R16.reuse ;  /* 0x000000106b6b7221 */ /* 0x100fe20000010000 */
[----:B------:R-:W-:-:S05]  /*1c190*/  @P1 PRMT R16, R34, 0x7632, R16 ;  /* 0x0000763222101816 */ /* 0x000fca0000000010 */
[----:B------:R-:W-:-:S04]  /*1c1a0*/  @P1 IMAD.U32 R16, R16, 0x10000, RZ ;  /* 0x0001000010101824 */ /* 0x000fc800078e00ff */
[----:B------:R-:W-:Y:S01]  /*1c1b0*/  @P1 FADD.FTZ R107, R107, R16 ;  /* 0x000000106b6b1221 */ /* 0x000fe20000010000 */
[----:B------:R-:W-:-:S07]  /*1c1c0*/  SEL R16, RZ, 0x1, P4 ;  /* 0x00000001ff107807 */ /* 0x000fce0002000000 */
.L_x_10295:
        /* <DEDUP_REMOVED lines=12> */
.L_x_10304:
[----:B------:R-:W-:-:S07]  /*1c290*/  MOV R74, R30 ;  /* 0x0000001e004a7202 */ /* 0x000fce0000000f00 */
.L_x_10305:
[----:B------:R-:W-:Y:S05]  /*1c2a0*/  BSYNC B0 ;  /* 0x0000000000007941 */ /* 0x000fea0003800000 */
.L_x_10303:
        /* <DEDUP_REMOVED lines=16> */
.L_x_10309:
[----:B------:R-:W-:Y:S05]  /*1c3b0*/  BSYNC B1 ;  /* 0x0000000000017941 */ /* 0x000fea0003800000 */
.L_x_10308:
        /* <DEDUP_REMOVED lines=44> */
.L_x_10307:
[----:B------:R-:W-:Y:S05]  /*1c680*/  BSYNC B0 ;  /* 0x0000000000007941 */ /* 0x000fea0003800000 */
.L_x_10306:
        /* <DEDUP_REMOVED lines=14> */
.L_x_10310:
        /* <DEDUP_REMOVED lines=12> */
.L_x_10313:
[----:B------:R-:W-:-:S07]  /*1c830*/  IMAD.MOV.U32 R17, RZ, RZ, R30 ;  /* 0x000000ffff117224 */ /* 0x000fce00078e001e */
.L_x_10314:
[----:B------:R-:W-:Y:S05]  /*1c840*/  BSYNC B0 ;  /* 0x0000000000007941 */ /* 0x000fea0003800000 */
.L_x_10312:
        /* <DEDUP_REMOVED lines=16> */
.L_x_10318:
[----:B------:R-:W-:Y:S05]  /*1c950*/  BSYNC B1 ;  /* 0x0000000000017941 */ /* 0x000fea0003800000 */
.L_x_10317:
        /* <DEDUP_REMOVED lines=44> */
.L_x_10316:
[----:B------:R-:W-:Y:S05]  /*1cc20*/  BSYNC B0 ;  /* 0x0000000000007941 */ /* 0x000fea0003800000 */
.L_x_10315:
        /* <DEDUP_REMOVED lines=10> */
.L_x_10311:
        /* <DEDUP_REMOVED lines=12> */
.L_x_10320:
[----:B------:R-:W-:-:S07]  /*1cd90*/  MOV R136, R30 ;  /* 0x0000001e00887202 */ /* 0x000fce0000000f00 */
.L_x_10321:
[----:B------:R-:W-:Y:S05]  /*1cda0*/  BSYNC B0 ;  /* 0x0000000000007941 */ /* 0x000fea0003800000 */
.L_x_10319:
        /* <DEDUP_REMOVED lines=16> */
.L_x_10325:
[----:B------:R-:W-:Y:S05]  /*1ceb0*/  BSYNC B1 ;  /* 0x0000000000017941 */ /* 0x000fea0003800000 */
.L_x_10324:
        /* <DEDUP_REMOVED lines=44> */
.L_x_10323:
[----:B------:R-:W-:Y:S05]  /*1d180*/  BSYNC B0 ;  /* 0x0000000000007941 */ /* 0x000fea0003800000 */
.L_x_10322:
[----:B------:R-:W-:-:S05]  /*1d190*/  I2FP.F32.U32 R74, R136 ;  /* 0x00000088004a7245 */ /* 0x000fca0000201000 */
        /* <DEDUP_REMOVED lines=13> */
.L_x_10326:
        /* <DEDUP_REMOVED lines=12> */
.L_x_10329:
[----:B------:R-:W-:-:S07]  /*1d330*/  IMAD.MOV.U32 R18, RZ, RZ, R30 ;  /* 0x000000ffff127224 */ /* 0x000fce00078e001e */
.L_x_10330:
[----:B------:R-:W-:Y:S05]  /*1d340*/  BSYNC B0 ;  /* 0x0000000000007941 */ /* 0x000fea0003800000 */
.L_x_10328:
        /* <DEDUP_REMOVED lines=16> */
.L_x_10334:
[----:B------:R-:W-:Y:S05]  /*1d450*/  BSYNC B1 ;  /* 0x0000000000017941 */ /* 0x000fea0003800000 */
.L_x_10333:
        /* <DEDUP_REMOVED lines=13> */
[----:B------:R-:W-:-:S04]  /*1d530*/  IMAD.MOV.U32 R110, RZ, RZ, RZ ;  /* 0x000000ffff6e7224 */ /* 0x000fc800078e00ff */
        /* <DEDUP_REMOVED lines=30> */
.L_x_10332:
[----:B------:R-:W-:Y:S05]  /*1d720*/  BSYNC B0 ;  /* 0x0000000000007941 */ /* 0x000fea0003800000 */
.L_x_10331:
        /* <DEDUP_REMOVED lines=12> */
.L_x_10327:
[----:B------:R-:W0:Y:S01]  /*1d7f0*/  LDC.64 R72, c[0x0][0x238] ;  /* 0x00008e00ff487b82 */ /* 0x000e220000000a00 */
[----:B------:R-:W-:Y:S02]  /*1d800*/  SEL R137, RZ, 0x1000000, P5 ;  /* 0x01000000ff897807 */ /* 0x000fe40002800000 */
[----:B------:R-:W-:Y:S02]  /*1d810*/  SEL R111, RZ, 0x10000, P4 ;  /* 0x00010000ff6f7807 */ /* 0x000fe40002000000 */
[----:B------:R-:W-:Y:S02]  /*1d820*/  SEL R136, RZ, 0x100, P3 ;  /* 0x00000100ff887807 */ /* 0x000fe40001800000 */
[----:B------:R-:W-:Y:S01]  /*1d830*/  LOP3.LUT P4, RZ, R11, 0x2, RZ, 0xc0, !PT ;  /* 0x000000020bff7812 */ /* 0x000fe2000788c0ff */
[----:B------:R-:W1:Y:S01]  /*1d840*/  LDC.64 R138, c[0x0][0x240] ;  /* 0x00009000ff8a7b82 */ /* 0x000e620000000a00 */
[----:B------:R-:W-:Y:S02]  /*1d850*/  F2FP.BF16.F32.PACK_AB R75, R109, R108 ;  /* 0x0000006c6d4b723e */ /* 0x000fe400000010ff */
[----:B------:R-:W-:-:S02]  /*1d860*/  F2FP.BF16.F32.PACK_AB R74, R107, R106 ;  /* 0x0000006a6b4a723e */ /* 0x000fc400000010ff */
[----:B------:R-:W-:Y:S02]  /*1d870*/  LOP3.LUT R136, R136, R137, R111, 0xfe, !PT ;  /* 0x0000008988887212 */ /* 0x000fe400078efe6f */
[----:B------:R-:W-:Y:S02]  /*1d880*/  SEL R111, RZ, 0x1, P4 ;  /* 0x00000001ff6f7807 */ /* 0x000fe40002000000 */
[C---:B------:R-:W-:Y:S02]  /*1d890*/  LOP3.LUT P5, RZ, R11.reuse, 0x1, RZ, 0xc0, !PT ;  /* 0x000000010bff7812 */ /* 0x040fe400078ac0ff */
[C---:B------:R-:W-:Y:S02]  /*1d8a0*/  LOP3.LUT P6, RZ, R11.reuse, 0x4, RZ, 0xc0, !PT ;  /* 0x000000040bff7812 */ /* 0x040fe400078cc0ff */
[C---:B------:R-:W-:Y:S02]  /*1d8b0*/  LOP3.LUT P2, RZ, R11.reuse, 0x8, RZ, 0xc0, !PT ;  /* 0x000000080bff7812 */ /* 0x040fe4000784c0ff */
[----:B------:R-:W-:Y:S01]  /*1d8c0*/  LOP3.LUT P1, RZ, R11, 0x10, RZ, 0xc0, !PT ;  /* 0x000000100bff7812 */ /* 0x000fe2000782c0ff */
[----:B0-----:R-:W-:Y:S01]  /*1d8d0*/  IMAD.WIDE.U32 R104, R99, 0x10, R72 ;  /* 0x0000001063687825 */ /* 0x001fe200078e0048 */
[----:B------:R-:W-:-:S02]  /*1d8e0*/  F2FP.BF16.F32.PACK_AB R73, R103, R102 ;  /* 0x000000666749723e */ /* 0x000fc400000010ff */
[----:B------:R-:W-:Y:S02]  /*1d8f0*/  F2FP.BF16.F32.PACK_AB R72, R101, R100 ;  /* 0x000000646548723e */ /* 0x000fe400000010ff */
[----:B------:R-:W-:-:S03]  /*1d900*/  SEL R137, RZ, 0x1, P2 ;  /* 0x00000001ff897807 */ /* 0x000fc60001000000 */
[----:B------:R0:W-:Y:S02]  /*1d910*/  STG.E.128 desc[UR4][R104.64], R72 ;  /* 0x0000004868007986 */ /* 0x0001e4000c101d04 */
[----:B0-----:R-:W-:Y:S01]  /*1d920*/  IMAD.WIDE.U32 R104, R111, 0x1000000, RZ ;  /* 0x010000006f687825 */ /* 0x001fe200078e00ff */
[----:B------:R-:W-:-:S03]  /*1d930*/  SEL R111, RZ, 0x1, P5 ;  /* 0x00000001ff6f7807 */ /* 0x000fc60002800000 */
[----:B------:R-:W-:Y:S01]  /*1d940*/  IMAD.WIDE.U32 R72, R137, 0x100, RZ ;  /* 0x0000010089487825 */ /* 0x000fe200078e00ff */
[----:B------:R-:W-:Y:S02]  /*1d950*/  LOP3.LUT R111, R105, R136, R111, 0xfe, !PT ;  /* 0x00000088696f7212 */ /* 0x000fe400078efe6f */
[----:B------:R-:W-:-:S05]  /*1d960*/  SEL R136, RZ, 0x1, P6 ;  /* 0x00000001ff887807 */ /* 0x000fca0003000000 */
[----:B------:R-:W-:-:S05]  /*1d970*/  IMAD.WIDE.U32 R74, R136, 0x10000, RZ ;  /* 0x00010000884a7825 */ /* 0x000fca00078e00ff */
[----:B------:R-:W-:Y:S02]  /*1d980*/  LOP3.LUT R73, R73, R111, R75, 0xfe, !PT ;  /* 0x0000006f49497212 */ /* 0x000fe400078efe4b */
[----:B------:R-:W-:Y:S02]  /*1d990*/  LOP3.LUT R104, R72, R104, R74, 0xfe, !PT ;  /* 0x0000006848687212 */ /* 0x000fe400078efe4a */
[----:B------:R-:W-:Y:S02]  /*1d9a0*/  SEL R75, RZ, 0x1, P1 ;  /* 0x00000001ff4b7807 */ /* 0x000fe40000800000 */
[----:B------:R-:W-:Y:S02]  /*1d9b0*/  LOP3.LUT P1, RZ, R164, 0xff, RZ, 0xc0, !PT ;  /* 0x000000ffa4ff7812 */ /* 0x000fe4000782c0ff */
[----:B------:R-:W-:Y:S01]  /*1d9c0*/  LOP3.LUT R72, R104, R75, RZ, 0xfc, !PT ;  /* 0x0000004b68487212 */ /* 0x000fe200078efcff */
[----:B------:R-:W-:Y:S01]  /*1d9d0*/  FADD.FTZ R104, RZ, R22 ;  /* 0x00000016ff687221 */ /* 0x000fe20000010000 */
[----:B-1----:R-:W-:-:S04]  /*1d9e0*/  IMAD.WIDE.U32 R74, R99, 0x8, R138 ;  /* 0x00000008634a7825 */ /* 0x002fc800078e008a */
        /* <DEDUP_REMOVED lines=58> */
.L_x_10335:
[----:B0-----:R-:W-:Y:S01]  /*1dd90*/  SHF.R.U32.HI R75, RZ, 0x5, R165 ;  /* 0x00000005ff4b7819 */ /* 0x001fe200000116a5 */
[----:B------:R-:W-:Y:S01]  /*1dda0*/  FADD.FTZ R111, R111, R107 ;  /* 0x0000006b6f6f7221 */ /* 0x000fe20000010000 */
        /* <DEDUP_REMOVED lines=107> */
.L_x_10348:
[----:B------:R-:W2:Y:S01]  /*1e460*/  @!P2 S2R R111, SR_CgaCtaId ;  /* 0x00000000006fa919 */ /* 0x000ea20000008800 */
[----:B------:R-:W-:Y:S01]  /*1e470*/  LOP3.LUT R105, R165, 0x1f, RZ, 0xc0, !PT ;  /* 0x0000001fa5697812 */ /* 0x000fe200078ec0ff */
[----:B-1----:R-:W-:Y:S01]  /*1e480*/  FADD.FTZ R73, R164, R73 ;  /* 0x00000049a4497221 */ /* 0x002fe20000010000 */
[----:B------:R-:W-:Y:S01]  /*1e490*/  @!P2 MOV R104, 0x400 ;  /* 0x000004000068a802 */ /* 0x000fe20000000f00 */
[----:B------:R-:W-:Y:S05]  /*1e4a0*/  WARPSYNC.ALL ;  /* 0x0000000000007948 */ /* 0x000fea0003800000 */
[----:B------:R-:W-:Y:S02]  /*1e4b0*/  ISETP.GT.U32.AND P3, PT, R105, 0x3, PT ;  /* 0x000000036900780c */ /* 0x000fe40003f64070 */
[----:B------:R-:W-:-:S02]  /*1e4c0*/  LOP3.LUT R75, R75, 0x3, RZ, 0xc0, !PT ;  /* 0x000000034b4b7812 */ /* 0x000fc400078ec0ff */
[----:B0-----:R-:W-:-:S09]  /*1e4d0*/  SEL R164, RZ, 0x1, P1 ;  /* 0x00000001ffa47807 */ /* 0x001fd20000800000 */
[----:B------:R-:W0:Y:S01]  /*1e4e0*/  @!P3 S2R R136, SR_CgaCtaId ;  /* 0x000000000088b919 */ /* 0x000e220000008800 */
[----:B--2---:R-:W-:Y:S02]  /*1e4f0*/  @!P2 LEA R111, R111, R104, 0x18 ;  /* 0x000000686f6fa211 */ /* 0x004fe400078ec0ff */
[C---:B------:R-:W-:Y:S02]  /*1e500*/  @!P2 IADD3 R104, R74.reuse, R75, RZ ;  /* 0x0000004b4a68a210 */ /* 0x040fe40007ffe0ff */
[----:B------:R-:W-:Y:S02]  /*1e510*/  @!P3 IADD3 R74, R74, R105, RZ ;  /* 0x000000694a4ab210 */ /* 0x000fe40007ffe0ff */
[----:B------:R-:W-:Y:S01]  /*1e520*/  @!P3 MOV R105, 0x400 ;  /* 0x000004000069b802 */ /* 0x000fe20000000f00 */
[----:B------:R-:W-:-:S05]  /*1e530*/  @!P2 IMAD R104, R104, 0x8, R111 ;  /* 0x000000086868a824 */ /* 0x000fca00078e026f */
[----:B------:R1:W-:Y:S01]  /*1e540*/  @!P2 STS.64 [R104], R72 ;  /* 0x000000486800a388 */ /* 0x0003e20000000a00 */
[----:B------:R-:W-:Y:S01]  /*1e550*/  BAR.SYNC.DEFER_BLOCKING 0x0 ;  /* 0x0000000000007b1d */ /* 0x000fe20000010000 */
[----:B------:R-:W-:Y:S02]  /*1e560*/  LOP3.LUT P2, RZ, R75, 0x1f, R165, 0xf8, !PT ;  /* 0x0000001f4bff7812 */ /* 0x000fe4000784f8a5 */
[----:B0-----:R-:W-:Y:S02]  /*1e570*/  @!P3 LEA R105, R136, R105, 0x18 ;  /* 0x000000698869b211 */ /* 0x001fe400078ec0ff */
[----:B-1----:R-:W-:-:S03]  /*1e580*/  CS2R R72, SRZ ;  /* 0x0000000000487805 */ /* 0x002fc6000001ff00 */
[----:B------:R-:W-:Y:S01]  /*1e590*/  @!P3 IMAD R111, R74, 0x8, R105 ;  /* 0x000000084a6fb824 */ /* 0x000fe200078e0269 */
[----:B------:R-:W-:-:S06]  /*1e5a0*/  HFMA2.MMA R105, -RZ, RZ, 0, 0 ;  /* 0x00000000ff697435 */ /* 0x000fcc00000001ff */
[----:B------:R-:W-:-:S05]  /*1e5b0*/  @!P3 IMAD.MOV.U32 R105, RZ, RZ, 0x500 ;  /* 0x00000500ff69b424 */ /* 0x000fca00078e00ff */
[----:B------:R-:W0:Y:S04]  /*1e5c0*/  SHFL.DOWN PT, R104, R105, 0x2, 0x1f ;  /* 0x08401f0069687f89 */ /* 0x000e2800000e0000 */
[----:B------:R-:W1:Y:S01]  /*1e5d0*/  @!P3 LDS.64 R72, [R111] ;  /* 0x000000006f48b984 */ /* 0x000e620000000a00 */
[----:B------:R-:W-:Y:S02]  /*1e5e0*/  PLOP3.LUT P3, PT, PT, PT, UP0, 0x40, 0x0 ;  /* 0x000000000000781c */ /* 0x000fe40003f6e808 */
[----:B0-----:R-:W-:Y:S02]  /*1e5f0*/  I2FP.F32.S32 R75, R104 ;  /* 0x00000068004b7245 */ /* 0x001fe40000201400 */
[-C--:B------:R-:W-:Y:S02]  /*1e600*/  IADD3 R74, R104, R105.reuse, RZ ;  /* 0x00000069684a7210 */ /* 0x080fe40007ffe0ff */
[----:B------:R-:W-:Y:S01]  /*1e610*/  I2FP.F32.S32 R104, R105 ;  /* 0x0000006900687245 */ /* 0x000fe20000201400 */
[----:B-1----:R-:W0:Y:S02]  /*1e620*/  SHFL.DOWN PT, R136, R72, 0x2, 0x1f ;  /* 0x08401f0048887f89 */ /* 0x002e2400000e0000 */
[C---:B0-----:R-:W-:Y:S01]  /*1e630*/  FADD.FTZ R137, -R136.reuse, R72 ;  /* 0x0000004888897221 */ /* 0x041fe20000010100 */
[----:B------:R-:W-:-:S03]  /*1e640*/  FMUL.FTZ R111, R136, R75 ;  /* 0x0000004b886f7220 */ /* 0x000fc60000410000 */
[----:B------:R-:W-:Y:S01]  /*1e650*/  FMUL.FTZ R137, R137, R137 ;  /* 0x0000008989897220 */ /* 0x000fe20000410000 */
[----:B------:R-:W-:Y:S01]  /*1e660*/  FFMA.FTZ R138, R104, R72, R111 ;  /* 0x00000048688a7223 */ /* 0x000fe2000001006f */
[----:B------:R-:W-:Y:S01]  /*1e670*/  I2FP.F32.S32 R72, R74 ;  /* 0x0000004a00487245 */ /* 0x000fe20000201400 */
[----:B------:R-:W-:Y:S01]  /*1e680*/  SHFL.DOWN PT, R111, R74, 0x1, 0x1f ;  /* 0x08201f004a6f7f89 */ /* 0x000fe200000e0000 */
[----:B------:R-:W-:Y:S02]  /*1e690*/  FMUL.FTZ R136, R137, R104 ;  /* 0x0000006889887220 */ /* 0x000fe40000410000 */
[----:B------:R-:W0:Y:S01]  /*1e6a0*/  MUFU.RCP R105, R72 ;  /* 0x0000004800697308 */ /* 0x000e220000001000 */
[----:B------:R-:W1:Y:S01]  /*1e6b0*/  SHFL.DOWN PT, R104, R73, 0x2, 0x1f ;  /* 0x08401f0049687f89 */ /* 0x000e6200000e0000 */
[----:B------:R-:W-:Y:S01]  /*1e6c0*/  FMUL.FTZ R136, R136, R75 ;  /* 0x0000004b88887220 */ /* 0x000fe20000410000 */
[----:B0-----:R-:W-:Y:S01]  /*1e6d0*/  FMUL.FTZ R75, R105, R138 ;  /* 0x0000008a694b7220 */ /* 0x001fe20000410000 */
[----:B-1----:R-:W-:-:S04]  /*1e6e0*/  FADD.FTZ R104, R104, R73 ;  /* 0x0000004968687221 */ /* 0x002fc80000010000 */
[----:B------:R-:W-:Y:S02]  /*1e6f0*/  FFMA.FTZ R104, R105, R136, R104 ;  /* 0x0000008869687223 */ /* 0x000fe40000010068 */
[----:B------:R-:W0:Y:S02]  /*1e700*/  SHFL.DOWN PT, R136, R75, 0x1, 0x1f ;  /* 0x08201f004b887f89 */ /* 0x000e2400000e0000 */
[----:B0-----:R-:W-:-:S04]  /*1e710*/  FADD.FTZ R105, R75, -R136 ;  /* 0x800000884b697221 */ /* 0x001fc80000010000 */
[----:B------:R-:W-:Y:S01]  /*1e720*/  FMUL.FTZ R137, R105, R105 ;  /* 0x0000006969897220 */ /* 0x000fe20000410000 */
[----:B------:R-:W-:Y:S01]  /*1e730*/  IMAD.IADD R105, R74, 0x1, R111 ;  /* 0x000000014a697824 */ /* 0x000fe200078e026f */
[----:B------:R-:W-:Y:S02]  /*1e740*/  I2FP.F32.S32 R111, R111 ;  /* 0x0000006f006f7245 */ /* 0x000fe40000201400 */
[----:B------:R-:W-:Y:S02]  /*1e750*/  FMUL.FTZ R137, R72, R137 ;  /* 0x0000008948897220 */ /* 0x000fe40000410000 */
[----:B------:R-:W-:Y:S01]  /*1e760*/  I2FP.F32.S32 R105, R105 ;  /* 0x0000006900697245 */ /* 0x000fe20000201400 */
[-C--:B------:R-:W-:Y:S01]  /*1e770*/  FMUL.FTZ R73, R136, R111.reuse ;  /* 0x0000006f88497220 */ /* 0x080fe20000410000 */
[----:B------:R-:W-:Y:S01]  /*1e780*/  FMUL.FTZ R137, R137, R111 ;  /* 0x0000006f89897220 */ /* 0x000fe20000410000 */
[----:B------:R-:W0:Y:S01]  /*1e790*/  LDC R136, c[0x0][0x2d8] ;  /* 0x0000b600ff887b82 */ /* 0x000e220000000800 */
[----:B------:R-:W1:Y:S01]  /*1e7a0*/  SHFL.DOWN PT, R111, R104, 0x1, 0x1f ;  /* 0x08201f00686f7f89 */ /* 0x000e6200000e0000 */
[----:B------:R-:W-:Y:S01]  /*1e7b0*/  FFMA.FTZ R72, R72, R75, R73 ;  /* 0x0000004b48487223 */ /* 0x000fe20000010049 */
[----:B------:R-:W2:Y:S01]  /*1e7c0*/  MUFU.RCP R105, R105 ;  /* 0x0000006900697308 */ /* 0x000ea20000001000 */
[----:B-1----:R-:W-:-:S02]  /*1e7d0*/  FADD.FTZ R74, R104, R111 ;  /* 0x0000006f684a7221 */ /* 0x002fc40000010000 */
[C---:B--2---:R-:W-:Y:S02]  /*1e7e0*/  FMUL.FTZ R111, R105.reuse, R72 ;  /* 0x00000048696f7220 */ /* 0x044fe40000410000 */
[----:B------:R-:W1:Y:S01]  /*1e7f0*/  @!P2 LDC.64 R72, c[0x0][0x250] ;  /* 0x00009400ff48ab82 */ /* 0x000e620000000a00 */
[----:B------:R-:W-:-:S03]  /*1e800*/  FFMA.FTZ R137, R105, R137, R74 ;  /* 0x0000008969897223 */ /* 0x000fc6000001004a */
[----:B------:R-:W2:Y:S04]  /*1e810*/  SHFL.IDX PT, R111, R111, RZ, 0x1f ;  /* 0x00001fff6f6f7589 */ /* 0x000ea800000e0000 */
[----:B------:R-:W0:Y:S01]  /*1e820*/  SHFL.IDX PT, R137, R137, RZ, 0x1f ;  /* 0x00001fff89897589 */ /* 0x000e2200000e0000 */
[----:B-1----:R-:W-:-:S04]  /*1e830*/  @!P2 IMAD.WIDE R72, R2, 0x4, R72 ;  /* 0x000000040248a825 */ /* 0x002fc800078e0248 */
[----:B--2---:R-:W-:Y:S01]  /*1e840*/  FMUL.FTZ R74, R111, R111 ;  /* 0x0000006f6f4a7220 */ /* 0x004fe20000410000 */
[----:B------:R1:W-:Y:S01]  /*1e850*/  @!P2 STG.E desc[UR4][R72.64], R111 ;  /* 0x0000006f4800a986 */ /* 0x0003e2000c101904 */
[----:B0-----:R-:W-:-:S03]  /*1e860*/  FFMA.FTZ R136, R137, UR12, R136 ;  /* 0x0000000c89887c23 */ /* 0x001fc60008010088 */
[----:B------:R-:W-:Y:S02]  /*1e870*/  FSEL R105, R74, RZ, !P3 ;  /* 0x000000ff4a697208 */ /* 0x000fe40005800000 */
[----:B------:R-:W1:Y:S03]  /*1e880*/  @!P2 LDC.64 R74, c[0x0][0x258] ;  /* 0x00009600ff4aab82 */ /* 0x000e660000000a00 */
[----:B------:R-:W-:-:S06]  /*1e890*/  FADD.FTZ R104, R136, R105 ;  /* 0x0000006988687221 */ /* 0x000fcc0000010000 */
[----:B------:R-:W0:Y:S01]  /*1e8a0*/  MUFU.RSQ R104, R104 ;  /* 0x0000006800687308 */ /* 0x000e220000001400 */
[C---:B-1----:R-:W-:Y:S01]  /*1e8b0*/  @!P2 IMAD.WIDE R72, R2.reuse, 0x4, R74 ;  /* 0x000000040248a825 */ /* 0x042fe200078e024a */
[----:B------:R-:W-:-:S04]  /*1e8c0*/  IADD3 R2, R2, UR16, RZ ;  /* 0x0000001002027c10 */ /* 0x000fc8000fffe0ff */
[----:B0-----:R0:W-:Y:S01]  /*1e8d0*/  @!P2 STG.E desc[UR4][R72.64], R104 ;  /* 0x000000684800a986 */ /* 0x0011e2000c101904 */
[----:B------:R-:W-:-:S04]  /*1e8e0*/  PLOP3.LUT P2, PT, PT, PT, UP0, 0x40, 0x0 ;  /* 0x000000000000781c */ /* 0x000fc80003f4e808 */
[----:B------:R-:W-:-:S05]  /*1e8f0*/  FSEL R105, R111, RZ, P2 ;  /* 0x000000ff6f697208 */ /* 0x000fca0001000000 */
[C---:B------:R-:W-:Y:S01]  /*1e900*/  FADD.FTZ R77, -R105.reuse, R77 ;  /* 0x0000004d694d7221 */ /* 0x040fe20000010100 */
[C---:B------:R-:W-:Y:S01]  /*1e910*/  FADD.FTZ R75, -R105.reuse, R78 ;  /* 0x0000004e694b7221 */ /* 0x040fe20000010100 */
[C---:B------:R-:W-:Y:S01]  /*1e920*/  FADD.FTZ R23, -R105.reuse, R23 ;  /* 0x0000001769177221 */ /* 0x040fe20000010100 */
[C---:B0-----:R-:W-:Y:S01]  /*1e930*/  FADD.FTZ R73, -R105.reuse, R24 ;  /* 0x0000001869497221 */ /* 0x041fe20000010100 */
[C---:B------:R-:W-:Y:S01]  /*1e940*/  FMUL.FTZ R77, R104.reuse, R77 ;  /* 0x0000004d684d7220 */ /* 0x040fe20000410000 */
[----:B------:R-:W-:Y:S01]  /*1e950*/  FMUL.FTZ R74, R104, R75 ;  /* 0x0000004b684a7220 */ /* 0x000fe20000410000 */
[C---:B------:R-:W-:Y:S01]  /*1e960*/  FADD.FTZ R25, -R105.reuse, R25 ;  /* 0x0000001969197221 */ /* 0x040fe20000010100 */
[C---:B------:R-:W-:Y:S01]  /*1e970*/  FADD.FTZ R111, -R105.reuse, R26 ;  /* 0x0000001a696f7221 */ /* 0x040fe20000010100 */
[----:B------:R-:W-:Y:S01]  /*1e980*/  FFMA.FTZ R75, R158, R77, R70 ;  /* 0x0000004d9e4b7223 */ /* 0x000fe20000010046 */
[C---:B------:R-:W-:Y:S01]  /*1e990*/  FADD.FTZ R77, -R105.reuse, R22 ;  /* 0x00000016694d7221 */ /* 0x040fe20000010100 */
[----:B------:R-:W-:Y:S01]  /*1e9a0*/  FADD.FTZ R29, -R105, R29 ;  /* 0x0000001d691d7221 */ /* 0x000fe20000010100 */
[----:B------:R-:W-:Y:S01]  /*1e9b0*/  FFMA.FTZ R74, R159, R74, R71 ;  /* 0x0000004a9f4a7223 */ /* 0x000fe20000010047 */
[C---:B------:R-:W-:Y:S01]  /*1e9c0*/  FMUL.FTZ R22, R104.reuse, R23 ;  /* 0x0000001768167220 */ /* 0x040fe20000410000 */
        /* <DEDUP_REMOVED lines=9> */
[----:B------:R-:W-:Y:S01]  /*1ea60*/  FFMA.FTZ R74, R156, R111, R68 ;  /* 0x0000006f9c4a7223 */ /* 0x000fe20000010044 */
[----:B------:R-:W-:Y:S01]  /*1ea70*/  FFMA.FTZ R25, R157, R26, R69 ;  /* 0x0000001a9d197223 */ /* 0x000fe20000010045 */
[----:B------:R-:W-:Y:S01]  /*1ea80*/  FFMA.FTZ R24, R163, R24, R115 ;  /* 0x00000018a3187223 */ /* 0x000fe20000010073 */
[----:B------:R-:W-:Y:S01]  /*1ea90*/  LEA R22, P2, R9, UR14, 0x4 ;  /* 0x0000000e09167c11 */ /* 0x000fe2000f8420ff */
[----:B------:R-:W-:Y:S01]  /*1eaa0*/  FADD.FTZ R79, -R105, R79 ;  /* 0x0000004f694f7221 */ /* 0x000fe20000010100 */
[----:B------:R-:W-:Y:S01]  /*1eab0*/  F2FP.BF16.F32.PACK_AB R72, R23, R72 ;  /* 0x000000481748723e */ /* 0x000fe200000010ff */
[----:B------:R-:W-:Y:S01]  /*1eac0*/  FADD.FTZ R80, -R105, R80 ;  /* 0x0000005069507221 */ /* 0x000fe20000010100 */
[----:B------:R-:W-:Y:S01]  /*1ead0*/  F2FP.BF16.F32.PACK_AB R74, R25, R74 ;  /* 0x0000004a194a723e */ /* 0x000fe200000010ff */
[----:B------:R-:W-:Y:S01]  /*1eae0*/  FADD.FTZ R21, -R105, R21 ;  /* 0x0000001569157221 */ /* 0x000fe20000010100 */
[----:B------:R-:W-:Y:S01]  /*1eaf0*/  F2FP.BF16.F32.PACK_AB R73, R24, R73 ;  /* 0x000000491849723e */ /* 0x000fe200000010ff */
[C---:B------:R-:W-:Y:S01]  /*1eb00*/  FMUL.FTZ R79, R104.reuse, R79 ;  /* 0x0000004f684f7220 */ /* 0x040fe20000410000 */
[----:B------:R-:W-:Y:S01]  /*1eb10*/  LEA.HI.X R23, R9, UR15, RZ, 0x4, P2 ;  /* 0x0000000f09177c11 */ /* 0x000fe200090f24ff */
[C---:B------:R-:W-:Y:S01]  /*1eb20*/  FMUL.FTZ R80, R104.reuse, R80 ;  /* 0x0000005068507220 */ /* 0x040fe20000410000 */
[C---:B------:R-:W-:Y:S01]  /*1eb30*/  FADD.FTZ R27, -R105.reuse, R27 ;  /* 0x0000001b691b7221 */ /* 0x040fe20000010100 */
[C---:B------:R-:W-:Y:S01]  /*1eb40*/  FADD.FTZ R86, -R105.reuse, R86 ;  /* 0x0000005669567221 */ /* 0x040fe20000010100 */
[C---:B------:R-:W-:Y:S01]  /*1eb50*/  FADD.FTZ R87, -R105.reuse, R87 ;  /* 0x0000005769577221 */ /* 0x040fe20000010100 */
[----:B------:R0:W-:Y:S01]  /*1eb60*/  STG.E.128 desc[UR4][R22.64], R72 ;  /* 0x0000004816007986 */ /* 0x0001e2000c101d04 */
[C---:B------:R-:W-:Y:S01]  /*1eb70*/  FADD.FTZ R88, -R105.reuse, R88 ;  /* 0x0000005869587221 */ /* 0x040fe20000010100 */
[C---:B------:R-:W-:Y:S01]  /*1eb80*/  FADD.FTZ R89, -R105.reuse, R89 ;  /* 0x0000005969597221 */ /* 0x040fe20000010100 */
[C---:B------:R-:W-:Y:S01]  /*1eb90*/  FADD.FTZ R91, -R105.reuse, R91 ;  /* 0x0000005b695b7221 */ /* 0x040fe20000010100 */
[----:B------:R-:W-:Y:S01]  /*1eba0*/  FADD.FTZ R20, -R105, R20 ;  /* 0x0000001469147221 */ /* 0x000fe20000010100 */
[----:B------:R-:W-:Y:S01]  /*1ebb0*/  FMUL.FTZ R21, R104, R21 ;  /* 0x0000001568157220 */ /* 0x000fe20000410000 */
[----:B------:R-:W-:Y:S01]  /*1ebc0*/  FFMA.FTZ R79, R150, R79, R66 ;  /* 0x0000004f964f7223 */ /* 0x000fe20000010042 */
[----:B------:R-:W-:Y:S01]  /*1ebd0*/  FFMA.FTZ R26, R151, R80, R67 ;  /* 0x00000050971a7223 */ /* 0x000fe20000010043 */
[C---:B------:R-:W-:Y:S01]  /*1ebe0*/  FADD.FTZ R31, -R105.reuse, R31 ;  /* 0x0000001f691f7221 */ /* 0x040fe20000010100 */
[C---:B------:R-:W-:Y:S01]  /*1ebf0*/  FADD.FTZ R76, -R105.reuse, R76 ;  /* 0x0000004c694c7221 */ /* 0x040fe20000010100 */
[C---:B------:R-:W-:Y:S01]  /*1ec00*/  FADD.FTZ R84, -R105.reuse, R84 ;  /* 0x0000005469547221 */ /* 0x040fe20000010100 */
[C---:B------:R-:W-:Y:S01]  /*1ec10*/  FADD.FTZ R85, -R105.reuse, R85 ;  /* 0x0000005569557221 */ /* 0x040fe20000010100 */
[C---:B------:R-:W-:Y:S01]  /*1ec20*/  FMUL.FTZ R27, R104.reuse, R27 ;  /* 0x0000001b681b7220 */ /* 0x040fe20000410000 */
[C---:B------:R-:W-:Y:S01]  /*1ec30*/  FADD.FTZ R28, -R105.reuse, R28 ;  /* 0x0000001c691c7221 */ /* 0x040fe20000010100 */
[C---:B------:R-:W-:Y:S01]  /*1ec40*/  FMUL.FTZ R24, R104.reuse, R86 ;  /* 0x0000005668187220 */ /* 0x040fe20000410000 */
[C---:B------:R-:W-:Y:S01]  /*1ec50*/  FMUL.FTZ R25, R104.reuse, R87 ;  /* 0x0000005768197220 */ /* 0x040fe20000410000 */
[C---:B------:R-:W-:Y:S01]  /*1ec60*/  FMUL.FTZ R88, R104.reuse, R88 ;  /* 0x0000005868587220 */ /* 0x040fe20000410000 */
[C---:B------:R-:W-:Y:S01]  /*1ec70*/  FMUL.FTZ R89, R104.reuse, R89 ;  /* 0x0000005968597220 */ /* 0x040fe20000410000 */
[----:B0-----:R-:W0:Y:S01]  /*1ec80*/  LDC.64 R22, c[0x0][0x2b8] ;  /* 0x0000ae00ff167b82 */ /* 0x001e220000000a00 */
[C---:B------:R-:W-:Y:S01]  /*1ec90*/  FMUL.FTZ R9, R104.reuse, R91 ;  /* 0x0000005b68097220 */ /* 0x040fe20000410000 */
[C---:B------:R-:W-:Y:S01]  /*1eca0*/  FMUL.FTZ R20, R104.reuse, R20 ;  /* 0x0000001468147220 */ /* 0x040fe20000410000 */
        /* <DEDUP_REMOVED lines=20> */
[----:B------:R-:W-:Y:S01]  /*1edf0*/  FMUL.FTZ R28, R104, R28 ;  /* 0x0000001c681c7220 */ /* 0x000fe20000410000 */
[----:B0-----:R-:W-:-:S04]  /*1ee00*/  IMAD.WIDE.U32 R86, R19, 0x10, R22 ;  /* 0x0000001013567825 */ /* 0x001fc800078e0016 */
[----:B------:R-:W-:Y:S01]  /*1ee10*/  FFMA.FTZ R19, R153, R21, R117 ;  /* 0x0000001599137223 */ /* 0x000fe20000010075 */
[----:B------:R-:W-:Y:S01]  /*1ee20*/  FFMA.FTZ R21, R154, R27, R118 ;  /* 0x0000001b9a157223 */ /* 0x000fe20000010076 */
[----:B------:R-:W-:Y:S01]  /*1ee30*/  FFMA.FTZ R27, R142, R88, R58 ;  /* 0x000000588e1b7223 */ /* 0x000fe2000001003a */
[----:B------:R-:W-:-:S04]  /*1ee40*/  IMAD.WIDE.U32 R80, R81, 0x10, R22 ;  /* 0x0000001051507825 */ /* 0x000fc800078e0016 */
[----:B------:R-:W-:Y:S01]  /*1ee50*/  FADD.FTZ R105, -R105, R109 ;  /* 0x0000006d69697221 */ /* 0x000fe20000010100 */
[----:B------:R-:W-:Y:S01]  /*1ee60*/  FFMA.FTZ R24, R140, R24, R56 ;  /* 0x000000188c187223 */ /* 0x000fe20000010038 */
[----:B------:R-:W-:Y:S01]  /*1ee70*/  FFMA.FTZ R29, R141, R25, R57 ;  /* 0x000000198d1d7223 */ /* 0x000fe20000010039 */
[----:B------:R-:W-:Y:S01]  /*1ee80*/  IMAD.WIDE.U32 R90, R90, 0x10, R22 ;  /* 0x000000105a5a7825 */ /* 0x000fe200078e0016 */
[----:B------:R-:W-:-:S03]  /*1ee90*/  F2FP.BF16.F32.PACK_AB R23, R26, R79 ;  /* 0x0000004f1a17723e */ /* 0x000fc600000010ff */
[----:B------:R-:W-:Y:S01]  /*1eea0*/  FFMA.FTZ R26, R143, R89, R59 ;  /* 0x000000598f1a7223 */ /* 0x000fe2000001003b */
[----:B------:R-:W-:Y:S01]  /*1eeb0*/  FFMA.FTZ R20, R152, R20, R116 ;  /* 0x0000001498147223 */ /* 0x000fe20000010074 */
[C---:B------:R-:W-:Y:S01]  /*1eec0*/  FMUL.FTZ R82, R104.reuse, R82 ;  /* 0x0000005268527220 */ /* 0x040fe20000410000 */
[----:B------:R-:W-:Y:S01]  /*1eed0*/  FMUL.FTZ R83, R104, R83 ;  /* 0x0000005368537220 */ /* 0x000fe20000410000 */
[----:B------:R-:W-:Y:S01]  /*1eee0*/  FFMA.FTZ R31, R148, R31, R64 ;  /* 0x0000001f941f7223 */ /* 0x000fe20000010040 */
[----:B------:R-:W-:Y:S01]  /*1eef0*/  FFMA.FTZ R76, R149, R76, R65 ;  /* 0x0000004c954c7223 */ /* 0x000fe20000010041 */
        /* <DEDUP_REMOVED lines=42> */
[----:B------:R-:W-:Y:S01]  /*1f1a0*/  LEA R28, P2, R99, UR14, 0x4 ;  /* 0x0000000e631c7c11 */ /* 0x000fe2000f8420ff */
[----:B------:R0:W-:Y:S01]  /*1f1b0*/  STG.E.128 desc[UR4][R86.64], R20 ;  /* 0x0000001456007986 */ /* 0x0001e2000c101d04 */
[----:B------:R-:W-:-:S02]  /*1f1c0*/  F2FP.BF16.F32.PACK_AB R24, R83, R24 ;  /* 0x000000185318723e */ /* 0x000fc400000010ff */
[----:B------:R-:W-:Y:S02]  /*1f1d0*/  F2FP.BF16.F32.PACK_AB R75, R98, R75 ;  /* 0x0000004b624b723e */ /* 0x000fe400000010ff */
[----:B------:R-:W-:Y:S01]  /*1f1e0*/  F2FP.BF16.F32.PACK_AB R74, R19, R74 ;  /* 0x0000004a134a723e */ /* 0x000fe200000010ff */
[----:B------:R0:W-:Y:S01]  /*1f1f0*/  STG.E.128 desc[UR4][R80.64], R24 ;  /* 0x0000001850007986 */ /* 0x0001e2000c101d04 */
[----:B------:R-:W-:Y:S02]  /*1f200*/  F2FP.BF16.F32.PACK_AB R73, R94, R73 ;  /* 0x000000495e49723e */ /* 0x000fe400000010ff */
[----:B------:R-:W-:Y:S02]  /*1f210*/  F2FP.BF16.F32.PACK_AB R72, R72, R9 ;  /* 0x000000094848723e */ /* 0x000fe400000010ff */
[----:B------:R-:W-:Y:S02]  /*1f220*/  F2FP.BF16.F32.PACK_AB R79, R84, R79 ;  /* 0x0000004f544f723e */ /* 0x000fe400000010ff */
[----:B------:R-:W-:Y:S01]  /*1f230*/  F2FP.BF16.F32.PACK_AB R78, R107, R78 ;  /* 0x0000004e6b4e723e */ /* 0x000fe200000010ff */
[----:B------:R0:W-:Y:S01]  /*1f240*/  STG.E.128 desc[UR4][R90.64], R72 ;  /* 0x000000485a007986 */ /* 0x0001e2000c101d04 */
[----:B------:R-:W-:-:S02]  /*1f250*/  F2FP.BF16.F32.PACK_AB R77, R82, R77 ;  /* 0x0000004d524d723e */ /* 0x000fc400000010ff */
[----:B------:R-:W-:Y:S02]  /*1f260*/  LEA.HI.X R29, R99, UR15, RZ, 0x4, P2 ;  /* 0x0000000f631d7c11 */ /* 0x000fe400090f24ff */
[----:B------:R-:W-:Y:S02]  /*1f270*/  F2FP.BF16.F32.PACK_AB R76, R101, R76 ;  /* 0x0000004c654c723e */ /* 0x000fe400000010ff */
[----:B------:R-:W-:-:S03]  /*1f280*/  ISETP.GE.AND P2, PT, R2, UR17, PT ;  /* 0x0000001102007c0c */ /* 0x000fc6000bf46270 */
[----:B------:R0:W-:Y:S10]  /*1f290*/  STG.E.128 desc[UR4][R28.64], R76 ;  /* 0x0000004c1c007986 */ /* 0x0001f4000c101d04 */
[----:B------:R-:W-:Y:S05]  /*1f2a0*/  @!P2 BRA `(.L_x_10337) ;  /* 0xfffffe1400c8a947 */ /* 0x000fea000383ffff */
[----:B------:R-:W-:Y:S05]  /*1f2b0*/  EXIT ;  /* 0x000000000000794d */ /* 0x000fea0003800000 */
.L_x_10336:
[----:B------:R-:W-:Y:S01]  /*1f2c0*/  IMAD.MOV.U32 R104, RZ, RZ, 0x1 ;  /* 0x00000001ff687424 */ /* 0x000fe200078e00ff */
[----:B------:R-:W-:Y:S01]  /*1f2d0*/  MOV R105, 0x1f ;  /* 0x0000001f00697802 */ /* 0x000fe20000000f00 */
[----:B------:R-:W-:-:S07]  /*1f2e0*/  IMAD.MOV.U32 R111, RZ, RZ, -0x1 ;  /* 0xffffffffff6f7424 */ /* 0x000fce00078e00ff */
[----:B------:R-:W-:Y:S05]  /*1f2f0*/  WARPSYNC.COLLECTIVE R111, `(.L_x_10338) ;  /* 0x000000006f087348 */ /* 0x000fea0003c00000 */
[----:B------:R0:W1:Y:S02]  /*1f300*/  SHFL.BFLY P3, R73, R136, R104, R105 ;  /* 0x0c00006888497389 */ /* 0x0000640000060069 */
[----:B01----:R-:W-:Y:S01]  /*1f310*/  ENDCOLLECTIVE ;  /* 0x000000000000791b */ /* 0x003fe20003800000 */
.L_x_10338:
[----:B------:R-:W-:Y:S02]  /*1f320*/  IMAD.MOV.U32 R104, RZ, RZ, 0x2 ;  /* 0x00000002ff687424 */ /* 0x000fe400078e00ff */
[----:B------:R-:W-:-:S05]  /*1f330*/  FADD.FTZ R137, R136, R73 ;  /* 0x0000004988897221 */ /* 0x000fca0000010000 */
[----:B------:R-:W-:-:S07]  /*1f340*/  MOV R136, R137 ;  /* 0x0000008900887202 */ /* 0x000fce0000000f00 */
[----:B------:R-:W-:Y:S05]  /*1f350*/  WARPSYNC.COLLECTIVE R111, `(.L_x_10339) ;  /* 0x000000006f087348 */ /* 0x000fea0003c00000 */
[----:B------:R0:W1:Y:S02]  /*1f360*/  SHFL.BFLY P3, R73, R136, R104, R105 ;  /* 0x0c00006888497389 */ /* 0x0000640000060069 */
[----:B01----:R-:W-:Y:S01]  /*1f370*/  ENDCOLLECTIVE ;  /* 0x000000000000791b */ /* 0x003fe20003800000 */
.L_x_10339:
[----:B------:R-:W-:Y:S02]  /*1f380*/  IMAD.MOV.U32 R104, RZ, RZ, 0x4 ;  /* 0x00000004ff687424 */ /* 0x000fe400078e00ff */
[----:B------:R-:W-:-:S05]  /*1f390*/  FADD.FTZ R138, R137, R73 ;  /* 0x00000049898a7221 */ /* 0x000fca0000010000 */
[----:B------:R-:W-:-:S07]  /*1f3a0*/  MOV R136, R138 ;  /* 0x0000008a00887202 */ /* 0x000fce0000000f00 */
[----:B------:R-:W-:Y:S05]  /*1f3b0*/  WARPSYNC.COLLECTIVE R111, `(.L_x_10340) ;  /* 0x000000006f087348 */ /* 0x000fea0003c00000 */
[----:B------:R0:W1:Y:S02]  /*1f3c0*/  SHFL.BFLY P3, R73, R136, R104, R105 ;  /* 0x0c00006888497389 */ /* 0x0000640000060069 */
[----:B01----:R-:W-:Y:S01]  /*1f3d0*/  ENDCOLLECTIVE ;  /* 0x000000000000791b */ /* 0x003fe20003800000 */
.L_x_10340:
[----:B------:R-:W-:Y:S02]  /*1f3e0*/  IMAD.MOV.U32 R104, RZ, RZ, 0x8 ;  /* 0x00000008ff687424 */ /* 0x000fe400078e00ff */
[----:B------:R-:W-:-:S05]  /*1f3f0*/  FADD.FTZ R139, R138, R73 ;  /* 0x000000498a8b7221 */ /* 0x000fca0000010000 */
[----:B------:R-:W-:-:S07]  /*1f400*/  MOV R136, R139 ;  /* 0x0000008b00887202 */ /* 0x000fce0000000f00 */
[----:B------:R-:W-:Y:S05]  /*1f410*/  WARPSYNC.COLLECTIVE R111, `(.L_x_10341) ;  /* 0x000000006f087348 */ /* 0x000fea0003c00000 */
[----:B------:R0:W1:Y:S02]  /*1f420*/  SHFL.BFLY P3, R73, R136, R104, R105 ;  /* 0x0c00006888497389 */ /* 0x0000640000060069 */
[----:B01----:R-:W-:Y:S01]  /*1f430*/  ENDCOLLECTIVE ;  /* 0x000000000000791b */ /* 0x003fe20003800000 */
.L_x_10341:
[----:B------:R-:W-:Y:S02]  /*1f440*/  IMAD.MOV.U32 R104, RZ, RZ, 0x10 ;  /* 0x00000010ff687424 */ /* 0x000fe400078e00ff */
[----:B------:R-:W-:-:S05]  /*1f450*/  FADD.FTZ R164, R139, R73 ;  /* 0x000000498ba47221 */ /* 0x000fca0000010000 */
[----:B------:R-:W-:-:S07]  /*1f460*/  MOV R136, R164 ;  /* 0x000000a400887202 */ /* 0x000fce0000000f00 */
[----:B------:R-:W-:Y:S05]  /*1f470*/  WARPSYNC.COLLECTIVE R111, `(.L_x_10342) ;  /* 0x000000006f087348 */ /* 0x000fea0003c00000 */
[----:B------:R0:W1:Y:S02]  /*1f480*/  SHFL.BFLY P3, R73, R136, R104, R105 ;  /* 0x0c00006888497389 */ /* 0x0000640000060069 */
[----:B01----:R-:W-:Y:S01]  /*1f490*/  ENDCOLLECTIVE ;  /* 0x000000000000791b */ /* 0x003fe20003800000 */
.L_x_10342:
        /* <DEDUP_REMOVED lines=10> */
[----:B------:R-:W-:Y:S01]  /*1f540*/  FFMA.FTZ R73, R136, R136, R73 ;  /* 0x0000008888497223 */ /* 0x000fe20000010049 */
[----:B------:R-:W-:-:S03]  /*1f550*/  FADD.FTZ R136, -R72, R109 ;  /* 0x0000006d48887221 */ /* 0x000fc60000010100 */
        /* <DEDUP_REMOVED lines=69> */
[----:B------:R-:W-:-:S03]  /*1f9b0*/  HFMA2.MMA R104, -RZ, RZ, 0, 5.9604644775390625e-08 ;  /* 0x00000001ff687435 */ /* 0x000fc600000001ff */
[----:B------:R-:W-:-:S08]  /*1f9c0*/  FFMA.FTZ R136, R136, R136, R73 ;  /* 0x0000008888887223 */ /* 0x000fd00000010049 */
[----:B------:R-:W-:Y:S05]  /*1f9d0*/  WARPSYNC.COLLECTIVE R111, `(.L_x_10343) ;  /* 0x000000006f087348 */ /* 0x000fea0003c00000 */
[----:B------:R0:W1:Y:S02]  /*1f9e0*/  SHFL.BFLY P3, R73, R136, R104, R105 ;  /* 0x0c00006888497389 */ /* 0x0000640000060069 */
[----:B01----:R-:W-:Y:S01]  /*1f9f0*/  ENDCOLLECTIVE ;  /* 0x000000000000791b */ /* 0x003fe20003800000 */
.L_x_10343:
[----:B------:R-:W-:Y:S01]  /*1fa00*/  MOV R104, 0x2 ;  /* 0x0000000200687802 */ /* 0x000fe20000000f00 */
[----:B------:R-:W-:-:S04]  /*1fa10*/  FADD.FTZ R137, R136, R73 ;  /* 0x0000004988897221 */ /* 0x000fc80000010000 */
[----:B------:R-:W-:-:S07]  /*1fa20*/  IMAD.MOV.U32 R136, RZ, RZ, R137 ;  /* 0x000000ffff887224 */ /* 0x000fce00078e0089 */
[----:B------:R-:W-:Y:S05]  /*1fa30*/  WARPSYNC.COLLECTIVE R111, `(.L_x_10344) ;  /* 0x000000006f087348 */ /* 0x000fea0003c00000 */
[----:B------:R0:W1:Y:S02]  /*1fa40*/  SHFL.BFLY P3, R73, R136, R104, R105 ;  /* 0x0c00006888497389 */ /* 0x0000640000060069 */
[----:B01----:R-:W-:Y:S01]  /*1fa50*/  ENDCOLLECTIVE ;  /* 0x000000000000791b */ /* 0x003fe20003800000 */
.L_x_10344:
[----:B------:R-:W-:Y:S01]  /*1fa60*/  HFMA2.MMA R104, -RZ, RZ, 0, 2.384185791015625e-07 ;  /* 0x00000004ff687435 */ /* 0x000fe200000001ff */
[----:B------:R-:W-:-:S04]  /*1fa70*/  FADD.FTZ R138, R137, R73 ;  /* 0x00000049898a7221 */ /* 0x000fc80000010000 */
[----:B------:R-:W-:-:S07]  /*1fa80*/  IMAD.MOV.U32 R136, RZ, RZ, R138 ;  /* 0x000000ffff887224 */ /* 0x000fce00078e008a */
[----:B------:R-:W-:Y:S05]  /*1fa90*/  WARPSYNC.COLLECTIVE R111, `(.L_x_10345) ;  /* 0x000000006f087348 */ /* 0x000fea0003c00000 */
[----:B------:R0:W1:Y:S02]  /*1faa0*/  SHFL.BFLY P3, R73, R136, R104, R105 ;  /* 0x0c00006888497389 */ /* 0x0000640000060069 */
[----:B01----:R-:W-:Y:S01]  /*1fab0*/  ENDCOLLECTIVE ;  /* 0x000000000000791b */ /* 0x003fe20003800000 */
.L_x_10345:
[----:B------:R-:W-:Y:S01]  /*1fac0*/  MOV R104, 0x8 ;  /* 0x0000000800687802 */ /* 0x000fe20000000f00 */
[----:B------:R-:W-:-:S04]  /*1fad0*/  FADD.FTZ R139, R138, R73 ;  /* 0x000000498a8b7221 */ /* 0x000fc80000010000 */
[----:B------:R-:W-:-:S07]  /*1fae0*/  IMAD.MOV.U32 R136, RZ, RZ, R139 ;  /* 0x000000ffff887224 */ /* 0x000fce00078e008b */
[----:B------:R-:W-:Y:S05]  /*1faf0*/  WARPSYNC.COLLECTIVE R111, `(.L_x_10346) ;  /* 0x000000006f087348 */ /* 0x000fea0003c00000 */
[----:B------:R0:W1:Y:S02]  /*1fb00*/  SHFL.BFLY P3, R73, R136, R104, R105 ;  /* 0x0c00006888497389 */ /* 0x0000640000060069 */
[----:B01----:R-:W-:Y:S01]  /*1fb10*/  ENDCOLLECTIVE ;  /* 0x000000000000791b */ /* 0x003fe20003800000 */
.L_x_10346:
[----:B------:R-:W-:Y:S01]  /*1fb20*/  HFMA2.MMA R104, -RZ, RZ, 0, 9.5367431640625e-07 ;  /* 0x00000010ff687435 */ /* 0x000fe200000001ff */
[----:B------:R-:W-:-:S04]  /*1fb30*/  FADD.FTZ R164, R139, R73 ;  /* 0x000000498ba47221 */ /* 0x000fc80000010000 */
[----:B------:R-:W-:-:S07]  /*1fb40*/  IMAD.MOV.U32 R136, RZ, RZ, R164 ;  /* 0x000000ffff887224 */ /* 0x000fce00078e00a4 */
[----:B------:R-:W-:Y:S05]  /*1fb50*/  WARPSYNC.COLLECTIVE R111, `(.L_x_10347) ;  /* 0x000000006f087348 */ /* 0x000fea0003c00000 */
[----:B------:R0:W1:Y:S02]  /*1fb60*/  SHFL.BFLY P3, R73, R136, R104, R105 ;  /* 0x0c00006888497389 */ /* 0x0000640000060069 */
[----:B01----:R-:W-:Y:S01]  /*1fb70*/  ENDCOLLECTIVE ;  /* 0x000000000000791b */ /* 0x003fe20003800000 */
.L_x_10347:
[----:B------:R-:W-:Y:S05]  /*1fb80*/  BRA `(.L_x_10348) ;  /* 0xffffffe800347947 */ /* 0x000fea000383ffff */
.L_x_10349:
        /* <DEDUP_REMOVED lines=15> */
.L_x_33523:


//--------------------- .text._ZN10layer_norm31ln_parallel_residual_fwd_kernelINS_13Kernel_traitsI13__nv_bfloat16S2_fS2_fjLj5120ELj1ELj1ELj4ELj16ENS_18Kernel_traits_baseILj5120ES2_S2_fS2_fjLj128EEEEELb0ELb0ELb0EEEvNS_9FwdParamsE --------------------------
	.section	.text._ZN10layer_norm31ln_parallel_residual_fwd_kernelINS_13Kernel_traitsI13__nv_bfloat16S2_fS2_fjLj5120ELj1ELj1ELj4ELj16ENS_18Kernel_traits_baseILj5120ES2_S2_fS2_fjLj128EEEEELb0ELb0ELb0EEEvNS_9FwdParamsE,"ax",@progbits
	.align	128
        .global         _ZN10layer_norm31ln_parallel_residual_fwd_kernelINS_13Kernel_traitsI13__nv_bfloat16S2_fS2_fjLj5120ELj1ELj1ELj4ELj16ENS_18Kernel_traits_baseILj5120ES2_S2_fS2_fjLj128EEEEELb0ELb0ELb0EEEvNS_9FwdParamsE
        .type           _ZN10layer_norm31ln_parallel_residual_fwd_kernelINS_13Kernel_traitsI13__nv_bfloat16S2_fS2_fjLj5120ELj1ELj1ELj4ELj16ENS_18Kernel_traits_baseILj5120ES2_S2_fS2_fjLj128EEEEELb0ELb0ELb0EEEvNS_9FwdParamsE,@function
        .size           _ZN10layer_norm31ln_parallel_residual_fwd_kernelINS_13Kernel_traitsI13__nv_bfloat16S2_fS2_fjLj5120ELj1ELj1ELj4ELj16ENS_18Kernel_traits_baseILj5120ES2_S2_fS2_fjLj128EEEEELb0ELb0ELb0EEEvNS_9FwdParamsE,(.L_x_33524 - _ZN10layer_norm31ln_parallel_residual_fwd_kernelINS_13Kernel_traitsI13__nv_bfloat16S2_fS2_fjLj5120ELj1ELj1ELj4ELj16ENS_18Kernel_traits_baseILj5120ES2_S2_fS2_fjLj128EEEEELb0ELb0ELb0EEEvNS_9FwdParamsE)
        .other          _ZN10layer_norm31ln_parallel_residual_fwd_kernelINS_13Kernel_traitsI13__nv_bfloat16S2_fS2_fjLj5120ELj1ELj1ELj4ELj16ENS_18Kernel_traits_baseILj5120ES2_S2_fS2_fjLj128EEEEELb0ELb0ELb0EEEvNS_9FwdParamsE,@"STO_CUDA_ENTRY STV_DEFAULT"
_ZN10layer_norm31ln_parallel_residual_fwd_kernelINS_13Kernel_traitsI13__nv_bfloat16S2_fS2_fjLj5120ELj1ELj1ELj4ELj16ENS_18Kernel_traits_baseILj5120ES2_S2_fS2_fjLj128EEEEELb0ELb0ELb0EEEvNS_9FwdParamsE:
.text._ZN10layer_norm31ln_parallel_residual_fwd_kernelINS_13Kernel_traitsI13__nv_bfloat16S2_fS2_fjLj5120ELj1ELj1ELj4ELj16ENS_18Kernel_traits_baseILj5120ES2_S2_fS2_fjLj128EEEEELb0ELb0ELb0EEEvNS_9FwdParamsE:
        /* <DEDUP_REMOVED lines=12> */
[----:B------:R-:W-:-:S02]  /*00c0*/  ISETP.GE.U32.AND P6, PT, R111, 0x100, PT ;  /* 0x000001006f00780c */ /* 0x000fc40003fc6070 */
        /* <DEDUP_REMOVED lines=43> */
.L_x_10351:
[----:B------:R-:W-:Y:S05]  /*0380*/  BSYNC B0 ;  /* 0x0000000000007941 */ /* 0x000fea0003800000 */
.L_x_10350:
        /* <DEDUP_REMOVED lines=36> */
.L_x_10353:
[----:B------:R-:W-:Y:S05]  /*05d0*/  BSYNC B0 ;  /* 0x0000000000007941 */ /* 0x000fea0003800000 */
.L_x_10352:
        /* <DEDUP_REMOVED lines=36> */
.L_x_10355:
[----:B------:R-:W-:Y:S05]  /*0820*/  BSYNC B0 ;  /* 0x0000000000007941 */ /* 0x000fea0003800000 */
.L_x_10354:
        /* <DEDUP_REMOVED lines=36> */
.L_x_10357:
[----:B------:R-:W-:Y:S05]  /*0a70*/  BSYNC B0 ;  /* 0x0000000000007941 */ /* 0x000fea0003800000 */
.L_x_10356:
        /* <DEDUP_REMOVED lines=30> */
.L_x_10359:
[----:B------:R-:W-:Y:S05]  /*0c60*/  BSYNC B0 ;  /* 0x0000000000007941 */ /* 0x000fea0003800000 */
.L_x_10358:
[----:B------:R-:W0:Y:S02]  /*0c70*/  S2UR UR6, SR_CTAID.X ;  /* 0x00000000000679c3 */ /* 0x000e240000002500 */
[----:B0-----:R-:W-:Y:S01]  /*0c80*/  LEA.HI R227, R112, UR6, RZ, 0x19 ;  /* 0x0000000670e37c11 */ /* 0x001fe2000f8fc8ff */
[----:B------:R-:W-:-:S03]  /*0c90*/  ULDC UR6, c[0x0][0x214] ;  /* 0x0000850000067ab9 */ /* 0x000fc60000000800 */
[----:B------:R-:W-:-:S13]  /*0ca0*/  ISETP.GE.AND P1, PT, R227, UR6, PT ;  /* 0x00000006e3007c0c */ /* 0x000fda000bf26270 */
[----:B------:R-:W-:Y:S05]  /*0cb0*/  @P1 EXIT ;  /* 0x000000000000194d */ /* 0x000fea0003800000 */
[----:B------:R-:W-:Y:S01]  /*0cc0*/  SHF.R.S32.HI R88, RZ, 0x3, R88 ;  /* 0x00000003ff587819 */ /* 0x000fe20000011458 */
[----:B------:R-:W-:Y:S01]  /*0cd0*/  IMAD.U32 R47, R42, 0x10000, RZ ;  /* 0x000100002a2f7824 */ /* 0x000fe200078e00ff */
[C---:B-----5:R-:W-:Y:S01]  /*0ce0*/  PRMT R183, R48.reuse, 0x7632, R183 ;  /* 0x0000763230b77816 */ /* 0x060fe200000000b7 */
[----:B------:R-:W-:Y:S01]  /*0cf0*/  HFMA2.MMA R102, -RZ, RZ, 0, 5.9604644775390625e-08 ;  /* 0x00000001ff667435 */ /* 0x000fe200000001ff */
[----:B------:R-:W-:Y:S01]  /*0d00*/  SHF.L.U32 R137, R48, 0x10, RZ ;  /* 0x0000001030897819 */ /* 0x000fe200000006ff */
[----:B------:R-:W-:Y:S01]  /*0d10*/  IMAD.U32 R2, R82, 0x10000, RZ ;  /* 0x0001000052027824 */ /* 0x000fe200078e00ff */
[C---:B------:R-:W-:Y:S01]  /*0d20*/  PRMT R187, R49.reuse, 0x7632, R187 ;  /* 0x0000763231bb7816 */ /* 0x040fe200000000bb */
[----:B------:R-:W-:Y:S01]  /*0d30*/  IMAD.U32 R115, R78, 0x10000, RZ ;  /* 0x000100004e737824 */ /* 0x000fe200078e00ff */
[----:B------:R-:W-:Y:S01]  /*0d40*/  SHF.L.U32 R138, R49, 0x10, RZ ;  /* 0x00000010318a7819 */ /* 0x000fe200000006ff */
        /* <DEDUP_REMOVED lines=12> */
[----:B------:R-:W-:Y:S01]  /*0e10*/  ULDC.U8 UR6, c[0x0][0x2a0] ;  /* 0x0000a80000067ab9 */ /* 0x000fe20000000000 */
[----:B------:R-:W-:Y:S01]  /*0e20*/  PRMT R181, R52, 0x7632, R181 ;  /* 0x0000763234b57816 */ /* 0x000fe200000000b5 */
[----:B------:R-:W-:Y:S01]  /*0e30*/  IMAD.U32 R218, R218, 0x10000, RZ ;  /* 0x00010000dada7824 */ /* 0x000fe200078e00ff */
[----:B------:R-:W-:Y:S01]  /*0e40*/  SHF.L.U32 R129, R52, 0x10, RZ ;  /* 0x0000001034817819 */ /* 0x000fe200000006ff */
[----:B------:R-:W-:Y:S01]  /*0e50*/  IMAD.SHL.U32 R52, R112, 0x20, RZ ;  /* 0x0000002070347824 */ /* 0x000fe200078e00ff */
[----:B------:R-:W-:Y:S01]  /*0e60*/  IADD3 R49, R49, R88, RZ ;  /* 0x0000005831317210 */ /* 0x000fe20007ffe0ff */
[----:B------:R-:W-:Y:S01]  /*0e70*/  IMAD.U32 R210, R210, 0x10000, RZ ;  /* 0x00010000d2d27824 */ /* 0x000fe200078e00ff */
[----:B------:R-:W-:Y:S01]  /*0e80*/  PRMT R185, R53, 0x7632, R185 ;  /* 0x0000763235b97816 */ /* 0x000fe200000000b9 */
[----:B------:R-:W-:Y:S01]  /*0e90*/  IMAD.U32 R202, R202, 0x10000, RZ ;  /* 0x00010000caca7824 */ /* 0x000fe200078e00ff */
[----:B------:R-:W-:Y:S01]  /*0ea0*/  SHF.L.U32 R49, R49, 0x3, RZ ;  /* 0x0000000331317819 */ /* 0x000fe200000006ff */
[----:B------:R-:W-:Y:S01]  /*0eb0*/  IMAD.U32 R160, R160, 0x10000, RZ ;  /* 0x00010000a0a07824 */ /* 0x000fe200078e00ff */
[----:B------:R-:W-:Y:S01]  /*0ec0*/  SHF.L.U32 R130, R53, 0x10, RZ ;  /* 0x0000001035827819 */ /* 0x000fe200000006ff */
[----:B------:R-:W-:Y:S01]  /*0ed0*/  IMAD.U32 R156, R156, 0x10000, RZ ;  /* 0x000100009c9c7824 */ /* 0x000fe200078e00ff */
[----:B------:R-:W-:Y:S01]  /*0ee0*/  LOP3.LUT R53, R52, 0x3e0, RZ, 0xc0, !PT ;  /* 0x000003e034357812 */ /* 0x000fe200078ec0ff */
[----:B------:R-:W-:Y:S01]  /*0ef0*/  IMAD.U32 R152, R152, 0x10000, RZ ;  /* 0x0001000098987824 */ /* 0x000fe200078e00ff */
[----:B------:R-:W-:Y:S01]  /*0f00*/  I2FP.F32.U32 R49, R49 ;  /* 0x0000003100317245 */ /* 0x000fe20000201000 */
[----:B------:R-:W-:Y:S01]  /*0f10*/  IMAD.U32 R148, R148, 0x10000, RZ ;  /* 0x0001000094947824 */ /* 0x000fe200078e00ff */
[----:B------:R-:W-:Y:S01]  /*0f20*/  VIADDMNMX R53, R48, -R53, RZ, !PT ;  /* 0x8000003530357246 */ /* 0x000fe200078001ff */
[----:B------:R-:W-:Y:S01]  /*0f30*/  IMAD.U32 R143, R143, 0x10000, RZ ;  /* 0x000100008f8f7824 */ /* 0x000fe200078e00ff */
[----:B------:R0:W1:Y:S01]  /*0f40*/  MUFU.RCP R226, R49 ;  /* 0x0000003100e27308 */ /* 0x0000620000001000 */
[----:B------:R-:W-:Y:S01]  /*0f50*/  SHF.L.U32 R109, R40, 0x10, RZ ;  /* 0x00000010286d7819 */ /* 0x000fe200000006ff */
[----:B------:R-:W-:Y:S01]  /*0f60*/  UISETP.NE.AND UP0, UPT, UR6, URZ, UPT ;  /* 0x0000003f0600728c */ /* 0x000fe2000bf05270 */
[----:B------:R-:W-:Y:S01]  /*0f70*/  SHF.L.U32 R44, R43, 0x10, RZ ;  /* 0x000000102b2c7819 */ /* 0x000fe200000006ff */
[----:B------:R-:W-:Y:S01]  /*0f80*/  IMAD.U32 R43, R38, 0x10000, RZ ;  /* 0x00010000262b7824 */ /* 0x000fe200078e00ff */
[----:B------:R-:W-:Y:S01]  /*0f90*/  VIMNMX R53, R53, 0x20, PT ;  /* 0x0000002035357848 */ /* 0x000fe20003fe0100 */
[----:B------:R-:W-:Y:S01]  /*0fa0*/  ULDC UR17, c[0x0][0x218] ;  /* 0x0000860000117ab9 */ /* 0x000fe20000000800 */
[----:B------:R-:W-:Y:S01]  /*0fb0*/  SHF.L.U32 R45, R36, 0x10, RZ ;  /* 0x00000010242d7819 */ /* 0x000fe200000006ff */
[----:B------:R-:W-:Y:S01]  /*0fc0*/  ULDC UR12, c[0x0][0x290] ;  /* 0x0000a400000c7ab9 */ /* 0x000fe20000000800 */
[----:B------:R-:W-:Y:S01]  /*0fd0*/  SHF.L.U32 R40, R39, 0x10, RZ ;  /* 0x0000001027287819 */ /* 0x000fe200000006ff */
[----:B------:R-:W-:Y:S01]  /*0fe0*/  IMAD.U32 R39, R34, 0x10000, RZ ;  /* 0x0001000022277824 */ /* 0x000fe200078e00ff */
[----:B------:R-:W-:Y:S01]  /*0ff0*/  SHF.L.U32 R38, R33, 0x10, RZ ;  /* 0x0000001021267819 */ /* 0x000fe200000006ff */
[----:B------:R-:W-:Y:S01]  /*1000*/  IMAD.IADD R225, R88, 0x1, R53 ;  /* 0x0000000158e17824 */ /* 0x000fe200078e0235 */
        /* <DEDUP_REMOVED lines=13> */
[----:B------:R-:W-:Y:S01]  /*10e0*/  ULDC.64 UR8, c[0x0][0x228] ;  /* 0x00008a0000087ab9 */ /* 0x000fe20000000a00 */
[----:B------:R-:W-:Y:S01]  /*10f0*/  SHF.L.U32 R27, R21, 0x10, RZ ;  /* 0x00000010151b7819 */ /* 0x000fe200000006ff */
[----:B------:R-:W-:Y:S01]  /*1100*/  ULDC.64 UR10, c[0x0][0x230] ;  /* 0x00008c00000a7ab9 */ /* 0x000fe20000000a00 */
[----:B------:R-:W-:Y:S01]  /*1110*/  SHF.L.U32 R25, R23, 0x10, RZ ;  /* 0x0000001017197819 */ /* 0x000fe200000006ff */
[----:B------:R-:W-:Y:S01]  /*1120*/  ULDC.64 UR6, c[0x0][0x238] ;  /* 0x00008e0000067ab9 */ /* 0x000fe20000000a00 */
[----:B------:R-:W-:Y:S01]  /*1130*/  PRMT R219, R9, 0x7632, R219 ;  /* 0x0000763209db7816 */ /* 0x000fe200000000db */
[----:B------:R-:W-:Y:S01]  /*1140*/  ULDC.64 UR14, c[0x0][0x210] ;  /* 0x00008400000e7ab9 */ /* 0x000fe20000000a00 */
[----:B------:R-:W-:-:S02]  /*1150*/  PRMT R211, R11, 0x7632, R211 ;  /* 0x000076320bd37816 */ /* 0x000fc400000000d3 */
        /* <DEDUP_REMOVED lines=20> */
[----:B------:R-:W-:-:S02]  /*12a0*/  SHF.L.U32 R23, R17, 0x10, RZ ;  /* 0x0000001011177819 */ /* 0x000fc400000006ff */
[----:B------:R-:W-:Y:S02]  /*12b0*/  SHF.L.U32 R21, R19, 0x10, RZ ;  /* 0x0000001013157819 */ /* 0x000fe400000006ff */
[----:B------:R-:W-:Y:S02]  /*12c0*/  PRMT R223, R8, 0x7632, R223 ;  /* 0x0000763208df7816 */ /* 0x000fe400000000df */
[----:B------:R-:W-:Y:S01]  /*12d0*/  PRMT R215, R10, 0x7632, R215 ;  /* 0x000076320ad77816 */ /* 0x000fe200000000d7 */
[----:B------:R-:W-:Y:S01]  /*12e0*/  IMAD.U32 R10, R6, 0x10000, RZ ;  /* 0x00010000060a7824 */ /* 0x000fe200078e00ff */
[----:B------:R-:W-:Y:S02]  /*12f0*/  PRMT R221, R4, 0x7632, R221 ;  /* 0x0000763204dd7816 */ /* 0x000fe400000000dd */
[----:B------:R-:W-:Y:S02]  /*1300*/  PRMT R217, R5, 0x7632, R217 ;  /* 0x0000763205d97816 */ /* 0x000fe400000000d9 */
        /* <DEDUP_REMOVED lines=132> */
[----:B01----:R-:W-:-:S07]  /*1b50*/  SHF.L.U32 R225, R225, 0x3, RZ ;  /* 0x00000003e1e17819 */ /* 0x003fce00000006ff */
.L_x_10461:
[----:B------:R-:W-:Y:S01]  /*1b60*/  IMAD R100, R227, UR17, RZ ;  /* 0x00000011e3647c24 */ /* 0x000fe2000f8e02ff */
[----:B------:R-:W-:Y:S04]  /*1b70*/  BSSY B0, `(.L_x_10360) ;  /* 0x0000063000007945 */ /* 0x000fe80003800000 */
[----:B------:R-:W-:-:S04]  /*1b80*/  SHF.R.S32.HI R101, RZ, 0x1f, R100 ;  /* 0x0000001fff657819 */ /* 0x000fc80000011464 */
[----:B------:R-:W-:-:S04]  /*1b90*/  LEA.HI R101, R101, R100, RZ, 0x3 ;  /* 0x0000006465657211 */ /* 0x000fc800078f18ff */
[----:B------:R-:W-:-:S04]  /*1ba0*/  LEA.HI.SX32 R228, R101, R110, 0x1d ;  /* 0x0000006e65e47211 */ /* 0x000fc800078feaff */
[----:B------:R-:W-:Y:S01]  /*1bb0*/  MOV R103, R228 ;  /* 0x000000e400677202 */ /* 0x000fe20000000f00 */
[----:B-----5:R-:W-:Y:S06]  /*1bc0*/  @!P0 BRA `(.L_x_10361) ;  /* 0x0000000400748947 */ /* 0x020fec0003800000 */
[----:B------:R-:W-:Y:S01]  /*1bd0*/  ISETP.NE.U32.AND P2, PT, RZ, UR8, PT ;  /* 0x00000008ff007c0c */ /* 0x000fe2000bf45070 */
[----:B------:R-:W0:Y:S03]  /*1be0*/  LDC.64 R60, c[0x0][0x220] ;  /* 0x00008800ff3c7b82 */ /* 0x000e260000000a00 */
[----:B------:R-:W-:-:S13]  /*1bf0*/  ISETP.NE.AND.EX P2, PT, RZ, UR9, PT, P2 ;  /* 0x00000009ff007c0c */ /* 0x000fda000bf45320 */
[----:B------:R-:W-:-:S04]  /*1c00*/  @P2 LEA R62, P1, R228, UR8, 0x4 ;  /* 0x00000008e43e2c11 */ /* 0x000fc8000f8220ff */
[C---:B------:R-:W-:Y:S02]  /*1c10*/  @P2 LEA.HI.X R63, R228.reuse, UR9, RZ, 0x4, P1 ;  /* 0x00000009e43f2c11 */ /* 0x040fe400088f24ff */
[----:B------:R-:W-:Y:S01]  /*1c20*/  ISETP.NE.U32.AND P1, PT, RZ, UR10, PT ;  /* 0x0000000aff007c0c */ /* 0x000fe2000bf25070 */
[----:B0-----:R-:W-:Y:S02]  /*1c30*/  IMAD.WIDE.U32 R64, R228, 0x10, R60 ;  /* 0x00000010e4407825 */ /* 0x001fe400078e003c */
[----:B------:R0:W5:Y:S01]  /*1c40*/  @P2 LDG.E.128 R48, desc[UR4][R62.64] ;  /* 0x000000043e302981 */ /* 0x000162000c1e1d00 */
[----:B------:R-:W-:-:S03]  /*1c50*/  ISETP.NE.AND.EX P1, PT, RZ, UR11, PT, P1 ;  /* 0x0000000bff007c0c */ /* 0x000fc6000bf25310 */
[----:B------:R-:W2:Y:S10]  /*1c60*/  LDG.E.128 R64, desc[UR4][R64.64] ;  /* 0x0000000440407981 */ /* 0x000eb4000c1e1d00 */
[----:B------:R-:W-:-:S04]  /*1c70*/  @P1 LEA R100, P3, R228, UR10, 0x5 ;  /* 0x0000000ae4641c11 */ /* 0x000fc8000f8628ff */
[----:B------:R-:W-:-:S05]  /*1c80*/  @P1 LEA.HI.X R101, R228, UR11, RZ, 0x5, P3 ;  /* 0x0000000be4651c11 */ /* 0x000fca00098f2cff */
[----:B------:R0:W5:Y:S04]  /*1c90*/  @P1 LDG.E.128 R52, desc[UR4][R100.64] ;  /* 0x0000000464341981 */ /* 0x000168000c1e1d00 */
[----:B------:R0:W5:Y:S01]  /*1ca0*/  @P1 LDG.E.128 R56, desc[UR4][R100.64+0x10] ;  /* 0x0000100464381981 */ /* 0x000162000c1e1d00 */
[----:B------:R-:W-:-:S04]  /*1cb0*/  ISETP.NE.U32.AND P2, PT, RZ, UR8, PT ;  /* 0x00000008ff007c0c */ /* 0x000fc8000bf45070 */
[----:B------:R-:W-:Y:S02]  /*1cc0*/  ISETP.NE.AND.EX P2, PT, RZ, UR9, PT, P2 ;  /* 0x00000009ff007c0c */ /* 0x000fe4000bf45320 */
[C---:B--2---:R-:W-:Y:S01]  /*1cd0*/  PRMT R61, R64.reuse, 0x7632, R61 ;  /* 0x00007632403d7816 */ /* 0x044fe2000000003d */
[----:B------:R-:W-:-:S10]  /*1ce0*/  IMAD.U32 R60, R64, 0x10000, RZ ;  /* 0x00010000403c7824 */ /* 0x000fd400078e00ff */
[----:B0-----:R-:W-:Y:S05]  /*1cf0*/  @P2 BRA `(.L_x_10362) ;  /* 0x00000000000c2947 */ /* 0x001fea0003800000 */
[----:B------:R-:W-:Y:S05]  /*1d00*/  @!P1 BRA `(.L_x_10363) ;  /* 0x0000000000149947 */ /* 0x000fea0003800000 */
[----:B-----5:R-:W-:Y:S01]  /*1d10*/  FADD.FTZ R60, R52, R60 ;  /* 0x0000003c343c7221 */ /* 0x020fe20000010000 */
[----:B------:R-:W-:Y:S06]  /*1d20*/  BRA `(.L_x_10363) ;  /* 0x00000000000c7947 */ /* 0x000fec0003800000 */
.L_x_10362:
[----:B-----5:R-:W-:-:S05]  /*1d30*/  SHF.L.U32 R63, R48, 0x10, RZ ;  /* 0x00000010303f7819 */ /* 0x020fca00000006ff */
[----:B------:R-:W-:-:S04]  /*1d40*/  FADD.FTZ R60, R63, R60 ;  /* 0x0000003c3f3c7221 */ /* 0x000fc80000010000 */
[----:B------:R-:W-:-:S07]  /*1d50*/  @P1 FADD.FTZ R60, R52, R60 ;  /* 0x0000003c343c1221 */ /* 0x000fce0000010000 */
.L_x_10363:
[----:B------:R-:W-:Y:S01]  /*1d60*/  SHF.L.U32 R61, R61, 0x10, RZ ;  /* 0x000000103d3d7819 */ /* 0x000fe200000006ff */
[----:B------:R-:W-:Y:S06]  /*1d70*/  @P2 BRA `(.L_x_10364) ;  /* 0x00000000000c2947 */ /* 0x000fec0003800000 */
[----:B------:R-:W-:Y:S05]  /*1d80*/  @!P1 BRA `(.L_x_10365) ;  /* 0x0000000000189947 */ /* 0x000fea0003800000 */
[----:B-----5:R-:W-:Y:S01]  /*1d90*/  FADD.FTZ R61, R53, R61 ;  /* 0x0000003d353d7221 */ /* 0x020fe20000010000 */
[----:B------:R-:W-:Y:S06]  /*1da0*/  BRA `(.L_x_10365) ;  /* 0x0000000000107947 */ /* 0x000fec0003800000 */
.L_x_10364:
[----:B-----5:R-:W-:-:S04]  /*1db0*/  PRMT R62, R48, 0x7632, R62 ;  /* 0x00007632303e7816 */ /* 0x020fc8000000003e */
[----:B------:R-:W-:-:S05]  /*1dc0*/  SHF.L.U32 R62, R62, 0x10, RZ ;  /* 0x000000103e3e7819 */ /* 0x000fca00000006ff */
[----:B------:R-:W-:-:S04]  /*1dd0*/  FADD.FTZ R61, R62, R61 ;  /* 0x0000003d3e3d7221 */ /* 0x000fc80000010000 */
[----:B------:R-:W-:-:S07]  /*1de0*/  @P1 FADD.FTZ R61, R53, R61 ;  /* 0x0000003d353d1221 */ /* 0x000fce0000010000 */
.L_x_10365:
[C---:B------:R-:W-:Y:S02]  /*1df0*/  PRMT R63, R65.reuse, 0x7632, R63 ;  /* 0x00007632413f7816 */ /* 0x040fe4000000003f */
[----:B------:R-:W-:Y:S01]  /*1e00*/  SHF.L.U32 R62, R65, 0x10, RZ ;  /* 0x00000010413e7819 */ /* 0x000fe200000006ff */
[----:B------:R-:W-:Y:S06]  /*1e10*/  @P2 BRA `(.L_x_10366) ;  /* 0x00000000000c2947 */ /* 0x000fec0003800000 */
[----:B------:R-:W-:Y:S05]  /*1e20*/  @!P1 BRA `(.L_x_10367) ;  /* 0x0000000000149947 */ /* 0x000fea0003800000 */
[----:B-----5:R-:W-:Y:S01]  /*1e30*/  FADD.FTZ R62, R54, R62 ;  /* 0x0000003e363e7221 */ /* 0x020fe20000010000 */
[----:B------:R-:W-:Y:S06]  /*1e40*/  BRA `(.L_x_10367) ;  /* 0x00000000000c7947 */ /* 0x000fec0003800000 */
.L_x_10366:
[----:B-----5:R-:W-:-:S04]  /*1e50*/  IMAD.U32 R65, R49, 0x10000, RZ ;  /* 0x0001000031417824 */ /* 0x020fc800078e00ff */
[----:B------:R-:W-:-:S04]  /*1e60*/  FADD.FTZ R62, R65, R62 ;  /* 0x0000003e413e7221 */ /* 0x000fc80000010000 */
[----:B------:R-:W-:-:S07]  /*1e70*/  @P1 FADD.FTZ R62, R54, R62 ;  /* 0x0000003e363e1221 */ /* 0x000fce0000010000 */
.L_x_10367:
[----:B------:R-:W-:Y:S01]  /*1e80*/  SHF.L.U32 R63, R63, 0x10, RZ ;  /* 0x000000103f3f7819 */ /* 0x000fe200000006ff */
[----:B------:R-:W-:Y:S06]  /*1e90*/  @P2 BRA `(.L_x_10368) ;  /* 0x00000000000c2947 */ /* 0x000fec0003800000 */
[----:B------:R-:W-:Y:S05]  /*1ea0*/  @!P1 BRA `(.L_x_10369) ;  /* 0x0000000000189947 */ /* 0x000fea0003800000 */
[----:B-----5:R-:W-:Y:S01]  /*1eb0*/  FADD.FTZ R63, R55, R63 ;  /* 0x0000003f373f7221 */ /* 0x020fe20000010000 */
[----:B------:R-:W-:Y:S06]  /*1ec0*/  BRA `(.L_x_10369) ;  /* 0x0000000000107947 */ /* 0x000fec0003800000 */
.L_x_10368:
[----:B-----5:R-:W-:-:S04]  /*1ed0*/  PRMT R64, R49, 0x7632, R64 ;  /* 0x0000763231407816 */ /* 0x020fc80000000040 */
[----:B------:R-:W-:-:S05]  /*1ee0*/  SHF.L.U32 R64, R64, 0x10, RZ ;  /* 0x0000001040407819 */ /* 0x000fca00000006ff */
[----:B------:R-:W-:-:S04]  /*1ef0*/  FADD.FTZ R63, R64, R63 ;  /* 0x0000003f403f7221 */ /* 0x000fc80000010000 */
[----:B------:R-:W-:-:S07]  /*1f00*/  @P1 FADD.FTZ R63, R55, R63 ;  /* 0x0000003f373f1221 */ /* 0x000fce0000010000 */
.L_x_10369:
[C---:B------:R-:W-:Y:S02]  /*1f10*/  PRMT R65, R66.reuse, 0x7632, R65 ;  /* 0x0000763242417816 */ /* 0x040fe40000000041 */
[----:B------:R-:W-:Y:S01]  /*1f20*/  SHF.L.U32 R64, R66, 0x10, RZ ;  /* 0x0000001042407819 */ /* 0x000fe200000006ff */
[----:B------:R-:W-:Y:S06]  /*1f30*/  @P2 BRA `(.L_x_10370) ;  /* 0x00000000000c2947 */ /* 0x000fec0003800000 */
[----:B------:R-:W-:Y:S05]  /*1f40*/  @!P1 BRA `(.L_x_10371) ;  /* 0x0000000000149947 */ /* 0x000fea0003800000 */
[----:B-----5:R-:W-:Y:S01]  /*1f50*/  FADD.FTZ R64, R56, R64 ;  /* 0x0000004038407221 */ /* 0x020fe20000010000 */
[----:B------:R-:W-:Y:S06]  /*1f60*/  BRA `(.L_x_10371) ;  /* 0x00000000000c7947 */ /* 0x000fec0003800000 */
.L_x_10370:
[----:B-----5:R-:W-:-:S05]  /*1f70*/  SHF.L.U32 R101, R50, 0x10, RZ ;  /* 0x0000001032657819 */ /* 0x020fca00000006ff */
[----:B------:R-:W-:-:S04]  /*1f80*/  FADD.FTZ R64, R101, R64 ;  /* 0x0000004065407221 */ /* 0x000fc80000010000 */
[----:B------:R-:W-:-:S07]  /*1f90*/  @P1 FADD.FTZ R64, R56, R64 ;  /* 0x0000004038401221 */ /* 0x000fce0000010000 */
.L_x_10371:
[----:B------:R-:W-:Y:S01]  /*1fa0*/  IMAD.U32 R65, R65, 0x10000, RZ ;  /* 0x0001000041417824 */ /* 0x000fe200078e00ff */
[----:B------:R-:W-:Y:S06]  /*1fb0*/  @P2 BRA `(.L_x_10372) ;  /* 0x00000000000c2947 */ /* 0x000fec0003800000 */
[----:B------:R-:W-:Y:S05]  /*1fc0*/  @!P1 BRA `(.L_x_10373) ;  /* 0x0000000000189947 */ /* 0x000fea0003800000 */
[----:B-----5:R-:W-:Y:S01]  /*1fd0*/  FADD.FTZ R65, R57, R65 ;  /* 0x0000004139417221 */ /* 0x020fe20000010000 */
[----:B------:R-:W-:Y:S06]  /*1fe0*/  BRA `(.L_x_10373) ;  /* 0x0000000000107947 */ /* 0x000fec0003800000 */
.L_x_10372:
[----:B-----5:R-:W-:-:S04]  /*1ff0*/  PRMT R66, R50, 0x7632, R66 ;  /* 0x0000763232427816 */ /* 0x020fc80000000042 */
[----:B------:R-:W-:-:S05]  /*2000*/  SHF.L.U32 R66, R66, 0x10, RZ ;  /* 0x0000001042427819 */ /* 0x000fca00000006ff */
[----:B------:R-:W-:-:S04]  /*2010*/  FADD.FTZ R65, R66, R65 ;  /* 0x0000004142417221 */ /* 0x000fc80000010000 */
[----:B------:R-:W-:-:S07]  /*2020*/  @P1 FADD.FTZ R65, R57, R65 ;  /* 0x0000004139411221 */ /* 0x000fce0000010000 */
.L_x_10373:
[C---:B------:R-:W-:Y:S02]  /*2030*/  PRMT R100, R67.reuse, 0x7632, R100 ;  /* 0x0000763243647816 */ /* 0x040fe40000000064 */
[----:B------:R-:W-:Y:S01]  /*2040*/  SHF.L.U32 R66, R67, 0x10, RZ ;  /* 0x0000001043427819 */ /* 0x000fe200000006ff */
[----:B------:R-:W-:Y:S06]  /*2050*/  @P2 BRA `(.L_x_10374) ;  /* 0x00000000000c2947 */ /* 0x000fec0003800000 */
[----:B------:R-:W-:Y:S05]  /*2060*/  @!P1 BRA `(.L_x_10375) ;  /* 0x0000000000149947 */ /* 0x000fea0003800000 */
[----:B-----5:R-:W-:Y:S01]  /*2070*/  FADD.FTZ R66, R58, R66 ;  /* 0x000000423a427221 */ /* 0x020fe20000010000 */
[----:B------:R-:W-:Y:S06]  /*2080*/  BRA `(.L_x_10375) ;  /* 0x00000000000c7947 */ /* 0x000fec0003800000 */
.L_x_10374:
[----:B-----5:R-:W-:-:S05]  /*2090*/  SHF.L.U32 R67, R51, 0x10, RZ ;  /* 0x0000001033437819 */ /* 0x020fca00000006ff */
[----:B------:R-:W-:-:S04]  /*20a0*/  FADD.FTZ R66, R67, R66 ;  /* 0x0000004243427221 */ /* 0x000fc80000010000 */
[----:B------:R-:W-:-:S07]  /*20b0*/  @P1 FADD.FTZ R66, R58, R66 ;  /* 0x000000423a421221 */ /* 0x000fce0000010000 */
.L_x_10375:
[----:B------:R-:W-:Y:S01]  /*20c0*/  SHF.L.U32 R67, R100, 0x10, RZ ;  /* 0x0000001064437819 */ /* 0x000fe200000006ff */
[----:B------:R-:W-:Y:S06]  /*20d0*/  @P2 BRA `(.L_x_10376) ;  /* 0x00000000000c2947 */ /* 0x000fec0003800000 */
[----:B------:R-:W-:Y:S05]  /*20e0*/  @!P1 BRA `(.L_x_10377) ;  /* 0x0000000000189947 */ /* 0x000fea0003800000 */
[----:B-----5:R-:W-:Y:S01]  /*20f0*/  FADD.FTZ R67, R59, R67 ;  /* 0x000000433b437221 */ /* 0x020fe20000010000 */
[----:B------:R-:W-:Y:S06]  /*2100*/  BRA `(.L_x_10377) ;  /* 0x0000000000107947 */ /* 0x000fec0003800000 */
.L_x_10376:
[----:B-----5:R-:W-:-:S05]  /*2110*/  PRMT R100, R51, 0x7632, R100 ;  /* 0x0000763233647816 */ /* 0x020fca0000000064 */
[----:B------:R-:W-:-:S04]  /*2120*/  IMAD.U32 R100, R100, 0x10000, RZ ;  /* 0x0001000064647824 */ /* 0x000fc800078e00ff */
[----:B------:R-:W-:-:S04]  /*2130*/  FADD.FTZ R67, R100, R67 ;  /* 0x0000004364437221 */ /* 0x000fc80000010000 */
[----:B------:R-:W-:-:S07]  /*2140*/  @P1 FADD.FTZ R67, R59, R67 ;  /* 0x000000433b431221 */ /* 0x000fce0000010000 */
.L_x_10377:
[C---:B------:R-:W-:Y:S02]  /*2150*/  LEA R100, P1, R228.reuse, UR6, 0x5 ;  /* 0x00000006e4647c11 */ /* 0x040fe4000f8228ff */
[C---:B------:R-:W-:Y:S02]  /*2160*/  IADD3 R103, R228.reuse, 0x80, RZ ;  /* 0x00000080e4677810 */ /* 0x040fe40007ffe0ff */
[----:B------:R-:W-:-:S05]  /*2170*/  LEA.HI.X R101, R228, UR7, RZ, 0x5, P1 ;  /* 0x00000007e4657c11 */ /* 0x000fca00088f2cff */
[----:B------:R0:W-:Y:S04]  /*2180*/  STG.E.128 desc[UR4][R100.64], R60 ;  /* 0x0000003c64007986 */ /* 0x0001e8000c101d04 */
[----:B------:R0:W-:Y:S02]  /*2190*/  STG.E.128 desc[UR4][R100.64+0x10], R64 ;  /* 0x0000104064007986 */ /* 0x0001e4000c101d04 */
.L_x_10361:
[----:B------:R-:W-:Y:S05]  /*21a0*/  BSYNC B0 ;  /* 0x0000000000007941 */ /* 0x000fea0003800000 */
.L_x_10360:
[----:B------:R-:W-:Y:S01]  /*21b0*/  ISETP.GE.U32.AND P1, PT, R111, 0x100, PT ;  /* 0x000001006f00780c */ /* 0x000fe20003f26070 */
[----:B------:R-:W-:-:S12]  /*21c0*/  BSSY B0, `(.L_x_10378) ;  /* 0x000005f000007945 */ /* 0x000fd80003800000 */
[----:B------:R-:W-:Y:S05]  /*21d0*/  @!P1 BRA `(.L_x_10379) ;  /* 0x0000000400749947 */ /* 0x000fea0003800000 */
[----:B------:R-:W-:Y:S01]  /*21e0*/  ISETP.NE.U32.AND P2, PT, RZ, UR8, PT ;  /* 0x00000008ff007c0c */ /* 0x000fe2000bf45070 */
[----:B------:R-:W1:Y:S03]  /*21f0*/  LDC.64 R68, c[0x0][0x220] ;  /* 0x00008800ff447b82 */ /* 0x000e660000000a00 */
[----:B------:R-:W-:-:S13]  /*2200*/  ISETP.NE.AND.EX P2, PT, RZ, UR9, PT, P2 ;  /* 0x00000009ff007c0c */ /* 0x000fda000bf45320 */
[----:B------:R-:W-:-:S04]  /*2210*/  @P2 LEA R70, P1, R103, UR8, 0x4 ;  /* 0x0000000867462c11 */ /* 0x000fc8000f8220ff */
[C---:B------:R-:W-:Y:S02]  /*2220*/  @P2 LEA.HI.X R71, R103.reuse, UR9, RZ, 0x4, P1 ;  /* 0x0000000967472c11 */ /* 0x040fe400088f24ff */
[----:B------:R-:W-:Y:S01]  /*2230*/  ISETP.NE.U32.AND P1, PT, RZ, UR10, PT ;  /* 0x0000000aff007c0c */ /* 0x000fe2000bf25070 */
[----:B-1----:R-:W-:Y:S02]  /*2240*/  IMAD.WIDE.U32 R72, R103, 0x10, R68 ;  /* 0x0000001067487825 */ /* 0x002fe400078e0044 */
[----:B-----5:R1:W5:Y:S01]  /*2250*/  @P2 LDG.E.128 R48, desc[UR4][R70.64] ;  /* 0x0000000446302981 */ /* 0x020362000c1e1d00 */
[----:B------:R-:W-:-:S03]  /*2260*/  ISETP.NE.AND.EX P1, PT, RZ, UR11, PT, P1 ;  /* 0x0000000bff007c0c */ /* 0x000fc6000bf25310 */
[----:B------:R-:W2:Y:S10]  /*2270*/  LDG.E.128 R72, desc[UR4][R72.64] ;  /* 0x0000000448487981 */ /* 0x000eb4000c1e1d00 */
[----:B0-----:R-:W-:-:S04]  /*2280*/  @P1 LEA R100, P3, R103, UR10, 0x5 ;  /* 0x0000000a67641c11 */ /* 0x001fc8000f8628ff */
[----:B------:R-:W-:-:S05]  /*2290*/  @P1 LEA.HI.X R101, R103, UR11, RZ, 0x5, P3 ;  /* 0x0000000b67651c11 */ /* 0x000fca00098f2cff */
[----:B------:R1:W5:Y:S04]  /*22a0*/  @P1 LDG.E.128 R52, desc[UR4][R100.64] ;  /* 0x0000000464341981 */ /* 0x000368000c1e1d00 */
[----:B------:R1:W5:Y:S01]  /*22b0*/  @P1 LDG.E.128 R56, desc[UR4][R100.64+0x10] ;  /* 0x0000100464381981 */ /* 0x000362000c1e1d00 */
[----:B------:R-:W-:-:S04]  /*22c0*/  ISETP.NE.U32.AND P2, PT, RZ, UR8, PT ;  /* 0x00000008ff007c0c */ /* 0x000fc8000bf45070 */
[----:B------:R-:W-:Y:S02]  /*22d0*/  ISETP.NE.AND.EX P2, PT, RZ, UR9, PT, P2 ;  /* 0x00000009ff007c0c */ /* 0x000fe4000bf45320 */
[C---:B--2---:R-:W-:Y:S02]  /*22e0*/  PRMT R69, R72.reuse, 0x7632, R69 ;  /* 0x0000763248457816 */ /* 0x044fe40000000045 */
[----:B------:R-:W-:-:S09]  /*22f0*/  SHF.L.U32 R68, R72, 0x10, RZ ;  /* 0x0000001048447819 */ /* 0x000fd200000006ff */
[----:B-1----:R-:W-:Y:S05]  /*2300*/  @P2 BRA `(.L_x_10380) ;  /* 0x00000000000c2947 */ /* 0x002fea0003800000 */
[----:B------:R-:W-:Y:S05]  /*2310*/  @!P1 BRA `(.L_x_10381) ;  /* 0x0000000000149947 */ /* 0x000fea0003800000 */
[----:B-----5:R-:W-:Y:S01]  /*2320*/  FADD.FTZ R68, R52, R68 ;  /* 0x0000004434447221 */ /* 0x020fe20000010000 */
[----:B------:R-:W-:Y:S06]  /*2330*/  BRA `(.L_x_10381) ;  /* 0x00000000000c7947 */ /* 0x000fec0003800000 */
.L_x_10380:
[----:B-----5:R-:W-:-:S05]  /*2340*/  SHF.L.U32 R71, R48, 0x10, RZ ;  /* 0x0000001030477819 */ /* 0x020fca00000006ff */
[----:B------:R-:W-:-:S04]  /*2350*/  FADD.FTZ R68, R71, R68 ;  /* 0x0000004447447221 */ /* 0x000fc80000010000 */
[----:B------:R-:W-:-:S07]  /*2360*/  @P1 FADD.FTZ R68, R52, R68 ;  /* 0x0000004434441221 */ /* 0x000fce0000010000 */
.L_x_10381:
[----:B------:R-:W-:Y:S01]  /*2370*/  SHF.L.U32 R69, R69, 0x10, RZ ;  /* 0x0000001045457819 */ /* 0x000fe200000006ff */
[----:B------:R-:W-:Y:S06]  /*2380*/  @P2 BRA `(.L_x_10382) ;  /* 0x00000000000c2947 */ /* 0x000fec0003800000 */
[----:B------:R-:W-:Y:S05]  /*2390*/  @!P1 BRA `(.L_x_10383) ;  /* 0x0000000000189947 */ /* 0x000fea0003800000 */
[----:B-----5:R-:W-:Y:S01]  /*23a0*/  FADD.FTZ R69, R53, R69 ;  /* 0x0000004535457221 */ /* 0x020fe20000010000 */
[----:B------:R-:W-:Y:S06]  /*23b0*/  BRA `(.L_x_10383) ;  /* 0x0000000000107947 */ /* 0x000fec0003800000 */
.L_x_10382:
[----:B-----5:R-:W-:-:S05]  /*23c0*/  PRMT R70, R48, 0x7632, R70 ;  /* 0x0000763230467816 */ /* 0x020fca0000000046 */
[----:B------:R-:W-:-:S04]  /*23d0*/  IMAD.U32 R70, R70, 0x10000, RZ ;  /* 0x0001000046467824 */ /* 0x000fc800078e00ff */
[----:B------:R-:W-:-:S04]  /*23e0*/  FADD.FTZ R69, R70, R69 ;  /* 0x0000004546457221 */ /* 0x000fc80000010000 */
[----:B------:R-:W-:-:S07]  /*23f0*/  @P1 FADD.FTZ R69, R53, R69 ;  /* 0x0000004535451221 */ /* 0x000fce0000010000 */
.L_x_10383:
[C---:B------:R-:W-:Y:S02]  /*2400*/  PRMT R71, R73.reuse, 0x7632, R71 ;  /* 0x0000763249477816 */ /* 0x040fe40000000047 */
[----:B------:R-:W-:Y:S01]  /*2410*/  SHF.L.U32 R70, R73, 0x10, RZ ;  /* 0x0000001049467819 */ /* 0x000fe200000006ff */
[----:B------:R-:W-:Y:S06]  /*2420*/  @P2 BRA `(.L_x_10384) ;  /* 0x00000000000c2947 */ /* 0x000fec0003800000 */
[----:B------:R-:W-:Y:S05]  /*2430*/  @!P1 BRA `(.L_x_10385) ;  /* 0x0000000000149947 */ /* 0x000fea0003800000 */
[----:B-----5:R-:W-:Y:S01]  /*2440*/  FADD.FTZ R70, R54, R70 ;  /* 0x0000004636467221 */ /* 0x020fe20000010000 */
[----:B------:R-:W-:Y:S06]  /*2450*/  BRA `(.L_x_10385) ;  /* 0x00000000000c7947 */ /* 0x000fec0003800000 */
.L_x_10384:
[----:B-----5:R-:W-:-:S05]  /*2460*/  SHF.L.U32 R73, R49, 0x10, RZ ;  /* 0x0000001031497819 */ /* 0x020fca00000006ff */
[----:B------:R-:W-:-:S04]  /*2470*/  FADD.FTZ R70, R73, R70 ;  /* 0x0000004649467221 */ /* 0x000fc80000010000 */
[----:B------:R-:W-:-:S07]  /*2480*/  @P1 FADD.FTZ R70, R54, R70 ;  /* 0x0000004636461221 */ /* 0x000fce0000010000 */
.L_x_10385:
[----:B------:R-:W-:Y:S01]  /*2490*/  SHF.L.U32 R71, R71, 0x10, RZ ;  /* 0x0000001047477819 */ /* 0x000fe200000006ff */
[----:B------:R-:W-:Y:S06]  /*24a0*/  @P2 BRA `(.L_x_10386) ;  /* 0x00000000000c2947 */ /* 0x000fec0003800000 */
[----:B------:R-:W-:Y:S05]  /*24b0*/  @!P1 BRA `(.L_x_10387) ;  /* 0x0000000000189947 */ /* 0x000fea0003800000 */
[----:B-----5:R-:W-:Y:S01]  /*24c0*/  FADD.FTZ R71, R55, R71 ;  /* 0x0000004737477221 */ /* 0x020fe20000010000 */
[----:B------:R-:W-:Y:S06]  /*24d0*/  BRA `(.L_x_10387) ;  /* 0x0000000000107947 */ /* 0x000fec0003800000 */
.L_x_10386:
[----:B-----5:R-:W-:-:S04]  /*24e0*/  PRMT R72, R49, 0x7632, R72 ;  /* 0x0000763231487816 */ /* 0x020fc80000000048 */
[----:B------:R-:W-:-:S05]  /*24f0*/  SHF.L.U32 R72, R72, 0x10, RZ ;  /* 0x0000001048487819 */ /* 0x000fca00000006ff */
[----:B------:R-:W-:-:S04]  /*2500*/  FADD.FTZ R71, R72, R71 ;  /* 0x0000004748477221 */ /* 0x000fc80000010000 */
[----:B------:R-:W-:-:S07]  /*2510*/  @P1 FADD.FTZ R71, R55, R71 ;  /* 0x0000004737471221 */ /* 0x000fce0000010000 */
.L_x_10387:
[C---:B------:R-:W-:Y:S01]  /*2520*/  PRMT R73, R74.reuse, 0x7632, R73 ;  /* 0x000076324a497816 */ /* 0x040fe20000000049 */
[----:B------:R-:W-:Y:S01]  /*2530*/  IMAD.U32 R72, R74, 0x10000, RZ ;  /* 0x000100004a487824 */ /* 0x000fe200078e00ff */
[----:B------:R-:W-:Y:S06]  /*2540*/  @P2 BRA `(.L_x_10388) ;  /* 0x00000000000c2947 */ /* 0x000fec0003800000 */
[----:B------:R-:W-:Y:S05]  /*2550*/  @!P1 BRA `(.L_x_10389) ;  /* 0x0000000000149947 */ /* 0x000fea0003800000 */
[----:B-----5:R-:W-:Y:S01]  /*2560*/  FADD.FTZ R72, R56, R72 ;  /* 0x0000004838487221 */ /* 0x020fe20000010000 */
[----:B------:R-:W-:Y:S06]  /*2570*/  BRA `(.L_x_10389) ;  /* 0x00000000000c7947 */ /* 0x000fec0003800000 */
.L_x_10388:
[----:B-----5:R-:W-:-:S05]  /*2580*/  SHF.L.U32 R101, R50, 0x10, RZ ;  /* 0x0000001032657819 */ /* 0x020fca00000006ff */
[----:B------:R-:W-:-:S04]  /*2590*/  FADD.FTZ R72, R101, R72 ;  /* 0x0000004865487221 */ /* 0x000fc80000010000 */
[----:B------:R-:W-:-:S07]  /*25a0*/  @P1 FADD.FTZ R72, R56, R72 ;  /* 0x0000004838481221 */ /* 0x000fce0000010000 */
.L_x_10389:
[----:B------:R-:W-:Y:S01]  /*25b0*/  SHF.L.U32 R73, R73, 0x10, RZ ;  /* 0x0000001049497819 */ /* 0x000fe200000006ff */
[----:B------:R-:W-:Y:S06]  /*25c0*/  @P2 BRA `(.L_x_10390) ;  /* 0x00000000000c2947 */ /* 0x000fec0003800000 */
[----:B------:R-:W-:Y:S05]  /*25d0*/  @!P1 BRA `(.L_x_10391) ;  /* 0x0000000000189947 */ /* 0x000fea0003800000 */
[----:B-----5:R-:W-:Y:S01]  /*25e0*/  FADD.FTZ R73, R57, R73 ;  /* 0x0000004939497221 */ /* 0x020fe20000010000 */
[----:B------:R-:W-:Y:S06]  /*25f0*/  BRA `(.L_x_10391) ;  /* 0x0000000000107947 */ /* 0x000fec0003800000 */
.L_x_10390:
[----:B-----5:R-:W-:-:S04]  /*2600*/  PRMT R74, R50, 0x7632, R74 ;  /* 0x00007632324a7816 */ /* 0x020fc8000000004a */
[----:B------:R-:W-:-:S05]  /*2610*/  SHF.L.U32 R74, R74, 0x10, RZ ;  /* 0x000000104a4a7819 */ /* 0x000fca00000006ff */
[----:B------:R-:W-:-:S04]  /*2620*/  FADD.FTZ R73, R74, R73 ;  /* 0x000000494a497221 */ /* 0x000fc80000010000 */
[----:B------:R-:W-:-:S07]  /*2630*/  @P1 FADD.FTZ R73, R57, R73 ;  /* 0x0000004939491221 */ /* 0x000fce0000010000 */
.L_x_10391:
[C---:B------:R-:W-:Y:S02]  /*2640*/  PRMT R100, R75.reuse, 0x7632, R100 ;  /* 0x000076324b647816 */ /* 0x040fe40000000064 */
[----:B------:R-:W-:Y:S01]  /*2650*/  SHF.L.U32 R74, R75, 0x10, RZ ;  /* 0x000000104b4a7819 */ /* 0x000fe200000006ff */
[----:B------:R-:W-:Y:S06]  /*2660*/  @P2 BRA `(.L_x_10392) ;  /* 0x00000000000c2947 */ /* 0x000fec0003800000 */
[----:B------:R-:W-:Y:S05]  /*2670*/  @!P1 BRA `(.L_x_10393) ;  /* 0x0000000000149947 */ /* 0x000fea0003800000 */
[----:B-----5:R-:W-:Y:S01]  /*2680*/  FADD.FTZ R74, R58, R74 ;  /* 0x0000004a3a4a7221 */ /* 0x020fe20000010000 */
[----:B------:R-:W-:Y:S06]  /*2690*/  BRA `(.L_x_10393) ;  /* 0x00000000000c7947 */ /* 0x000fec0003800000 */
.L_x_10392:
[----:B-----5:R-:W-:-:S04]  /*26a0*/  IMAD.U32 R75, R51, 0x10000, RZ ;  /* 0x00010000334b7824 */ /* 0x020fc800078e00ff */
[----:B------:R-:W-:-:S04]  /*26b0*/  FADD.FTZ R74, R75, R74 ;  /* 0x0000004a4b4a7221 */ /* 0x000fc80000010000 */
[----:B------:R-:W-:-:S07]  /*26c0*/  @P1 FADD.FTZ R74, R58, R74 ;  /* 0x0000004a3a4a1221 */ /* 0x000fce0000010000 */
.L_x_10393:
[----:B------:R-:W-:Y:S01]  /*26d0*/  SHF.L.U32 R75, R100, 0x10, RZ ;  /* 0x00000010644b7819 */ /* 0x000fe200000006ff */
[----:B------:R-:W-:Y:S06]  /*26e0*/  @P2 BRA `(.L_x_10394) ;  /* 0x00000000000c2947 */ /* 0x000fec0003800000 */
[----:B------:R-:W-:Y:S05]  /*26f0*/  @!P1 BRA `(.L_x_10395) ;  /* 0x0000000000189947 */ /* 0x000fea0003800000 */
[----:B-----5:R-:W-:Y:S01]  /*2700*/  FADD.FTZ R75, R59, R75 ;  /* 0x0000004b3b4b7221 */ /* 0x020fe20000010000 */
[----:B------:R-:W-:Y:S06]  /*2710*/  BRA `(.L_x_10395) ;  /* 0x0000000000107947 */ /* 0x000fec0003800000 */
.L_x_10394:
[----:B-----5:R-:W-:-:S04]  /*2720*/  PRMT R100, R51, 0x7632, R100 ;  /* 0x0000763233647816 */ /* 0x020fc80000000064 */
[----:B------:R-:W-:-:S05]  /*2730*/  SHF.L.U32 R100, R100, 0x10, RZ ;  /* 0x0000001064647819 */ /* 0x000fca00000006ff */
[----:B------:R-:W-:-:S04]  /*2740*/  FADD.FTZ R75, R100, R75 ;  /* 0x0000004b644b7221 */ /* 0x000fc80000010000 */
[----:B------:R-:W-:-:S07]  /*2750*/  @P1 FADD.FTZ R75, R59, R75 ;  /* 0x0000004b3b4b1221 */ /* 0x000fce0000010000 */
.L_x_10395:
[----:B------:R-:W-:-:S04]  /*2760*/  LEA R100, P1, R103, UR6, 0x5 ;  /* 0x0000000667647c11 */ /* 0x000fc8000f8228ff */
[C---:B------:R-:W-:Y:S02]  /*2770*/  LEA.HI.X R101, R103.reuse, UR7, RZ, 0x5, P1 ;  /* 0x0000000767657c11 */ /* 0x040fe400088f2cff */
[----:B------:R-:W-:-:S03]  /*2780*/  IADD3 R103, R103, 0x80, RZ ;  /* 0x0000008067677810 */ /* 0x000fc60007ffe0ff */
[----:B------:R1:W-:Y:S04]  /*2790*/  STG.E.128 desc[UR4][R100.64], R68 ;  /* 0x0000004464007986 */ /* 0x0003e8000c101d04 */
[----:B------:R1:W-:Y:S02]  /*27a0*/  STG.E.128 desc[UR4][R100.64+0x10], R72 ;  /* 0x0000104864007986 */ /* 0x0003e4000c101d04 */
.L_x_10379:
[----:B------:R-:W-:Y:S05]  /*27b0*/  BSYNC B0 ;  /* 0x0000000000007941 */ /* 0x000fea0003800000 */
.L_x_10378:
[----:B------:R-:W-:Y:S01]  /*27c0*/  ISETP.GE.U32.AND P1, PT, R111, 0x180, PT ;  /* 0x000001806f00780c */ /* 0x000fe20003f26070 */
[----:B------:R-:W-:-:S12]  /*27d0*/  BSSY B0, `(.L_x_10396) ;  /* 0x000005f000007945 */ /* 0x000fd80003800000 */
[----:B------:R-:W-:Y:S05]  /*27e0*/  @!P1 BRA `(.L_x_10397) ;  /* 0x0000000400749947 */ /* 0x000fea0003800000 */
[----:B------:R-:W-:Y:S01]  /*27f0*/  ISETP.NE.U32.AND P2, PT, RZ, UR8, PT ;  /* 0x00000008ff007c0c */ /* 0x000fe2000bf45070 */
[----:B------:R-:W2:Y:S03]  /*2800*/  LDC.64 R80, c[0x0][0x220] ;  /* 0x00008800ff507b82 */ /* 0x000ea60000000a00 */
[----:B------:R-:W-:-:S13]  /*2810*/  ISETP.NE.AND.EX P2, PT, RZ, UR9, PT, P2 ;  /* 0x00000009ff007c0c */ /* 0x000fda000bf45320 */
[----:B------:R-:W-:-:S04]  /*2820*/  @P2 LEA R78, P1, R103, UR8, 0x4 ;  /* 0x00000008674e2c11 */ /* 0x000fc8000f8220ff */
[C---:B------:R-:W-:Y:S02]  /*2830*/  @P2 LEA.HI.X R79, R103.reuse, UR9, RZ, 0x4, P1 ;  /* 0x00000009674f2c11 */ /* 0x040fe400088f24ff */
[----:B------:R-:W-:Y:S01]  /*2840*/  ISETP.NE.U32.AND P1, PT, RZ, UR10, PT ;  /* 0x0000000aff007c0c */ /* 0x000fe2000bf25070 */
[----:B--2---:R-:W-:Y:S02]  /*2850*/  IMAD.WIDE.U32 R80, R103, 0x10, R80 ;  /* 0x0000001067507825 */ /* 0x004fe400078e0050 */
[----:B-----5:R2:W5:Y:S01]  /*2860*/  @P2 LDG.E.128 R48, desc[UR4][R78.64] ;  /* 0x000000044e302981 */ /* 0x020562000c1e1d00 */
[----:B------:R-:W-:-:S03]  /*2870*/  ISETP.NE.AND.EX P1, PT, RZ, UR11, PT, P1 ;  /* 0x0000000bff007c0c */ /* 0x000fc6000bf25310 */
[----:B------:R-:W3:Y:S10]  /*2880*/  LDG.E.128 R80, desc[UR4][R80.64] ;  /* 0x0000000450507981 */ /* 0x000ef4000c1e1d00 */
[----:B01----:R-:W-:-:S04]  /*2890*/  @P1 LEA R100, P3, R103, UR10, 0x5 ;  /* 0x0000000a67641c11 */ /* 0x003fc8000f8628ff */
[----:B------:R-:W-:-:S05]  /*28a0*/  @P1 LEA.HI.X R101, R103, UR11, RZ, 0x5, P3 ;  /* 0x0000000b67651c11 */ /* 0x000fca00098f2cff */
[----:B------:R2:W5:Y:S04]  /*28b0*/  @P1 LDG.E.128 R52, desc[UR4][R100.64] ;  /* 0x0000000464341981 */ /* 0x000568000c1e1d00 */
[----:B------:R2:W5:Y:S01]  /*28c0*/  @P1 LDG.E.128 R56, desc[UR4][R100.64+0x10] ;  /* 0x0000100464381981 */ /* 0x000562000c1e1d00 */
[----:B------:R-:W-:-:S04]  /*28d0*/  ISETP.NE.U32.AND P2, PT, RZ, UR8, PT ;  /* 0x00000008ff007c0c */ /* 0x000fc8000bf45070 */
[----:B------:R-:W-:Y:S02]  /*28e0*/  ISETP.NE.AND.EX P2, PT, RZ, UR9, PT, P2 ;  /* 0x00000009ff007c0c */ /* 0x000fe4000bf45320 */
[C---:B---3--:R-:W-:Y:S02]  /*28f0*/  PRMT R77, R80.reuse, 0x7632, R77 ;  /* 0x00007632504d7816 */ /* 0x048fe4000000004d */
[----:B------:R-:W-:-:S09]  /*2900*/  SHF.L.U32 R76, R80, 0x10, RZ ;  /* 0x00000010504c7819 */ /* 0x000fd200000006ff */
[----:B--2---:R-:W-:Y:S05]  /*2910*/  @P2 BRA `(.L_x_10398) ;  /* 0x00000000000c2947 */ /* 0x004fea0003800000 */
[----:B------:R-:W-:Y:S05]  /*2920*/  @!P1 BRA `(.L_x_10399) ;  /* 0x0000000000149947 */ /* 0x000fea0003800000 */
[----:B-----5:R-:W-:Y:S01]  /*2930*/  FADD.FTZ R76, R52, R76 ;  /* 0x0000004c344c7221 */ /* 0x020fe20000010000 */
[----:B------:R-:W-:Y:S06]  /*2940*/  BRA `(.L_x_10399) ;  /* 0x00000000000c7947 */ /* 0x000fec0003800000 */
.L_x_10398:
[----:B-----5:R-:W-:-:S04]  /*2950*/  IMAD.U32 R79, R48, 0x10000, RZ ;  /* 0x00010000304f7824 */ /* 0x020fc800078e00ff */
[----:B------:R-:W-:-:S04]  /*2960*/  FADD.FTZ R76, R79, R76 ;  /* 0x0000004c4f4c7221 */ /* 0x000fc80000010000 */
[----:B------:R-:W-:-:S07]  /*2970*/  @P1 FADD.FTZ R76, R52, R76 ;  /* 0x0000004c344c1221 */ /* 0x000fce0000010000 */
.L_x_10399:
[----:B------:R-:W-:Y:S01]  /*2980*/  SHF.L.U32 R77, R77, 0x10, RZ ;  /* 0x000000104d4d7819 */ /* 0x000fe200000006ff */
[----:B------:R-:W-:Y:S06]  /*2990*/  @P2 BRA `(.L_x_10400) ;  /* 0x00000000000c2947 */ /* 0x000fec0003800000 */
[----:B------:R-:W-:Y:S05]  /*29a0*/  @!P1 BRA `(.L_x_10401) ;  /* 0x0000000000189947 */ /* 0x000fea0003800000 */
[----:B-----5:R-:W-:Y:S01]  /*29b0*/  FADD.FTZ R77, R53, R77 ;  /* 0x0000004d354d7221 */ /* 0x020fe20000010000 */
[----:B------:R-:W-:Y:S06]  /*29c0*/  BRA `(.L_x_10401) ;  /* 0x0000000000107947 */ /* 0x000fec0003800000 */
.L_x_10400:
[----:B-----5:R-:W-:-:S04]  /*29d0*/  PRMT R78, R48, 0x7632, R78 ;  /* 0x00007632304e7816 */ /* 0x020fc8000000004e */
[----:B------:R-:W-:-:S05]  /*29e0*/  SHF.L.U32 R78, R78, 0x10, RZ ;  /* 0x000000104e4e7819 */ /* 0x000fca00000006ff */
[----:B------:R-:W-:-:S04]  /*29f0*/  FADD.FTZ R77, R78, R77 ;  /* 0x0000004d4e4d7221 */ /* 0x000fc80000010000 */
[----:B------:R-:W-:-:S07]  /*2a00*/  @P1 FADD.FTZ R77, R53, R77 ;  /* 0x0000004d354d1221 */ /* 0x000fce0000010000 */
.L_x_10401:
[C---:B------:R-:W-:Y:S02]  /*2a10*/  PRMT R79, R81.reuse, 0x7632, R79 ;  /* 0x00007632514f7816 */ /* 0x040fe4000000004f */
[----:B------:R-:W-:Y:S01]  /*2a20*/  SHF.L.U32 R78, R81, 0x10, RZ ;  /* 0x00000010514e7819 */ /* 0x000fe200000006ff */
[----:B------:R-:W-:Y:S06]  /*2a30*/  @P2 BRA `(.L_x_10402) ;  /* 0x00000000000c2947 */ /* 0x000fec0003800000 */
[----:B------:R-:W-:Y:S05]  /*2a40*/  @!P1 BRA `(.L_x_10403) ;  /* 0x0000000000149947 */ /* 0x000fea0003800000 */
[----:B-----5:R-:W-:Y:S01]  /*2a50*/  FADD.FTZ R78, R54, R78 ;  /* 0x0000004e364e7221 */ /* 0x020fe20000010000 */
[----:B------:R-:W-:Y:S06]  /*2a60*/  BRA `(.L_x_10403) ;  /* 0x00000000000c7947 */ /* 0x000fec0003800000 */
.L_x_10402:
[----:B-----5:R-:W-:-:S05]  /*2a70*/  SHF.L.U32 R81, R49, 0x10, RZ ;  /* 0x0000001031517819 */ /* 0x020fca00000006ff */
[----:B------:R-:W-:-:S04]  /*2a80*/  FADD.FTZ R78, R81, R78 ;  /* 0x0000004e514e7221 */ /* 0x000fc80000010000 */
[----:B------:R-:W-:-:S07]  /*2a90*/  @P1 FADD.FTZ R78, R54, R78 ;  /* 0x0000004e364e1221 */ /* 0x000fce0000010000 */
.L_x_10403:
[----:B------:R-:W-:Y:S01]  /*2aa0*/  IMAD.U32 R79, R79, 0x10000, RZ ;  /* 0x000100004f4f7824 */ /* 0x000fe200078e00ff */
[----:B------:R-:W-:Y:S06]  /*2ab0*/  @P2 BRA `(.L_x_10404) ;  /* 0x00000000000c2947 */ /* 0x000fec0003800000 */
[----:B------:R-:W-:Y:S05]  /*2ac0*/  @!P1 BRA `(.L_x_10405) ;  /* 0x0000000000189947 */ /* 0x000fea0003800000 */
[----:B-----5:R-:W-:Y:S01]  /*2ad0*/  FADD.FTZ R79, R55, R79 ;  /* 0x0000004f374f7221 */ /* 0x020fe20000010000 */
[----:B------:R-:W-:Y:S06]  /*2ae0*/  BRA `(.L_x_10405) ;  /* 0x0000000000107947 */ /* 0x000fec0003800000 */
.L_x_10404:
[----:B-----5:R-:W-:-:S04]  /*2af0*/  PRMT R80, R49, 0x7632, R80 ;  /* 0x0000763231507816 */ /* 0x020fc80000000050 */
[----:B------:R-:W-:-:S05]  /*2b00*/  SHF.L.U32 R80, R80, 0x10, RZ ;  /* 0x0000001050507819 */ /* 0x000fca00000006ff */
[----:B------:R-:W-:-:S04]  /*2b10*/  FADD.FTZ R79, R80, R79 ;  /* 0x0000004f504f7221 */ /* 0x000fc80000010000 */
[----:B------:R-:W-:-:S07]  /*2b20*/  @P1 FADD.FTZ R79, R55, R79 ;  /* 0x0000004f374f1221 */ /* 0x000fce0000010000 */
.L_x_10405:
[C---:B------:R-:W-:Y:S02]  /*2b30*/  PRMT R81, R82.reuse, 0x7632, R81 ;  /* 0x0000763252517816 */ /* 0x040fe40000000051 */
[----:B------:R-:W-:Y:S01]  /*2b40*/  SHF.L.U32 R80, R82, 0x10, RZ ;  /* 0x0000001052507819 */ /* 0x000fe200000006ff */
[----:B------:R-:W-:Y:S06]  /*2b50*/  @P2 BRA `(.L_x_10406) ;  /* 0x00000000000c2947 */ /* 0x000fec0003800000 */
[----:B------:R-:W-:Y:S05]  /*2b60*/  @!P1 BRA `(.L_x_10407) ;  /* 0x0000000000149947 */ /* 0x000fea0003800000 */
[----:B-----5:R-:W-:Y:S01]  /*2b70*/  FADD.FTZ R80, R56, R80 ;  /* 0x0000005038507221 */ /* 0x020fe20000010000 */
[----:B------:R-:W-:Y:S06]  /*2b80*/  BRA `(.L_x_10407) ;  /* 0x00000000000c7947 */ /* 0x000fec0003800000 */
.L_x_10406:
[----:B-----5:R-:W-:-:S05]  /*2b90*/  SHF.L.U32 R101, R50, 0x10, RZ ;  /* 0x0000001032657819 */ /* 0x020fca00000006ff */
[----:B------:R-:W-:-:S04]  /*2ba0*/  FADD.FTZ R80, R101, R80 ;  /* 0x0000005065507221 */ /* 0x000fc80000010000 */
[----:B------:R-:W-:-:S07]  /*2bb0*/  @P1 FADD.FTZ R80, R56, R80 ;  /* 0x0000005038501221 */ /* 0x000fce0000010000 */
.L_x_10407:
[----:B------:R-:W-:Y:S01]  /*2bc0*/  SHF.L.U32 R81, R81, 0x10, RZ ;  /* 0x0000001051517819 */ /* 0x000fe200000006ff */
[----:B------:R-:W-:Y:S06]  /*2bd0*/  @P2 BRA `(.L_x_10408) ;  /* 0x00000000000c2947 */ /* 0x000fec0003800000 */
[----:B------:R-:W-:Y:S05]  /*2be0*/  @!P1 BRA `(.L_x_10409) ;  /* 0x0000000000189947 */ /* 0x000fea0003800000 */
[----:B-----5:R-:W-:Y:S01]  /*2bf0*/  FADD.FTZ R81, R57, R81 ;  /* 0x0000005139517221 */ /* 0x020fe20000010000 */
[----:B------:R-:W-:Y:S06]  /*2c00*/  BRA `(.L_x_10409) ;  /* 0x0000000000107947 */ /* 0x000fec0003800000 */
.L_x_10408:
[----:B-----5:R-:W-:-:S05]  /*2c10*/  PRMT R82, R50, 0x7632, R82 ;  /* 0x0000763232527816 */ /* 0x020fca0000000052 */
[----:B------:R-:W-:-:S04]  /*2c20*/  IMAD.U32 R82, R82, 0x10000, RZ ;  /* 0x0001000052527824 */ /* 0x000fc800078e00ff */
[----:B------:R-:W-:-:S04]  /*2c30*/  FADD.FTZ R81, R82, R81 ;  /* 0x0000005152517221 */ /* 0x000fc80000010000 */
[----:B------:R-:W-:-:S07]  /*2c40*/  @P1 FADD.FTZ R81, R57, R81 ;  /* 0x0000005139511221 */ /* 0x000fce0000010000 */
.L_x_10409:
[C---:B------:R-:W-:Y:S02]  /*2c50*/  PRMT R100, R83.reuse, 0x7632, R100 ;  /* 0x0000763253647816 */ /* 0x040fe40000000064 */
[----:B------:R-:W-:Y:S01]  /*2c60*/  SHF.L.U32 R82, R83, 0x10, RZ ;  /* 0x0000001053527819 */ /* 0x000fe200000006ff */
[----:B------:R-:W-:Y:S06]  /*2c70*/  @P2 BRA `(.L_x_10410) ;  /* 0x00000000000c2947 */ /* 0x000fec0003800000 */
[----:B------:R-:W-:Y:S05]  /*2c80*/  @!P1 BRA `(.L_x_10411) ;  /* 0x0000000000149947 */ /* 0x000fea0003800000 */
[----:B-----5:R-:W-:Y:S01]  /*2c90*/  FADD.FTZ R82, R58, R82 ;  /* 0x000000523a527221 */ /* 0x020fe20000010000 */
[----:B------:R-:W-:Y:S06]  /*2ca0*/  BRA `(.L_x_10411) ;  /* 0x00000000000c7947 */ /* 0x000fec0003800000 */
.L_x_10410:
[----:B-----5:R-:W-:-:S05]  /*2cb0*/  SHF.L.U32 R83, R51, 0x10, RZ ;  /* 0x0000001033537819 */ /* 0x020fca00000006ff */
[----:B------:R-:W-:-:S04]  /*2cc0*/  FADD.FTZ R82, R83, R82 ;  /* 0x0000005253527221 */ /* 0x000fc80000010000 */
[----:B------:R-:W-:-:S07]  /*2cd0*/  @P1 FADD.FTZ R82, R58, R82 ;  /* 0x000000523a521221 */ /* 0x000fce0000010000 */
.L_x_10411:
[----:B------:R-:W-:Y:S01]  /*2ce0*/  SHF.L.U32 R83, R100, 0x10, RZ ;  /* 0x0000001064537819 */ /* 0x000fe200000006ff */
[----:B------:R-:W-:Y:S06]  /*2cf0*/  @P2 BRA `(.L_x_10412) ;  /* 0x00000000000c2947 */ /* 0x000fec0003800000 */
[----:B------:R-:W-:Y:S05]  /*2d00*/  @!P1 BRA `(.L_x_10413) ;  /* 0x0000000000189947 */ /* 0x000fea0003800000 */
[----:B-----5:R-:W-:Y:S01]  /*2d10*/  FADD.FTZ R83, R59, R83 ;  /* 0x000000533b537221 */ /* 0x020fe20000010000 */
[----:B------:R-:W-:Y:S06]  /*2d20*/  BRA `(.L_x_10413) ;  /* 0x0000000000107947 */ /* 0x000fec0003800000 */
.L_x_10412:
[----:B-----5:R-:W-:-:S04]  /*2d30*/  PRMT R100, R51, 0x7632, R100 ;  /* 0x0000763233647816 */ /* 0x020fc80000000064 */
[----:B------:R-:W-:-:S05]  /*2d40*/  SHF.L.U32 R100, R100, 0x10, RZ ;  /* 0x0000001064647819 */ /* 0x000fca00000006ff */
[----:B------:R-:W-:-:S04]  /*2d50*/  FADD.FTZ R83, R100, R83 ;  /* 0x0000005364537221 */ /* 0x000fc80000010000 */
[----:B------:R-:W-:-:S07]  /*2d60*/  @P1 FADD.FTZ R83, R59, R83 ;  /* 0x000000533b531221 */ /* 0x000fce0000010000 */
.L_x_10413:
[----:B------:R-:W-:-:S04]  /*2d70*/  LEA R100, P1, R103, UR6, 0x5 ;  /* 0x0000000667647c11 */ /* 0x000fc8000f8228ff */
[C---:B------:R-:W-:Y:S01]  /*2d80*/  LEA.HI.X R101, R103.reuse, UR7, RZ, 0x5, P1 ;  /* 0x0000000767657c11 */ /* 0x040fe200088f2cff */
[----:B------:R-:W-:-:S04]  /*2d90*/  VIADD R103, R103, 0x80 ;  /* 0x0000008067677836 */ /* 0x000fc80000000000 */
[----:B------:R2:W-:Y:S04]  /*2da0*/  STG.E.128 desc[UR4][R100.64], R76 ;  /* 0x0000004c64007986 */ /* 0x0005e8000c101d04 */
[----:B------:R2:W-:Y:S02]  /*2db0*/  STG.E.128 desc[UR4][R100.64+0x10], R80 ;  /* 0x0000105064007986 */ /* 0x0005e4000c101d04 */
.L_x_10397:
[----:B------:R-:W-:Y:S05]  /*2dc0*/  BSYNC B0 ;  /* 0x0000000000007941 */ /* 0x000fea0003800000 */
.L_x_10396:
[----:B------:R-:W-:Y:S01]  /*2dd0*/  ISETP.GE.U32.AND P1, PT, R111, 0x200, PT ;  /* 0x000002006f00780c */ /* 0x000fe20003f26070 */
[----:B------:R-:W-:-:S12]  /*2de0*/  BSSY B0, `(.L_x_10414) ;  /* 0x000005f000007945 */ /* 0x000fd80003800000 */
[----:B------:R-:W-:Y:S05]  /*2df0*/  @!P1 BRA `(.L_x_10415) ;  /* 0x0000000400749947 */ /* 0x000fea0003800000 */
[----:B------:R-:W-:Y:S01]  /*2e00*/  ISETP.NE.U32.AND P2, PT, RZ, UR8, PT ;  /* 0x00000008ff007c0c */ /* 0x000fe2000bf45070 */
[----:B------:R-:W3:Y:S03]  /*2e10*/  LDC.64 R88, c[0x0][0x220] ;  /* 0x00008800ff587b82 */ /* 0x000ee60000000a00 */
[----:B------:R-:W-:-:S13]  /*2e20*/  ISETP.NE.AND.EX P2, PT, RZ, UR9, PT, P2 ;  /* 0x00000009ff007c0c */ /* 0x000fda000bf45320 */
[----:B------:R-:W-:-:S04]  /*2e30*/  @P2 LEA R86, P1, R103, UR8, 0x4 ;  /* 0x0000000867562c11 */ /* 0x000fc8000f8220ff */
[C---:B------:R-:W-:Y:S02]  /*2e40*/  @P2 LEA.HI.X R87, R103.reuse, UR9, RZ, 0x4, P1 ;  /* 0x0000000967572c11 */ /* 0x040fe400088f24ff */
[----:B------:R-:W-:Y:S01]  /*2e50*/  ISETP.NE.U32.AND P1, PT, RZ, UR10, PT ;  /* 0x0000000aff007c0c */ /* 0x000fe2000bf25070 */
[----:B---3--:R-:W-:Y:S02]  /*2e60*/  IMAD.WIDE.U32 R88, R103, 0x10, R88 ;  /* 0x0000001067587825 */ /* 0x008fe400078e0058 */
[----:B-----5:R3:W5:Y:S01]  /*2e70*/  @P2 LDG.E.128 R48, desc[UR4][R86.64] ;  /* 0x0000000456302981 */ /* 0x020762000c1e1d00 */
[----:B------:R-:W-:-:S03]  /*2e80*/  ISETP.NE.AND.EX P1, PT, RZ, UR11, PT, P1 ;  /* 0x0000000bff007c0c */ /* 0x000fc6000bf25310 */
[----:B------:R-:W4:Y:S10]  /*2e90*/  LDG.E.128 R88, desc[UR4][R88.64] ;  /* 0x0000000458587981 */ /* 0x000f34000c1e1d00 */
[----:B012---:R-:W-:-:S04]  /*2ea0*/  @P1 LEA R100, P3, R103, UR10, 0x5 ;  /* 0x0000000a67641c11 */ /* 0x007fc8000f8628ff */
[----:B------:R-:W-:-:S05]  /*2eb0*/  @P1 LEA.HI.X R101, R103, UR11, RZ, 0x5, P3 ;  /* 0x0000000b67651c11 */ /* 0x000fca00098f2cff */
[----:B------:R3:W5:Y:S04]  /*2ec0*/  @P1 LDG.E.128 R52, desc[UR4][R100.64] ;  /* 0x0000000464341981 */ /* 0x000768000c1e1d00 */
[----:B------:R3:W5:Y:S01]  /*2ed0*/  @P1 LDG.E.128 R56, desc[UR4][R100.64+0x10] ;  /* 0x0000100464381981 */ /* 0x000762000c1e1d00 */
[----:B------:R-:W-:-:S04]  /*2ee0*/  ISETP.NE.U32.AND P2, PT, RZ, UR8, PT ;  /* 0x00000008ff007c0c */ /* 0x000fc8000bf45070 */
[----:B------:R-:W-:Y:S02]  /*2ef0*/  ISETP.NE.AND.EX P2, PT, RZ, UR9, PT, P2 ;  /* 0x00000009ff007c0c */ /* 0x000fe4000bf45320 */
[C---:B----4-:R-:W-:Y:S02]  /*2f00*/  PRMT R85, R88.reuse, 0x7632, R85 ;  /* 0x0000763258557816 */ /* 0x050fe40000000055 */
[----:B------:R-:W-:-:S09]  /*2f10*/  SHF.L.U32 R84, R88, 0x10, RZ ;  /* 0x0000001058547819 */ /* 0x000fd200000006ff */
[----:B---3--:R-:W-:Y:S05]  /*2f20*/  @P2 BRA `(.L_x_10416) ;  /* 0x00000000000c2947 */ /* 0x008fea0003800000 */
[----:B------:R-:W-:Y:S05]  /*2f30*/  @!P1 BRA `(.L_x_10417) ;  /* 0x0000000000149947 */ /* 0x000fea0003800000 */
[----:B-----5:R-:W-:Y:S01]  /*2f40*/  FADD.FTZ R84, R52, R84 ;  /* 0x0000005434547221 */ /* 0x020fe20000010000 */
[----:B------:R-:W-:Y:S06]  /*2f50*/  BRA `(.L_x_10417) ;  /* 0x00000000000c7947 */ /* 0x000fec0003800000 */
.L_x_10416:
[----:B-----5:R-:W-:-:S05]  /*2f60*/  SHF.L.U32 R87, R48, 0x10, RZ ;  /* 0x0000001030577819 */ /* 0x020fca00000006ff */
[----:B------:R-:W-:-:S04]  /*2f70*/  FADD.FTZ R84, R87, R84 ;  /* 0x0000005457547221 */ /* 0x000fc80000010000 */
[----:B------:R-:W-:-:S07]  /*2f80*/  @P1 FADD.FTZ R84, R52, R84 ;  /* 0x0000005434541221 */ /* 0x000fce0000010000 */
.L_x_10417:
[----:B------:R-:W-:Y:S01]  /*2f90*/  SHF.L.U32 R85, R85, 0x10, RZ ;  /* 0x0000001055557819 */ /* 0x000fe200000006ff */
[----:B------:R-:W-:Y:S06]  /*2fa0*/  @P2 BRA `(.L_x_10418) ;  /* 0x00000000000c2947 */ /* 0x000fec0003800000 */
[----:B------:R-:W-:Y:S05]  /*2fb0*/  @!P1 BRA `(.L_x_10419) ;  /* 0x0000000000189947 */ /* 0x000fea0003800000 */
[----:B-----5:R-:W-:Y:S01]  /*2fc0*/  FADD.FTZ R85, R53, R85 ;  /* 0x0000005535557221 */ /* 0x020fe20000010000 */
[----:B------:R-:W-:Y:S06]  /*2fd0*/  BRA `(.L_x_10419) ;  /* 0x0000000000107947 */ /* 0x000fec0003800000 */
.L_x_10418:
[----:B-----5:R-:W-:-:S04]  /*2fe0*/  PRMT R86, R48, 0x7632, R86 ;  /* 0x0000763230567816 */ /* 0x020fc80000000056 */
[----:B------:R-:W-:-:S05]  /*2ff0*/  SHF.L.U32 R86, R86, 0x10, RZ ;  /* 0x0000001056567819 */ /* 0x000fca00000006ff */
[----:B------:R-:W-:-:S04]  /*3000*/  FADD.FTZ R85, R86, R85 ;  /* 0x0000005556557221 */ /* 0x000fc80000010000 */
[----:B------:R-:W-:-:S07]  /*3010*/  @P1 FADD.FTZ R85, R53, R85 ;  /* 0x0000005535551221 */ /* 0x000fce0000010000 */
.L_x_10419:
[C---:B------:R-:W-:Y:S01]  /*3020*/  PRMT R87, R89.reuse, 0x7632, R87 ;  /* 0x0000763259577816 */ /* 0x040fe20000000057 */
[----:B------:R-:W-:Y:S01]  /*3030*/  IMAD.U32 R86, R89, 0x10000, RZ ;  /* 0x0001000059567824 */ /* 0x000fe200078e00ff */
[----:B------:R-:W-:Y:S06]  /*3040*/  @P2 BRA `(.L_x_10420) ;  /* 0x00000000000c2947 */ /* 0x000fec0003800000 */
[----:B------:R-:W-:Y:S05]  /*3050*/  @!P1 BRA `(.L_x_10421) ;  /* 0x0000000000149947 */ /* 0x000fea0003800000 */
[----:B-----5:R-:W-:Y:S01]  /*3060*/  FADD.FTZ R86, R54, R86 ;  /* 0x0000005636567221 */ /* 0x020fe20000010000 */
[----:B------:R-:W-:Y:S06]  /*3070*/  BRA `(.L_x_10421) ;  /* 0x00000000000c7947 */ /* 0x000fec0003800000 */
.L_x_10420:
[----:B-----5:R-:W-:-:S05]  /*3080*/  SHF.L.U32 R89, R49, 0x10, RZ ;  /* 0x0000001031597819 */ /* 0x020fca00000006ff */
[----:B------:R-:W-:-:S04]  /*3090*/  FADD.FTZ R86, R89, R86 ;  /* 0x0000005659567221 */ /* 0x000fc80000010000 */
[----:B------:R-:W-:-:S07]  /*30a0*/  @P1 FADD.FTZ R86, R54, R86 ;  /* 0x0000005636561221 */ /* 0x000fce0000010000 */
.L_x_10421:
[----:B------:R-:W-:Y:S01]  /*30b0*/  SHF.L.U32 R87, R87, 0x10, RZ ;  /* 0x0000001057577819 */ /* 0x000fe200000006ff */
[----:B------:R-:W-:Y:S06]  /*30c0*/  @P2 BRA `(.L_x_10422) ;  /* 0x00000000000c2947 */ /* 0x000fec0003800000 */
[----:B------:R-:W-:Y:S05]  /*30d0*/  @!P1 BRA `(.L_x_10423) ;  /* 0x0000000000189947 */ /* 0x000fea0003800000 */
[----:B-----5:R-:W-:Y:S01]  /*30e0*/  FADD.FTZ R87, R55, R87 ;  /* 0x0000005737577221 */ /* 0x020fe20000010000 */
[----:B------:R-:W-:Y:S06]  /*30f0*/  BRA `(.L_x_10423) ;  /* 0x0000000000107947 */ /* 0x000fec0003800000 */
.L_x_10422:
[----:B-----5:R-:W-:-:S04]  /*3100*/  PRMT R88, R49, 0x7632, R88 ;  /* 0x0000763231587816 */ /* 0x020fc80000000058 */
[----:B------:R-:W-:-:S05]  /*3110*/  SHF.L.U32 R88, R88, 0x10, RZ ;  /* 0x0000001058587819 */ /* 0x000fca00000006ff */
[----:B------:R-:W-:-:S04]  /*3120*/  FADD.FTZ R87, R88, R87 ;  /* 0x0000005758577221 */ /* 0x000fc80000010000 */
[----:B------:R-:W-:-:S07]  /*3130*/  @P1 FADD.FTZ R87, R55, R87 ;  /* 0x0000005737571221 */ /* 0x000fce0000010000 */
.L_x_10423:
[C---:B------:R-:W-:Y:S02]  /*3140*/  PRMT R89, R90.reuse, 0x7632, R89 ;  /* 0x000076325a597816 */ /* 0x040fe40000000059 */
[----:B------:R-:W-:Y:S01]  /*3150*/  SHF.L.U32 R88, R90, 0x10, RZ ;  /* 0x000000105a587819 */ /* 0x000fe200000006ff */
[----:B------:R-:W-:Y:S06]  /*3160*/  @P2 BRA `(.L_x_10424) ;  /* 0x00000000000c2947 */ /* 0x000fec0003800000 */
[----:B------:R-:W-:Y:S05]  /*3170*/  @!P1 BRA `(.L_x_10425) ;  /* 0x0000000000149947 */ /* 0x000fea0003800000 */
[----:B-----5:R-:W-:Y:S01]  /*3180*/  FADD.FTZ R88, R56, R88 ;  /* 0x0000005838587221 */ /* 0x020fe20000010000 */
[----:B------:R-:W-:Y:S06]  /*3190*/  BRA `(.L_x_10425) ;  /* 0x00000000000c7947 */ /* 0x000fec0003800000 */
.L_x_10424:
[----:B-----5:R-:W-:-:S04]  /*31a0*/  IMAD.U32 R101, R50, 0x10000, RZ ;  /* 0x0001000032657824 */ /* 0x020fc800078e00ff */
[----:B------:R-:W-:-:S04]  /*31b0*/  FADD.FTZ R88, R101, R88 ;  /* 0x0000005865587221 */ /* 0x000fc80000010000 */
[----:B------:R-:W-:-:S07]  /*31c0*/  @P1 FADD.FTZ R88, R56, R88 ;  /* 0x0000005838581221 */ /* 0x000fce0000010000 */
.L_x_10425:
[----:B------:R-:W-:Y:S01]  /*31d0*/  SHF.L.U32 R89, R89, 0x10, RZ ;  /* 0x0000001059597819 */ /* 0x000fe200000006ff */
[----:B------:R-:W-:Y:S06]  /*31e0*/  @P2 BRA `(.L_x_10426) ;  /* 0x00000000000c2947 */ /* 0x000fec0003800000 */
[----:B------:R-:W-:Y:S05]  /*31f0*/  @!P1 BRA `(.L_x_10427) ;  /* 0x0000000000189947 */ /* 0x000fea0003800000 */
[----:B-----5:R-:W-:Y:S01]  /*3200*/  FADD.FTZ R89, R57, R89 ;  /* 0x0000005939597221 */ /* 0x020fe20000010000 */
[----:B------:R-:W-:Y:S06]  /*3210*/  BRA `(.L_x_10427) ;  /* 0x0000000000107947 */ /* 0x000fec0003800000 */
.L_x_10426:
[----:B-----5:R-:W-:-:S04]  /*3220*/  PRMT R90, R50, 0x7632, R90 ;  /* 0x00007632325a7816 */ /* 0x020fc8000000005a */
[----:B------:R-:W-:-:S05]  /*3230*/  SHF.L.U32 R90, R90, 0x10, RZ ;  /* 0x000000105a5a7819 */ /* 0x000fca00000006ff */
[----:B------:R-:W-:-:S04]  /*3240*/  FADD.FTZ R89, R90, R89 ;  /* 0x000000595a597221 */ /* 0x000fc80000010000 */
[----:B------:R-:W-:-:S07]  /*3250*/  @P1 FADD.FTZ R89, R57, R89 ;  /* 0x0000005939591221 */ /* 0x000fce0000010000 */
.L_x_10427:
[C---:B------:R-:W-:Y:S02]  /*3260*/  PRMT R100, R91.reuse, 0x7632, R100 ;  /* 0x000076325b647816 */ /* 0x040fe40000000064 */
[----:B------:R-:W-:Y:S01]  /*3270*/  SHF.L.U32 R90, R91, 0x10, RZ ;  /* 0x000000105b5a7819 */ /* 0x000fe200000006ff */
[----:B------:R-:W-:Y:S06]  /*3280*/  @P2 BRA `(.L_x_10428) ;  /* 0x00000000000c2947 */ /* 0x000fec0003800000 */
[----:B------:R-:W-:Y:S05]  /*3290*/  @!P1 BRA `(.L_x_10429) ;  /* 0x0000000000149947 */ /* 0x000fea0003800000 */
[----:B-----5:R-:W-:Y:S01]  /*32a0*/  FADD.FTZ R90, R58, R90 ;  /* 0x0000005a3a5a7221 */ /* 0x020fe20000010000 */
[----:B------:R-:W-:Y:S06]  /*32b0*/  BRA `(.L_x_10429) ;  /* 0x00000000000c7947 */ /* 0x000fec0003800000 */
.L_x_10428:
[----:B-----5:R-:W-:-:S05]  /*32c0*/  SHF.L.U32 R91, R51, 0x10, RZ ;  /* 0x00000010335b7819 */ /* 0x020fca00000006ff */
[----:B------:R-:W-:-:S04]  /*32d0*/  FADD.FTZ R90, R91, R90 ;  /* 0x0000005a5b5a7221 */ /* 0x000fc80000010000 */
[----:B------:R-:W-:-:S07]  /*32e0*/  @P1 FADD.FTZ R90, R58, R90 ;  /* 0x0000005a3a5a1221 */ /* 0x000fce0000010000 */
.L_x_10429:
[----:B------:R-:W-:Y:S01]  /*32f0*/  IMAD.U32 R91, R100, 0x10000, RZ ;  /* 0x00010000645b7824 */ /* 0x000fe200078e00ff */
[----:B------:R-:W-:Y:S06]  /*3300*/  @P2 BRA `(.L_x_10430) ;  /* 0x00000000000c2947 */ /* 0x000fec0003800000 */
[----:B------:R-:W-:Y:S05]  /*3310*/  @!P1 BRA `(.L_x_10431) ;  /* 0x0000000000189947 */ /* 0x000fea0003800000 */
[----:B-----5:R-:W-:Y:S01]  /*3320*/  FADD.FTZ R91, R59, R91 ;  /* 0x0000005b3b5b7221 */ /* 0x020fe20000010000 */
[----:B------:R-:W-:Y:S06]  /*3330*/  BRA `(.L_x_10431) ;  /* 0x0000000000107947 */ /* 0x000fec0003800000 */
.L_x_10430:
[----:B-----5:R-:W-:-:S04]  /*3340*/  PRMT R100, R51, 0x7632, R100 ;  /* 0x0000763233647816 */ /* 0x020fc80000000064 */
[----:B------:R-:W-:-:S05]  /*3350*/  SHF.L.U32 R100, R100, 0x10, RZ ;  /* 0x0000001064647819 */ /* 0x000fca00000006ff */
[----:B------:R-:W-:-:S04]  /*3360*/  FADD.FTZ R91, R100, R91 ;  /* 0x0000005b645b7221 */ /* 0x000fc80000010000 */
[----:B------:R-:W-:-:S07]  /*3370*/  @P1 FADD.FTZ R91, R59, R91 ;  /* 0x0000005b3b5b1221 */ /* 0x000fce0000010000 */
.L_x_10431:
[----:B------:R-:W-:-:S04]  /*3380*/  LEA R100, P1, R103, UR6, 0x5 ;  /* 0x0000000667647c11 */ /* 0x000fc8000f8228ff */
[C---:B------:R-:W-:Y:S02]  /*3390*/  LEA.HI.X R101, R103.reuse, UR7, RZ, 0x5, P1 ;  /* 0x0000000767657c11 */ /* 0x040fe400088f2cff */
[----:B------:R-:W-:-:S03]  /*33a0*/  IADD3 R103, R103, 0x80, RZ ;  /* 0x0000008067677810 */ /* 0x000fc60007ffe0ff */
[----:B------:R3:W-:Y:S04]  /*33b0*/  STG.E.128 desc[UR4][R100.64], R84 ;  /* 0x0000005464007986 */ /* 0x0007e8000c101d04 */
[----:B------:R3:W-:Y:S02]  /*33c0*/  STG.E.128 desc[UR4][R100.64+0x10], R88 ;  /* 0x0000105864007986 */ /* 0x0007e4000c101d04 */
.L_x_10415:
[----:B------:R-:W-:Y:S05]  /*33d0*/  BSYNC B0 ;  /* 0x0000000000007941 */ /* 0x000fea0003800000 */
.L_x_10414:
[----:B------:R-:W-:Y:S01]  /*33e0*/  ISETP.GE.U32.AND P1, PT, R111, 0x280, PT ;  /* 0x000002806f00780c */ /* 0x000fe20003f26070 */
[----:B------:R-:W-:-:S12]  /*33f0*/  BSSY B0, `(.L_x_10432) ;  /* 0x000005e000007945 */ /* 0x000fd80003800000 */
[----:B------:R-:W-:Y:S05]  /*3400*/  @!P1 BRA `(.L_x_10433) ;  /* 0x0000000400709947 */ /* 0x000fea0003800000 */
[----:B------:R-:W-:Y:S01]  /*3410*/  ISETP.NE.U32.AND P2, PT, RZ, UR8, PT ;  /* 0x00000008ff007c0c */ /* 0x000fe2000bf45070 */
[----:B------:R-:W4:Y:S03]  /*3420*/  LDC.64 R92, c[0x0][0x220] ;  /* 0x00008800ff5c7b82 */ /* 0x000f260000000a00 */
[----:B------:R-:W-:-:S13]  /*3430*/  ISETP.NE.AND.EX P2, PT, RZ, UR9, PT, P2 ;  /* 0x00000009ff007c0c */ /* 0x000fda000bf45320 */
[----:B------:R-:W-:-:S04]  /*3440*/  @P2 LEA R94, P1, R103, UR8, 0x4 ;  /* 0x00000008675e2c11 */ /* 0x000fc8000f8220ff */
[C---:B------:R-:W-:Y:S02]  /*3450*/  @P2 LEA.HI.X R95, R103.reuse, UR9, RZ, 0x4, P1 ;  /* 0x00000009675f2c11 */ /* 0x040fe400088f24ff */
[----:B------:R-:W-:Y:S01]  /*3460*/  ISETP.NE.U32.AND P1, PT, RZ, UR10, PT ;  /* 0x0000000aff007c0c */ /* 0x000fe2000bf25070 */
[----:B----4-:R-:W-:Y:S02]  /*3470*/  IMAD.WIDE.U32 R96, R103, 0x10, R92 ;  /* 0x0000001067607825 */ /* 0x010fe400078e005c */
[----:B-----5:R4:W5:Y:S01]  /*3480*/  @P2 LDG.E.128 R48, desc[UR4][R94.64] ;  /* 0x000000045e302981 */ /* 0x020962000c1e1d00 */
[----:B------:R-:W-:-:S03]  /*3490*/  ISETP.NE.AND.EX P1, PT, RZ, UR11, PT, P1 ;  /* 0x0000000bff007c0c */ /* 0x000fc6000bf25310 */
[----:B------:R-:W4:Y:S10]  /*34a0*/  LDG.E.128 R96, desc[UR4][R96.64] ;  /* 0x0000000460607981 */ /* 0x000f34000c1e1d00 */
[----:B0123--:R-:W-:-:S04]  /*34b0*/  @P1 LEA R100, P3, R103, UR10, 0x5 ;  /* 0x0000000a67641c11 */ /* 0x00ffc8000f8628ff */
[----:B------:R-:W-:-:S05]  /*34c0*/  @P1 LEA.HI.X R101, R103, UR11, RZ, 0x5, P3 ;  /* 0x0000000b67651c11 */ /* 0x000fca00098f2cff */
[----:B------:R0:W5:Y:S04]  /*34d0*/  @P1 LDG.E.128 R52, desc[UR4][R100.64] ;  /* 0x0000000464341981 */ /* 0x000168000c1e1d00 */
[----:B------:R0:W5:Y:S01]  /*34e0*/  @P1 LDG.E.128 R56, desc[UR4][R100.64+0x10] ;  /* 0x0000100464381981 */ /* 0x000162000c1e1d00 */
[----:B------:R-:W-:-:S04]  /*34f0*/  ISETP.NE.U32.AND P2, PT, RZ, UR8, PT ;  /* 0x00000008ff007c0c */ /* 0x000fc8000bf45070 */
[----:B------:R-:W-:Y:S02]  /*3500*/  ISETP.NE.AND.EX P2, PT, RZ, UR9, PT, P2 ;  /* 0x00000009ff007c0c */ /* 0x000fe4000bf45320 */
[C---:B----4-:R-:W-:Y:S02]  /*3510*/  PRMT R93, R96.reuse, 0x7632, R93 ;  /* 0x00007632605d7816 */ /* 0x050fe4000000005d */
[----:B------:R-:W-:-:S09]  /*3520*/  SHF.L.U32 R92, R96, 0x10, RZ ;  /* 0x00000010605c7819 */ /* 0x000fd200000006ff */
[----:B0-----:R-:W-:Y:S05]  /*3530*/  @P2 BRA `(.L_x_10434) ;  /* 0x00000000000c2947 */ /* 0x001fea0003800000 */
[----:B------:R-:W-:Y:S05]  /*3540*/  @!P1 BRA `(.L_x_10435) ;  /* 0x0000000000149947 */ /* 0x000fea0003800000 */
[----:B-----5:R-:W-:Y:S01]  /*3550*/  FADD.FTZ R92, R52, R92 ;  /* 0x0000005c345c7221 */ /* 0x020fe20000010000 */
[----:B------:R-:W-:Y:S06]  /*3560*/  BRA `(.L_x_10435) ;  /* 0x00000000000c7947 */ /* 0x000fec0003800000 */
.L_x_10434:
[----:B-----5:R-:W-:-:S05]  /*3570*/  SHF.L.U32 R95, R48, 0x10, RZ ;  /* 0x00000010305f7819 */ /* 0x020fca00000006ff */
[----:B------:R-:W-:-:S04]  /*3580*/  FADD.FTZ R92, R95, R92 ;  /* 0x0000005c5f5c7221 */ /* 0x000fc80000010000 */
[----:B------:R-:W-:-:S07]  /*3590*/  @P1 FADD.FTZ R92, R52, R92 ;  /* 0x0000005c345c1221 */ /* 0x000fce0000010000 */
.L_x_10435:
[----:B------:R-:W-:Y:S01]  /*35a0*/  IMAD.U32 R93, R93, 0x10000, RZ ;  /* 0x000100005d5d7824 */ /* 0x000fe200078e00ff */
[----:B------:R-:W-:Y:S06]  /*35b0*/  @P2 BRA `(.L_x_10436) ;  /* 0x00000000000c2947 */ /* 0x000fec0003800000 */
[----:B------:R-:W-:Y:S05]  /*35c0*/  @!P1 BRA `(.L_x_10437) ;  /* 0x0000000000189947 */ /* 0x000fea0003800000 */
[----:B-----5:R-:W-:Y:S01]  /*35d0*/  FADD.FTZ R93, R53, R93 ;  /* 0x0000005d355d7221 */ /* 0x020fe20000010000 */
[----:B------:R-:W-:Y:S06]  /*35e0*/  BRA `(.L_x_10437) ;  /* 0x0000000000107947 */ /* 0x000fec0003800000 */
.L_x_10436:
[----:B-----5:R-:W-:-:S04]  /*35f0*/  PRMT R94, R48, 0x7632, R94 ;  /* 0x00007632305e7816 */ /* 0x020fc8000000005e */
[----:B------:R-:W-:-:S05]  /*3600*/  SHF.L.U32 R94, R94, 0x10, RZ ;  /* 0x000000105e5e7819 */ /* 0x000fca00000006ff */
[----:B------:R-:W-:-:S04]  /*3610*/  FADD.FTZ R93, R94, R93 ;  /* 0x0000005d5e5d7221 */ /* 0x000fc80000010000 */
[----:B------:R-:W-:-:S07]  /*3620*/  @P1 FADD.FTZ R93, R53, R93 ;  /* 0x0000005d355d1221 */ /* 0x000fce0000010000 */
.L_x_10437:
[C---:B------:R-:W-:Y:S02]  /*3630*/  PRMT R95, R97.reuse, 0x7632, R95 ;  /* 0x00007632615f7816 */ /* 0x040fe4000000005f */
[----:B------:R-:W-:Y:S01]  /*3640*/  SHF.L.U32 R94, R97, 0x10, RZ ;  /* 0x00000010615e7819 */ /* 0x000fe200000006ff */
[----:B------:R-:W-:Y:S06]  /*3650*/  @P2 BRA `(.L_x_10438) ;  /* 0x00000000000c2947 */ /* 0x000fec0003800000 */
[----:B------:R-:W-:Y:S05]  /*3660*/  @!P1 BRA `(.L_x_10439) ;  /* 0x0000000000149947 */ /* 0x000fea0003800000 */
[----:B-----5:R-:W-:Y:S01]  /*3670*/  FADD.FTZ R94, R54, R94 ;  /* 0x0000005e365e7221 */ /* 0x020fe20000010000 */
[----:B------:R-:W-:Y:S06]  /*3680*/  BRA `(.L_x_10439) ;  /* 0x00000000000c7947 */ /* 0x000fec0003800000 */
.L_x_10438:
[----:B-----5:R-:W-:-:S05]  /*3690*/  SHF.L.U32 R97, R49, 0x10, RZ ;  /* 0x0000001031617819 */ /* 0x020fca00000006ff */
[----:B------:R-:W-:-:S04]  /*36a0*/  FADD.FTZ R94, R97, R94 ;  /* 0x0000005e615e7221 */ /* 0x000fc80000010000 */
[----:B------:R-:W-:-:S07]  /*36b0*/  @P1 FADD.FTZ R94, R54, R94 ;  /* 0x0000005e365e1221 */ /* 0x000fce0000010000 */
.L_x_10439:
[----:B------:R-:W-:Y:S01]  /*36c0*/  SHF.L.U32 R95, R95, 0x10, RZ ;  /* 0x000000105f5f7819 */ /* 0x000fe200000006ff */
[----:B------:R-:W-:Y:S06]  /*36d0*/  @P2 BRA `(.L_x_10440) ;  /* 0x00000000000c2947 */ /* 0x000fec0003800000 */
[----:B------:R-:W-:Y:S05]  /*36e0*/  @!P1 BRA `(.L_x_10441) ;  /* 0x0000000000189947 */ /* 0x000fea0003800000 */
[----:B-----5:R-:W-:Y:S01]  /*36f0*/  FADD.FTZ R95, R55, R95 ;  /* 0x0000005f375f7221 */ /* 0x020fe20000010000 */
[----:B------:R-:W-:Y:S06]  /*3700*/  BRA `(.L_x_10441) ;  /* 0x0000000000107947 */ /* 0x000fec0003800000 */
.L_x_10440:
[----:B-----5:R-:W-:-:S05]  /*3710*/  PRMT R96, R49, 0x7632, R96 ;  /* 0x0000763231607816 */ /* 0x020fca0000000060 */
[----:B------:R-:W-:-:S04]  /*3720*/  IMAD.U32 R96, R96, 0x10000, RZ ;  /* 0x0001000060607824 */ /* 0x000fc800078e00ff */
[----:B------:R-:W-:-:S04]  /*3730*/  FADD.FTZ R95, R96, R95 ;  /* 0x0000005f605f7221 */ /* 0x000fc80000010000 */
[----:B------:R-:W-:-:S07]  /*3740*/  @P1 FADD.FTZ R95, R55, R95 ;  /* 0x0000005f375f1221 */ /* 0x000fce0000010000 */
.L_x_10441:
[C---:B------:R-:W-:Y:S02]  /*3750*/  PRMT R97, R98.reuse, 0x7632, R97 ;  /* 0x0000763262617816 */ /* 0x040fe40000000061 */
[----:B------:R-:W-:Y:S01]  /*3760*/  SHF.L.U32 R96, R98, 0x10, RZ ;  /* 0x0000001062607819 */ /* 0x000fe200000006ff */
[----:B------:R-:W-:Y:S06]  /*3770*/  @P2 BRA `(.L_x_10442) ;  /* 0x00000000000c2947 */ /* 0x000fec0003800000 */
[----:B------:R-:W-:Y:S05]  /*3780*/  @!P1 BRA `(.L_x_10443) ;  /* 0x0000000000149947 */ /* 0x000fea0003800000 */
[----:B-----5:R-:W-:Y:S01]  /*3790*/  FADD.FTZ R96, R56, R96 ;  /* 0x0000006038607221 */ /* 0x020fe20000010000 */
[----:B------:R-:W-:Y:S06]  /*37a0*/  BRA `(.L_x_10443) ;  /* 0x00000000000c7947 */ /* 0x000fec0003800000 */
.L_x_10442:
[----:B-----5:R-:W-:-:S05]  /*37b0*/  SHF.L.U32 R101, R50, 0x10, RZ ;  /* 0x0000001032657819 */ /* 0x020fca00000006ff */
[----:B------:R-:W-:-:S04]  /*37c0*/  FADD.FTZ R96, R101, R96 ;  /* 0x0000006065607221 */ /* 0x000fc80000010000 */
[----:B------:R-:W-:-:S07]  /*37d0*/  @P1 FADD.FTZ R96, R56, R96 ;  /* 0x0000006038601221 */ /* 0x000fce0000010000 */
.L_x_10443:
[----:B------:R-:W-:Y:S01]  /*37e0*/  SHF.L.U32 R97, R97, 0x10, RZ ;  /* 0x0000001061617819 */ /* 0x000fe200000006ff */
[----:B------:R-:W-:Y:S06]  /*37f0*/  @P2 BRA `(.L_x_10444) ;  /* 0x00000000000c2947 */ /* 0x000fec0003800000 */
[----:B------:R-:W-:Y:S05]  /*3800*/  @!P1 BRA `(.L_x_10445) ;  /* 0x0000000000189947 */ /* 0x000fea0003800000 */
[----:B-----5:R-:W-:Y:S01]  /*3810*/  FADD.FTZ R97, R57, R97 ;  /* 0x0000006139617221 */ /* 0x020fe20000010000 */
[----:B------:R-:W-:Y:S06]  /*3820*/  BRA `(.L_x_10445) ;  /* 0x0000000000107947 */ /* 0x000fec0003800000 */
.L_x_10444:
[----:B-----5:R-:W-:-:S04]  /*3830*/  PRMT R98, R50, 0x7632, R98 ;  /* 0x0000763232627816 */ /* 0x020fc80000000062 */
[----:B------:R-:W-:-:S05]  /*3840*/  SHF.L.U32 R98, R98, 0x10, RZ ;  /* 0x0000001062627819 */ /* 0x000fca00000006ff */
[----:B------:R-:W-:-:S04]  /*3850*/  FADD.FTZ R97, R98, R97 ;  /* 0x0000006162617221 */ /* 0x000fc80000010000 */
[----:B------:R-:W-:-:S07]  /*3860*/  @P1 FADD.FTZ R97, R57, R97 ;  /* 0x0000006139611221 */ /* 0x000fce0000010000 */
.L_x_10445:
[C---:B------:R-:W-:Y:S01]  /*3870*/  PRMT R100, R99.reuse, 0x7632, R100 ;  /* 0x0000763263647816 */ /* 0x040fe20000000064 */
[----:B------:R-:W-:Y:S01]  /*3880*/  IMAD.U32 R98, R99, 0x10000, RZ ;  /* 0x0001000063627824 */ /* 0x000fe200078e00ff */
[----:B------:R-:W-:Y:S06]  /*3890*/  @P2 BRA `(.L_x_10446) ;  /* 0x00000000000c2947 */ /* 0x000fec0003800000 */
[----:B------:R-:W-:Y:S05]  /*38a0*/  @!P1 BRA `(.L_x_10447) ;  /* 0x0000000000149947 */ /* 0x000fea0003800000 */
[----:B-----5:R-:W-:Y:S01]  /*38b0*/  FADD.FTZ R98, R58, R98 ;  /* 0x000000623a627221 */ /* 0x020fe20000010000 */
[----:B------:R-:W-:Y:S06]  /*38c0*/  BRA `(.L_x_10447) ;  /* 0x00000000000c7947 */ /* 0x000fec0003800000 */
.L_x_10446:
[----:B-----5:R-:W-:-:S05]  /*38d0*/  SHF.L.U32 R99, R51, 0x10, RZ ;  /* 0x0000001033637819 */ /* 0x020fca00000006ff */
[----:B------:R-:W-:-:S04]  /*38e0*/  FADD.FTZ R98, R99, R98 ;  /* 0x0000006263627221 */ /* 0x000fc80000010000 */
[----:B------:R-:W-:-:S07]  /*38f0*/  @P1 FADD.FTZ R98, R58, R98 ;  /* 0x000000623a621221 */ /* 0x000fce0000010000 */
.L_x_10447:
[----:B------:R-:W-:Y:S01]  /*3900*/  SHF.L.U32 R99, R100, 0x10, RZ ;  /* 0x0000001064637819 */ /* 0x000fe200000006ff */
[----:B------:R-:W-:Y:S06]  /*3910*/  @P2 BRA `(.L_x_10448) ;  /* 0x00000000000c2947 */ /* 0x000fec0003800000 */
[----:B------:R-:W-:Y:S05]  /*3920*/  @!P1 BRA `(.L_x_10449) ;  /* 0x0000000000189947 */ /* 0x000fea0003800000 */
[----:B-----5:R-:W-:Y:S01]  /*3930*/  FADD.FTZ R99, R59, R99 ;  /* 0x000000633b637221 */ /* 0x020fe20000010000 */
[----:B------:R-:W-:Y:S06]  /*3940*/  BRA `(.L_x_10449) ;  /* 0x0000000000107947 */ /* 0x000fec0003800000 */
.L_x_10448:
[----:B-----5:R-:W-:-:S04]  /*3950*/  PRMT R100, R51, 0x7632, R100 ;  /* 0x0000763233647816 */ /* 0x020fc80000000064 */
[----:B------:R-:W-:-:S05]  /*3960*/  SHF.L.U32 R100, R100, 0x10, RZ ;  /* 0x0000001064647819 */ /* 0x000fca00000006ff */
[----:B------:R-:W-:-:S04]  /*3970*/  FADD.FTZ R99, R100, R99 ;  /* 0x0000006364637221 */ /* 0x000fc80000010000 */
[----:B------:R-:W-:-:S07]  /*3980*/  @P1 FADD.FTZ R99, R59, R99 ;  /* 0x000000633b631221 */ /* 0x000fce0000010000 */
.L_x_10449:
[----:B------:R-:W-:-:S04]  /*3990*/  LEA R100, P1, R103, UR6, 0x5 ;  /* 0x0000000667647c11 */ /* 0x000fc8000f8228ff */
[----:B------:R-:W-:-:S05]  /*39a0*/  LEA.HI.X R101, R103, UR7, RZ, 0x5, P1 ;  /* 0x0000000767657c11 */ /* 0x000fca00088f2cff */
[----:B------:R4:W-:Y:S04]  /*39b0*/  STG.E.128 desc[UR4][R100.64], R92 ;  /* 0x0000005c64007986 */ /* 0x0009e8000c101d04 */
[----:B------:R4:W-:Y:S02]  /*39c0*/  STG.E.128 desc[UR4][R100.64+0x10], R96 ;  /* 0x0000106064007986 */ /* 0x0009e4000c101d04 */
.L_x_10433:
[----:B------:R-:W-:Y:S05]  /*39d0*/  BSYNC B0 ;  /* 0x0000000000007941 */ /* 0x000fea0003800000 */
.L_x_10432:
[----:B01234-:R-:W-:Y:S01]  /*39e0*/  FADD.FTZ R100, RZ, R60 ;  /* 0x0000003cff647221 */ /* 0x01ffe20000010000 */
[C---:B------:R-:W-:Y:S01]  /*39f0*/  ISETP.GT.U32.AND P1, PT, R111.reuse, 0xff, PT ;  /* 0x000000ff6f00780c */ /* 0x040fe20003f24070 */
[----:B------:R-:W-:Y:S01]  /*3a00*/  UMOV UR13, 0xffffffff ;  /* 0xffffffff000d7882 */ /* 0x000fe20000000000 */
[----:B------:R-:W-:Y:S01]  /*3a10*/  ISETP.GT.U32.AND P2, PT, R111, 0x17f, PT ;  /* 0x0000017f6f00780c */ /* 0x000fe20003f44070 */
[----:B------:R-:W-:Y:S01]  /*3a20*/  FADD.FTZ R101, R61, R100 ;  /* 0x000000643d657221 */ /* 0x000fe20000010000 */
[C---:B------:R-:W-:Y:S02]  /*3a30*/  ISETP.GT.U32.AND P3, PT, R111.reuse, 0x1ff, PT ;  /* 0x000001ff6f00780c */ /* 0x040fe40003f64070 */
[----:B------:R-:W-:Y:S01]  /*3a40*/  LOP3.LUT P4, RZ, R102, 0xff, RZ, 0xc0, !PT ;  /* 0x000000ff66ff7812 */ /* 0x000fe2000788c0ff */
[----:B------:R-:W-:Y:S01]  /*3a50*/  FADD.FTZ R100, R62, R101 ;  /* 0x000000653e647221 */ /* 0x000fe20000010000 */
[----:B------:R-:W-:Y:S02]  /*3a60*/  ISETP.GT.U32.AND P5, PT, R111, 0x27f, PT ;  /* 0x0000027f6f00780c */ /* 0x000fe40003fa4070 */
[----:B------:R-:W-:Y:S01]  /*3a70*/  LOP3.LUT P6, RZ, R112, 0x1f, RZ, 0xc0, !PT ;  /* 0x0000001f70ff7812 */ /* 0x000fe200078cc0ff */
[----:B------:R-:W-:Y:S01]  /*3a80*/  FADD.FTZ R101, R63, R100 ;  /* 0x000000643f657221 */ /* 0x000fe20000010000 */
[----:B------:R-:W-:-:S02]  /*3a90*/  SHF.R.U32.HI R104, RZ, 0x5, R112 ;  /* 0x00000005ff687819 */ /* 0x000fc40000011670 */
[----:B------:R-:W-:Y:S01]  /*3aa0*/  LOP3.LUT R108, R108, 0xfffffff7, RZ, 0xc0, !PT ;  /* 0xfffffff76c6c7812 */ /* 0x000fe200078ec0ff */
[----:B------:R-:W-:-:S04]  /*3ab0*/  FADD.FTZ R100, R64, R101 ;  /* 0x0000006540647221 */ /* 0x000fc80000010000 */
[----:B------:R-:W-:-:S04]  /*3ac0*/  FADD.FTZ R101, R65, R100 ;  /* 0x0000006441657221 */ /* 0x000fc80000010000 */
[----:B------:R-:W-:Y:S01]  /*3ad0*/  FADD.FTZ R100, R66, R101 ;  /* 0x0000006542647221 */ /* 0x000fe20000010000 */
[----:B------:R-:W-:-:S03]  /*3ae0*/  @P6 LOP3.LUT R108, R108, 0x8, RZ, 0xfc, !PT ;  /* 0x000000086c6c6812 */ /* 0x000fc600078efcff */
        /* <DEDUP_REMOVED lines=30> */
[----:B------:R-:W-:Y:S01]  /*3cd0*/  FADD.FTZ R100, R96, R103 ;  /* 0x0000006760647221 */ /* 0x000fe20000010000 */
[----:B------:R-:W-:-:S03]  /*3ce0*/  LOP3.LUT R103, R104, 0x7fffffc, RZ, 0xc0, !PT ;  /* 0x07fffffc68677812 */ /* 0x000fc600078ec0ff */
[----:B------:R-:W-:Y:S01]  /*3cf0*/  FADD.FTZ R105, R97, R100 ;  /* 0x0000006461697221 */ /* 0x000fe20000010000 */
[----:B------:R-:W-:-:S03]  /*3d00*/  @!P4 IADD3 R103, R103, 0x4, RZ ;  /* 0x000000046767c810 */ /* 0x000fc60007ffe0ff */
[----:B------:R-:W-:-:S04]  /*3d10*/  FADD.FTZ R100, R98, R105 ;  /* 0x0000006962647221 */ /* 0x000fc80000010000 */
        /* <DEDUP_REMOVED lines=103> */
.L_x_10472:
[----:B------:R-:W-:Y:S01]  /*4390*/  LOP3.LUT P1, RZ, R112, 0x1f, RZ, 0xc0, !PT ;  /* 0x0000001f70ff7812 */ /* 0x000fe2000782c0ff */
[----:B------:R-:W-:Y:S05]  /*43a0*/  WARPSYNC.ALL ;  /* 0x0000000000007948 */ /* 0x000fea0003800000 */
[----:B------:R-:W-:Y:S02]  /*43b0*/  LOP3.LUT R104, R104, 0x3, RZ, 0xc0, !PT ;  /* 0x0000000368687812 */ /* 0x000fe400078ec0ff */
[----:B------:R-:W-:-:S05]  /*43c0*/  LOP3.LUT R106, R112, 0x1f, RZ, 0xc0, !PT ;  /* 0x0000001f706a7812 */ /* 0x000fca00078ec0ff */
[----:B------:R-:W2:Y:S01]  /*43d0*/  @!P1 S2R R102, SR_CgaCtaId ;  /* 0x0000000000669919 */ /* 0x000ea20000008800 */
[----:B------:R-:W-:-:S04]  /*43e0*/  @!P1 MOV R101, 0x400 ;  /* 0x0000040000659802 */ /* 0x000fc80000000f00 */
[----:B--2---:R-:W-:Y:S01]  /*43f0*/  @!P1 LEA R105, R102, R101, 0x18 ;  /* 0x0000006566699211 */ /* 0x004fe200078ec0ff */
[----:B------:R-:W-:Y:S02]  /*4400*/  @!P1 IMAD.IADD R102, R103, 0x1, R104 ;  /* 0x0000000167669824 */ /* 0x000fe400078e0268 */
[----:B-1----:R-:W-:-:S03]  /*4410*/  FADD.FTZ R101, R107, R230 ;  /* 0x000000e66b657221 */ /* 0x002fc60000010000 */
[----:B------:R-:W-:-:S05]  /*4420*/  @!P1 LEA R102, R102, R105, 0x3 ;  /* 0x0000006966669211 */ /* 0x000fca00078e18ff */
[----:B------:R1:W-:Y:S01]  /*4430*/  @!P1 STS.64 [R102], R100 ;  /* 0x0000006466009388 */ /* 0x0003e20000000a00 */
[----:B------:R-:W-:-:S13]  /*4440*/  ISETP.GT.U32.AND P1, PT, R106, 0x3, PT ;  /* 0x000000036a00780c */ /* 0x000fda0003f24070 */
[----:B-1----:R-:W1:Y:S01]  /*4450*/  @!P1 S2R R101, SR_CgaCtaId ;  /* 0x0000000000659919 */ /* 0x002e620000008800 */
[----:B------:R-:W-:Y:S01]  /*4460*/  @!P1 MOV R100, 0x400 ;  /* 0x0000040000649802 */ /* 0x000fe20000000f00 */
[----:B------:R-:W-:Y:S01]  /*4470*/  BSSY B0, `(.L_x_10451) ;  /* 0x000006f000007945 */ /* 0x000fe20003800000 */
[----:B------:R-:W-:Y:S01]  /*4480*/  @!P1 IADD3 R103, R103, R106, RZ ;  /* 0x0000006a67679210 */ /* 0x000fe20007ffe0ff */
[----:B------:R-:W-:Y:S01]  /*4490*/  BAR.SYNC.DEFER_BLOCKING 0x0 ;  /* 0x0000000000007b1d */ /* 0x000fe20000010000 */
[----:B-1----:R-:W-:Y:S02]  /*44a0*/  @!P1 LEA R102, R101, R100, 0x18 ;  /* 0x0000006465669211 */ /* 0x002fe400078ec0ff */
[----:B------:R-:W-:Y:S02]  /*44b0*/  CS2R R100, SRZ ;  /* 0x0000000000647805 */ /* 0x000fe4000001ff00 */
[----:B------:R-:W-:Y:S01]  /*44c0*/  @!P1 LEA R105, R103, R102, 0x3 ;  /* 0x0000006667699211 */ /* 0x000fe200078e18ff */
[----:B------:R-:W-:-:S04]  /*44d0*/  HFMA2.MMA R103, -RZ, RZ, 0, 0 ;  /* 0x00000000ff677435 */ /* 0x000fc800000001ff */
[----:B------:R1:W-:Y:S02]  /*44e0*/  @!P1 LDS.64 R100, [R105] ;  /* 0x0000000069649984 */ /* 0x0003e40000000a00 */
[----:B------:R-:W-:Y:S01]  /*44f0*/  @!P1 IMAD.MOV.U32 R103, RZ, RZ, R225 ;  /* 0x000000ffff679224 */ /* 0x000fe200078e00e1 */
[----:B------:R-:W-:-:S04]  /*4500*/  PLOP3.LUT P1, PT, PT, PT, UP0, 0x40, 0x0 ;  /* 0x000000000000781c */ /* 0x000fc80003f2e808 */
[----:B------:R-:W2:Y:S01]  /*4510*/  SHFL.DOWN PT, R106, R103, 0x2, 0x1f ;  /* 0x08401f00676a7f89 */ /* 0x000ea200000e0000 */
[-C--:B-1----:R-:W-:Y:S02]  /*4520*/  I2FP.F32.S32 R105, R103.reuse ;  /* 0x0000006700697245 */ /* 0x082fe40000201400 */
[----:B--2---:R-:W-:Y:S02]  /*4530*/  IADD3 R229, R106, R103, RZ ;  /* 0x000000676ae57210 */ /* 0x004fe40007ffe0ff */
[----:B------:R-:W-:Y:S02]  /*4540*/  I2FP.F32.S32 R106, R106 ;  /* 0x0000006a006a7245 */ /* 0x000fe40000201400 */
[----:B------:R-:W-:Y:S01]  /*4550*/  I2FP.F32.S32 R102, R229 ;  /* 0x000000e500667245 */ /* 0x000fe20000201400 */
[----:B------:R-:W1:Y:S03]  /*4560*/  SHFL.DOWN PT, R234, R229, 0x1, 0x1f ;  /* 0x08201f00e5ea7f89 */ /* 0x000e6600000e0000 */
[----:B------:R-:W2:Y:S01]  /*4570*/  MUFU.RCP R231, R102 ;  /* 0x0000006600e77308 */ /* 0x000ea20000001000 */
[----:B0-----:R-:W0:Y:S04]  /*4580*/  SHFL.DOWN PT, R107, R100, 0x2, 0x1f ;  /* 0x08401f00646b7f89 */ /* 0x001e2800000e0000 */
[----:B------:R-:W3:Y:S01]  /*4590*/  SHFL.DOWN PT, R230, R101, 0x2, 0x1f ;  /* 0x08401f0065e67f89 */ /* 0x000ee200000e0000 */
[----:B-1----:R-:W-:-:S02]  /*45a0*/  IADD3 R229, R229, R234, RZ ;  /* 0x000000eae5e57210 */ /* 0x002fc40007ffe0ff */
[----:B------:R-:W-:Y:S01]  /*45b0*/  I2FP.F32.S32 R234, R234 ;  /* 0x000000ea00ea7245 */ /* 0x000fe20000201400 */
[C---:B0-----:R-:W-:Y:S01]  /*45c0*/  FMUL.FTZ R232, R107.reuse, R106 ;  /* 0x0000006a6be87220 */ /* 0x041fe20000410000 */
[----:B------:R-:W-:Y:S01]  /*45d0*/  FADD.FTZ R107, -R107, R100 ;  /* 0x000000646b6b7221 */ /* 0x000fe20000010100 */
[----:B------:R-:W-:Y:S02]  /*45e0*/  I2FP.F32.S32 R229, R229 ;  /* 0x000000e500e57245 */ /* 0x000fe40000201400 */
[----:B------:R-:W-:Y:S01]  /*45f0*/  FFMA.FTZ R232, R105, R100, R232 ;  /* 0x0000006469e87223 */ /* 0x000fe200000100e8 */
[----:B------:R-:W-:Y:S01]  /*4600*/  FMUL.FTZ R107, R107, R107 ;  /* 0x0000006b6b6b7220 */ /* 0x000fe20000410000 */
[----:B---3--:R-:W-:Y:S02]  /*4610*/  FADD.FTZ R230, R230, R101 ;  /* 0x00000065e6e67221 */ /* 0x008fe40000010000 */
[----:B--2---:R-:W-:Y:S01]  /*4620*/  FMUL.FTZ R103, R231, R232 ;  /* 0x000000e8e7677220 */ /* 0x004fe20000410000 */
[----:B------:R-:W-:Y:S01]  /*4630*/  FMUL.FTZ R107, R107, R105 ;  /* 0x000000696b6b7220 */ /* 0x000fe20000410000 */
[----:B------:R-:W0:Y:S03]  /*4640*/  MUFU.RCP R229, R229 ;  /* 0x000000e500e57308 */ /* 0x000e260000001000 */
[----:B------:R-:W1:Y:S01]  /*4650*/  SHFL.DOWN PT, R100, R103, 0x1, 0x1f ;  /* 0x08201f0067647f89 */ /* 0x000e6200000e0000 */
[----:B------:R-:W-:-:S04]  /*4660*/  FMUL.FTZ R107, R107, R106 ;  /* 0x0000006a6b6b7220 */ /* 0x000fc80000410000 */
[----:B------:R-:W-:-:S05]  /*4670*/  FFMA.FTZ R107, R231, R107, R230 ;  /* 0x0000006be76b7223 */ /* 0x000fca00000100e6 */
[----:B------:R-:W2:Y:S01]  /*4680*/  SHFL.DOWN PT, R106, R107, 0x1, 0x1f ;  /* 0x08201f006b6a7f89 */ /* 0x000ea200000e0000 */
[----:B-1----:R-:W-:Y:S01]  /*4690*/  FMUL.FTZ R101, R100, R234 ;  /* 0x000000ea64657220 */ /* 0x002fe20000410000 */
[----:B------:R-:W-:-:S03]  /*46a0*/  FADD.FTZ R100, R103, -R100 ;  /* 0x8000006467647221 */ /* 0x000fc60000010000 */
[----:B------:R-:W-:Y:S01]  /*46b0*/  FFMA.FTZ R230, R102, R103, R101 ;  /* 0x0000006766e67223 */ /* 0x000fe20000010065 */
[----:B------:R-:W-:-:S03]  /*46c0*/  FMUL.FTZ R101, R100, R100 ;  /* 0x0000006464657220 */ /* 0x000fc60000410000 */
[----:B0-----:R-:W-:Y:S01]  /*46d0*/  FMUL.FTZ R230, R229, R230 ;  /* 0x000000e6e5e67220 */ /* 0x001fe20000410000 */
[----:B------:R-:W-:Y:S01]  /*46e0*/  FMUL.FTZ R101, R102, R101 ;  /* 0x0000006566657220 */ /* 0x000fe20000410000 */
[----:B--2---:R-:W-:Y:S01]  /*46f0*/  FADD.FTZ R106, R107, R106 ;  /* 0x0000006a6b6a7221 */ /* 0x004fe20000010000 */
[----:B------:R-:W0:Y:S02]  /*4700*/  LDC R102, c[0x0][0x2d8] ;  /* 0x0000b600ff667b82 */ /* 0x000e240000000800 */
[----:B------:R-:W-:Y:S01]  /*4710*/  FMUL.FTZ R101, R101, R234 ;  /* 0x000000ea65657220 */ /* 0x000fe20000410000 */
[----:B------:R-:W1:Y:S03]  /*4720*/  SHFL.IDX PT, R105, R230, RZ, 0x1f ;  /* 0x00001fffe6697589 */ /* 0x000e6600000e0000 */
[----:B------:R-:W-:-:S06]  /*4730*/  FFMA.FTZ R101, R229, R101, R106 ;  /* 0x00000065e5657223 */ /* 0x000fcc000001006a */
[----:B------:R-:W0:Y:S01]  /*4740*/  SHFL.IDX PT, R101, R101, RZ, 0x1f ;  /* 0x00001fff65657589 */ /* 0x000e2200000e0000 */
[----:B-1----:R-:W-:-:S05]  /*4750*/  FMUL.FTZ R100, R105, R105 ;  /* 0x0000006969647220 */ /* 0x002fca0000410000 */
[----:B------:R-:W-:Y:S02]  /*4760*/  FSEL R103, R100, RZ, !P1 ;  /* 0x000000ff64677208 */ /* 0x000fe40004800000 */
[----:B------:R-:W-:Y:S01]  /*4770*/  PLOP3.LUT P1, PT, PT, PT, UP0, 0x40, 0x0 ;  /* 0x000000000000781c */ /* 0x000fe20003f2e808 */
[----:B0-----:R-:W-:-:S03]  /*4780*/  FFMA.FTZ R100, R101, UR12, R102 ;  /* 0x0000000c65647c23 */ /* 0x001fc60008010066 */
[----:B------:R-:W-:Y:S02]  /*4790*/  FSEL R106, R105, RZ, P1 ;  /* 0x000000ff696a7208 */ /* 0x000fe40000800000 */
[----:B------:R-:W-:Y:S01]  /*47a0*/  LOP3.LUT P1, RZ, R104, 0x1f, R112, 0xf8, !PT ;  /* 0x0000001f68ff7812 */ /* 0x000fe2000782f870 */
[----:B------:R-:W-:Y:S01]  /*47b0*/  FADD.FTZ R104, R100, R103 ;  /* 0x0000006764687221 */ /* 0x000fe20000010000 */
[----:B------:R-:W-:-:S05]  /*47c0*/  R2UR UR16, R106 ;  /* 0x000000006a1072ca */ /* 0x000fca00000e0000 */
[----:B------:R-:W0:Y:S06]  /*47d0*/  MUFU.RSQ R104, R104 ;  /* 0x0000006800687308 */ /* 0x000e2c0000001400 */
        /* <DEDUP_REMOVED lines=8> */
[----:B------:R-:W-:Y:S05]  /*4860*/  @!P0 BRA `(.L_x_10452) ;  /* 0x0000000000bc8947 */ /* 0x000fea0003800000 */
        /* <DEDUP_REMOVED lines=8> */
[-C--:B------:R-:W-:Y:S01]  /*48f0*/  FFMA.FTZ R103, R44, R100.reuse, R13 ;  /* 0x000000642c677223 */ /* 0x080fe2000001000d */
[----:B------:R-:W-:Y:S01]  /*4900*/  FFMA.FTZ R107, R40, R100, R9 ;  /* 0x00000064286b7223 */ /* 0x000fe20000010009 */
[----:B------:R-:W-:Y:S01]  /*4910*/  FFMA.FTZ R106, R212, R102, R211 ;  /* 0x00000066d46a7223 */ /* 0x000fe200000100d3 */
[----:B------:R-:W-:Y:S01]  /*4920*/  FFMA.FTZ R100, R109, R105, R16 ;  /* 0x000000696d647223 */ /* 0x000fe20000010010 */
[----:B------:R-:W-:Y:S01]  /*4930*/  FFMA.FTZ R101, R224, R104, R223 ;  /* 0x00000068e0657223 */ /* 0x000fe200000100df */
[----:B------:R-:W-:Y:S01]  /*4940*/  FFMA.FTZ R102, R210, R102, R209 ;  /* 0x00000066d2667223 */ /* 0x000fe200000100d1 */
[----:B------:R-:W0:Y:S01]  /*4950*/  LDC.64 R232, c[0x0][0x2b8] ;  /* 0x0000ae00ffe87b82 */ /* 0x000e220000000a00 */
[----:B------:R-:W-:Y:S01]  /*4960*/  FADD.FTZ R229, R64, -UR16 ;  /* 0x8000001040e57e21 */ /* 0x000fe20008010000 */
[----:B------:R-:W-:Y:S01]  /*4970*/  FADD.FTZ R236, R65, -UR16 ;  /* 0x8000001041ec7e21 */ /* 0x000fe20008010000 */
[----:B------:R-:W-:Y:S01]  /*4980*/  F2FP.BF16.F32.PACK_AB R100, R101, R100 ;  /* 0x000000646564723e */ /* 0x000fe200000010ff */
[----:B------:R-:W-:Y:S01]  /*4990*/  FADD.FTZ R101, R62, -UR16 ;  /* 0x800000103e657e21 */ /* 0x000fe20008010000 */
[----:B------:R-:W-:Y:S01]  /*49a0*/  F2FP.BF16.F32.PACK_AB R107, R102, R107 ;  /* 0x0000006b666b723e */ /* 0x000fe200000010ff */
[----:B------:R-:W-:Y:S01]  /*49b0*/  FADD.FTZ R102, R63, -UR16 ;  /* 0x800000103f667e21 */ /* 0x000fe20008010000 */
[----:B------:R-:W-:Y:S01]  /*49c0*/  F2FP.BF16.F32.PACK_AB R103, R106, R103 ;  /* 0x000000676a67723e */ /* 0x000fe200000010ff */
[----:B------:R-:W1:Y:S01]  /*49d0*/  LDC.64 R230, c[0x0][0x2c0] ;  /* 0x0000b000ffe67b82 */ /* 0x000e620000000a00 */
[----:B------:R-:W-:Y:S01]  /*49e0*/  FMUL.FTZ R106, R101, UR13 ;  /* 0x0000000d656a7c20 */ /* 0x000fe20008410000 */
[----:B------:R-:W-:Y:S01]  /*49f0*/  FMUL.FTZ R234, R102, UR13 ;  /* 0x0000000d66ea7c20 */ /* 0x000fe20008410000 */
[----:B------:R-:W-:Y:S01]  /*4a00*/  FMUL.FTZ R235, R229, UR13 ;  /* 0x0000000de5eb7c20 */ /* 0x000fe20008410000 */
[----:B------:R-:W-:Y:S01]  /*4a10*/  FMUL.FTZ R236, R236, UR13 ;  /* 0x0000000decec7c20 */ /* 0x000fe20008410000 */
[----:B------:R-:W-:Y:S01]  /*4a20*/  FFMA.FTZ R101, R46, R106, R15 ;  /* 0x0000006a2e657223 */ /* 0x000fe2000001000f */
[----:B------:R-:W-:Y:S01]  /*4a30*/  FFMA.FTZ R102, R220, R234, R219 ;  /* 0x000000eadc667223 */ /* 0x000fe200000100db */
[----:B------:R-:W-:Y:S01]  /*4a40*/  FFMA.FTZ R229, R47, R235, R14 ;  /* 0x000000eb2fe57223 */ /* 0x000fe2000001000e */
[----:B------:R-:W-:Y:S01]  /*4a50*/  FFMA.FTZ R238, R216, R236, R215 ;  /* 0x000000ecd8ee7223 */ /* 0x000fe200000100d7 */
[----:B------:R-:W-:Y:S01]  /*4a60*/  FFMA.FTZ R234, R218, R234, R217 ;  /* 0x000000eadaea7223 */ /* 0x000fe200000100d9 */
[----:B------:R-:W-:Y:S01]  /*4a70*/  FFMA.FTZ R104, R222, R104, R221 ;  /* 0x00000068de687223 */ /* 0x000fe200000100dd */
[----:B------:R-:W-:-:S02]  /*4a80*/  F2FP.BF16.F32.PACK_AB R101, R102, R101 ;  /* 0x000000656665723e */ /* 0x000fc400000010ff */
[----:B------:R-:W-:Y:S01]  /*4a90*/  F2FP.BF16.F32.PACK_AB R102, R238, R229 ;  /* 0x000000e5ee66723e */ /* 0x000fe200000010ff */
[----:B------:R-:W-:Y:S01]  /*4aa0*/  FFMA.FTZ R229, R45, R105, R12 ;  /* 0x000000692de57223 */ /* 0x000fe2000001000c */
[----:B------:R-:W-:Y:S01]  /*4ab0*/  FFMA.FTZ R105, R42, R106, R11 ;  /* 0x0000006a2a697223 */ /* 0x000fe2000001000b */
[----:B------:R-:W-:Y:S01]  /*4ac0*/  FFMA.FTZ R106, R43, R235, R10 ;  /* 0x000000eb2b6a7223 */ /* 0x000fe2000001000a */
[----:B------:R-:W-:Y:S01]  /*4ad0*/  FFMA.FTZ R235, R214, R236, R213 ;  /* 0x000000ecd6eb7223 */ /* 0x000fe200000100d5 */
[----:B0-----:R-:W-:Y:S01]  /*4ae0*/  IMAD.WIDE.U32 R232, R228, 0x10, R232 ;  /* 0x00000010e4e87825 */ /* 0x001fe200078e00e8 */
[----:B------:R-:W-:Y:S02]  /*4af0*/  F2FP.BF16.F32.PACK_AB R104, R104, R229 ;  /* 0x000000e56868723e */ /* 0x000fe400000010ff */
[----:B------:R-:W-:Y:S02]  /*4b00*/  F2FP.BF16.F32.PACK_AB R105, R234, R105 ;  /* 0x00000069ea69723e */ /* 0x000fe400000010ff */
[----:B------:R-:W-:Y:S01]  /*4b10*/  F2FP.BF16.F32.PACK_AB R106, R235, R106 ;  /* 0x0000006aeb6a723e */ /* 0x000fe200000010ff */
[C---:B-1----:R-:W-:Y:S01]  /*4b20*/  IMAD.WIDE.U32 R230, R228.reuse, 0x10, R230 ;  /* 0x00000010e4e67825 */ /* 0x042fe200078e00e6 */
[----:B------:R1:W-:Y:S01]  /*4b30*/  STG.E.128 desc[UR4][R232.64], R100 ;  /* 0x00000064e8007986 */ /* 0x0003e2000c101d04 */
[----:B------:R-:W-:-:S03]  /*4b40*/  IADD3 R228, R228, 0x80, RZ ;  /* 0x00000080e4e47810 */ /* 0x000fc60007ffe0ff */
[----:B------:R1:W-:Y:S04]  /*4b50*/  STG.E.128 desc[UR4][R230.64], R104 ;  /* 0x00000068e6007986 */ /* 0x0003e8000c101d04 */
.L_x_10452:
[----:B------:R-:W-:Y:S05]  /*4b60*/  BSYNC B0 ;  /* 0x0000000000007941 */ /* 0x000fea0003800000 */
.L_x_10451:
[----:B------:R-:W-:Y:S01]  /*4b70*/  ISETP.GE.U32.AND P1, PT, R111, 0x100, PT ;  /* 0x000001006f00780c */ /* 0x000fe20003f26070 */
[----:B------:R-:W-:-:S12]  /*4b80*/  BSSY B0, `(.L_x_10453) ;  /* 0x0000031000007945 */ /* 0x000fd80003800000 */
[----:B------:R-:W-:Y:S05]  /*4b90*/  @!P1 BRA `(.L_x_10454) ;  /* 0x0000000000bc9947 */ /* 0x000fea0003800000 */
[----:B01----:R-:W-:Y:S01]  /*4ba0*/  FADD.FTZ R100, R74, -UR16 ;  /* 0x800000104a647e21 */ /* 0x003fe20008010000 */
        /* <DEDUP_REMOVED lines=43> */
[----:B------:R2:W-:Y:S03]  /*4e60*/  STG.E.128 desc[UR4][R232.64], R100 ;  /* 0x00000064e8007986 */ /* 0x0005e6000c101d04 */
[----:B------:R-:W-:Y:S01]  /*4e70*/  VIADD R228, R228, 0x80 ;  /* 0x00000080e4e47836 */ /* 0x000fe20000000000 */
[----:B------:R2:W-:Y:S06]  /*4e80*/  STG.E.128 desc[UR4][R230.64], R104 ;  /* 0x00000068e6007986 */ /* 0x0005ec000c101d04 */
.L_x_10454:
[----:B------:R-:W-:Y:S05]  /*4e90*/  BSYNC B0 ;  /* 0x0000000000007941 */ /* 0x000fea0003800000 */
.L_x_10453:
[----:B------:R-:W-:Y:S01]  /*4ea0*/  ISETP.GE.U32.AND P1, PT, R111, 0x180, PT ;  /* 0x000001806f00780c */ /* 0x000fe20003f26070 */
[----:B------:R-:W-:-:S12]  /*4eb0*/  BSSY B0, `(.L_x_10455) ;  /* 0x0000031000007945 */ /* 0x000fd80003800000 */
[----:B------:R-:W-:Y:S05]  /*4ec0*/  @!P1 BRA `(.L_x_10456) ;  /* 0x0000000000bc9947 */ /* 0x000fea0003800000 */
[----:B012---:R-:W-:Y:S01]  /*4ed0*/  FADD.FTZ R100, R82, -UR16 ;  /* 0x8000001052647e21 */ /* 0x007fe20008010000 */
        /* <DEDUP_REMOVED lines=46> */
.L_x_10456:
[----:B------:R-:W-:Y:S05]  /*51c0*/  BSYNC B0 ;  /* 0x0000000000007941 */ /* 0x000fea0003800000 */
.L_x_10455:
[----:B------:R-:W-:Y:S01]  /*51d0*/  ISETP.GE.U32.AND P1, PT, R111, 0x200, PT ;  /* 0x000002006f00780c */ /* 0x000fe20003f26070 */
[----:B------:R-:W-:-:S12]  /*51e0*/  BSSY B0, `(.L_x_10457) ;  /* 0x0000031000007945 */ /* 0x000fd80003800000 */
[----:B------:R-:W-:Y:S05]  /*51f0*/  @!P1 BRA `(.L_x_10458) ;  /* 0x0000000000bc9947 */ /* 0x000fea0003800000 */
[----:B0123--:R-:W-:Y:S01]  /*5200*/  FADD.FTZ R100, R90, -UR16 ;  /* 0x800000105a647e21 */ /* 0x00ffe20008010000 */
        /* <DEDUP_REMOVED lines=46> */
.L_x_10458:
[----:B------:R-:W-:Y:S05]  /*54f0*/  BSYNC B0 ;  /* 0x0000000000007941 */ /* 0x000fea0003800000 */
.L_x_10457:
[----:B------:R-:W-:Y:S01]  /*5500*/  ISETP.GE.U32.AND P1, PT, R111, 0x280, PT ;  /* 0x000002806f00780c */ /* 0x000fe20003f26070 */
[----:B------:R-:W-:-:S12]  /*5510*/  BSSY B0, `(.L_x_10459) ;  /* 0x0000030000007945 */ /* 0x000fd80003800000 */
[----:B------:R-:W-:Y:S05]  /*5520*/  @!P1 BRA `(.L_x_10460) ;  /* 0x0000000000b89947 */ /* 0x000fea0003800000 */
[----:B01234-:R-:W-:Y:S01]  /*5530*/  FADD.FTZ R100, R98, -UR16 ;  /* 0x8000001062647e21 */ /* 0x01ffe20008010000 */
[----:B------:R-:W-:Y:S01]  /*5540*/  FADD.FTZ R101, R99, -UR16 ;  /* 0x8000001063657e21 */ /* 0x000fe20008010000 */
[----:B------:R-:W-:Y:S01]  /*5550*/  FADD.FTZ R229, R92, -UR16 ;  /* 0x800000105ce57e21 */ /* 0x000fe20008010000 */
[----:B------:R-:W-:Y:S01]  /*5560*/  FADD.FTZ R106, R93, -UR16 ;  /* 0x800000105d6a7e21 */ /* 0x000fe20008010000 */
        /* <DEDUP_REMOVED lines=10> */
[----:B------:R-:W-:Y:S01]  /*5610*/  F2FP.BF16.F32.PACK_AB R103, R104, R103 ;  /* 0x000000676867723e */ /* 0x000fe200000010ff */
[----:B------:R-:W0:Y:S01]  /*5620*/  LDC.64 R230, c[0x0][0x2b8] ;  /* 0x0000ae00ffe67b82 */ /* 0x000e220000000a00 */
[----:B------:R-:W-:Y:S01]  /*5630*/  FADD.FTZ R232, R96, -UR16 ;  /* 0x8000001060e87e21 */ /* 0x000fe20008010000 */
[----:B------:R-:W-:Y:S01]  /*5640*/  F2FP.BF16.F32.PACK_AB R100, R101, R100 ;  /* 0x000000646564723e */ /* 0x000fe200000010ff */
[----:B------:R-:W-:Y:S01]  /*5650*/  FADD.FTZ R101, R94, -UR16 ;  /* 0x800000105e657e21 */ /* 0x000fe20008010000 */
[----:B------:R-:W-:Y:S01]  /*5660*/  F2FP.BF16.F32.PACK_AB R107, R102, R107 ;  /* 0x0000006b666b723e */ /* 0x000fe200000010ff */
[----:B------:R-:W-:Y:S01]  /*5670*/  FADD.FTZ R102, R95, -UR16 ;  /* 0x800000105f667e21 */ /* 0x000fe20008010000 */
[----:B------:R-:W-:Y:S01]  /*5680*/  FADD.FTZ R234, R97, -UR16 ;  /* 0x8000001061ea7e21 */ /* 0x000fe20008010000 */
[----:B------:R-:W-:Y:S01]  /*5690*/  FMUL.FTZ R233, R101, UR13 ;  /* 0x0000000d65e97c20 */ /* 0x000fe20008410000 */
[----:B------:R-:W1:Y:S01]  /*56a0*/  LDC.64 R104, c[0x0][0x2c0] ;  /* 0x0000b000ff687b82 */ /* 0x000e620000000a00 */
[----:B------:R-:W-:Y:S01]  /*56b0*/  FMUL.FTZ R235, R102, UR13 ;  /* 0x0000000d66eb7c20 */ /* 0x000fe20008410000 */
[----:B------:R-:W-:Y:S01]  /*56c0*/  FMUL.FTZ R236, R232, UR13 ;  /* 0x0000000de8ec7c20 */ /* 0x000fe20008410000 */
[----:B------:R-:W-:Y:S01]  /*56d0*/  FMUL.FTZ R237, R234, UR13 ;  /* 0x0000000deaed7c20 */ /* 0x000fe20008410000 */
[----:B------:R-:W-:Y:S01]  /*56e0*/  FFMA.FTZ R101, R130, R233, R133 ;  /* 0x000000e982657223 */ /* 0x000fe20000010085 */
[----:B------:R-:W-:Y:S01]  /*56f0*/  FFMA.FTZ R102, R185, R235, R186 ;  /* 0x000000ebb9667223 */ /* 0x000fe200000100ba */
[-C--:B------:R-:W-:Y:S01]  /*5700*/  FFMA.FTZ R232, R131, R236.reuse, R136 ;  /* 0x000000ec83e87223 */ /* 0x080fe20000010088 */
        /* <DEDUP_REMOVED lines=9> */
[----:B0-----:R-:W-:Y:S01]  /*57a0*/  IMAD.WIDE.U32 R230, R228, 0x10, R230 ;  /* 0x00000010e4e67825 */ /* 0x001fe200078e00e6 */
[----:B------:R-:W-:-:S04]  /*57b0*/  F2FP.BF16.F32.PACK_AB R106, R237, R236 ;  /* 0x000000eced6a723e */ /* 0x000fc800000010ff */
[----:B------:R0:W-:Y:S01]  /*57c0*/  STG.E.128 desc[UR4][R230.64], R100 ;  /* 0x00000064e6007986 */ /* 0x0001e2000c101d04 */
[----:B-1----:R-:W-:Y:S01]  /*57d0*/  IMAD.WIDE.U32 R228, R228, 0x10, R104 ;  /* 0x00000010e4e47825 */ /* 0x002fe200078e0068 */
[----:B------:R-:W-:Y:S02]  /*57e0*/  F2FP.BF16.F32.PACK_AB R105, R235, R234 ;  /* 0x000000eaeb69723e */ /* 0x000fe400000010ff */
[----:B------:R-:W-:-:S05]  /*57f0*/  F2FP.BF16.F32.PACK_AB R104, R233, R232 ;  /* 0x000000e8e968723e */ /* 0x000fca00000010ff */
[----:B------:R0:W-:Y:S02]  /*5800*/  STG.E.128 desc[UR4][R228.64], R104 ;  /* 0x00000068e4007986 */ /* 0x0001e4000c101d04 */
.L_x_10460:
[----:B------:R-:W-:Y:S05]  /*5810*/  BSYNC B0 ;  /* 0x0000000000007941 */ /* 0x000fea0003800000 */
.L_x_10459:
[----:B------:R-:W-:Y:S02]  /*5820*/  IADD3 R227, R227, UR14, RZ ;  /* 0x0000000ee3e37c10 */ /* 0x000fe4000fffe0ff */
[----:B01234-:R-:W-:Y:S02]  /*5830*/  SEL R102, RZ, 0x1, P4 ;  /* 0x00000001ff667807 */ /* 0x01ffe40002000000 */
[----:B------:R-:W-:-:S13]  /*5840*/  ISETP.GE.AND P1, PT, R227, UR15, PT ;  /* 0x0000000fe3007c0c */ /* 0x000fda000bf26270 */
[----:B------:R-:W-:Y:S05]  /*5850*/  @!P1 BRA `(.L_x_10461) ;  /* 0xffffffc000c09947 */ /* 0x000fea000383ffff */
[----:B------:R-:W-:Y:S05]  /*5860*/  EXIT ;  /* 0x000000000000794d */ /* 0x000fea0003800000 */
.L_x_10450:
[----:B------:R-:W-:Y:S01]  /*5870*/  HFMA2.MMA R234, -RZ, RZ, 0, 1.847743988037109375e-06 ;  /* 0x0000001fffea7435 */ /* 0x000fe200000001ff */
[----:B------:R-:W-:Y:S01]  /*5880*/  MOV R232, R101 ;  /* 0x0000006500e87202 */ /* 0x000fe20000000f00 */
[----:B------:R-:W-:Y:S01]  /*5890*/  IMAD.MOV.U32 R231, RZ, RZ, 0x1 ;  /* 0x00000001ffe77424 */ /* 0x000fe200078e00ff */
[----:B------:R-:W-:-:S08]  /*58a0*/  MOV R229, 0xffffffff ;  /* 0xffffffff00e57802 */ /* 0x000fd00000000f00 */
[----:B-----5:R-:W-:Y:S05]  /*58b0*/  WARPSYNC.COLLECTIVE R229, `(.L_x_10462) ;  /* 0x00000000e5087348 */ /* 0x020fea0003c00000 */
[----:B------:R0:W1:Y:S02]  /*58c0*/  SHFL.BFLY P6, R230, R232, R231, R234 ;  /* 0x0c0000e7e8e67389 */ /* 0x00006400000c00ea */
[----:B01---5:R-:W-:Y:S01]  /*58d0*/  ENDCOLLECTIVE ;  /* 0x000000000000791b */ /* 0x023fe20003800000 */
.L_x_10462:
[----:B------:R-:W-:Y:S01]  /*58e0*/  IMAD.MOV.U32 R231, RZ, RZ, 0x2 ;  /* 0x00000002ffe77424 */ /* 0x000fe200078e00ff */
[----:B------:R-:W-:-:S05]  /*58f0*/  MOV R100, R230 ;  /* 0x000000e600647202 */ /* 0x000fca0000000f00 */
[----:B------:R-:W-:-:S05]  /*5900*/  FADD.FTZ R102, R101, R100 ;  /* 0x0000006465667221 */ /* 0x000fca0000010000 */
[----:B------:R-:W-:-:S07]  /*5910*/  MOV R232, R102 ;  /* 0x0000006600e87202 */ /* 0x000fce0000000f00 */
[----:B------:R-:W-:Y:S05]  /*5920*/  WARPSYNC.COLLECTIVE R229, `(.L_x_10463) ;  /* 0x00000000e5087348 */ /* 0x000fea0003c00000 */
[----:B------:R0:W1:Y:S02]  /*5930*/  SHFL.BFLY P6, R230, R232, R231, R234 ;  /* 0x0c0000e7e8e67389 */ /* 0x00006400000c00ea */
[----:B01----:R-:W-:Y:S01]  /*5940*/  ENDCOLLECTIVE ;  /* 0x000000000000791b */ /* 0x003fe20003800000 */
.L_x_10463:
[----:B------:R-:W-:Y:S01]  /*5950*/  HFMA2.MMA R231, -RZ, RZ, 0, 2.384185791015625e-07 ;  /* 0x00000004ffe77435 */ /* 0x000fe200000001ff */
[----:B------:R-:W-:-:S05]  /*5960*/  MOV R105, R230 ;  /* 0x000000e600697202 */ /* 0x000fca0000000f00 */
[----:B------:R-:W-:-:S05]  /*5970*/  FADD.FTZ R105, R102, R105 ;  /* 0x0000006966697221 */ /* 0x000fca0000010000 */
[----:B------:R-:W-:-:S07]  /*5980*/  MOV R232, R105 ;  /* 0x0000006900e87202 */ /* 0x000fce0000000f00 */
[----:B------:R-:W-:Y:S05]  /*5990*/  WARPSYNC.COLLECTIVE R229, `(.L_x_10464) ;  /* 0x00000000e5087348 */ /* 0x000fea0003c00000 */
[----:B------:R0:W1:Y:S02]  /*59a0*/  SHFL.BFLY P6, R230, R232, R231, R234 ;  /* 0x0c0000e7e8e67389 */ /* 0x00006400000c00ea */
[----:B01----:R-:W-:Y:S01]  /*59b0*/  ENDCOLLECTIVE ;  /* 0x000000000000791b */ /* 0x003fe20003800000 */
.L_x_10464:
[----:B------:R-:W-:Y:S01]  /*59c0*/  HFMA2.MMA R231, -RZ, RZ, 0, 4.76837158203125e-07 ;  /* 0x00000008ffe77435 */ /* 0x000fe200000001ff */
[----:B------:R-:W-:-:S05]  /*59d0*/  MOV R100, R230 ;  /* 0x000000e600647202 */ /* 0x000fca0000000f00 */
[----:B------:R-:W-:-:S04]  /*59e0*/  FADD.FTZ R106, R105, R100 ;  /* 0x00000064696a7221 */ /* 0x000fc80000010000 */
[----:B------:R-:W-:-:S07]  /*59f0*/  IMAD.MOV.U32 R232, RZ, RZ, R106 ;  /* 0x000000ffffe87224 */ /* 0x000fce00078e006a */
[----:B------:R-:W-:Y:S05]  /*5a00*/  WARPSYNC.COLLECTIVE R229, `(.L_x_10465) ;  /* 0x00000000e5087348 */ /* 0x000fea0003c00000 */
[----:B------:R0:W1:Y:S02]  /*5a10*/  SHFL.BFLY P6, R230, R232, R231, R234 ;  /* 0x0c0000e7e8e67389 */ /* 0x00006400000c00ea */
[----:B01----:R-:W-:Y:S01]  /*5a20*/  ENDCOLLECTIVE ;  /* 0x000000000000791b */ /* 0x003fe20003800000 */
.L_x_10465:
[----:B------:R-:W-:Y:S01]  /*5a30*/  HFMA2.MMA R231, -RZ, RZ, 0, 9.5367431640625e-07 ;  /* 0x00000010ffe77435 */ /* 0x000fe200000001ff */
[----:B------:R-:W-:-:S05]  /*5a40*/  MOV R107, R230 ;  /* 0x000000e6006b7202 */ /* 0x000fca0000000f00 */
[----:B------:R-:W-:-:S05]  /*5a50*/  FADD.FTZ R107, R106, R107 ;  /* 0x0000006b6a6b7221 */ /* 0x000fca0000010000 */
[----:B------:R-:W-:-:S07]  /*5a60*/  MOV R232, R107 ;  /* 0x0000006b00e87202 */ /* 0x000fce0000000f00 */
[----:B------:R-:W-:Y:S05]  /*5a70*/  WARPSYNC.COLLECTIVE R229, `(.L_x_10466) ;  /* 0x00000000e5087348 */ /* 0x000fea0003c00000 */
[----:B------:R0:W1:Y:S02]  /*5a80*/  SHFL.BFLY P6, R230, R232, R231, R234 ;  /* 0x0c0000e7e8e67389 */ /* 0x00006400000c00ea */
[----:B01----:R-:W-:Y:S01]  /*5a90*/  ENDCOLLECTIVE ;  /* 0x000000000000791b */ /* 0x003fe20003800000 */
.L_x_10466:
        /* <DEDUP_REMOVED lines=89> */
.L_x_10467:
[----:B------:R-:W-:Y:S01]  /*6030*/  IMAD.MOV.U32 R231, RZ, RZ, 0x2 ;  /* 0x00000002ffe77424 */ /* 0x000fe200078e00ff */
[----:B------:R-:W-:-:S05]  /*6040*/  MOV R102, R230 ;  /* 0x000000e600667202 */ /* 0x000fca0000000f00 */
[----:B------:R-:W-:-:S05]  /*6050*/  FADD.FTZ R102, R101, R102 ;  /* 0x0000006665667221 */ /* 0x000fca0000010000 */
[----:B------:R-:W-:-:S07]  /*6060*/  MOV R232, R102 ;  /* 0x0000006600e87202 */ /* 0x000fce0000000f00 */
[----:B------:R-:W-:Y:S05]  /*6070*/  WARPSYNC.COLLECTIVE R229, `(.L_x_10468) ;  /* 0x00000000e5087348 */ /* 0x000fea0003c00000 */
[----:B------:R0:W1:Y:S02]  /*6080*/  SHFL.BFLY P6, R230, R232, R231, R234 ;  /* 0x0c0000e7e8e67389 */ /* 0x00006400000c00ea */
[----:B01----:R-:W-:Y:S01]  /*6090*/  ENDCOLLECTIVE ;  /* 0x000000000000791b */ /* 0x003fe20003800000 */
.L_x_10468:
[----:B------:R-:W-:Y:S01]  /*60a0*/  HFMA2.MMA R231, -RZ, RZ, 0, 2.384185791015625e-07 ;  /* 0x00000004ffe77435 */ /* 0x000fe200000001ff */
[----:B------:R-:W-:-:S05]  /*60b0*/  MOV R105, R230 ;  /* 0x000000e600697202 */ /* 0x000fca0000000f00 */
[----:B------:R-:W-:-:S05]  /*60c0*/  FADD.FTZ R105, R102, R105 ;  /* 0x0000006966697221 */ /* 0x000fca0000010000 */
[----:B------:R-:W-:-:S07]  /*60d0*/  MOV R232, R105 ;  /* 0x0000006900e87202 */ /* 0x000fce0000000f00 */
[----:B------:R-:W-:Y:S05]  /*60e0*/  WARPSYNC.COLLECTIVE R229, `(.L_x_10469) ;  /* 0x00000000e5087348 */ /* 0x000fea0003c00000 */
[----:B------:R0:W1:Y:S02]  /*60f0*/  SHFL.BFLY P6, R230, R232, R231, R234 ;  /* 0x0c0000e7e8e67389 */ /* 0x00006400000c00ea */
[----:B01----:R-:W-:Y:S01]  /*6100*/  ENDCOLLECTIVE ;  /* 0x000000000000791b */ /* 0x003fe20003800000 */
.L_x_10469:
[----:B------:R-:W-:Y:S01]  /*6110*/  HFMA2.MMA R231, -RZ, RZ, 0, 4.76837158203125e-07 ;  /* 0x00000008ffe77435 */ /* 0x000fe200000001ff */
[----:B------:R-:W-:-:S05]  /*6120*/  MOV R106, R230 ;  /* 0x000000e6006a7202 */ /* 0x000fca0000000f00 */
[----:B------:R-:W-:-:S04]  /*6130*/  FADD.FTZ R106, R105, R106 ;  /* 0x0000006a696a7221 */ /* 0x000fc80000010000 */
[----:B------:R-:W-:-:S07]  /*6140*/  IMAD.MOV.U32 R232, RZ, RZ, R106 ;  /* 0x000000ffffe87224 */ /* 0x000fce00078e006a */
[----:B------:R-:W-:Y:S05]  /*6150*/  WARPSYNC.COLLECTIVE R229, `(.L_x_10470) ;  /* 0x00000000e5087348 */ /* 0x000fea0003c00000 */
[----:B------:R0:W1:Y:S02]  /*6160*/  SHFL.BFLY P6, R230, R232, R231, R234 ;  /* 0x0c0000e7e8e67389 */ /* 0x00006400000c00ea */
[----:B01----:R-:W-:Y:S01]  /*6170*/  ENDCOLLECTIVE ;  /* 0x000000000000791b */ /* 0x003fe20003800000 */
.L_x_10470:
[----:B------:R-:W-:Y:S01]  /*6180*/  HFMA2.MMA R231, -RZ, RZ, 0, 9.5367431640625e-07 ;  /* 0x00000010ffe77435 */ /* 0x000fe200000001ff */
[----:B------:R-:W-:-:S05]  /*6190*/  MOV R107, R230 ;  /* 0x000000e6006b7202 */ /* 0x000fca0000000f00 */
[----:B------:R-:W-:-:S05]  /*61a0*/  FADD.FTZ R107, R106, R107 ;  /* 0x0000006b6a6b7221 */ /* 0x000fca0000010000 */
[----:B------:R-:W-:-:S07]  /*61b0*/  MOV R232, R107 ;  /* 0x0000006b00e87202 */ /* 0x000fce0000000f00 */
[----:B------:R-:W-:Y:S05]  /*61c0*/  WARPSYNC.COLLECTIVE R229, `(.L_x_10471) ;  /* 0x00000000e5087348 */ /* 0x000fea0003c00000 */
[----:B------:R0:W1:Y:S02]  /*61d0*/  SHFL.BFLY P6, R230, R232, R231, R234 ;  /* 0x0c0000e7e8e67389 */ /* 0x00006400000c00ea */
[----:B01----:R-:W-:Y:S01]  /*61e0*/  ENDCOLLECTIVE ;  /* 0x000000000000791b */ /* 0x003fe20003800000 */
.L_x_10471:
[----:B------:R-:W-:Y:S05]  /*61f0*/  BRA `(.L_x_10472) ;  /* 0xffffffe000647947 */ /* 0x000fea000383ffff */
.L_x_10473:
        /* <DEDUP_REMOVED lines=16> */
.L_x_33524:


//--------------------- .text._ZN10layer_norm31ln_parallel_residual_fwd_kernelINS_13Kernel_traitsI13__nv_bfloat16S2_fS2_fjLj5120ELj1ELj1ELj4ELj16ENS_18Kernel_traits_baseILj5120ES2_S2_fS2_fjLj128EEEEELb0ELb0ELb1EEEvNS_9FwdParamsE --------------------------
	.section	.text._ZN10layer_norm31ln_parallel_residual_fwd_kernelINS_13Kernel_traitsI13__nv_bfloat16S2_fS2_fjLj5120ELj1ELj1ELj4ELj16ENS_18Kernel_traits_baseILj5120ES2_S2_fS2_fjLj128EEEEELb0ELb0ELb1EEEvNS_9FwdParamsE,"ax",@progbits
	.align	128
        .global         _ZN10layer_norm31ln_parallel_residual_fwd_kernelINS_13Kernel_traitsI13__nv_bfloat16S2_fS2_fjLj5120ELj1ELj1ELj4ELj16ENS_18Kernel_traits_baseILj5120ES2_S2_fS2_fjLj128EEEEELb0ELb0ELb1EEEvNS_9FwdParamsE
        .type           _ZN10layer_norm31ln_parallel_residual_fwd_kernelINS_13Kernel_traitsI13__nv_bfloat16S2_fS2_fjLj5120ELj1ELj1ELj4ELj16ENS_18Kernel_traits_baseILj5120ES2_S2_fS2_fjLj128EEEEELb0ELb0ELb1EEEvNS_9FwdParamsE,@function
        .size           _ZN10layer_norm31ln_parallel_residual_fwd_kernelINS_13Kernel_traitsI13__nv_bfloat16S2_fS2_fjLj5120ELj1ELj1ELj4ELj16ENS_18Kernel_traits_baseILj5120ES2_S2_fS2_fjLj128EEEEELb0ELb0ELb1EEEvNS_9FwdParamsE,(.L_x_33525 - _ZN10layer_norm31ln_parallel_residual_fwd_kernelINS_13Kernel_traitsI13__nv_bfloat16S2_fS2_fjLj5120ELj1ELj1ELj4ELj16ENS_18Kernel_traits_baseILj5120ES2_S2_fS2_fjLj128EEEEELb0ELb0ELb1EEEvNS_9FwdParamsE)
        .other          _ZN10layer_norm31ln_parallel_residual_fwd_kernelINS_13Kernel_traitsI13__nv_bfloat16S2_fS2_fjLj5120ELj1ELj1ELj4ELj16ENS_18Kernel_traits_baseILj5120ES2_S2_fS2_fjLj128EEEEELb0ELb0ELb1EEEvNS_9FwdParamsE,@"STO_CUDA_ENTRY STV_DEFAULT"
_ZN10layer_norm31ln_parallel_residual_fwd_kernelINS_13Kernel_traitsI13__nv_bfloat16S2_fS2_fjLj5120ELj1ELj1ELj4ELj16ENS_18Kernel_traits_baseILj5120ES2_S2_fS2_fjLj128EEEEELb0ELb0ELb1EEEvNS_9FwdParamsE:
.text._ZN10layer_norm31ln_parallel_residual_fwd_kernelINS_13Kernel_traitsI13__nv_bfloat16S2_fS2_fjLj5120ELj1ELj1ELj4ELj16ENS_18Kernel_traits_baseILj5120ES2_S2_fS2_fjLj128EEEEELb0ELb0ELb1EEEvNS_9FwdParamsE:
[----:B------:R-:W-:Y:S01]  /*0000*/  LDC R1, c[0x0][0x28] ;  /* 0x00000a00ff017b82 */ /* 0x000fe20000000800 */
[----:B------:R-:W0:Y:S01]  /*0010*/  S2R R137, SR_TID.X ;  /* 0x0000000000897919 */ /* 0x000e220000002100 */
[----:B------:R-:W-:Y:S01]  /*0020*/  ULDC.64 UR4, c[0x0][0x2c8] ;  /* 0x0000b20000047ab9 */ /* 0x000fe20000000a00 */
[----:B------:R-:W-:Y:S01]  /*0030*/  ULDC.64 UR6, c[0x0][0x2d0] ;  /* 0x0000b40000067ab9 */ /* 0x000fe20000000a00 */
[----:B------:R-:W-:Y:S01]  /*0040*/  ISETP.NE.U32.AND P0, PT, RZ, UR4, PT ;  /* 0x00000004ff007c0c */ /* 0x000fe2000bf05070 */
[----:B------:R-:W-:-:S03]  /*0050*/  ULDC.64 UR8, c[0x0][0x260] ;  /* 0x0000980000087ab9 */ /* 0x000fc60000000a00 */
[----:B------:R-:W-:Y:S02]  /*0060*/  ISETP.NE.AND.EX P0, PT, RZ, UR5, PT, P0 ;  /* 0x00000005ff007c0c */ /* 0x000fe4000bf05300 */
[----:B0-----:R-:W-:-:S04]  /*0070*/  SHF.L.U32 R0, R137, 0x4, RZ ;  /* 0x0000000489007819 */ /* 0x001fc800000006ff */
[----:B------:R-:W-:-:S04]  /*0080*/  LOP3.LUT R25, R0, 0x7f0, RZ, 0xc0, !PT ;  /* 0x000007f000197812 */ /* 0x000fc800078ec0ff */
[----:B------:R-:W-:Y:S02]  /*0090*/  IADD3 R2, P1, R25, UR4, RZ ;  /* 0x0000000419027c10 */ /* 0x000fe4000ff3e0ff */
[----:B------:R-:W-:Y:S02]  /*00a0*/  LOP3.LUT R136, R137, 0x7f, RZ, 0xc0, !PT ;  /* 0x0000007f89887812 */ /* 0x000fe400078ec0ff */
[----:B------:R-:W-:Y:S01]  /*00b0*/  IADD3.X R3, RZ, UR5, RZ, P1, !PT ;  /* 0x00000005ff037c10 */ /* 0x000fe20008ffe4ff */
[----:B------:R-:W-:Y:S01]  /*00c0*/  ULDC.64 UR4, c[0x0][0x208] ;  /* 0x0000820000047ab9 */ /* 0x000fe20000000a00 */
[----:B------:R-:W-:Y:S02]  /*00d0*/  ISETP.NE.U32.AND P1, PT, RZ, UR6, PT ;  /* 0x00000006ff007c0c */ /* 0x000fe4000bf25070 */
[----:B------:R-:W-:Y:S01]  /*00e0*/  SHF.L.U32 R24, R136, 0x4, RZ ;  /* 0x0000000488187819 */ /* 0x000fe200000006ff */
[----:B------:R-:W5:Y:S01]  /*00f0*/  @P0 LDG.E.128 R28, desc[UR4][R2.64] ;  /* 0x00000004021c0981 */ /* 0x000f62000c1e1d00 */
[----:B------:R-:W-:-:S02]  /*0100*/  ISETP.NE.AND.EX P1, PT, RZ, UR7, PT, P1 ;  /* 0x00000007ff007c0c */ /* 0x000fc4000bf25310 */
[----:B------:R-:W-:Y:S01]  /*0110*/  IADD3 R26, P2, R24, UR6, RZ ;  /* 0x00000006181a7c10 */ /* 0x000fe2000ff5e0ff */
[----:B------:R-:W5:Y:S03]  /*0120*/  @P0 LDG.E.128 R32, desc[UR4][R2.64+0x800] ;  /* 0x0008000402200981 */ /* 0x000f66000c1e1d00 */
[----:B------:R-:W-:Y:S01]  /*0130*/  IADD3.X R27, RZ, UR7, RZ, P2, !PT ;  /* 0x00000007ff1b7c10 */ /* 0x000fe200097fe4ff */
[----:B------:R-:W5:Y:S01]  /*0140*/  @P0 LDG.E.128 R52, desc[UR4][R2.64+0x1000] ;  /* 0x0010000402340981 */ /* 0x000f62000c1e1d00 */
[----:B------:R-:W-:-:S03]  /*0150*/  SHF.R.U32.HI R0, RZ, 0x7, R137 ;  /* 0x00000007ff007819 */ /* 0x000fc60000011689 */
[----:B------:R-:W5:Y:S04]  /*0160*/  @P0 LDG.E.128 R56, desc[UR4][R2.64+0x1800] ;  /* 0x0018000402380981 */ /* 0x000f68000c1e1d00 */
[----:B------:R-:W5:Y:S04]  /*0170*/  @P1 LDG.E.128 R16, desc[UR4][R26.64] ;  /* 0x000000041a101981 */ /* 0x000f68000c1e1d00 */
[----:B------:R-:W5:Y:S04]  /*0180*/  @P1 LDG.E.128 R12, desc[UR4][R26.64+0x800] ;  /* 0x000800041a0c1981 */ /* 0x000f68000c1e1d00 */
[----:B------:R-:W5:Y:S04]  /*0190*/  @P1 LDG.E.128 R8, desc[UR4][R26.64+0x1000] ;  /* 0x001000041a081981 */ /* 0x000f68000c1e1d00 */
[----:B------:R-:W5:Y:S04]  /*01a0*/  @P1 LDG.E.128 R4, desc[UR4][R26.64+0x1800] ;  /* 0x001800041a041981 */ /* 0x000f68000c1e1d00 */
[----:B------:R-:W5:Y:S01]  /*01b0*/  @P1 LDG.E.128 R48, desc[UR4][R26.64+0x2000] ;  /* 0x002000041a301981 */ /* 0x000f62000c1e1d00 */
[----:B------:R-:W0:Y:S03]  /*01c0*/  S2UR UR6, SR_CTAID.X ;  /* 0x00000000000679c3 */ /* 0x000e260000002500 */
[----:B------:R1:W5:Y:S02]  /*01d0*/  @P0 LDG.E.128 R20, desc[UR4][R2.64+0x2000] ;  /* 0x0020000402140981 */ /* 0x000364000c1e1d00 */
[----:B-1----:R-:W-:-:S02]  /*01e0*/  IADD3 R2, P3, R25, UR8, RZ ;  /* 0x0000000819027c10 */ /* 0x002fc4000ff7e0ff */
[----:B0-----:R-:W-:Y:S01]  /*01f0*/  IADD3 R60, R0, UR6, RZ ;  /* 0x00000006003c7c10 */ /* 0x001fe2000fffe0ff */
[----:B------:R-:W-:-:S03]  /*0200*/  ULDC UR6, c[0x0][0x214] ;  /* 0x0000850000067ab9 */ /* 0x000fc60000000800 */
[----:B------:R-:W-:Y:S01]  /*0210*/  ISETP.GE.AND P2, PT, R60, UR6, PT ;  /* 0x000000063c007c0c */ /* 0x000fe2000bf46270 */
[----:B------:R-:W-:Y:S01]  /*0220*/  ULDC.64 UR6, c[0x0][0x268] ;  /* 0x00009a0000067ab9 */ /* 0x000fe20000000a00 */
[----:B------:R-:W-:Y:S02]  /*0230*/  IADD3.X R3, RZ, UR9, RZ, P3, !PT ;  /* 0x00000009ff037c10 */ /* 0x000fe40009ffe4ff */
[----:B------:R-:W-:-:S04]  /*0240*/  IADD3 R24, P3, R24, UR6, RZ ;  /* 0x0000000618187c10 */ /* 0x000fc8000ff7e0ff */
[----:B------:R-:W-:-:S05]  /*0250*/  IADD3.X R25, RZ, UR7, RZ, P3, !PT ;  /* 0x00000007ff197c10 */ /* 0x000fca0009ffe4ff */
[----:B------:R-:W-:Y:S05]  /*0260*/  @P2 EXIT ;  /* 0x000000000000294d */ /* 0x000fea0003800000 */
[----:B------:R-:W2:Y:S04]  /*0270*/  LDG.E.128 R40, desc[UR4][R24.64+0x2000] ;  /* 0x0020000418287981 */ /* 0x000ea8000c1e1d00 */
[----:B------:R-:W3:Y:S04]  /*0280*/  LDG.E.128 R64, desc[UR4][R2.64+0x1800] ;  /* 0x0018000402407981 */ /* 0x000ee8000c1e1d00 */
[----:B------:R-:W4:Y:S04]  /*0290*/  LDG.E.128 R68, desc[UR4][R24.64+0x1800] ;  /* 0x0018000418447981 */ /* 0x000f28000c1e1d00 */
[----:B------:R-:W4:Y:S01]  /*02a0*/  LDG.E.128 R44, desc[UR4][R2.64+0x2000] ;  /* 0x00200004022c7981 */ /* 0x000f22000c1e1d00 */
[----:B-----5:R-:W-:-:S02]  /*02b0*/  @!P0 CS2R R22, SRZ ;  /* 0x0000000000168805 */ /* 0x020fc4000001ff00 */
[----:B------:R-:W-:Y:S02]  /*02c0*/  @!P1 CS2R R16, SRZ ;  /* 0x0000000000109805 */ /* 0x000fe4000001ff00 */
        /* <DEDUP_REMOVED lines=9> */
[----:B------:R-:W-:Y:S02]  /*0360*/  PRMT R138, R23, 0x7632, R138 ;  /* 0x00007632178a7816 */ /* 0x000fe4000000008a */
[----:B------:R-:W-:Y:S01]  /*0370*/  @!P1 CS2R R50, SRZ ;  /* 0x0000000000329805 */ /* 0x000fe2000001ff00 */
[----:B------:R0:W5:Y:S01]  /*0380*/  LDG.E.128 R92, desc[UR4][R24.64+0x1000] ;  /* 0x00100004185c7981 */ /* 0x000162000c1e1d00 */
[----:B------:R-:W-:Y:S02]  /*0390*/  @!P0 CS2R R28, SRZ ;  /* 0x00000000001c8805 */ /* 0x000fe4000001ff00 */
[----:B------:R-:W-:-:S02]  /*03a0*/  @!P0 CS2R R32, SRZ ;  /* 0x0000000000208805 */ /* 0x000fc4000001ff00 */
[----:B------:R-:W-:Y:S02]  /*03b0*/  @!P0 CS2R R34, SRZ ;  /* 0x0000000000228805 */ /* 0x000fe4000001ff00 */
[----:B------:R-:W-:Y:S02]  /*03c0*/  @!P0 CS2R R52, SRZ ;  /* 0x0000000000348805 */ /* 0x000fe4000001ff00 */
[----:B------:R-:W-:Y:S02]  /*03d0*/  @!P0 CS2R R54, SRZ ;  /* 0x0000000000368805 */ /* 0x000fe4000001ff00 */
[----:B------:R-:W-:Y:S02]  /*03e0*/  @!P0 CS2R R56, SRZ ;  /* 0x0000000000388805 */ /* 0x000fe4000001ff00 */
[----:B------:R-:W-:Y:S02]  /*03f0*/  @!P1 CS2R R18, SRZ ;  /* 0x0000000000129805 */ /* 0x000fe4000001ff00 */
[----:B------:R-:W-:-:S02]  /*0400*/  PRMT R179, R16, 0x7632, R179 ;  /* 0x0000763210b37816 */ /* 0x000fc400000000b3 */
[----:B------:R-:W-:Y:S02]  /*0410*/  @!P1 CS2R R12, SRZ ;  /* 0x00000000000c9805 */ /* 0x000fe4000001ff00 */
[----:B0-----:R-:W-:Y:S02]  /*0420*/  SHF.L.U32 R24, R23, 0x10, RZ ;  /* 0x0000001017187819 */ /* 0x001fe400000006ff */
[----:B------:R-:W-:Y:S02]  /*0430*/  @!P1 CS2R R10, SRZ ;  /* 0x00000000000a9805 */ /* 0x000fe4000001ff00 */
[----:B------:R-:W-:Y:S02]  /*0440*/  SHF.L.U32 R23, R16, 0x10, RZ ;  /* 0x0000001010177819 */ /* 0x000fe400000006ff */
[----:B------:R-:W-:Y:S02]  /*0450*/  @!P1 CS2R R4, SRZ ;  /* 0x0000000000049805 */ /* 0x000fe4000001ff00 */
[C---:B------:R-:W-:Y:S01]  /*0460*/  PRMT R161, R15.reuse, 0x7632, R161 ;  /* 0x000076320fa17816 */ /* 0x040fe200000000a1 */
[----:B------:R-:W-:Y:S01]  /*0470*/  ULDC.64 UR6, c[0x0][0x228] ;  /* 0x00008a0000067ab9 */ /* 0x000fe20000000a00 */
[----:B------:R-:W-:Y:S01]  /*0480*/  SHF.L.U32 R16, R15, 0x10, RZ ;  /* 0x000000100f107819 */ /* 0x000fe200000006ff */
[----:B------:R-:W5:Y:S01]  /*0490*/  LDG.E.128 R72, desc[UR4][R2.64] ;  /* 0x0000000402487981 */ /* 0x000f62000c1e1d00 */
[C---:B------:R-:W-:Y:S01]  /*04a0*/  PRMT R159, R8.reuse, 0x7632, R159 ;  /* 0x00007632089f7816 */ /* 0x040fe2000000009f */
[----:B------:R-:W-:Y:S01]  /*04b0*/  ULDC UR12, c[0x0][0x290] ;  /* 0x0000a400000c7ab9 */ /* 0x000fe20000000800 */
[----:B------:R-:W-:Y:S01]  /*04c0*/  SHF.L.U32 R15, R8, 0x10, RZ ;  /* 0x00000010080f7819 */ /* 0x000fe200000006ff */
[----:B------:R-:W5:Y:S01]  /*04d0*/  LDG.E.128 R76, desc[UR4][R2.64+0x800] ;  /* 0x00080004024c7981 */ /* 0x000f62000c1e1d00 */
[----:B------:R-:W-:-:S02]  /*04e0*/  PRMT R145, R7, 0x7632, R145 ;  /* 0x0000763207917816 */ /* 0x000fc40000000091 */
[----:B------:R-:W-:Y:S01]  /*04f0*/  SHF.R.U32.HI R196, RZ, 0x5, R137 ;  /* 0x00000005ffc47819 */ /* 0x000fe20000011689 */
[----:B------:R0:W5:Y:S01]  /*0500*/  LDG.E.128 R80, desc[UR4][R2.64+0x1000] ;  /* 0x0010000402507981 */ /* 0x000162000c1e1d00 */
[----:B------:R-:W-:Y:S01]  /*0510*/  SHF.L.U32 R8, R7, 0x10, RZ ;  /* 0x0000001007087819 */ /* 0x000fe200000006ff */
[C---:B------:R-:W-:Y:S01]  /*0520*/  IMAD.U32 R7, R48.reuse, 0x10000, RZ ;  /* 0x0001000030077824 */ /* 0x040fe200078e00ff */
[----:B------:R-:W-:Y:S01]  /*0530*/  PRMT R143, R48, 0x7632, R143 ;  /* 0x00007632308f7816 */ /* 0x000fe2000000008f */
[----:B------:R-:W-:Y:S01]  /*0540*/  HFMA2.MMA R198, -RZ, RZ, 0, 5.9604644775390625e-08 ;  /* 0x00000001ffc67435 */ /* 0x000fe200000001ff */
[----:B------:R-:W-:Y:S01]  /*0550*/  PRMT R174, R31, 0x7632, R174 ;  /* 0x000076321fae7816 */ /* 0x000fe200000000ae */
[----:B------:R-:W-:Y:S01]  /*0560*/  ULDC.64 UR20, c[0x0][0x228] ;  /* 0x00008a0000147ab9 */ /* 0x000fe20000000a00 */
[----:B------:R-:W-:Y:S01]  /*0570*/  PRMT R148, R58, 0x7632, R148 ;  /* 0x000076323a947816 */ /* 0x000fe20000000094 */
[----:B------:R-:W-:Y:S01]  /*0580*/  ULDC.64 UR8, c[0x0][0x230] ;  /* 0x00008c0000087ab9 */ /* 0x000fe20000000a00 */
[C---:B------:R-:W-:Y:S01]  /*0590*/  PRMT R144, R20.reuse, 0x7632, R144 ;  /* 0x0000763214907816 */ /* 0x040fe20000000090 */
[----:B------:R-:W-:Y:S01]  /*05a0*/  ULDC.64 UR10, c[0x0][0x238] ;  /* 0x00008e00000a7ab9 */ /* 0x000fe20000000a00 */
[----:B------:R-:W-:Y:S01]  /*05b0*/  SHF.L.U32 R27, R20, 0x10, RZ ;  /* 0x00000010141b7819 */ /* 0x000fe200000006ff */
[----:B------:R-:W-:Y:S01]  /*05c0*/  ULDC.64 UR14, c[0x0][0x2b8] ;  /* 0x0000ae00000e7ab9 */ /* 0x000fe20000000a00 */
[C---:B------:R-:W-:Y:S01]  /*05d0*/  PRMT R142, R21.reuse, 0x7632, R142 ;  /* 0x00007632158e7816 */ /* 0x040fe2000000008e */
[----:B------:R-:W-:Y:S01]  /*05e0*/  ULDC.64 UR16, c[0x0][0x2c0] ;  /* 0x0000b00000107ab9 */ /* 0x000fe20000000a00 */
[----:B------:R-:W-:Y:S01]  /*05f0*/  SHF.L.U32 R26, R21, 0x10, RZ ;  /* 0x00000010151a7819 */ /* 0x000fe200000006ff */
[----:B------:R-:W-:Y:S01]  /*0600*/  ULDC.64 UR18, c[0x0][0x210] ;  /* 0x0000840000127ab9 */ /* 0x000fe20000000a00 */
[----:B------:R-:W-:-:S02]  /*0610*/  PRMT R140, R22, 0x7632, R140 ;  /* 0x00007632168c7816 */ /* 0x000fc4000000008c */
[----:B------:R-:W-:Y:S02]  /*0620*/  SHF.L.U32 R25, R22, 0x10, RZ ;  /* 0x0000001016197819 */ /* 0x000fe400000006ff */
        /* <DEDUP_REMOVED lines=15> */
[C---:B------:R-:W-:Y:S02]  /*0720*/  PRMT R177, R17.reuse, 0x7632, R177 ;  /* 0x0000763211b17816 */ /* 0x040fe400000000b1 */
[----:B------:R-:W-:-:S02]  /*0730*/  SHF.L.U32 R22, R17, 0x10, RZ ;  /* 0x0000001011167819 */ /* 0x000fc400000006ff */
[C---:B------:R-:W-:Y:S02]  /*0740*/  PRMT R175, R18.reuse, 0x7632, R175 ;  /* 0x0000763212af7816 */ /* 0x040fe400000000af */
[----:B------:R-:W-:Y:S01]  /*0750*/  SHF.L.U32 R21, R18, 0x10, RZ ;  /* 0x0000001012157819 */ /* 0x000fe200000006ff */
[----:B------:R-:W-:Y:S01]  /*0760*/  IMAD.U32 R18, R13, 0x10000, RZ ;  /* 0x000100000d127824 */ /* 0x000fe200078e00ff */
[C---:B------:R-:W-:Y:S02]  /*0770*/  PRMT R173, R19.reuse, 0x7632, R173 ;  /* 0x0000763213ad7816 */ /* 0x040fe400000000ad */
[----:B------:R-:W-:Y:S02]  /*0780*/  SHF.L.U32 R20, R19, 0x10, RZ ;  /* 0x0000001013147819 */ /* 0x000fe400000006ff */
        /* <DEDUP_REMOVED lines=11> */
[----:B------:R-:W-:Y:S02]  /*0840*/  SHF.L.U32 R19, R12, 0x10, RZ ;  /* 0x000000100c137819 */ /* 0x000fe400000006ff */
[----:B------:R-:W-:Y:S02]  /*0850*/  SHF.L.U32 R17, R14, 0x10, RZ ;  /* 0x000000100e117819 */ /* 0x000fe400000006ff */
[----:B------:R-:W-:Y:S01]  /*0860*/  ISETP.NE.U32.AND P0, PT, RZ, UR6, PT ;  /* 0x00000006ff007c0c */ /* 0x000fe2000bf05070 */
[----:B------:R-:W-:Y:S01]  /*0870*/  ULDC.U8 UR6, c[0x0][0x2a0] ;  /* 0x0000a80000067ab9 */ /* 0x000fe20000000000 */
[----:B------:R-:W-:Y:S01]  /*0880*/  SHF.L.U32 R14, R9, 0x10, RZ ;  /* 0x00000010090e7819 */ /* 0x000fe200000006ff */
[----:B------:R-:W-:Y:S01]  /*0890*/  IMAD.U32 R132, R31, 0x10000, RZ ;  /* 0x000100001f847824 */ /* 0x000fe200078e00ff */
[----:B------:R-:W-:-:S02]  /*08a0*/  SHF.L.U32 R13, R10, 0x10, RZ ;  /* 0x000000100a0d7819 */ /* 0x000fc400000006ff */
        /* <DEDUP_REMOVED lines=8> */
[----:B------:R-:W-:Y:S02]  /*0930*/  SHF.L.U32 R39, R32, 0x10, RZ ;  /* 0x0000001020277819 */ /* 0x000fe400000006ff */
[----:B------:R-:W-:-:S02]  /*0940*/  SHF.L.U32 R38, R33, 0x10, RZ ;  /* 0x0000001021267819 */ /* 0x000fc400000006ff */
[----:B------:R-:W-:Y:S02]  /*0950*/  SHF.L.U32 R37, R34, 0x10, RZ ;  /* 0x0000001022257819 */ /* 0x000fe400000006ff */
[----:B------:R-:W-:Y:S02]  /*0960*/  SHF.L.U32 R36, R35, 0x10, RZ ;  /* 0x0000001023247819 */ /* 0x000fe400000006ff */
[----:B------:R-:W-:Y:S02]  /*0970*/  SHF.L.U32 R11, R4, 0x10, RZ ;  /* 0x00000010040b7819 */ /* 0x000fe400000006ff */
[----:B------:R-:W-:Y:S02]  /*0980*/  SHF.L.U32 R10, R5, 0x10, RZ ;  /* 0x00000010050a7819 */ /* 0x000fe400000006ff */
[----:B------:R-:W-:Y:S02]  /*0990*/  SHF.L.U32 R9, R6, 0x10, RZ ;  /* 0x0000001006097819 */ /* 0x000fe400000006ff */
[----:B0-----:R-:W-:-:S02]  /*09a0*/  LEA R2, R0, 0x4, 0x2 ;  /* 0x0000000400027811 */ /* 0x001fc400078e10ff */
        /* <DEDUP_REMOVED lines=10> */
[----:B------:R-:W-:Y:S02]  /*0a50*/  MOV R3, R60 ;  /* 0x0000003c00037202 */ /* 0x000fe40000000f00 */
[----:B------:R-:W-:-:S02]  /*0a60*/  LOP3.LUT R0, R137, 0x1f, RZ, 0xc0, !PT ;  /* 0x0000001f89007812 */ /* 0x000fc400078ec0ff */
[----:B------:R-:W-:Y:S02]  /*0a70*/  ISETP.NE.AND P3, PT, RZ, UR6, PT ;  /* 0x00000006ff007c0c */ /* 0x000fe4000bf65270 */
        /* <DEDUP_REMOVED lines=36> */
[----:B------:R-:W-:Y:S02]  /*0cc0*/  LOP3.LUT R196, R196, 0x3, RZ, 0xc0, !PT ;  /* 0x00000003c4c47812 */ /* 0x000fe400078ec0ff */
[----:B------:R-:W-:Y:S01]  /*0cd0*/  ISETP.NE.AND.EX P0, PT, RZ, UR7, PT, P0 ;  /* 0x00000007ff007c0c */ /* 0x000fe2000bf05300 */
[----:B------:R-:W-:Y:S01]  /*0ce0*/  ULDC UR7, c[0x0][0x218] ;  /* 0x0000860000077ab9 */ /* 0x000fe20000000800 */
[----:B--2---:R-:W-:Y:S02]  /*0cf0*/  PRMT R194, R42, 0x7632, R194 ;  /* 0x000076322ac27816 */ /* 0x004fe400000000c2 */
[----:B------:R-:W-:Y:S02]  /*0d00*/  PRMT R190, R40, 0x7632, R190 ;  /* 0x0000763228be7816 */ /* 0x000fe400000000be */
[----:B---3--:R-:W-:-:S02]  /*0d10*/  PRMT R181, R65, 0x7632, R181 ;  /* 0x0000763241b57816 */ /* 0x008fc400000000b5 */
[----:B------:R-:W-:Y:S02]  /*0d20*/  PRMT R183, R66, 0x7632, R183 ;  /* 0x0000763242b77816 */ /* 0x000fe400000000b7 */
[----:B----4-:R-:W-:Y:S02]  /*0d30*/  PRMT R184, R69, 0x7632, R184 ;  /* 0x0000763245b87816 */ /* 0x010fe400000000b8 */
[----:B------:R-:W-:Y:S02]  /*0d40*/  PRMT R186, R70, 0x7632, R186 ;  /* 0x0000763246ba7816 */ /* 0x000fe400000000ba */
[----:B------:R-:W-:Y:S02]  /*0d50*/  PRMT R185, R44, 0x7632, R185 ;  /* 0x000076322cb97816 */ /* 0x000fe400000000b9 */
[----:B------:R-:W-:Y:S02]  /*0d60*/  PRMT R187, R45, 0x7632, R187 ;  /* 0x000076322dbb7816 */ /* 0x000fe400000000bb */
[----:B------:R-:W-:-:S02]  /*0d70*/  PRMT R189, R46, 0x7632, R189 ;  /* 0x000076322ebd7816 */ /* 0x000fc400000000bd */
[----:B------:R-:W-:Y:S02]  /*0d80*/  PRMT R192, R41, 0x7632, R192 ;  /* 0x0000763229c07816 */ /* 0x000fe400000000c0 */
[----:B------:R-:W-:Y:S01]  /*0d90*/  PRMT R188, R68, 0x7632, R188 ;  /* 0x0000763244bc7816 */ /* 0x000fe200000000bc */
        /* <DEDUP_REMOVED lines=22> */
.L_x_10555:
        /* <DEDUP_REMOVED lines=14> */
[----:B------:R0:W5:Y:S04]  /*0fe0*/  @P1 LDG.E.128 R56, desc[UR4][R100.64] ;  /* 0x0000000464381981 */ /* 0x000168000c1e1d00 */
[----:B------:R0:W5:Y:S01]  /*0ff0*/  @P1 LDG.E.128 R52, desc[UR4][R100.64+0x10] ;  /* 0x0000100464341981 */ /* 0x000162000c1e1d00 */
[----:B------:R-:W-:-:S04]  /*1000*/  ISETP.NE.U32.AND P2, PT, RZ, UR20, PT ;  /* 0x00000014ff007c0c */ /* 0x000fc8000bf45070 */
[----:B------:R-:W-:Y:S02]  /*1010*/  ISETP.NE.AND.EX P2, PT, RZ, UR21, PT, P2 ;  /* 0x00000015ff007c0c */ /* 0x000fe4000bf45320 */
[C---:B--2---:R-:W-:Y:S02]  /*1020*/  PRMT R97, R48.reuse, 0x7632, R97 ;  /* 0x0000763230617816 */ /* 0x044fe40000000061 */
[----:B------:R-:W-:-:S09]  /*1030*/  SHF.L.U32 R96, R48, 0x10, RZ ;  /* 0x0000001030607819 */ /* 0x000fd200000006ff */
[----:B0-----:R-:W-:Y:S05]  /*1040*/  @P2 BRA `(.L_x_10474) ;  /* 0x00000000000c2947 */ /* 0x001fea0003800000 */
[----:B------:R-:W-:Y:S05]  /*1050*/  @!P1 BRA `(.L_x_10475) ;  /* 0x0000000000149947 */ /* 0x000fea0003800000 */
[----:B-----5:R-:W-:Y:S01]  /*1060*/  FADD.FTZ R96, R56, R96 ;  /* 0x0000006038607221 */ /* 0x020fe20000010000 */
[----:B------:R-:W-:Y:S06]  /*1070*/  BRA `(.L_x_10475) ;  /* 0x00000000000c7947 */ /* 0x000fec0003800000 */
.L_x_10474:
[----:B-----5:R-:W-:-:S05]  /*1080*/  SHF.L.U32 R99, R60, 0x10, RZ ;  /* 0x000000103c637819 */ /* 0x020fca00000006ff */
[----:B------:R-:W-:-:S04]  /*1090*/  FADD.FTZ R96, R96, R99 ;  /* 0x0000006360607221 */ /* 0x000fc80000010000 */
[----:B------:R-:W-:-:S07]  /*10a0*/  @P1 FADD.FTZ R96, R56, R96 ;  /* 0x0000006038601221 */ /* 0x000fce0000010000 */
.L_x_10475:
[----:B------:R-:W-:Y:S01]  /*10b0*/  SHF.L.U32 R97, R97, 0x10, RZ ;  /* 0x0000001061617819 */ /* 0x000fe200000006ff */
[----:B------:R-:W-:Y:S06]  /*10c0*/  @P2 BRA `(.L_x_10476) ;  /* 0x00000000000c2947 */ /* 0x000fec0003800000 */
[----:B------:R-:W-:Y:S05]  /*10d0*/  @!P1 BRA `(.L_x_10477) ;  /* 0x0000000000189947 */ /* 0x000fea0003800000 */
[----:B-----5:R-:W-:Y:S01]  /*10e0*/  FADD.FTZ R97, R57, R97 ;  /* 0x0000006139617221 */ /* 0x020fe20000010000 */
[----:B------:R-:W-:Y:S06]  /*10f0*/  BRA `(.L_x_10477) ;  /* 0x0000000000107947 */ /* 0x000fec0003800000 */
.L_x_10476:
[----:B-----5:R-:W-:-:S04]  /*1100*/  PRMT R48, R60, 0x7632, R48 ;  /* 0x000076323c307816 */ /* 0x020fc80000000030 */
[----:B------:R-:W-:-:S05]  /*1110*/  SHF.L.U32 R48, R48, 0x10, RZ ;  /* 0x0000001030307819 */ /* 0x000fca00000006ff */
[----:B------:R-:W-:-:S04]  /*1120*/  FADD.FTZ R97, R97, R48 ;  /* 0x0000003061617221 */ /* 0x000fc80000010000 */
[----:B------:R-:W-:-:S07]  /*1130*/  @P1 FADD.FTZ R97, R57, R97 ;  /* 0x0000006139611221 */ /* 0x000fce0000010000 */
.L_x_10477:
[C---:B------:R-:W-:Y:S02]  /*1140*/  PRMT R99, R49.reuse, 0x7632, R99 ;  /* 0x0000763231637816 */ /* 0x040fe40000000063 */
[----:B------:R-:W-:Y:S01]  /*1150*/  SHF.L.U32 R98, R49, 0x10, RZ ;  /* 0x0000001031627819 */ /* 0x000fe200000006ff */
[----:B------:R-:W-:Y:S06]  /*1160*/  @P2 BRA `(.L_x_10478) ;  /* 0x00000000000c2947 */ /* 0x000fec0003800000 */
[----:B------:R-:W-:Y:S05]  /*1170*/  @!P1 BRA `(.L_x_10479) ;  /* 0x0000000000149947 */ /* 0x000fea0003800000 */
[----:B-----5:R-:W-:Y:S01]  /*1180*/  FADD.FTZ R98, R58, R98 ;  /* 0x000000623a627221 */ /* 0x020fe20000010000 */
[----:B------:R-:W-:Y:S06]  /*1190*/  BRA `(.L_x_10479) ;  /* 0x00000000000c7947 */ /* 0x000fec0003800000 */
.L_x_10478:
[----:B-----5:R-:W-:-:S05]  /*11a0*/  SHF.L.U32 R49, R61, 0x10, RZ ;  /* 0x000000103d317819 */ /* 0x020fca00000006ff */
[----:B------:R-:W-:-:S04]  /*11b0*/  FADD.FTZ R98, R98, R49 ;  /* 0x0000003162627221 */ /* 0x000fc80000010000 */
[----:B------:R-:W-:-:S07]  /*11c0*/  @P1 FADD.FTZ R98, R58, R98 ;  /* 0x000000623a621221 */ /* 0x000fce0000010000 */
.L_x_10479:
[----:B------:R-:W-:Y:S01]  /*11d0*/  SHF.L.U32 R99, R99, 0x10, RZ ;  /* 0x0000001063637819 */ /* 0x000fe200000006ff */
[----:B------:R-:W-:Y:S06]  /*11e0*/  @P2 BRA `(.L_x_10480) ;  /* 0x00000000000c2947 */ /* 0x000fec0003800000 */
[----:B------:R-:W-:Y:S05]  /*11f0*/  @!P1 BRA `(.L_x_10481) ;  /* 0x0000000000189947 */ /* 0x000fea0003800000 */
[----:B-----5:R-:W-:Y:S01]  /*1200*/  FADD.FTZ R99, R59, R99 ;  /* 0x000000633b637221 */ /* 0x020fe20000010000 */
[----:B------:R-:W-:Y:S06]  /*1210*/  BRA `(.L_x_10481) ;  /* 0x0000000000107947 */ /* 0x000fec0003800000 */
.L_x_10480:
[----:B-----5:R-:W-:-:S04]  /*1220*/  PRMT R48, R61, 0x7632, R48 ;  /* 0x000076323d307816 */ /* 0x020fc80000000030 */
[----:B------:R-:W-:-:S05]  /*1230*/  SHF.L.U32 R48, R48, 0x10, RZ ;  /* 0x0000001030307819 */ /* 0x000fca00000006ff */
[----:B------:R-:W-:-:S04]  /*1240*/  FADD.FTZ R99, R99, R48 ;  /* 0x0000003063637221 */ /* 0x000fc80000010000 */
[----:B------:R-:W-:-:S07]  /*1250*/  @P1 FADD.FTZ R99, R59, R99 ;  /* 0x000000633b631221 */ /* 0x000fce0000010000 */
.L_x_10481:
[C---:B------:R-:W-:Y:S02]  /*1260*/  PRMT R101, R50.reuse, 0x7632, R101 ;  /* 0x0000763232657816 */ /* 0x040fe40000000065 */
[----:B------:R-:W-:Y:S01]  /*1270*/  SHF.L.U32 R100, R50, 0x10, RZ ;  /* 0x0000001032647819 */ /* 0x000fe200000006ff */
[----:B------:R-:W-:Y:S06]  /*1280*/  @P2 BRA `(.L_x_10482) ;  /* 0x00000000000c2947 */ /* 0x000fec0003800000 */
[----:B------:R-:W-:Y:S05]  /*1290*/  @!P1 BRA `(.L_x_10483) ;  /* 0x0000000000149947 */ /* 0x000fea0003800000 */
[----:B-----5:R-:W-:Y:S01]  /*12a0*/  FADD.FTZ R100, R52, R100 ;  /* 0x0000006434647221 */ /* 0x020fe20000010000 */
[----:B------:R-:W-:Y:S06]  /*12b0*/  BRA `(.L_x_10483) ;  /* 0x00000000000c7947 */ /* 0x000fec0003800000 */
.L_x_10482:
[----:B-----5:R-:W-:-:S05]  /*12c0*/  SHF.L.U32 R49, R62, 0x10, RZ ;  /* 0x000000103e317819 */ /* 0x020fca00000006ff */
[----:B------:R-:W-:-:S04]  /*12d0*/  FADD.FTZ R100, R100, R49 ;  /* 0x0000003164647221 */ /* 0x000fc80000010000 */
[----:B------:R-:W-:-:S07]  /*12e0*/  @P1 FADD.FTZ R100, R52, R100 ;  /* 0x0000006434641221 */ /* 0x000fce0000010000 */
.L_x_10483:
[----:B------:R-:W-:Y:S01]  /*12f0*/  IMAD.U32 R101, R101, 0x10000, RZ ;  /* 0x0001000065657824 */ /* 0x000fe200078e00ff */
[----:B------:R-:W-:Y:S06]  /*1300*/  @P2 BRA `(.L_x_10484) ;  /* 0x00000000000c2947 */ /* 0x000fec0003800000 */
[----:B------:R-:W-:Y:S05]  /*1310*/  @!P1 BRA `(.L_x_10485) ;  /* 0x0000000000189947 */ /* 0x000fea0003800000 */
[----:B-----5:R-:W-:Y:S01]  /*1320*/  FADD.FTZ R101, R53, R101 ;  /* 0x0000006535657221 */ /* 0x020fe20000010000 */
[----:B------:R-:W-:Y:S06]  /*1330*/  BRA `(.L_x_10485) ;  /* 0x0000000000107947 */ /* 0x000fec0003800000 */
.L_x_10484:
[----:B-----5:R-:W-:-:S04]  /*1340*/  PRMT R48, R62, 0x7632, R48 ;  /* 0x000076323e307816 */ /* 0x020fc80000000030 */
[----:B------:R-:W-:-:S05]  /*1350*/  SHF.L.U32 R48, R48, 0x10, RZ ;  /* 0x0000001030307819 */ /* 0x000fca00000006ff */
[----:B------:R-:W-:-:S04]  /*1360*/  FADD.FTZ R101, R101, R48 ;  /* 0x0000003065657221 */ /* 0x000fc80000010000 */
[----:B------:R-:W-:-:S07]  /*1370*/  @P1 FADD.FTZ R101, R53, R101 ;  /* 0x0000006535651221 */ /* 0x000fce0000010000 */
.L_x_10485:
[C---:B------:R-:W-:Y:S02]  /*1380*/  PRMT R103, R51.reuse, 0x7632, R103 ;  /* 0x0000763233677816 */ /* 0x040fe40000000067 */
[----:B------:R-:W-:Y:S01]  /*1390*/  SHF.L.U32 R102, R51, 0x10, RZ ;  /* 0x0000001033667819 */ /* 0x000fe200000006ff */
[----:B------:R-:W-:Y:S06]  /*13a0*/  @P2 BRA `(.L_x_10486) ;  /* 0x00000000000c2947 */ /* 0x000fec0003800000 */
[----:B------:R-:W-:Y:S05]  /*13b0*/  @!P1 BRA `(.L_x_10487) ;  /* 0x0000000000149947 */ /* 0x000fea0003800000 */
[----:B-----5:R-:W-:Y:S01]  /*13c0*/  FADD.FTZ R102, R54, R102 ;  /* 0x0000006636667221 */ /* 0x020fe20000010000 */
[----:B------:R-:W-:Y:S06]  /*13d0*/  BRA `(.L_x_10487) ;  /* 0x00000000000c7947 */ /* 0x000fec0003800000 */
.L_x_10486:
[----:B-----5:R-:W-:-:S05]  /*13e0*/  SHF.L.U32 R49, R63, 0x10, RZ ;  /* 0x000000103f317819 */ /* 0x020fca00000006ff */
[----:B------:R-:W-:-:S04]  /*13f0*/  FADD.FTZ R102, R102, R49 ;  /* 0x0000003166667221 */ /* 0x000fc80000010000 */
[----:B------:R-:W-:-:S07]  /*1400*/  @P1 FADD.FTZ R102, R54, R102 ;  /* 0x0000006636661221 */ /* 0x000fce0000010000 */
.L_x_10487:
[----:B------:R-:W-:Y:S01]  /*1410*/  SHF.L.U32 R103, R103, 0x10, RZ ;  /* 0x0000001067677819 */ /* 0x000fe200000006ff */
[----:B------:R-:W-:Y:S06]  /*1420*/  @P2 BRA `(.L_x_10488) ;  /* 0x00000000000c2947 */ /* 0x000fec0003800000 */
[----:B------:R-:W-:Y:S05]  /*1430*/  @!P1 BRA `(.L_x_10489) ;  /* 0x0000000000189947 */ /* 0x000fea0003800000 */
[----:B-----5:R-:W-:Y:S01]  /*1440*/  FADD.FTZ R103, R55, R103 ;  /* 0x0000006737677221 */ /* 0x020fe20000010000 */
[----:B------:R-:W-:Y:S06]  /*1450*/  BRA `(.L_x_10489) ;  /* 0x0000000000107947 */ /* 0x000fec0003800000 */
.L_x_10488:
[----:B-----5:R-:W-:-:S04]  /*1460*/  PRMT R48, R63, 0x7632, R48 ;  /* 0x000076323f307816 */ /* 0x020fc80000000030 */
[----:B------:R-:W-:-:S05]  /*1470*/  SHF.L.U32 R48, R48, 0x10, RZ ;  /* 0x0000001030307819 */ /* 0x000fca00000006ff */
[----:B------:R-:W-:-:S04]  /*1480*/  FADD.FTZ R103, R103, R48 ;  /* 0x0000003067677221 */ /* 0x000fc80000010000 */
[----:B------:R-:W-:-:S07]  /*1490*/  @P1 FADD.FTZ R103, R55, R103 ;  /* 0x0000006737671221 */ /* 0x000fce0000010000 */
.L_x_10489:
[C---:B------:R-:W-:Y:S02]  /*14a0*/  IADD3 R193, R199.reuse, 0x80, RZ ;  /* 0x00000080c7c17810 */ /* 0x040fe40007ffe0ff */
[----:B------:R-:W-:Y:S02]  /*14b0*/  LEA R110, P4, R199, UR10, 0x5 ;  /* 0x0000000ac76e7c11 */ /* 0x000fe4000f8828ff */
[C---:B------:R-:W-:Y:S01]  /*14c0*/  @P1 LEA R108, P5, R193.reuse, UR8, 0x5 ;  /* 0x00000008c16c1c11 */ /* 0x040fe2000f8a28ff */
[----:B------:R-:W-:Y:S01]  /*14d0*/  IMAD.WIDE.U32 R48, R193, 0x10, R128 ;  /* 0x00000010c1307825 */ /* 0x000fe200078e0080 */
[----:B------:R-:W-:Y:S02]  /*14e0*/  LEA.HI.X R111, R199, UR11, RZ, 0x5, P4 ;  /* 0x0000000bc76f7c11 */ /* 0x000fe4000a0f2cff */
[C---:B------:R-:W-:Y:S02]  /*14f0*/  @P0 LEA R106, P4, R193.reuse, UR20, 0x4 ;  /* 0x00000014c16a0c11 */ /* 0x040fe4000f8820ff */
[C---:B------:R-:W-:Y:S01]  /*1500*/  @P1 LEA.HI.X R109, R193.reuse, UR9, RZ, 0x5, P5 ;  /* 0x00000009c16d1c11 */ /* 0x040fe2000a8f2cff */
[----:B------:R0:W-:Y:S01]  /*1510*/  STG.E.128 desc[UR4][R110.64], R96 ;  /* 0x000000606e007986 */ /* 0x0001e2000c101d04 */
[----:B------:R-:W-:-:S03]  /*1520*/  @P0 LEA.HI.X R107, R193, UR21, RZ, 0x4, P4 ;  /* 0x00000015c16b0c11 */ /* 0x000fc6000a0f24ff */
[----:B------:R0:W-:Y:S04]  /*1530*/  STG.E.128 desc[UR4][R110.64+0x10], R100 ;  /* 0x000010646e007986 */ /* 0x0001e8000c101d04 */
[----:B------:R-:W2:Y:S04]  /*1540*/  LDG.E.128 R48, desc[UR4][R48.64] ;  /* 0x0000000430307981 */ /* 0x000ea8000c1e1d00 */
[----:B-----5:R0:W5:Y:S04]  /*1550*/  @P0 LDG.E.128 R60, desc[UR4][R106.64] ;  /* 0x000000046a3c0981 */ /* 0x020168000c1e1d00 */
[----:B------:R0:W5:Y:S04]  /*1560*/  @P1 LDG.E.128 R56, desc[UR4][R108.64] ;  /* 0x000000046c381981 */ /* 0x000168000c1e1d00 */
[----:B------:R0:W5:Y:S01]  /*1570*/  @P1 LDG.E.128 R52, desc[UR4][R108.64+0x10] ;  /* 0x000010046c341981 */ /* 0x000162000c1e1d00 */
[----:B--2---:R-:W-:-:S02]  /*1580*/  PRMT R105, R48, 0x7632, R105 ;  /* 0x0000763230697816 */ /* 0x004fc40000000069 */
[----:B------:R-:W-:Y:S01]  /*1590*/  SHF.L.U32 R104, R48, 0x10, RZ ;  /* 0x0000001030687819 */ /* 0x000fe200000006ff */
[----:B0-----:R-:W-:Y:S06]  /*15a0*/  @P2 BRA `(.L_x_10490) ;  /* 0x00000000000c2947 */ /* 0x001fec0003800000 */
[----:B------:R-:W-:Y:S05]  /*15b0*/  @!P1 BRA `(.L_x_10491) ;  /* 0x0000000000149947 */ /* 0x000fea0003800000 */
[----:B-----5:R-:W-:Y:S01]  /*15c0*/  FADD.FTZ R104, R56, R104 ;  /* 0x0000006838687221 */ /* 0x020fe20000010000 */
[----:B------:R-:W-:Y:S06]  /*15d0*/  BRA `(.L_x_10491) ;  /* 0x00000000000c7947 */ /* 0x000fec0003800000 */
.L_x_10490:
[----:B-----5:R-:W-:-:S05]  /*15e0*/  SHF.L.U32 R107, R60, 0x10, RZ ;  /* 0x000000103c6b7819 */ /* 0x020fca00000006ff */
[----:B------:R-:W-:-:S04]  /*15f0*/  FADD.FTZ R104, R107, R104 ;  /* 0x000000686b687221 */ /* 0x000fc80000010000 */
[----:B------:R-:W-:-:S07]  /*1600*/  @P1 FADD.FTZ R104, R56, R104 ;  /* 0x0000006838681221 */ /* 0x000fce0000010000 */
.L_x_10491:
[----:B------:R-:W-:Y:S01]  /*1610*/  SHF.L.U32 R105, R105, 0x10, RZ ;  /* 0x0000001069697819 */ /* 0x000fe200000006ff */
[----:B------:R-:W-:Y:S06]  /*1620*/  @P2 BRA `(.L_x_10492) ;  /* 0x00000000000c2947 */ /* 0x000fec0003800000 */
[----:B------:R-:W-:Y:S05]  /*1630*/  @!P1 BRA `(.L_x_10493) ;  /* 0x0000000000189947 */ /* 0x000fea0003800000 */
[----:B-----5:R-:W-:Y:S01]  /*1640*/  FADD.FTZ R105, R57, R105 ;  /* 0x0000006939697221 */ /* 0x020fe20000010000 */
[----:B------:R-:W-:Y:S06]  /*1650*/  BRA `(.L_x_10493) ;  /* 0x0000000000107947 */ /* 0x000fec0003800000 */
.L_x_10492:
[----:B-----5:R-:W-:-:S04]  /*1660*/  PRMT R48, R60, 0x7632, R48 ;  /* 0x000076323c307816 */ /* 0x020fc80000000030 */
[----:B------:R-:W-:-:S05]  /*1670*/  SHF.L.U32 R48, R48, 0x10, RZ ;  /* 0x0000001030307819 */ /* 0x000fca00000006ff */
[----:B------:R-:W-:-:S04]  /*1680*/  FADD.FTZ R105, R105, R48 ;  /* 0x0000003069697221 */ /* 0x000fc80000010000 */
[----:B------:R-:W-:-:S07]  /*1690*/  @P1 FADD.FTZ R105, R57, R105 ;  /* 0x0000006939691221 */ /* 0x000fce0000010000 */
.L_x_10493:
[C---:B------:R-:W-:Y:S01]  /*16a0*/  PRMT R107, R49.reuse, 0x7632, R107 ;  /* 0x00007632316b7816 */ /* 0x040fe2000000006b */
[----:B------:R-:W-:Y:S01]  /*16b0*/  IMAD.U32 R106, R49, 0x10000, RZ ;  /* 0x00010000316a7824 */ /* 0x000fe200078e00ff */
[----:B------:R-:W-:Y:S06]  /*16c0*/  @P2 BRA `(.L_x_10494) ;  /* 0x00000000000c2947 */ /* 0x000fec0003800000 */
[----:B------:R-:W-:Y:S05]  /*16d0*/  @!P1 BRA `(.L_x_10495) ;  /* 0x0000000000149947 */ /* 0x000fea0003800000 */
[----:B-----5:R-:W-:Y:S01]  /*16e0*/  FADD.FTZ R106, R58, R106 ;  /* 0x0000006a3a6a7221 */ /* 0x020fe20000010000 */
[----:B------:R-:W-:Y:S06]  /*16f0*/  BRA `(.L_x_10495) ;  /* 0x00000000000c7947 */ /* 0x000fec0003800000 */
.L_x_10494:
[----:B-----5:R-:W-:-:S05]  /*1700*/  SHF.L.U32 R49, R61, 0x10, RZ ;  /* 0x000000103d317819 */ /* 0x020fca00000006ff */
[----:B------:R-:W-:-:S04]  /*1710*/  FADD.FTZ R106, R49, R106 ;  /* 0x0000006a316a7221 */ /* 0x000fc80000010000 */
[----:B------:R-:W-:-:S07]  /*1720*/  @P1 FADD.FTZ R106, R58, R106 ;  /* 0x0000006a3a6a1221 */ /* 0x000fce0000010000 */
.L_x_10495:
[----:B------:R-:W-:Y:S01]  /*1730*/  SHF.L.U32 R107, R107, 0x10, RZ ;  /* 0x000000106b6b7819 */ /* 0x000fe200000006ff */
[----:B------:R-:W-:Y:S06]  /*1740*/  @P2 BRA `(.L_x_10496) ;  /* 0x00000000000c2947 */ /* 0x000fec0003800000 */
[----:B------:R-:W-:Y:S05]  /*1750*/  @!P1 BRA `(.L_x_10497) ;  /* 0x0000000000189947 */ /* 0x000fea0003800000 */
[----:B-----5:R-:W-:Y:S01]  /*1760*/  FADD.FTZ R107, R59, R107 ;  /* 0x0000006b3b6b7221 */ /* 0x020fe20000010000 */
[----:B------:R-:W-:Y:S06]  /*1770*/  BRA `(.L_x_10497) ;  /* 0x0000000000107947 */ /* 0x000fec0003800000 */
.L_x_10496:
[----:B-----5:R-:W-:-:S04]  /*1780*/  PRMT R48, R61, 0x7632, R48 ;  /* 0x000076323d307816 */ /* 0x020fc80000000030 */
[----:B------:R-:W-:-:S05]  /*1790*/  SHF.L.U32 R48, R48, 0x10, RZ ;  /* 0x0000001030307819 */ /* 0x000fca00000006ff */
[----:B------:R-:W-:-:S04]  /*17a0*/  FADD.FTZ R107, R107, R48 ;  /* 0x000000306b6b7221 */ /* 0x000fc80000010000 */
[----:B------:R-:W-:-:S07]  /*17b0*/  @P1 FADD.FTZ R107, R59, R107 ;  /* 0x0000006b3b6b1221 */ /* 0x000fce0000010000 */
.L_x_10497:
[C---:B------:R-:W-:Y:S02]  /*17c0*/  PRMT R109, R50.reuse, 0x7632, R109 ;  /* 0x00007632326d7816 */ /* 0x040fe4000000006d */
[----:B------:R-:W-:Y:S01]  /*17d0*/  SHF.L.U32 R108, R50, 0x10, RZ ;  /* 0x00000010326c7819 */ /* 0x000fe200000006ff */
[----:B------:R-:W-:Y:S06]  /*17e0*/  @P2 BRA `(.L_x_10498) ;  /* 0x00000000000c2947 */ /* 0x000fec0003800000 */
[----:B------:R-:W-:Y:S05]  /*17f0*/  @!P1 BRA `(.L_x_10499) ;  /* 0x0000000000149947 */ /* 0x000fea0003800000 */
[----:B-----5:R-:W-:Y:S01]  /*1800*/  FADD.FTZ R108, R52, R108 ;  /* 0x0000006c346c7221 */ /* 0x020fe20000010000 */
[----:B------:R-:W-:Y:S06]  /*1810*/  BRA `(.L_x_10499) ;  /* 0x00000000000c7947 */ /* 0x000fec0003800000 */
.L_x_10498:
[----:B-----5:R-:W-:-:S05]  /*1820*/  SHF.L.U32 R49, R62, 0x10, RZ ;  /* 0x000000103e317819 */ /* 0x020fca00000006ff */
[----:B------:R-:W-:-:S04]  /*1830*/  FADD.FTZ R108, R49, R108 ;  /* 0x0000006c316c7221 */ /* 0x000fc80000010000 */
[----:B------:R-:W-:-:S07]  /*1840*/  @P1 FADD.FTZ R108, R52, R108 ;  /* 0x0000006c346c1221 */ /* 0x000fce0000010000 */
.L_x_10499:
[----:B------:R-:W-:Y:S01]  /*1850*/  SHF.L.U32 R109, R109, 0x10, RZ ;  /* 0x000000106d6d7819 */ /* 0x000fe200000006ff */
[----:B------:R-:W-:Y:S06]  /*1860*/  @P2 BRA `(.L_x_10500) ;  /* 0x00000000000c2947 */ /* 0x000fec0003800000 */
[----:B------:R-:W-:Y:S05]  /*1870*/  @!P1 BRA `(.L_x_10501) ;  /* 0x0000000000189947 */ /* 0x000fea0003800000 */
[----:B-----5:R-:W-:Y:S01]  /*1880*/  FADD.FTZ R109, R53, R109 ;  /* 0x0000006d356d7221 */ /* 0x020fe20000010000 */
[----:B------:R-:W-:Y:S06]  /*1890*/  BRA `(.L_x_10501) ;  /* 0x0000000000107947 */ /* 0x000fec0003800000 */
.L_x_10500:
[----:B-----5:R-:W-:-:S04]  /*18a0*/  PRMT R48, R62, 0x7632, R48 ;  /* 0x000076323e307816 */ /* 0x020fc80000000030 */
[----:B------:R-:W-:-:S05]  /*18b0*/  SHF.L.U32 R48, R48, 0x10, RZ ;  /* 0x0000001030307819 */ /* 0x000fca00000006ff */
[----:B------:R-:W-:-:S04]  /*18c0*/  FADD.FTZ R109, R109, R48 ;  /* 0x000000306d6d7221 */ /* 0x000fc80000010000 */
[----:B------:R-:W-:-:S07]  /*18d0*/  @P1 FADD.FTZ R109, R53, R109 ;  /* 0x0000006d356d1221 */ /* 0x000fce0000010000 */
.L_x_10501:
[C---:B------:R-:W-:Y:S02]  /*18e0*/  PRMT R111, R51.reuse, 0x7632, R111 ;  /* 0x00007632336f7816 */ /* 0x040fe4000000006f */
[----:B------:R-:W-:Y:S01]  /*18f0*/  SHF.L.U32 R110, R51, 0x10, RZ ;  /* 0x00000010336e7819 */ /* 0x000fe200000006ff */
[----:B------:R-:W-:Y:S06]  /*1900*/  @P2 BRA `(.L_x_10502) ;  /* 0x00000000000c2947 */ /* 0x000fec0003800000 */
[----:B------:R-:W-:Y:S05]  /*1910*/  @!P1 BRA `(.L_x_10503) ;  /* 0x0000000000149947 */ /* 0x000fea0003800000 */
[----:B-----5:R-:W-:Y:S01]  /*1920*/  FADD.FTZ R110, R54, R110 ;  /* 0x0000006e366e7221 */ /* 0x020fe20000010000 */
[----:B------:R-:W-:Y:S06]  /*1930*/  BRA `(.L_x_10503) ;  /* 0x00000000000c7947 */ /* 0x000fec0003800000 */
.L_x_10502:
[----:B-----5:R-:W-:-:S05]  /*1940*/  SHF.L.U32 R49, R63, 0x10, RZ ;  /* 0x000000103f317819 */ /* 0x020fca00000006ff */
[----:B------:R-:W-:-:S04]  /*1950*/  FADD.FTZ R110, R49, R110 ;  /* 0x0000006e316e7221 */ /* 0x000fc80000010000 */
[----:B------:R-:W-:-:S07]  /*1960*/  @P1 FADD.FTZ R110, R54, R110 ;  /* 0x0000006e366e1221 */ /* 0x000fce0000010000 */
.L_x_10503:
[----:B------:R-:W-:Y:S01]  /*1970*/  SHF.L.U32 R111, R111, 0x10, RZ ;  /* 0x000000106f6f7819 */ /* 0x000fe200000006ff */
[----:B------:R-:W-:Y:S06]  /*1980*/  @P2 BRA `(.L_x_10504) ;  /* 0x00000000000c2947 */ /* 0x000fec0003800000 */
[----:B------:R-:W-:Y:S05]  /*1990*/  @!P1 BRA `(.L_x_10505) ;  /* 0x0000000000189947 */ /* 0x000fea0003800000 */
[----:B-----5:R-:W-:Y:S01]  /*19a0*/  FADD.FTZ R111, R55, R111 ;  /* 0x0000006f376f7221 */ /* 0x020fe20000010000 */
[----:B------:R-:W-:Y:S06]  /*19b0*/  BRA `(.L_x_10505) ;  /* 0x0000000000107947 */ /* 0x000fec0003800000 */
.L_x_10504:
[----:B-----5:R-:W-:-:S04]  /*19c0*/  PRMT R48, R63, 0x7632, R48 ;  /* 0x000076323f307816 */ /* 0x020fc80000000030 */
[----:B------:R-:W-:-:S05]  /*19d0*/  SHF.L.U32 R48, R48, 0x10, RZ ;  /* 0x0000001030307819 */ /* 0x000fca00000006ff */
[----:B------:R-:W-:-:S04]  /*19e0*/  FADD.FTZ R111, R111, R48 ;  /* 0x000000306f6f7221 */ /* 0x000fc80000010000 */
[----:B------:R-:W-:-:S07]  /*19f0*/  @P1 FADD.FTZ R111, R55, R111 ;  /* 0x0000006f376f1221 */ /* 0x000fce0000010000 */
.L_x_10505:
[----:B------:R-:W-:Y:S01]  /*1a00*/  LEA R118, P4, R193, UR10, 0x5 ;  /* 0x0000000ac1767c11 */ /* 0x000fe2000f8828ff */
[----:B------:R-:W-:-:S03]  /*1a10*/  VIADD R191, R199, 0x100 ;  /* 0x00000100c7bf7836 */ /* 0x000fc60000000000 */
[----:B------:R-:W-:Y:S01]  /*1a20*/  LEA.HI.X R119, R193, UR11, RZ, 0x5, P4 ;  /* 0x0000000bc1777c11 */ /* 0x000fe2000a0f2cff */
[C---:B------:R-:W-:Y:S01]  /*1a30*/  IMAD.WIDE.U32 R48, R191.reuse, 0x10, R128 ;  /* 0x00000010bf307825 */ /* 0x040fe200078e0080 */
[C---:B------:R-:W-:Y:S02]  /*1a40*/  @P0 LEA R114, P4, R191.reuse, UR20, 0x4 ;  /* 0x00000014bf720c11 */ /* 0x040fe4000f8820ff */
[C---:B------:R-:W-:Y:S01]  /*1a50*/  @P1 LEA R116, P5, R191.reuse, UR8, 0x5 ;  /* 0x00000008bf741c11 */ /* 0x040fe2000f8a28ff */
[----:B------:R0:W-:Y:S01]  /*1a60*/  STG.E.128 desc[UR4][R118.64], R104 ;  /* 0x0000006876007986 */ /* 0x0001e2000c101d04 */
[C---:B------:R-:W-:Y:S02]  /*1a70*/  @P0 LEA.HI.X R115, R191.reuse, UR21, RZ, 0x4, P4 ;  /* 0x00000015bf730c11 */ /* 0x040fe4000a0f24ff */
[----:B------:R-:W-:Y:S01]  /*1a80*/  @P1 LEA.HI.X R117, R191, UR9, RZ, 0x5, P5 ;  /* 0x00000009bf751c11 */ /* 0x000fe2000a8f2cff */
        /* <DEDUP_REMOVED lines=11> */
.L_x_10506:
[----:B-----5:R-:W-:-:S05]  /*1b40*/  SHF.L.U32 R115, R60, 0x10, RZ ;  /* 0x000000103c737819 */ /* 0x020fca00000006ff */
[----:B------:R-:W-:-:S04]  /*1b50*/  FADD.FTZ R112, R115, R112 ;  /* 0x0000007073707221 */ /* 0x000fc80000010000 */
[----:B------:R-:W-:-:S07]  /*1b60*/  @P1 FADD.FTZ R112, R56, R112 ;  /* 0x0000007038701221 */ /* 0x000fce0000010000 */
.L_x_10507:
[----:B------:R-:W-:Y:S01]  /*1b70*/  SHF.L.U32 R113, R113, 0x10, RZ ;  /* 0x0000001071717819 */ /* 0x000fe200000006ff */
[----:B------:R-:W-:Y:S06]  /*1b80*/  @P2 BRA `(.L_x_10508) ;  /* 0x00000000000c2947 */ /* 0x000fec0003800000 */
[----:B------:R-:W-:Y:S05]  /*1b90*/  @!P1 BRA `(.L_x_10509) ;  /* 0x0000000000189947 */ /* 0x000fea0003800000 */
[----:B-----5:R-:W-:Y:S01]  /*1ba0*/  FADD.FTZ R113, R57, R113 ;  /* 0x0000007139717221 */ /* 0x020fe20000010000 */
[----:B------:R-:W-:Y:S06]  /*1bb0*/  BRA `(.L_x_10509) ;  /* 0x0000000000107947 */ /* 0x000fec0003800000 */
.L_x_10508:
[----:B-----5:R-:W-:-:S04]  /*1bc0*/  PRMT R48, R60, 0x7632, R48 ;  /* 0x000076323c307816 */ /* 0x020fc80000000030 */
[----:B------:R-:W-:-:S05]  /*1bd0*/  SHF.L.U32 R48, R48, 0x10, RZ ;  /* 0x0000001030307819 */ /* 0x000fca00000006ff */
[----:B------:R-:W-:-:S04]  /*1be0*/  FADD.FTZ R113, R113, R48 ;  /* 0x0000003071717221 */ /* 0x000fc80000010000 */
[----:B------:R-:W-:-:S07]  /*1bf0*/  @P1 FADD.FTZ R113, R57, R113 ;  /* 0x0000007139711221 */ /* 0x000fce0000010000 */
.L_x_10509:
[C---:B------:R-:W-:Y:S02]  /*1c00*/  PRMT R115, R49.reuse, 0x7632, R115 ;  /* 0x0000763231737816 */ /* 0x040fe40000000073 */
[----:B------:R-:W-:Y:S01]  /*1c10*/  SHF.L.U32 R114, R49, 0x10, RZ ;  /* 0x0000001031727819 */ /* 0x000fe200000006ff */
[----:B------:R-:W-:Y:S06]  /*1c20*/  @P2 BRA `(.L_x_10510) ;  /* 0x00000000000c2947 */ /* 0x000fec0003800000 */
[----:B------:R-:W-:Y:S05]  /*1c30*/  @!P1 BRA `(.L_x_10511) ;  /* 0x0000000000149947 */ /* 0x000fea0003800000 */
[----:B-----5:R-:W-:Y:S01]  /*1c40*/  FADD.FTZ R114, R58, R114 ;  /* 0x000000723a727221 */ /* 0x020fe20000010000 */
[----:B------:R-:W-:Y:S06]  /*1c50*/  BRA `(.L_x_10511) ;  /* 0x00000000000c7947 */ /* 0x000fec0003800000 */
.L_x_10510:
[----:B-----5:R-:W-:-:S05]  /*1c60*/  SHF.L.U32 R49, R61, 0x10, RZ ;  /* 0x000000103d317819 */ /* 0x020fca00000006ff */
[----:B------:R-:W-:-:S04]  /*1c70*/  FADD.FTZ R114, R49, R114 ;  /* 0x0000007231727221 */ /* 0x000fc80000010000 */
[----:B------:R-:W-:-:S07]  /*1c80*/  @P1 FADD.FTZ R114, R58, R114 ;  /* 0x000000723a721221 */ /* 0x000fce0000010000 */
.L_x_10511:
[----:B------:R-:W-:Y:S01]  /*1c90*/  SHF.L.U32 R115, R115, 0x10, RZ ;  /* 0x0000001073737819 */ /* 0x000fe200000006ff */
[----:B------:R-:W-:Y:S06]  /*1ca0*/  @P2 BRA `(.L_x_10512) ;  /* 0x00000000000c2947 */ /* 0x000fec0003800000 */
[----:B------:R-:W-:Y:S05]  /*1cb0*/  @!P1 BRA `(.L_x_10513) ;  /* 0x0000000000189947 */ /* 0x000fea0003800000 */
[----:B-----5:R-:W-:Y:S01]  /*1cc0*/  FADD.FTZ R115, R59, R115 ;  /* 0x000000733b737221 */ /* 0x020fe20000010000 */
[----:B------:R-:W-:Y:S06]  /*1cd0*/  BRA `(.L_x_10513) ;  /* 0x0000000000107947 */ /* 0x000fec0003800000 */
.L_x_10512:
[----:B-----5:R-:W-:-:S04]  /*1ce0*/  PRMT R48, R61, 0x7632, R48 ;  /* 0x000076323d307816 */ /* 0x020fc80000000030 */
[----:B------:R-:W-:-:S05]  /*1cf0*/  SHF.L.U32 R48, R48, 0x10, RZ ;  /* 0x0000001030307819 */ /* 0x000fca00000006ff */
[----:B------:R-:W-:-:S04]  /*1d00*/  FADD.FTZ R115, R115, R48 ;  /* 0x0000003073737221 */ /* 0x000fc80000010000 */
[----:B------:R-:W-:-:S07]  /*1d10*/  @P1 FADD.FTZ R115, R59, R115 ;  /* 0x000000733b731221 */ /* 0x000fce0000010000 */
.L_x_10513:
[C---:B------:R-:W-:Y:S02]  /*1d20*/  PRMT R117, R50.reuse, 0x7632, R117 ;  /* 0x0000763232757816 */ /* 0x040fe40000000075 */
[----:B------:R-:W-:Y:S01]  /*1d30*/  SHF.L.U32 R116, R50, 0x10, RZ ;  /* 0x0000001032747819 */ /* 0x000fe200000006ff */
[----:B------:R-:W-:Y:S06]  /*1d40*/  @P2 BRA `(.L_x_10514) ;  /* 0x00000000000c2947 */ /* 0x000fec0003800000 */
[----:B------:R-:W-:Y:S05]  /*1d50*/  @!P1 BRA `(.L_x_10515) ;  /* 0x0000000000149947 */ /* 0x000fea0003800000 */
[----:B-----5:R-:W-:Y:S01]  /*1d60*/  FADD.FTZ R116, R52, R116 ;  /* 0x0000007434747221 */ /* 0x020fe20000010000 */
[----:B------:R-:W-:Y:S06]  /*1d70*/  BRA `(.L_x_10515) ;  /* 0x00000000000c7947 */ /* 0x000fec0003800000 */
.L_x_10514:
[----:B-----5:R-:W-:-:S05]  /*1d80*/  SHF.L.U32 R49, R62, 0x10, RZ ;  /* 0x000000103e317819 */ /* 0x020fca00000006ff */
[----:B------:R-:W-:-:S04]  /*1d90*/  FADD.FTZ R116, R49, R116 ;  /* 0x0000007431747221 */ /* 0x000fc80000010000 */
[----:B------:R-:W-:-:S07]  /*1da0*/  @P1 FADD.FTZ R116, R52, R116 ;  /* 0x0000007434741221 */ /* 0x000fce0000010000 */
.L_x_10515:
[----:B------:R-:W-:Y:S01]  /*1db0*/  SHF.L.U32 R117, R117, 0x10, RZ ;  /* 0x0000001075757819 */ /* 0x000fe200000006ff */
[----:B------:R-:W-:Y:S06]  /*1dc0*/  @P2 BRA `(.L_x_10516) ;  /* 0x00000000000c2947 */ /* 0x000fec0003800000 */
[----:B------:R-:W-:Y:S05]  /*1dd0*/  @!P1 BRA `(.L_x_10517) ;  /* 0x0000000000189947 */ /* 0x000fea0003800000 */
[----:B-----5:R-:W-:Y:S01]  /*1de0*/  FADD.FTZ R117, R53, R117 ;  /* 0x0000007535757221 */ /* 0x020fe20000010000 */
[----:B------:R-:W-:Y:S06]  /*1df0*/  BRA `(.L_x_10517) ;  /* 0x0000000000107947 */ /* 0x000fec0003800000 */
.L_x_10516:
[----:B-----5:R-:W-:-:S05]  /*1e00*/  PRMT R48, R62, 0x7632, R48 ;  /* 0x000076323e307816 */ /* 0x020fca0000000030 */
[----:B------:R-:W-:-:S04]  /*1e10*/  IMAD.U32 R48, R48, 0x10000, RZ ;  /* 0x0001000030307824 */ /* 0x000fc800078e00ff */
[----:B------:R-:W-:-:S04]  /*1e20*/  FADD.FTZ R117, R117, R48 ;  /* 0x0000003075757221 */ /* 0x000fc80000010000 */
[----:B------:R-:W-:-:S07]  /*1e30*/  @P1 FADD.FTZ R117, R53, R117 ;  /* 0x0000007535751221 */ /* 0x000fce0000010000 */
.L_x_10517:
[C---:B------:R-:W-:Y:S02]  /*1e40*/  PRMT R119, R51.reuse, 0x7632, R119 ;  /* 0x0000763233777816 */ /* 0x040fe40000000077 */
[----:B------:R-:W-:Y:S01]  /*1e50*/  SHF.L.U32 R118, R51, 0x10, RZ ;  /* 0x0000001033767819 */ /* 0x000fe200000006ff */
[----:B------:R-:W-:Y:S06]  /*1e60*/  @P2 BRA `(.L_x_10518) ;  /* 0x00000000000c2947 */ /* 0x000fec0003800000 */
[----:B------:R-:W-:Y:S05]  /*1e70*/  @!P1 BRA `(.L_x_10519) ;  /* 0x0000000000149947 */ /* 0x000fea0003800000 */
[----:B-----5:R-:W-:Y:S01]  /*1e80*/  FADD.FTZ R118, R54, R118 ;  /* 0x0000007636767221 */ /* 0x020fe20000010000 */
[----:B------:R-:W-:Y:S06]  /*1e90*/  BRA `(.L_x_10519) ;  /* 0x00000000000c7947 */ /* 0x000fec0003800000 */
.L_x_10518:
[----:B-----5:R-:W-:-:S05]  /*1ea0*/  SHF.L.U32 R49, R63, 0x10, RZ ;  /* 0x000000103f317819 */ /* 0x020fca00000006ff */
[----:B------:R-:W-:-:S04]  /*1eb0*/  FADD.FTZ R118, R49, R118 ;  /* 0x0000007631767221 */ /* 0x000fc80000010000 */
[----:B------:R-:W-:-:S07]  /*1ec0*/  @P1 FADD.FTZ R118, R54, R118 ;  /* 0x0000007636761221 */ /* 0x000fce0000010000 */
.L_x_10519:
[----:B------:R-:W-:Y:S01]  /*1ed0*/  SHF.L.U32 R119, R119, 0x10, RZ ;  /* 0x0000001077777819 */ /* 0x000fe200000006ff */
[----:B------:R-:W-:Y:S06]  /*1ee0*/  @P2 BRA `(.L_x_10520) ;  /* 0x00000000000c2947 */ /* 0x000fec0003800000 */
[----:B------:R-:W-:Y:S05]  /*1ef0*/  @!P1 BRA `(.L_x_10521) ;  /* 0x0000000000189947 */ /* 0x000fea0003800000 */
[----:B-----5:R-:W-:Y:S01]  /*1f00*/  FADD.FTZ R119, R55, R119 ;  /* 0x0000007737777221 */ /* 0x020fe20000010000 */
[----:B------:R-:W-:Y:S06]  /*1f10*/  BRA `(.L_x_10521) ;  /* 0x0000000000107947 */ /* 0x000fec0003800000 */
.L_x_10520:
[----:B-----5:R-:W-:-:S04]  /*1f20*/  PRMT R48, R63, 0x7632, R48 ;  /* 0x000076323f307816 */ /* 0x020fc80000000030 */
[----:B------:R-:W-:-:S05]  /*1f30*/  SHF.L.U32 R48, R48, 0x10, RZ ;  /* 0x0000001030307819 */ /* 0x000fca00000006ff */
[----:B------:R-:W-:-:S04]  /*1f40*/  FADD.FTZ R119, R119, R48 ;  /* 0x0000003077777221 */ /* 0x000fc80000010000 */
[----:B------:R-:W-:-:S07]  /*1f50*/  @P1 FADD.FTZ R119, R55, R119 ;  /* 0x0000007737771221 */ /* 0x000fce0000010000 */
.L_x_10521:
[----:B------:R-:W-:Y:S02]  /*1f60*/  IADD3 R197, R199, 0x180, RZ ;  /* 0x00000180c7c57810 */ /* 0x000fe40007ffe0ff */
        /* <DEDUP_REMOVED lines=19> */
.L_x_10522:
[----:B-----5:R-:W-:-:S05]  /*20a0*/  SHF.L.U32 R123, R60, 0x10, RZ ;  /* 0x000000103c7b7819 */ /* 0x020fca00000006ff */
[----:B------:R-:W-:-:S04]  /*20b0*/  FADD.FTZ R120, R123, R120 ;  /* 0x000000787b787221 */ /* 0x000fc80000010000 */
[----:B------:R-:W-:-:S07]  /*20c0*/  @P1 FADD.FTZ R120, R56, R120 ;  /* 0x0000007838781221 */ /* 0x000fce0000010000 */
.L_x_10523:
[----:B------:R-:W-:Y:S01]  /*20d0*/  SHF.L.U32 R121, R121, 0x10, RZ ;  /* 0x0000001079797819 */ /* 0x000fe200000006ff */
[----:B------:R-:W-:Y:S06]  /*20e0*/  @P2 BRA `(.L_x_10524) ;  /* 0x00000000000c2947 */ /* 0x000fec0003800000 */
[----:B------:R-:W-:Y:S05]  /*20f0*/  @!P1 BRA `(.L_x_10525) ;  /* 0x0000000000189947 */ /* 0x000fea0003800000 */
[----:B-----5:R-:W-:Y:S01]  /*2100*/  FADD.FTZ R121, R57, R121 ;  /* 0x0000007939797221 */ /* 0x020fe20000010000 */
[----:B------:R-:W-:Y:S06]  /*2110*/  BRA `(.L_x_10525) ;  /* 0x0000000000107947 */ /* 0x000fec0003800000 */
.L_x_10524:
[----:B-----5:R-:W-:-:S04]  /*2120*/  PRMT R48, R60, 0x7632, R48 ;  /* 0x000076323c307816 */ /* 0x020fc80000000030 */
[----:B------:R-:W-:-:S05]  /*2130*/  SHF.L.U32 R48, R48, 0x10, RZ ;  /* 0x0000001030307819 */ /* 0x000fca00000006ff */
[----:B------:R-:W-:-:S04]  /*2140*/  FADD.FTZ R121, R121, R48 ;  /* 0x0000003079797221 */ /* 0x000fc80000010000 */
[----:B------:R-:W-:-:S07]  /*2150*/  @P1 FADD.FTZ R121, R57, R121 ;  /* 0x0000007939791221 */ /* 0x000fce0000010000 */
.L_x_10525:
[C---:B------:R-:W-:Y:S02]  /*2160*/  PRMT R123, R49.reuse, 0x7632, R123 ;  /* 0x00007632317b7816 */ /* 0x040fe4000000007b */
[----:B------:R-:W-:Y:S01]  /*2170*/  SHF.L.U32 R122, R49, 0x10, RZ ;  /* 0x00000010317a7819 */ /* 0x000fe200000006ff */
[----:B------:R-:W-:Y:S06]  /*2180*/  @P2 BRA `(.L_x_10526) ;  /* 0x00000000000c2947 */ /* 0x000fec0003800000 */
[----:B------:R-:W-:Y:S05]  /*2190*/  @!P1 BRA `(.L_x_10527) ;  /* 0x0000000000149947 */ /* 0x000fea0003800000 */
[----:B-----5:R-:W-:Y:S01]  /*21a0*/  FADD.FTZ R122, R58, R122 ;  /* 0x0000007a3a7a7221 */ /* 0x020fe20000010000 */
[----:B------:R-:W-:Y:S06]  /*21b0*/  BRA `(.L_x_10527) ;  /* 0x00000000000c7947 */ /* 0x000fec0003800000 */
.L_x_10526:
[----:B-----5:R-:W-:-:S05]  /*21c0*/  SHF.L.U32 R49, R61, 0x10, RZ ;  /* 0x000000103d317819 */ /* 0x020fca00000006ff */
[----:B------:R-:W-:-:S04]  /*21d0*/  FADD.FTZ R122, R49, R122 ;  /* 0x0000007a317a7221 */ /* 0x000fc80000010000 */
[----:B------:R-:W-:-:S07]  /*21e0*/  @P1 FADD.FTZ R122, R58, R122 ;  /* 0x0000007a3a7a1221 */ /* 0x000fce0000010000 */
.L_x_10527:
[----:B------:R-:W-:Y:S01]  /*21f0*/  IMAD.U32 R123, R123, 0x10000, RZ ;  /* 0x000100007b7b7824 */ /* 0x000fe200078e00ff */
[----:B------:R-:W-:Y:S06]  /*2200*/  @P2 BRA `(.L_x_10528) ;  /* 0x00000000000c2947 */ /* 0x000fec0003800000 */
[----:B------:R-:W-:Y:S05]  /*2210*/  @!P1 BRA `(.L_x_10529) ;  /* 0x0000000000189947 */ /* 0x000fea0003800000 */
[----:B-----5:R-:W-:Y:S01]  /*2220*/  FADD.FTZ R123, R59, R123 ;  /* 0x0000007b3b7b7221 */ /* 0x020fe20000010000 */
[----:B------:R-:W-:Y:S06]  /*2230*/  BRA `(.L_x_10529) ;  /* 0x0000000000107947 */ /* 0x000fec0003800000 */
.L_x_10528:
[----:B-----5:R-:W-:-:S04]  /*2240*/  PRMT R48, R61, 0x7632, R48 ;  /* 0x000076323d307816 */ /* 0x020fc80000000030 */
[----:B------:R-:W-:-:S05]  /*2250*/  SHF.L.U32 R48, R48, 0x10, RZ ;  /* 0x0000001030307819 */ /* 0x000fca00000006ff */
[----:B------:R-:W-:-:S04]  /*2260*/  FADD.FTZ R123, R123, R48 ;  /* 0x000000307b7b7221 */ /* 0x000fc80000010000 */
[----:B------:R-:W-:-:S07]  /*2270*/  @P1 FADD.FTZ R123, R59, R123 ;  /* 0x0000007b3b7b1221 */ /* 0x000fce0000010000 */
.L_x_10529:
[C---:B------:R-:W-:Y:S02]  /*2280*/  PRMT R125, R50.reuse, 0x7632, R125 ;  /* 0x00007632327d7816 */ /* 0x040fe4000000007d */
[----:B------:R-:W-:Y:S01]  /*2290*/  SHF.L.U32 R124, R50, 0x10, RZ ;  /* 0x00000010327c7819 */ /* 0x000fe200000006ff */
[----:B------:R-:W-:Y:S06]  /*22a0*/  @P2 BRA `(.L_x_10530) ;  /* 0x00000000000c2947 */ /* 0x000fec0003800000 */
[----:B------:R-:W-:Y:S05]  /*22b0*/  @!P1 BRA `(.L_x_10531) ;  /* 0x0000000000149947 */ /* 0x000fea0003800000 */
[----:B-----5:R-:W-:Y:S01]  /*22c0*/  FADD.FTZ R124, R52, R124 ;  /* 0x0000007c347c7221 */ /* 0x020fe20000010000 */
[----:B------:R-:W-:Y:S06]  /*22d0*/  BRA `(.L_x_10531) ;  /* 0x00000000000c7947 */ /* 0x000fec0003800000 */
.L_x_10530:
[----:B-----5:R-:W-:-:S05]  /*22e0*/  SHF.L.U32 R49, R62, 0x10, RZ ;  /* 0x000000103e317819 */ /* 0x020fca00000006ff */
[----:B------:R-:W-:-:S04]  /*22f0*/  FADD.FTZ R124, R49, R124 ;  /* 0x0000007c317c7221 */ /* 0x000fc80000010000 */
[----:B------:R-:W-:-:S07]  /*2300*/  @P1 FADD.FTZ R124, R52, R124 ;  /* 0x0000007c347c1221 */ /* 0x000fce0000010000 */
.L_x_10531:
[----:B------:R-:W-:Y:S01]  /*2310*/  SHF.L.U32 R125, R125, 0x10, RZ ;  /* 0x000000107d7d7819 */ /* 0x000fe200000006ff */
[----:B------:R-:W-:Y:S06]  /*2320*/  @P2 BRA `(.L_x_10532) ;  /* 0x00000000000c2947 */ /* 0x000fec0003800000 */
[----:B------:R-:W-:Y:S05]  /*2330*/  @!P1 BRA `(.L_x_10533) ;  /* 0x0000000000189947 */ /* 0x000fea0003800000 */
[----:B-----5:R-:W-:Y:S01]  /*2340*/  FADD.FTZ R125, R53, R125 ;  /* 0x0000007d357d7221 */ /* 0x020fe20000010000 */
[----:B------:R-:W-:Y:S06]  /*2350*/  BRA `(.L_x_10533) ;  /* 0x0000000000107947 */ /* 0x000fec0003800000 */
.L_x_10532:
[----:B-----5:R-:W-:-:S04]  /*2360*/  PRMT R48, R62, 0x7632, R48 ;  /* 0x000076323e307816 */ /* 0x020fc80000000030 */
[----:B------:R-:W-:-:S05]  /*2370*/  SHF.L.U32 R48, R48, 0x10, RZ ;  /* 0x0000001030307819 */ /* 0x000fca00000006ff */
[----:B------:R-:W-:-:S04]  /*2380*/  FADD.FTZ R125, R125, R48 ;  /* 0x000000307d7d7221 */ /* 0x000fc80000010000 */
[----:B------:R-:W-:-:S07]  /*2390*/  @P1 FADD.FTZ R125, R53, R125 ;  /* 0x0000007d357d1221 */ /* 0x000fce0000010000 */
.L_x_10533:
[C---:B------:R-:W-:Y:S02]  /*23a0*/  PRMT R127, R51.reuse, 0x7632, R127 ;  /* 0x00007632337f7816 */ /* 0x040fe4000000007f */
[----:B------:R-:W-:Y:S01]  /*23b0*/  SHF.L.U32 R126, R51, 0x10, RZ ;  /* 0x00000010337e7819 */ /* 0x000fe200000006ff */
[----:B------:R-:W-:Y:S06]  /*23c0*/  @P2 BRA `(.L_x_10534) ;  /* 0x00000000000c2947 */ /* 0x000fec0003800000 */
[----:B------:R-:W-:Y:S05]  /*23d0*/  @!P1 BRA `(.L_x_10535) ;  /* 0x0000000000149947 */ /* 0x000fea0003800000 */
[----:B-----5:R-:W-:Y:S01]  /*23e0*/  FADD.FTZ R126, R54, R126 ;  /* 0x0000007e367e7221 */ /* 0x020fe20000010000 */
[----:B------:R-:W-:Y:S06]  /*23f0*/  BRA `(.L_x_10535) ;  /* 0x00000000000c7947 */ /* 0x000fec0003800000 */
.L_x_10534:
[----:B-----5:R-:W-:-:S05]  /*2400*/  SHF.L.U32 R49, R63, 0x10, RZ ;  /* 0x000000103f317819 */ /* 0x020fca00000006ff */
[----:B------:R-:W-:-:S04]  /*2410*/  FADD.FTZ R126, R49, R126 ;  /* 0x0000007e317e7221 */ /* 0x000fc80000010000 */
[----:B------:R-:W-:-:S07]  /*2420*/  @P1 FADD.FTZ R126, R54, R126 ;  /* 0x0000007e367e1221 */ /* 0x000fce0000010000 */
.L_x_10535:
[----:B------:R-:W-:Y:S01]  /*2430*/  SHF.L.U32 R127, R127, 0x10, RZ ;  /* 0x000000107f7f7819 */ /* 0x000fe200000006ff */
[----:B------:R-:W-:Y:S06]  /*2440*/  @P2 BRA `(.L_x_10536) ;  /* 0x00000000000c2947 */ /* 0x000fec0003800000 */
[----:B------:R-:W-:Y:S05]  /*2450*/  @!P1 BRA `(.L_x_10537) ;  /* 0x0000000000189947 */ /* 0x000fea0003800000 */
[----:B-----5:R-:W-:Y:S01]  /*2460*/  FADD.FTZ R127, R55, R127 ;  /* 0x0000007f377f7221 */ /* 0x020fe20000010000 */
[----:B------:R-:W-:Y:S06]  /*2470*/  BRA `(.L_x_10537) ;  /* 0x0000000000107947 */ /* 0x000fec0003800000 */
.L_x_10536:
[----:B-----5:R-:W-:-:S04]  /*2480*/  PRMT R48, R63, 0x7632, R48 ;  /* 0x000076323f307816 */ /* 0x020fc80000000030 */
[----:B------:R-:W-:-:S05]  /*2490*/  SHF.L.U32 R48, R48, 0x10, RZ ;  /* 0x0000001030307819 */ /* 0x000fca00000006ff */
[----:B------:R-:W-:-:S04]  /*24a0*/  FADD.FTZ R127, R127, R48 ;  /* 0x000000307f7f7221 */ /* 0x000fc80000010000 */
[----:B------:R-:W-:-:S07]  /*24b0*/  @P1 FADD.FTZ R127, R55, R127 ;  /* 0x0000007f377f1221 */ /* 0x000fce0000010000 */
.L_x_10537:
        /* <DEDUP_REMOVED lines=20> */
.L_x_10538:
[----:B-----5:R-:W-:-:S04]  /*2600*/  IMAD.U32 R51, R60, 0x10000, RZ ;  /* 0x000100003c337824 */ /* 0x020fc800078e00ff */
[----:B------:R-:W-:-:S04]  /*2610*/  FADD.FTZ R48, R51, R48 ;  /* 0x0000003033307221 */ /* 0x000fc80000010000 */
[----:B------:R-:W-:-:S07]  /*2620*/  @P1 FADD.FTZ R48, R56, R48 ;  /* 0x0000003038301221 */ /* 0x000fce0000010000 */
.L_x_10539:
[----:B------:R-:W-:Y:S01]  /*2630*/  SHF.L.U32 R49, R49, 0x10, RZ ;  /* 0x0000001031317819 */ /* 0x000fe200000006ff */
[----:B------:R-:W-:Y:S06]  /*2640*/  @P2 BRA `(.L_x_10540) ;  /* 0x00000000000c2947 */ /* 0x000fec0003800000 */
[----:B------:R-:W-:Y:S05]  /*2650*/  @!P1 BRA `(.L_x_10541) ;  /* 0x0000000000189947 */ /* 0x000fea0003800000 */
[----:B-----5:R-:W-:Y:S01]  /*2660*/  FADD.FTZ R49, R57, R49 ;  /* 0x0000003139317221 */ /* 0x020fe20000010000 */
[----:B------:R-:W-:Y:S06]  /*2670*/  BRA `(.L_x_10541) ;  /* 0x0000000000107947 */ /* 0x000fec0003800000 */
.L_x_10540:
[----:B-----5:R-:W-:-:S04]  /*2680*/  PRMT R50, R60, 0x7632, R50 ;  /* 0x000076323c327816 */ /* 0x020fc80000000032 */
[----:B------:R-:W-:-:S05]  /*2690*/  SHF.L.U32 R50, R50, 0x10, RZ ;  /* 0x0000001032327819 */ /* 0x000fca00000006ff */
[----:B------:R-:W-:-:S04]  /*26a0*/  FADD.FTZ R49, R49, R50 ;  /* 0x0000003231317221 */ /* 0x000fc80000010000 */
[----:B------:R-:W-:-:S07]  /*26b0*/  @P1 FADD.FTZ R49, R57, R49 ;  /* 0x0000003139311221 */ /* 0x000fce0000010000 */
.L_x_10541:
[C---:B------:R-:W-:Y:S02]  /*26c0*/  PRMT R51, R129.reuse, 0x7632, R51 ;  /* 0x0000763281337816 */ /* 0x040fe40000000033 */
[----:B------:R-:W-:Y:S01]  /*26d0*/  SHF.L.U32 R50, R129, 0x10, RZ ;  /* 0x0000001081327819 */ /* 0x000fe200000006ff */
[----:B------:R-:W-:Y:S06]  /*26e0*/  @P2 BRA `(.L_x_10542) ;  /* 0x00000000000c2947 */ /* 0x000fec0003800000 */
[----:B------:R-:W-:Y:S05]  /*26f0*/  @!P1 BRA `(.L_x_10543) ;  /* 0x0000000000149947 */ /* 0x000fea0003800000 */
[----:B-----5:R-:W-:Y:S01]  /*2700*/  FADD.FTZ R50, R58, R50 ;  /* 0x000000323a327221 */ /* 0x020fe20000010000 */
[----:B------:R-:W-:Y:S06]  /*2710*/  BRA `(.L_x_10543) ;  /* 0x00000000000c7947 */ /* 0x000fec0003800000 */
.L_x_10542:
[----:B-----5:R-:W-:-:S05]  /*2720*/  SHF.L.U32 R129, R61, 0x10, RZ ;  /* 0x000000103d817819 */ /* 0x020fca00000006ff */
[----:B------:R-:W-:-:S04]  /*2730*/  FADD.FTZ R50, R129, R50 ;  /* 0x0000003281327221 */ /* 0x000fc80000010000 */
[----:B------:R-:W-:-:S07]  /*2740*/  @P1 FADD.FTZ R50, R58, R50 ;  /* 0x000000323a321221 */ /* 0x000fce0000010000 */
.L_x_10543:
[----:B------:R-:W-:Y:S01]  /*2750*/  SHF.L.U32 R51, R51, 0x10, RZ ;  /* 0x0000001033337819 */ /* 0x000fe200000006ff */
[----:B------:R-:W-:Y:S06]  /*2760*/  @P2 BRA `(.L_x_10544) ;  /* 0x00000000000c2947 */ /* 0x000fec0003800000 */
[----:B------:R-:W-:Y:S05]  /*2770*/  @!P1 BRA `(.L_x_10545) ;  /* 0x0000000000189947 */ /* 0x000fea0003800000 */
[----:B-----5:R-:W-:Y:S01]  /*2780*/  FADD.FTZ R51, R59, R51 ;  /* 0x000000333b337221 */ /* 0x020fe20000010000 */
[----:B------:R-:W-:Y:S06]  /*2790*/  BRA `(.L_x_10545) ;  /* 0x0000000000107947 */ /* 0x000fec0003800000 */
.L_x_10544:
[----:B-----5:R-:W-:-:S04]  /*27a0*/  PRMT R128, R61, 0x7632, R128 ;  /* 0x000076323d807816 */ /* 0x020fc80000000080 */
[----:B------:R-:W-:-:S05]  /*27b0*/  SHF.L.U32 R128, R128, 0x10, RZ ;  /* 0x0000001080807819 */ /* 0x000fca00000006ff */
[----:B------:R-:W-:-:S04]  /*27c0*/  FADD.FTZ R51, R51, R128 ;  /* 0x0000008033337221 */ /* 0x000fc80000010000 */
[----:B------:R-:W-:-:S07]  /*27d0*/  @P1 FADD.FTZ R51, R59, R51 ;  /* 0x000000333b331221 */ /* 0x000fce0000010000 */
.L_x_10545:
[C---:B------:R-:W-:Y:S02]  /*27e0*/  PRMT R129, R130.reuse, 0x7632, R129 ;  /* 0x0000763282817816 */ /* 0x040fe40000000081 */
[----:B------:R-:W-:Y:S01]  /*27f0*/  SHF.L.U32 R128, R130, 0x10, RZ ;  /* 0x0000001082807819 */ /* 0x000fe200000006ff */
[----:B------:R-:W-:Y:S06]  /*2800*/  @P2 BRA `(.L_x_10546) ;  /* 0x00000000000c2947 */ /* 0x000fec0003800000 */
[----:B------:R-:W-:Y:S05]  /*2810*/  @!P1 BRA `(.L_x_10547) ;  /* 0x0000000000149947 */ /* 0x000fea0003800000 */
[----:B-----5:R-:W-:Y:S01]  /*2820*/  FADD.FTZ R128, R52, R128 ;  /* 0x0000008034807221 */ /* 0x020fe20000010000 */
[----:B------:R-:W-:Y:S06]  /*2830*/  BRA `(.L_x_10547) ;  /* 0x00000000000c7947 */ /* 0x000fec0003800000 */
.L_x_10546:
[----:B-----5:R-:W-:-:S05]  /*2840*/  SHF.L.U32 R163, R62, 0x10, RZ ;  /* 0x000000103ea37819 */ /* 0x020fca00000006ff */
[----:B------:R-:W-:-:S04]  /*2850*/  FADD.FTZ R128, R163, R128 ;  /* 0x00000080a3807221 */ /* 0x000fc80000010000 */
[----:B------:R-:W-:-:S07]  /*2860*/  @P1 FADD.FTZ R128, R52, R128 ;  /* 0x0000008034801221 */ /* 0x000fce0000010000 */
.L_x_10547:
[----:B------:R-:W-:Y:S01]  /*2870*/  SHF.L.U32 R129, R129, 0x10, RZ ;  /* 0x0000001081817819 */ /* 0x000fe200000006ff */
[----:B------:R-:W-:Y:S06]  /*2880*/  @P2 BRA `(.L_x_10548) ;  /* 0x00000000000c2947 */ /* 0x000fec0003800000 */
[----:B------:R-:W-:Y:S05]  /*2890*/  @!P1 BRA `(.L_x_10549) ;  /* 0x0000000000189947 */ /* 0x000fea0003800000 */
[----:B-----5:R-:W-:Y:S01]  /*28a0*/  FADD.FTZ R129, R53, R129 ;  /* 0x0000008135817221 */ /* 0x020fe20000010000 */
[----:B------:R-:W-:Y:S06]  /*28b0*/  BRA `(.L_x_10549) ;  /* 0x0000000000107947 */ /* 0x000fec0003800000 */
.L_x_10548:
[----:B-----5:R-:W-:-:S04]  /*28c0*/  PRMT R130, R62, 0x7632, R130 ;  /* 0x000076323e827816 */ /* 0x020fc80000000082 */
[----:B------:R-:W-:-:S05]  /*28d0*/  SHF.L.U32 R130, R130, 0x10, RZ ;  /* 0x0000001082827819 */ /* 0x000fca00000006ff */
[----:B------:R-:W-:-:S04]  /*28e0*/  FADD.FTZ R129, R129, R130 ;  /* 0x0000008281817221 */ /* 0x000fc80000010000 */
[----:B------:R-:W-:-:S07]  /*28f0*/  @P1 FADD.FTZ R129, R53, R129 ;  /* 0x0000008135811221 */ /* 0x000fce0000010000 */
.L_x_10549:
[C---:B------:R-:W-:Y:S02]  /*2900*/  PRMT R162, R131.reuse, 0x7632, R162 ;  /* 0x0000763283a27816 */ /* 0x040fe400000000a2 */
[----:B------:R-:W-:Y:S01]  /*2910*/  SHF.L.U32 R130, R131, 0x10, RZ ;  /* 0x0000001083827819 */ /* 0x000fe200000006ff */
[----:B------:R-:W-:Y:S06]  /*2920*/  @P2 BRA `(.L_x_10550) ;  /* 0x00000000000c2947 */ /* 0x000fec0003800000 */
[----:B------:R-:W-:Y:S05]  /*2930*/  @!P1 BRA `(.L_x_10551) ;  /* 0x0000000000149947 */ /* 0x000fea0003800000 */
[----:B-----5:R-:W-:Y:S01]  /*2940*/  FADD.FTZ R130, R54, R130 ;  /* 0x0000008236827221 */ /* 0x020fe20000010000 */
[----:B------:R-:W-:Y:S06]  /*2950*/  BRA `(.L_x_10551) ;  /* 0x00000000000c7947 */ /* 0x000fec0003800000 */
.L_x_10550:
[----:B-----5:R-:W-:-:S04]  /*2960*/  IMAD.U32 R131, R63, 0x10000, RZ ;  /* 0x000100003f837824 */ /* 0x020fc800078e00ff */
[----:B------:R-:W-:-:S04]  /*2970*/  FADD.FTZ R130, R131, R130 ;  /* 0x0000008283827221 */ /* 0x000fc80000010000 */
[----:B------:R-:W-:-:S07]  /*2980*/  @P1 FADD.FTZ R130, R54, R130 ;  /* 0x0000008236821221 */ /* 0x000fce0000010000 */
.L_x_10551:
[----:B------:R-:W-:Y:S01]  /*2990*/  SHF.L.U32 R131, R162, 0x10, RZ ;  /* 0x00000010a2837819 */ /* 0x000fe200000006ff */
[----:B------:R-:W-:Y:S06]  /*29a0*/  @P2 BRA `(.L_x_10552) ;  /* 0x00000000000c2947 */ /* 0x000fec0003800000 */
[----:B------:R-:W-:Y:S05]  /*29b0*/  @!P1 BRA `(.L_x_10553) ;  /* 0x0000000000189947 */ /* 0x000fea0003800000 */
[----:B-----5:R-:W-:Y:S01]  /*29c0*/  FADD.FTZ R131, R55, R131 ;  /* 0x0000008337837221 */ /* 0x020fe20000010000 */
[----:B------:R-:W-:Y:S06]  /*29d0*/  BRA `(.L_x_10553) ;  /* 0x0000000000107947 */ /* 0x000fec0003800000 */
.L_x_10552:
[----:B-----5:R-:W-:-:S04]  /*29e0*/  PRMT R162, R63, 0x7632, R162 ;  /* 0x000076323fa27816 */ /* 0x020fc800000000a2 */
[----:B------:R-:W-:-:S05]  /*29f0*/  SHF.L.U32 R162, R162, 0x10, RZ ;  /* 0x00000010a2a27819 */ /* 0x000fca00000006ff */
[----:B------:R-:W-:-:S04]  /*2a00*/  FADD.FTZ R131, R131, R162 ;  /* 0x000000a283837221 */ /* 0x000fc80000010000 */
[----:B------:R-:W-:-:S07]  /*2a10*/  @P1 FADD.FTZ R131, R55, R131 ;  /* 0x0000008337831221 */ /* 0x000fce0000010000 */
.L_x_10553:
[----:B------:R-:W-:Y:S01]  /*2a20*/  FADD.FTZ R162, RZ, R96 ;  /* 0x00000060ffa27221 */ /* 0x000fe20000010000 */
[----:B------:R-:W0:Y:S01]  /*2a30*/  S2R R200, SR_TID.X ;  /* 0x0000000000c87919 */ /* 0x000e220000002100 */
[----:B------:R-:W-:Y:S02]  /*2a40*/  UMOV UR6, 0xffffffff ;  /* 0xffffffff00067882 */ /* 0x000fe40000000000 */
        /* <DEDUP_REMOVED lines=31> */
[----:B------:R-:W-:-:S03]  /*2c40*/  LEA R162, P1, R195, UR10, 0x5 ;  /* 0x0000000ac3a27c11 */ /* 0x000fc6000f8228ff */
[----:B------:R-:W-:Y:S01]  /*2c50*/  FADD.FTZ R164, R163, R48 ;  /* 0x00000030a3a47221 */ /* 0x000fe20000010000 */
[----:B------:R-:W-:Y:S02]  /*2c60*/  LEA.HI.X R163, R195, UR11, RZ, 0x5, P1 ;  /* 0x0000000bc3a37c11 */ /* 0x000fe400088f2cff */
[----:B------:R-:W-:Y:S01]  /*2c70*/  LOP3.LUT P1, RZ, R198, 0xff, RZ, 0xc0, !PT ;  /* 0x000000ffc6ff7812 */ /* 0x000fe2000782c0ff */
[----:B------:R-:W-:Y:S02]  /*2c80*/  FADD.FTZ R165, R164, R49 ;  /* 0x00000031a4a57221 */ /* 0x000fe40000010000 */
[----:B------:R1:W-:Y:S02]  /*2c90*/  STG.E.128 desc[UR4][R162.64], R48 ;  /* 0x00000030a2007986 */ /* 0x0003e4000c101d04 */
[----:B------:R-:W-:Y:S02]  /*2ca0*/  FADD.FTZ R164, R165, R50 ;  /* 0x00000032a5a47221 */ /* 0x000fe40000010000 */
[----:B------:R1:W-:Y:S02]  /*2cb0*/  STG.E.128 desc[UR4][R162.64+0x10], R128 ;  /* 0x00001080a2007986 */ /* 0x0003e4000c101d04 */
        /* <DEDUP_REMOVED lines=109> */
.L_x_10566:
[C---:B------:R-:W-:Y:S01]  /*3390*/  ISETP.NE.AND P2, PT, R0.reuse, RZ, PT ;  /* 0x000000ff0000720c */ /* 0x040fe20003f45270 */
[----:B------:R-:W-:Y:S05]  /*33a0*/  WARPSYNC.ALL ;  /* 0x0000000000007948 */ /* 0x000fea0003800000 */
[----:B------:R-:W-:Y:S02]  /*33b0*/  ISETP.GT.U32.AND P4, PT, R0, 0x3, PT ;  /* 0x000000030000780c */ /* 0x000fe40003f84070 */
[----:B------:R-:W-:Y:S02]  /*33c0*/  SHF.L.U32 R219, R78, 0x10, RZ ;  /* 0x000000104edb7819 */ /* 0x000fe400000006ff */
[----:B------:R-:W-:-:S02]  /*33d0*/  SHF.L.U32 R209, R81, 0x10, RZ ;  /* 0x0000001051d17819 */ /* 0x000fc400000006ff */
[----:B------:R-:W-:Y:S01]  /*33e0*/  SHF.L.U32 R211, R80, 0x10, RZ ;  /* 0x0000001050d37819 */ /* 0x000fe200000006ff */
[----:B------:R-:W2:Y:S01]  /*33f0*/  @!P2 S2R R164, SR_CgaCtaId ;  /* 0x0000000000a4a919 */ /* 0x000ea20000008800 */
[----:B------:R-:W-:Y:S02]  /*3400*/  @!P2 MOV R163, 0x400 ;  /* 0x0000040000a3a802 */ /* 0x000fe40000000f00 */
[----:B------:R-:W-:Y:S02]  /*3410*/  SHF.L.U32 R221, R199, 0x4, RZ ;  /* 0x00000004c7dd7819 */ /* 0x000fe400000006ff */
[----:B------:R-:W-:Y:S01]  /*3420*/  SHF.R.U32.HI R215, RZ, 0x1c, R199 ;  /* 0x0000001cffd77819 */ /* 0x000fe200000116c7 */
[----:B------:R-:W3:Y:S01]  /*3430*/  @!P4 S2R R201, SR_CgaCtaId ;  /* 0x0000000000c9c919 */ /* 0x000ee20000008800 */
[----:B------:R-:W-:Y:S02]  /*3440*/  @!P4 MOV R198, 0x400 ;  /* 0x0000040000c6c802 */ /* 0x000fe40000000f00 */
[----:B--2---:R-:W-:-:S02]  /*3450*/  @!P2 LEA R164, R164, R163, 0x18 ;  /* 0x000000a3a4a4a211 */ /* 0x004fc400078ec0ff */
[-C--:B------:R-:W-:Y:S02]  /*3460*/  @!P2 IADD3 R163, R196, R165.reuse, RZ ;  /* 0x000000a5c4a3a210 */ /* 0x080fe40007ffe0ff */
[----:B------:R-:W-:Y:S02]  /*3470*/  @!P4 IADD3 R165, R0, R165, RZ ;  /* 0x000000a500a5c210 */ /* 0x000fe40007ffe0ff */
[----:B---3--:R-:W-:Y:S02]  /*3480*/  @!P4 LEA R202, R201, R198, 0x18 ;  /* 0x000000c6c9cac211 */ /* 0x008fe400078ec0ff */
[----:B------:R-:W-:Y:S01]  /*3490*/  @!P2 LEA R198, R163, R164, 0x3 ;  /* 0x000000a4a3c6a211 */ /* 0x000fe200078e18ff */
[----:B-1----:R-:W-:Y:S01]  /*34a0*/  FADD.FTZ R163, R203, R200 ;  /* 0x000000c8cba37221 */ /* 0x002fe20000010000 */
[----:B------:R-:W-:Y:S02]  /*34b0*/  @!P4 LEA R201, R165, R202, 0x3 ;  /* 0x000000caa5c9c211 */ /* 0x000fe400078e18ff */
[----:B------:R-:W-:Y:S01]  /*34c0*/  CS2R R164, SRZ ;  /* 0x0000000000a47805 */ /* 0x000fe2000001ff00 */
[----:B------:R-:W-:Y:S01]  /*34d0*/  HFMA2.MMA R200, -RZ, RZ, 0, 0 ;  /* 0x00000000ffc87435 */ /* 0x000fe200000001ff */
[----:B------:R-:W-:Y:S01]  /*34e0*/  @!P2 STS.64 [R198], R162 ;  /* 0x000000a2c600a388 */ /* 0x000fe20000000a00 */
[----:B------:R-:W-:Y:S04]  /*34f0*/  BAR.SYNC.DEFER_BLOCKING 0x0 ;  /* 0x0000000000007b1d */ /* 0x000fe80000010000 */
[----:B------:R-:W-:-:S02]  /*3500*/  @!P4 MOV R200, 0x500 ;  /* 0x0000050000c8c802 */ /* 0x000fc40000000f00 */
[----:B------:R-:W-:-:S03]  /*3510*/  LOP3.LUT P2, RZ, R196, 0x1f, R137, 0xf8, !PT ;  /* 0x0000001fc4ff7812 */ /* 0x000fc6000784f889 */
[----:B0-----:R-:W0:Y:S04]  /*3520*/  SHFL.DOWN PT, R203, R200, 0x2, 0x1f ;  /* 0x08401f00c8cb7f89 */ /* 0x001e2800000e0000 */
[----:B------:R-:W-:Y:S01]  /*3530*/  @!P4 LDS.64 R164, [R201] ;  /* 0x00000000c9a4c984 */ /* 0x000fe20000000a00 */
[----:B0-----:R-:W-:Y:S02]  /*3540*/  IADD3 R202, R203, R200, RZ ;  /* 0x000000c8cbca7210 */ /* 0x001fe40007ffe0ff */
[----:B------:R-:W-:Y:S02]  /*3550*/  I2FP.F32.S32 R198, R203 ;  /* 0x000000cb00c67245 */ /* 0x000fe40000201400 */
[----:B------:R-:W-:Y:S01]  /*3560*/  I2FP.F32.S32 R204, R202 ;  /* 0x000000ca00cc7245 */ /* 0x000fe20000201400 */
[----:B------:R-:W0:Y:S01]  /*3570*/  SHFL.DOWN PT, R207, R202, 0x1, 0x1f ;  /* 0x08201f00cacf7f89 */ /* 0x000e2200000e0000 */
[----:B------:R-:W-:-:S02]  /*3580*/  I2FP.F32.S32 R203, R200 ;  /* 0x000000c800cb7245 */ /* 0x000fc40000201400 */
[----:B------:R-:W1:Y:S01]  /*3590*/  MUFU.RCP R163, R204 ;  /* 0x000000cc00a37308 */ /* 0x000e620000001000 */
[-C--:B0-----:R-:W-:Y:S02]  /*35a0*/  IADD3 R206, R202, R207.reuse, RZ ;  /* 0x000000cfcace7210 */ /* 0x081fe40007ffe0ff */
[----:B------:R-:W-:Y:S01]  /*35b0*/  I2FP.F32.S32 R207, R207 ;  /* 0x000000cf00cf7245 */ /* 0x000fe20000201400 */
[----:B------:R-:W0:Y:S01]  /*35c0*/  SHFL.DOWN PT, R205, R164, 0x2, 0x1f ;  /* 0x08401f00a4cd7f89 */ /* 0x000e2200000e0000 */
[----:B------:R-:W-:-:S06]  /*35d0*/  I2FP.F32.S32 R206, R206 ;  /* 0x000000ce00ce7245 */ /* 0x000fcc0000201400 */
[----:B------:R-:W2:Y:S01]  /*35e0*/  MUFU.RCP R206, R206 ;  /* 0x000000ce00ce7308 */ /* 0x000ea20000001000 */
[----:B0-----:R-:W-:-:S04]  /*35f0*/  FMUL.FTZ R162, R205, R198 ;  /* 0x000000c6cda27220 */ /* 0x001fc80000410000 */
[----:B------:R-:W-:Y:S01]  /*3600*/  FFMA.FTZ R162, R203, R164, R162 ;  /* 0x000000a4cba27223 */ /* 0x000fe200000100a2 */
[----:B------:R-:W-:Y:S01]  /*3610*/  FADD.FTZ R164, -R205, R164 ;  /* 0x000000a4cda47221 */ /* 0x000fe20000010100 */
[----:B------:R-:W-:Y:S02]  /*3620*/  SHF.L.U32 R205, R83, 0x10, RZ ;  /* 0x0000001053cd7819 */ /* 0x000fe400000006ff */
[----:B-1----:R-:W-:Y:S01]  /*3630*/  FMUL.FTZ R201, R163, R162 ;  /* 0x000000a2a3c97220 */ /* 0x002fe20000410000 */
[----:B------:R-:W-:Y:S01]  /*3640*/  FMUL.FTZ R164, R164, R164 ;  /* 0x000000a4a4a47220 */ /* 0x000fe20000410000 */
[----:B------:R-:W0:Y:S03]  /*3650*/  SHFL.DOWN PT, R162, R165, 0x2, 0x1f ;  /* 0x08401f00a5a27f89 */ /* 0x000e2600000e0000 */
[----:B------:R-:W-:Y:S01]  /*3660*/  FMUL.FTZ R164, R164, R203 ;  /* 0x000000cba4a47220 */ /* 0x000fe20000410000 */
[----:B------:R-:W1:Y:S03]  /*3670*/  SHFL.DOWN PT, R200, R201, 0x1, 0x1f ;  /* 0x08201f00c9c87f89 */ /* 0x000e6600000e0000 */
[----:B------:R-:W-:Y:S01]  /*3680*/  FMUL.FTZ R164, R164, R198 ;  /* 0x000000c6a4a47220 */ /* 0x000fe20000410000 */
[----:B0-----:R-:W-:Y:S01]  /*3690*/  FADD.FTZ R162, R162, R165 ;  /* 0x000000a5a2a27221 */ /* 0x001fe20000010000 */
[----:B-1----:R-:W-:-:S03]  /*36a0*/  FMUL.FTZ R165, R200, R207 ;  /* 0x000000cfc8a57220 */ /* 0x002fc60000410000 */
[----:B------:R-:W-:Y:S01]  /*36b0*/  FFMA.FTZ R162, R163, R164, R162 ;  /* 0x000000a4a3a27223 */ /* 0x000fe200000100a2 */
[----:B------:R-:W-:Y:S01]  /*36c0*/  FADD.FTZ R200, R201, -R200 ;  /* 0x800000c8c9c87221 */ /* 0x000fe20000010000 */
[----:B------:R-:W0:Y:S01]  /*36d0*/  LDC R164, c[0x0][0x2d8] ;  /* 0x0000b600ffa47b82 */ /* 0x000e220000000800 */
[----:B------:R-:W-:Y:S02]  /*36e0*/  FFMA.FTZ R163, R204, R201, R165 ;  /* 0x000000c9cca37223 */ /* 0x000fe400000100a5 */
[----:B------:R-:W1:Y:S01]  /*36f0*/  SHFL.DOWN PT, R165, R162, 0x1, 0x1f ;  /* 0x08201f00a2a57f89 */ /* 0x000e6200000e0000 */
[----:B------:R-:W-:Y:S01]  /*3700*/  FMUL.FTZ R201, R200, R200 ;  /* 0x000000c8c8c97220 */ /* 0x000fe20000410000 */
[----:B--2---:R-:W-:-:S03]  /*3710*/  FMUL.FTZ R163, R206, R163 ;  /* 0x000000a3cea37220 */ /* 0x004fc60000410000 */
[----:B------:R-:W-:-:S03]  /*3720*/  FMUL.FTZ R201, R204, R201 ;  /* 0x000000c9ccc97220 */ /* 0x000fc60000410000 */
[----:B------:R-:W2:Y:S01]  /*3730*/  SHFL.IDX PT, R163, R163, RZ, 0x1f ;  /* 0x00001fffa3a37589 */ /* 0x000ea200000e0000 */
[----:B------:R-:W-:Y:S01]  /*3740*/  FMUL.FTZ R201, R201, R207 ;  /* 0x000000cfc9c97220 */ /* 0x000fe20000410000 */
[----:B------:R-:W-:Y:S01]  /*3750*/  SHF.L.U32 R207, R82, 0x10, RZ ;  /* 0x0000001052cf7819 */ /* 0x000fe200000006ff */
[----:B-1----:R-:W-:-:S04]  /*3760*/  FADD.FTZ R165, R162, R165 ;  /* 0x000000a5a2a57221 */ /* 0x002fc80000010000 */
[----:B------:R-:W-:Y:S01]  /*3770*/  FFMA.FTZ R165, R206, R201, R165 ;  /* 0x000000c9cea57223 */ /* 0x000fe200000100a5 */
[----:B--2---:R-:W-:-:S05]  /*3780*/  FSEL R240, R163, RZ, !P3 ;  /* 0x000000ffa3f07208 */ /* 0x004fca0005800000 */
[----:B------:R-:W0:Y:S01]  /*3790*/  SHFL.IDX PT, R165, R165, RZ, 0x1f ;  /* 0x00001fffa5a57589 */ /* 0x000e2200000e0000 */
[C---:B------:R-:W-:Y:S01]  /*37a0*/  FADD.FTZ R230, -R240.reuse, R99 ;  /* 0x00000063f0e67221 */ /* 0x040fe20000010100 */
[----:B------:R-:W-:Y:S01]  /*37b0*/  FMUL.FTZ R99, R163, R163 ;  /* 0x000000a3a3637220 */ /* 0x000fe20000410000 */
[C---:B------:R-:W-:Y:S01]  /*37c0*/  FADD.FTZ R218, -R240.reuse, R96 ;  /* 0x00000060f0da7221 */ /* 0x040fe20000010100 */
[C---:B------:R-:W-:Y:S01]  /*37d0*/  FADD.FTZ R214, -R240.reuse, R97 ;  /* 0x00000061f0d67221 */ /* 0x040fe20000010100 */
[C---:B------:R-:W-:Y:S01]  /*37e0*/  FADD.FTZ R232, -R240.reuse, R98 ;  /* 0x00000062f0e87221 */ /* 0x040fe20000010100 */
[----:B------:R-:W1:Y:S01]  /*37f0*/  @!P2 LDC.64 R96, c[0x0][0x250] ;  /* 0x00009400ff60ab82 */ /* 0x000e620000000a00 */
[----:B------:R-:W-:Y:S01]  /*3800*/  FSEL R99, R99, RZ, P3 ;  /* 0x000000ff63637208 */ /* 0x000fe20001800000 */
[C---:B------:R-:W-:Y:S01]  /*3810*/  FADD.FTZ R234, -R240.reuse, R100 ;  /* 0x00000064f0ea7221 */ /* 0x040fe20000010100 */
[C---:B------:R-:W-:Y:S01]  /*3820*/  FADD.FTZ R100, -R240.reuse, R113 ;  /* 0x00000071f0647221 */ /* 0x040fe20000010100 */
[C---:B------:R-:W-:Y:S01]  /*3830*/  FADD.FTZ R216, -R240.reuse, R106 ;  /* 0x0000006af0d87221 */ /* 0x040fe20000010100 */
[C---:B------:R-:W-:Y:S01]  /*3840*/  FADD.FTZ R242, -R240.reuse, R118 ;  /* 0x00000076f0f27221 */ /* 0x040fe20000010100 */
[C---:B------:R-:W-:Y:S01]  /*3850*/  FADD.FTZ R106, -R240.reuse, R120 ;  /* 0x00000078f06a7221 */ /* 0x040fe20000010100 */
[C-C-:B------:R-:W-:Y:S01]  /*3860*/  FADD.FTZ R118, -R240.reuse, R48.reuse ;  /* 0x00000030f0767221 */ /* 0x140fe20000010100 */
[C---:B------:R-:W-:Y:S01]  /*3870*/  FADD.FTZ R120, -R240.reuse, R49 ;  /* 0x00000031f0787221 */ /* 0x040fe20000010100 */
[----:B------:R-:W-:Y:S01]  /*3880*/  PRMT R48, R75, 0x7632, R48 ;  /* 0x000076324b307816 */ /* 0x000fe20000000030 */
[C---:B------:R-:W-:Y:S01]  /*3890*/  FADD.FTZ R244, -R240.reuse, R103 ;  /* 0x00000067f0f47221 */ /* 0x040fe20000010100 */
[----:B------:R-:W-:Y:S01]  /*38a0*/  PRMT R49, R87, 0x7632, R49 ;  /* 0x0000763257317816 */ /* 0x000fe20000000031 */
[C---:B------:R-:W-:Y:S01]  /*38b0*/  FADD.FTZ R238, -R240.reuse, R102 ;  /* 0x00000066f0ee7221 */ /* 0x040fe20000010100 */
[C---:B------:R-:W-:Y:S01]  /*38c0*/  FADD.FTZ R102, -R240.reuse, R108 ;  /* 0x0000006cf0667221 */ /* 0x040fe20000010100 */
[----:B------:R-:W-:Y:S01]  /*38d0*/  FADD.FTZ R224, -R240, R128 ;  /* 0x00000080f0e07221 */ /* 0x000fe20000010100 */
[----:B------:R-:W-:Y:S01]  /*38e0*/  SHF.L.U32 R108, R48, 0x10, RZ ;  /* 0x00000010306c7819 */ /* 0x000fe200000006ff */
[----:B0-----:R-:W-:Y:S01]  /*38f0*/  FFMA.FTZ R98, R165, UR12, R164 ;  /* 0x0000000ca5627c23 */ /* 0x001fe200080100a4 */
[----:B------:R-:W-:Y:S01]  /*3900*/  SHF.L.U32 R128, R49, 0x10, RZ ;  /* 0x0000001031807819 */ /* 0x000fe200000006ff */
[C---:B------:R-:W-:Y:S01]  /*3910*/  FADD.FTZ R206, -R240.reuse, R104 ;  /* 0x00000068f0ce7221 */ /* 0x040fe20000010100 */
[----:B------:R-:W-:Y:S01]  /*3920*/  FADD.FTZ R236, -R240, R101 ;  /* 0x00000065f0ec7221 */ /* 0x000fe20000010100 */
[----:B------:R-:W-:Y:S01]  /*3930*/  FADD.FTZ R99, R98, R99 ;  /* 0x0000006362637221 */ /* 0x000fe20000010000 */
[----:B------:R-:W-:Y:S01]  /*3940*/  FADD.FTZ R104, -R240, R112 ;  /* 0x00000070f0687221 */ /* 0x000fe20000010100 */
[----:B------:R-:W-:Y:S01]  /*3950*/  SHF.L.U32 R101, R74, 0x10, RZ ;  /* 0x000000104a657819 */ /* 0x000fe200000006ff */
[----:B------:R-:W-:Y:S01]  /*3960*/  FADD.FTZ R162, -R240, R51 ;  /* 0x00000033f0a27221 */ /* 0x000fe20000010100 */
[----:B------:R0:W2:Y:S01]  /*3970*/  MUFU.RSQ R113, R99 ;  /* 0x0000006300717308 */ /* 0x0000a20000001400 */
[----:B-1----:R-:W-:Y:S01]  /*3980*/  @!P2 IMAD.WIDE R96, R3, 0x4, R96 ;  /* 0x000000040360a825 */ /* 0x002fe200078e0260 */
[----:B------:R-:W-:-:S03]  /*3990*/  SHF.L.U32 R112, R86, 0x10, RZ ;  /* 0x0000001056707819 */ /* 0x000fc600000006ff */
[C---:B------:R-:W-:Y:S01]  /*39a0*/  FADD.FTZ R228, -R240.reuse, R110 ;  /* 0x0000006ef0e47221 */ /* 0x040fe20000010100 */
[C---:B------:R-:W-:Y:S01]  /*39b0*/  FADD.FTZ R222, -R240.reuse, R111 ;  /* 0x0000006ff0de7221 */ /* 0x040fe20000010100 */
[----:B------:R-:W-:Y:S01]  /*39c0*/  FADD.FTZ R220, -R240, R109 ;  /* 0x0000006df0dc7221 */ /* 0x000fe20000010100 */
[----:B------:R1:W-:Y:S01]  /*39d0*/  @!P2 STG.E desc[UR4][R96.64], R163 ;  /* 0x000000a36000a986 */ /* 0x0003e2000c101904 */
[----:B------:R-:W-:Y:S01]  /*39e0*/  SHF.L.U32 R109, R72, 0x10, RZ ;  /* 0x00000010486d7819 */ /* 0x000fe200000006ff */
[C---:B------:R-:W-:Y:S01]  /*39f0*/  FADD.FTZ R212, -R240.reuse, R107 ;  /* 0x0000006bf0d47221 */ /* 0x040fe20000010100 */
[C---:B------:R-:W-:Y:S01]  /*3a00*/  FADD.FTZ R200, -R240.reuse, R115 ;  /* 0x00000073f0c87221 */ /* 0x040fe20000010100 */
[C---:B------:R-:W-:Y:S01]  /*3a10*/  FADD.FTZ R202, -R240.reuse, R105 ;  /* 0x00000069f0ca7221 */ /* 0x040fe20000010100 */
[----:B------:R-:W-:Y:S01]  /*3a20*/  SHF.L.U32 R107, R75, 0x10, RZ ;  /* 0x000000104b6b7819 */ /* 0x000fe200000006ff */
[----:B0-----:R-:W-:Y:S01]  /*3a30*/  IMAD.U32 R99, R87, 0x10000, RZ ;  /* 0x0001000057637824 */ /* 0x001fe200078e00ff */
[----:B------:R-:W-:Y:S01]  /*3a40*/  SHF.L.U32 R105, R73, 0x10, RZ ;  /* 0x0000001049697819 */ /* 0x000fe200000006ff */
[C---:B------:R-:W-:Y:S01]  /*3a50*/  FADD.FTZ R208, -R240.reuse, R114 ;  /* 0x00000072f0d07221 */ /* 0x040fe20000010100 */
[C---:B------:R-:W-:Y:S01]  /*3a60*/  FADD.FTZ R110, -R240.reuse, R119 ;  /* 0x00000077f06e7221 */ /* 0x040fe20000010100 */
[----:B------:R-:W-:Y:S01]  /*3a70*/  FADD.FTZ R114, -R240, R124 ;  /* 0x0000007cf0727221 */ /* 0x000fe20000010100 */
[C---:B--2---:R-:W-:Y:S01]  /*3a80*/  FMUL.FTZ R49, R113.reuse, R244 ;  /* 0x000000f471317220 */ /* 0x044fe20000410000 */
[C---:B------:R-:W-:Y:S01]  /*3a90*/  FMUL.FTZ R48, R113.reuse, R234 ;  /* 0x000000ea71307220 */ /* 0x040fe20000410000 */
[----:B-1----:R-:W-:Y:S01]  /*3aa0*/  PRMT R96, R86, 0x7632, R96 ;  /* 0x0000763256607816 */ /* 0x002fe20000000060 */
[----:B------:R-:W-:Y:S01]  /*3ab0*/  FMUL.FTZ R227, R113, R232 ;  /* 0x000000e871e37220 */ /* 0x000fe20000410000 */
[C---:B------:R-:W-:Y:S01]  /*3ac0*/  FFMA.FTZ R108, R49.reuse, R108, R174 ;  /* 0x0000006c316c7223 */ /* 0x040fe200000100ae */
[----:B------:R-:W-:Y:S01]  /*3ad0*/  FFMA.FTZ R234, R49, R128, R173 ;  /* 0x0000008031ea7223 */ /* 0x000fe200000100ad */
[----:B------:R-:W-:Y:S01]  /*3ae0*/  PRMT R49, R74, 0x7632, R49 ;  /* 0x000076324a317816 */ /* 0x000fe20000000031 */
[C---:B------:R-:W-:Y:S01]  /*3af0*/  FFMA.FTZ R101, R48.reuse, R101, R133 ;  /* 0x0000006530657223 */ /* 0x040fe20000010085 */
[----:B------:R-:W-:Y:S01]  /*3b00*/  FFMA.FTZ R229, R48, R112, R21 ;  /* 0x0000007030e57223 */ /* 0x000fe20000010015 */
[----:B------:R-:W-:Y:S01]  /*3b10*/  SHF.L.U32 R96, R96, 0x10, RZ ;  /* 0x0000001060607819 */ /* 0x000fe200000006ff */
[----:B------:R-:W-:Y:S01]  /*3b20*/  FMUL.FTZ R51, R113, R238 ;  /* 0x000000ee71337220 */ /* 0x000fe20000410000 */
[----:B------:R-:W-:Y:S01]  /*3b30*/  SHF.L.U32 R48, R49, 0x10, RZ ;  /* 0x0000001031307819 */ /* 0x000fe200000006ff */
[C---:B------:R-:W-:Y:S01]  /*3b40*/  FMUL.FTZ R49, R113.reuse, R236 ;  /* 0x000000ec71317220 */ /* 0x040fe20000410000 */
[C---:B------:R-:W-:Y:S01]  /*3b50*/  FMUL.FTZ R218, R113.reuse, R218 ;  /* 0x000000da71da7220 */ /* 0x040fe20000410000 */
[C---:B------:R-:W-:Y:S01]  /*3b60*/  FMUL.FTZ R103, R113.reuse, R228 ;  /* 0x000000e471677220 */ /* 0x040fe20000410000 */
[----:B------:R-:W-:Y:S01]  /*3b70*/  FMUL.FTZ R102, R113, R102 ;  /* 0x0000006671667220 */ /* 0x000fe20000410000 */
[C---:B------:R-:W-:Y:S01]  /*3b80*/  FFMA.FTZ R236, R49.reuse, R48, R176 ;  /* 0x0000003031ec7223 */ /* 0x040fe200000100b0 */
[----:B------:R-:W-:Y:S01]  /*3b90*/  FFMA.FTZ R232, R49, R96, R175 ;  /* 0x0000006031e87223 */ /* 0x000fe200000100af */
[----:B------:R-:W-:Y:S01]  /*3ba0*/  PRMT R48, R73, 0x7632, R48 ;  /* 0x0000763249307816 */ /* 0x000fe20000000030 */
[----:B------:R-:W-:Y:S01]  /*3bb0*/  IMAD.U32 R96, R84, 0x10000, RZ ;  /* 0x0001000054607824 */ /* 0x000fe200078e00ff */
[----:B------:R-:W-:Y:S01]  /*3bc0*/  PRMT R49, R85, 0x7632, R49 ;  /* 0x0000763255317816 */ /* 0x000fe20000000031 */
[----:B------:R-:W-:Y:S01]  /*3bd0*/  FFMA.FTZ R109, R218, R109, R135 ;  /* 0x0000006dda6d7223 */ /* 0x000fe20000010087 */
[----:B------:R-:W-:Y:S01]  /*3be0*/  SHF.L.U32 R48, R48, 0x10, RZ ;  /* 0x0000001030307819 */ /* 0x000fe200000006ff */
[----:B------:R-:W-:Y:S01]  /*3bf0*/  FFMA.FTZ R223, R218, R96, R23 ;  /* 0x00000060dadf7223 */ /* 0x000fe20000010017 */
[----:B------:R-:W-:Y:S01]  /*3c00*/  SHF.L.U32 R112, R49, 0x10, RZ ;  /* 0x0000001031707819 */ /* 0x000fe200000006ff */
[C---:B------:R-:W-:Y:S01]  /*3c10*/  FMUL.FTZ R49, R113.reuse, R230 ;  /* 0x000000e671317220 */ /* 0x040fe20000410000 */
[C---:B------:R-:W-:Y:S01]  /*3c20*/  FMUL.FTZ R217, R113.reuse, R220 ;  /* 0x000000dc71d97220 */ /* 0x040fe20000410000 */
[----:B------:R-:W-:Y:S01]  /*3c30*/  FFMA.FTZ R219, R102, R219, R37 ;  /* 0x000000db66db7223 */ /* 0x000fe20000010025 */
[----:B------:R-:W-:Y:S01]  /*3c40*/  FMUL.FTZ R115, R113, R216 ;  /* 0x000000d871737220 */ /* 0x000fe20000410000 */
[C---:B------:R-:W-:Y:S01]  /*3c50*/  FFMA.FTZ R238, R49.reuse, R48, R178 ;  /* 0x0000003031ee7223 */ /* 0x040fe200000100b2 */
[----:B------:R-:W-:Y:S01]  /*3c60*/  FFMA.FTZ R230, R49, R112, R177 ;  /* 0x0000007031e67223 */ /* 0x000fe200000100b1 */
[----:B------:R-:W-:Y:S01]  /*3c70*/  PRMT R48, R72, 0x7632, R48 ;  /* 0x0000763248307816 */ /* 0x000fe20000000030 */
[C---:B------:R-:W-:Y:S01]  /*3c80*/  FFMA.FTZ R107, R51.reuse, R107, R132 ;  /* 0x0000006b336b7223 */ /* 0x040fe20000010084 */
[----:B------:R-:W-:Y:S01]  /*3c90*/  PRMT R49, R84, 0x7632, R49 ;  /* 0x0000763254317816 */ /* 0x000fe20000000031 */
[----:B------:R-:W-:Y:S01]  /*3ca0*/  FFMA.FTZ R51, R51, R99, R20 ;  /* 0x0000006333337223 */ /* 0x000fe20000010014 */
[----:B------:R-:W-:Y:S01]  /*3cb0*/  SHF.L.U32 R48, R48, 0x10, RZ ;  /* 0x0000001030307819 */ /* 0x000fe200000006ff */
[----:B------:R-:W-:Y:S01]  /*3cc0*/  FFMA.FTZ R105, R227, R105, R134 ;  /* 0x00000069e3697223 */ /* 0x000fe20000010086 */
[----:B------:R-:W-:Y:S01]  /*3cd0*/  SHF.L.U32 R96, R49, 0x10, RZ ;  /* 0x0000001031607819 */ /* 0x000fe200000006ff */
[----:B------:R-:W-:Y:S01]  /*3ce0*/  FMUL.FTZ R49, R113, R214 ;  /* 0x000000d671317220 */ /* 0x000fe20000410000 */
[----:B------:R-:W-:Y:S01]  /*3cf0*/  SHF.L.U32 R97, R85, 0x10, RZ ;  /* 0x0000001055617819 */ /* 0x000fe200000006ff */
[----:B------:R-:W-:Y:S01]  /*3d00*/  FADD.FTZ R124, -R240, R130 ;  /* 0x00000082f07c7221 */ /* 0x000fe20000010100 */
        /* <DEDUP_REMOVED lines=8> */
[----:B------:R-:W-:Y:S01]  /*3d90*/  IMAD.U32 R111, R89, 0x10000, RZ ;  /* 0x00010000596f7824 */ /* 0x000fe200078e00ff */
[----:B------:R-:W-:Y:S01]  /*3da0*/  SHF.L.U32 R112, R49, 0x10, RZ ;  /* 0x0000001031707819 */ /* 0x000fe200000006ff */
[C---:B------:R-:W-:Y:S01]  /*3db0*/  FMUL.FTZ R49, R113.reuse, R222 ;  /* 0x000000de71317220 */ /* 0x040fe20000410000 */
[----:B------:R-:W-:Y:S01]  /*3dc0*/  SHF.L.U32 R96, R90, 0x10, RZ ;  /* 0x000000105a607819 */ /* 0x000fe200000006ff */
[----:B------:R-:W-:Y:S01]  /*3dd0*/  FMUL.FTZ R206, R113, R206 ;  /* 0x000000ce71ce7220 */ /* 0x000fe20000410000 */
[----:B------:R-:W-:Y:S01]  /*3de0*/  SHF.L.U32 R97, R91, 0x10, RZ ;  /* 0x000000105b617819 */ /* 0x000fe200000006ff */
[C---:B------:R-:W-:Y:S01]  /*3df0*/  FFMA.FTZ R218, R49.reuse, R48, R166 ;  /* 0x0000003031da7223 */ /* 0x040fe200000100a6 */
[----:B------:R-:W-:Y:S01]  /*3e00*/  PRMT R48, R78, 0x7632, R48 ;  /* 0x000076324e307816 */ /* 0x000fe20000000030 */
[----:B------:R-:W-:Y:S01]  /*3e10*/  FFMA.FTZ R112, R49, R112, R161 ;  /* 0x0000007031707223 */ /* 0x000fe200000100a1 */
[----:B------:R-:W-:Y:S01]  /*3e20*/  PRMT R49, R90, 0x7632, R49 ;  /* 0x000076325a317816 */ /* 0x000fe20000000031 */
[----:B------:R-:W-:Y:S01]  /*3e30*/  FFMA.FTZ R102, R102, R96, R17 ;  /* 0x0000006066667223 */ /* 0x000fe20000010011 */
[----:B------:R-:W-:Y:S01]  /*3e40*/  SHF.L.U32 R48, R48, 0x10, RZ ;  /* 0x0000001030307819 */ /* 0x000fe200000006ff */
[----:B------:R-:W-:Y:S01]  /*3e50*/  FFMA.FTZ R103, R103, R97, R16 ;  /* 0x0000006167677223 */ /* 0x000fe20000010010 */
[----:B------:R-:W-:Y:S01]  /*3e60*/  SHF.L.U32 R96, R49, 0x10, RZ ;  /* 0x0000001031607819 */ /* 0x000fe200000006ff */
[----:B------:R-:W-:Y:S01]  /*3e70*/  FADD.FTZ R116, -R240, R116 ;  /* 0x00000074f0747221 */ /* 0x000fe20000010100 */
[----:B------:R-:W-:Y:S01]  /*3e80*/  PRMT R49, R89, 0x7632, R49 ;  /* 0x0000763259317816 */ /* 0x000fe20000000031 */
[----:B------:R-:W-:Y:S01]  /*3e90*/  FFMA.FTZ R220, R217, R48, R168 ;  /* 0x00000030d9dc7223 */ /* 0x000fe200000100a8 */
[----:B------:R-:W-:Y:S01]  /*3ea0*/  PRMT R48, R77, 0x7632, R48 ;  /* 0x000076324d307816 */ /* 0x000fe20000000030 */
[----:B------:R-:W-:Y:S01]  /*3eb0*/  FFMA.FTZ R217, R217, R96, R167 ;  /* 0x00000060d9d97223 */ /* 0x000fe200000100a7 */
[----:B------:R-:W-:Y:S01]  /*3ec0*/  SHF.L.U32 R216, R49, 0x10, RZ ;  /* 0x0000001031d87819 */ /* 0x000fe200000006ff */
[----:B------:R-:W-:Y:S01]  /*3ed0*/  FMUL.FTZ R49, R113, R212 ;  /* 0x000000d471317220 */ /* 0x000fe20000410000 */
[----:B------:R-:W-:Y:S01]  /*3ee0*/  SHF.L.U32 R48, R48, 0x10, RZ ;  /* 0x0000001030307819 */ /* 0x000fe200000006ff */
[----:B------:R-:W-:Y:S01]  /*3ef0*/  FADD.FTZ R210, -R240, R117 ;  /* 0x00000075f0d27221 */ /* 0x000fe20000010100 */
[----:B------:R-:W-:Y:S01]  /*3f00*/  SHF.L.U32 R97, R77, 0x10, RZ ;  /* 0x000000104d617819 */ /* 0x000fe200000006ff */
[C---:B------:R-:W-:Y:S01]  /*3f10*/  FFMA.FTZ R216, R49.reuse, R216, R169 ;  /* 0x000000d831d87223 */ /* 0x040fe200000100a9 */
[C---:B------:R-:W-:Y:S01]  /*3f20*/  SHF.L.U32 R96, R76.reuse, 0x10, RZ ;  /* 0x000000104c607819 */ /* 0x040fe200000006ff */
        /* <DEDUP_REMOVED lines=8> */
[C---:B------:R-:W-:Y:S01]  /*3fb0*/  FMUL.FTZ R49, R113.reuse, R202 ;  /* 0x000000ca71317220 */ /* 0x040fe20000410000 */
        /* <DEDUP_REMOVED lines=8> */
[----:B------:R-:W-:Y:S01]  /*4040*/  IMAD.U32 R128, R94, 0x10000, RZ ;  /* 0x000100005e807824 */ /* 0x000fe200078e00ff */
[----:B------:R-:W-:Y:S01]  /*4050*/  SHF.L.U32 R48, R48, 0x10, RZ ;  /* 0x0000001030307819 */ /* 0x000fe200000006ff */
[----:B------:R-:W-:Y:S01]  /*4060*/  FFMA.FTZ R205, R111, R205, R32 ;  /* 0x000000cd6fcd7223 */ /* 0x000fe20000010020 */
[----:B------:R-:W-:Y:S01]  /*4070*/  SHF.L.U32 R130, R49, 0x10, RZ ;  /* 0x0000001031827819 */ /* 0x000fe200000006ff */
[C---:B------:R-:W-:Y:S01]  /*4080*/  FMUL.FTZ R49, R113.reuse, R110 ;  /* 0x0000006e71317220 */ /* 0x040fe20000410000 */
[----:B------:R-:W-:Y:S01]  /*4090*/  FMUL.FTZ R110, R113, R116 ;  /* 0x00000074716e7220 */ /* 0x000fe20000410000 */
[----:B------:R-:W-:Y:S01]  /*40a0*/  FFMA.FTZ R111, R111, R117, R12 ;  /* 0x000000756f6f7223 */ /* 0x000fe2000001000c */
[----:B------:R-:W-:Y:S01]  /*40b0*/  FMUL.FTZ R117, R113, R210 ;  /* 0x000000d271757220 */ /* 0x000fe20000410000 */
        /* <DEDUP_REMOVED lines=8> */
[C---:B------:R-:W-:Y:S01]  /*4140*/  FMUL.FTZ R49, R113.reuse, R208 ;  /* 0x000000d071317220 */ /* 0x040fe20000410000 */
[----:B------:R-:W-:Y:S01]  /*4150*/  FMUL.FTZ R203, R113, R200 ;  /* 0x000000c871cb7220 */ /* 0x000fe20000410000 */
[----:B------:R-:W-:Y:S01]  /*4160*/  FFMA.FTZ R208, R117, R48, R156 ;  /* 0x0000003075d07223 */ /* 0x000fe2000001009c */
[----:B------:R-:W-:Y:S01]  /*4170*/  PRMT R48, R81, 0x7632, R48 ;  /* 0x0000763251307816 */ /* 0x000fe20000000030 */
[----:B------:R-:W-:Y:S01]  /*4180*/  FADD.FTZ R98, -R240, R121 ;  /* 0x00000079f0627221 */ /* 0x000fe20000010100 */
[----:B------:R-:W-:Y:S01]  /*4190*/  SHF.L.U32 R121, R93, 0x10, RZ ;  /* 0x000000105d797819 */ /* 0x000fe200000006ff */
[----:B------:R-:W-:Y:S01]  /*41a0*/  FFMA.FTZ R209, R49, R209, R34 ;  /* 0x000000d131d17223 */ /* 0x000fe20000010022 */
[----:B------:R-:W-:Y:S01]  /*41b0*/  SHF.L.U32 R48, R48, 0x10, RZ ;  /* 0x0000001030307819 */ /* 0x000fe200000006ff */
[----:B------:R-:W-:Y:S01]  /*41c0*/  FMUL.FTZ R104, R113, R104 ;  /* 0x0000006871687220 */ /* 0x000fe20000410000 */
[----:B------:R-:W-:Y:S01]  /*41d0*/  SHF.L.U32 R200, R92, 0x10, RZ ;  /* 0x000000105cc87819 */ /* 0x000fe200000006ff */
[----:B------:R-:W-:Y:S01]  /*41e0*/  FFMA.FTZ R202, R49, R121, R14 ;  /* 0x0000007931ca7223 */ /* 0x000fe2000001000e */
[----:B------:R-:W-:Y:S01]  /*41f0*/  PRMT R119, R93, 0x7632, R119 ;  /* 0x000076325d777816 */ /* 0x000fe20000000077 */
[----:B------:R-:W-:Y:S01]  /*4200*/  FFMA.FTZ R210, R203, R48, R158 ;  /* 0x00000030cbd27223 */ /* 0x000fe2000001009e */
[----:B------:R-:W-:Y:S01]  /*4210*/  PRMT R48, R80, 0x7632, R48 ;  /* 0x0000763250307816 */ /* 0x000fe20000000030 */
[----:B------:R-:W-:Y:S01]  /*4220*/  FMUL.FTZ R201, R113, R100 ;  /* 0x0000006471c97220 */ /* 0x000fe20000410000 */
[----:B------:R-:W-:Y:S01]  /*4230*/  PRMT R49, R92, 0x7632, R49 ;  /* 0x000076325c317816 */ /* 0x000fe20000000031 */
[----:B------:R-:W-:Y:S01]  /*4240*/  FFMA.FTZ R117, R117, R128, R155 ;  /* 0x0000008075757223 */ /* 0x000fe2000001009b */
[----:B------:R-:W-:Y:S01]  /*4250*/  SHF.L.U32 R48, R48, 0x10, RZ ;  /* 0x0000001030307819 */ /* 0x000fe200000006ff */
[C---:B------:R-:W-:Y:S01]  /*4260*/  FFMA.FTZ R211, R104.reuse, R211, R35 ;  /* 0x000000d368d37223 */ /* 0x040fe20000010023 */
[----:B------:R-:W-:Y:S01]  /*4270*/  FFMA.FTZ R200, R104, R200, R15 ;  /* 0x000000c868c87223 */ /* 0x000fe2000001000f */
[----:B------:R-:W-:Y:S01]  /*4280*/  SHF.L.U32 R128, R119, 0x10, RZ ;  /* 0x0000001077807819 */ /* 0x000fe200000006ff */
[C---:B------:R-:W-:Y:S01]  /*4290*/  FADD.FTZ R126, -R240.reuse, R126 ;  /* 0x0000007ef07e7221 */ /* 0x040fe20000010100 */
[----:B------:R-:W-:Y:S01]  /*42a0*/  SHF.L.U32 R104, R49, 0x10, RZ ;  /* 0x0000001031687819 */ /* 0x000fe200000006ff */
[----:B------:R-:W-:Y:S01]  /*42b0*/  FFMA.FTZ R212, R201, R48, R160 ;  /* 0x00000030c9d47223 */ /* 0x000fe200000100a0 */
[----:B------:R-:W-:Y:S01]  /*42c0*/  PRMT R48, R67, 0x7632, R48 ;  /* 0x0000763243307816 */ /* 0x000fe20000000030 */
[----:B------:R-:W-:Y:S01]  /*42d0*/  FFMA.FTZ R203, R203, R128, R157 ;  /* 0x00000080cbcb7223 */ /* 0x000fe2000001009d */
[----:B------:R-:W-:Y:S01]  /*42e0*/  PRMT R49, R71, 0x7632, R49 ;  /* 0x0000763247317816 */ /* 0x000fe20000000031 */
[----:B------:R-:W-:Y:S01]  /*42f0*/  FADD.FTZ R164, -R240, R122 ;  /* 0x0000007af0a47221 */ /* 0x000fe20000010100 */
[----:B------:R-:W-:Y:S01]  /*4300*/  SHF.L.U32 R130, R48, 0x10, RZ ;  /* 0x0000001030827819 */ /* 0x000fe200000006ff */
[C---:B------:R-:W-:Y:S01]  /*4310*/  FADD.FTZ R226, -R240.reuse, R129 ;  /* 0x00000081f0e27221 */ /* 0x040fe20000010100 */
[----:B------:R-:W-:Y:S01]  /*4320*/  SHF.L.U32 R128, R49, 0x10, RZ ;  /* 0x0000001031807819 */ /* 0x000fe200000006ff */
[----:B------:R-:W-:Y:S01]  /*4330*/  FADD.FTZ R122, -R240, R127 ;  /* 0x0000007ff07a7221 */ /* 0x000fe20000010100 */
[----:B------:R-:W0:Y:S01]  /*4340*/  @!P2 LDC.64 R48, c[0x0][0x258] ;  /* 0x00009600ff30ab82 */ /* 0x000e220000000a00 */
[----:B------:R-:W-:Y:S01]  /*4350*/  SHF.L.U32 R129, R67, 0x10, RZ ;  /* 0x0000001043817819 */ /* 0x000fe200000006ff */
[----:B------:R-:W-:Y:S01]  /*4360*/  FMUL.FTZ R127, R113, R126 ;  /* 0x0000007e717f7220 */ /* 0x000fe20000410000 */
[----:B------:R-:W-:-:S02]  /*4370*/  IMAD.U32 R119, R71, 0x10000, RZ ;  /* 0x0001000047777824 */ /* 0x000fc400078e00ff */
[----:B------:R-:W-:Y:S01]  /*4380*/  FFMA.FTZ R201, R201, R104, R159 ;  /* 0x00000068c9c97223 */ /* 0x000fe2000001009f */
[----:B------:R-:W-:Y:S01]  /*4390*/  SHF.L.U32 R104, R47, 0x10, RZ ;  /* 0x000000102f687819 */ /* 0x000fe200000006ff */
[C---:B------:R-:W-:Y:S01]  /*43a0*/  FFMA.FTZ R129, R127.reuse, R129, R28 ;  /* 0x000000817f817223 */ /* 0x040fe2000001001c */
[----:B------:R-:W-:Y:S01]  /*43b0*/  FFMA.FTZ R127, R127, R119, R8 ;  /* 0x000000777f7f7223 */ /* 0x000fe20000010008 */
[----:B------:R-:W-:Y:S01]  /*43c0*/  FMUL.FTZ R119, R113, R122 ;  /* 0x0000007a71777220 */ /* 0x000fe20000410000 */
[C---:B------:R-:W-:Y:S01]  /*43d0*/  FADD.FTZ R198, -R240.reuse, R123 ;  /* 0x0000007bf0c67221 */ /* 0x040fe20000010100 */
[C---:B------:R-:W-:Y:S01]  /*43e0*/  FADD.FTZ R204, -R240.reuse, R125 ;  /* 0x0000007df0cc7221 */ /* 0x040fe20000010100 */
[C---:B------:R-:W-:Y:S01]  /*43f0*/  FADD.FTZ R50, -R240.reuse, R50 ;  /* 0x00000032f0327221 */ /* 0x040fe20000010100 */
[C---:B------:R-:W-:Y:S01]  /*4400*/  FFMA.FTZ R130, R119.reuse, R130, R146 ;  /* 0x0000008277827223 */ /* 0x040fe20000010092 */
[----:B------:R-:W-:Y:S01]  /*4410*/  FFMA.FTZ R128, R119, R128, R145 ;  /* 0x0000008077807223 */ /* 0x000fe20000010091 */
[----:B------:R-:W-:Y:S01]  /*4420*/  FMUL.FTZ R119, R113, R124 ;  /* 0x0000007c71777220 */ /* 0x000fe20000410000 */
[----:B------:R-:W-:Y:S01]  /*4430*/  PRMT R100, R47, 0x7632, R100 ;  /* 0x000076322f647816 */ /* 0x000fe20000000064 */
[----:B------:R-:W-:Y:S01]  /*4440*/  FADD.FTZ R240, -R240, R131 ;  /* 0x00000083f0f07221 */ /* 0x000fe20000010100 */
[----:B------:R-:W-:Y:S01]  /*4450*/  SHF.L.U32 R165, R64, 0x10, RZ ;  /* 0x0000001040a57819 */ /* 0x000fe200000006ff */
[----:B------:R-:W-:Y:S01]  /*4460*/  FMUL.FTZ R106, R113, R106 ;  /* 0x0000006a716a7220 */ /* 0x000fe20000410000 */
[----:B------:R-:W-:Y:S01]  /*4470*/  SHF.L.U32 R126, R68, 0x10, RZ ;  /* 0x00000010447e7819 */ /* 0x000fe200000006ff */
[----:B------:R-:W-:Y:S01]  /*4480*/  FFMA.FTZ R124, R119, R104, R24 ;  /* 0x00000068777c7223 */ /* 0x000fe20000010018 */
[----:B------:R-:W-:Y:S01]  /*4490*/  SHF.L.U32 R100, R100, 0x10, RZ ;  /* 0x0000001064647819 */ /* 0x000fe200000006ff */
[----:B------:R-:W-:Y:S01]  /*44a0*/  FMUL.FTZ R123, R113, R240 ;  /* 0x000000f0717b7220 */ /* 0x000fe20000410000 */
[----:B------:R-:W-:Y:S01]  /*44b0*/  F2FP.BF16.F32.PACK_AB R104, R244, R109 ;  /* 0x0000006df468723e */ /* 0x000fe200000010ff */
[----:B------:R-:W-:Y:S01]  /*44c0*/  FFMA.FTZ R165, R106, R165, R31 ;  /* 0x000000a56aa57223 */ /* 0x000fe2000001001f */
[----:B------:R-:W-:Y:S01]  /*44d0*/  F2FP.BF16.F32.PACK_AB R107, R108, R107 ;  /* 0x0000006b6c6b723e */ /* 0x000fe200000010ff */
[----:B0-----:R-:W-:-:S04]  /*44e0*/  @!P2 IMAD.WIDE R108, R3, 0x4, R48 ;  /* 0x00000004036ca825 */ /* 0x001fc800078e0230 */
[----:B------:R-:W-:Y:S01]  /*44f0*/  FFMA.FTZ R126, R106, R126, R11 ;  /* 0x0000007e6a7e7223 */ /* 0x000fe2000001000b */
[----:B------:R-:W-:Y:S01]  /*4500*/  SHF.L.U32 R121, R43, 0x10, RZ ;  /* 0x000000102b797819 */ /* 0x000fe200000006ff */
[----:B------:R-:W-:Y:S01]  /*4510*/  FFMA.FTZ R125, R123, R100, R138 ;  /* 0x000000647b7d7223 */ /* 0x000fe2000001008a */
[----:B------:R-:W-:Y:S01]  /*4520*/  PRMT R106, R43, 0x7632, R106 ;  /* 0x000076322b6a7816 */ /* 0x000fe2000000006a */
[----:B------:R0:W-:Y:S01]  /*4530*/  @!P2 STG.E desc[UR4][R108.64], R113 ;  /* 0x000000716c00a986 */ /* 0x0001e2000c101904 */
[----:B------:R-:W-:Y:S01]  /*4540*/  IADD3 R100, P4, R221, UR14, RZ ;  /* 0x0000000edd647c10 */ /* 0x000fe2000ff9e0ff */
[----:B------:R-:W-:Y:S01]  /*4550*/  FFMA.FTZ R122, R119, R121, R4 ;  /* 0x00000079777a7223 */ /* 0x000fe20000010004 */
[----:B------:R-:W-:Y:S01]  /*4560*/  SHF.L.U32 R131, R106, 0x10, RZ ;  /* 0x000000106a837819 */ /* 0x000fe200000006ff */
[C---:B------:R-:W-:Y:S01]  /*4570*/  FMUL.FTZ R119, R113.reuse, R120 ;  /* 0x0000007871777220 */ /* 0x040fe20000410000 */
[----:B------:R-:W-:Y:S01]  /*4580*/  F2FP.BF16.F32.PACK_AB R103, R112, R103 ;  /* 0x000000677067723e */ /* 0x000fe200000010ff */
[C---:B------:R-:W-:Y:S01]  /*4590*/  FMUL.FTZ R120, R113.reuse, R50 ;  /* 0x0000003271787220 */ /* 0x040fe20000410000 */
[----:B------:R-:W-:Y:S01]  /*45a0*/  F2FP.BF16.F32.PACK_AB R106, R236, R101 ;  /* 0x00000065ec6a723e */ /* 0x000fe200000010ff */
[----:B------:R-:W-:Y:S01]  /*45b0*/  FMUL.FTZ R199, R113, R114 ;  /* 0x0000007271c77220 */ /* 0x000fe20000410000 */
[----:B------:R-:W-:Y:S01]  /*45c0*/  SHF.L.U32 R112, R193, 0x4, RZ ;  /* 0x00000004c1707819 */ /* 0x000fe200000006ff */
[----:B------:R-:W-:Y:S01]  /*45d0*/  FFMA.FTZ R123, R123, R131, R42 ;  /* 0x000000837b7b7223 */ /* 0x000fe2000001002a */
[----:B------:R-:W-:Y:S01]  /*45e0*/  F2FP.BF16.F32.PACK_AB R105, R238, R105 ;  /* 0x00000069ee69723e */ /* 0x000fe200000010ff */
[----:B------:R-:W-:Y:S01]  /*45f0*/  FMUL.FTZ R131, R113, R98 ;  /* 0x0000006271837220 */ /* 0x000fe20000410000 */
[----:B0-----:R-:W-:Y:S01]  /*4600*/  IADD3 R108, P2, R221, UR16, RZ ;  /* 0x00000010dd6c7c10 */ /* 0x001fe2000ff5e0ff */
[----:B------:R-:W-:Y:S01]  /*4610*/  FMUL.FTZ R121, R113, R162 ;  /* 0x000000a271797220 */ /* 0x000fe20000410000 */
[----:B------:R-:W-:Y:S01]  /*4620*/  IADD3.X R101, R215, UR15, RZ, P4, !PT ;  /* 0x0000000fd7657c10 */ /* 0x000fe2000a7fe4ff */
[C---:B------:R-:W-:Y:S01]  /*4630*/  FMUL.FTZ R164, R113.reuse, R164 ;  /* 0x000000a471a47220 */ /* 0x040fe20000410000 */
[----:B------:R-:W-:Y:S01]  /*4640*/  F2FP.BF16.F32.PACK_AB R51, R234, R51 ;  /* 0x00000033ea33723e */ /* 0x000fe200000010ff */
[C---:B------:R-:W-:Y:S01]  /*4650*/  FMUL.FTZ R198, R113.reuse, R198 ;  /* 0x000000c671c67220 */ /* 0x040fe20000410000 */
[----:B------:R-:W-:Y:S01]  /*4660*/  F2FP.BF16.F32.PACK_AB R50, R232, R229 ;  /* 0x000000e5e832723e */ /* 0x000fe200000010ff */
[----:B------:R0:W-:Y:S01]  /*4670*/  STG.E.128 desc[UR4][R100.64], R104 ;  /* 0x0000006864007986 */ /* 0x0001e2000c101d04 */
[----:B------:R-:W-:Y:S01]  /*4680*/  F2FP.BF16.F32.PACK_AB R49, R230, R227 ;  /* 0x000000e3e631723e */ /* 0x000fe200000010ff */
[C---:B------:R-:W-:Y:S01]  /*4690*/  FMUL.FTZ R204, R113.reuse, R204 ;  /* 0x000000cc71cc7220 */ /* 0x040fe20000410000 */
[----:B------:R-:W-:Y:S01]  /*46a0*/  F2FP.BF16.F32.PACK_AB R48, R228, R223 ;  /* 0x000000dfe430723e */ /* 0x000fe200000010ff */
[----:B------:R-:W-:Y:S01]  /*46b0*/  FMUL.FTZ R118, R113, R118 ;  /* 0x0000007671767220 */ /* 0x000fe20000410000 */
[----:B------:R-:W-:Y:S01]  /*46c0*/  IADD3.X R109, R215, UR17, RZ, P2, !PT ;  /* 0x00000011d76d7c10 */ /* 0x000fe200097fe4ff */
[C---:B------:R-:W-:Y:S01]  /*46d0*/  FMUL.FTZ R162, R113.reuse, R224 ;  /* 0x000000e071a27220 */ /* 0x040fe20000410000 */
[----:B------:R-:W-:Y:S01]  /*46e0*/  SHF.R.U32.HI R193, RZ, 0x1c, R193 ;  /* 0x0000001cffc17819 */ /* 0x000fe200000116c1 */
[----:B------:R-:W-:Y:S01]  /*46f0*/  FMUL.FTZ R163, R113, R226 ;  /* 0x000000e271a37220 */ /* 0x000fe20000410000 */
[C---:B------:R-:W-:Y:S01]  /*4700*/  IADD3 R114, P4, R112.reuse, UR14, RZ ;  /* 0x0000000e70727c10 */ /* 0x040fe2000ff9e0ff */
[----:B------:R1:W-:Y:S01]  /*4710*/  STG.E.128 desc[UR4][R108.64], R48 ;  /* 0x000000306c007986 */ /* 0x0003e2000c101d04 */
[----:B------:R-:W-:-:S02]  /*4720*/  IADD3 R112, P5, R112, UR16, RZ ;  /* 0x0000001070707c10 */ /* 0x000fc4000ffbe0ff */
[----:B------:R-:W-:Y:S02]  /*4730*/  F2FP.BF16.F32.PACK_AB R96, R225, R96 ;  /* 0x00000060e160723e */ /* 0x000fe400000010ff */
[----:B------:R-:W-:Y:S02]  /*4740*/  F2FP.BF16.F32.PACK_AB R97, R222, R97 ;  /* 0x00000061de61723e */ /* 0x000fe400000010ff */
[----:B------:R-:W-:Y:S02]  /*4750*/  F2FP.BF16.F32.PACK_AB R98, R220, R219 ;  /* 0x000000dbdc62723e */ /* 0x000fe400000010ff */
[----:B0-----:R-:W-:Y:S02]  /*4760*/  F2FP.BF16.F32.PACK_AB R101, R216, R115 ;  /* 0x00000073d865723e */ /* 0x001fe400000010ff */
[----:B------:R-:W-:Y:S02]  /*4770*/  F2FP.BF16.F32.PACK_AB R99, R218, R99 ;  /* 0x00000063da63723e */ /* 0x000fe400000010ff */
[----:B------:R-:W-:-:S02]  /*4780*/  IADD3.X R115, R193, UR15, RZ, P4, !PT ;  /* 0x0000000fc1737c10 */ /* 0x000fc4000a7fe4ff */
[----:B------:R-:W-:Y:S02]  /*4790*/  F2FP.BF16.F32.PACK_AB R102, R217, R102 ;  /* 0x00000066d966723e */ /* 0x000fe400000010ff */
[----:B------:R-:W-:Y:S01]  /*47a0*/  F2FP.BF16.F32.PACK_AB R100, R214, R213 ;  /* 0x000000d5d664723e */ /* 0x000fe200000010ff */
[----:B------:R0:W-:Y:S01]  /*47b0*/  STG.E.128 desc[UR4][R114.64], R96 ;  /* 0x0000006072007986 */ /* 0x0001e2000c101d04 */
[----:B-1----:R-:W-:Y:S01]  /*47c0*/  PRMT R50, R64, 0x7632, R50 ;  /* 0x0000763240327816 */ /* 0x002fe20000000032 */
[----:B------:R-:W-:Y:S01]  /*47d0*/  FFMA.FTZ R51, R66, R199, R29 ;  /* 0x000000c742337223 */ /* 0x000fe2000001001d */
[----:B------:R-:W-:Y:S02]  /*47e0*/  IADD3.X R113, R193, UR17, RZ, P5, !PT ;  /* 0x00000011c1717c10 */ /* 0x000fe4000affe4ff */
[----:B------:R-:W-:Y:S01]  /*47f0*/  SHF.L.U32 R193, R191, 0x4, RZ ;  /* 0x00000004bfc17819 */ /* 0x000fe200000006ff */
[----:B------:R-:W-:Y:S01]  /*4800*/  IMAD.U32 R50, R50, 0x10000, RZ ;  /* 0x0001000032327824 */ /* 0x000fe200078e00ff */
[----:B------:R-:W-:Y:S01]  /*4810*/  F2FP.BF16.F32.PACK_AB R111, R116, R111 ;  /* 0x0000006f746f723e */ /* 0x000fe200000010ff */
[----:B------:R1:W-:Y:S01]  /*4820*/  STG.E.128 desc[UR4][R112.64], R100 ;  /* 0x0000006470007986 */ /* 0x0003e2000c101d04 */
[----:B------:R-:W-:Y:S01]  /*4830*/  SHF.R.U32.HI R191, RZ, 0x1c, R191 ;  /* 0x0000001cffbf7819 */ /* 0x000fe200000116bf */
[----:B------:R-:W-:Y:S01]  /*4840*/  FFMA.FTZ R50, R131, R50, R152 ;  /* 0x0000003283327223 */ /* 0x000fe20000010098 */
[----:B------:R-:W-:Y:S01]  /*4850*/  IADD3 R116, P2, R193, UR14, RZ ;  /* 0x0000000ec1747c10 */ /* 0x000fe2000ff5e0ff */
[----:B------:R-:W-:Y:S01]  /*4860*/  FFMA.FTZ R131, R188, R131, R151 ;  /* 0x00000083bc837223 */ /* 0x000fe20000010097 */
[----:B------:R-:W-:-:S02]  /*4870*/  F2FP.BF16.F32.PACK_AB R110, R117, R110 ;  /* 0x0000006e756e723e */ /* 0x000fc400000010ff */
[----:B------:R-:W-:Y:S02]  /*4880*/  IADD3 R48, P4, R193, UR16, RZ ;  /* 0x00000010c1307c10 */ /* 0x000fe4000ff9e0ff */
[----:B------:R-:W-:Y:S01]  /*4890*/  IADD3.X R117, R191, UR15, RZ, P2, !PT ;  /* 0x0000000fbf757c10 */ /* 0x000fe200097fe4ff */
[----:B0-----:R-:W-:Y:S01]  /*48a0*/  FFMA.FTZ R97, R65, R164, R30 ;  /* 0x000000a441617223 */ /* 0x001fe2000001001e */
[-C--:B------:R-:W-:Y:S01]  /*48b0*/  FFMA.FTZ R98, R181, R198.reuse, R150 ;  /* 0x000000c6b5627223 */ /* 0x080fe20000010096 */
[----:B------:R-:W-:Y:S01]  /*48c0*/  F2FP.BF16.F32.PACK_AB R104, R212, R211 ;  /* 0x000000d3d468723e */ /* 0x000fe200000010ff */
[----:B------:R-:W-:Y:S01]  /*48d0*/  FFMA.FTZ R198, R184, R198, R149 ;  /* 0x000000c6b8c67223 */ /* 0x000fe20000010095 */
[----:B------:R-:W-:Y:S02]  /*48e0*/  F2FP.BF16.F32.PACK_AB R105, R210, R209 ;  /* 0x000000d1d269723e */ /* 0x000fe400000010ff */
[----:B------:R-:W-:Y:S02]  /*48f0*/  F2FP.BF16.F32.PACK_AB R106, R208, R207 ;  /* 0x000000cfd06a723e */ /* 0x000fe400000010ff */
[----:B-1----:R-:W-:Y:S01]  /*4900*/  SHF.L.U32 R112, R197, 0x4, RZ ;  /* 0x00000004c5707819 */ /* 0x002fe200000006ff */
[-C--:B------:R-:W-:Y:S01]  /*4910*/  FFMA.FTZ R102, R183, R204.reuse, R148 ;  /* 0x000000ccb7667223 */ /* 0x080fe20000010094 */
[----:B------:R-:W-:Y:S01]  /*4920*/  F2FP.BF16.F32.PACK_AB R107, R206, R205 ;  /* 0x000000cdce6b723e */ /* 0x000fe200000010ff */
[----:B------:R-:W-:Y:S01]  /*4930*/  FFMA.FTZ R103, R186, R204, R147 ;  /* 0x000000ccba677223 */ /* 0x000fe20000010093 */
[----:B------:R-:W-:-:S02]  /*4940*/  SHF.R.U32.HI R197, RZ, 0x1c, R197 ;  /* 0x0000001cffc57819 */ /* 0x000fc400000116c5 */
[----:B------:R-:W-:Y:S01]  /*4950*/  IADD3 R100, P2, R112, UR14, RZ ;  /* 0x0000000e70647c10 */ /* 0x000fe2000ff5e0ff */
[----:B------:R0:W-:Y:S01]  /*4960*/  STG.E.128 desc[UR4][R116.64], R104 ;  /* 0x0000006874007986 */ /* 0x0001e2000c101d04 */
[----:B------:R-:W-:Y:S02]  /*4970*/  F2FP.BF16.F32.PACK_AB R109, R203, R202 ;  /* 0x000000cacb6d723e */ /* 0x000fe400000010ff */
[----:B------:R-:W-:Y:S02]  /*4980*/  IADD3.X R49, R191, UR17, RZ, P4, !PT ;  /* 0x00000011bf317c10 */ /* 0x000fe4000a7fe4ff */
[----:B------:R-:W-:Y:S02]  /*4990*/  F2FP.BF16.F32.PACK_AB R108, R201, R200 ;  /* 0x000000c8c96c723e */ /* 0x000fe400000010ff */
[----:B------:R-:W-:Y:S01]  /*49a0*/  F2FP.BF16.F32.PACK_AB R96, R50, R165 ;  /* 0x000000a53260723e */ /* 0x000fe200000010ff */
[----:B------:R-:W-:Y:S01]  /*49b0*/  FFMA.FTZ R50, R70, R199, R9 ;  /* 0x000000c746327223 */ /* 0x000fe20000010009 */
[----:B------:R-:W-:Y:S01]  /*49c0*/  F2FP.BF16.F32.PACK_AB R97, R98, R97 ;  /* 0x000000616261723e */ /* 0x000fe200000010ff */
[----:B------:R1:W-:Y:S01]  /*49d0*/  STG.E.128 desc[UR4][R48.64], R108 ;  /* 0x0000006c30007986 */ /* 0x0003e2000c101d04 */
[----:B------:R-:W-:Y:S01]  /*49e0*/  F2FP.BF16.F32.PACK_AB R98, R102, R51 ;  /* 0x000000336662723e */ /* 0x000fe200000010ff */
[----:B------:R-:W-:Y:S01]  /*49f0*/  FFMA.FTZ R102, R44, R118, R27 ;  /* 0x000000762c667223 */ /* 0x000fe2000001001b */
[----:B------:R-:W-:-:S02]  /*4a00*/  F2FP.BF16.F32.PACK_AB R99, R130, R129 ;  /* 0x000000818263723e */ /* 0x000fc400000010ff */
[----:B------:R-:W-:Y:S02]  /*4a10*/  IADD3.X R101, R197, UR15, RZ, P2, !PT ;  /* 0x0000000fc5657c10 */ /* 0x000fe400097fe4ff */
[----:B------:R-:W-:Y:S01]  /*4a20*/  F2FP.BF16.F32.PACK_AB R50, R103, R50 ;  /* 0x000000326732723e */ /* 0x000fe200000010ff */
[----:B0-----:R-:W-:Y:S01]  /*4a30*/  FFMA.FTZ R104, R45, R120, R26 ;  /* 0x000000782d687223 */ /* 0x001fe2000001001a */
[----:B------:R-:W-:Y:S01]  /*4a40*/  FFMA.FTZ R105, R187, R121, R142 ;  /* 0x00000079bb697223 */ /* 0x000fe2000001008e */
[----:B------:R0:W-:Y:S01]  /*4a50*/  STG.E.128 desc[UR4][R100.64], R96 ;  /* 0x0000006064007986 */ /* 0x0001e2000c101d04 */
[-C--:B------:R-:W-:Y:S01]  /*4a60*/  FFMA.FTZ R103, R185, R119.reuse, R144 ;  /* 0x00000077b9677223 */ /* 0x080fe20000010090 */
[----:B------:R-:W-:Y:S01]  /*4a70*/  FFMA.FTZ R106, R46, R162, R25 ;  /* 0x000000a22e6a7223 */ /* 0x000fe20000010019 */
[----:B------:R-:W-:Y:S01]  /*4a80*/  FFMA.FTZ R119, R190, R119, R143 ;  /* 0x00000077be777223 */ /* 0x000fe2000001008f */
[----:B------:R-:W-:Y:S02]  /*4a90*/  F2FP.BF16.F32.PACK_AB R51, R128, R127 ;  /* 0x0000007f8033723e */ /* 0x000fe400000010ff */
[----:B------:R-:W-:Y:S01]  /*4aa0*/  IADD3 R3, R3, UR18, RZ ;  /* 0x0000001203037c10 */ /* 0x000fe2000fffe0ff */
[----:B-1----:R-:W-:Y:S01]  /*4ab0*/  FFMA.FTZ R49, R69, R164, R10 ;  /* 0x000000a445317223 */ /* 0x002fe2000001000a */
[----:B------:R-:W-:Y:S01]  /*4ac0*/  IADD3 R108, P2, R112, UR16, RZ ;  /* 0x00000010706c7c10 */ /* 0x000fe2000ff5e0ff */
[----:B------:R-:W-:Y:S01]  /*4ad0*/  FFMA.FTZ R110, R192, R121, R141 ;  /* 0x00000079c06e7223 */ /* 0x000fe2000001008d */
[----:B------:R-:W-:-:S02]  /*4ae0*/  F2FP.BF16.F32.PACK_AB R48, R131, R126 ;  /* 0x0000007e8330723e */ /* 0x000fc400000010ff */
[----:B------:R-:W-:Y:S02]  /*4af0*/  F2FP.BF16.F32.PACK_AB R49, R198, R49 ;  /* 0x00000031c631723e */ /* 0x000fe400000010ff */
[----:B------:R-:W-:Y:S02]  /*4b00*/  IADD3.X R109, R197, UR17, RZ, P2, !PT ;  /* 0x00000011c56d7c10 */ /* 0x000fe400097fe4ff */
[----:B------:R-:W-:Y:S01]  /*4b10*/  ISETP.GE.AND P2, PT, R3, UR19, PT ;  /* 0x0000001303007c0c */ /* 0x000fe2000bf46270 */
[-C--:B0-----:R-:W-:Y:S01]  /*4b20*/  FFMA.FTZ R99, R189, R163.reuse, R140 ;  /* 0x000000a3bd637223 */ /* 0x081fe2000001008c */
[----:B------:R-:W-:Y:S01]  /*4b30*/  F2FP.BF16.F32.PACK_AB R97, R105, R104 ;  /* 0x000000686961723e */ /* 0x000fe200000010ff */
[----:B------:R-:W-:Y:S01]  /*4b40*/  FFMA.FTZ R163, R194, R163, R139 ;  /* 0x000000a3c2a37223 */ /* 0x000fe2000001008b */
[----:B------:R-:W-:Y:S01]  /*4b50*/  SHF.L.U32 R104, R195, 0x4, RZ ;  /* 0x00000004c3687819 */ /* 0x000fe200000006ff */
[----:B------:R-:W-:Y:S01]  /*4b60*/  FFMA.FTZ R101, R41, R120, R6 ;  /* 0x0000007829657223 */ /* 0x000fe20000010006 */
[----:B------:R-:W-:Y:S01]  /*4b70*/  F2FP.BF16.F32.PACK_AB R96, R103, R102 ;  /* 0x000000666760723e */ /* 0x000fe200000010ff */
[----:B------:R-:W-:Y:S01]  /*4b80*/  FFMA.FTZ R102, R182, R162, R5 ;  /* 0x000000a2b6667223 */ /* 0x000fe20000010005 */
[----:B------:R-:W-:Y:S01]  /*4b90*/  F2FP.BF16.F32.PACK_AB R98, R99, R106 ;  /* 0x0000006a6362723e */ /* 0x000fe200000010ff */
[----:B------:R-:W-:Y:S01]  /*4ba0*/  FFMA.FTZ R100, R40, R118, R7 ;  /* 0x0000007628647223 */ /* 0x000fe20000010007 */
[----:B------:R-:W-:Y:S01]  /*4bb0*/  SHF.R.U32.HI R195, RZ, 0x1c, R195 ;  /* 0x0000001cffc37819 */ /* 0x000fe200000116c3 */
[----:B------:R0:W-:Y:S01]  /*4bc0*/  STG.E.128 desc[UR4][R108.64], R48 ;  /* 0x000000306c007986 */ /* 0x0001e2000c101d04 */
[----:B------:R-:W-:-:S02]  /*4bd0*/  IADD3 R106, P4, R104, UR14, RZ ;  /* 0x0000000e686a7c10 */ /* 0x000fc4000ff9e0ff */
[----:B------:R-:W-:Y:S02]  /*4be0*/  IADD3 R104, P5, R104, UR16, RZ ;  /* 0x0000001068687c10 */ /* 0x000fe4000ffbe0ff */
[----:B------:R-:W-:Y:S02]  /*4bf0*/  F2FP.BF16.F32.PACK_AB R99, R125, R124 ;  /* 0x0000007c7d63723e */ /* 0x000fe400000010ff */
[----:B------:R-:W-:Y:S02]  /*4c00*/  IADD3.X R107, R195, UR15, RZ, P4, !PT ;  /* 0x0000000fc36b7c10 */ /* 0x000fe4000a7fe4ff */
[----:B------:R-:W-:Y:S02]  /*4c10*/  F2FP.BF16.F32.PACK_AB R103, R123, R122 ;  /* 0x0000007a7b67723e */ /* 0x000fe400000010ff */
[----:B------:R-:W-:Y:S01]  /*4c20*/  F2FP.BF16.F32.PACK_AB R102, R163, R102 ;  /* 0x00000066a366723e */ /* 0x000fe200000010ff */
[----:B------:R0:W-:Y:S01]  /*4c30*/  STG.E.128 desc[UR4][R106.64], R96 ;  /* 0x000000606a007986 */ /* 0x0001e2000c101d04 */
[----:B------:R-:W-:-:S02]  /*4c40*/  F2FP.BF16.F32.PACK_AB R101, R110, R101 ;  /* 0x000000656e65723e */ /* 0x000fc400000010ff */
[----:B------:R-:W-:Y:S02]  /*4c50*/  F2FP.BF16.F32.PACK_AB R100, R119, R100 ;  /* 0x000000647764723e */ /* 0x000fe400000010ff */
[----:B------:R-:W-:Y:S02]  /*4c60*/  IADD3.X R105, R195, UR17, RZ, P5, !PT ;  /* 0x00000011c3697c10 */ /* 0x000fe4000affe4ff */
[----:B------:R-:W-:-:S03]  /*4c70*/  SEL R198, RZ, 0x1, P1 ;  /* 0x00000001ffc67807 */ /* 0x000fc60000800000 */
[----:B------:R0:W-:Y:S01]  /*4c80*/  STG.E.128 desc[UR4][R104.64], R100 ;  /* 0x0000006468007986 */ /* 0x0001e2000c101d04 */
[----:B------:R-:W-:Y:S05]  /*4c90*/  @!P2 BRA `(.L_x_10555) ;  /* 0xffffffc00098a947 */ /* 0x000fea000383ffff */
[----:B------:R-:W-:Y:S05]  /*4ca0*/  EXIT ;  /* 0x000000000000794d */ /* 0x000fea0003800000 */
.L_x_10554:
[----:B------:R-:W-:Y:S01]  /*4cb0*/  HFMA2.MMA R206, -RZ, RZ, 0, 5.9604644775390625e-08 ;  /* 0x00000001ffce7435 */ /* 0x000fe200000001ff */
[----:B------:R-:W-:Y:S02]  /*4cc0*/  MOV R207, R164 ;  /* 0x000000a400cf7202 */ /* 0x000fe40000000f00 */
[----:B------:R-:W-:Y:S02]  /*4cd0*/  MOV R209, 0x1f ;  /* 0x0000001f00d17802 */ /* 0x000fe40000000f00 */
[----:B------:R-:W-:-:S07]  /*4ce0*/  MOV R204, 0xffffffff ;  /* 0xffffffff00cc7802 */ /* 0x000fce0000000f00 */
[----:B-----5:R-:W-:Y:S05]  /*4cf0*/  WARPSYNC.COLLECTIVE R204, `(.L_x_10556) ;  /* 0x00000000cc087348 */ /* 0x020fea0003c00000 */
[----:B------:R0:W1:Y:S02]  /*4d00*/  SHFL.BFLY P2, R205, R207, R206, R209 ;  /* 0x0c0000cecfcd7389 */ /* 0x00006400000400d1 */
[----:B01---5:R-:W-:Y:S01]  /*4d10*/  ENDCOLLECTIVE ;  /* 0x000000000000791b */ /* 0x023fe20003800000 */
.L_x_10556:
[----:B------:R-:W-:Y:S01]  /*4d20*/  HFMA2.MMA R206, -RZ, RZ, 0, 1.1920928955078125e-07 ;  /* 0x00000002ffce7435 */ /* 0x000fe200000001ff */
[----:B------:R-:W-:-:S05]  /*4d30*/  MOV R163, R205 ;  /* 0x000000cd00a37202 */ /* 0x000fca0000000f00 */
[----:B------:R-:W-:-:S05]  /*4d40*/  FADD.FTZ R198, R164, R163 ;  /* 0x000000a3a4c67221 */ /* 0x000fca0000010000 */
[----:B------:R-:W-:-:S07]  /*4d50*/  MOV R207, R198 ;  /* 0x000000c600cf7202 */ /* 0x000fce0000000f00 */
[----:B------:R-:W-:Y:S05]  /*4d60*/  WARPSYNC.COLLECTIVE R204, `(.L_x_10557) ;  /* 0x00000000cc087348 */ /* 0x000fea0003c00000 */
[----:B------:R0:W1:Y:S02]  /*4d70*/  SHFL.BFLY P2, R205, R207, R206, R209 ;  /* 0x0c0000cecfcd7389 */ /* 0x00006400000400d1 */
[----:B01----:R-:W-:Y:S01]  /*4d80*/  ENDCOLLECTIVE ;  /* 0x000000000000791b */ /* 0x003fe20003800000 */
.L_x_10557:
[----:B------:R-:W-:Y:S01]  /*4d90*/  HFMA2.MMA R206, -RZ, RZ, 0, 2.384185791015625e-07 ;  /* 0x00000004ffce7435 */ /* 0x000fe200000001ff */
[----:B------:R-:W-:-:S05]  /*4da0*/  MOV R163, R205 ;  /* 0x000000cd00a37202 */ /* 0x000fca0000000f00 */
[----:B------:R-:W-:-:S04]  /*4db0*/  FADD.FTZ R200, R198, R163 ;  /* 0x000000a3c6c87221 */ /* 0x000fc80000010000 */
[----:B------:R-:W-:-:S07]  /*4dc0*/  IMAD.MOV.U32 R207, RZ, RZ, R200 ;  /* 0x000000ffffcf7224 */ /* 0x000fce00078e00c8 */
[----:B------:R-:W-:Y:S05]  /*4dd0*/  WARPSYNC.COLLECTIVE R204, `(.L_x_10558) ;  /* 0x00000000cc087348 */ /* 0x000fea0003c00000 */
[----:B------:R0:W1:Y:S02]  /*4de0*/  SHFL.BFLY P2, R205, R207, R206, R209 ;  /* 0x0c0000cecfcd7389 */ /* 0x00006400000400d1 */
[----:B01----:R-:W-:Y:S01]  /*4df0*/  ENDCOLLECTIVE ;  /* 0x000000000000791b */ /* 0x003fe20003800000 */
.L_x_10558:
[----:B------:R-:W-:Y:S01]  /*4e00*/  HFMA2.MMA R206, -RZ, RZ, 0, 4.76837158203125e-07 ;  /* 0x00000008ffce7435 */ /* 0x000fe200000001ff */
[----:B------:R-:W-:-:S05]  /*4e10*/  MOV R163, R205 ;  /* 0x000000cd00a37202 */ /* 0x000fca0000000f00 */
[----:B------:R-:W-:-:S05]  /*4e20*/  FADD.FTZ R201, R200, R163 ;  /* 0x000000a3c8c97221 */ /* 0x000fca0000010000 */
[----:B------:R-:W-:-:S07]  /*4e30*/  MOV R207, R201 ;  /* 0x000000c900cf7202 */ /* 0x000fce0000000f00 */
[----:B------:R-:W-:Y:S05]  /*4e40*/  WARPSYNC.COLLECTIVE R204, `(.L_x_10559) ;  /* 0x00000000cc087348 */ /* 0x000fea0003c00000 */
[----:B------:R0:W1:Y:S02]  /*4e50*/  SHFL.BFLY P2, R205, R207, R206, R209 ;  /* 0x0c0000cecfcd7389 */ /* 0x00006400000400d1 */
[----:B01----:R-:W-:Y:S01]  /*4e60*/  ENDCOLLECTIVE ;  /* 0x000000000000791b */ /* 0x003fe20003800000 */
.L_x_10559:
[----:B------:R-:W-:Y:S01]  /*4e70*/  HFMA2.MMA R206, -RZ, RZ, 0, 9.5367431640625e-07 ;  /* 0x00000010ffce7435 */ /* 0x000fe200000001ff */
[----:B------:R-:W-:-:S05]  /*4e80*/  MOV R162, R205 ;  /* 0x000000cd00a27202 */ /* 0x000fca0000000f00 */
[----:B------:R-:W-:-:S05]  /*4e90*/  FADD.FTZ R202, R201, R162 ;  /* 0x000000a2c9ca7221 */ /* 0x000fca0000010000 */
[----:B------:R-:W-:-:S07]  /*4ea0*/  MOV R207, R202 ;  /* 0x000000ca00cf7202 */ /* 0x000fce0000000f00 */
[----:B------:R-:W-:Y:S05]  /*4eb0*/  WARPSYNC.COLLECTIVE R204, `(.L_x_10560) ;  /* 0x00000000cc087348 */ /* 0x000fea0003c00000 */
[----:B------:R0:W1:Y:S02]  /*4ec0*/  SHFL.BFLY P2, R205, R207, R206, R209 ;  /* 0x0c0000cecfcd7389 */ /* 0x00006400000400d1 */
[----:B01----:R-:W-:Y:S01]  /*4ed0*/  ENDCOLLECTIVE ;  /* 0x000000000000791b */ /* 0x003fe20003800000 */
.L_x_10560:
        /* <DEDUP_REMOVED lines=88> */
.L_x_10561:
[----:B------:R-:W-:Y:S01]  /*5460*/  HFMA2.MMA R206, -RZ, RZ, 0, 1.1920928955078125e-07 ;  /* 0x00000002ffce7435 */ /* 0x000fe200000001ff */
[----:B------:R-:W-:-:S05]  /*5470*/  MOV R164, R205 ;  /* 0x000000cd00a47202 */ /* 0x000fca0000000f00 */
[----:B------:R-:W-:-:S04]  /*5480*/  FADD.FTZ R164, R163, R164 ;  /* 0x000000a4a3a47221 */ /* 0x000fc80000010000 */
[----:B------:R-:W-:-:S07]  /*5490*/  IMAD.MOV.U32 R207, RZ, RZ, R164 ;  /* 0x000000ffffcf7224 */ /* 0x000fce00078e00a4 */
[----:B------:R-:W-:Y:S05]  /*54a0*/  WARPSYNC.COLLECTIVE R204, `(.L_x_10562) ;  /* 0x00000000cc087348 */ /* 0x000fea0003c00000 */
[----:B------:R0:W1:Y:S02]  /*54b0*/  SHFL.BFLY P2, R205, R207, R206, R209 ;  /* 0x0c0000cecfcd7389 */ /* 0x00006400000400d1 */
[----:B01----:R-:W-:Y:S01]  /*54c0*/  ENDCOLLECTIVE ;  /* 0x000000000000791b */ /* 0x003fe20003800000 */
.L_x_10562:
[----:B------:R-:W-:Y:S01]  /*54d0*/  HFMA2.MMA R206, -RZ, RZ, 0, 2.384185791015625e-07 ;  /* 0x00000004ffce7435 */ /* 0x000fe200000001ff */
[----:B------:R-:W-:-:S05]  /*54e0*/  MOV R201, R205 ;  /* 0x000000cd00c97202 */ /* 0x000fca0000000f00 */
[----:B------:R-:W-:-:S05]  /*54f0*/  FADD.FTZ R201, R164, R201 ;  /* 0x000000c9a4c97221 */ /* 0x000fca0000010000 */
[----:B------:R-:W-:-:S07]  /*5500*/  MOV R207, R201 ;  /* 0x000000c900cf7202 */ /* 0x000fce0000000f00 */
[----:B------:R-:W-:Y:S05]  /*5510*/  WARPSYNC.COLLECTIVE R204, `(.L_x_10563) ;  /* 0x00000000cc087348 */ /* 0x000fea0003c00000 */
[----:B------:R0:W1:Y:S02]  /*5520*/  SHFL.BFLY P2, R205, R207, R206, R209 ;  /* 0x0c0000cecfcd7389 */ /* 0x00006400000400d1 */
[----:B01----:R-:W-:Y:S01]  /*5530*/  ENDCOLLECTIVE ;  /* 0x000000000000791b */ /* 0x003fe20003800000 */
.L_x_10563:
[----:B------:R-:W-:Y:S01]  /*5540*/  HFMA2.MMA R206, -RZ, RZ, 0, 4.76837158203125e-07 ;  /* 0x00000008ffce7435 */ /* 0x000fe200000001ff */
[----:B------:R-:W-:-:S05]  /*5550*/  MOV R198, R205 ;  /* 0x000000cd00c67202 */ /* 0x000fca0000000f00 */
[----:B------:R-:W-:-:S05]  /*5560*/  FADD.FTZ R198, R201, R198 ;  /* 0x000000c6c9c67221 */ /* 0x000fca0000010000 */
[----:B------:R-:W-:-:S07]  /*5570*/  MOV R207, R198 ;  /* 0x000000c600cf7202 */ /* 0x000fce0000000f00 */
[----:B------:R-:W-:Y:S05]  /*5580*/  WARPSYNC.COLLECTIVE R204, `(.L_x_10564) ;  /* 0x00000000cc087348 */ /* 0x000fea0003c00000 */
[----:B------:R0:W1:Y:S02]  /*5590*/  SHFL.BFLY P2, R205, R207, R206, R209 ;  /* 0x0c0000cecfcd7389 */ /* 0x00006400000400d1 */
[----:B01----:R-:W-:Y:S01]  /*55a0*/  ENDCOLLECTIVE ;  /* 0x000000000000791b */ /* 0x003fe20003800000 */
.L_x_10564:
[----:B------:R-:W-:Y:S01]  /*55b0*/  HFMA2.MMA R206, -RZ, RZ, 0, 9.5367431640625e-07 ;  /* 0x00000010ffce7435 */ /* 0x000fe200000001ff */
[----:B------:R-:W-:-:S05]  /*55c0*/  MOV R203, R205 ;  /* 0x000000cd00cb7202 */ /* 0x000fca0000000f00 */
[----:B------:R-:W-:-:S05]  /*55d0*/  FADD.FTZ R203, R198, R203 ;  /* 0x000000cbc6cb7221 */ /* 0x000fca0000010000 */
[----:B------:R-:W-:-:S07]  /*55e0*/  MOV R207, R203 ;  /* 0x000000cb00cf7202 */ /* 0x000fce0000000f00 */
[----:B------:R-:W-:Y:S05]  /*55f0*/  WARPSYNC.COLLECTIVE R204, `(.L_x_10565) ;  /* 0x00000000cc087348 */ /* 0x000fea0003c00000 */
[----:B------:R0:W1:Y:S02]  /*5600*/  SHFL.BFLY P2, R205, R207, R206, R209 ;  /* 0x0c0000cecfcd7389 */ /* 0x00006400000400d1 */
[----:B01----:R-:W-:Y:S01]  /*5610*/  ENDCOLLECTIVE ;  /* 0x000000000000791b */ /* 0x003fe20003800000 */
.L_x_10565:
[----:B------:R-:W-:Y:S01]  /*5620*/  MOV R200, R205 ;  /* 0x000000cd00c87202 */ /* 0x000fe20000000f00 */
[----:B------:R-:W-:Y:S06]  /*5630*/  BRA `(.L_x_10566) ;  /* 0xffffffdc00547947 */ /* 0x000fec000383ffff */
.L_x_10567:
        /* <DEDUP_REMOVED lines=12> */
.L_x_33525:


//--------------------- .text._ZN10layer_norm31ln_parallel_residual_fwd_kernelINS_13Kernel_traitsI13__nv_bfloat16S2_fS2_fjLj5120ELj1ELj1ELj4ELj16ENS_18Kernel_traits_baseILj5120ES2_S2_fS2_fjLj128EEEEELb0ELb1ELb0EEEvNS_9FwdParamsE --------------------------
	.section	.text._ZN10layer_norm31ln_parallel_residual_fwd_kernelINS_13Kernel_traitsI13__nv_bfloat16S2_fS2_fjLj5120ELj1ELj1ELj4ELj16ENS_18Kernel_traits_baseILj5120ES2_S2_fS2_fjLj128EEEEELb0ELb1ELb0EEEvNS_9FwdParamsE,"ax",@progbits
	.align	128
        .global         _ZN10layer_norm31ln_parallel_residual_fwd_kernelINS_13Kernel_traitsI13__nv_bfloat16S2_fS2_fjLj5120ELj1ELj1ELj4ELj16ENS_18Kernel_traits_baseILj5120ES2_S2_fS2_fjLj128EEEEELb0ELb1ELb0EEEvNS_9FwdParamsE
        .type           _ZN10layer_norm31ln_parallel_residual_fwd_kernelINS_13Kernel_traitsI13__nv_bfloat16S2_fS2_fjLj5120ELj1ELj1ELj4ELj16ENS_18Kernel_traits_baseILj5120ES2_S2_fS2_fjLj128EEEEELb0ELb1ELb0EEEvNS_9FwdParamsE,@function
        .size           _ZN10layer_norm31ln_parallel_residual_fwd_kernelINS_13Kernel_traitsI13__nv_bfloat16S2_fS2_fjLj5120ELj1ELj1ELj4ELj16ENS_18Kernel_traits_baseILj5120ES2_S2_fS2_fjLj128EEEEELb0ELb1ELb0EEEvNS_9FwdParamsE,(.L_x_33526 - _ZN10layer_norm31ln_parallel_residual_fwd_kernelINS_13Kernel_traitsI13__nv_bfloat16S2_fS2_fjLj5120ELj1ELj1ELj4ELj16ENS_18Kernel_traits_baseILj5120ES2_S2_fS2_fjLj128EEEEELb0ELb1ELb0EEEvNS_9FwdParamsE)
        .other          _ZN10layer_norm31ln_parallel_residual_fwd_kernelINS_13Kernel_traitsI13__nv_bfloat16S2_fS2_fjLj5120ELj1ELj1ELj4ELj16ENS_18Kernel_traits_baseILj5120ES2_S2_fS2_fjLj128EEEEELb0ELb1ELb0EEEvNS_9FwdParamsE,@"STO_CUDA_ENTRY STV_DEFAULT"
_ZN10layer_norm31ln_parallel_residual_fwd_kernelINS_13Kernel_traitsI13__nv_bfloat16S2_fS2_fjLj5120ELj1ELj1ELj4ELj16ENS_18Kernel_traits_baseILj5120ES2_S2_fS2_fjLj128EEEEELb0ELb1ELb0EEEvNS_9FwdParamsE:
.text._ZN10layer_norm31ln_parallel_residual_fwd_kernelINS_13Kernel_traitsI13__nv_bfloat16S2_fS2_fjLj5120ELj1ELj1ELj4ELj16ENS_18Kernel_traits_baseILj5120ES2_S2_fS2_fjLj128EEEEELb0ELb1ELb0EEEvNS_9FwdParamsE:
        /* <DEDUP_REMOVED lines=37> */
.L_x_10569:
[----:B------:R-:W-:Y:S05]  /*0250*/  BSYNC B0 ;  /* 0x0000000000007941 */ /* 0x000fea0003800000 */
.L_x_10568:
        /* <DEDUP_REMOVED lines=18> */
.L_x_10571:
[----:B------:R-:W-:Y:S05]  /*0380*/  BSYNC B0 ;  /* 0x0000000000007941 */ /* 0x000fea0003800000 */
.L_x_10570:
        /* <DEDUP_REMOVED lines=18> */
.L_x_10573:
[----:B------:R-:W-:Y:S05]  /*04b0*/  BSYNC B0 ;  /* 0x0000000000007941 */ /* 0x000fea0003800000 */
.L_x_10572:
        /* <DEDUP_REMOVED lines=18> */
.L_x_10575:
[----:B------:R-:W-:Y:S05]  /*05e0*/  BSYNC B0 ;  /* 0x0000000000007941 */ /* 0x000fea0003800000 */
.L_x_10574:
        /* <DEDUP_REMOVED lines=13> */
.L_x_10577:
[----:B------:R-:W-:Y:S05]  /*06c0*/  BSYNC B0 ;  /* 0x0000000000007941 */ /* 0x000fea0003800000 */
.L_x_10576:
[----:B------:R-:W0:Y:S02]  /*06d0*/  S2UR UR6, SR_CTAID.X ;  /* 0x00000000000679c3 */ /* 0x000e240000002500 */
[----:B0-----:R-:W-:Y:S01]  /*06e0*/  LEA.HI R142, R95, UR6, RZ, 0x19 ;  /* 0x000000065f8e7c11 */ /* 0x001fe2000f8fc8ff */
[----:B------:R-:W-:-:S03]  /*06f0*/  ULDC UR6, c[0x0][0x214] ;  /* 0x0000850000067ab9 */ /* 0x000fc60000000800 */
[----:B------:R-:W-:-:S13]  /*0700*/  ISETP.GE.AND P1, PT, R142, UR6, PT ;  /* 0x000000068e007c0c */ /* 0x000fda000bf26270 */
[----:B------:R-:W-:Y:S05]  /*0710*/  @P1 EXIT ;  /* 0x000000000000194d */ /* 0x000fea0003800000 */
[----:B------:R-:W-:Y:S01]  /*0720*/  SHF.L.U32 R86, R27, 0x10, RZ ;  /* 0x000000101b567819 */ /* 0x000fe200000006ff */
[----:B------:R-:W-:Y:S01]  /*0730*/  HFMA2.MMA R82, -RZ, RZ, 0, 5.9604644775390625e-08 ;  /* 0x00000001ff527435 */ /* 0x000fe200000001ff */
[----:B------:R-:W-:Y:S01]  /*0740*/  SHF.L.U32 R27, R20, 0x10, RZ ;  /* 0x00000010141b7819 */ /* 0x000fe200000006ff */
[----:B------:R-:W-:Y:S01]  /*0750*/  ULDC.U8 UR6, c[0x0][0x2a0] ;  /* 0x0000a80000067ab9 */ /* 0x000fe20000000000 */
[C---:B-----5:R-:W-:Y:S01]  /*0760*/  PRMT R136, R12.reuse, 0x7632, R136 ;  /* 0x000076320c887816 */ /* 0x060fe20000000088 */
[----:B------:R-:W-:Y:S01]  /*0770*/  UISETP.NE.AND UP0, UPT, UR6, URZ, UPT ;  /* 0x0000003f0600728c */ /* 0x000fe2000bf05270 */
[----:B------:R-:W-:Y:S01]  /*0780*/  SHF.L.U32 R20, R12, 0x10, RZ ;  /* 0x000000100c147819 */ /* 0x000fe200000006ff */
[----:B------:R-:W-:Y:S01]  /*0790*/  ULDC UR13, c[0x0][0x218] ;  /* 0x00008600000d7ab9 */ /* 0x000fe20000000800 */
[C---:B------:R-:W-:Y:S01]  /*07a0*/  PRMT R111, R4.reuse, 0x7632, R111 ;  /* 0x00007632046f7816 */ /* 0x040fe2000000006f */
[----:B------:R-:W-:Y:S01]  /*07b0*/  ULDC UR12, c[0x0][0x290] ;  /* 0x0000a400000c7ab9 */ /* 0x000fe20000000800 */
[----:B------:R-:W-:Y:S01]  /*07c0*/  SHF.L.U32 R12, R4, 0x10, RZ ;  /* 0x00000010040c7819 */ /* 0x000fe200000006ff */
[----:B------:R-:W-:Y:S01]  /*07d0*/  ULDC.64 UR8, c[0x0][0x228] ;  /* 0x00008a0000087ab9 */ /* 0x000fe20000000a00 */
[C---:B------:R-:W-:Y:S01]  /*07e0*/  PRMT R116, R32.reuse, 0x7632, R116 ;  /* 0x0000763220747816 */ /* 0x040fe20000000074 */
[----:B------:R-:W-:Y:S01]  /*07f0*/  ULDC.64 UR10, c[0x0][0x230] ;  /* 0x00008c00000a7ab9 */ /* 0x000fe20000000a00 */
[----:B------:R-:W-:Y:S01]  /*0800*/  SHF.L.U32 R4, R32, 0x10, RZ ;  /* 0x0000001020047819 */ /* 0x000fe200000006ff */
[----:B------:R-:W-:Y:S01]  /*0810*/  ULDC.64 UR6, c[0x0][0x238] ;  /* 0x00008e0000067ab9 */ /* 0x000fe20000000a00 */
[----:B------:R-:W-:Y:S01]  /*0820*/  SHF.R.S32.HI R32, RZ, 0x3, R0 ;  /* 0x00000003ff207819 */ /* 0x000fe20000011400 */
[----:B------:R-:W-:Y:S01]  /*0830*/  ULDC.64 UR14, c[0x0][0x210] ;  /* 0x00008400000e7ab9 */ /* 0x000fe20000000a00 */
[----:B------:R-:W-:-:S02]  /*0840*/  PRMT R118, R33, 0x7632, R118 ;  /* 0x0000763221767816 */ /* 0x000fc40000000076 */
[----:B------:R-:W-:Y:S02]  /*0850*/  SHF.L.U32 R3, R33, 0x10, RZ ;  /* 0x0000001021037819 */ /* 0x000fe400000006ff */
[C---:B------:R-:W-:Y:S02]  /*0860*/  PRMT R120, R34.reuse, 0x7632, R120 ;  /* 0x0000763222787816 */ /* 0x040fe40000000078 */
[----:B------:R-:W-:Y:S02]  /*0870*/  SHF.L.U32 R2, R34, 0x10, RZ ;  /* 0x0000001022027819 */ /* 0x000fe400000006ff */
[----:B------:R-:W-:Y:S02]  /*0880*/  LOP3.LUT R34, R95, 0x60, RZ, 0xc0, !PT ;  /* 0x000000605f227812 */ /* 0x000fe400078ec0ff */
[----:B------:R-:W-:Y:S02]  /*0890*/  LOP3.LUT R33, R32, 0x7f, RZ, 0xc0, !PT ;  /* 0x0000007f20217812 */ /* 0x000fe400078ec0ff */
[----:B------:R-:W-:-:S02]  /*08a0*/  SHF.R.U32.HI R32, RZ, 0x2, R32 ;  /* 0x00000002ff207819 */ /* 0x000fc40000011620 */
[----:B------:R-:W-:Y:S02]  /*08b0*/  VIADDMNMX R34, R33, -R34, RZ, !PT ;  /* 0x8000002221227246 */ /* 0x000fe400078001ff */
[C---:B------:R-:W-:Y:S02]  /*08c0*/  PRMT R123, R29.reuse, 0x7632, R123 ;  /* 0x000076321d7b7816 */ /* 0x040fe4000000007b */
[----:B------:R-:W-:Y:S02]  /*08d0*/  SHF.L.U32 R96, R29, 0x10, RZ ;  /* 0x000000101d607819 */ /* 0x000fe400000006ff */
[----:B------:R-:W-:Y:S02]  /*08e0*/  LOP3.LUT R29, R32, 0x3fffffe0, RZ, 0xc0, !PT ;  /* 0x3fffffe0201d7812 */ /* 0x000fe400078ec0ff */
[----:B------:R-:W-:Y:S02]  /*08f0*/  VIMNMX R34, R34, 0x20, PT ;  /* 0x0000002022227848 */ /* 0x000fe40003fe0100 */
[----:B------:R-:W-:-:S02]  /*0900*/  SHF.L.U32 R85, R26, 0x10, RZ ;  /* 0x000000101a557819 */ /* 0x000fc400000006ff */
[----:B------:R-:W-:Y:S02]  /*0910*/  IADD3 R34, R34, R29, RZ ;  /* 0x0000001d22227210 */ /* 0x000fe40007ffe0ff */
[----:B------:R-:W-:Y:S02]  /*0920*/  SHF.L.U32 R26, R23, 0x10, RZ ;  /* 0x00000010171a7819 */ /* 0x000fe400000006ff */
[----:B------:R-:W-:Y:S02]  /*0930*/  SHF.L.U32 R0, R95, 0x5, RZ ;  /* 0x000000055f007819 */ /* 0x000fe400000006ff */
[----:B------:R-:W-:Y:S02]  /*0940*/  SHF.L.U32 R34, R34, 0x3, RZ ;  /* 0x0000000322227819 */ /* 0x000fe400000006ff */
[----:B------:R-:W-:Y:S02]  /*0950*/  SHF.L.U32 R23, R16, 0x10, RZ ;  /* 0x0000001010177819 */ /* 0x000fe400000006ff */
[----:B------:R-:W-:-:S02]  /*0960*/  PRMT R128, R8, 0x7632, R128 ;  /* 0x0000763208807816 */ /* 0x000fc40000000080 */
[----:B------:R-:W-:Y:S02]  /*0970*/  SHF.L.U32 R16, R8, 0x10, RZ ;  /* 0x0000001008107819 */ /* 0x000fe400000006ff */
[C---:B------:R-:W-:Y:S02]  /*0980*/  PRMT R115, R36.reuse, 0x7632, R115 ;  /* 0x0000763224737816 */ /* 0x040fe40000000073 */
[----:B------:R-:W-:Y:S02]  /*0990*/  SHF.L.U32 R8, R36, 0x10, RZ ;  /* 0x0000001024087819 */ /* 0x000fe400000006ff */
[----:B------:R-:W-:Y:S02]  /*09a0*/  LOP3.LUT R36, R0, 0x3e0, RZ, 0xc0, !PT ;  /* 0x000003e000247812 */ /* 0x000fe400078ec0ff */
[----:B------:R-:W-:Y:S02]  /*09b0*/  I2FP.F32.U32 R34, R34 ;  /* 0x0000002200227245 */ /* 0x000fe40000201000 */
[----:B------:R-:W-:-:S02]  /*09c0*/  VIADDMNMX R36, R33, -R36, RZ, !PT ;  /* 0x8000002421247246 */ /* 0x000fc400078001ff */
[----:B------:R0:W1:Y:S01]  /*09d0*/  MUFU.RCP R140, R34 ;  /* 0x00000022008c7308 */ /* 0x0000620000001000 */
[----:B------:R-:W-:Y:S02]  /*09e0*/  SHF.L.U32 R88, R25, 0x10, RZ ;  /* 0x0000001019587819 */ /* 0x000fe400000006ff */
[----:B------:R-:W-:Y:S02]  /*09f0*/  VIMNMX R36, R36, 0x20, PT ;  /* 0x0000002024247848 */ /* 0x000fe40003fe0100 */
[----:B------:R-:W-:Y:S02]  /*0a00*/  SHF.L.U32 R87, R24, 0x10, RZ ;  /* 0x0000001018577819 */ /* 0x000fe400000006ff */
[----:B------:R-:W-:Y:S02]  /*0a10*/  SHF.L.U32 R84, R21, 0x10, RZ ;  /* 0x0000001015547819 */ /* 0x000fe400000006ff */
[----:B------:R-:W-:Y:S02]  /*0a20*/  SHF.L.U32 R25, R22, 0x10, RZ ;  /* 0x0000001016197819 */ /* 0x000fe400000006ff */
[----:B------:R-:W-:-:S02]  /*0a30*/  SHF.L.U32 R24, R17, 0x10, RZ ;  /* 0x0000001011187819 */ /* 0x000fc400000006ff */
[----:B------:R-:W-:Y:S02]  /*0a40*/  SHF.L.U32 R21, R18, 0x10, RZ ;  /* 0x0000001012157819 */ /* 0x000fe400000006ff */
[----:B------:R-:W-:Y:S02]  /*0a50*/  SHF.L.U32 R22, R19, 0x10, RZ ;  /* 0x0000001013167819 */ /* 0x000fe400000006ff */
        /* <DEDUP_REMOVED lines=16> */
[----:B------:R-:W-:Y:S02]  /*0b60*/  IADD3 R36, R29, R36, RZ ;  /* 0x000000241d247210 */ /* 0x000fe40007ffe0ff */
        /* <DEDUP_REMOVED lines=60> */
[----:B01----:R-:W-:-:S07]  /*0f30*/  SHF.L.U32 R138, R36, 0x3, RZ ;  /* 0x00000003248a7819 */ /* 0x003fce00000006ff */
.L_x_10679:
        /* <DEDUP_REMOVED lines=29> */
.L_x_10580:
[----:B-----5:R-:W-:-:S05]  /*1110*/  SHF.L.U32 R43, R28, 0x10, RZ ;  /* 0x000000101c2b7819 */ /* 0x020fca00000006ff */
[----:B------:R-:W-:-:S04]  /*1120*/  FADD.FTZ R40, R43, R40 ;  /* 0x000000282b287221 */ /* 0x000fc80000010000 */
[----:B------:R-:W-:-:S07]  /*1130*/  @P1 FADD.FTZ R40, R32, R40 ;  /* 0x0000002820281221 */ /* 0x000fce0000010000 */
.L_x_10581:
[----:B------:R-:W-:Y:S01]  /*1140*/  SHF.L.U32 R41, R41, 0x10, RZ ;  /* 0x0000001029297819 */ /* 0x000fe200000006ff */
[----:B------:R-:W-:Y:S06]  /*1150*/  @P2 BRA `(.L_x_10582) ;  /* 0x00000000000c2947 */ /* 0x000fec0003800000 */
[----:B------:R-:W-:Y:S05]  /*1160*/  @!P1 BRA `(.L_x_10583) ;  /* 0x0000000000189947 */ /* 0x000fea0003800000 */
[----:B-----5:R-:W-:Y:S01]  /*1170*/  FADD.FTZ R41, R33, R41 ;  /* 0x0000002921297221 */ /* 0x020fe20000010000 */
[----:B------:R-:W-:Y:S06]  /*1180*/  BRA `(.L_x_10583) ;  /* 0x0000000000107947 */ /* 0x000fec0003800000 */
.L_x_10582:
[----:B-----5:R-:W-:-:S04]  /*1190*/  PRMT R42, R28, 0x7632, R42 ;  /* 0x000076321c2a7816 */ /* 0x020fc8000000002a */
[----:B------:R-:W-:-:S05]  /*11a0*/  SHF.L.U32 R42, R42, 0x10, RZ ;  /* 0x000000102a2a7819 */ /* 0x000fca00000006ff */
[----:B------:R-:W-:-:S04]  /*11b0*/  FADD.FTZ R41, R42, R41 ;  /* 0x000000292a297221 */ /* 0x000fc80000010000 */
[----:B------:R-:W-:-:S07]  /*11c0*/  @P1 FADD.FTZ R41, R33, R41 ;  /* 0x0000002921291221 */ /* 0x000fce0000010000 */
.L_x_10583:
[C---:B------:R-:W-:Y:S02]  /*11d0*/  PRMT R43, R45.reuse, 0x7632, R43 ;  /* 0x000076322d2b7816 */ /* 0x040fe4000000002b */
[----:B------:R-:W-:Y:S01]  /*11e0*/  SHF.L.U32 R42, R45, 0x10, RZ ;  /* 0x000000102d2a7819 */ /* 0x000fe200000006ff */
[----:B------:R-:W-:Y:S06]  /*11f0*/  @P2 BRA `(.L_x_10584) ;  /* 0x00000000000c2947 */ /* 0x000fec0003800000 */
[----:B------:R-:W-:Y:S05]  /*1200*/  @!P1 BRA `(.L_x_10585) ;  /* 0x0000000000149947 */ /* 0x000fea0003800000 */
[----:B-----5:R-:W-:Y:S01]  /*1210*/  FADD.FTZ R42, R34, R42 ;  /* 0x0000002a222a7221 */ /* 0x020fe20000010000 */
[----:B------:R-:W-:Y:S06]  /*1220*/  BRA `(.L_x_10585) ;  /* 0x00000000000c7947 */ /* 0x000fec0003800000 */
.L_x_10584:
[----:B-----5:R-:W-:-:S05]  /*1230*/  SHF.L.U32 R45, R29, 0x10, RZ ;  /* 0x000000101d2d7819 */ /* 0x020fca00000006ff */
[----:B------:R-:W-:-:S04]  /*1240*/  FADD.FTZ R42, R45, R42 ;  /* 0x0000002a2d2a7221 */ /* 0x000fc80000010000 */
[----:B------:R-:W-:-:S07]  /*1250*/  @P1 FADD.FTZ R42, R34, R42 ;  /* 0x0000002a222a1221 */ /* 0x000fce0000010000 */
.L_x_10585:
[----:B------:R-:W-:Y:S01]  /*1260*/  SHF.L.U32 R43, R43, 0x10, RZ ;  /* 0x000000102b2b7819 */ /* 0x000fe200000006ff */
[----:B------:R-:W-:Y:S06]  /*1270*/  @P2 BRA `(.L_x_10586) ;  /* 0x00000000000c2947 */ /* 0x000fec0003800000 */
[----:B------:R-:W-:Y:S05]  /*1280*/  @!P1 BRA `(.L_x_10587) ;  /* 0x0000000000189947 */ /* 0x000fea0003800000 */
[----:B-----5:R-:W-:Y:S01]  /*1290*/  FADD.FTZ R43, R35, R43 ;  /* 0x0000002b232b7221 */ /* 0x020fe20000010000 */
[----:B------:R-:W-:Y:S06]  /*12a0*/  BRA `(.L_x_10587) ;  /* 0x0000000000107947 */ /* 0x000fec0003800000 */
.L_x_10586:
[----:B-----5:R-:W-:-:S04]  /*12b0*/  PRMT R44, R29, 0x7632, R44 ;  /* 0x000076321d2c7816 */ /* 0x020fc8000000002c */
[----:B------:R-:W-:-:S05]  /*12c0*/  SHF.L.U32 R44, R44, 0x10, RZ ;  /* 0x000000102c2c7819 */ /* 0x000fca00000006ff */
[----:B------:R-:W-:-:S04]  /*12d0*/  FADD.FTZ R43, R44, R43 ;  /* 0x0000002b2c2b7221 */ /* 0x000fc80000010000 */
[----:B------:R-:W-:-:S07]  /*12e0*/  @P1 FADD.FTZ R43, R35, R43 ;  /* 0x0000002b232b1221 */ /* 0x000fce0000010000 */
.L_x_10587:
[C---:B------:R-:W-:Y:S02]  /*12f0*/  PRMT R45, R46.reuse, 0x7632, R45 ;  /* 0x000076322e2d7816 */ /* 0x040fe4000000002d */
[----:B------:R-:W-:Y:S01]  /*1300*/  SHF.L.U32 R44, R46, 0x10, RZ ;  /* 0x000000102e2c7819 */ /* 0x000fe200000006ff */
[----:B------:R-:W-:Y:S06]  /*1310*/  @P2 BRA `(.L_x_10588) ;  /* 0x00000000000c2947 */ /* 0x000fec0003800000 */
[----:B------:R-:W-:Y:S05]  /*1320*/  @!P1 BRA `(.L_x_10589) ;  /* 0x0000000000149947 */ /* 0x000fea0003800000 */
[----:B-----5:R-:W-:Y:S01]  /*1330*/  FADD.FTZ R44, R36, R44 ;  /* 0x0000002c242c7221 */ /* 0x020fe20000010000 */
[----:B------:R-:W-:Y:S06]  /*1340*/  BRA `(.L_x_10589) ;  /* 0x00000000000c7947 */ /* 0x000fec0003800000 */
.L_x_10588:
[----:B-----5:R-:W-:-:S05]  /*1350*/  SHF.L.U32 R81, R30, 0x10, RZ ;  /* 0x000000101e517819 */ /* 0x020fca00000006ff */
[----:B------:R-:W-:-:S04]  /*1360*/  FADD.FTZ R44, R81, R44 ;  /* 0x0000002c512c7221 */ /* 0x000fc80000010000 */
[----:B------:R-:W-:-:S07]  /*1370*/  @P1 FADD.FTZ R44, R36, R44 ;  /* 0x0000002c242c1221 */ /* 0x000fce0000010000 */
.L_x_10589:
[----:B------:R-:W-:Y:S01]  /*1380*/  SHF.L.U32 R45, R45, 0x10, RZ ;  /* 0x000000102d2d7819 */ /* 0x000fe200000006ff */
[----:B------:R-:W-:Y:S06]  /*1390*/  @P2 BRA `(.L_x_10590) ;  /* 0x00000000000c2947 */ /* 0x000fec0003800000 */
[----:B------:R-:W-:Y:S05]  /*13a0*/  @!P1 BRA `(.L_x_10591) ;  /* 0x0000000000189947 */ /* 0x000fea0003800000 */
[----:B-----5:R-:W-:Y:S01]  /*13b0*/  FADD.FTZ R45, R37, R45 ;  /* 0x0000002d252d7221 */ /* 0x020fe20000010000 */
[----:B------:R-:W-:Y:S06]  /*13c0*/  BRA `(.L_x_10591) ;  /* 0x0000000000107947 */ /* 0x000fec0003800000 */
.L_x_10590:
[----:B-----5:R-:W-:-:S04]  /*13d0*/  PRMT R46, R30, 0x7632, R46 ;  /* 0x000076321e2e7816 */ /* 0x020fc8000000002e */
[----:B------:R-:W-:-:S05]  /*13e0*/  SHF.L.U32 R46, R46, 0x10, RZ ;  /* 0x000000102e2e7819 */ /* 0x000fca00000006ff */
[----:B------:R-:W-:-:S04]  /*13f0*/  FADD.FTZ R45, R46, R45 ;  /* 0x0000002d2e2d7221 */ /* 0x000fc80000010000 */
[----:B------:R-:W-:-:S07]  /*1400*/  @P1 FADD.FTZ R45, R37, R45 ;  /* 0x0000002d252d1221 */ /* 0x000fce0000010000 */
.L_x_10591:
[C---:B------:R-:W-:Y:S02]  /*1410*/  PRMT R80, R47.reuse, 0x7632, R80 ;  /* 0x000076322f507816 */ /* 0x040fe40000000050 */
[----:B------:R-:W-:Y:S01]  /*1420*/  SHF.L.U32 R46, R47, 0x10, RZ ;  /* 0x000000102f2e7819 */ /* 0x000fe200000006ff */
[----:B------:R-:W-:Y:S06]  /*1430*/  @P2 BRA `(.L_x_10592) ;  /* 0x00000000000c2947 */ /* 0x000fec0003800000 */
[----:B------:R-:W-:Y:S05]  /*1440*/  @!P1 BRA `(.L_x_10593) ;  /* 0x0000000000149947 */ /* 0x000fea0003800000 */
[----:B-----5:R-:W-:Y:S01]  /*1450*/  FADD.FTZ R46, R38, R46 ;  /* 0x0000002e262e7221 */ /* 0x020fe20000010000 */
[----:B------:R-:W-:Y:S06]  /*1460*/  BRA `(.L_x_10593) ;  /* 0x00000000000c7947 */ /* 0x000fec0003800000 */
.L_x_10592:
[----:B-----5:R-:W-:-:S05]  /*1470*/  SHF.L.U32 R47, R31, 0x10, RZ ;  /* 0x000000101f2f7819 */ /* 0x020fca00000006ff */
[----:B------:R-:W-:-:S04]  /*1480*/  FADD.FTZ R46, R47, R46 ;  /* 0x0000002e2f2e7221 */ /* 0x000fc80000010000 */
[----:B------:R-:W-:-:S07]  /*1490*/  @P1 FADD.FTZ R46, R38, R46 ;  /* 0x0000002e262e1221 */ /* 0x000fce0000010000 */
.L_x_10593:
[----:B------:R-:W-:Y:S01]  /*14a0*/  SHF.L.U32 R47, R80, 0x10, RZ ;  /* 0x00000010502f7819 */ /* 0x000fe200000006ff */
[----:B------:R-:W-:Y:S06]  /*14b0*/  @P2 BRA `(.L_x_10594) ;  /* 0x00000000000c2947 */ /* 0x000fec0003800000 */
[----:B------:R-:W-:Y:S05]  /*14c0*/  @!P1 BRA `(.L_x_10595) ;  /* 0x0000000000189947 */ /* 0x000fea0003800000 */
[----:B-----5:R-:W-:Y:S01]  /*14d0*/  FADD.FTZ R47, R39, R47 ;  /* 0x0000002f272f7221 */ /* 0x020fe20000010000 */
[----:B------:R-:W-:Y:S06]  /*14e0*/  BRA `(.L_x_10595) ;  /* 0x0000000000107947 */ /* 0x000fec0003800000 */
.L_x_10594:
[----:B-----5:R-:W-:-:S04]  /*14f0*/  PRMT R80, R31, 0x7632, R80 ;  /* 0x000076321f507816 */ /* 0x020fc80000000050 */
[----:B------:R-:W-:-:S05]  /*1500*/  SHF.L.U32 R80, R80, 0x10, RZ ;  /* 0x0000001050507819 */ /* 0x000fca00000006ff */
[----:B------:R-:W-:-:S04]  /*1510*/  FADD.FTZ R47, R80, R47 ;  /* 0x0000002f502f7221 */ /* 0x000fc80000010000 */
[----:B------:R-:W-:-:S07]  /*1520*/  @P1 FADD.FTZ R47, R39, R47 ;  /* 0x0000002f272f1221 */ /* 0x000fce0000010000 */
.L_x_10595:
[C---:B------:R-:W-:Y:S02]  /*1530*/  LEA R80, P1, R143.reuse, UR6, 0x5 ;  /* 0x000000068f507c11 */ /* 0x040fe4000f8228ff */
[C---:B------:R-:W-:Y:S02]  /*1540*/  IADD3 R83, R143.reuse, 0x80, RZ ;  /* 0x000000808f537810 */ /* 0x040fe40007ffe0ff */
[----:B------:R-:W-:-:S05]  /*1550*/  LEA.HI.X R81, R143, UR7, RZ, 0x5, P1 ;  /* 0x000000078f517c11 */ /* 0x000fca00088f2cff */
[----:B------:R0:W-:Y:S04]  /*1560*/  STG.E.128 desc[UR4][R80.64], R40 ;  /* 0x0000002850007986 */ /* 0x0001e8000c101d04 */
[----:B------:R0:W-:Y:S02]  /*1570*/  STG.E.128 desc[UR4][R80.64+0x10], R44 ;  /* 0x0000102c50007986 */ /* 0x0001e4000c101d04 */
.L_x_10579:
[----:B------:R-:W-:Y:S05]  /*1580*/  BSYNC B0 ;  /* 0x0000000000007941 */ /* 0x000fea0003800000 */
.L_x_10578:
        /* <DEDUP_REMOVED lines=25> */
.L_x_10598:
[----:B-----5:R-:W-:-:S05]  /*1720*/  SHF.L.U32 R51, R28, 0x10, RZ ;  /* 0x000000101c337819 */ /* 0x020fca00000006ff */
[----:B------:R-:W-:-:S04]  /*1730*/  FADD.FTZ R48, R51, R48 ;  /* 0x0000003033307221 */ /* 0x000fc80000010000 */
[----:B------:R-:W-:-:S07]  /*1740*/  @P1 FADD.FTZ R48, R32, R48 ;  /* 0x0000003020301221 */ /* 0x000fce0000010000 */
.L_x_10599:
[----:B------:R-:W-:Y:S01]  /*1750*/  SHF.L.U32 R49, R49, 0x10, RZ ;  /* 0x0000001031317819 */ /* 0x000fe200000006ff */
[----:B------:R-:W-:Y:S06]  /*1760*/  @P2 BRA `(.L_x_10600) ;  /* 0x00000000000c2947 */ /* 0x000fec0003800000 */
[----:B------:R-:W-:Y:S05]  /*1770*/  @!P1 BRA `(.L_x_10601) ;  /* 0x0000000000189947 */ /* 0x000fea0003800000 */
[----:B-----5:R-:W-:Y:S01]  /*1780*/  FADD.FTZ R49, R33, R49 ;  /* 0x0000003121317221 */ /* 0x020fe20000010000 */
[----:B------:R-:W-:Y:S06]  /*1790*/  BRA `(.L_x_10601) ;  /* 0x0000000000107947 */ /* 0x000fec0003800000 */
.L_x_10600:
[----:B-----5:R-:W-:-:S04]  /*17a0*/  PRMT R50, R28, 0x7632, R50 ;  /* 0x000076321c327816 */ /* 0x020fc80000000032 */
[----:B------:R-:W-:-:S05]  /*17b0*/  SHF.L.U32 R50, R50, 0x10, RZ ;  /* 0x0000001032327819 */ /* 0x000fca00000006ff */
[----:B------:R-:W-:-:S04]  /*17c0*/  FADD.FTZ R49, R50, R49 ;  /* 0x0000003132317221 */ /* 0x000fc80000010000 */
[----:B------:R-:W-:-:S07]  /*17d0*/  @P1 FADD.FTZ R49, R33, R49 ;  /* 0x0000003121311221 */ /* 0x000fce0000010000 */
.L_x_10601:
[C---:B------:R-:W-:Y:S02]  /*17e0*/  PRMT R51, R53.reuse, 0x7632, R51 ;  /* 0x0000763235337816 */ /* 0x040fe40000000033 */
[----:B------:R-:W-:Y:S01]  /*17f0*/  SHF.L.U32 R50, R53, 0x10, RZ ;  /* 0x0000001035327819 */ /* 0x000fe200000006ff */
[----:B------:R-:W-:Y:S06]  /*1800*/  @P2 BRA `(.L_x_10602) ;  /* 0x00000000000c2947 */ /* 0x000fec0003800000 */
[----:B------:R-:W-:Y:S05]  /*1810*/  @!P1 BRA `(.L_x_10603) ;  /* 0x0000000000149947 */ /* 0x000fea0003800000 */
[----:B-----5:R-:W-:Y:S01]  /*1820*/  FADD.FTZ R50, R34, R50 ;  /* 0x0000003222327221 */ /* 0x020fe20000010000 */
[----:B------:R-:W-:Y:S06]  /*1830*/  BRA `(.L_x_10603) ;  /* 0x00000000000c7947 */ /* 0x000fec0003800000 */
.L_x_10602:
[----:B-----5:R-:W-:-:S05]  /*1840*/  SHF.L.U32 R53, R29, 0x10, RZ ;  /* 0x000000101d357819 */ /* 0x020fca00000006ff */
[----:B------:R-:W-:-:S04]  /*1850*/  FADD.FTZ R50, R53, R50 ;  /* 0x0000003235327221 */ /* 0x000fc80000010000 */
[----:B------:R-:W-:-:S07]  /*1860*/  @P1 FADD.FTZ R50, R34, R50 ;  /* 0x0000003222321221 */ /* 0x000fce0000010000 */
.L_x_10603:
[----:B------:R-:W-:Y:S01]  /*1870*/  SHF.L.U32 R51, R51, 0x10, RZ ;  /* 0x0000001033337819 */ /* 0x000fe200000006ff */
[----:B------:R-:W-:Y:S06]  /*1880*/  @P2 BRA `(.L_x_10604) ;  /* 0x00000000000c2947 */ /* 0x000fec0003800000 */
[----:B------:R-:W-:Y:S05]  /*1890*/  @!P1 BRA `(.L_x_10605) ;  /* 0x0000000000189947 */ /* 0x000fea0003800000 */
[----:B-----5:R-:W-:Y:S01]  /*18a0*/  FADD.FTZ R51, R35, R51 ;  /* 0x0000003323337221 */ /* 0x020fe20000010000 */
[----:B------:R-:W-:Y:S06]  /*18b0*/  BRA `(.L_x_10605) ;  /* 0x0000000000107947 */ /* 0x000fec0003800000 */
.L_x_10604:
[----:B-----5:R-:W-:-:S04]  /*18c0*/  PRMT R52, R29, 0x7632, R52 ;  /* 0x000076321d347816 */ /* 0x020fc80000000034 */
[----:B------:R-:W-:-:S05]  /*18d0*/  SHF.L.U32 R52, R52, 0x10, RZ ;  /* 0x0000001034347819 */ /* 0x000fca00000006ff */
[----:B------:R-:W-:-:S04]  /*18e0*/  FADD.FTZ R51, R52, R51 ;  /* 0x0000003334337221 */ /* 0x000fc80000010000 */
[----:B------:R-:W-:-:S07]  /*18f0*/  @P1 FADD.FTZ R51, R35, R51 ;  /* 0x0000003323331221 */ /* 0x000fce0000010000 */
.L_x_10605:
[C---:B------:R-:W-:Y:S02]  /*1900*/  PRMT R53, R54.reuse, 0x7632, R53 ;  /* 0x0000763236357816 */ /* 0x040fe40000000035 */
[----:B------:R-:W-:Y:S01]  /*1910*/  SHF.L.U32 R52, R54, 0x10, RZ ;  /* 0x0000001036347819 */ /* 0x000fe200000006ff */
[----:B------:R-:W-:Y:S06]  /*1920*/  @P2 BRA `(.L_x_10606) ;  /* 0x00000000000c2947 */ /* 0x000fec0003800000 */
[----:B------:R-:W-:Y:S05]  /*1930*/  @!P1 BRA `(.L_x_10607) ;  /* 0x0000000000149947 */ /* 0x000fea0003800000 */
[----:B-----5:R-:W-:Y:S01]  /*1940*/  FADD.FTZ R52, R36, R52 ;  /* 0x0000003424347221 */ /* 0x020fe20000010000 */
[----:B------:R-:W-:Y:S06]  /*1950*/  BRA `(.L_x_10607) ;  /* 0x00000000000c7947 */ /* 0x000fec0003800000 */
.L_x_10606:
[----:B-----5:R-:W-:-:S05]  /*1960*/  SHF.L.U32 R81, R30, 0x10, RZ ;  /* 0x000000101e517819 */ /* 0x020fca00000006ff */
[----:B------:R-:W-:-:S04]  /*1970*/  FADD.FTZ R52, R81, R52 ;  /* 0x0000003451347221 */ /* 0x000fc80000010000 */
[----:B------:R-:W-:-:S07]  /*1980*/  @P1 FADD.FTZ R52, R36, R52 ;  /* 0x0000003424341221 */ /* 0x000fce0000010000 */
.L_x_10607:
[----:B------:R-:W-:Y:S01]  /*1990*/  SHF.L.U32 R53, R53, 0x10, RZ ;  /* 0x0000001035357819 */ /* 0x000fe200000006ff */
[----:B------:R-:W-:Y:S06]  /*19a0*/  @P2 BRA `(.L_x_10608) ;  /* 0x00000000000c2947 */ /* 0x000fec0003800000 */
[----:B------:R-:W-:Y:S05]  /*19b0*/  @!P1 BRA `(.L_x_10609) ;  /* 0x0000000000189947 */ /* 0x000fea0003800000 */
[----:B-----5:R-:W-:Y:S01]  /*19c0*/  FADD.FTZ R53, R37, R53 ;  /* 0x0000003525357221 */ /* 0x020fe20000010000 */
[----:B------:R-:W-:Y:S06]  /*19d0*/  BRA `(.L_x_10609) ;  /* 0x0000000000107947 */ /* 0x000fec0003800000 */
.L_x_10608:
[----:B-----5:R-:W-:-:S04]  /*19e0*/  PRMT R54, R30, 0x7632, R54 ;  /* 0x000076321e367816 */ /* 0x020fc80000000036 */
[----:B------:R-:W-:-:S05]  /*19f0*/  SHF.L.U32 R54, R54, 0x10, RZ ;  /* 0x0000001036367819 */ /* 0x000fca00000006ff */
[----:B------:R-:W-:-:S04]  /*1a00*/  FADD.FTZ R53, R54, R53 ;  /* 0x0000003536357221 */ /* 0x000fc80000010000 */
[----:B------:R-:W-:-:S07]  /*1a10*/  @P1 FADD.FTZ R53, R37, R53 ;  /* 0x0000003525351221 */ /* 0x000fce0000010000 */
.L_x_10609:
[C---:B------:R-:W-:Y:S02]  /*1a20*/  PRMT R80, R55.reuse, 0x7632, R80 ;  /* 0x0000763237507816 */ /* 0x040fe40000000050 */
[----:B------:R-:W-:Y:S01]  /*1a30*/  SHF.L.U32 R54, R55, 0x10, RZ ;  /* 0x0000001037367819 */ /* 0x000fe200000006ff */
[----:B------:R-:W-:Y:S06]  /*1a40*/  @P2 BRA `(.L_x_10610) ;  /* 0x00000000000c2947 */ /* 0x000fec0003800000 */
[----:B------:R-:W-:Y:S05]  /*1a50*/  @!P1 BRA `(.L_x_10611) ;  /* 0x0000000000149947 */ /* 0x000fea0003800000 */
[----:B-----5:R-:W-:Y:S01]  /*1a60*/  FADD.FTZ R54, R38, R54 ;  /* 0x0000003626367221 */ /* 0x020fe20000010000 */
[----:B------:R-:W-:Y:S06]  /*1a70*/  BRA `(.L_x_10611) ;  /* 0x00000000000c7947 */ /* 0x000fec0003800000 */
.L_x_10610:
[----:B-----5:R-:W-:-:S05]  /*1a80*/  SHF.L.U32 R55, R31, 0x10, RZ ;  /* 0x000000101f377819 */ /* 0x020fca00000006ff */
[----:B------:R-:W-:-:S04]  /*1a90*/  FADD.FTZ R54, R55, R54 ;  /* 0x0000003637367221 */ /* 0x000fc80000010000 */
[----:B------:R-:W-:-:S07]  /*1aa0*/  @P1 FADD.FTZ R54, R38, R54 ;  /* 0x0000003626361221 */ /* 0x000fce0000010000 */
.L_x_10611:
[----:B------:R-:W-:Y:S01]  /*1ab0*/  SHF.L.U32 R55, R80, 0x10, RZ ;  /* 0x0000001050377819 */ /* 0x000fe200000006ff */
[----:B------:R-:W-:Y:S06]  /*1ac0*/  @P2 BRA `(.L_x_10612) ;  /* 0x00000000000c2947 */ /* 0x000fec0003800000 */
[----:B------:R-:W-:Y:S05]  /*1ad0*/  @!P1 BRA `(.L_x_10613) ;  /* 0x0000000000189947 */ /* 0x000fea0003800000 */
[----:B-----5:R-:W-:Y:S01]  /*1ae0*/  FADD.FTZ R55, R39, R55 ;  /* 0x0000003727377221 */ /* 0x020fe20000010000 */
[----:B------:R-:W-:Y:S06]  /*1af0*/  BRA `(.L_x_10613) ;  /* 0x0000000000107947 */ /* 0x000fec0003800000 */
.L_x_10612:
[----:B-----5:R-:W-:-:S04]  /*1b00*/  PRMT R80, R31, 0x7632, R80 ;  /* 0x000076321f507816 */ /* 0x020fc80000000050 */
[----:B------:R-:W-:-:S05]  /*1b10*/  SHF.L.U32 R80, R80, 0x10, RZ ;  /* 0x0000001050507819 */ /* 0x000fca00000006ff */
[----:B------:R-:W-:-:S04]  /*1b20*/  FADD.FTZ R55, R80, R55 ;  /* 0x0000003750377221 */ /* 0x000fc80000010000 */
[----:B------:R-:W-:-:S07]  /*1b30*/  @P1 FADD.FTZ R55, R39, R55 ;  /* 0x0000003727371221 */ /* 0x000fce0000010000 */
.L_x_10613:
[----:B------:R-:W-:-:S04]  /*1b40*/  LEA R80, P1, R83, UR6, 0x5 ;  /* 0x0000000653507c11 */ /* 0x000fc8000f8228ff */
[C---:B------:R-:W-:Y:S02]  /*1b50*/  LEA.HI.X R81, R83.reuse, UR7, RZ, 0x5, P1 ;  /* 0x0000000753517c11 */ /* 0x040fe400088f2cff */
[----:B------:R-:W-:-:S03]  /*1b60*/  IADD3 R83, R83, 0x80, RZ ;  /* 0x0000008053537810 */ /* 0x000fc60007ffe0ff */
[----:B------:R1:W-:Y:S04]  /*1b70*/  STG.E.128 desc[UR4][R80.64], R48 ;  /* 0x0000003050007986 */ /* 0x0003e8000c101d04 */
[----:B------:R1:W-:Y:S02]  /*1b80*/  STG.E.128 desc[UR4][R80.64+0x10], R52 ;  /* 0x0000103450007986 */ /* 0x0003e4000c101d04 */
.L_x_10597:
[----:B------:R-:W-:Y:S05]  /*1b90*/  BSYNC B0 ;  /* 0x0000000000007941 */ /* 0x000fea0003800000 */
.L_x_10596:
        /* <DEDUP_REMOVED lines=25> */
.L_x_10616:
[----:B-----5:R-:W-:-:S05]  /*1d30*/  SHF.L.U32 R59, R28, 0x10, RZ ;  /* 0x000000101c3b7819 */ /* 0x020fca00000006ff */
[----:B------:R-:W-:-:S04]  /*1d40*/  FADD.FTZ R56, R59, R56 ;  /* 0x000000383b387221 */ /* 0x000fc80000010000 */
[----:B------:R-:W-:-:S07]  /*1d50*/  @P1 FADD.FTZ R56, R32, R56 ;  /* 0x0000003820381221 */ /* 0x000fce0000010000 */
.L_x_10617:
[----:B------:R-:W-:Y:S01]  /*1d60*/  SHF.L.U32 R57, R57, 0x10, RZ ;  /* 0x0000001039397819 */ /* 0x000fe200000006ff */
[----:B------:R-:W-:Y:S06]  /*1d70*/  @P2 BRA `(.L_x_10618) ;  /* 0x00000000000c2947 */ /* 0x000fec0003800000 */
[----:B------:R-:W-:Y:S05]  /*1d80*/  @!P1 BRA `(.L_x_10619) ;  /* 0x0000000000189947 */ /* 0x000fea0003800000 */
[----:B-----5:R-:W-:Y:S01]  /*1d90*/  FADD.FTZ R57, R33, R57 ;  /* 0x0000003921397221 */ /* 0x020fe20000010000 */
[----:B------:R-:W-:Y:S06]  /*1da0*/  BRA `(.L_x_10619) ;  /* 0x0000000000107947 */ /* 0x000fec0003800000 */
.L_x_10618:
[----:B-----5:R-:W-:-:S04]  /*1db0*/  PRMT R58, R28, 0x7632, R58 ;  /* 0x000076321c3a7816 */ /* 0x020fc8000000003a */
[----:B------:R-:W-:-:S05]  /*1dc0*/  SHF.L.U32 R58, R58, 0x10, RZ ;  /* 0x000000103a3a7819 */ /* 0x000fca00000006ff */
[----:B------:R-:W-:-:S04]  /*1dd0*/  FADD.FTZ R57, R58, R57 ;  /* 0x000000393a397221 */ /* 0x000fc80000010000 */
[----:B------:R-:W-:-:S07]  /*1de0*/  @P1 FADD.FTZ R57, R33, R57 ;  /* 0x0000003921391221 */ /* 0x000fce0000010000 */
.L_x_10619:
[C---:B------:R-:W-:Y:S02]  /*1df0*/  PRMT R59, R61.reuse, 0x7632, R59 ;  /* 0x000076323d3b7816 */ /* 0x040fe4000000003b */
[----:B------:R-:W-:Y:S01]  /*1e00*/  SHF.L.U32 R58, R61, 0x10, RZ ;  /* 0x000000103d3a7819 */ /* 0x000fe200000006ff */
[----:B------:R-:W-:Y:S06]  /*1e10*/  @P2 BRA `(.L_x_10620) ;  /* 0x00000000000c2947 */ /* 0x000fec0003800000 */
[----:B------:R-:W-:Y:S05]  /*1e20*/  @!P1 BRA `(.L_x_10621) ;  /* 0x0000000000149947 */ /* 0x000fea0003800000 */
[----:B-----5:R-:W-:Y:S01]  /*1e30*/  FADD.FTZ R58, R34, R58 ;  /* 0x0000003a223a7221 */ /* 0x020fe20000010000 */
[----:B------:R-:W-:Y:S06]  /*1e40*/  BRA `(.L_x_10621) ;  /* 0x00000000000c7947 */ /* 0x000fec0003800000 */
.L_x_10620:
[----:B-----5:R-:W-:-:S05]  /*1e50*/  SHF.L.U32 R61, R29, 0x10, RZ ;  /* 0x000000101d3d7819 */ /* 0x020fca00000006ff */
[----:B------:R-:W-:-:S04]  /*1e60*/  FADD.FTZ R58, R61, R58 ;  /* 0x0000003a3d3a7221 */ /* 0x000fc80000010000 */
[----:B------:R-:W-:-:S07]  /*1e70*/  @P1 FADD.FTZ R58, R34, R58 ;  /* 0x0000003a223a1221 */ /* 0x000fce0000010000 */
.L_x_10621:
[----:B------:R-:W-:Y:S01]  /*1e80*/  SHF.L.U32 R59, R59, 0x10, RZ ;  /* 0x000000103b3b7819 */ /* 0x000fe200000006ff */
[----:B------:R-:W-:Y:S06]  /*1e90*/  @P2 BRA `(.L_x_10622) ;  /* 0x00000000000c2947 */ /* 0x000fec0003800000 */
[----:B------:R-:W-:Y:S05]  /*1ea0*/  @!P1 BRA `(.L_x_10623) ;  /* 0x0000000000189947 */ /* 0x000fea0003800000 */
[----:B-----5:R-:W-:Y:S01]  /*1eb0*/  FADD.FTZ R59, R35, R59 ;  /* 0x0000003b233b7221 */ /* 0x020fe20000010000 */
[----:B------:R-:W-:Y:S06]  /*1ec0*/  BRA `(.L_x_10623) ;  /* 0x0000000000107947 */ /* 0x000fec0003800000 */
.L_x_10622:
[----:B-----5:R-:W-:-:S04]  /*1ed0*/  PRMT R60, R29, 0x7632, R60 ;  /* 0x000076321d3c7816 */ /* 0x020fc8000000003c */
[----:B------:R-:W-:-:S05]  /*1ee0*/  SHF.L.U32 R60, R60, 0x10, RZ ;  /* 0x000000103c3c7819 */ /* 0x000fca00000006ff */
[----:B------:R-:W-:-:S04]  /*1ef0*/  FADD.FTZ R59, R60, R59 ;  /* 0x0000003b3c3b7221 */ /* 0x000fc80000010000 */
[----:B------:R-:W-:-:S07]  /*1f00*/  @P1 FADD.FTZ R59, R35, R59 ;  /* 0x0000003b233b1221 */ /* 0x000fce0000010000 */
.L_x_10623:
[C---:B------:R-:W-:Y:S02]  /*1f10*/  PRMT R61, R62.reuse, 0x7632, R61 ;  /* 0x000076323e3d7816 */ /* 0x040fe4000000003d */
[----:B------:R-:W-:Y:S01]  /*1f20*/  SHF.L.U32 R60, R62, 0x10, RZ ;  /* 0x000000103e3c7819 */ /* 0x000fe200000006ff */
[----:B------:R-:W-:Y:S06]  /*1f30*/  @P2 BRA `(.L_x_10624) ;  /* 0x00000000000c2947 */ /* 0x000fec0003800000 */
[----:B------:R-:W-:Y:S05]  /*1f40*/  @!P1 BRA `(.L_x_10625) ;  /* 0x0000000000149947 */ /* 0x000fea0003800000 */
[----:B-----5:R-:W-:Y:S01]  /*1f50*/  FADD.FTZ R60, R36, R60 ;  /* 0x0000003c243c7221 */ /* 0x020fe20000010000 */
[----:B------:R-:W-:Y:S06]  /*1f60*/  BRA `(.L_x_10625) ;  /* 0x00000000000c7947 */ /* 0x000fec0003800000 */
.L_x_10624:
[----:B-----5:R-:W-:-:S05]  /*1f70*/  SHF.L.U32 R81, R30, 0x10, RZ ;  /* 0x000000101e517819 */ /* 0x020fca00000006ff */
[----:B------:R-:W-:-:S04]  /*1f80*/  FADD.FTZ R60, R81, R60 ;  /* 0x0000003c513c7221 */ /* 0x000fc80000010000 */
[----:B------:R-:W-:-:S07]  /*1f90*/  @P1 FADD.FTZ R60, R36, R60 ;  /* 0x0000003c243c1221 */ /* 0x000fce0000010000 */
.L_x_10625:
[----:B------:R-:W-:Y:S01]  /*1fa0*/  SHF.L.U32 R61, R61, 0x10, RZ ;  /* 0x000000103d3d7819 */ /* 0x000fe200000006ff */
[----:B------:R-:W-:Y:S06]  /*1fb0*/  @P2 BRA `(.L_x_10626) ;  /* 0x00000000000c2947 */ /* 0x000fec0003800000 */
[----:B------:R-:W-:Y:S05]  /*1fc0*/  @!P1 BRA `(.L_x_10627) ;  /* 0x0000000000189947 */ /* 0x000fea0003800000 */
[----:B-----5:R-:W-:Y:S01]  /*1fd0*/  FADD.FTZ R61, R37, R61 ;  /* 0x0000003d253d7221 */ /* 0x020fe20000010000 */
[----:B------:R-:W-:Y:S06]  /*1fe0*/  BRA `(.L_x_10627) ;  /* 0x0000000000107947 */ /* 0x000fec0003800000 */
.L_x_10626:
[----:B-----5:R-:W-:-:S04]  /*1ff0*/  PRMT R62, R30, 0x7632, R62 ;  /* 0x000076321e3e7816 */ /* 0x020fc8000000003e */
[----:B------:R-:W-:-:S05]  /*2000*/  SHF.L.U32 R62, R62, 0x10, RZ ;  /* 0x000000103e3e7819 */ /* 0x000fca00000006ff */
[----:B------:R-:W-:-:S04]  /*2010*/  FADD.FTZ R61, R62, R61 ;  /* 0x0000003d3e3d7221 */ /* 0x000fc80000010000 */
[----:B------:R-:W-:-:S07]  /*2020*/  @P1 FADD.FTZ R61, R37, R61 ;  /* 0x0000003d253d1221 */ /* 0x000fce0000010000 */
.L_x_10627:
[C---:B------:R-:W-:Y:S02]  /*2030*/  PRMT R80, R63.reuse, 0x7632, R80 ;  /* 0x000076323f507816 */ /* 0x040fe40000000050 */
[----:B------:R-:W-:Y:S01]  /*2040*/  SHF.L.U32 R62, R63, 0x10, RZ ;  /* 0x000000103f3e7819 */ /* 0x000fe200000006ff */
[----:B------:R-:W-:Y:S06]  /*2050*/  @P2 BRA `(.L_x_10628) ;  /* 0x00000000000c2947 */ /* 0x000fec0003800000 */
[----:B------:R-:W-:Y:S05]  /*2060*/  @!P1 BRA `(.L_x_10629) ;  /* 0x0000000000149947 */ /* 0x000fea0003800000 */
[----:B-----5:R-:W-:Y:S01]  /*2070*/  FADD.FTZ R62, R38, R62 ;  /* 0x0000003e263e7221 */ /* 0x020fe20000010000 */
[----:B------:R-:W-:Y:S06]  /*2080*/  BRA `(.L_x_10629) ;  /* 0x00000000000c7947 */ /* 0x000fec0003800000 */
.L_x_10628:
[----:B-----5:R-:W-:-:S05]  /*2090*/  SHF.L.U32 R63, R31, 0x10, RZ ;  /* 0x000000101f3f7819 */ /* 0x020fca00000006ff */
[----:B------:R-:W-:-:S04]  /*20a0*/  FADD.FTZ R62, R63, R62 ;  /* 0x0000003e3f3e7221 */ /* 0x000fc80000010000 */
[----:B------:R-:W-:-:S07]  /*20b0*/  @P1 FADD.FTZ R62, R38, R62 ;  /* 0x0000003e263e1221 */ /* 0x000fce0000010000 */
.L_x_10629:
[----:B------:R-:W-:Y:S01]  /*20c0*/  SHF.L.U32 R63, R80, 0x10, RZ ;  /* 0x00000010503f7819 */ /* 0x000fe200000006ff */
[----:B------:R-:W-:Y:S06]  /*20d0*/  @P2 BRA `(.L_x_10630) ;  /* 0x00000000000c2947 */ /* 0x000fec0003800000 */
[----:B------:R-:W-:Y:S05]  /*20e0*/  @!P1 BRA `(.L_x_10631) ;  /* 0x0000000000189947 */ /* 0x000fea0003800000 */
[----:B-----5:R-:W-:Y:S01]  /*20f0*/  FADD.FTZ R63, R39, R63 ;  /* 0x0000003f273f7221 */ /* 0x020fe20000010000 */
[----:B------:R-:W-:Y:S06]  /*2100*/  BRA `(.L_x_10631) ;  /* 0x0000000000107947 */ /* 0x000fec0003800000 */
.L_x_10630:
[----:B-----5:R-:W-:-:S04]  /*2110*/  PRMT R80, R31, 0x7632, R80 ;  /* 0x000076321f507816 */ /* 0x020fc80000000050 */
[----:B------:R-:W-:-:S05]  /*2120*/  SHF.L.U32 R80, R80, 0x10, RZ ;  /* 0x0000001050507819 */ /* 0x000fca00000006ff */
[----:B------:R-:W-:-:S04]  /*2130*/  FADD.FTZ R63, R80, R63 ;  /* 0x0000003f503f7221 */ /* 0x000fc80000010000 */
[----:B------:R-:W-:-:S07]  /*2140*/  @P1 FADD.FTZ R63, R39, R63 ;  /* 0x0000003f273f1221 */ /* 0x000fce0000010000 */
.L_x_10631:
[----:B------:R-:W-:-:S04]  /*2150*/  LEA R80, P1, R83, UR6, 0x5 ;  /* 0x0000000653507c11 */ /* 0x000fc8000f8228ff */
[C---:B------:R-:W-:Y:S02]  /*2160*/  LEA.HI.X R81, R83.reuse, UR7, RZ, 0x5, P1 ;  /* 0x0000000753517c11 */ /* 0x040fe400088f2cff */
[----:B------:R-:W-:-:S03]  /*2170*/  IADD3 R83, R83, 0x80, RZ ;  /* 0x0000008053537810 */ /* 0x000fc60007ffe0ff */
[----:B------:R2:W-:Y:S04]  /*2180*/  STG.E.128 desc[UR4][R80.64], R56 ;  /* 0x0000003850007986 */ /* 0x0005e8000c101d04 */
[----:B------:R2:W-:Y:S02]  /*2190*/  STG.E.128 desc[UR4][R80.64+0x10], R60 ;  /* 0x0000103c50007986 */ /* 0x0005e4000c101d04 */
.L_x_10615:
[----:B------:R-:W-:Y:S05]  /*21a0*/  BSYNC B0 ;  /* 0x0000000000007941 */ /* 0x000fea0003800000 */
.L_x_10614:
        /* <DEDUP_REMOVED lines=25> */
.L_x_10634:
[----:B-----5:R-:W-:-:S05]  /*2340*/  SHF.L.U32 R67, R28, 0x10, RZ ;  /* 0x000000101c437819 */ /* 0x020fca00000006ff */
[----:B------:R-:W-:-:S04]  /*2350*/  FADD.FTZ R64, R67, R64 ;  /* 0x0000004043407221 */ /* 0x000fc80000010000 */
[----:B------:R-:W-:-:S07]  /*2360*/  @P1 FADD.FTZ R64, R32, R64 ;  /* 0x0000004020401221 */ /* 0x000fce0000010000 */
.L_x_10635:
[----:B------:R-:W-:Y:S01]  /*2370*/  SHF.L.U32 R65, R65, 0x10, RZ ;  /* 0x0000001041417819 */ /* 0x000fe200000006ff */
[----:B------:R-:W-:Y:S06]  /*2380*/  @P2 BRA `(.L_x_10636) ;  /* 0x00000000000c2947 */ /* 0x000fec0003800000 */
[----:B------:R-:W-:Y:S05]  /*2390*/  @!P1 BRA `(.L_x_10637) ;  /* 0x0000000000189947 */ /* 0x000fea0003800000 */
[----:B-----5:R-:W-:Y:S01]  /*23a0*/  FADD.FTZ R65, R33, R65 ;  /* 0x0000004121417221 */ /* 0x020fe20000010000 */
[----:B------:R-:W-:Y:S06]  /*23b0*/  BRA `(.L_x_10637) ;  /* 0x0000000000107947 */ /* 0x000fec0003800000 */
.L_x_10636:
[----:B-----5:R-:W-:-:S04]  /*23c0*/  PRMT R66, R28, 0x7632, R66 ;  /* 0x000076321c427816 */ /* 0x020fc80000000042 */
[----:B------:R-:W-:-:S05]  /*23d0*/  SHF.L.U32 R66, R66, 0x10, RZ ;  /* 0x0000001042427819 */ /* 0x000fca00000006ff */
[----:B------:R-:W-:-:S04]  /*23e0*/  FADD.FTZ R65, R66, R65 ;  /* 0x0000004142417221 */ /* 0x000fc80000010000 */
[----:B------:R-:W-:-:S07]  /*23f0*/  @P1 FADD.FTZ R65, R33, R65 ;  /* 0x0000004121411221 */ /* 0x000fce0000010000 */
.L_x_10637:
[C---:B------:R-:W-:Y:S02]  /*2400*/  PRMT R67, R69.reuse, 0x7632, R67 ;  /* 0x0000763245437816 */ /* 0x040fe40000000043 */
[----:B------:R-:W-:Y:S01]  /*2410*/  SHF.L.U32 R66, R69, 0x10, RZ ;  /* 0x0000001045427819 */ /* 0x000fe200000006ff */
[----:B------:R-:W-:Y:S06]  /*2420*/  @P2 BRA `(.L_x_10638) ;  /* 0x00000000000c2947 */ /* 0x000fec0003800000 */
[----:B------:R-:W-:Y:S05]  /*2430*/  @!P1 BRA `(.L_x_10639) ;  /* 0x0000000000149947 */ /* 0x000fea0003800000 */
[----:B-----5:R-:W-:Y:S01]  /*2440*/  FADD.FTZ R66, R34, R66 ;  /* 0x0000004222427221 */ /* 0x020fe20000010000 */
[----:B------:R-:W-:Y:S06]  /*2450*/  BRA `(.L_x_10639) ;  /* 0x00000000000c7947 */ /* 0x000fec0003800000 */
.L_x_10638:
[----:B-----5:R-:W-:-:S05]  /*2460*/  SHF.L.U32 R69, R29, 0x10, RZ ;  /* 0x000000101d457819 */ /* 0x020fca00000006ff */
[----:B------:R-:W-:-:S04]  /*2470*/  FADD.FTZ R66, R69, R66 ;  /* 0x0000004245427221 */ /* 0x000fc80000010000 */
[----:B------:R-:W-:-:S07]  /*2480*/  @P1 FADD.FTZ R66, R34, R66 ;  /* 0x0000004222421221 */ /* 0x000fce0000010000 */
.L_x_10639:
[----:B------:R-:W-:Y:S01]  /*2490*/  SHF.L.U32 R67, R67, 0x10, RZ ;  /* 0x0000001043437819 */ /* 0x000fe200000006ff */
[----:B------:R-:W-:Y:S06]  /*24a0*/  @P2 BRA `(.L_x_10640) ;  /* 0x00000000000c2947 */ /* 0x000fec0003800000 */
[----:B------:R-:W-:Y:S05]  /*24b0*/  @!P1 BRA `(.L_x_10641) ;  /* 0x0000000000189947 */ /* 0x000fea0003800000 */
[----:B-----5:R-:W-:Y:S01]  /*24c0*/  FADD.FTZ R67, R35, R67 ;  /* 0x0000004323437221 */ /* 0x020fe20000010000 */
[----:B------:R-:W-:Y:S06]  /*24d0*/  BRA `(.L_x_10641) ;  /* 0x0000000000107947 */ /* 0x000fec0003800000 */
.L_x_10640:
[----:B-----5:R-:W-:-:S04]  /*24e0*/  PRMT R68, R29, 0x7632, R68 ;  /* 0x000076321d447816 */ /* 0x020fc80000000044 */
[----:B------:R-:W-:-:S05]  /*24f0*/  SHF.L.U32 R68, R68, 0x10, RZ ;  /* 0x0000001044447819 */ /* 0x000fca00000006ff */
[----:B------:R-:W-:-:S04]  /*2500*/  FADD.FTZ R67, R68, R67 ;  /* 0x0000004344437221 */ /* 0x000fc80000010000 */
[----:B------:R-:W-:-:S07]  /*2510*/  @P1 FADD.FTZ R67, R35, R67 ;  /* 0x0000004323431221 */ /* 0x000fce0000010000 */
.L_x_10641:
[C---:B------:R-:W-:Y:S02]  /*2520*/  PRMT R69, R70.reuse, 0x7632, R69 ;  /* 0x0000763246457816 */ /* 0x040fe40000000045 */
[----:B------:R-:W-:Y:S01]  /*2530*/  SHF.L.U32 R68, R70, 0x10, RZ ;  /* 0x0000001046447819 */ /* 0x000fe200000006ff */
[----:B------:R-:W-:Y:S06]  /*2540*/  @P2 BRA `(.L_x_10642) ;  /* 0x00000000000c2947 */ /* 0x000fec0003800000 */
[----:B------:R-:W-:Y:S05]  /*2550*/  @!P1 BRA `(.L_x_10643) ;  /* 0x0000000000149947 */ /* 0x000fea0003800000 */
[----:B-----5:R-:W-:Y:S01]  /*2560*/  FADD.FTZ R68, R36, R68 ;  /* 0x0000004424447221 */ /* 0x020fe20000010000 */
[----:B------:R-:W-:Y:S06]  /*2570*/  BRA `(.L_x_10643) ;  /* 0x00000000000c7947 */ /* 0x000fec0003800000 */
.L_x_10642:
[----:B-----5:R-:W-:-:S05]  /*2580*/  SHF.L.U32 R81, R30, 0x10, RZ ;  /* 0x000000101e517819 */ /* 0x020fca00000006ff */
[----:B------:R-:W-:-:S04]  /*2590*/  FADD.FTZ R68, R81, R68 ;  /* 0x0000004451447221 */ /* 0x000fc80000010000 */
[----:B------:R-:W-:-:S07]  /*25a0*/  @P1 FADD.FTZ R68, R36, R68 ;  /* 0x0000004424441221 */ /* 0x000fce0000010000 */
.L_x_10643:
[----:B------:R-:W-:Y:S01]  /*25b0*/  SHF.L.U32 R69, R69, 0x10, RZ ;  /* 0x0000001045457819 */ /* 0x000fe200000006ff */
[----:B------:R-:W-:Y:S06]  /*25c0*/  @P2 BRA `(.L_x_10644) ;  /* 0x00000000000c2947 */ /* 0x000fec0003800000 */
[----:B------:R-:W-:Y:S05]  /*25d0*/  @!P1 BRA `(.L_x_10645) ;  /* 0x0000000000189947 */ /* 0x000fea0003800000 */
[----:B-----5:R-:W-:Y:S01]  /*25e0*/  FADD.FTZ R69, R37, R69 ;  /* 0x0000004525457221 */ /* 0x020fe20000010000 */
[----:B------:R-:W-:Y:S06]  /*25f0*/  BRA `(.L_x_10645) ;  /* 0x0000000000107947 */ /* 0x000fec0003800000 */
.L_x_10644:
[----:B-----5:R-:W-:-:S04]  /*2600*/  PRMT R70, R30, 0x7632, R70 ;  /* 0x000076321e467816 */ /* 0x020fc80000000046 */
[----:B------:R-:W-:-:S05]  /*2610*/  SHF.L.U32 R70, R70, 0x10, RZ ;  /* 0x0000001046467819 */ /* 0x000fca00000006ff */
[----:B------:R-:W-:-:S04]  /*2620*/  FADD.FTZ R69, R70, R69 ;  /* 0x0000004546457221 */ /* 0x000fc80000010000 */
[----:B------:R-:W-:-:S07]  /*2630*/  @P1 FADD.FTZ R69, R37, R69 ;  /* 0x0000004525451221 */ /* 0x000fce0000010000 */
.L_x_10645:
[C---:B------:R-:W-:Y:S02]  /*2640*/  PRMT R80, R71.reuse, 0x7632, R80 ;  /* 0x0000763247507816 */ /* 0x040fe40000000050 */
[----:B------:R-:W-:Y:S01]  /*2650*/  SHF.L.U32 R70, R71, 0x10, RZ ;  /* 0x0000001047467819 */ /* 0x000fe200000006ff */
[----:B------:R-:W-:Y:S06]  /*2660*/  @P2 BRA `(.L_x_10646) ;  /* 0x00000000000c2947 */ /* 0x000fec0003800000 */
[----:B------:R-:W-:Y:S05]  /*2670*/  @!P1 BRA `(.L_x_10647) ;  /* 0x0000000000149947 */ /* 0x000fea0003800000 */
[----:B-----5:R-:W-:Y:S01]  /*2680*/  FADD.FTZ R70, R38, R70 ;  /* 0x0000004626467221 */ /* 0x020fe20000010000 */
[----:B------:R-:W-:Y:S06]  /*2690*/  BRA `(.L_x_10647) ;  /* 0x00000000000c7947 */ /* 0x000fec0003800000 */
.L_x_10646:
[----:B-----5:R-:W-:-:S05]  /*26a0*/  SHF.L.U32 R71, R31, 0x10, RZ ;  /* 0x000000101f477819 */ /* 0x020fca00000006ff */
[----:B------:R-:W-:-:S04]  /*26b0*/  FADD.FTZ R70, R71, R70 ;  /* 0x0000004647467221 */ /* 0x000fc80000010000 */
[----:B------:R-:W-:-:S07]  /*26c0*/  @P1 FADD.FTZ R70, R38, R70 ;  /* 0x0000004626461221 */ /* 0x000fce0000010000 */
.L_x_10647:
[----:B------:R-:W-:Y:S01]  /*26d0*/  SHF.L.U32 R71, R80, 0x10, RZ ;  /* 0x0000001050477819 */ /* 0x000fe200000006ff */
[----:B------:R-:W-:Y:S06]  /*26e0*/  @P2 BRA `(.L_x_10648) ;  /* 0x00000000000c2947 */ /* 0x000fec0003800000 */
[----:B------:R-:W-:Y:S05]  /*26f0*/  @!P1 BRA `(.L_x_10649) ;  /* 0x0000000000189947 */ /* 0x000fea0003800000 */
[----:B-----5:R-:W-:Y:S01]  /*2700*/  FADD.FTZ R71, R39, R71 ;  /* 0x0000004727477221 */ /* 0x020fe20000010000 */
[----:B------:R-:W-:Y:S06]  /*2710*/  BRA `(.L_x_10649) ;  /* 0x0000000000107947 */ /* 0x000fec0003800000 */
.L_x_10648:
[----:B-----5:R-:W-:-:S04]  /*2720*/  PRMT R80, R31, 0x7632, R80 ;  /* 0x000076321f507816 */ /* 0x020fc80000000050 */
[----:B------:R-:W-:-:S05]  /*2730*/  SHF.L.U32 R80, R80, 0x10, RZ ;  /* 0x0000001050507819 */ /* 0x000fca00000006ff */
[----:B------:R-:W-:-:S04]  /*2740*/  FADD.FTZ R71, R80, R71 ;  /* 0x0000004750477221 */ /* 0x000fc80000010000 */
[----:B------:R-:W-:-:S07]  /*2750*/  @P1 FADD.FTZ R71, R39, R71 ;  /* 0x0000004727471221 */ /* 0x000fce0000010000 */
.L_x_10649:
[----:B------:R-:W-:-:S04]  /*2760*/  LEA R80, P1, R83, UR6, 0x5 ;  /* 0x0000000653507c11 */ /* 0x000fc8000f8228ff */
[C---:B------:R-:W-:Y:S02]  /*2770*/  LEA.HI.X R81, R83.reuse, UR7, RZ, 0x5, P1 ;  /* 0x0000000753517c11 */ /* 0x040fe400088f2cff */
[----:B------:R-:W-:-:S03]  /*2780*/  IADD3 R83, R83, 0x80, RZ ;  /* 0x0000008053537810 */ /* 0x000fc60007ffe0ff */
[----:B------:R3:W-:Y:S04]  /*2790*/  STG.E.128 desc[UR4][R80.64], R64 ;  /* 0x0000004050007986 */ /* 0x0007e8000c101d04 */
[----:B------:R3:W-:Y:S02]  /*27a0*/  STG.E.128 desc[UR4][R80.64+0x10], R68 ;  /* 0x0000104450007986 */ /* 0x0007e4000c101d04 */
.L_x_10633:
[----:B------:R-:W-:Y:S05]  /*27b0*/  BSYNC B0 ;  /* 0x0000000000007941 */ /* 0x000fea0003800000 */
.L_x_10632:
        /* <DEDUP_REMOVED lines=25> */
.L_x_10652:
[----:B-----5:R-:W-:-:S05]  /*2950*/  SHF.L.U32 R75, R28, 0x10, RZ ;  /* 0x000000101c4b7819 */ /* 0x020fca00000006ff */
[----:B------:R-:W-:-:S04]  /*2960*/  FADD.FTZ R72, R75, R72 ;  /* 0x000000484b487221 */ /* 0x000fc80000010000 */
[----:B------:R-:W-:-:S07]  /*2970*/  @P1 FADD.FTZ R72, R32, R72 ;  /* 0x0000004820481221 */ /* 0x000fce0000010000 */
.L_x_10653:
[----:B------:R-:W-:Y:S01]  /*2980*/  SHF.L.U32 R73, R73, 0x10, RZ ;  /* 0x0000001049497819 */ /* 0x000fe200000006ff */
[----:B------:R-:W-:Y:S06]  /*2990*/  @P2 BRA `(.L_x_10654) ;  /* 0x00000000000c2947 */ /* 0x000fec0003800000 */
[----:B------:R-:W-:Y:S05]  /*29a0*/  @!P1 BRA `(.L_x_10655) ;  /* 0x0000000000189947 */ /* 0x000fea0003800000 */
[----:B-----5:R-:W-:Y:S01]  /*29b0*/  FADD.FTZ R73, R33, R73 ;  /* 0x0000004921497221 */ /* 0x020fe20000010000 */
[----:B------:R-:W-:Y:S06]  /*29c0*/  BRA `(.L_x_10655) ;  /* 0x0000000000107947 */ /* 0x000fec0003800000 */
.L_x_10654:
[----:B-----5:R-:W-:-:S04]  /*29d0*/  PRMT R74, R28, 0x7632, R74 ;  /* 0x000076321c4a7816 */ /* 0x020fc8000000004a */
[----:B------:R-:W-:-:S05]  /*29e0*/  SHF.L.U32 R74, R74, 0x10, RZ ;  /* 0x000000104a4a7819 */ /* 0x000fca00000006ff */
[----:B------:R-:W-:-:S04]  /*29f0*/  FADD.FTZ R73, R74, R73 ;  /* 0x000000494a497221 */ /* 0x000fc80000010000 */
[----:B------:R-:W-:-:S07]  /*2a00*/  @P1 FADD.FTZ R73, R33, R73 ;  /* 0x0000004921491221 */ /* 0x000fce0000010000 */
.L_x_10655:
[C---:B------:R-:W-:Y:S02]  /*2a10*/  PRMT R75, R77.reuse, 0x7632, R75 ;  /* 0x000076324d4b7816 */ /* 0x040fe4000000004b */
[----:B------:R-:W-:Y:S01]  /*2a20*/  SHF.L.U32 R74, R77, 0x10, RZ ;  /* 0x000000104d4a7819 */ /* 0x000fe200000006ff */
[----:B------:R-:W-:Y:S06]  /*2a30*/  @P2 BRA `(.L_x_10656) ;  /* 0x00000000000c2947 */ /* 0x000fec0003800000 */
[----:B------:R-:W-:Y:S05]  /*2a40*/  @!P1 BRA `(.L_x_10657) ;  /* 0x0000000000149947 */ /* 0x000fea0003800000 */
[----:B-----5:R-:W-:Y:S01]  /*2a50*/  FADD.FTZ R74, R34, R74 ;  /* 0x0000004a224a7221 */ /* 0x020fe20000010000 */
[----:B------:R-:W-:Y:S06]  /*2a60*/  BRA `(.L_x_10657) ;  /* 0x00000000000c7947 */ /* 0x000fec0003800000 */
.L_x_10656:
[----:B-----5:R-:W-:-:S05]  /*2a70*/  SHF.L.U32 R77, R29, 0x10, RZ ;  /* 0x000000101d4d7819 */ /* 0x020fca00000006ff */
[----:B------:R-:W-:-:S04]  /*2a80*/  FADD.FTZ R74, R77, R74 ;  /* 0x0000004a4d4a7221 */ /* 0x000fc80000010000 */
[----:B------:R-:W-:-:S07]  /*2a90*/  @P1 FADD.FTZ R74, R34, R74 ;  /* 0x0000004a224a1221 */ /* 0x000fce0000010000 */
.L_x_10657:
[----:B------:R-:W-:Y:S01]  /*2aa0*/  SHF.L.U32 R75, R75, 0x10, RZ ;  /* 0x000000104b4b7819 */ /* 0x000fe200000006ff */
[----:B------:R-:W-:Y:S06]  /*2ab0*/  @P2 BRA `(.L_x_10658) ;  /* 0x00000000000c2947 */ /* 0x000fec0003800000 */
[----:B------:R-:W-:Y:S05]  /*2ac0*/  @!P1 BRA `(.L_x_10659) ;  /* 0x0000000000189947 */ /* 0x000fea0003800000 */
[----:B-----5:R-:W-:Y:S01]  /*2ad0*/  FADD.FTZ R75, R35, R75 ;  /* 0x0000004b234b7221 */ /* 0x020fe20000010000 */
[----:B------:R-:W-:Y:S06]  /*2ae0*/  BRA `(.L_x_10659) ;  /* 0x0000000000107947 */ /* 0x000fec0003800000 */
.L_x_10658:
[----:B-----5:R-:W-:-:S04]  /*2af0*/  PRMT R76, R29, 0x7632, R76 ;  /* 0x000076321d4c7816 */ /* 0x020fc8000000004c */
[----:B------:R-:W-:-:S05]  /*2b00*/  SHF.L.U32 R76, R76, 0x10, RZ ;  /* 0x000000104c4c7819 */ /* 0x000fca00000006ff */
[----:B------:R-:W-:-:S04]  /*2b10*/  FADD.FTZ R75, R76, R75 ;  /* 0x0000004b4c4b7221 */ /* 0x000fc80000010000 */
[----:B------:R-:W-:-:S07]  /*2b20*/  @P1 FADD.FTZ R75, R35, R75 ;  /* 0x0000004b234b1221 */ /* 0x000fce0000010000 */
.L_x_10659:
[C---:B------:R-:W-:Y:S02]  /*2b30*/  PRMT R77, R78.reuse, 0x7632, R77 ;  /* 0x000076324e4d7816 */ /* 0x040fe4000000004d */
[----:B------:R-:W-:Y:S01]  /*2b40*/  SHF.L.U32 R76, R78, 0x10, RZ ;  /* 0x000000104e4c7819 */ /* 0x000fe200000006ff */
[----:B------:R-:W-:Y:S06]  /*2b50*/  @P2 BRA `(.L_x_10660) ;  /* 0x00000000000c2947 */ /* 0x000fec0003800000 */
[----:B------:R-:W-:Y:S05]  /*2b60*/  @!P1 BRA `(.L_x_10661) ;  /* 0x0000000000149947 */ /* 0x000fea0003800000 */
[----:B-----5:R-:W-:Y:S01]  /*2b70*/  FADD.FTZ R76, R36, R76 ;  /* 0x0000004c244c7221 */ /* 0x020fe20000010000 */
[----:B------:R-:W-:Y:S06]  /*2b80*/  BRA `(.L_x_10661) ;  /* 0x00000000000c7947 */ /* 0x000fec0003800000 */
.L_x_10660:
[----:B-----5:R-:W-:-:S05]  /*2b90*/  SHF.L.U32 R81, R30, 0x10, RZ ;  /* 0x000000101e517819 */ /* 0x020fca00000006ff */
[----:B------:R-:W-:-:S04]  /*2ba0*/  FADD.FTZ R76, R81, R76 ;  /* 0x0000004c514c7221 */ /* 0x000fc80000010000 */
[----:B------:R-:W-:-:S07]  /*2bb0*/  @P1 FADD.FTZ R76, R36, R76 ;  /* 0x0000004c244c1221 */ /* 0x000fce0000010000 */
.L_x_10661:
[----:B------:R-:W-:Y:S01]  /*2bc0*/  SHF.L.U32 R77, R77, 0x10, RZ ;  /* 0x000000104d4d7819 */ /* 0x000fe200000006ff */
[----:B------:R-:W-:Y:S06]  /*2bd0*/  @P2 BRA `(.L_x_10662) ;  /* 0x00000000000c2947 */ /* 0x000fec0003800000 */
[----:B------:R-:W-:Y:S05]  /*2be0*/  @!P1 BRA `(.L_x_10663) ;  /* 0x0000000000189947 */ /* 0x000fea0003800000 */
[----:B-----5:R-:W-:Y:S01]  /*2bf0*/  FADD.FTZ R77, R37, R77 ;  /* 0x0000004d254d7221 */ /* 0x020fe20000010000 */
[----:B------:R-:W-:Y:S06]  /*2c00*/  BRA `(.L_x_10663) ;  /* 0x0000000000107947 */ /* 0x000fec0003800000 */
.L_x_10662:
[----:B-----5:R-:W-:-:S04]  /*2c10*/  PRMT R78, R30, 0x7632, R78 ;  /* 0x000076321e4e7816 */ /* 0x020fc8000000004e */
[----:B------:R-:W-:-:S05]  /*2c20*/  SHF.L.U32 R78, R78, 0x10, RZ ;  /* 0x000000104e4e7819 */ /* 0x000fca00000006ff */
[----:B------:R-:W-:-:S04]  /*2c30*/  FADD.FTZ R77, R78, R77 ;  /* 0x0000004d4e4d7221 */ /* 0x000fc80000010000 */
[----:B------:R-:W-:-:S07]  /*2c40*/  @P1 FADD.FTZ R77, R37, R77 ;  /* 0x0000004d254d1221 */ /* 0x000fce0000010000 */
.L_x_10663:
[C---:B------:R-:W-:Y:S02]  /*2c50*/  PRMT R80, R79.reuse, 0x7632, R80 ;  /* 0x000076324f507816 */ /* 0x040fe40000000050 */
[----:B------:R-:W-:Y:S01]  /*2c60*/  SHF.L.U32 R78, R79, 0x10, RZ ;  /* 0x000000104f4e7819 */ /* 0x000fe200000006ff */
[----:B------:R-:W-:Y:S06]  /*2c70*/  @P2 BRA `(.L_x_10664) ;  /* 0x00000000000c2947 */ /* 0x000fec0003800000 */
[----:B------:R-:W-:Y:S05]  /*2c80*/  @!P1 BRA `(.L_x_10665) ;  /* 0x0000000000149947 */ /* 0x000fea0003800000 */
[----:B-----5:R-:W-:Y:S01]  /*2c90*/  FADD.FTZ R78, R38, R78 ;  /* 0x0000004e264e7221 */ /* 0x020fe20000010000 */
[----:B------:R-:W-:Y:S06]  /*2ca0*/  BRA `(.L_x_10665) ;  /* 0x00000000000c7947 */ /* 0x000fec0003800000 */
.L_x_10664:
[----:B-----5:R-:W-:-:S05]  /*2cb0*/  SHF.L.U32 R79, R31, 0x10, RZ ;  /* 0x000000101f4f7819 */ /* 0x020fca00000006ff */
[----:B------:R-:W-:-:S04]  /*2cc0*/  FADD.FTZ R78, R79, R78 ;  /* 0x0000004e4f4e7221 */ /* 0x000fc80000010000 */
[----:B------:R-:W-:-:S07]  /*2cd0*/  @P1 FADD.FTZ R78, R38, R78 ;  /* 0x0000004e264e1221 */ /* 0x000fce0000010000 */
.L_x_10665:
[----:B------:R-:W-:Y:S01]  /*2ce0*/  SHF.L.U32 R79, R80, 0x10, RZ ;  /* 0x00000010504f7819 */ /* 0x000fe200000006ff */
[----:B------:R-:W-:Y:S06]  /*2cf0*/  @P2 BRA `(.L_x_10666) ;  /* 0x00000000000c2947 */ /* 0x000fec0003800000 */
[----:B------:R-:W-:Y:S05]  /*2d00*/  @!P1 BRA `(.L_x_10667) ;  /* 0x0000000000189947 */ /* 0x000fea0003800000 */
[----:B-----5:R-:W-:Y:S01]  /*2d10*/  FADD.FTZ R79, R39, R79 ;  /* 0x0000004f274f7221 */ /* 0x020fe20000010000 */
[----:B------:R-:W-:Y:S06]  /*2d20*/  BRA `(.L_x_10667) ;  /* 0x0000000000107947 */ /* 0x000fec0003800000 */
.L_x_10666:
[----:B-----5:R-:W-:-:S04]  /*2d30*/  PRMT R80, R31, 0x7632, R80 ;  /* 0x000076321f507816 */ /* 0x020fc80000000050 */
[----:B------:R-:W-:-:S05]  /*2d40*/  SHF.L.U32 R80, R80, 0x10, RZ ;  /* 0x0000001050507819 */ /* 0x000fca00000006ff */
[----:B------:R-:W-:-:S04]  /*2d50*/  FADD.FTZ R79, R80, R79 ;  /* 0x0000004f504f7221 */ /* 0x000fc80000010000 */
[----:B------:R-:W-:-:S07]  /*2d60*/  @P1 FADD.FTZ R79, R39, R79 ;  /* 0x0000004f274f1221 */ /* 0x000fce0000010000 */
.L_x_10667:
[----:B------:R-:W-:-:S04]  /*2d70*/  LEA R80, P1, R83, UR6, 0x5 ;  /* 0x0000000653507c11 */ /* 0x000fc8000f8228ff */
[----:B------:R-:W-:-:S05]  /*2d80*/  LEA.HI.X R81, R83, UR7, RZ, 0x5, P1 ;  /* 0x0000000753517c11 */ /* 0x000fca00088f2cff */
[----:B------:R4:W-:Y:S04]  /*2d90*/  STG.E.128 desc[UR4][R80.64], R72 ;  /* 0x0000004850007986 */ /* 0x0009e8000c101d04 */
[----:B------:R4:W-:Y:S02]  /*2da0*/  STG.E.128 desc[UR4][R80.64+0x10], R76 ;  /* 0x0000104c50007986 */ /* 0x0009e4000c101d04 */
.L_x_10651:
[----:B------:R-:W-:Y:S05]  /*2db0*/  BSYNC B0 ;  /* 0x0000000000007941 */ /* 0x000fea0003800000 */
.L_x_10650:
[----:B01234-:R-:W-:Y:S01]  /*2dc0*/  FADD.FTZ R80, RZ, R40 ;  /* 0x00000028ff507221 */ /* 0x01ffe20000010000 */
[C---:B------:R-:W-:Y:S01]  /*2dd0*/  ISETP.GT.U32.AND P1, PT, R94.reuse, 0xff, PT ;  /* 0x000000ff5e00780c */ /* 0x040fe20003f24070 */
[----:B------:R-:W-:Y:S01]  /*2de0*/  UMOV UR16, 0xffffffff ;  /* 0xffffffff00107882 */ /* 0x000fe20000000000 */
[C---:B------:R-:W-:Y:S01]  /*2df0*/  ISETP.GT.U32.AND P2, PT, R94.reuse, 0x17f, PT ;  /* 0x0000017f5e00780c */ /* 0x040fe20003f44070 */
[----:B------:R-:W-:Y:S01]  /*2e00*/  FADD.FTZ R81, R41, R80 ;  /* 0x0000005029517221 */ /* 0x000fe20000010000 */
[C---:B------:R-:W-:Y:S02]  /*2e10*/  ISETP.GT.U32.AND P3, PT, R94.reuse, 0x1ff, PT ;  /* 0x000001ff5e00780c */ /* 0x040fe40003f64070 */
[----:B------:R-:W-:Y:S01]  /*2e20*/  ISETP.GT.U32.AND P5, PT, R94, 0x27f, PT ;  /* 0x0000027f5e00780c */ /* 0x000fe20003fa4070 */
[----:B------:R-:W-:Y:S01]  /*2e30*/  FADD.FTZ R80, R42, R81 ;  /* 0x000000512a507221 */ /* 0x000fe20000010000 */
[----:B------:R-:W-:Y:S02]  /*2e40*/  LOP3.LUT P4, RZ, R82, 0xff, RZ, 0xc0, !PT ;  /* 0x000000ff52ff7812 */ /* 0x000fe4000788c0ff */
[----:B------:R-:W-:Y:S01]  /*2e50*/  SHF.R.U32.HI R144, RZ, 0x5, R95 ;  /* 0x00000005ff907819 */ /* 0x000fe2000001165f */
[----:B------:R-:W-:Y:S01]  /*2e60*/  FADD.FTZ R81, R43, R80 ;  /* 0x000000502b517221 */ /* 0x000fe20000010000 */
[----:B------:R-:W-:-:S03]  /*2e70*/  LOP3.LUT P6, RZ, R95, 0x1f, RZ, 0xc0, !PT ;  /* 0x0000001f5fff7812 */ /* 0x000fc600078cc0ff */
        /* <DEDUP_REMOVED lines=39> */
[----:B------:R-:W-:Y:S01]  /*30f0*/  P2R R80, PR, RZ, 0x40 ;  /* 0x00000040ff507803 */ /* 0x000fe20000000000 */
        /* <DEDUP_REMOVED lines=102> */
.L_x_10690:
[C---:B------:R-:W-:Y:S01]  /*3760*/  LOP3.LUT P1, RZ, R95.reuse, 0x1f, RZ, 0xc0, !PT ;  /* 0x0000001f5fff7812 */ /* 0x040fe2000782c0ff */
[----:B------:R-:W-:Y:S05]  /*3770*/  WARPSYNC.ALL ;  /* 0x0000000000007948 */ /* 0x000fea0003800000 */
[----:B------:R-:W-:Y:S02]  /*3780*/  LOP3.LUT R144, R144, 0x3, RZ, 0xc0, !PT ;  /* 0x0000000390907812 */ /* 0x000fe400078ec0ff */
[----:B------:R-:W-:-:S05]  /*3790*/  LOP3.LUT R146, R95, 0x1f, RZ, 0xc0, !PT ;  /* 0x0000001f5f927812 */ /* 0x000fca00078ec0ff */
[----:B------:R-:W2:Y:S01]  /*37a0*/  @!P1 S2R R82, SR_CgaCtaId ;  /* 0x0000000000529919 */ /* 0x000ea20000008800 */
[----:B------:R-:W-:-:S04]  /*37b0*/  @!P1 MOV R81, 0x400 ;  /* 0x0000040000519802 */ /* 0x000fc80000000f00 */
[----:B--2---:R-:W-:Y:S01]  /*37c0*/  @!P1 LEA R145, R82, R81, 0x18 ;  /* 0x0000005152919211 */ /* 0x004fe200078ec0ff */
[----:B-1----:R-:W-:Y:S01]  /*37d0*/  FADD.FTZ R81, R147, R148 ;  /* 0x0000009493517221 */ /* 0x002fe20000010000 */
[----:B------:R-:W-:-:S04]  /*37e0*/  @!P1 IADD3 R82, R83, R144, RZ ;  /* 0x0000009053529210 */ /* 0x000fc80007ffe0ff */
[----:B------:R-:W-:-:S05]  /*37f0*/  @!P1 LEA R82, R82, R145, 0x3 ;  /* 0x0000009152529211 */ /* 0x000fca00078e18ff */
        /* <DEDUP_REMOVED lines=10> */
[----:B------:R-:W2:Y:S01]  /*38a0*/  SHFL.DOWN PT, R148, R145, 0x2, 0x1f ;  /* 0x08401f0091947f89 */ /* 0x000ea200000e0000 */
[----:B-1----:R-:W-:-:S02]  /*38b0*/  @!P1 LEA R146, R81, R80, 0x18 ;  /* 0x0000005051929211 */ /* 0x002fc400078ec0ff */
[----:B------:R-:W-:Y:S02]  /*38c0*/  CS2R R80, SRZ ;  /* 0x0000000000507805 */ /* 0x000fe4000001ff00 */
[----:B------:R-:W-:Y:S02]  /*38d0*/  @!P1 LEA R146, R83, R146, 0x3 ;  /* 0x0000009253929211 */ /* 0x000fe400078e18ff */
[----:B--2---:R-:W-:Y:S02]  /*38e0*/  IADD3 R149, R148, R145, RZ ;  /* 0x0000009194957210 */ /* 0x004fe40007ffe0ff */
[----:B------:R-:W-:Y:S01]  /*38f0*/  I2FP.F32.S32 R152, R148 ;  /* 0x0000009400987245 */ /* 0x000fe20000201400 */
[----:B------:R-:W0:Y:S01]  /*3900*/  @!P1 LDS.64 R80, [R146] ;  /* 0x0000000092509984 */ /* 0x000e220000000a00 */
[----:B------:R-:W-:Y:S02]  /*3910*/  I2FP.F32.S32 R82, R149 ;  /* 0x0000009500527245 */ /* 0x000fe40000201400 */
[----:B------:R-:W-:Y:S01]  /*3920*/  PLOP3.LUT P1, PT, PT, PT, UP0, 0x40, 0x0 ;  /* 0x000000000000781c */ /* 0x000fe20003f2e808 */
[----:B------:R-:W-:Y:S01]  /*3930*/  SHFL.DOWN PT, R154, R149, 0x1, 0x1f ;  /* 0x08201f00959a7f89 */ /* 0x000fe200000e0000 */
[----:B------:R-:W1:Y:S03]  /*3940*/  MUFU.RCP R83, R82 ;  /* 0x0000005200537308 */ /* 0x000e660000001000 */
[----:B0-----:R-:W0:Y:S04]  /*3950*/  SHFL.DOWN PT, R147, R80, 0x2, 0x1f ;  /* 0x08401f0050937f89 */ /* 0x001e2800000e0000 */
[----:B------:R-:W2:Y:S01]  /*3960*/  SHFL.DOWN PT, R148, R81, 0x2, 0x1f ;  /* 0x08401f0051947f89 */ /* 0x000ea200000e0000 */
[----:B0-----:R-:W-:-:S04]  /*3970*/  FMUL.FTZ R151, R147, R152 ;  /* 0x0000009893977220 */ /* 0x001fc80000410000 */
[----:B------:R-:W-:Y:S01]  /*3980*/  FFMA.FTZ R146, R150, R80, R151 ;  /* 0x0000005096927223 */ /* 0x000fe20000010097 */
[-C--:B------:R-:W-:Y:S01]  /*3990*/  IADD3 R151, R149, R154.reuse, RZ ;  /* 0x0000009a95977210 */ /* 0x080fe20007ffe0ff */
[----:B------:R-:W-:Y:S01]  /*39a0*/  FADD.FTZ R80, -R147, R80 ;  /* 0x0000005093507221 */ /* 0x000fe20000010100 */
[----:B------:R-:W-:Y:S01]  /*39b0*/  I2FP.F32.S32 R154, R154 ;  /* 0x0000009a009a7245 */ /* 0x000fe20000201400 */
[----:B-1----:R-:W-:Y:S01]  /*39c0*/  FMUL.FTZ R146, R83, R146 ;  /* 0x0000009253927220 */ /* 0x002fe20000410000 */
[----:B------:R-:W-:Y:S01]  /*39d0*/  I2FP.F32.S32 R151, R151 ;  /* 0x0000009700977245 */ /* 0x000fe20000201400 */
[----:B------:R-:W-:Y:S01]  /*39e0*/  FMUL.FTZ R147, R80, R80 ;  /* 0x0000005050937220 */ /* 0x000fe20000410000 */
[----:B--2---:R-:W-:Y:S02]  /*39f0*/  FADD.FTZ R148, R148, R81 ;  /* 0x0000005194947221 */ /* 0x004fe40000010000 */
[----:B------:R-:W0:Y:S01]  /*3a00*/  SHFL.DOWN PT, R145, R146, 0x1, 0x1f ;  /* 0x08201f0092917f89 */ /* 0x000e2200000e0000 */
[----:B------:R-:W1:Y:S01]  /*3a10*/  MUFU.RCP R80, R151 ;  /* 0x0000009700507308 */ /* 0x000e620000001000 */
[----:B------:R-:W-:-:S04]  /*3a20*/  FMUL.FTZ R147, R147, R150 ;  /* 0x0000009693937220 */ /* 0x000fc80000410000 */
[----:B------:R-:W-:-:S04]  /*3a30*/  FMUL.FTZ R147, R147, R152 ;  /* 0x0000009893937220 */ /* 0x000fc80000410000 */
[----:B------:R-:W-:-:S05]  /*3a40*/  FFMA.FTZ R147, R83, R147, R148 ;  /* 0x0000009353937223 */ /* 0x000fca0000010094 */
[----:B------:R-:W2:Y:S01]  /*3a50*/  SHFL.DOWN PT, R148, R147, 0x1, 0x1f ;  /* 0x08201f0093947f89 */ /* 0x000ea200000e0000 */
[----:B0-----:R-:W-:Y:S01]  /*3a60*/  FMUL.FTZ R81, R145, R154 ;  /* 0x0000009a91517220 */ /* 0x001fe20000410000 */
[----:B------:R-:W-:-:S03]  /*3a70*/  FADD.FTZ R145, R146, -R145 ;  /* 0x8000009192917221 */ /* 0x000fc60000010000 */
[----:B------:R-:W-:Y:S01]  /*3a80*/  FFMA.FTZ R81, R82, R146, R81 ;  /* 0x0000009252517223 */ /* 0x000fe20000010051 */
[----:B------:R-:W-:Y:S01]  /*3a90*/  FMUL.FTZ R145, R145, R145 ;  /* 0x0000009191917220 */ /* 0x000fe20000410000 */
[----:B------:R-:W0:Y:S02]  /*3aa0*/  LDC R146, c[0x0][0x2d8] ;  /* 0x0000b600ff927b82 */ /* 0x000e240000000800 */
[----:B-1----:R-:W-:Y:S01]  /*3ab0*/  FMUL.FTZ R149, R80, R81 ;  /* 0x0000005150957220 */ /* 0x002fe20000410000 */
[----:B------:R-:W-:-:S04]  /*3ac0*/  FMUL.FTZ R145, R82, R145 ;  /* 0x0000009152917220 */ /* 0x000fc80000410000 */
[----:B------:R-:W-:Y:S01]  /*3ad0*/  FMUL.FTZ R145, R145, R154 ;  /* 0x0000009a91917220 */ /* 0x000fe20000410000 */
[----:B------:R-:W1:Y:S01]  /*3ae0*/  SHFL.IDX PT, R149, R149, RZ, 0x1f ;  /* 0x00001fff95957589 */ /* 0x000e6200000e0000 */
[----:B--2---:R-:W-:-:S04]  /*3af0*/  FADD.FTZ R81, R147, R148 ;  /* 0x0000009493517221 */ /* 0x004fc80000010000 */
[----:B------:R-:W-:-:S06]  /*3b00*/  FFMA.FTZ R145, R80, R145, R81 ;  /* 0x0000009150917223 */ /* 0x000fcc0000010051 */
[----:B------:R-:W0:Y:S01]  /*3b10*/  SHFL.IDX PT, R145, R145, RZ, 0x1f ;  /* 0x00001fff91917589 */ /* 0x000e2200000e0000 */
[----:B-1----:R-:W-:-:S05]  /*3b20*/  FMUL.FTZ R80, R149, R149 ;  /* 0x0000009595507220 */ /* 0x002fca0000410000 */
[----:B------:R-:W-:Y:S02]  /*3b30*/  FSEL R151, R80, RZ, !P1 ;  /* 0x000000ff50977208 */ /* 0x000fe40004800000 */
[----:B------:R-:W-:-:S04]  /*3b40*/  PLOP3.LUT P1, PT, PT, PT, UP0, 0x40, 0x0 ;  /* 0x000000000000781c */ /* 0x000fc80003f2e808 */
[----:B------:R-:W-:Y:S02]  /*3b50*/  FSEL R147, R149, RZ, P1 ;  /* 0x000000ff95937208 */ /* 0x000fe40000800000 */
[----:B------:R-:W-:Y:S01]  /*3b60*/  LOP3.LUT P1, RZ, R144, 0x1f, R95, 0xf8, !PT ;  /* 0x0000001f90ff7812 */ /* 0x000fe2000782f85f */
[----:B0-----:R-:W-:-:S04]  /*3b70*/  FFMA.FTZ R144, R145, UR12, R146 ;  /* 0x0000000c91907c23 */ /* 0x001fc80008010092 */
[----:B------:R-:W-:-:S04]  /*3b80*/  FADD.FTZ R144, R144, R151 ;  /* 0x0000009790907221 */ /* 0x000fc80000010000 */
[----:B------:R-:W0:Y:S04]  /*3b90*/  MUFU.RSQ R146, R144 ;  /* 0x0000009000927308 */ /* 0x000e280000001400 */
        /* <DEDUP_REMOVED lines=18> */
[--C-:B------:R-:W-:Y:S01]  /*3cc0*/  FADD.FTZ R155, R47, -R147.reuse ;  /* 0x800000932f9b7221 */ /* 0x100fe20000010000 */
[C---:B------:R-:W-:Y:S01]  /*3cd0*/  FMUL.FTZ R149, R146.reuse, R149 ;  /* 0x0000009592957220 */ /* 0x040fe20000410000 */
[C---:B------:R-:W-:Y:S01]  /*3ce0*/  FMUL.FTZ R151, R146.reuse, R151 ;  /* 0x0000009792977220 */ /* 0x040fe20000410000 */
        /* <DEDUP_REMOVED lines=14> */
[----:B------:R-:W-:Y:S02]  /*3dd0*/  F2FP.BF16.F32.PACK_AB R81, R82, R81 ;  /* 0x000000515251723e */ /* 0x000fe400000010ff */
[----:B------:R-:W-:Y:S02]  /*3de0*/  F2FP.BF16.F32.PACK_AB R82, R148, R149 ;  /* 0x000000959452723e */ /* 0x000fe400000010ff */
[----:B------:R-:W-:-:S05]  /*3df0*/  F2FP.BF16.F32.PACK_AB R83, R150, R83 ;  /* 0x000000539653723e */ /* 0x000fca00000010ff */
[----:B------:R0:W-:Y:S02]  /*3e00*/  STG.E.128 desc[UR4][R144.64], R80 ;  /* 0x0000005090007986 */ /* 0x0001e4000c101d04 */
.L_x_10670:
[----:B------:R-:W-:Y:S05]  /*3e10*/  BSYNC B0 ;  /* 0x0000000000007941 */ /* 0x000fea0003800000 */
.L_x_10669:
        /* <DEDUP_REMOVED lines=35> */
.L_x_10672:
[----:B------:R-:W-:Y:S05]  /*4050*/  BSYNC B0 ;  /* 0x0000000000007941 */ /* 0x000fea0003800000 */
.L_x_10671:
        /* <DEDUP_REMOVED lines=35> */
.L_x_10674:
[----:B------:R-:W-:Y:S05]  /*4290*/  BSYNC B0 ;  /* 0x0000000000007941 */ /* 0x000fea0003800000 */
.L_x_10673:
        /* <DEDUP_REMOVED lines=35> */
.L_x_10676:
[----:B------:R-:W-:Y:S05]  /*44d0*/  BSYNC B0 ;  /* 0x0000000000007941 */ /* 0x000fea0003800000 */
.L_x_10675:
        /* <DEDUP_REMOVED lines=34> */
.L_x_10678:
[----:B------:R-:W-:Y:S05]  /*4700*/  BSYNC B0 ;  /* 0x0000000000007941 */ /* 0x000fea0003800000 */
.L_x_10677:
[----:B------:R-:W-:Y:S02]  /*4710*/  IADD3 R142, R142, UR14, RZ ;  /* 0x0000000e8e8e7c10 */ /* 0x000fe4000fffe0ff */
[----:B01234-:R-:W-:Y:S02]  /*4720*/  SEL R82, RZ, 0x1, P4 ;  /* 0x00000001ff527807 */ /* 0x01ffe40002000000 */
[----:B------:R-:W-:-:S13]  /*4730*/  ISETP.GE.AND P1, PT, R142, UR15, PT ;  /* 0x0000000f8e007c0c */ /* 0x000fda000bf26270 */
[----:B------:R-:W-:Y:S05]  /*4740*/  @!P1 BRA `(.L_x_10679) ;  /* 0xffffffc400fc9947 */ /* 0x000fea000383ffff */
[----:B------:R-:W-:Y:S05]  /*4750*/  EXIT ;  /* 0x000000000000794d */ /* 0x000fea0003800000 */
.L_x_10668:
[----:B------:R-:W-:Y:S01]  /*4760*/  HFMA2.MMA R151, -RZ, RZ, 0, 5.9604644775390625e-08 ;  /* 0x00000001ff977435 */ /* 0x000fe200000001ff */
[----:B------:R-:W-:Y:S02]  /*4770*/  MOV R150, R81 ;  /* 0x0000005100967202 */ /* 0x000fe40000000f00 */
[----:B------:R-:W-:Y:S02]  /*4780*/  MOV R152, 0x1f ;  /* 0x0000001f00987802 */ /* 0x000fe40000000f00 */
[----:B------:R-:W-:-:S07]  /*4790*/  MOV R149, 0xffffffff ;  /* 0xffffffff00957802 */ /* 0x000fce0000000f00 */
[----:B-----5:R-:W-:Y:S05]  /*47a0*/  WARPSYNC.COLLECTIVE R149, `(.L_x_10680) ;  /* 0x0000000095087348 */ /* 0x020fea0003c00000 */
[----:B------:R0:W1:Y:S02]  /*47b0*/  SHFL.BFLY P6, R148, R150, R151, R152 ;  /* 0x0c00009796947389 */ /* 0x00006400000c0098 */
[----:B01---5:R-:W-:Y:S01]  /*47c0*/  ENDCOLLECTIVE ;  /* 0x000000000000791b */ /* 0x023fe20003800000 */
.L_x_10680:
[----:B------:R-:W-:Y:S01]  /*47d0*/  HFMA2.MMA R151, -RZ, RZ, 0, 1.1920928955078125e-07 ;  /* 0x00000002ff977435 */ /* 0x000fe200000001ff */
[----:B------:R-:W-:-:S05]  /*47e0*/  MOV R80, R148 ;  /* 0x0000009400507202 */ /* 0x000fca0000000f00 */
[----:B------:R-:W-:-:S05]  /*47f0*/  FADD.FTZ R82, R81, R80 ;  /* 0x0000005051527221 */ /* 0x000fca0000010000 */
[----:B------:R-:W-:-:S07]  /*4800*/  MOV R150, R82 ;  /* 0x0000005200967202 */ /* 0x000fce0000000f00 */
[----:B------:R-:W-:Y:S05]  /*4810*/  WARPSYNC.COLLECTIVE R149, `(.L_x_10681) ;  /* 0x0000000095087348 */ /* 0x000fea0003c00000 */
[----:B------:R0:W1:Y:S02]  /*4820*/  SHFL.BFLY P6, R148, R150, R151, R152 ;  /* 0x0c00009796947389 */ /* 0x00006400000c0098 */
[----:B01----:R-:W-:Y:S01]  /*4830*/  ENDCOLLECTIVE ;  /* 0x000000000000791b */ /* 0x003fe20003800000 */
.L_x_10681:
[----:B------:R-:W-:Y:S01]  /*4840*/  HFMA2.MMA R151, -RZ, RZ, 0, 2.384185791015625e-07 ;  /* 0x00000004ff977435 */ /* 0x000fe200000001ff */
[----:B------:R-:W-:-:S05]  /*4850*/  MOV R145, R148 ;  /* 0x0000009400917202 */ /* 0x000fca0000000f00 */
[----:B------:R-:W-:-:S05]  /*4860*/  FADD.FTZ R145, R82, R145 ;  /* 0x0000009152917221 */ /* 0x000fca0000010000 */
[----:B------:R-:W-:-:S07]  /*4870*/  MOV R150, R145 ;  /* 0x0000009100967202 */ /* 0x000fce0000000f00 */
[----:B------:R-:W-:Y:S05]  /*4880*/  WARPSYNC.COLLECTIVE R149, `(.L_x_10682) ;  /* 0x0000000095087348 */ /* 0x000fea0003c00000 */
[----:B------:R0:W1:Y:S02]  /*4890*/  SHFL.BFLY P6, R148, R150, R151, R152 ;  /* 0x0c00009796947389 */ /* 0x00006400000c0098 */
[----:B01----:R-:W-:Y:S01]  /*48a0*/  ENDCOLLECTIVE ;  /* 0x000000000000791b */ /* 0x003fe20003800000 */
.L_x_10682:
[----:B------:R-:W-:Y:S01]  /*48b0*/  HFMA2.MMA R151, -RZ, RZ, 0, 4.76837158203125e-07 ;  /* 0x00000008ff977435 */ /* 0x000fe200000001ff */
[----:B------:R-:W-:-:S05]  /*48c0*/  MOV R80, R148 ;  /* 0x0000009400507202 */ /* 0x000fca0000000f00 */
[----:B------:R-:W-:-:S05]  /*48d0*/  FADD.FTZ R146, R145, R80 ;  /* 0x0000005091927221 */ /* 0x000fca0000010000 */
[----:B------:R-:W-:-:S07]  /*48e0*/  MOV R150, R146 ;  /* 0x0000009200967202 */ /* 0x000fce0000000f00 */
[----:B------:R-:W-:Y:S05]  /*48f0*/  WARPSYNC.COLLECTIVE R149, `(.L_x_10683) ;  /* 0x0000000095087348 */ /* 0x000fea0003c00000 */
[----:B------:R0:W1:Y:S02]  /*4900*/  SHFL.BFLY P6, R148, R150, R151, R152 ;  /* 0x0c00009796947389 */ /* 0x00006400000c0098 */
[----:B01----:R-:W-:Y:S01]  /*4910*/  ENDCOLLECTIVE ;  /* 0x000000000000791b */ /* 0x003fe20003800000 */
.L_x_10683:
[----:B------:R-:W-:Y:S01]  /*4920*/  HFMA2.MMA R151, -RZ, RZ, 0, 9.5367431640625e-07 ;  /* 0x00000010ff977435 */ /* 0x000fe200000001ff */
[----:B------:R-:W-:-:S05]  /*4930*/  MOV R147, R148 ;  /* 0x0000009400937202 */ /* 0x000fca0000000f00 */
[----:B------:R-:W-:-:S05]  /*4940*/  FADD.FTZ R147, R146, R147 ;  /* 0x0000009392937221 */ /* 0x000fca0000010000 */
[----:B------:R-:W-:-:S07]  /*4950*/  MOV R150, R147 ;  /* 0x0000009300967202 */ /* 0x000fce0000000f00 */
[----:B------:R-:W-:Y:S05]  /*4960*/  WARPSYNC.COLLECTIVE R149, `(.L_x_10684) ;  /* 0x0000000095087348 */ /* 0x000fea0003c00000 */
[----:B------:R0:W1:Y:S02]  /*4970*/  SHFL.BFLY P6, R148, R150, R151, R152 ;  /* 0x0c00009796947389 */ /* 0x00006400000c0098 */
[----:B01----:R-:W-:Y:S01]  /*4980*/  ENDCOLLECTIVE ;  /* 0x000000000000791b */ /* 0x003fe20003800000 */
.L_x_10684:
        /* <DEDUP_REMOVED lines=89> */
.L_x_10685:
[----:B------:R-:W-:Y:S01]  /*4f20*/  HFMA2.MMA R151, -RZ, RZ, 0, 1.1920928955078125e-07 ;  /* 0x00000002ff977435 */ /* 0x000fe200000001ff */
[----:B------:R-:W-:-:S05]  /*4f30*/  MOV R82, R148 ;  /* 0x0000009400527202 */ /* 0x000fca0000000f00 */
[----:B------:R-:W-:-:S05]  /*4f40*/  FADD.FTZ R82, R81, R82 ;  /* 0x0000005251527221 */ /* 0x000fca0000010000 */
[----:B------:R-:W-:-:S07]  /*4f50*/  MOV R150, R82 ;  /* 0x0000005200967202 */ /* 0x000fce0000000f00 */
[----:B------:R-:W-:Y:S05]  /*4f60*/  WARPSYNC.COLLECTIVE R149, `(.L_x_10686) ;  /* 0x0000000095087348 */ /* 0x000fea0003c00000 */
[----:B------:R0:W1:Y:S02]  /*4f70*/  SHFL.BFLY P6, R148, R150, R151, R152 ;  /* 0x0c00009796947389 */ /* 0x00006400000c0098 */
[----:B01----:R-:W-:Y:S01]  /*4f80*/  ENDCOLLECTIVE ;  /* 0x000000000000791b */ /* 0x003fe20003800000 */
.L_x_10686:
[----:B------:R-:W-:Y:S01]  /*4f90*/  HFMA2.MMA R151, -RZ, RZ, 0, 2.384185791015625e-07 ;  /* 0x00000004ff977435 */ /* 0x000fe200000001ff */
[----:B------:R-:W-:-:S05]  /*4fa0*/  MOV R145, R148 ;  /* 0x0000009400917202 */ /* 0x000fca0000000f00 */
[----:B------:R-:W-:-:S05]  /*4fb0*/  FADD.FTZ R145, R82, R145 ;  /* 0x0000009152917221 */ /* 0x000fca0000010000 */
[----:B------:R-:W-:-:S07]  /*4fc0*/  MOV R150, R145 ;  /* 0x0000009100967202 */ /* 0x000fce0000000f00 */
[----:B------:R-:W-:Y:S05]  /*4fd0*/  WARPSYNC.COLLECTIVE R149, `(.L_x_10687) ;  /* 0x0000000095087348 */ /* 0x000fea0003c00000 */
[----:B------:R0:W1:Y:S02]  /*4fe0*/  SHFL.BFLY P6, R148, R150, R151, R152 ;  /* 0x0c00009796947389 */ /* 0x00006400000c0098 */
[----:B01----:R-:W-:Y:S01]  /*4ff0*/  ENDCOLLECTIVE ;  /* 0x000000000000791b */ /* 0x003fe20003800000 */
.L_x_10687:
[----:B------:R-:W-:Y:S01]  /*5000*/  HFMA2.MMA R151, -RZ, RZ, 0, 4.76837158203125e-07 ;  /* 0x00000008ff977435 */ /* 0x000fe200000001ff */
[----:B------:R-:W-:-:S05]  /*5010*/  MOV R146, R148 ;  /* 0x0000009400927202 */ /* 0x000fca0000000f00 */
[----:B------:R-:W-:-:S05]  /*5020*/  FADD.FTZ R146, R145, R146 ;  /* 0x0000009291927221 */ /* 0x000fca0000010000 */
[----:B------:R-:W-:-:S07]  /*5030*/  MOV R150, R146 ;  /* 0x0000009200967202 */ /* 0x000fce0000000f00 */
[----:B------:R-:W-:Y:S05]  /*5040*/  WARPSYNC.COLLECTIVE R149, `(.L_x_10688) ;  /* 0x0000000095087348 */ /* 0x000fea0003c00000 */
[----:B------:R0:W1:Y:S02]  /*5050*/  SHFL.BFLY P6, R148, R150, R151, R152 ;  /* 0x0c00009796947389 */ /* 0x00006400000c0098 */
[----:B01----:R-:W-:Y:S01]  /*5060*/  ENDCOLLECTIVE ;  /* 0x000000000000791b */ /* 0x003fe20003800000 */
.L_x_10688:
[----:B------:R-:W-:Y:S01]  /*5070*/  HFMA2.MMA R151, -RZ, RZ, 0, 9.5367431640625e-07 ;  /* 0x00000010ff977435 */ /* 0x000fe200000001ff */
[----:B------:R-:W-:-:S05]  /*5080*/  MOV R147, R148 ;  /* 0x0000009400937202 */ /* 0x000fca0000000f00 */
[----:B------:R-:W-:-:S05]  /*5090*/  FADD.FTZ R147, R146, R147 ;  /* 0x0000009392937221 */ /* 0x000fca0000010000 */
[----:B------:R-:W-:-:S07]  /*50a0*/  MOV R150, R147 ;  /* 0x0000009300967202 */ /* 0x000fce0000000f00 */
[----:B------:R-:W-:Y:S05]  /*50b0*/  WARPSYNC.COLLECTIVE R149, `(.L_x_10689) ;  /* 0x0000000095087348 */ /* 0x000fea0003c00000 */
[----:B------:R0:W1:Y:S02]  /*50c0*/  SHFL.BFLY P6, R148, R150, R151, R152 ;  /* 0x0c00009796947389 */ /* 0x00006400000c0098 */
[----:B01----:R-:W-:Y:S01]  /*50d0*/  ENDCOLLECTIVE ;  /* 0x000000000000791b */ /* 0x003fe20003800000 */
.L_x_10689:
[----:B------:R-:W-:Y:S05]  /*50e0*/  BRA `(.L_x_10690) ;  /* 0xffffffe4009c7947 */ /* 0x000fea000383ffff */
.L_x_10691:
        /* <DEDUP_REMOVED lines=9> */
.L_x_33526:


//--------------------- .text._ZN10layer_norm31ln_parallel_residual_fwd_kernelINS_13Kernel_traitsI13__nv_bfloat16S2_fS2_fjLj5120ELj1ELj1ELj4ELj16ENS_18Kernel_traits_baseILj5120ES2_S2_fS2_fjLj128EEEEELb0ELb1ELb1EEEvNS_9FwdParamsE --------------------------
	.section	.text._ZN10layer_norm31ln_parallel_residual_fwd_kernelINS_13Kernel_traitsI13__nv_bfloat16S2_fS2_fjLj5120ELj1ELj1ELj4ELj16ENS_18Kernel_traits_baseILj5120ES2_S2_fS2_fjLj128EEEEELb0ELb1ELb1EEEvNS_9FwdParamsE,"ax",@progbits
	.align	128
        .global         _ZN10layer_norm31ln_parallel_residual_fwd_kernelINS_13Kernel_traitsI13__nv_bfloat16S2_fS2_fjLj5120ELj1ELj1ELj4ELj16ENS_18Kernel_traits_baseILj5120ES2_S2_fS2_fjLj128EEEEELb0ELb1ELb1EEEvNS_9FwdParamsE
        .type           _ZN10layer_norm31ln_parallel_residual_fwd_kernelINS_13Kernel_traitsI13__nv_bfloat16S2_fS2_fjLj5120ELj1ELj1ELj4ELj16ENS_18Kernel_traits_baseILj5120ES2_S2_fS2_fjLj128EEEEELb0ELb1ELb1EEEvNS_9FwdParamsE,@function
        .size           _ZN10layer_norm31ln_parallel_residual_fwd_kernelINS_13Kernel_traitsI13__nv_bfloat16S2_fS2_fjLj5120ELj1ELj1ELj4ELj16ENS_18Kernel_traits_baseILj5120ES2_S2_fS2_fjLj128EEEEELb0ELb1ELb1EEEvNS_9FwdParamsE,(.L_x_33527 - _ZN10layer_norm31ln_parallel_residual_fwd_kernelINS_13Kernel_traitsI13__nv_bfloat16S2_fS2_fjLj5120ELj1ELj1ELj4ELj16ENS_18Kernel_traits_baseILj5120ES2_S2_fS2_fjLj128EEEEELb0ELb1ELb1EEEvNS_9FwdParamsE)
        .other          _ZN10layer_norm31ln_parallel_residual_fwd_kernelINS_13Kernel_traitsI13__nv_bfloat16S2_fS2_fjLj5120ELj1ELj1ELj4ELj16ENS_18Kernel_traits_baseILj5120ES2_S2_fS2_fjLj128EEEEELb0ELb1ELb1EEEvNS_9FwdParamsE,@"STO_CUDA_ENTRY STV_DEFAULT"
_ZN10layer_norm31ln_parallel_residual_fwd_kernelINS_13Kernel_traitsI13__nv_bfloat16S2_fS2_fjLj5120ELj1ELj1ELj4ELj16ENS_18Kernel_traits_baseILj5120ES2_S2_fS2_fjLj128EEEEELb0ELb1ELb1EEEvNS_9FwdParamsE:
.text._ZN10layer_norm31ln_parallel_residual_fwd_kernelINS_13Kernel_traitsI13__nv_bfloat16S2_fS2_fjLj5120ELj1ELj1ELj4ELj16ENS_18Kernel_traits_baseILj5120ES2_S2_fS2_fjLj128EEEEELb0ELb1ELb1EEEvNS_9FwdParamsE:
[----:B------:R-:W-:Y:S01]  /*0000*/  LDC R1, c[0x0][0x28] ;  /* 0x00000a00ff017b82 */ /* 0x000fe20000000800 */
[----:B------:R-:W0:Y:S01]  /*0010*/  S2R R88, SR_TID.X ;  /* 0x0000000000587919 */ /* 0x000e220000002100 */
[----:B------:R-:W-:-:S06]  /*0020*/  ULDC.64 UR4, c[0x0][0x2c8] ;  /* 0x0000b20000047ab9 */ /* 0x000fcc0000000a00 */
[----:B------:R-:W1:Y:S01]  /*0030*/  S2UR UR6, SR_CTAID.X ;  /* 0x00000000000679c3 */ /* 0x000e620000002500 */
[----:B------:R-:W-:Y:S01]  /*0040*/  ISETP.NE.U32.AND P0, PT, RZ, UR4, PT ;  /* 0x00000004ff007c0c */ /* 0x000fe2000bf05070 */
[----:B------:R-:W-:-:S03]  /*0050*/  ULDC.64 UR8, c[0x0][0x260] ;  /* 0x0000980000087ab9 */ /* 0x000fc60000000a00 */
[----:B------:R-:W-:Y:S02]  /*0060*/  ISETP.NE.AND.EX P0, PT, RZ, UR5, PT, P0 ;  /* 0x00000005ff007c0c */ /* 0x000fe4000bf05300 */
        /* <DEDUP_REMOVED lines=13> */
[----:B------:R-:W-:Y:S01]  /*0140*/  ULDC UR6, c[0x0][0x214] ;  /* 0x0000850000067ab9 */ /* 0x000fe20000000800 */
[----:B------:R-:W-:Y:S02]  /*0150*/  IADD3.X R3, RZ, UR9, RZ, P2, !PT ;  /* 0x00000009ff037c10 */ /* 0x000fe400097fe4ff */
[----:B------:R-:W-:-:S13]  /*0160*/  ISETP.GE.AND P1, PT, R139, UR6, PT ;  /* 0x000000068b007c0c */ /* 0x000fda000bf26270 */
[----:B0-----:R-:W-:Y:S05]  /*0170*/  @P1 EXIT ;  /* 0x000000000000194d */ /* 0x001fea0003800000 */
[----:B------:R-:W2:Y:S04]  /*0180*/  LDG.E.128 R8, desc[UR4][R2.64] ;  /* 0x0000000402087981 */ /* 0x000ea8000c1e1d00 */
[----:B------:R-:W3:Y:S04]  /*0190*/  LDG.E.128 R4, desc[UR4][R2.64+0x800] ;  /* 0x0008000402047981 */ /* 0x000ee8000c1e1d00 */
[----:B------:R-:W4:Y:S04]  /*01a0*/  LDG.E.128 R36, desc[UR4][R2.64+0x1000] ;  /* 0x0010000402247981 */ /* 0x000f28000c1e1d00 */
[----:B------:R-:W4:Y:S04]  /*01b0*/  LDG.E.128 R32, desc[UR4][R2.64+0x1800] ;  /* 0x0018000402207981 */ /* 0x000f28000c1e1d00 */
[----:B------:R-:W4:Y:S01]  /*01c0*/  LDG.E.128 R28, desc[UR4][R2.64+0x2000] ;  /* 0x00200004021c7981 */ /* 0x000f22000c1e1d00 */
        /* <DEDUP_REMOVED lines=11> */
[----:B------:R-:W-:Y:S01]  /*0280*/  ULDC.64 UR6, c[0x0][0x228] ;  /* 0x00008a0000067ab9 */ /* 0x000fe20000000a00 */
[----:B------:R-:W-:Y:S01]  /*0290*/  SHF.L.U32 R86, R21, 0x10, RZ ;  /* 0x0000001015567819 */ /* 0x000fe200000006ff */
[----:B------:R-:W-:Y:S01]  /*02a0*/  HFMA2.MMA R108, -RZ, RZ, 0, 5.9604644775390625e-08 ;  /* 0x00000001ff6c7435 */ /* 0x000fe200000001ff */
        /* <DEDUP_REMOVED lines=8> */
[----:B------:R-:W-:Y:S01]  /*0330*/  PRMT R116, R20, 0x7632, R116 ;  /* 0x0000763214747816 */ /* 0x000fe20000000074 */
[----:B------:R-:W-:Y:S01]  /*0340*/  ULDC.64 UR14, c[0x0][0x2b8] ;  /* 0x0000ae00000e7ab9 */ /* 0x000fe20000000a00 */
[----:B------:R-:W-:Y:S01]  /*0350*/  PRMT R112, R24, 0x7632, R112 ;  /* 0x0000763218707816 */ /* 0x000fe20000000070 */
[----:B------:R-:W-:Y:S01]  /*0360*/  ULDC.64 UR16, c[0x0][0x210] ;  /* 0x0000840000107ab9 */ /* 0x000fe20000000a00 */
        /* <DEDUP_REMOVED lines=8> */
[C---:B------:R-:W-:Y:S02]  /*03f0*/  PRMT R99, R17.reuse, 0x7632, R99 ;  /* 0x0000763211637816 */ /* 0x040fe40000000063 */
[----:B------:R-:W-:Y:S02]  /*0400*/  SHF.L.U32 R22, R17, 0x10, RZ ;  /* 0x0000001011167819 */ /* 0x000fe400000006ff */
[C---:B------:R-:W-:Y:S02]  /*0410*/  PRMT R98, R18.reuse, 0x7632, R98 ;  /* 0x0000763212627816 */ /* 0x040fe40000000062 */
[----:B------:R-:W-:Y:S02]  /*0420*/  SHF.L.U32 R23, R18, 0x10, RZ ;  /* 0x0000001012177819 */ /* 0x000fe400000006ff */
[----:B------:R-:W-:-:S02]  /*0430*/  PRMT R97, R19, 0x7632, R97 ;  /* 0x0000763213617816 */ /* 0x000fc40000000061 */
[----:B------:R-:W-:Y:S02]  /*0440*/  SHF.L.U32 R21, R19, 0x10, RZ ;  /* 0x0000001013157819 */ /* 0x000fe400000006ff */
[----:B------:R-:W-:Y:S02]  /*0450*/  PRMT R96, R12, 0x7632, R96 ;  /* 0x000076320c607816 */ /* 0x000fe40000000060 */
[----:B------:R-:W-:Y:S02]  /*0460*/  PRMT R95, R13, 0x7632, R95 ;  /* 0x000076320d5f7816 */ /* 0x000fe4000000005f */
[----:B------:R-:W-:Y:S02]  /*0470*/  PRMT R94, R14, 0x7632, R94 ;  /* 0x000076320e5e7816 */ /* 0x000fe4000000005e */
[----:B------:R-:W-:Y:S02]  /*0480*/  PRMT R92, R15, 0x7632, R92 ;  /* 0x000076320f5c7816 */ /* 0x000fe4000000005c */
[----:B------:R-:W-:-:S02]  /*0490*/  SHF.L.U32 R143, R143, 0x2, RZ ;  /* 0x000000028f8f7819 */ /* 0x000fc400000006ff */
[----:B------:R-:W-:Y:S02]  /*04a0*/  SHF.R.U32.HI R141, RZ, 0x5, R88 ;  /* 0x00000005ff8d7819 */ /* 0x000fe40000011658 */
[----:B------:R-:W-:Y:S02]  /*04b0*/  SHF.L.U32 R89, R20, 0x10, RZ ;  /* 0x0000001014597819 */ /* 0x000fe400000006ff */
[----:B------:R-:W-:Y:S02]  /*04c0*/  SHF.L.U32 R82, R25, 0x10, RZ ;  /* 0x0000001019527819 */ /* 0x000fe400000006ff */
[----:B------:R-:W-:Y:S02]  /*04d0*/  SHF.L.U32 R19, R13, 0x10, RZ ;  /* 0x000000100d137819 */ /* 0x000fe400000006ff */
[----:B------:R-:W-:Y:S02]  /*04e0*/  SHF.L.U32 R18, R14, 0x10, RZ ;  /* 0x000000100e127819 */ /* 0x000fe400000006ff */
[----:B------:R-:W-:-:S02]  /*04f0*/  SHF.L.U32 R17, R15, 0x10, RZ ;  /* 0x000000100f117819 */ /* 0x000fc400000006ff */
[----:B------:R-:W-:Y:S01]  /*0500*/  ISETP.NE.U32.AND P0, PT, RZ, UR6, PT ;  /* 0x00000006ff007c0c */ /* 0x000fe2000bf05070 */
[----:B------:R-:W-:Y:S01]  /*0510*/  ULDC.U8 UR6, c[0x0][0x2a0] ;  /* 0x0000a80000067ab9 */ /* 0x000fe20000000000 */
        /* <DEDUP_REMOVED lines=9> */
[C---:B------:R-:W-:Y:S02]  /*05b0*/  LOP3.LUT R142, R88.reuse, 0x1f, RZ, 0xc0, !PT ;  /* 0x0000001f588e7812 */ /* 0x040fe400078ec0ff */
        /* <DEDUP_REMOVED lines=22> */
[----:B------:R-:W-:Y:S02]  /*0720*/  LOP3.LUT R141, R141, 0x3, RZ, 0xc0, !PT ;  /* 0x000000038d8d7812 */ /* 0x000fe400078ec0ff */
[----:B------:R-:W-:Y:S02]  /*0730*/  IADD3 R138, R143, 0x4, RZ ;  /* 0x000000048f8a7810 */ /* 0x000fe40007ffe0ff */
[----:B------:R-:W-:Y:S01]  /*0740*/  ISETP.NE.AND.EX P0, PT, RZ, UR7, PT, P0 ;  /* 0x00000007ff007c0c */ /* 0x000fe2000bf05300 */
[----:B------:R-:W-:Y:S01]  /*0750*/  ULDC UR7, c[0x0][0x218] ;  /* 0x0000860000077ab9 */ /* 0x000fe20000000800 */
[----:B--2---:R-:W-:-:S02]  /*0760*/  PRMT R137, R8, 0x7632, R137 ;  /* 0x0000763208897816 */ /* 0x004fc40000000089 */
[----:B------:R-:W-:Y:S02]  /*0770*/  PRMT R136, R9, 0x7632, R136 ;  /* 0x0000763209887816 */ /* 0x000fe40000000088 */
[----:B------:R-:W-:Y:S02]  /*0780*/  PRMT R135, R10, 0x7632, R135 ;  /* 0x000076320a877816 */ /* 0x000fe40000000087 */
[----:B------:R-:W-:Y:S02]  /*0790*/  PRMT R134, R11, 0x7632, R134 ;  /* 0x000076320b867816 */ /* 0x000fe40000000086 */
[----:B---3--:R-:W-:Y:S02]  /*07a0*/  PRMT R133, R4, 0x7632, R133 ;  /* 0x0000763204857816 */ /* 0x008fe40000000085 */
[----:B------:R-:W-:Y:S02]  /*07b0*/  PRMT R132, R5, 0x7632, R132 ;  /* 0x0000763205847816 */ /* 0x000fe40000000084 */
[----:B------:R-:W-:-:S02]  /*07c0*/  PRMT R131, R6, 0x7632, R131 ;  /* 0x0000763206837816 */ /* 0x000fc40000000083 */
[----:B------:R-:W-:Y:S02]  /*07d0*/  PRMT R130, R7, 0x7632, R130 ;  /* 0x0000763207827816 */ /* 0x000fe40000000082 */
[----:B----4-:R-:W-:Y:S02]  /*07e0*/  PRMT R129, R36, 0x7632, R129 ;  /* 0x0000763224817816 */ /* 0x010fe40000000081 */
        /* <DEDUP_REMOVED lines=50> */
[----:B------:R-:W-:-:S07]  /*0b10*/  SHF.L.U32 R125, R125, 0x10, RZ ;  /* 0x000000107d7d7819 */ /* 0x000fce00000006ff */
.L_x_10773:
        /* <DEDUP_REMOVED lines=24> */
.L_x_10692:
[----:B-----5:R-:W-:-:S05]  /*0ca0*/  SHF.L.U32 R47, R40, 0x10, RZ ;  /* 0x00000010282f7819 */ /* 0x020fca00000006ff */
[----:B------:R-:W-:-:S04]  /*0cb0*/  FADD.FTZ R44, R44, R47 ;  /* 0x0000002f2c2c7221 */ /* 0x000fc80000010000 */
[----:B------:R-:W-:-:S07]  /*0cc0*/  @P1 FADD.FTZ R44, R36, R44 ;  /* 0x0000002c242c1221 */ /* 0x000fce0000010000 */
.L_x_10693:
[----:B------:R-:W-:Y:S01]  /*0cd0*/  SHF.L.U32 R45, R45, 0x10, RZ ;  /* 0x000000102d2d7819 */ /* 0x000fe200000006ff */
[----:B------:R-:W-:Y:S06]  /*0ce0*/  @P2 BRA `(.L_x_10694) ;  /* 0x00000000000c2947 */ /* 0x000fec0003800000 */
[----:B------:R-:W-:Y:S05]  /*0cf0*/  @!P1 BRA `(.L_x_10695) ;  /* 0x0000000000189947 */ /* 0x000fea0003800000 */
[----:B-----5:R-:W-:Y:S01]  /*0d00*/  FADD.FTZ R45, R37, R45 ;  /* 0x0000002d252d7221 */ /* 0x020fe20000010000 */
[----:B------:R-:W-:Y:S06]  /*0d10*/  BRA `(.L_x_10695) ;  /* 0x0000000000107947 */ /* 0x000fec0003800000 */
.L_x_10694:
[----:B-----5:R-:W-:-:S04]  /*0d20*/  PRMT R28, R40, 0x7632, R28 ;  /* 0x00007632281c7816 */ /* 0x020fc8000000001c */
[----:B------:R-:W-:-:S05]  /*0d30*/  SHF.L.U32 R28, R28, 0x10, RZ ;  /* 0x000000101c1c7819 */ /* 0x000fca00000006ff */
[----:B------:R-:W-:-:S04]  /*0d40*/  FADD.FTZ R45, R45, R28 ;  /* 0x0000001c2d2d7221 */ /* 0x000fc80000010000 */
[----:B------:R-:W-:-:S07]  /*0d50*/  @P1 FADD.FTZ R45, R37, R45 ;  /* 0x0000002d252d1221 */ /* 0x000fce0000010000 */
.L_x_10695:
[C---:B------:R-:W-:Y:S02]  /*0d60*/  PRMT R47, R29.reuse, 0x7632, R47 ;  /* 0x000076321d2f7816 */ /* 0x040fe4000000002f */
[----:B------:R-:W-:Y:S01]  /*0d70*/  SHF.L.U32 R46, R29, 0x10, RZ ;  /* 0x000000101d2e7819 */ /* 0x000fe200000006ff */
[----:B------:R-:W-:Y:S06]  /*0d80*/  @P2 BRA `(.L_x_10696) ;  /* 0x00000000000c2947 */ /* 0x000fec0003800000 */
[----:B------:R-:W-:Y:S05]  /*0d90*/  @!P1 BRA `(.L_x_10697) ;  /* 0x0000000000149947 */ /* 0x000fea0003800000 */
[----:B-----5:R-:W-:Y:S01]  /*0da0*/  FADD.FTZ R46, R38, R46 ;  /* 0x0000002e262e7221 */ /* 0x020fe20000010000 */
[----:B------:R-:W-:Y:S06]  /*0db0*/  BRA `(.L_x_10697) ;  /* 0x00000000000c7947 */ /* 0x000fec0003800000 */
.L_x_10696:
[----:B-----5:R-:W-:-:S05]  /*0dc0*/  SHF.L.U32 R29, R41, 0x10, RZ ;  /* 0x00000010291d7819 */ /* 0x020fca00000006ff */
[----:B------:R-:W-:-:S04]  /*0dd0*/  FADD.FTZ R46, R46, R29 ;  /* 0x0000001d2e2e7221 */ /* 0x000fc80000010000 */
[----:B------:R-:W-:-:S07]  /*0de0*/  @P1 FADD.FTZ R46, R38, R46 ;  /* 0x0000002e262e1221 */ /* 0x000fce0000010000 */
.L_x_10697:
[----:B------:R-:W-:Y:S01]  /*0df0*/  SHF.L.U32 R47, R47, 0x10, RZ ;  /* 0x000000102f2f7819 */ /* 0x000fe200000006ff */
[----:B------:R-:W-:Y:S06]  /*0e00*/  @P2 BRA `(.L_x_10698) ;  /* 0x00000000000c2947 */ /* 0x000fec0003800000 */
[----:B------:R-:W-:Y:S05]  /*0e10*/  @!P1 BRA `(.L_x_10699) ;  /* 0x0000000000189947 */ /* 0x000fea0003800000 */
[----:B-----5:R-:W-:Y:S01]  /*0e20*/  FADD.FTZ R47, R39, R47 ;  /* 0x0000002f272f7221 */ /* 0x020fe20000010000 */
[----:B------:R-:W-:Y:S06]  /*0e30*/  BRA `(.L_x_10699) ;  /* 0x0000000000107947 */ /* 0x000fec0003800000 */
.L_x_10698:
[----:B-----5:R-:W-:-:S04]  /*0e40*/  PRMT R28, R41, 0x7632, R28 ;  /* 0x00007632291c7816 */ /* 0x020fc8000000001c */
[----:B------:R-:W-:-:S05]  /*0e50*/  SHF.L.U32 R28, R28, 0x10, RZ ;  /* 0x000000101c1c7819 */ /* 0x000fca00000006ff */
[----:B------:R-:W-:-:S04]  /*0e60*/  FADD.FTZ R47, R47, R28 ;  /* 0x0000001c2f2f7221 */ /* 0x000fc80000010000 */
[----:B------:R-:W-:-:S07]  /*0e70*/  @P1 FADD.FTZ R47, R39, R47 ;  /* 0x0000002f272f1221 */ /* 0x000fce0000010000 */
.L_x_10699:
[C---:B------:R-:W-:Y:S02]  /*0e80*/  PRMT R49, R30.reuse, 0x7632, R49 ;  /* 0x000076321e317816 */ /* 0x040fe40000000031 */
[----:B------:R-:W-:Y:S01]  /*0e90*/  SHF.L.U32 R48, R30, 0x10, RZ ;  /* 0x000000101e307819 */ /* 0x000fe200000006ff */
[----:B------:R-:W-:Y:S06]  /*0ea0*/  @P2 BRA `(.L_x_10700) ;  /* 0x00000000000c2947 */ /* 0x000fec0003800000 */
[----:B------:R-:W-:Y:S05]  /*0eb0*/  @!P1 BRA `(.L_x_10701) ;  /* 0x0000000000149947 */ /* 0x000fea0003800000 */
[----:B-----5:R-:W-:Y:S01]  /*0ec0*/  FADD.FTZ R48, R32, R48 ;  /* 0x0000003020307221 */ /* 0x020fe20000010000 */
[----:B------:R-:W-:Y:S06]  /*0ed0*/  BRA `(.L_x_10701) ;  /* 0x00000000000c7947 */ /* 0x000fec0003800000 */
.L_x_10700:
[----:B-----5:R-:W-:-:S05]  /*0ee0*/  SHF.L.U32 R29, R42, 0x10, RZ ;  /* 0x000000102a1d7819 */ /* 0x020fca00000006ff */
[----:B------:R-:W-:-:S04]  /*0ef0*/  FADD.FTZ R48, R48, R29 ;  /* 0x0000001d30307221 */ /* 0x000fc80000010000 */
[----:B------:R-:W-:-:S07]  /*0f00*/  @P1 FADD.FTZ R48, R32, R48 ;  /* 0x0000003020301221 */ /* 0x000fce0000010000 */
.L_x_10701:
[----:B------:R-:W-:Y:S01]  /*0f10*/  SHF.L.U32 R49, R49, 0x10, RZ ;  /* 0x0000001031317819 */ /* 0x000fe200000006ff */
[----:B------:R-:W-:Y:S06]  /*0f20*/  @P2 BRA `(.L_x_10702) ;  /* 0x00000000000c2947 */ /* 0x000fec0003800000 */
[----:B------:R-:W-:Y:S05]  /*0f30*/  @!P1 BRA `(.L_x_10703) ;  /* 0x0000000000189947 */ /* 0x000fea0003800000 */
[----:B-----5:R-:W-:Y:S01]  /*0f40*/  FADD.FTZ R49, R33, R49 ;  /* 0x0000003121317221 */ /* 0x020fe20000010000 */
[----:B------:R-:W-:Y:S06]  /*0f50*/  BRA `(.L_x_10703) ;  /* 0x0000000000107947 */ /* 0x000fec0003800000 */
.L_x_10702:
[----:B-----5:R-:W-:-:S04]  /*0f60*/  PRMT R28, R42, 0x7632, R28 ;  /* 0x000076322a1c7816 */ /* 0x020fc8000000001c */
[----:B------:R-:W-:-:S05]  /*0f70*/  SHF.L.U32 R28, R28, 0x10, RZ ;  /* 0x000000101c1c7819 */ /* 0x000fca00000006ff */
[----:B------:R-:W-:-:S04]  /*0f80*/  FADD.FTZ R49, R49, R28 ;  /* 0x0000001c31317221 */ /* 0x000fc80000010000 */
[----:B------:R-:W-:-:S07]  /*0f90*/  @P1 FADD.FTZ R49, R33, R49 ;  /* 0x0000003121311221 */ /* 0x000fce0000010000 */
.L_x_10703:
[C---:B------:R-:W-:Y:S02]  /*0fa0*/  PRMT R51, R31.reuse, 0x7632, R51 ;  /* 0x000076321f337816 */ /* 0x040fe40000000033 */
[----:B------:R-:W-:Y:S01]  /*0fb0*/  SHF.L.U32 R50, R31, 0x10, RZ ;  /* 0x000000101f327819 */ /* 0x000fe200000006ff */
[----:B------:R-:W-:Y:S06]  /*0fc0*/  @P2 BRA `(.L_x_10704) ;  /* 0x00000000000c2947 */ /* 0x000fec0003800000 */
[----:B------:R-:W-:Y:S05]  /*0fd0*/  @!P1 BRA `(.L_x_10705) ;  /* 0x0000000000149947 */ /* 0x000fea0003800000 */
[----:B-----5:R-:W-:Y:S01]  /*0fe0*/  FADD.FTZ R50, R34, R50 ;  /* 0x0000003222327221 */ /* 0x020fe20000010000 */
[----:B------:R-:W-:Y:S06]  /*0ff0*/  BRA `(.L_x_10705) ;  /* 0x00000000000c7947 */ /* 0x000fec0003800000 */
.L_x_10704:
[----:B-----5:R-:W-:-:S05]  /*1000*/  SHF.L.U32 R29, R43, 0x10, RZ ;  /* 0x000000102b1d7819 */ /* 0x020fca00000006ff */
[----:B------:R-:W-:-:S04]  /*1010*/  FADD.FTZ R50, R50, R29 ;  /* 0x0000001d32327221 */ /* 0x000fc80000010000 */
[----:B------:R-:W-:-:S07]  /*1020*/  @P1 FADD.FTZ R50, R34, R50 ;  /* 0x0000003222321221 */ /* 0x000fce0000010000 */
.L_x_10705:
[----:B------:R-:W-:Y:S01]  /*1030*/  SHF.L.U32 R51, R51, 0x10, RZ ;  /* 0x0000001033337819 */ /* 0x000fe200000006ff */
[----:B------:R-:W-:Y:S06]  /*1040*/  @P2 BRA `(.L_x_10706) ;  /* 0x00000000000c2947 */ /* 0x000fec0003800000 */
[----:B------:R-:W-:Y:S05]  /*1050*/  @!P1 BRA `(.L_x_10707) ;  /* 0x0000000000189947 */ /* 0x000fea0003800000 */
[----:B-----5:R-:W-:Y:S01]  /*1060*/  FADD.FTZ R51, R35, R51 ;  /* 0x0000003323337221 */ /* 0x020fe20000010000 */
[----:B------:R-:W-:Y:S06]  /*1070*/  BRA `(.L_x_10707) ;  /* 0x0000000000107947 */ /* 0x000fec0003800000 */
.L_x_10706:
[----:B-----5:R-:W-:-:S04]  /*1080*/  PRMT R28, R43, 0x7632, R28 ;  /* 0x000076322b1c7816 */ /* 0x020fc8000000001c */
[----:B------:R-:W-:-:S05]  /*1090*/  SHF.L.U32 R28, R28, 0x10, RZ ;  /* 0x000000101c1c7819 */ /* 0x000fca00000006ff */
[----:B------:R-:W-:-:S04]  /*10a0*/  FADD.FTZ R51, R51, R28 ;  /* 0x0000001c33337221 */ /* 0x000fc80000010000 */
[----:B------:R-:W-:-:S07]  /*10b0*/  @P1 FADD.FTZ R51, R35, R51 ;  /* 0x0000003323331221 */ /* 0x000fce0000010000 */
.L_x_10707:
[C---:B------:R-:W-:Y:S02]  /*10c0*/  IADD3 R148, R145.reuse, 0x80, RZ ;  /* 0x0000008091947810 */ /* 0x040fe40007ffe0ff */
[C---:B------:R-:W-:Y:S02]  /*10d0*/  LEA R58, P4, R145.reuse, UR10, 0x5 ;  /* 0x0000000a913a7c11 */ /* 0x040fe4000f8828ff */
[C---:B------:R-:W-:Y:S01]  /*10e0*/  @P1 LEA R56, P5, R148.reuse, UR8, 0x5 ;  /* 0x0000000894381c11 */ /* 0x040fe2000f8a28ff */
[C---:B------:R-:W-:Y:S01]  /*10f0*/  IMAD.WIDE.U32 R28, R148.reuse, 0x10, R76 ;  /* 0x00000010941c7825 */ /* 0x040fe200078e004c */
        /* <DEDUP_REMOVED lines=16> */
.L_x_10708:
[----:B-----5:R-:W-:-:S05]  /*1200*/  SHF.L.U32 R55, R40, 0x10, RZ ;  /* 0x0000001028377819 */ /* 0x020fca00000006ff */
[----:B------:R-:W-:-:S04]  /*1210*/  FADD.FTZ R52, R55, R52 ;  /* 0x0000003437347221 */ /* 0x000fc80000010000 */
[----:B------:R-:W-:-:S07]  /*1220*/  @P1 FADD.FTZ R52, R36, R52 ;  /* 0x0000003424341221 */ /* 0x000fce0000010000 */
.L_x_10709:
[----:B------:R-:W-:Y:S01]  /*1230*/  SHF.L.U32 R53, R53, 0x10, RZ ;  /* 0x0000001035357819 */ /* 0x000fe200000006ff */
[----:B------:R-:W-:Y:S06]  /*1240*/  @P2 BRA `(.L_x_10710) ;  /* 0x00000000000c2947 */ /* 0x000fec0003800000 */
[----:B------:R-:W-:Y:S05]  /*1250*/  @!P1 BRA `(.L_x_10711) ;  /* 0x0000000000189947 */ /* 0x000fea0003800000 */
[----:B-----5:R-:W-:Y:S01]  /*1260*/  FADD.FTZ R53, R37, R53 ;  /* 0x0000003525357221 */ /* 0x020fe20000010000 */
[----:B------:R-:W-:Y:S06]  /*1270*/  BRA `(.L_x_10711) ;  /* 0x0000000000107947 */ /* 0x000fec0003800000 */
.L_x_10710:
[----:B-----5:R-:W-:-:S04]  /*1280*/  PRMT R28, R40, 0x7632, R28 ;  /* 0x00007632281c7816 */ /* 0x020fc8000000001c */
[----:B------:R-:W-:-:S05]  /*1290*/  SHF.L.U32 R28, R28, 0x10, RZ ;  /* 0x000000101c1c7819 */ /* 0x000fca00000006ff */
[----:B------:R-:W-:-:S04]  /*12a0*/  FADD.FTZ R53, R53, R28 ;  /* 0x0000001c35357221 */ /* 0x000fc80000010000 */
[----:B------:R-:W-:-:S07]  /*12b0*/  @P1 FADD.FTZ R53, R37, R53 ;  /* 0x0000003525351221 */ /* 0x000fce0000010000 */
.L_x_10711:
[C---:B------:R-:W-:Y:S02]  /*12c0*/  PRMT R55, R29.reuse, 0x7632, R55 ;  /* 0x000076321d377816 */ /* 0x040fe40000000037 */
[----:B------:R-:W-:Y:S01]  /*12d0*/  SHF.L.U32 R54, R29, 0x10, RZ ;  /* 0x000000101d367819 */ /* 0x000fe200000006ff */
[----:B------:R-:W-:Y:S06]  /*12e0*/  @P2 BRA `(.L_x_10712) ;  /* 0x00000000000c2947 */ /* 0x000fec0003800000 */
[----:B------:R-:W-:Y:S05]  /*12f0*/  @!P1 BRA `(.L_x_10713) ;  /* 0x0000000000149947 */ /* 0x000fea0003800000 */
[----:B-----5:R-:W-:Y:S01]  /*1300*/  FADD.FTZ R54, R38, R54 ;  /* 0x0000003626367221 */ /* 0x020fe20000010000 */
[----:B------:R-:W-:Y:S06]  /*1310*/  BRA `(.L_x_10713) ;  /* 0x00000000000c7947 */ /* 0x000fec0003800000 */
.L_x_10712:
[----:B-----5:R-:W-:-:S05]  /*1320*/  SHF.L.U32 R29, R41, 0x10, RZ ;  /* 0x00000010291d7819 */ /* 0x020fca00000006ff */
[----:B------:R-:W-:-:S04]  /*1330*/  FADD.FTZ R54, R29, R54 ;  /* 0x000000361d367221 */ /* 0x000fc80000010000 */
[----:B------:R-:W-:-:S07]  /*1340*/  @P1 FADD.FTZ R54, R38, R54 ;  /* 0x0000003626361221 */ /* 0x000fce0000010000 */
.L_x_10713:
[----:B------:R-:W-:Y:S01]  /*1350*/  SHF.L.U32 R55, R55, 0x10, RZ ;  /* 0x0000001037377819 */ /* 0x000fe200000006ff */
[----:B------:R-:W-:Y:S06]  /*1360*/  @P2 BRA `(.L_x_10714) ;  /* 0x00000000000c2947 */ /* 0x000fec0003800000 */
[----:B------:R-:W-:Y:S05]  /*1370*/  @!P1 BRA `(.L_x_10715) ;  /* 0x0000000000189947 */ /* 0x000fea0003800000 */
[----:B-----5:R-:W-:Y:S01]  /*1380*/  FADD.FTZ R55, R39, R55 ;  /* 0x0000003727377221 */ /* 0x020fe20000010000 */
[----:B------:R-:W-:Y:S06]  /*1390*/  BRA `(.L_x_10715) ;  /* 0x0000000000107947 */ /* 0x000fec0003800000 */
.L_x_10714:
[----:B-----5:R-:W-:-:S04]  /*13a0*/  PRMT R28, R41, 0x7632, R28 ;  /* 0x00007632291c7816 */ /* 0x020fc8000000001c */
[----:B------:R-:W-:-:S05]  /*13b0*/  SHF.L.U32 R28, R28, 0x10, RZ ;  /* 0x000000101c1c7819 */ /* 0x000fca00000006ff */
[----:B------:R-:W-:-:S04]  /*13c0*/  FADD.FTZ R55, R55, R28 ;  /* 0x0000001c37377221 */ /* 0x000fc80000010000 */
[----:B------:R-:W-:-:S07]  /*13d0*/  @P1 FADD.FTZ R55, R39, R55 ;  /* 0x0000003727371221 */ /* 0x000fce0000010000 */
.L_x_10715:
[C---:B------:R-:W-:Y:S02]  /*13e0*/  PRMT R57, R30.reuse, 0x7632, R57 ;  /* 0x000076321e397816 */ /* 0x040fe40000000039 */
[----:B------:R-:W-:Y:S01]  /*13f0*/  SHF.L.U32 R56, R30, 0x10, RZ ;  /* 0x000000101e387819 */ /* 0x000fe200000006ff */
[----:B------:R-:W-:Y:S06]  /*1400*/  @P2 BRA `(.L_x_10716) ;  /* 0x00000000000c2947 */ /* 0x000fec0003800000 */
[----:B------:R-:W-:Y:S05]  /*1410*/  @!P1 BRA `(.L_x_10717) ;  /* 0x0000000000149947 */ /* 0x000fea0003800000 */
[----:B-----5:R-:W-:Y:S01]  /*1420*/  FADD.FTZ R56, R32, R56 ;  /* 0x0000003820387221 */ /* 0x020fe20000010000 */
[----:B------:R-:W-:Y:S06]  /*1430*/  BRA `(.L_x_10717) ;  /* 0x00000000000c7947 */ /* 0x000fec0003800000 */
.L_x_10716:
[----:B-----5:R-:W-:-:S05]  /*1440*/  SHF.L.U32 R29, R42, 0x10, RZ ;  /* 0x000000102a1d7819 */ /* 0x020fca00000006ff */
[----:B------:R-:W-:-:S04]  /*1450*/  FADD.FTZ R56, R29, R56 ;  /* 0x000000381d387221 */ /* 0x000fc80000010000 */
[----:B------:R-:W-:-:S07]  /*1460*/  @P1 FADD.FTZ R56, R32, R56 ;  /* 0x0000003820381221 */ /* 0x000fce0000010000 */
.L_x_10717:
[----:B------:R-:W-:Y:S01]  /*1470*/  SHF.L.U32 R57, R57, 0x10, RZ ;  /* 0x0000001039397819 */ /* 0x000fe200000006ff */
[----:B------:R-:W-:Y:S06]  /*1480*/  @P2 BRA `(.L_x_10718) ;  /* 0x00000000000c2947 */ /* 0x000fec0003800000 */
[----:B------:R-:W-:Y:S05]  /*1490*/  @!P1 BRA `(.L_x_10719) ;  /* 0x0000000000189947 */ /* 0x000fea0003800000 */
[----:B-----5:R-:W-:Y:S01]  /*14a0*/  FADD.FTZ R57, R33, R57 ;  /* 0x0000003921397221 */ /* 0x020fe20000010000 */
[----:B------:R-:W-:Y:S06]  /*14b0*/  BRA `(.L_x_10719) ;  /* 0x0000000000107947 */ /* 0x000fec0003800000 */
.L_x_10718:
[----:B-----5:R-:W-:-:S04]  /*14c0*/  PRMT R28, R42, 0x7632, R28 ;  /* 0x000076322a1c7816 */ /* 0x020fc8000000001c */
[----:B------:R-:W-:-:S05]  /*14d0*/  SHF.L.U32 R28, R28, 0x10, RZ ;  /* 0x000000101c1c7819 */ /* 0x000fca00000006ff */
[----:B------:R-:W-:-:S04]  /*14e0*/  FADD.FTZ R57, R57, R28 ;  /* 0x0000001c39397221 */ /* 0x000fc80000010000 */
[----:B------:R-:W-:-:S07]  /*14f0*/  @P1 FADD.FTZ R57, R33, R57 ;  /* 0x0000003921391221 */ /* 0x000fce0000010000 */
.L_x_10719:
[C---:B------:R-:W-:Y:S02]  /*1500*/  PRMT R59, R31.reuse, 0x7632, R59 ;  /* 0x000076321f3b7816 */ /* 0x040fe4000000003b */
[----:B------:R-:W-:Y:S01]  /*1510*/  SHF.L.U32 R58, R31, 0x10, RZ ;  /* 0x000000101f3a7819 */ /* 0x000fe200000006ff */
[----:B------:R-:W-:Y:S06]  /*1520*/  @P2 BRA `(.L_x_10720) ;  /* 0x00000000000c2947 */ /* 0x000fec0003800000 */
[----:B------:R-:W-:Y:S05]  /*1530*/  @!P1 BRA `(.L_x_10721) ;  /* 0x0000000000149947 */ /* 0x000fea0003800000 */
[----:B-----5:R-:W-:Y:S01]  /*1540*/  FADD.FTZ R58, R34, R58 ;  /* 0x0000003a223a7221 */ /* 0x020fe20000010000 */
[----:B------:R-:W-:Y:S06]  /*1550*/  BRA `(.L_x_10721) ;  /* 0x00000000000c7947 */ /* 0x000fec0003800000 */
.L_x_10720:
[----:B-----5:R-:W-:-:S05]  /*1560*/  SHF.L.U32 R29, R43, 0x10, RZ ;  /* 0x000000102b1d7819 */ /* 0x020fca00000006ff */
[----:B------:R-:W-:-:S04]  /*1570*/  FADD.FTZ R58, R29, R58 ;  /* 0x0000003a1d3a7221 */ /* 0x000fc80000010000 */
[----:B------:R-:W-:-:S07]  /*1580*/  @P1 FADD.FTZ R58, R34, R58 ;  /* 0x0000003a223a1221 */ /* 0x000fce0000010000 */
.L_x_10721:
[----:B------:R-:W-:Y:S01]  /*1590*/  SHF.L.U32 R59, R59, 0x10, RZ ;  /* 0x000000103b3b7819 */ /* 0x000fe200000006ff */
[----:B------:R-:W-:Y:S06]  /*15a0*/  @P2 BRA `(.L_x_10722) ;  /* 0x00000000000c2947 */ /* 0x000fec0003800000 */
[----:B------:R-:W-:Y:S05]  /*15b0*/  @!P1 BRA `(.L_x_10723) ;  /* 0x0000000000189947 */ /* 0x000fea0003800000 */
[----:B-----5:R-:W-:Y:S01]  /*15c0*/  FADD.FTZ R59, R35, R59 ;  /* 0x0000003b233b7221 */ /* 0x020fe20000010000 */
[----:B------:R-:W-:Y:S06]  /*15d0*/  BRA `(.L_x_10723) ;  /* 0x0000000000107947 */ /* 0x000fec0003800000 */
.L_x_10722:
[----:B-----5:R-:W-:-:S04]  /*15e0*/  PRMT R28, R43, 0x7632, R28 ;  /* 0x000076322b1c7816 */ /* 0x020fc8000000001c */
[----:B------:R-:W-:-:S05]  /*15f0*/  SHF.L.U32 R28, R28, 0x10, RZ ;  /* 0x000000101c1c7819 */ /* 0x000fca00000006ff */
[----:B------:R-:W-:-:S04]  /*1600*/  FADD.FTZ R59, R59, R28 ;  /* 0x0000001c3b3b7221 */ /* 0x000fc80000010000 */
[----:B------:R-:W-:-:S07]  /*1610*/  @P1 FADD.FTZ R59, R35, R59 ;  /* 0x0000003b233b1221 */ /* 0x000fce0000010000 */
.L_x_10723:
        /* <DEDUP_REMOVED lines=20> */
.L_x_10724:
[----:B-----5:R-:W-:-:S05]  /*1760*/  SHF.L.U32 R63, R40, 0x10, RZ ;  /* 0x00000010283f7819 */ /* 0x020fca00000006ff */
[----:B------:R-:W-:-:S04]  /*1770*/  FADD.FTZ R60, R63, R60 ;  /* 0x0000003c3f3c7221 */ /* 0x000fc80000010000 */
[----:B------:R-:W-:-:S07]  /*1780*/  @P1 FADD.FTZ R60, R36, R60 ;  /* 0x0000003c243c1221 */ /* 0x000fce0000010000 */
.L_x_10725:
[----:B------:R-:W-:Y:S01]  /*1790*/  SHF.L.U32 R61, R61, 0x10, RZ ;  /* 0x000000103d3d7819 */ /* 0x000fe200000006ff */
[----:B------:R-:W-:Y:S06]  /*17a0*/  @P2 BRA `(.L_x_10726) ;  /* 0x00000000000c2947 */ /* 0x000fec0003800000 */
[----:B------:R-:W-:Y:S05]  /*17b0*/  @!P1 BRA `(.L_x_10727) ;  /* 0x0000000000189947 */ /* 0x000fea0003800000 */
[----:B-----5:R-:W-:Y:S01]  /*17c0*/  FADD.FTZ R61, R37, R61 ;  /* 0x0000003d253d7221 */ /* 0x020fe20000010000 */
[----:B------:R-:W-:Y:S06]  /*17d0*/  BRA `(.L_x_10727) ;  /* 0x0000000000107947 */ /* 0x000fec0003800000 */
.L_x_10726:
[----:B-----5:R-:W-:-:S04]  /*17e0*/  PRMT R28, R40, 0x7632, R28 ;  /* 0x00007632281c7816 */ /* 0x020fc8000000001c */
[----:B------:R-:W-:-:S05]  /*17f0*/  SHF.L.U32 R28, R28, 0x10, RZ ;  /* 0x000000101c1c7819 */ /* 0x000fca00000006ff */
[----:B------:R-:W-:-:S04]  /*1800*/  FADD.FTZ R61, R61, R28 ;  /* 0x0000001c3d3d7221 */ /* 0x000fc80000010000 */
[----:B------:R-:W-:-:S07]  /*1810*/  @P1 FADD.FTZ R61, R37, R61 ;  /* 0x0000003d253d1221 */ /* 0x000fce0000010000 */
.L_x_10727:
[C---:B------:R-:W-:Y:S02]  /*1820*/  PRMT R63, R29.reuse, 0x7632, R63 ;  /* 0x000076321d3f7816 */ /* 0x040fe4000000003f */
[----:B------:R-:W-:Y:S01]  /*1830*/  SHF.L.U32 R62, R29, 0x10, RZ ;  /* 0x000000101d3e7819 */ /* 0x000fe200000006ff */
[----:B------:R-:W-:Y:S06]  /*1840*/  @P2 BRA `(.L_x_10728) ;  /* 0x00000000000c2947 */ /* 0x000fec0003800000 */
[----:B------:R-:W-:Y:S05]  /*1850*/  @!P1 BRA `(.L_x_10729) ;  /* 0x0000000000149947 */ /* 0x000fea0003800000 */
[----:B-----5:R-:W-:Y:S01]  /*1860*/  FADD.FTZ R62, R38, R62 ;  /* 0x0000003e263e7221 */ /* 0x020fe20000010000 */
[----:B------:R-:W-:Y:S06]  /*1870*/  BRA `(.L_x_10729) ;  /* 0x00000000000c7947 */ /* 0x000fec0003800000 */
.L_x_10728:
[----:B-----5:R-:W-:-:S05]  /*1880*/  SHF.L.U32 R29, R41, 0x10, RZ ;  /* 0x00000010291d7819 */ /* 0x020fca00000006ff */
[----:B------:R-:W-:-:S04]  /*1890*/  FADD.FTZ R62, R29, R62 ;  /* 0x0000003e1d3e7221 */ /* 0x000fc80000010000 */
[----:B------:R-:W-:-:S07]  /*18a0*/  @P1 FADD.FTZ R62, R38, R62 ;  /* 0x0000003e263e1221 */ /* 0x000fce0000010000 */
.L_x_10729:
[----:B------:R-:W-:Y:S01]  /*18b0*/  SHF.L.U32 R63, R63, 0x10, RZ ;  /* 0x000000103f3f7819 */ /* 0x000fe200000006ff */
[----:B------:R-:W-:Y:S06]  /*18c0*/  @P2 BRA `(.L_x_10730) ;  /* 0x00000000000c2947 */ /* 0x000fec0003800000 */
[----:B------:R-:W-:Y:S05]  /*18d0*/  @!P1 BRA `(.L_x_10731) ;  /* 0x0000000000189947 */ /* 0x000fea0003800000 */
[----:B-----5:R-:W-:Y:S01]  /*18e0*/  FADD.FTZ R63, R39, R63 ;  /* 0x0000003f273f7221 */ /* 0x020fe20000010000 */
[----:B------:R-:W-:Y:S06]  /*18f0*/  BRA `(.L_x_10731) ;  /* 0x0000000000107947 */ /* 0x000fec0003800000 */
.L_x_10730:
[----:B-----5:R-:W-:-:S04]  /*1900*/  PRMT R28, R41, 0x7632, R28 ;  /* 0x00007632291c7816 */ /* 0x020fc8000000001c */
[----:B------:R-:W-:-:S05]  /*1910*/  SHF.L.U32 R28, R28, 0x10, RZ ;  /* 0x000000101c1c7819 */ /* 0x000fca00000006ff */
[----:B------:R-:W-:-:S04]  /*1920*/  FADD.FTZ R63, R63, R28 ;  /* 0x0000001c3f3f7221 */ /* 0x000fc80000010000 */
[----:B------:R-:W-:-:S07]  /*1930*/  @P1 FADD.FTZ R63, R39, R63 ;  /* 0x0000003f273f1221 */ /* 0x000fce0000010000 */
.L_x_10731:
[C---:B------:R-:W-:Y:S02]  /*1940*/  PRMT R65, R30.reuse, 0x7632, R65 ;  /* 0x000076321e417816 */ /* 0x040fe40000000041 */
[----:B------:R-:W-:Y:S01]  /*1950*/  SHF.L.U32 R64, R30, 0x10, RZ ;  /* 0x000000101e407819 */ /* 0x000fe200000006ff */
[----:B------:R-:W-:Y:S06]  /*1960*/  @P2 BRA `(.L_x_10732) ;  /* 0x00000000000c2947 */ /* 0x000fec0003800000 */
[----:B------:R-:W-:Y:S05]  /*1970*/  @!P1 BRA `(.L_x_10733) ;  /* 0x0000000000149947 */ /* 0x000fea0003800000 */
[----:B-----5:R-:W-:Y:S01]  /*1980*/  FADD.FTZ R64, R32, R64 ;  /* 0x0000004020407221 */ /* 0x020fe20000010000 */
[----:B------:R-:W-:Y:S06]  /*1990*/  BRA `(.L_x_10733) ;  /* 0x00000000000c7947 */ /* 0x000fec0003800000 */
.L_x_10732:
[----:B-----5:R-:W-:-:S05]  /*19a0*/  SHF.L.U32 R29, R42, 0x10, RZ ;  /* 0x000000102a1d7819 */ /* 0x020fca00000006ff */
[----:B------:R-:W-:-:S04]  /*19b0*/  FADD.FTZ R64, R29, R64 ;  /* 0x000000401d407221 */ /* 0x000fc80000010000 */
[----:B------:R-:W-:-:S07]  /*19c0*/  @P1 FADD.FTZ R64, R32, R64 ;  /* 0x0000004020401221 */ /* 0x000fce0000010000 */
.L_x_10733:
[----:B------:R-:W-:Y:S01]  /*19d0*/  SHF.L.U32 R65, R65, 0x10, RZ ;  /* 0x0000001041417819 */ /* 0x000fe200000006ff */
[----:B------:R-:W-:Y:S06]  /*19e0*/  @P2 BRA `(.L_x_10734) ;  /* 0x00000000000c2947 */ /* 0x000fec0003800000 */
[----:B------:R-:W-:Y:S05]  /*19f0*/  @!P1 BRA `(.L_x_10735) ;  /* 0x0000000000189947 */ /* 0x000fea0003800000 */
[----:B-----5:R-:W-:Y:S01]  /*1a00*/  FADD.FTZ R65, R33, R65 ;  /* 0x0000004121417221 */ /* 0x020fe20000010000 */
[----:B------:R-:W-:Y:S06]  /*1a10*/  BRA `(.L_x_10735) ;  /* 0x0000000000107947 */ /* 0x000fec0003800000 */
.L_x_10734:
[----:B-----5:R-:W-:-:S04]  /*1a20*/  PRMT R28, R42, 0x7632, R28 ;  /* 0x000076322a1c7816 */ /* 0x020fc8000000001c */
[----:B------:R-:W-:-:S05]  /*1a30*/  SHF.L.U32 R28, R28, 0x10, RZ ;  /* 0x000000101c1c7819 */ /* 0x000fca00000006ff */
[----:B------:R-:W-:-:S04]  /*1a40*/  FADD.FTZ R65, R65, R28 ;  /* 0x0000001c41417221 */ /* 0x000fc80000010000 */
[----:B------:R-:W-:-:S07]  /*1a50*/  @P1 FADD.FTZ R65, R33, R65 ;  /* 0x0000004121411221 */ /* 0x000fce0000010000 */
.L_x_10735:
[C---:B------:R-:W-:Y:S02]  /*1a60*/  PRMT R67, R31.reuse, 0x7632, R67 ;  /* 0x000076321f437816 */ /* 0x040fe40000000043 */
[----:B------:R-:W-:Y:S01]  /*1a70*/  SHF.L.U32 R66, R31, 0x10, RZ ;  /* 0x000000101f427819 */ /* 0x000fe200000006ff */
[----:B------:R-:W-:Y:S06]  /*1a80*/  @P2 BRA `(.L_x_10736) ;  /* 0x00000000000c2947 */ /* 0x000fec0003800000 */
[----:B------:R-:W-:Y:S05]  /*1a90*/  @!P1 BRA `(.L_x_10737) ;  /* 0x0000000000149947 */ /* 0x000fea0003800000 */
[----:B-----5:R-:W-:Y:S01]  /*1aa0*/  FADD.FTZ R66, R34, R66 ;  /* 0x0000004222427221 */ /* 0x020fe20000010000 */
[----:B------:R-:W-:Y:S06]  /*1ab0*/  BRA `(.L_x_10737) ;  /* 0x00000000000c7947 */ /* 0x000fec0003800000 */
.L_x_10736:
[----:B-----5:R-:W-:-:S05]  /*1ac0*/  SHF.L.U32 R29, R43, 0x10, RZ ;  /* 0x000000102b1d7819 */ /* 0x020fca00000006ff */
[----:B------:R-:W-:-:S04]  /*1ad0*/  FADD.FTZ R66, R29, R66 ;  /* 0x000000421d427221 */ /* 0x000fc80000010000 */
[----:B------:R-:W-:-:S07]  /*1ae0*/  @P1 FADD.FTZ R66, R34, R66 ;  /* 0x0000004222421221 */ /* 0x000fce0000010000 */
.L_x_10737:
[----:B------:R-:W-:Y:S01]  /*1af0*/  SHF.L.U32 R67, R67, 0x10, RZ ;  /* 0x0000001043437819 */ /* 0x000fe200000006ff */
[----:B------:R-:W-:Y:S06]  /*1b00*/  @P2 BRA `(.L_x_10738) ;  /* 0x00000000000c2947 */ /* 0x000fec0003800000 */
[----:B------:R-:W-:Y:S05]  /*1b10*/  @!P1 BRA `(.L_x_10739) ;  /* 0x0000000000189947 */ /* 0x000fea0003800000 */
[----:B-----5:R-:W-:Y:S01]  /*1b20*/  FADD.FTZ R67, R35, R67 ;  /* 0x0000004323437221 */ /* 0x020fe20000010000 */
[----:B------:R-:W-:Y:S06]  /*1b30*/  BRA `(.L_x_10739) ;  /* 0x0000000000107947 */ /* 0x000fec0003800000 */
.L_x_10738:
[----:B-----5:R-:W-:-:S04]  /*1b40*/  PRMT R28, R43, 0x7632, R28 ;  /* 0x000076322b1c7816 */ /* 0x020fc8000000001c */
[----:B------:R-:W-:-:S05]  /*1b50*/  SHF.L.U32 R28, R28, 0x10, RZ ;  /* 0x000000101c1c7819 */ /* 0x000fca00000006ff */
[----:B------:R-:W-:-:S04]  /*1b60*/  FADD.FTZ R67, R67, R28 ;  /* 0x0000001c43437221 */ /* 0x000fc80000010000 */
[----:B------:R-:W-:-:S07]  /*1b70*/  @P1 FADD.FTZ R67, R35, R67 ;  /* 0x0000004323431221 */ /* 0x000fce0000010000 */
.L_x_10739:
        /* <DEDUP_REMOVED lines=20> */
.L_x_10740:
[----:B-----5:R-:W-:-:S05]  /*1cc0*/  SHF.L.U32 R71, R40, 0x10, RZ ;  /* 0x0000001028477819 */ /* 0x020fca00000006ff */
[----:B------:R-:W-:-:S04]  /*1cd0*/  FADD.FTZ R68, R71, R68 ;  /* 0x0000004447447221 */ /* 0x000fc80000010000 */
[----:B------:R-:W-:-:S07]  /*1ce0*/  @P1 FADD.FTZ R68, R36, R68 ;  /* 0x0000004424441221 */ /* 0x000fce0000010000 */
.L_x_10741:
[----:B------:R-:W-:Y:S01]  /*1cf0*/  SHF.L.U32 R69, R69, 0x10, RZ ;  /* 0x0000001045457819 */ /* 0x000fe200000006ff */
[----:B------:R-:W-:Y:S06]  /*1d00*/  @P2 BRA `(.L_x_10742) ;  /* 0x00000000000c2947 */ /* 0x000fec0003800000 */
[----:B------:R-:W-:Y:S05]  /*1d10*/  @!P1 BRA `(.L_x_10743) ;  /* 0x0000000000189947 */ /* 0x000fea0003800000 */
[----:B-----5:R-:W-:Y:S01]  /*1d20*/  FADD.FTZ R69, R37, R69 ;  /* 0x0000004525457221 */ /* 0x020fe20000010000 */
[----:B------:R-:W-:Y:S06]  /*1d30*/  BRA `(.L_x_10743) ;  /* 0x0000000000107947 */ /* 0x000fec0003800000 */
.L_x_10742:
[----:B-----5:R-:W-:-:S04]  /*1d40*/  PRMT R28, R40, 0x7632, R28 ;  /* 0x00007632281c7816 */ /* 0x020fc8000000001c */
[----:B------:R-:W-:-:S05]  /*1d50*/  SHF.L.U32 R28, R28, 0x10, RZ ;  /* 0x000000101c1c7819 */ /* 0x000fca00000006ff */
[----:B------:R-:W-:-:S04]  /*1d60*/  FADD.FTZ R69, R69, R28 ;  /* 0x0000001c45457221 */ /* 0x000fc80000010000 */
[----:B------:R-:W-:-:S07]  /*1d70*/  @P1 FADD.FTZ R69, R37, R69 ;  /* 0x0000004525451221 */ /* 0x000fce0000010000 */
.L_x_10743:
[C---:B------:R-:W-:Y:S02]  /*1d80*/  PRMT R71, R29.reuse, 0x7632, R71 ;  /* 0x000076321d477816 */ /* 0x040fe40000000047 */
[----:B------:R-:W-:Y:S01]  /*1d90*/  SHF.L.U32 R70, R29, 0x10, RZ ;  /* 0x000000101d467819 */ /* 0x000fe200000006ff */
[----:B------:R-:W-:Y:S06]  /*1da0*/  @P2 BRA `(.L_x_10744) ;  /* 0x00000000000c2947 */ /* 0x000fec0003800000 */
[----:B------:R-:W-:Y:S05]  /*1db0*/  @!P1 BRA `(.L_x_10745) ;  /* 0x0000000000149947 */ /* 0x000fea0003800000 */
[----:B-----5:R-:W-:Y:S01]  /*1dc0*/  FADD.FTZ R70, R38, R70 ;  /* 0x0000004626467221 */ /* 0x020fe20000010000 */
[----:B------:R-:W-:Y:S06]  /*1dd0*/  BRA `(.L_x_10745) ;  /* 0x00000000000c7947 */ /* 0x000fec0003800000 */
.L_x_10744:
[----:B-----5:R-:W-:-:S05]  /*1de0*/  SHF.L.U32 R29, R41, 0x10, RZ ;  /* 0x00000010291d7819 */ /* 0x020fca00000006ff */
[----:B------:R-:W-:-:S04]  /*1df0*/  FADD.FTZ R70, R29, R70 ;  /* 0x000000461d467221 */ /* 0x000fc80000010000 */
[----:B------:R-:W-:-:S07]  /*1e00*/  @P1 FADD.FTZ R70, R38, R70 ;  /* 0x0000004626461221 */ /* 0x000fce0000010000 */
.L_x_10745:
[----:B------:R-:W-:Y:S01]  /*1e10*/  SHF.L.U32 R71, R71, 0x10, RZ ;  /* 0x0000001047477819 */ /* 0x000fe200000006ff */
[----:B------:R-:W-:Y:S06]  /*1e20*/  @P2 BRA `(.L_x_10746) ;  /* 0x00000000000c2947 */ /* 0x000fec0003800000 */
[----:B------:R-:W-:Y:S05]  /*1e30*/  @!P1 BRA `(.L_x_10747) ;  /* 0x0000000000189947 */ /* 0x000fea0003800000 */
[----:B-----5:R-:W-:Y:S01]  /*1e40*/  FADD.FTZ R71, R39, R71 ;  /* 0x0000004727477221 */ /* 0x020fe20000010000 */
[----:B------:R-:W-:Y:S06]  /*1e50*/  BRA `(.L_x_10747) ;  /* 0x0000000000107947 */ /* 0x000fec0003800000 */
.L_x_10746:
[----:B-----5:R-:W-:-:S04]  /*1e60*/  PRMT R28, R41, 0x7632, R28 ;  /* 0x00007632291c7816 */ /* 0x020fc8000000001c */
[----:B------:R-:W-:-:S05]  /*1e70*/  SHF.L.U32 R28, R28, 0x10, RZ ;  /* 0x000000101c1c7819 */ /* 0x000fca00000006ff */
[----:B------:R-:W-:-:S04]  /*1e80*/  FADD.FTZ R71, R71, R28 ;  /* 0x0000001c47477221 */ /* 0x000fc80000010000 */
[----:B------:R-:W-:-:S07]  /*1e90*/  @P1 FADD.FTZ R71, R39, R71 ;  /* 0x0000004727471221 */ /* 0x000fce0000010000 */
.L_x_10747:
[C---:B------:R-:W-:Y:S02]  /*1ea0*/  PRMT R73, R30.reuse, 0x7632, R73 ;  /* 0x000076321e497816 */ /* 0x040fe40000000049 */
[----:B------:R-:W-:Y:S01]  /*1eb0*/  SHF.L.U32 R72, R30, 0x10, RZ ;  /* 0x000000101e487819 */ /* 0x000fe200000006ff */
[----:B------:R-:W-:Y:S06]  /*1ec0*/  @P2 BRA `(.L_x_10748) ;  /* 0x00000000000c2947 */ /* 0x000fec0003800000 */
[----:B------:R-:W-:Y:S05]  /*1ed0*/  @!P1 BRA `(.L_x_10749) ;  /* 0x0000000000149947 */ /* 0x000fea0003800000 */
[----:B-----5:R-:W-:Y:S01]  /*1ee0*/  FADD.FTZ R72, R32, R72 ;  /* 0x0000004820487221 */ /* 0x020fe20000010000 */
[----:B------:R-:W-:Y:S06]  /*1ef0*/  BRA `(.L_x_10749) ;  /* 0x00000000000c7947 */ /* 0x000fec0003800000 */
.L_x_10748:
[----:B-----5:R-:W-:-:S05]  /*1f00*/  SHF.L.U32 R29, R42, 0x10, RZ ;  /* 0x000000102a1d7819 */ /* 0x020fca00000006ff */
[----:B------:R-:W-:-:S04]  /*1f10*/  FADD.FTZ R72, R29, R72 ;  /* 0x000000481d487221 */ /* 0x000fc80000010000 */
[----:B------:R-:W-:-:S07]  /*1f20*/  @P1 FADD.FTZ R72, R32, R72 ;  /* 0x0000004820481221 */ /* 0x000fce0000010000 */
.L_x_10749:
[----:B------:R-:W-:Y:S01]  /*1f30*/  SHF.L.U32 R73, R73, 0x10, RZ ;  /* 0x0000001049497819 */ /* 0x000fe200000006ff */
[----:B------:R-:W-:Y:S06]  /*1f40*/  @P2 BRA `(.L_x_10750) ;  /* 0x00000000000c2947 */ /* 0x000fec0003800000 */
[----:B------:R-:W-:Y:S05]  /*1f50*/  @!P1 BRA `(.L_x_10751) ;  /* 0x0000000000189947 */ /* 0x000fea0003800000 */
[----:B-----5:R-:W-:Y:S01]  /*1f60*/  FADD.FTZ R73, R33, R73 ;  /* 0x0000004921497221 */ /* 0x020fe20000010000 */
[----:B------:R-:W-:Y:S06]  /*1f70*/  BRA `(.L_x_10751) ;  /* 0x0000000000107947 */ /* 0x000fec0003800000 */
.L_x_10750:
[----:B-----5:R-:W-:-:S04]  /*1f80*/  PRMT R28, R42, 0x7632, R28 ;  /* 0x000076322a1c7816 */ /* 0x020fc8000000001c */
[----:B------:R-:W-:-:S05]  /*1f90*/  SHF.L.U32 R28, R28, 0x10, RZ ;  /* 0x000000101c1c7819 */ /* 0x000fca00000006ff */
[----:B------:R-:W-:-:S04]  /*1fa0*/  FADD.FTZ R73, R73, R28 ;  /* 0x0000001c49497221 */ /* 0x000fc80000010000 */
[----:B------:R-:W-:-:S07]  /*1fb0*/  @P1 FADD.FTZ R73, R33, R73 ;  /* 0x0000004921491221 */ /* 0x000fce0000010000 */
.L_x_10751:
[C---:B------:R-:W-:Y:S02]  /*1fc0*/  PRMT R75, R31.reuse, 0x7632, R75 ;  /* 0x000076321f4b7816 */ /* 0x040fe4000000004b */
[----:B------:R-:W-:Y:S01]  /*1fd0*/  SHF.L.U32 R74, R31, 0x10, RZ ;  /* 0x000000101f4a7819 */ /* 0x000fe200000006ff */
[----:B------:R-:W-:Y:S06]  /*1fe0*/  @P2 BRA `(.L_x_10752) ;  /* 0x00000000000c2947 */ /* 0x000fec0003800000 */
[----:B------:R-:W-:Y:S05]  /*1ff0*/  @!P1 BRA `(.L_x_10753) ;  /* 0x0000000000149947 */ /* 0x000fea0003800000 */
[----:B-----5:R-:W-:Y:S01]  /*2000*/  FADD.FTZ R74, R34, R74 ;  /* 0x0000004a224a7221 */ /* 0x020fe20000010000 */
[----:B------:R-:W-:Y:S06]  /*2010*/  BRA `(.L_x_10753) ;  /* 0x00000000000c7947 */ /* 0x000fec0003800000 */
.L_x_10752:
[----:B-----5:R-:W-:-:S05]  /*2020*/  SHF.L.U32 R29, R43, 0x10, RZ ;  /* 0x000000102b1d7819 */ /* 0x020fca00000006ff */
[----:B------:R-:W-:-:S04]  /*2030*/  FADD.FTZ R74, R29, R74 ;  /* 0x0000004a1d4a7221 */ /* 0x000fc80000010000 */
[----:B------:R-:W-:-:S07]  /*2040*/  @P1 FADD.FTZ R74, R34, R74 ;  /* 0x0000004a224a1221 */ /* 0x000fce0000010000 */
.L_x_10753:
[----:B------:R-:W-:Y:S01]  /*2050*/  SHF.L.U32 R75, R75, 0x10, RZ ;  /* 0x000000104b4b7819 */ /* 0x000fe200000006ff */
[----:B------:R-:W-:Y:S06]  /*2060*/  @P2 BRA `(.L_x_10754) ;  /* 0x00000000000c2947 */ /* 0x000fec0003800000 */
[----:B------:R-:W-:Y:S05]  /*2070*/  @!P1 BRA `(.L_x_10755) ;  /* 0x0000000000189947 */ /* 0x000fea0003800000 */
[----:B-----5:R-:W-:Y:S01]  /*2080*/  FADD.FTZ R75, R35, R75 ;  /* 0x0000004b234b7221 */ /* 0x020fe20000010000 */
[----:B------:R-:W-:Y:S06]  /*2090*/  BRA `(.L_x_10755) ;  /* 0x0000000000107947 */ /* 0x000fec0003800000 */
.L_x_10754:
[----:B-----5:R-:W-:-:S04]  /*20a0*/  PRMT R28, R43, 0x7632, R28 ;  /* 0x000076322b1c7816 */ /* 0x020fc8000000001c */
[----:B------:R-:W-:-:S05]  /*20b0*/  SHF.L.U32 R28, R28, 0x10, RZ ;  /* 0x000000101c1c7819 */ /* 0x000fca00000006ff */
[----:B------:R-:W-:-:S04]  /*20c0*/  FADD.FTZ R75, R75, R28 ;  /* 0x0000001c4b4b7221 */ /* 0x000fc80000010000 */
[----:B------:R-:W-:-:S07]  /*20d0*/  @P1 FADD.FTZ R75, R35, R75 ;  /* 0x0000004b234b1221 */ /* 0x000fce0000010000 */
.L_x_10755:
[----:B------:R-:W-:Y:S02]  /*20e0*/  IADD3 R147, R145, 0x200, RZ ;  /* 0x0000020091937810 */ /* 0x000fe40007ffe0ff */
        /* <DEDUP_REMOVED lines=19> */
.L_x_10756:
[----:B-----5:R-:W-:-:S05]  /*2220*/  SHF.L.U32 R31, R40, 0x10, RZ ;  /* 0x00000010281f7819 */ /* 0x020fca00000006ff */
[----:B------:R-:W-:-:S04]  /*2230*/  FADD.FTZ R28, R31, R28 ;  /* 0x0000001c1f1c7221 */ /* 0x000fc80000010000 */
[----:B------:R-:W-:-:S07]  /*2240*/  @P1 FADD.FTZ R28, R36, R28 ;  /* 0x0000001c241c1221 */ /* 0x000fce0000010000 */
.L_x_10757:
[----:B------:R-:W-:Y:S01]  /*2250*/  SHF.L.U32 R29, R29, 0x10, RZ ;  /* 0x000000101d1d7819 */ /* 0x000fe200000006ff */
[----:B------:R-:W-:Y:S06]  /*2260*/  @P2 BRA `(.L_x_10758) ;  /* 0x00000000000c2947 */ /* 0x000fec0003800000 */
[----:B------:R-:W-:Y:S05]  /*2270*/  @!P1 BRA `(.L_x_10759) ;  /* 0x0000000000189947 */ /* 0x000fea0003800000 */
[----:B-----5:R-:W-:Y:S01]  /*2280*/  FADD.FTZ R29, R37, R29 ;  /* 0x0000001d251d7221 */ /* 0x020fe20000010000 */
[----:B------:R-:W-:Y:S06]  /*2290*/  BRA `(.L_x_10759) ;  /* 0x0000000000107947 */ /* 0x000fec0003800000 */
.L_x_10758:
[----:B-----5:R-:W-:-:S04]  /*22a0*/  PRMT R30, R40, 0x7632, R30 ;  /* 0x00007632281e7816 */ /* 0x020fc8000000001e */
[----:B------:R-:W-:-:S05]  /*22b0*/  SHF.L.U32 R30, R30, 0x10, RZ ;  /* 0x000000101e1e7819 */ /* 0x000fca00000006ff */
[----:B------:R-:W-:-:S04]  /*22c0*/  FADD.FTZ R29, R29, R30 ;  /* 0x0000001e1d1d7221 */ /* 0x000fc80000010000 */
[----:B------:R-:W-:-:S07]  /*22d0*/  @P1 FADD.FTZ R29, R37, R29 ;  /* 0x0000001d251d1221 */ /* 0x000fce0000010000 */
.L_x_10759:
[C---:B------:R-:W-:Y:S02]  /*22e0*/  PRMT R31, R77.reuse, 0x7632, R31 ;  /* 0x000076324d1f7816 */ /* 0x040fe4000000001f */
[----:B------:R-:W-:Y:S01]  /*22f0*/  SHF.L.U32 R30, R77, 0x10, RZ ;  /* 0x000000104d1e7819 */ /* 0x000fe200000006ff */
[----:B------:R-:W-:Y:S06]  /*2300*/  @P2 BRA `(.L_x_10760) ;  /* 0x00000000000c2947 */ /* 0x000fec0003800000 */
[----:B------:R-:W-:Y:S05]  /*2310*/  @!P1 BRA `(.L_x_10761) ;  /* 0x0000000000149947 */ /* 0x000fea0003800000 */
[----:B-----5:R-:W-:Y:S01]  /*2320*/  FADD.FTZ R30, R38, R30 ;  /* 0x0000001e261e7221 */ /* 0x020fe20000010000 */
[----:B------:R-:W-:Y:S06]  /*2330*/  BRA `(.L_x_10761) ;  /* 0x00000000000c7947 */ /* 0x000fec0003800000 */
.L_x_10760:
[----:B-----5:R-:W-:-:S05]  /*2340*/  SHF.L.U32 R77, R41, 0x10, RZ ;  /* 0x00000010294d7819 */ /* 0x020fca00000006ff */
[----:B------:R-:W-:-:S04]  /*2350*/  FADD.FTZ R30, R77, R30 ;  /* 0x0000001e4d1e7221 */ /* 0x000fc80000010000 */
[----:B------:R-:W-:-:S07]  /*2360*/  @P1 FADD.FTZ R30, R38, R30 ;  /* 0x0000001e261e1221 */ /* 0x000fce0000010000 */
.L_x_10761:
[----:B------:R-:W-:Y:S01]  /*2370*/  SHF.L.U32 R31, R31, 0x10, RZ ;  /* 0x000000101f1f7819 */ /* 0x000fe200000006ff */
[----:B------:R-:W-:Y:S06]  /*2380*/  @P2 BRA `(.L_x_10762) ;  /* 0x00000000000c2947 */ /* 0x000fec0003800000 */
[----:B------:R-:W-:Y:S05]  /*2390*/  @!P1 BRA `(.L_x_10763) ;  /* 0x0000000000189947 */ /* 0x000fea0003800000 */
[----:B-----5:R-:W-:Y:S01]  /*23a0*/  FADD.FTZ R31, R39, R31 ;  /* 0x0000001f271f7221 */ /* 0x020fe20000010000 */
[----:B------:R-:W-:Y:S06]  /*23b0*/  BRA `(.L_x_10763) ;  /* 0x0000000000107947 */ /* 0x000fec0003800000 */
.L_x_10762:
[----:B-----5:R-:W-:-:S04]  /*23c0*/  PRMT R76, R41, 0x7632, R76 ;  /* 0x00007632294c7816 */ /* 0x020fc8000000004c */
[----:B------:R-:W-:-:S05]  /*23d0*/  SHF.L.U32 R76, R76, 0x10, RZ ;  /* 0x000000104c4c7819 */ /* 0x000fca00000006ff */
[----:B------:R-:W-:-:S04]  /*23e0*/  FADD.FTZ R31, R31, R76 ;  /* 0x0000004c1f1f7221 */ /* 0x000fc80000010000 */
[----:B------:R-:W-:-:S07]  /*23f0*/  @P1 FADD.FTZ R31, R39, R31 ;  /* 0x0000001f271f1221 */ /* 0x000fce0000010000 */
.L_x_10763:
[C---:B------:R-:W-:Y:S02]  /*2400*/  PRMT R77, R78.reuse, 0x7632, R77 ;  /* 0x000076324e4d7816 */ /* 0x040fe4000000004d */
[----:B------:R-:W-:Y:S01]  /*2410*/  SHF.L.U32 R76, R78, 0x10, RZ ;  /* 0x000000104e4c7819 */ /* 0x000fe200000006ff */
[----:B------:R-:W-:Y:S06]  /*2420*/  @P2 BRA `(.L_x_10764) ;  /* 0x00000000000c2947 */ /* 0x000fec0003800000 */
[----:B------:R-:W-:Y:S05]  /*2430*/  @!P1 BRA `(.L_x_10765) ;  /* 0x0000000000149947 */ /* 0x000fea0003800000 */
[----:B-----5:R-:W-:Y:S01]  /*2440*/  FADD.FTZ R76, R32, R76 ;  /* 0x0000004c204c7221 */ /* 0x020fe20000010000 */
[----:B------:R-:W-:Y:S06]  /*2450*/  BRA `(.L_x_10765) ;  /* 0x00000000000c7947 */ /* 0x000fec0003800000 */
.L_x_10764:
[----:B-----5:R-:W-:-:S05]  /*2460*/  SHF.L.U32 R109, R42, 0x10, RZ ;  /* 0x000000102a6d7819 */ /* 0x020fca00000006ff */
[----:B------:R-:W-:-:S04]  /*2470*/  FADD.FTZ R76, R109, R76 ;  /* 0x0000004c6d4c7221 */ /* 0x000fc80000010000 */
[----:B------:R-:W-:-:S07]  /*2480*/  @P1 FADD.FTZ R76, R32, R76 ;  /* 0x0000004c204c1221 */ /* 0x000fce0000010000 */
.L_x_10765:
[----:B------:R-:W-:Y:S01]  /*2490*/  SHF.L.U32 R77, R77, 0x10, RZ ;  /* 0x000000104d4d7819 */ /* 0x000fe200000006ff */
[----:B------:R-:W-:Y:S06]  /*24a0*/  @P2 BRA `(.L_x_10766) ;  /* 0x00000000000c2947 */ /* 0x000fec0003800000 */
[----:B------:R-:W-:Y:S05]  /*24b0*/  @!P1 BRA `(.L_x_10767) ;  /* 0x0000000000189947 */ /* 0x000fea0003800000 */
[----:B-----5:R-:W-:Y:S01]  /*24c0*/  FADD.FTZ R77, R33, R77 ;  /* 0x0000004d214d7221 */ /* 0x020fe20000010000 */
[----:B------:R-:W-:Y:S06]  /*24d0*/  BRA `(.L_x_10767) ;  /* 0x0000000000107947 */ /* 0x000fec0003800000 */
.L_x_10766:
[----:B-----5:R-:W-:-:S04]  /*24e0*/  PRMT R78, R42, 0x7632, R78 ;  /* 0x000076322a4e7816 */ /* 0x020fc8000000004e */
[----:B------:R-:W-:-:S05]  /*24f0*/  SHF.L.U32 R78, R78, 0x10, RZ ;  /* 0x000000104e4e7819 */ /* 0x000fca00000006ff */
[----:B------:R-:W-:-:S04]  /*2500*/  FADD.FTZ R77, R77, R78 ;  /* 0x0000004e4d4d7221 */ /* 0x000fc80000010000 */
[----:B------:R-:W-:-:S07]  /*2510*/  @P1 FADD.FTZ R77, R33, R77 ;  /* 0x0000004d214d1221 */ /* 0x000fce0000010000 */
.L_x_10767:
[C---:B------:R-:W-:Y:S02]  /*2520*/  PRMT R109, R79.reuse, 0x7632, R109 ;  /* 0x000076324f6d7816 */ /* 0x040fe4000000006d */
[----:B------:R-:W-:Y:S01]  /*2530*/  SHF.L.U32 R78, R79, 0x10, RZ ;  /* 0x000000104f4e7819 */ /* 0x000fe200000006ff */
[----:B------:R-:W-:Y:S06]  /*2540*/  @P2 BRA `(.L_x_10768) ;  /* 0x00000000000c2947 */ /* 0x000fec0003800000 */
[----:B------:R-:W-:Y:S05]  /*2550*/  @!P1 BRA `(.L_x_10769) ;  /* 0x0000000000149947 */ /* 0x000fea0003800000 */
[----:B-----5:R-:W-:Y:S01]  /*2560*/  FADD.FTZ R78, R34, R78 ;  /* 0x0000004e224e7221 */ /* 0x020fe20000010000 */
[----:B------:R-:W-:Y:S06]  /*2570*/  BRA `(.L_x_10769) ;  /* 0x00000000000c7947 */ /* 0x000fec0003800000 */
.L_x_10768:
[----:B-----5:R-:W-:-:S05]  /*2580*/  SHF.L.U32 R79, R43, 0x10, RZ ;  /* 0x000000102b4f7819 */ /* 0x020fca00000006ff */
[----:B------:R-:W-:-:S04]  /*2590*/  FADD.FTZ R78, R79, R78 ;  /* 0x0000004e4f4e7221 */ /* 0x000fc80000010000 */
[----:B------:R-:W-:-:S07]  /*25a0*/  @P1 FADD.FTZ R78, R34, R78 ;  /* 0x0000004e224e1221 */ /* 0x000fce0000010000 */
.L_x_10769:
[----:B------:R-:W-:Y:S01]  /*25b0*/  SHF.L.U32 R79, R109, 0x10, RZ ;  /* 0x000000106d4f7819 */ /* 0x000fe200000006ff */
[----:B------:R-:W-:Y:S06]  /*25c0*/  @P2 BRA `(.L_x_10770) ;  /* 0x00000000000c2947 */ /* 0x000fec0003800000 */
[----:B------:R-:W-:Y:S05]  /*25d0*/  @!P1 BRA `(.L_x_10771) ;  /* 0x0000000000189947 */ /* 0x000fea0003800000 */
[----:B-----5:R-:W-:Y:S01]  /*25e0*/  FADD.FTZ R79, R35, R79 ;  /* 0x0000004f234f7221 */ /* 0x020fe20000010000 */
[----:B------:R-:W-:Y:S06]  /*25f0*/  BRA `(.L_x_10771) ;  /* 0x0000000000107947 */ /* 0x000fec0003800000 */
.L_x_10770:
[----:B-----5:R-:W-:-:S04]  /*2600*/  PRMT R109, R43, 0x7632, R109 ;  /* 0x000076322b6d7816 */ /* 0x020fc8000000006d */
[----:B------:R-:W-:-:S05]  /*2610*/  SHF.L.U32 R110, R109, 0x10, RZ ;  /* 0x000000106d6e7819 */ /* 0x000fca00000006ff */
[----:B------:R-:W-:-:S04]  /*2620*/  FADD.FTZ R79, R79, R110 ;  /* 0x0000006e4f4f7221 */ /* 0x000fc80000010000 */
[----:B------:R-:W-:-:S07]  /*2630*/  @P1 FADD.FTZ R79, R35, R79 ;  /* 0x0000004f234f1221 */ /* 0x000fce0000010000 */
.L_x_10771:
[----:B------:R-:W-:Y:S01]  /*2640*/  FADD.FTZ R110, RZ, R44 ;  /* 0x0000002cff6e7221 */ /* 0x000fe20000010000 */
[----:B------:R-:W-:-:S03]  /*2650*/  UMOV UR6, 0xffffffff ;  /* 0xffffffff00067882 */ /* 0x000fc60000000000 */
        /* <DEDUP_REMOVED lines=36> */
[----:B------:R0:W-:Y:S01]  /*28a0*/  STG.E.128 desc[UR4][R110.64], R28 ;  /* 0x0000001c6e007986 */ /* 0x0001e2000c101d04 */
[----:B------:R-:W-:Y:S01]  /*28b0*/  SEL R149, R138, R143, !P1 ;  /* 0x0000008f8a957207 */ /* 0x000fe20004800000 */
[----:B------:R-:W-:Y:S02]  /*28c0*/  FADD.FTZ R150, R109, R30 ;  /* 0x0000001e6d967221 */ /* 0x000fe40000010000 */
[----:B------:R0:W-:Y:S02]  /*28d0*/  STG.E.128 desc[UR4][R110.64+0x10], R76 ;  /* 0x0000104c6e007986 */ /* 0x0001e4000c101d04 */
        /* <DEDUP_REMOVED lines=106> */
.L_x_10784:
[C---:B------:R-:W-:Y:S01]  /*2f80*/  ISETP.NE.AND P2, PT, R142.reuse, RZ, PT ;  /* 0x000000ff8e00720c */ /* 0x040fe20003f45270 */
[----:B-1----:R-:W-:Y:S01]  /*2f90*/  FADD.FTZ R109, R151, R152 ;  /* 0x00000098976d7221 */ /* 0x002fe20000010000 */
[----:B------:R-:W-:Y:S01]  /*2fa0*/  ISETP.GT.U32.AND P4, PT, R142, 0x3, PT ;  /* 0x000000038e00780c */ /* 0x000fe20003f84070 */
[----:B------:R-:W-:Y:S05]  /*2fb0*/  WARPSYNC.ALL ;  /* 0x0000000000007948 */ /* 0x000fea0003800000 */
[----:B------:R-:W-:-:S05]  /*2fc0*/  HFMA2.MMA R152, -RZ, RZ, 0, 0 ;  /* 0x00000000ff987435 */ /* 0x000fca00000001ff */
[----:B------:R-:W1:Y:S01]  /*2fd0*/  @!P2 S2R R111, SR_CgaCtaId ;  /* 0x00000000006fa919 */ /* 0x000e620000008800 */
[----:B------:R-:W-:Y:S02]  /*2fe0*/  @!P2 MOV R110, 0x400 ;  /* 0x00000400006ea802 */ /* 0x000fe40000000f00 */
[----:B------:R-:W-:Y:S01]  /*2ff0*/  @!P4 MOV R150, 0x400 ;  /* 0x000004000096c802 */ /* 0x000fe20000000f00 */
[----:B------:R-:W2:Y:S01]  /*3000*/  @!P4 S2R R153, SR_CgaCtaId ;  /* 0x000000000099c919 */ /* 0x000ea20000008800 */
[----:B------:R-:W-:-:S04]  /*3010*/  @!P4 MOV R152, 0x500 ;  /* 0x000005000098c802 */ /* 0x000fc80000000f00 */
[----:B------:R-:W-:Y:S01]  /*3020*/  I2FP.F32.S32 R154, R152 ;  /* 0x00000098009a7245 */ /* 0x000fe20000201400 */
[----:B------:R-:W3:Y:S01]  /*3030*/  SHFL.DOWN PT, R155, R152, 0x2, 0x1f ;  /* 0x08401f00989b7f89 */ /* 0x000ee200000e0000 */
[----:B-1----:R-:W-:Y:S02]  /*3040*/  @!P2 LEA R111, R111, R110, 0x18 ;  /* 0x0000006e6f6fa211 */ /* 0x002fe400078ec0ff */
[----:B------:R-:W-:Y:S02]  /*3050*/  @!P2 IADD3 R110, R141, R149, RZ ;  /* 0x000000958d6ea210 */ /* 0x000fe40007ffe0ff */
[----:B--2---:R-:W-:Y:S02]  /*3060*/  @!P4 LEA R150, R153, R150, 0x18 ;  /* 0x000000969996c211 */ /* 0x004fe400078ec0ff */
[----:B0-----:R-:W-:Y:S02]  /*3070*/  @!P2 LEA R151, R110, R111, 0x3 ;  /* 0x0000006f6e97a211 */ /* 0x001fe400078e18ff */
[----:B------:R-:W-:-:S02]  /*3080*/  CS2R R110, SRZ ;  /* 0x00000000006e7805 */ /* 0x000fc4000001ff00 */
[----:B------:R-:W-:Y:S02]  /*3090*/  @!P4 IADD3 R149, R142, R149, RZ ;  /* 0x000000958e95c210 */ /* 0x000fe40007ffe0ff */
[----:B---3--:R-:W-:Y:S01]  /*30a0*/  I2FP.F32.S32 R156, R155 ;  /* 0x0000009b009c7245 */ /* 0x008fe20000201400 */
[----:B------:R0:W-:Y:S01]  /*30b0*/  @!P2 STS.64 [R151], R108 ;  /* 0x0000006c9700a388 */ /* 0x0001e20000000a00 */
[----:B------:R-:W-:Y:S02]  /*30c0*/  @!P4 LEA R153, R149, R150, 0x3 ;  /* 0x000000969599c211 */ /* 0x000fe400078e18ff */
[----:B------:R-:W-:Y:S01]  /*30d0*/  IADD3 R150, R155, R152, RZ ;  /* 0x000000989b967210 */ /* 0x000fe20007ffe0ff */
[----:B------:R-:W-:Y:S01]  /*30e0*/  BAR.SYNC.DEFER_BLOCKING 0x0 ;  /* 0x0000000000007b1d */ /* 0x000fe20000010000 */
[----:B------:R-:W-:Y:S02]  /*30f0*/  LOP3.LUT P2, RZ, R141, 0x1f, R88, 0xf8, !PT ;  /* 0x0000001f8dff7812 */ /* 0x000fe4000784f858 */
[----:B------:R-:W-:-:S04]  /*3100*/  I2FP.F32.S32 R149, R150 ;  /* 0x0000009600957245 */ /* 0x000fc80000201400 */
[----:B0-----:R-:W0:Y:S01]  /*3110*/  MUFU.RCP R151, R149 ;  /* 0x0000009500977308 */ /* 0x001e220000001000 */
[----:B------:R-:W1:Y:S04]  /*3120*/  SHFL.DOWN PT, R109, R150, 0x1, 0x1f ;  /* 0x08201f00966d7f89 */ /* 0x000e6800000e0000 */
[----:B------:R-:W2:Y:S01]  /*3130*/  @!P4 LDS.64 R110, [R153] ;  /* 0x00000000996ec984 */ /* 0x000ea20000000a00 */
[----:B-1----:R-:W-:-:S04]  /*3140*/  IADD3 R150, R150, R109, RZ ;  /* 0x0000006d96967210 */ /* 0x002fc80007ffe0ff */
[----:B------:R-:W-:-:S06]  /*3150*/  I2FP.F32.S32 R150, R150 ;  /* 0x0000009600967245 */ /* 0x000fcc0000201400 */
[----:B------:R-:W1:Y:S01]  /*3160*/  MUFU.RCP R150, R150 ;  /* 0x0000009600967308 */ /* 0x000e620000001000 */
[----:B--2---:R-:W2:Y:S04]  /*3170*/  SHFL.DOWN PT, R157, R110, 0x2, 0x1f ;  /* 0x08401f006e9d7f89 */ /* 0x004ea800000e0000 */
[----:B------:R-:W3:Y:S01]  /*3180*/  SHFL.DOWN PT, R108, R111, 0x2, 0x1f ;  /* 0x08401f006f6c7f89 */ /* 0x000ee200000e0000 */
[C---:B--2---:R-:W-:Y:S01]  /*3190*/  FMUL.FTZ R153, R157.reuse, R156 ;  /* 0x0000009c9d997220 */ /* 0x044fe20000410000 */
[----:B------:R-:W-:-:S03]  /*31a0*/  FADD.FTZ R157, -R157, R110 ;  /* 0x0000006e9d9d7221 */ /* 0x000fc60000010100 */
[----:B------:R-:W-:Y:S01]  /*31b0*/  FFMA.FTZ R152, R154, R110, R153 ;  /* 0x0000006e9a987223 */ /* 0x000fe20000010099 */
[----:B------:R-:W-:Y:S01]  /*31c0*/  FMUL.FTZ R157, R157, R157 ;  /* 0x0000009d9d9d7220 */ /* 0x000fe20000410000 */
[----:B---3--:R-:W-:Y:S01]  /*31d0*/  FADD.FTZ R108, R108, R111 ;  /* 0x0000006f6c6c7221 */ /* 0x008fe20000010000 */
[----:B------:R-:W-:Y:S01]  /*31e0*/  I2FP.F32.S32 R153, R109 ;  /* 0x0000006d00997245 */ /* 0x000fe20000201400 */
[----:B0-----:R-:W-:Y:S01]  /*31f0*/  FMUL.FTZ R152, R151, R152 ;  /* 0x0000009897987220 */ /* 0x001fe20000410000 */
[----:B------:R-:W-:-:S04]  /*3200*/  FMUL.FTZ R157, R157, R154 ;  /* 0x0000009a9d9d7220 */ /* 0x000fc80000410000 */
[----:B------:R-:W0:Y:S01]  /*3210*/  SHFL.DOWN PT, R111, R152, 0x1, 0x1f ;  /* 0x08201f00986f7f89 */ /* 0x000e2200000e0000 */
        /* <DEDUP_REMOVED lines=8> */
[----:B------:R-:W-:Y:S01]  /*32a0*/  FMUL.FTZ R110, R149, R110 ;  /* 0x0000006e956e7220 */ /* 0x000fe20000410000 */
[----:B--2---:R-:W-:Y:S01]  /*32b0*/  FADD.FTZ R151, R108, R151 ;  /* 0x000000976c977221 */ /* 0x004fe20000010000 */
[----:B------:R-:W0:Y:S02]  /*32c0*/  LDC R149, c[0x0][0x2d8] ;  /* 0x0000b600ff957b82 */ /* 0x000e240000000800 */
[----:B------:R-:W-:Y:S01]  /*32d0*/  FMUL.FTZ R110, R110, R153 ;  /* 0x000000996e6e7220 */ /* 0x000fe20000410000 */
[----:B------:R-:W1:Y:S03]  /*32e0*/  SHFL.IDX PT, R109, R109, RZ, 0x1f ;  /* 0x00001fff6d6d7589 */ /* 0x000e6600000e0000 */
[----:B------:R-:W-:-:S05]  /*32f0*/  FFMA.FTZ R151, R150, R110, R151 ;  /* 0x0000006e96977223 */ /* 0x000fca0000010097 */
[----:B------:R-:W0:Y:S01]  /*3300*/  SHFL.IDX PT, R154, R151, RZ, 0x1f ;  /* 0x00001fff979a7589 */ /* 0x000e2200000e0000 */
[----:B-1----:R-:W-:-:S05]  /*3310*/  FSEL R110, R109, RZ, !P3 ;  /* 0x000000ff6d6e7208 */ /* 0x002fca0005800000 */
[C---:B------:R-:W-:Y:S01]  /*3320*/  FADD.FTZ R111, -R110.reuse, R45 ;  /* 0x0000002d6e6f7221 */ /* 0x040fe20000010100 */
[----:B------:R-:W-:Y:S01]  /*3330*/  FMUL.FTZ R45, R109, R109 ;  /* 0x0000006d6d2d7220 */ /* 0x000fe20000410000 */
[----:B------:R-:W-:Y:S01]  /*3340*/  FADD.FTZ R108, -R110, R44 ;  /* 0x0000002c6e6c7221 */ /* 0x000fe20000010100 */
[----:B0-----:R-:W-:Y:S01]  /*3350*/  FFMA.FTZ R44, R154, UR12, R149 ;  /* 0x0000000c9a2c7c23 */ /* 0x001fe20008010095 */
[C---:B------:R-:W-:Y:S01]  /*3360*/  FADD.FTZ R150, -R110.reuse, R50 ;  /* 0x000000326e967221 */ /* 0x040fe20000010100 */
[C---:B------:R-:W-:Y:S01]  /*3370*/  FADD.FTZ R50, -R110.reuse, R57 ;  /* 0x000000396e327221 */ /* 0x040fe20000010100 */
[----:B------:R-:W-:Y:S01]  /*3380*/  FSEL R45, R45, RZ, P3 ;  /* 0x000000ff2d2d7208 */ /* 0x000fe20001800000 */
[C---:B------:R-:W-:Y:S01]  /*3390*/  FADD.FTZ R48, -R110.reuse, R48 ;  /* 0x000000306e307221 */ /* 0x040fe20000010100 */
[C---:B------:R-:W-:Y:S01]  /*33a0*/  FADD.FTZ R49, -R110.reuse, R49 ;  /* 0x000000316e317221 */ /* 0x040fe20000010100 */
[C---:B------:R-:W-:Y:S01]  /*33b0*/  FADD.FTZ R154, -R110.reuse, R67 ;  /* 0x000000436e9a7221 */ /* 0x040fe20000010100 */
[----:B------:R-:W-:Y:S01]  /*33c0*/  FADD.FTZ R67, -R110, R30 ;  /* 0x0000001e6e437221 */ /* 0x000fe20000010100 */
[----:B------:R-:W-:Y:S01]  /*33d0*/  FADD.FTZ R57, R44, R45 ;  /* 0x0000002d2c397221 */ /* 0x000fe20000010000 */
[C---:B------:R-:W-:Y:S01]  /*33e0*/  FADD.FTZ R46, -R110.reuse, R46 ;  /* 0x0000002e6e2e7221 */ /* 0x040fe20000010100 */
[----:B------:R-:W0:Y:S01]  /*33f0*/  @!P2 LDC.64 R44, c[0x0][0x250] ;  /* 0x00009400ff2cab82 */ /* 0x000e220000000a00 */
        /* <DEDUP_REMOVED lines=23> */
[----:B0-----:R-:W-:-:S04]  /*3570*/  @!P2 IMAD.WIDE R44, R139, 0x4, R44 ;  /* 0x000000048b2ca825 */ /* 0x001fc800078e022c */
[----:B------:R-:W-:Y:S01]  /*3580*/  FFMA.FTZ R30, R14, R48, R87 ;  /* 0x000000300e1e7223 */ /* 0x000fe20000010057 */
[----:B------:R-:W-:Y:S01]  /*3590*/  FMUL.FTZ R47, R57, R47 ;  /* 0x0000002f392f7220 */ /* 0x000fe20000410000 */
[----:B------:R-:W-:Y:S01]  /*35a0*/  FFMA.FTZ R29, R15, R46, R86 ;  /* 0x0000002e0f1d7223 */ /* 0x000fe20000010056 */
[C---:B------:R-:W-:Y:S01]  /*35b0*/  FMUL.FTZ R52, R57.reuse, R52 ;  /* 0x0000003439347220 */ /* 0x040fe20000410000 */
[----:B------:R0:W-:Y:S01]  /*35c0*/  @!P2 STG.E desc[UR4][R44.64], R109 ;  /* 0x0000006d2c00a986 */ /* 0x0001e2000c101904 */
        /* <DEDUP_REMOVED lines=11> */
[----:B0-----:R-:W-:Y:S01]  /*3680*/  FFMA.FTZ R45, R135, R49, R114 ;  /* 0x00000031872d7223 */ /* 0x001fe20000010072 */
[----:B------:R-:W-:Y:S01]  /*3690*/  FFMA.FTZ R44, R136, R47, R115 ;  /* 0x0000002f882c7223 */ /* 0x000fe20000010073 */
[----:B------:R-:W0:Y:S01]  /*36a0*/  @!P2 LDC.64 R48, c[0x0][0x258] ;  /* 0x00009600ff30ab82 */ /* 0x000e220000000a00 */
        /* <DEDUP_REMOVED lines=15> */
[C---:B------:R-:W-:Y:S01]  /*37a0*/  FMUL.FTZ R64, R57.reuse, R64 ;  /* 0x0000004039407220 */ /* 0x040fe20000410000 */
[----:B------:R-:W-:Y:S01]  /*37b0*/  LEA R50, P5, R148, UR14, 0x4 ;  /* 0x0000000e94327c11 */ /* 0x000fe2000f8a20ff */
[----:B------:R-:W-:Y:S01]  /*37c0*/  FMUL.FTZ R58, R57, R58 ;  /* 0x0000003a393a7220 */ /* 0x000fe20000410000 */
[----:B------:R-:W-:Y:S01]  /*37d0*/  F2FP.BF16.F32.PACK_AB R44, R53, R44 ;  /* 0x0000002c352c723e */ /* 0x000fe200000010ff */
[----:B------:R-:W-:Y:S01]  /*37e0*/  FADD.FTZ R63, -R110, R63 ;  /* 0x0000003f6e3f7221 */ /* 0x000fe20000010100 */
[----:B------:R-:W-:Y:S01]  /*37f0*/  F2FP.BF16.F32.PACK_AB R31, R152, R31 ;  /* 0x0000001f981f723e */ /* 0x000fe200000010ff */
[----:B------:R-:W-:Y:S01]  /*3800*/  FADD.FTZ R66, -R110, R66 ;  /* 0x000000426e427221 */ /* 0x000fe20000010100 */
[----:B------:R-:W-:Y:S01]  /*3810*/  F2FP.BF16.F32.PACK_AB R28, R111, R28 ;  /* 0x0000001c6f1c723e */ /* 0x000fe200000010ff */
[----:B0-----:R-:W-:Y:S01]  /*3820*/  @!P2 IMAD.WIDE R48, R139, 0x4, R48 ;  /* 0x000000048b30a825 */ /* 0x001fe200078e0230 */
[----:B------:R-:W-:-:S03]  /*3830*/  F2FP.BF16.F32.PACK_AB R46, R51, R46 ;  /* 0x0000002e332e723e */ /* 0x000fc600000010ff */
[C---:B------:R-:W-:Y:S01]  /*3840*/  FADD.FTZ R70, -R110.reuse, R70 ;  /* 0x000000466e467221 */ /* 0x040fe20000010100 */
[----:B------:R-:W-:Y:S01]  /*3850*/  LEA.HI.X R53, R145, UR15, RZ, 0x4, P4 ;  /* 0x0000000f91357c11 */ /* 0x000fe2000a0f24ff */
[----:B------:R-:W-:Y:S01]  /*3860*/  FADD.FTZ R160, -R110, R71 ;  /* 0x000000476ea07221 */ /* 0x000fe20000010100 */
[----:B------:R-:W-:Y:S01]  /*3870*/  F2FP.BF16.F32.PACK_AB R47, R162, R47 ;  /* 0x0000002fa22f723e */ /* 0x000fe200000010ff */
[----:B------:R-:W-:Y:S01]  /*3880*/  FADD.FTZ R72, -R110, R72 ;  /* 0x000000486e487221 */ /* 0x000fe20000010100 */
[----:B------:R-:W-:Y:S01]  /*3890*/  F2FP.BF16.F32.PACK_AB R45, R54, R45 ;  /* 0x0000002d362d723e */ /* 0x000fe200000010ff */
[----:B------:R-:W-:Y:S01]  /*38a0*/  FADD.FTZ R164, -R110, R73 ;  /* 0x000000496ea47221 */ /* 0x000fe20000010100 */
[----:B------:R-:W-:Y:S01]  /*38b0*/  LEA.HI.X R51, R148, UR15, RZ, 0x4, P5 ;  /* 0x0000000f94337c11 */ /* 0x000fe2000a8f24ff */
[C---:B------:R-:W-:Y:S01]  /*38c0*/  FADD.FTZ R74, -R110.reuse, R74 ;  /* 0x0000004a6e4a7221 */ /* 0x040fe20000010100 */
[C---:B------:R-:W-:Y:S01]  /*38d0*/  FADD.FTZ R75, -R110.reuse, R75 ;  /* 0x0000004b6e4b7221 */ /* 0x040fe20000010100 */
[C---:B------:R-:W-:Y:S01]  /*38e0*/  FADD.FTZ R76, -R110.reuse, R76 ;  /* 0x0000004c6e4c7221 */ /* 0x040fe20000010100 */
[C---:B------:R-:W-:Y:S01]  /*38f0*/  FADD.FTZ R150, -R110.reuse, R77 ;  /* 0x0000004d6e967221 */ /* 0x040fe20000010100 */
[C---:B------:R-:W-:Y:S01]  /*3900*/  FADD.FTZ R78, -R110.reuse, R78 ;  /* 0x0000004e6e4e7221 */ /* 0x040fe20000010100 */
[----:B------:R-:W-:Y:S01]  /*3910*/  FADD.FTZ R110, -R110, R79 ;  /* 0x0000004f6e6e7221 */ /* 0x000fe20000010100 */
[C---:B------:R-:W-:Y:S01]  /*3920*/  FMUL.FTZ R68, R57.reuse, R68 ;  /* 0x0000004439447220 */ /* 0x040fe20000410000 */
[----:B------:R-:W-:Y:S01]  /*3930*/  FMUL.FTZ R156, R57, R156 ;  /* 0x0000009c399c7220 */ /* 0x000fe20000410000 */
[----:B------:R0:W-:Y:S01]  /*3940*/  @!P2 STG.E desc[UR4][R48.64], R57 ;  /* 0x000000393000a986 */ /* 0x0001e2000c101904 */
[----:B------:R-:W-:Y:S01]  /*3950*/  FFMA.FTZ R64, R6, R64, R27 ;  /* 0x0000004006407223 */ /* 0x000fe2000001001b */
[----:B------:R-:W-:Y:S01]  /*3960*/  FFMA.FTZ R55, R127, R58, R102 ;  /* 0x0000003a7f377223 */ /* 0x000fe20000010066 */
[C---:B------:R-:W-:Y:S01]  /*3970*/  FMUL.FTZ R72, R57.reuse, R72 ;  /* 0x0000004839487220 */ /* 0x040fe20000410000 */
[----:B------:R-:W-:Y:S01]  /*3980*/  STG.E.128 desc[UR4][R52.64], R28 ;  /* 0x0000001c34007986 */ /* 0x000fe2000c101d04 */
[C---:B------:R-:W-:Y:S01]  /*3990*/  FMUL.FTZ R164, R57.reuse, R164 ;  /* 0x000000a439a47220 */ /* 0x040fe20000410000 */
[C---:B------:R-:W-:Y:S01]  /*39a0*/  FMUL.FTZ R60, R57.reuse, R60 ;  /* 0x0000003c393c7220 */ /* 0x040fe20000410000 */
[C---:B------:R-:W-:Y:S01]  /*39b0*/  FMUL.FTZ R61, R57.reuse, R61 ;  /* 0x0000003d393d7220 */ /* 0x040fe20000410000 */
[----:B------:R1:W-:Y:S01]  /*39c0*/  STG.E.128 desc[UR4][R50.64], R44 ;  /* 0x0000002c32007986 */ /* 0x0003e2000c101d04 */
[C---:B------:R-:W-:Y:S01]  /*39d0*/  FMUL.FTZ R62, R57.reuse, R62 ;  /* 0x0000003e393e7220 */ /* 0x040fe20000410000 */
[C---:B------:R-:W-:Y:S01]  /*39e0*/  FMUL.FTZ R63, R57.reuse, R63 ;  /* 0x0000003f393f7220 */ /* 0x040fe20000410000 */
[C---:B------:R-:W-:Y:S01]  /*39f0*/  FMUL.FTZ R66, R57.reuse, R66 ;  /* 0x0000004239427220 */ /* 0x040fe20000410000 */
[C---:B------:R-:W-:Y:S01]  /*3a00*/  FMUL.FTZ R154, R57.reuse, R154 ;  /* 0x0000009a399a7220 */ /* 0x040fe20000410000 */
[C---:B------:R-:W-:Y:S01]  /*3a10*/  FMUL.FTZ R78, R57.reuse, R78 ;  /* 0x0000004e394e7220 */ /* 0x040fe20000410000 */
[----:B------:R-:W-:Y:S01]  /*3a20*/  FMUL.FTZ R110, R57, R110 ;  /* 0x0000006e396e7220 */ /* 0x000fe20000410000 */
[----:B0-----:R-:W-:Y:S01]  /*3a30*/  FFMA.FTZ R49, R117, R156, R100 ;  /* 0x0000009c75317223 */ /* 0x001fe20000010064 */
        /* <DEDUP_REMOVED lines=10> */
[----:B-1----:R-:W-:Y:S01]  /*3ae0*/  FFMA.FTZ R44, R4, R68, R25 ;  /* 0x00000044042c7223 */ /* 0x002fe20000010019 */
        /* <DEDUP_REMOVED lines=19> */
[----:B------:R-:W-:Y:S01]  /*3c20*/  LEA R56, P2, R144, UR14, 0x4 ;  /* 0x0000000e90387c11 */ /* 0x000fe2000f8420ff */
[----:B------:R-:W-:Y:S01]  /*3c30*/  FFMA.FTZ R58, R124, R69, R95 ;  /* 0x000000457c3a7223 */ /* 0x000fe2000001005f */
[----:B------:R-:W-:Y:S01]  /*3c40*/  LEA R54, P4, R146, UR14, 0x4 ;  /* 0x0000000e92367c11 */ /* 0x000fe2000f8820ff */
[----:B------:R-:W-:Y:S01]  /*3c50*/  FFMA.FTZ R48, R91, R59, R20 ;  /* 0x0000003b5b307223 */ /* 0x000fe20000010014 */
[----:B------:R-:W-:Y:S01]  /*3c60*/  FFMA.FTZ R65, R121, R65, R96 ;  /* 0x0000004179417223 */ /* 0x000fe20000010060 */
[----:B------:R-:W-:-:S02]  /*3c70*/  LEA R52, P5, R147, UR14, 0x4 ;  /* 0x0000000e93347c11 */ /* 0x000fc4000f8a20ff */
[----:B------:R-:W-:Y:S02]  /*3c80*/  F2FP.BF16.F32.PACK_AB R46, R51, R46 ;  /* 0x0000002e332e723e */ /* 0x000fe400000010ff */
[----:B------:R-:W-:Y:S02]  /*3c90*/  F2FP.BF16.F32.PACK_AB R31, R71, R66 ;  /* 0x00000042471f723e */ /* 0x000fe400000010ff */
[----:B------:R-:W-:Y:S02]  /*3ca0*/  F2FP.BF16.F32.PACK_AB R29, R63, R62 ;  /* 0x0000003e3f1d723e */ /* 0x000fe400000010ff */
[----:B------:R-:W-:Y:S02]  /*3cb0*/  F2FP.BF16.F32.PACK_AB R28, R61, R60 ;  /* 0x0000003c3d1c723e */ /* 0x000fe400000010ff */
[----:B------:R-:W-:Y:S02]  /*3cc0*/  F2FP.BF16.F32.PACK_AB R51, R55, R78 ;  /* 0x0000004e3733723e */ /* 0x000fe400000010ff */
[----:B------:R-:W-:-:S02]  /*3cd0*/  LEA.HI.X R57, R144, UR15, RZ, 0x4, P2 ;  /* 0x0000000f90397c11 */ /* 0x000fc400090f24ff */
[----:B------:R-:W-:Y:S02]  /*3ce0*/  F2FP.BF16.F32.PACK_AB R47, R75, R74 ;  /* 0x0000004a4b2f723e */ /* 0x000fe400000010ff */
[----:B------:R-:W-:Y:S01]  /*3cf0*/  F2FP.BF16.F32.PACK_AB R45, R160, R45 ;  /* 0x0000002da02d723e */ /* 0x000fe200000010ff */
[----:B------:R0:W-:Y:S01]  /*3d00*/  STG.E.128 desc[UR4][R56.64], R28 ;  /* 0x0000001c38007986 */ /* 0x0001e2000c101d04 */
[----:B------:R-:W-:Y:S02]  /*3d10*/  F2FP.BF16.F32.PACK_AB R50, R53, R50 ;  /* 0x000000323532723e */ /* 0x000fe400000010ff */
[----:B------:R-:W-:Y:S02]  /*3d20*/  LEA.HI.X R55, R146, UR15, RZ, 0x4, P4 ;  /* 0x0000000f92377c11 */ /* 0x000fe4000a0f24ff */
[----:B------:R-:W-:Y:S02]  /*3d30*/  F2FP.BF16.F32.PACK_AB R49, R58, R49 ;  /* 0x000000313a31723e */ /* 0x000fe400000010ff */
[----:B------:R-:W-:Y:S01]  /*3d40*/  F2FP.BF16.F32.PACK_AB R48, R65, R48 ;  /* 0x000000304130723e */ /* 0x000fe200000010ff */
[----:B------:R0:W-:Y:S01]  /*3d50*/  STG.E.128 desc[UR4][R54.64], R44 ;  /* 0x0000002c36007986 */ /* 0x0001e2000c101d04 */
[----:B------:R-:W-:-:S02]  /*3d60*/  LEA.HI.X R53, R147, UR15, RZ, 0x4, P5 ;  /* 0x0000000f93357c11 */ /* 0x000fc4000a8f24ff */
[----:B------:R-:W-:Y:S02]  /*3d70*/  IADD3 R139, R139, UR16, RZ ;  /* 0x000000108b8b7c10 */ /* 0x000fe4000fffe0ff */
[----:B------:R-:W-:Y:S01]  /*3d80*/  SEL R108, RZ, 0x1, P1 ;  /* 0x00000001ff6c7807 */ /* 0x000fe20000800000 */
[----:B------:R0:W-:Y:S01]  /*3d90*/  STG.E.128 desc[UR4][R52.64], R48 ;  /* 0x0000003034007986 */ /* 0x0001e2000c101d04 */
[----:B------:R-:W-:-:S13]  /*3da0*/  ISETP.GE.AND P2, PT, R139, UR17, PT ;  /* 0x000000118b007c0c */ /* 0x000fda000bf46270 */
[----:B------:R-:W-:Y:S05]  /*3db0*/  @!P2 BRA `(.L_x_10773) ;  /* 0xffffffcc0058a947 */ /* 0x000fea000383ffff */
[----:B------:R-:W-:Y:S05]  /*3dc0*/  EXIT ;  /* 0x000000000000794d */ /* 0x000fea0003800000 */
.L_x_10772:
[----:B------:R-:W-:Y:S01]  /*3dd0*/  HFMA2.MMA R155, -RZ, RZ, 0, 5.9604644775390625e-08 ;  /* 0x00000001ff9b7435 */ /* 0x000fe200000001ff */
[----:B------:R-:W-:Y:S02]  /*3de0*/  MOV R154, R109 ;  /* 0x0000006d009a7202 */ /* 0x000fe40000000f00 */
[----:B------:R-:W-:Y:S02]  /*3df0*/  MOV R156, 0x1f ;  /* 0x0000001f009c7802 */ /* 0x000fe40000000f00 */
[----:B------:R-:W-:-:S07]  /*3e00*/  MOV R153, 0xffffffff ;  /* 0xffffffff00997802 */ /* 0x000fce0000000f00 */
[----:B-----5:R-:W-:Y:S05]  /*3e10*/  WARPSYNC.COLLECTIVE R153, `(.L_x_10774) ;  /* 0x0000000099087348 */ /* 0x020fea0003c00000 */
[----:B------:R0:W1:Y:S02]  /*3e20*/  SHFL.BFLY P2, R152, R154, R155, R156 ;  /* 0x0c00009b9a987389 */ /* 0x000064000004009c */
[----:B01---5:R-:W-:Y:S01]  /*3e30*/  ENDCOLLECTIVE ;  /* 0x000000000000791b */ /* 0x023fe20003800000 */
.L_x_10774:
[----:B------:R-:W-:Y:S01]  /*3e40*/  HFMA2.MMA R155, -RZ, RZ, 0, 1.1920928955078125e-07 ;  /* 0x00000002ff9b7435 */ /* 0x000fe200000001ff */
[----:B------:R-:W-:-:S05]  /*3e50*/  MOV R108, R152 ;  /* 0x00000098006c7202 */ /* 0x000fca0000000f00 */
[----:B------:R-:W-:-:S05]  /*3e60*/  FADD.FTZ R110, R109, R108 ;  /* 0x0000006c6d6e7221 */ /* 0x000fca0000010000 */
[----:B------:R-:W-:-:S07]  /*3e70*/  MOV R154, R110 ;  /* 0x0000006e009a7202 */ /* 0x000fce0000000f00 */
[----:B------:R-:W-:Y:S05]  /*3e80*/  WARPSYNC.COLLECTIVE R153, `(.L_x_10775) ;  /* 0x0000000099087348 */ /* 0x000fea0003c00000 */
[----:B------:R0:W1:Y:S02]  /*3e90*/  SHFL.BFLY P2, R152, R154, R155, R156 ;  /* 0x0c00009b9a987389 */ /* 0x000064000004009c */
[----:B01----:R-:W-:Y:S01]  /*3ea0*/  ENDCOLLECTIVE ;  /* 0x000000000000791b */ /* 0x003fe20003800000 */
.L_x_10775:
[----:B------:R-:W-:Y:S01]  /*3eb0*/  HFMA2.MMA R155, -RZ, RZ, 0, 2.384185791015625e-07 ;  /* 0x00000004ff9b7435 */ /* 0x000fe200000001ff */
[----:B------:R-:W-:-:S05]  /*3ec0*/  MOV R111, R152 ;  /* 0x00000098006f7202 */ /* 0x000fca0000000f00 */
[----:B------:R-:W-:-:S05]  /*3ed0*/  FADD.FTZ R111, R110, R111 ;  /* 0x0000006f6e6f7221 */ /* 0x000fca0000010000 */
[----:B------:R-:W-:-:S07]  /*3ee0*/  MOV R154, R111 ;  /* 0x0000006f009a7202 */ /* 0x000fce0000000f00 */
[----:B------:R-:W-:Y:S05]  /*3ef0*/  WARPSYNC.COLLECTIVE R153, `(.L_x_10776) ;  /* 0x0000000099087348 */ /* 0x000fea0003c00000 */
[----:B------:R0:W1:Y:S02]  /*3f00*/  SHFL.BFLY P2, R152, R154, R155, R156 ;  /* 0x0c00009b9a987389 */ /* 0x000064000004009c */
[----:B01----:R-:W-:Y:S01]  /*3f10*/  ENDCOLLECTIVE ;  /* 0x000000000000791b */ /* 0x003fe20003800000 */
.L_x_10776:
[----:B------:R-:W-:Y:S01]  /*3f20*/  HFMA2.MMA R155, -RZ, RZ, 0, 4.76837158203125e-07 ;  /* 0x00000008ff9b7435 */ /* 0x000fe200000001ff */
[----:B------:R-:W-:-:S05]  /*3f30*/  MOV R108, R152 ;  /* 0x00000098006c7202 */ /* 0x000fca0000000f00 */
[----:B------:R-:W-:-:S05]  /*3f40*/  FADD.FTZ R150, R111, R108 ;  /* 0x0000006c6f967221 */ /* 0x000fca0000010000 */
[----:B------:R-:W-:-:S07]  /*3f50*/  MOV R154, R150 ;  /* 0x00000096009a7202 */ /* 0x000fce0000000f00 */
[----:B------:R-:W-:Y:S05]  /*3f60*/  WARPSYNC.COLLECTIVE R153, `(.L_x_10777) ;  /* 0x0000000099087348 */ /* 0x000fea0003c00000 */
[----:B------:R0:W1:Y:S02]  /*3f70*/  SHFL.BFLY P2, R152, R154, R155, R156 ;  /* 0x0c00009b9a987389 */ /* 0x000064000004009c */
[----:B01----:R-:W-:Y:S01]  /*3f80*/  ENDCOLLECTIVE ;  /* 0x000000000000791b */ /* 0x003fe20003800000 */
.L_x_10777:
[----:B------:R-:W-:Y:S01]  /*3f90*/  HFMA2.MMA R155, -RZ, RZ, 0, 9.5367431640625e-07 ;  /* 0x00000010ff9b7435 */ /* 0x000fe200000001ff */
[----:B------:R-:W-:-:S05]  /*3fa0*/  MOV R151, R152 ;  /* 0x0000009800977202 */ /* 0x000fca0000000f00 */
[----:B------:R-:W-:-:S05]  /*3fb0*/  FADD.FTZ R151, R150, R151 ;  /* 0x0000009796977221 */ /* 0x000fca0000010000 */
[----:B------:R-:W-:-:S07]  /*3fc0*/  MOV R154, R151 ;  /* 0x00000097009a7202 */ /* 0x000fce0000000f00 */
[----:B------:R-:W-:Y:S05]  /*3fd0*/  WARPSYNC.COLLECTIVE R153, `(.L_x_10778) ;  /* 0x0000000099087348 */ /* 0x000fea0003c00000 */
[----:B------:R0:W1:Y:S02]  /*3fe0*/  SHFL.BFLY P2, R152, R154, R155, R156 ;  /* 0x0c00009b9a987389 */ /* 0x000064000004009c */
[----:B01----:R-:W-:Y:S01]  /*3ff0*/  ENDCOLLECTIVE ;  /* 0x000000000000791b */ /* 0x003fe20003800000 */
.L_x_10778:
        /* <DEDUP_REMOVED lines=88> */
.L_x_10779:
[----:B------:R-:W-:Y:S01]  /*4580*/  HFMA2.MMA R155, -RZ, RZ, 0, 1.1920928955078125e-07 ;  /* 0x00000002ff9b7435 */ /* 0x000fe200000001ff */
[----:B------:R-:W-:-:S05]  /*4590*/  MOV R110, R152 ;  /* 0x00000098006e7202 */ /* 0x000fca0000000f00 */
[----:B------:R-:W-:-:S05]  /*45a0*/  FADD.FTZ R110, R109, R110 ;  /* 0x0000006e6d6e7221 */ /* 0x000fca0000010000 */
[----:B------:R-:W-:-:S07]  /*45b0*/  MOV R154, R110 ;  /* 0x0000006e009a7202 */ /* 0x000fce0000000f00 */
[----:B------:R-:W-:Y:S05]  /*45c0*/  WARPSYNC.COLLECTIVE R153, `(.L_x_10780) ;  /* 0x0000000099087348 */ /* 0x000fea0003c00000 */
[----:B------:R0:W1:Y:S02]  /*45d0*/  SHFL.BFLY P2, R152, R154, R155, R156 ;  /* 0x0c00009b9a987389 */ /* 0x000064000004009c */
[----:B01----:R-:W-:Y:S01]  /*45e0*/  ENDCOLLECTIVE ;  /* 0x000000000000791b */ /* 0x003fe20003800000 */
.L_x_10780:
[----:B------:R-:W-:Y:S01]  /*45f0*/  HFMA2.MMA R155, -RZ, RZ, 0, 2.384185791015625e-07 ;  /* 0x00000004ff9b7435 */ /* 0x000fe200000001ff */
[----:B------:R-:W-:-:S05]  /*4600*/  MOV R111, R152 ;  /* 0x00000098006f7202 */ /* 0x000fca0000000f00 */
[----:B------:R-:W-:-:S05]  /*4610*/  FADD.FTZ R111, R110, R111 ;  /* 0x0000006f6e6f7221 */ /* 0x000fca0000010000 */
[----:B------:R-:W-:-:S07]  /*4620*/  MOV R154, R111 ;  /* 0x0000006f009a7202 */ /* 0x000fce0000000f00 */
[----:B------:R-:W-:Y:S05]  /*4630*/  WARPSYNC.COLLECTIVE R153, `(.L_x_10781) ;  /* 0x0000000099087348 */ /* 0x000fea0003c00000 */
[----:B------:R0:W1:Y:S02]  /*4640*/  SHFL.BFLY P2, R152, R154, R155, R156 ;  /* 0x0c00009b9a987389 */ /* 0x000064000004009c */
[----:B01----:R-:W-:Y:S01]  /*4650*/  ENDCOLLECTIVE ;  /* 0x000000000000791b */ /* 0x003fe20003800000 */
.L_x_10781:
[----:B------:R-:W-:Y:S01]  /*4660*/  HFMA2.MMA R155, -RZ, RZ, 0, 4.76837158203125e-07 ;  /* 0x00000008ff9b7435 */ /* 0x000fe200000001ff */
[----:B------:R-:W-:-:S05]  /*4670*/  MOV R150, R152 ;  /* 0x0000009800967202 */ /* 0x000fca0000000f00 */
[----:B------:R-:W-:-:S05]  /*4680*/  FADD.FTZ R150, R111, R150 ;  /* 0x000000966f967221 */ /* 0x000fca0000010000 */
[----:B------:R-:W-:-:S07]  /*4690*/  MOV R154, R150 ;  /* 0x00000096009a7202 */ /* 0x000fce0000000f00 */
[----:B------:R-:W-:Y:S05]  /*46a0*/  WARPSYNC.COLLECTIVE R153, `(.L_x_10782) ;  /* 0x0000000099087348 */ /* 0x000fea0003c00000 */
[----:B------:R0:W1:Y:S02]  /*46b0*/  SHFL.BFLY P2, R152, R154, R155, R156 ;  /* 0x0c00009b9a987389 */ /* 0x000064000004009c */
[----:B01----:R-:W-:Y:S01]  /*46c0*/  ENDCOLLECTIVE ;  /* 0x000000000000791b */ /* 0x003fe20003800000 */
.L_x_10782:
[----:B------:R-:W-:Y:S01]  /*46d0*/  HFMA2.MMA R155, -RZ, RZ, 0, 9.5367431640625e-07 ;  /* 0x00000010ff9b7435 */ /* 0x000fe200000001ff */
[----:B------:R-:W-:-:S05]  /*46e0*/  MOV R151, R152 ;  /* 0x0000009800977202 */ /* 0x000fca0000000f00 */
[----:B------:R-:W-:-:S05]  /*46f0*/  FADD.FTZ R151, R150, R151 ;  /* 0x0000009796977221 */ /* 0x000fca0000010000 */
[----:B------:R-:W-:-:S07]  /*4700*/  MOV R154, R151 ;  /* 0x00000097009a7202 */ /* 0x000fce0000000f00 */
[----:B------:R-:W-:Y:S05]  /*4710*/  WARPSYNC.COLLECTIVE R153, `(.L_x_10783) ;  /* 0x0000000099087348 */ /* 0x000fea0003c00000 */
[----:B------:R0:W1:Y:S02]  /*4720*/  SHFL.BFLY P2, R152, R154, R155, R156 ;  /* 0x0c00009b9a987389 */ /* 0x000064000004009c */
[----:B01----:R-:W-:Y:S01]  /*4730*/  ENDCOLLECTIVE ;  /* 0x000000000000791b */ /* 0x003fe20003800000 */
.L_x_10783:
[----:B------:R-:W-:Y:S05]  /*4740*/  BRA `(.L_x_10784) ;  /* 0xffffffe8000c7947 */ /* 0x000fea000383ffff */
.L_x_10785:
        /* <DEDUP_REMOVED lines=11> */
.L_x_33527:


//--------------------- .text._ZN10layer_norm31ln_parallel_residual_fwd_kernelINS_13Kernel_traitsI13__nv_bfloat16S2_fS2_fjLj5120ELj1ELj1ELj4ELj16ENS_18Kernel_traits_baseILj5120ES2_S2_fS2_fjLj128EEEEELb1ELb0ELb0EEEvNS_9FwdParamsE --------------------------
	.section	.text._ZN10layer_norm31ln_parallel_residual_fwd_kernelINS_13Kernel_traitsI13__nv_bfloat16S2_fS2_fjLj5120ELj1ELj1ELj4ELj16ENS_18Kernel_traits_baseILj5120ES2_S2_fS2_fjLj128EEEEELb1ELb0ELb0EEEvNS_9FwdParamsE,"ax",@progbits
	.align	128
        .global         _ZN10layer_norm31ln_parallel_residual_fwd_kernelINS_13Kernel_traitsI13__nv_bfloat16S2_fS2_fjLj5120ELj1ELj1ELj4ELj16ENS_18Kernel_traits_baseILj5120ES2_S2_fS2_fjLj128EEEEELb1ELb0ELb0EEEvNS_9FwdParamsE
        .type           _ZN10layer_norm31ln_parallel_residual_fwd_kernelINS_13Kernel_traitsI13__nv_bfloat16S2_fS2_fjLj5120ELj1ELj1ELj4ELj16ENS_18Kernel_traits_baseILj5120ES2_S2_fS2_fjLj128EEEEELb1ELb0ELb0EEEvNS_9FwdParamsE,@function
        .size           _ZN10layer_norm31ln_parallel_residual_fwd_kernelINS_13Kernel_traitsI13__nv_bfloat16S2_fS2_fjLj5120ELj1ELj1ELj4ELj16ENS_18Kernel_traits_baseILj5120ES2_S2_fS2_fjLj128EEEEELb1ELb0ELb0EEEvNS_9FwdParamsE,(.L_x_33528 - _ZN10layer_norm31ln_parallel_residual_fwd_kernelINS_13Kernel_traitsI13__nv_bfloat16S2_fS2_fjLj5120ELj1ELj1ELj4ELj16ENS_18Kernel_traits_baseILj5120ES2_S2_fS2_fjLj128EEEEELb1ELb0ELb0EEEvNS_9FwdParamsE)
        .other          _ZN10layer_norm31ln_parallel_residual_fwd_kernelINS_13Kernel_traitsI13__nv_bfloat16S2_fS2_fjLj5120ELj1ELj1ELj4ELj16ENS_18Kernel_traits_baseILj5120ES2_S2_fS2_fjLj128EEEEELb1ELb0ELb0EEEvNS_9FwdParamsE,@"STO_CUDA_ENTRY STV_DEFAULT"
_ZN10layer_norm31ln_parallel_residual_fwd_kernelINS_13Kernel_traitsI13__nv_bfloat16S2_fS2_fjLj5120ELj1ELj1ELj4ELj16ENS_18Kernel_traits_baseILj5120ES2_S2_fS2_fjLj128EEEEELb1ELb0ELb0EEEvNS_9FwdParamsE:
.text._ZN10layer_norm31ln_parallel_residual_fwd_kernelINS_13Kernel_traitsI13__nv_bfloat16S2_fS2_fjLj5120ELj1ELj1ELj4ELj16ENS_18Kernel_traits_baseILj5120ES2_S2_fS2_fjLj128EEEEELb1ELb0ELb0EEEvNS_9FwdParamsE:
        /* <DEDUP_REMOVED lines=26> */
[C---:B------:R-:W-:Y:S02]  /*01a0*/  ISETP.GE.U32.AND P5, PT, R47.reuse, 0x100, PT ;  /* 0x000001002f00780c */ /* 0x040fe40003fa6070 */
        /* <DEDUP_REMOVED lines=102> */
.L_x_10787:
[----:B------:R-:W-:Y:S05]  /*0810*/  BSYNC B0 ;  /* 0x0000000000007941 */ /* 0x000fea0003800000 */
.L_x_10786:
        /* <DEDUP_REMOVED lines=36> */
.L_x_10789:
[----:B------:R-:W-:Y:S05]  /*0a60*/  BSYNC B0 ;  /* 0x0000000000007941 */ /* 0x000fea0003800000 */
.L_x_10788:
        /* <DEDUP_REMOVED lines=36> */
.L_x_10791:
[----:B------:R-:W-:Y:S05]  /*0cb0*/  BSYNC B0 ;  /* 0x0000000000007941 */ /* 0x000fea0003800000 */
.L_x_10790:
        /* <DEDUP_REMOVED lines=36> */
.L_x_10793:
[----:B------:R-:W-:Y:S05]  /*0f00*/  BSYNC B0 ;  /* 0x0000000000007941 */ /* 0x000fea0003800000 */
.L_x_10792:
        /* <DEDUP_REMOVED lines=34> */
.L_x_10795:
[----:B------:R-:W-:Y:S05]  /*1130*/  BSYNC B0 ;  /* 0x0000000000007941 */ /* 0x000fea0003800000 */
.L_x_10794:
[----:B------:R-:W-:Y:S01]  /*1140*/  ULDC UR8, c[0x0][0x214] ;  /* 0x0000850000087ab9 */ /* 0x000fe20000000800 */
[----:B------:R-:W-:Y:S02]  /*1150*/  LOP3.LUT R244, R45, UR29, R244, 0x96, !PT ;  /* 0x0000001d2df47c12 */ /* 0x000fe4000f8e96f4 */
[----:B------:R-:W-:-:S13]  /*1160*/  ISETP.GE.AND P0, PT, R46, UR8, PT ;  /* 0x000000082e007c0c */ /* 0x000fda000bf06270 */
[----:B------:R-:W-:Y:S05]  /*1170*/  @P0 EXIT ;  /* 0x000000000000094d */ /* 0x000fea0003800000 */
[----:B------:R-:W-:Y:S01]  /*1180*/  SHF.R.S32.HI R99, RZ, 0x3, R99 ;  /* 0x00000003ff637819 */ /* 0x000fe20000011463 */
[C---:B-----5:R-:W-:Y:S01]  /*1190*/  IMAD.U32 R143, R54.reuse, 0x10000, RZ ;  /* 0x00010000368f7824 */ /* 0x060fe200078e00ff */
[----:B------:R-:W-:Y:S01]  /*11a0*/  PRMT R181, R54, 0x7632, R181 ;  /* 0x0000763236b57816 */ /* 0x000fe200000000b5 */
[----:B------:R-:W-:Y:S01]  /*11b0*/  IMAD.SHL.U32 R54, R112, 0x20, RZ ;  /* 0x0000002070367824 */ /* 0x000fe200078e00ff */
[C---:B------:R-:W-:Y:S01]  /*11c0*/  PRMT R173, R52.reuse, 0x7632, R173 ;  /* 0x0000763234ad7816 */ /* 0x040fe200000000ad */
[----:B------:R-:W-:Y:S01]  /*11d0*/  IMAD.U32 R141, R52, 0x10000, RZ ;  /* 0x00010000348d7824 */ /* 0x000fe200078e00ff */
[----:B------:R-:W-:Y:S01]  /*11e0*/  PRMT R177, R53, 0x7632, R177 ;  /* 0x0000763235b17816 */ /* 0x000fe200000000b1 */
[----:B------:R-:W-:Y:S01]  /*11f0*/  IMAD.U32 R144, R55, 0x10000, RZ ;  /* 0x0001000037907824 */ /* 0x000fe200078e00ff */
[----:B------:R-:W-:Y:S01]  /*1200*/  SHF.L.U32 R142, R53, 0x10, RZ ;  /* 0x00000010358e7819 */ /* 0x000fe200000006ff */
[----:B------:R-:W-:Y:S01]  /*1210*/  IMAD.U32 R45, R36, 0x10000, RZ ;  /* 0x00010000242d7824 */ /* 0x000fe200078e00ff */
[----:B------:R-:W-:Y:S01]  /*1220*/  LOP3.LUT R53, R112, 0x60, RZ, 0xc0, !PT ;  /* 0x0000006070357812 */ /* 0x000fe200078ec0ff */
[----:B------:R-:W-:Y:S01]  /*1230*/  IMAD.U32 R43, R38, 0x10000, RZ ;  /* 0x00010000262b7824 */ /* 0x000fe200078e00ff */
[----:B------:R-:W-:Y:S01]  /*1240*/  LOP3.LUT R52, R99, 0x7f, RZ, 0xc0, !PT ;  /* 0x0000007f63347812 */ /* 0x000fe200078ec0ff */
[----:B------:R-:W-:Y:S01]  /*1250*/  IMAD.U32 R40, R39, 0x10000, RZ ;  /* 0x0001000027287824 */ /* 0x000fe200078e00ff */
[----:B------:R-:W-:Y:S01]  /*1260*/  PRMT R185, R55, 0x7632, R185 ;  /* 0x0000763237b97816 */ /* 0x000fe200000000b9 */
        /* <DEDUP_REMOVED lines=12> */
[----:B------:R-:W-:Y:S01]  /*1330*/  IMAD R97, R97, -0x326172a9, RZ ;  /* 0xcd9e8d5761617824 */ /* 0x000fe200078e02ff */
[----:B------:R-:W-:Y:S01]  /*1340*/  VIMNMX R55, R55, 0x20, PT ;  /* 0x0000002037377848 */ /* 0x000fe20003fe0100 */
[----:B------:R-:W-:Y:S01]  /*1350*/  IMAD.HI.U32 R238, R244, -0x326172a9, RZ ;  /* 0xcd9e8d57f4ee7827 */ /* 0x000fe200078e00ff */
[----:B------:R-:W-:Y:S01]  /*1360*/  SHF.L.U32 R38, R33, 0x10, RZ ;  /* 0x0000001021267819 */ /* 0x000fe200000006ff */
[----:B------:R-:W-:Y:S01]  /*1370*/  HFMA2.MMA R240, -RZ, RZ, 0, 0 ;  /* 0x00000000fff07435 */ /* 0x000fe200000001ff */
[----:B------:R-:W-:Y:S01]  /*1380*/  SHF.L.U32 R34, R29, 0x10, RZ ;  /* 0x000000101d227819 */ /* 0x000fe200000006ff */
[----:B------:R-:W-:Y:S01]  /*1390*/  IMAD.IADD R53, R53, 0x1, R52 ;  /* 0x0000000135357824 */ /* 0x000fe200078e0234 */
[----:B------:R-:W-:Y:S01]  /*13a0*/  SHF.L.U32 R42, R37, 0x10, RZ ;  /* 0x00000010252a7819 */ /* 0x000fe200000006ff */
[----:B------:R-:W-:Y:S01]  /*13b0*/  IMAD.U32 R33, R31, 0x10000, RZ ;  /* 0x000100001f217824 */ /* 0x000fe200078e00ff */
[----:B------:R-:W-:Y:S01]  /*13c0*/  SHF.L.U32 R31, R25, 0x10, RZ ;  /* 0x00000010191f7819 */ /* 0x000fe200000006ff */
[----:B------:R-:W-:Y:S01]  /*13d0*/  IMAD.SHL.U32 R53, R53, 0x8, RZ ;  /* 0x0000000835357824 */ /* 0x000fe200078e00ff */
[----:B------:R-:W-:Y:S01]  /*13e0*/  PRMT R227, R4, 0x7632, R227 ;  /* 0x0000763204e37816 */ /* 0x000fe200000000e3 */
[----:B------:R-:W-:Y:S01]  /*13f0*/  IMAD.U32 R29, R27, 0x10000, RZ ;  /* 0x000100001b1d7824 */ /* 0x000fe200078e00ff */
[----:B------:R-:W-:Y:S01]  /*1400*/  SHF.L.U32 R27, R21, 0x10, RZ ;  /* 0x00000010151b7819 */ /* 0x000fe200000006ff */
[----:B------:R-:W-:Y:S01]  /*1410*/  IMAD.U32 R25, R23, 0x10000, RZ ;  /* 0x0001000017197824 */ /* 0x000fe200078e00ff */
[----:B------:R-:W-:Y:S01]  /*1420*/  I2FP.F32.U32 R53, R53 ;  /* 0x0000003500357245 */ /* 0x000fe20000201000 */
[----:B------:R-:W-:Y:S01]  /*1430*/  IMAD.HI.U32 R239, R242, -0x2daee0ad, RZ ;  /* 0xd2511f53f2ef7827 */ /* 0x000fe200078e00ff */
[----:B------:R-:W-:Y:S01]  /*1440*/  PRMT R219, R6, 0x7632, R219 ;  /* 0x0000763206db7816 */ /* 0x000fe200000000db */
[----:B------:R-:W-:Y:S01]  /*1450*/  ULDC.U8 UR31, c[0x0][0x2a0] ;  /* 0x0000a800001f7ab9 */ /* 0x000fe20000000000 */
[----:B------:R0:W1:Y:S01]  /*1460*/  MUFU.RCP R245, R53 ;  /* 0x0000003500f57308 */ /* 0x0000620000001000 */
        /* <DEDUP_REMOVED lines=197> */
[----:B01----:R-:W-:-:S07]  /*20c0*/  IMAD.SHL.U32 R243, R243, 0x8, RZ ;  /* 0x00000008f3f37824 */ /* 0x003fce00078e00ff */
.L_x_11461:
[----:B------:R-:W-:Y:S01]  /*20d0*/  IMAD R105, R46, UR39, RZ ;  /* 0x000000272e697c24 */ /* 0x000fe2000f8e02ff */
[----:B------:R-:W-:Y:S01]  /*20e0*/  LOP3.LUT P0, RZ, R44, 0x20, RZ, 0xc0, !PT ;  /* 0x000000202cff7812 */ /* 0x000fe2000780c0ff */
[----:B------:R-:W-:Y:S03]  /*20f0*/  BSSY B0, `(.L_x_10796) ;  /* 0x00005c8000007945 */ /* 0x000fe60003800000 */
[----:B------:R-:W-:-:S04]  /*2100*/  SHF.R.S32.HI R106, RZ, 0x1f, R105 ;  /* 0x0000001fff6a7819 */ /* 0x000fc80000011469 */
[----:B------:R-:W-:-:S04]  /*2110*/  LEA.HI R105, R106, R105, RZ, 0x3 ;  /* 0x000000696a697211 */ /* 0x000fc800078f18ff */
[----:B------:R-:W-:-:S04]  /*2120*/  LEA.HI.SX32 R237, R105, R48, 0x1d ;  /* 0x0000003069ed7211 */ /* 0x000fc800078feaff */
[----:B------:R-:W-:Y:S01]  /*2130*/  MOV R105, R237 ;  /* 0x000000ed00697202 */ /* 0x000fe20000000f00 */
[----:B-1234-:R-:W-:Y:S06]  /*2140*/  @!P0 BRA `(.L_x_10797) ;  /* 0x0000005c00088947 */ /* 0x01efec0003800000 */
        /* <DEDUP_REMOVED lines=8> */
[----:B------:R-:W-:-:S03]  /*21d0*/  ISETP.NE.AND.EX P1, PT, R65, RZ, PT, P1 ;  /* 0x000000ff4100720c */ /* 0x000fc60003f25310 */
[----:B------:R0:W5:Y:S01]  /*21e0*/  @P0 LDG.E.128 R56, desc[UR6][R108.64+0x10] ;  /* 0x000010066c380981 */ /* 0x000162000c1e1d00 */
[----:B-1----:R-:W-:-:S05]  /*21f0*/  IMAD.WIDE.U32 R66, R237, 0x10, R66 ;  /* 0x00000010ed427825 */ /* 0x002fca00078e0042 */
[----:B------:R0:W5:Y:S04]  /*2200*/  LDG.E.128 R68, desc[UR6][R66.64] ;  /* 0x0000000642447981 */ /* 0x000168000c1e1d00 */
        /* <DEDUP_REMOVED lines=15> */
.L_x_10799:
[----:B------:R-:W-:-:S07]  /*2300*/  IMAD.MOV.U32 R111, RZ, RZ, R244 ;  /* 0x000000ffff6f7224 */ /* 0x000fce00078e00f4 */
.L_x_10800:
[----:B------:R-:W-:Y:S05]  /*2310*/  BSYNC B1 ;  /* 0x0000000000017941 */ /* 0x000fea0003800000 */
.L_x_10798:
        /* <DEDUP_REMOVED lines=16> */
.L_x_10804:
[----:B------:R-:W-:Y:S05]  /*2420*/  BSYNC B2 ;  /* 0x0000000000027941 */ /* 0x000fea0003800000 */
.L_x_10803:
        /* <DEDUP_REMOVED lines=44> */
.L_x_10802:
[----:B------:R-:W-:Y:S05]  /*26f0*/  BSYNC B1 ;  /* 0x0000000000017941 */ /* 0x000fea0003800000 */
.L_x_10801:
[----:B------:R-:W0:Y:S01]  /*2700*/  LDC R105, c[0x0][0x294] ;  /* 0x0000a500ff697b82 */ /* 0x000e220000000800 */
[----:B------:R-:W-:Y:S02]  /*2710*/  ISETP.NE.U32.AND P2, PT, R64, RZ, PT ;  /* 0x000000ff4000720c */ /* 0x000fe40003f45070 */
[----:B------:R-:W-:Y:S01]  /*2720*/  I2FP.F32.U32 R64, R111 ;  /* 0x0000006f00407245 */ /* 0x000fe20000201000 */
[----:B------:R-:W-:Y:S01]  /*2730*/  IMAD.MOV.U32 R111, RZ, RZ, 0x2f800000 ;  /* 0x2f800000ff6f7424 */ /* 0x000fe200078e00ff */
[----:B------:R-:W-:Y:S01]  /*2740*/  ISETP.NE.AND.EX P2, PT, R65, RZ, PT, P2 ;  /* 0x000000ff4100720c */ /* 0x000fe20003f45320 */
[----:B-----5:R-:W-:Y:S01]  /*2750*/  IMAD.U32 R65, R68, 0x10000, RZ ;  /* 0x0001000044417824 */ /* 0x020fe200078e00ff */
[----:B------:R-:W-:Y:S01]  /*2760*/  LOP3.LUT R44, R44, 0xffffffef, RZ, 0xc0, !PT ;  /* 0xffffffef2c2c7812 */ /* 0x000fe200078ec0ff */
        /* <DEDUP_REMOVED lines=10> */
[----:B------:R-:W-:Y:S02]  /*2810*/  IMAD.MOV.U32 R66, RZ, RZ, R246 ;  /* 0x000000ffff427224 */ /* 0x000fe400078e00f6 */
[----:B------:R-:W-:Y:S01]  /*2820*/  FADD.FTZ R64, R52, R64 ;  /* 0x0000004034407221 */ /* 0x000fe20000010000 */
[----:B------:R-:W-:Y:S06]  /*2830*/  BRA `(.L_x_10806) ;  /* 0x0000000400547947 */ /* 0x000fec0003800000 */
.L_x_10805:
        /* <DEDUP_REMOVED lines=12> */
.L_x_10808:
[----:B------:R-:W-:-:S07]  /*2900*/  MOV R65, R244 ;  /* 0x000000f400417202 */ /* 0x000fce0000000f00 */
.L_x_10809:
[----:B------:R-:W-:Y:S05]  /*2910*/  BSYNC B1 ;  /* 0x0000000000017941 */ /* 0x000fea0003800000 */
.L_x_10807:
        /* <DEDUP_REMOVED lines=16> */
.L_x_10813:
[----:B------:R-:W-:Y:S05]  /*2a20*/  BSYNC B2 ;  /* 0x0000000000027941 */ /* 0x000fea0003800000 */
.L_x_10812:
        /* <DEDUP_REMOVED lines=44> */
.L_x_10811:
[----:B------:R-:W-:Y:S05]  /*2cf0*/  BSYNC B1 ;  /* 0x0000000000017941 */ /* 0x000fea0003800000 */
.L_x_10810:
[----:B------:R-:W-:Y:S01]  /*2d00*/  I2FP.F32.U32 R106, R65 ;  /* 0x00000041006a7245 */ /* 0x000fe20000201000 */
[----:B------:R-:W-:-:S04]  /*2d10*/  IMAD.U32 R65, R60, 0x10000, RZ ;  /* 0x000100003c417824 */ /* 0x000fc800078e00ff */
[----:B------:R-:W-:Y:S01]  /*2d20*/  FFMA.FTZ R106, R106, R111, 1.1641532182693481445e-10 ;  /* 0x2f0000006a6a7423 */ /* 0x000fe2000001006f */
[----:B------:R-:W-:-:S04]  /*2d30*/  FMUL.FTZ R65, R65, R110 ;  /* 0x0000006e41417220 */ /* 0x000fc80000410000 */
[----:B------:R-:W-:-:S04]  /*2d40*/  FSETP.GTU.FTZ.AND P3, PT, R106, R105, PT ;  /* 0x000000696a00720b */ /* 0x000fc80003f7c000 */
[----:B------:R-:W-:Y:S02]  /*2d50*/  FSEL R65, R65, RZ, !P3 ;  /* 0x000000ff41417208 */ /* 0x000fe40005800000 */
[----:B------:R-:W-:-:S03]  /*2d60*/  SEL R236, RZ, 0x1, P3 ;  /* 0x00000001ffec7807 */ /* 0x000fc60001800000 */
[----:B------:R-:W-:-:S04]  /*2d70*/  FADD.FTZ R64, R65, R64 ;  /* 0x0000004041407221 */ /* 0x000fc80000010000 */
[----:B------:R-:W-:-:S07]  /*2d80*/  @P0 FADD.FTZ R64, R52, R64 ;  /* 0x0000004034400221 */ /* 0x000fce0000010000 */
.L_x_10806:
        /* <DEDUP_REMOVED lines=12> */
.L_x_10815:
[----:B------:R-:W-:-:S07]  /*2e50*/  IMAD.MOV.U32 R65, RZ, RZ, R244 ;  /* 0x000000ffff417224 */ /* 0x000fce00078e00f4 */
.L_x_10816:
[----:B------:R-:W-:Y:S05]  /*2e60*/  BSYNC B1 ;  /* 0x0000000000017941 */ /* 0x000fea0003800000 */
.L_x_10814:
        /* <DEDUP_REMOVED lines=16> */
.L_x_10820:
[----:B------:R-:W-:Y:S05]  /*2f70*/  BSYNC B2 ;  /* 0x0000000000027941 */ /* 0x000fea0003800000 */
.L_x_10819:
        /* <DEDUP_REMOVED lines=44> */
.L_x_10818:
[----:B------:R-:W-:Y:S05]  /*3240*/  BSYNC B1 ;  /* 0x0000000000017941 */ /* 0x000fea0003800000 */
.L_x_10817:
        /* <DEDUP_REMOVED lines=11> */
[----:B------:R-:W-:Y:S02]  /*3300*/  IMAD.MOV.U32 R66, RZ, RZ, R67 ;  /* 0x000000ffff427224 */ /* 0x000fe400078e0043 */
[----:B------:R-:W-:Y:S01]  /*3310*/  FADD.FTZ R65, R53, R65 ;  /* 0x0000004135417221 */ /* 0x000fe20000010000 */
[----:B------:R-:W-:Y:S06]  /*3320*/  BRA `(.L_x_10822) ;  /* 0x0000000400587947 */ /* 0x000fec0003800000 */
.L_x_10821:
        /* <DEDUP_REMOVED lines=12> */
.L_x_10824:
[----:B------:R-:W-:-:S07]  /*33f0*/  IMAD.MOV.U32 R68, RZ, RZ, R244 ;  /* 0x000000ffff447224 */ /* 0x000fce00078e00f4 */
.L_x_10825:
[----:B------:R-:W-:Y:S05]  /*3400*/  BSYNC B1 ;  /* 0x0000000000017941 */ /* 0x000fea0003800000 */
.L_x_10823:
        /* <DEDUP_REMOVED lines=16> */
.L_x_10829:
[----:B------:R-:W-:Y:S05]  /*3510*/  BSYNC B2 ;  /* 0x0000000000027941 */ /* 0x000fea0003800000 */
.L_x_10828:
        /* <DEDUP_REMOVED lines=44> */
.L_x_10827:
[----:B------:R-:W-:Y:S05]  /*37e0*/  BSYNC B1 ;  /* 0x0000000000017941 */ /* 0x000fea0003800000 */
.L_x_10826:
        /* <DEDUP_REMOVED lines=8> */
[----:B------:R-:W-:-:S04]  /*3870*/  FADD.FTZ R65, R68, R65 ;  /* 0x0000004144417221 */ /* 0x000fc80000010000 */
[----:B------:R-:W-:-:S07]  /*3880*/  @P0 FADD.FTZ R65, R53, R65 ;  /* 0x0000004135410221 */ /* 0x000fce0000010000 */
.L_x_10822:
        /* <DEDUP_REMOVED lines=12> */
.L_x_10831:
[----:B------:R-:W-:-:S07]  /*3950*/  IMAD.MOV.U32 R68, RZ, RZ, R244 ;  /* 0x000000ffff447224 */ /* 0x000fce00078e00f4 */
.L_x_10832:
[----:B------:R-:W-:Y:S05]  /*3960*/  BSYNC B1 ;  /* 0x0000000000017941 */ /* 0x000fea0003800000 */
.L_x_10830:
        /* <DEDUP_REMOVED lines=16> */
.L_x_10836:
[----:B------:R-:W-:Y:S05]  /*3a70*/  BSYNC B2 ;  /* 0x0000000000027941 */ /* 0x000fea0003800000 */
.L_x_10835:
        /* <DEDUP_REMOVED lines=44> */
.L_x_10834:
[----:B------:R-:W-:Y:S05]  /*3d40*/  BSYNC B1 ;  /* 0x0000000000017941 */ /* 0x000fea0003800000 */
.L_x_10833:
        /* <DEDUP_REMOVED lines=12> */
[----:B------:R-:W-:Y:S01]  /*3e10*/  MOV R68, R106 ;  /* 0x0000006a00447202 */ /* 0x000fe20000000f00 */
[----:B------:R-:W-:Y:S01]  /*3e20*/  FADD.FTZ R66, R54, R66 ;  /* 0x0000004236427221 */ /* 0x000fe20000010000 */
[----:B------:R-:W-:Y:S06]  /*3e30*/  BRA `(.L_x_10838) ;  /* 0x0000000400547947 */ /* 0x000fec0003800000 */
.L_x_10837:
        /* <DEDUP_REMOVED lines=12> */
.L_x_10840:
[----:B------:R-:W-:-:S07]  /*3f00*/  IMAD.MOV.U32 R234, RZ, RZ, R244 ;  /* 0x000000ffffea7224 */ /* 0x000fce00078e00f4 */
.L_x_10841:
[----:B------:R-:W-:Y:S05]  /*3f10*/  BSYNC B1 ;  /* 0x0000000000017941 */ /* 0x000fea0003800000 */
.L_x_10839:
        /* <DEDUP_REMOVED lines=16> */
.L_x_10845:
[----:B------:R-:W-:Y:S05]  /*4020*/  BSYNC B2 ;  /* 0x0000000000027941 */ /* 0x000fea0003800000 */
.L_x_10844:
        /* <DEDUP_REMOVED lines=44> */
.L_x_10843:
[----:B------:R-:W-:Y:S05]  /*42f0*/  BSYNC B1 ;  /* 0x0000000000017941 */ /* 0x000fea0003800000 */
.L_x_10842:
        /* <DEDUP_REMOVED lines=9> */
.L_x_10838:
        /* <DEDUP_REMOVED lines=12> */
.L_x_10847:
[----:B------:R-:W-:-:S07]  /*4450*/  MOV R241, R244 ;  /* 0x000000f400f17202 */ /* 0x000fce0000000f00 */
.L_x_10848:
[----:B------:R-:W-:Y:S05]  /*4460*/  BSYNC B1 ;  /* 0x0000000000017941 */ /* 0x000fea0003800000 */
.L_x_10846:
        /* <DEDUP_REMOVED lines=16> */
.L_x_10852:
[----:B------:R-:W-:Y:S05]  /*4570*/  BSYNC B2 ;  /* 0x0000000000027941 */ /* 0x000fea0003800000 */
.L_x_10851:
        /* <DEDUP_REMOVED lines=44> */
.L_x_10850:
[----:B------:R-:W-:Y:S05]  /*4840*/  BSYNC B1 ;  /* 0x0000000000017941 */ /* 0x000fea0003800000 */
.L_x_10849:
        /* <DEDUP_REMOVED lines=11> */
[----:B------:R-:W-:Y:S02]  /*4900*/  IMAD.MOV.U32 R68, RZ, RZ, R69 ;  /* 0x000000ffff447224 */ /* 0x000fe400078e0045 */
[----:B------:R-:W-:Y:S01]  /*4910*/  FADD.FTZ R67, R55, R67 ;  /* 0x0000004337437221 */ /* 0x000fe20000010000 */
[----:B------:R-:W-:Y:S06]  /*4920*/  BRA `(.L_x_10854) ;  /* 0x0000000400587947 */ /* 0x000fec0003800000 */
.L_x_10853:
        /* <DEDUP_REMOVED lines=12> */
.L_x_10856:
[----:B------:R-:W-:-:S07]  /*49f0*/  MOV R233, R244 ;  /* 0x000000f400e97202 */ /* 0x000fce0000000f00 */
.L_x_10857:
[----:B------:R-:W-:Y:S05]  /*4a00*/  BSYNC B1 ;  /* 0x0000000000017941 */ /* 0x000fea0003800000 */
.L_x_10855:
        /* <DEDUP_REMOVED lines=16> */
.L_x_10861:
[----:B------:R-:W-:Y:S05]  /*4b10*/  BSYNC B2 ;  /* 0x0000000000027941 */ /* 0x000fea0003800000 */
.L_x_10860:
        /* <DEDUP_REMOVED lines=44> */
.L_x_10859:
[----:B------:R-:W-:Y:S05]  /*4de0*/  BSYNC B1 ;  /* 0x0000000000017941 */ /* 0x000fea0003800000 */
.L_x_10858:
        /* <DEDUP_REMOVED lines=8> */
[----:B------:R-:W-:-:S04]  /*4e70*/  FADD.FTZ R67, R106, R67 ;  /* 0x000000436a437221 */ /* 0x000fc80000010000 */
[----:B------:R-:W-:-:S07]  /*4e80*/  @P0 FADD.FTZ R67, R55, R67 ;  /* 0x0000004337430221 */ /* 0x000fce0000010000 */
.L_x_10854:
        /* <DEDUP_REMOVED lines=12> */
.L_x_10863:
[----:B------:R-:W-:-:S07]  /*4f50*/  IMAD.MOV.U32 R241, RZ, RZ, R244 ;  /* 0x000000fffff17224 */ /* 0x000fce00078e00f4 */
.L_x_10864:
[----:B------:R-:W-:Y:S05]  /*4f60*/  BSYNC B1 ;  /* 0x0000000000017941 */ /* 0x000fea0003800000 */
.L_x_10862:
        /* <DEDUP_REMOVED lines=16> */
.L_x_10868:
[----:B------:R-:W-:Y:S05]  /*5070*/  BSYNC B2 ;  /* 0x0000000000027941 */ /* 0x000fea0003800000 */
.L_x_10867:
        /* <DEDUP_REMOVED lines=44> */
.L_x_10866:
[----:B------:R-:W-:Y:S05]  /*5340*/  BSYNC B1 ;  /* 0x0000000000017941 */ /* 0x000fea0003800000 */
.L_x_10865:
        /* <DEDUP_REMOVED lines=15> */
.L_x_10869:
        /* <DEDUP_REMOVED lines=12> */
.L_x_10872:
[----:B------:R-:W-:-:S07]  /*5500*/  IMAD.MOV.U32 R69, RZ, RZ, R244 ;  /* 0x000000ffff457224 */ /* 0x000fce00078e00f4 */
.L_x_10873:
[----:B------:R-:W-:Y:S05]  /*5510*/  BSYNC B1 ;  /* 0x0000000000017941 */ /* 0x000fea0003800000 */
.L_x_10871:
        /* <DEDUP_REMOVED lines=16> */
.L_x_10877:
[----:B------:R-:W-:Y:S05]  /*5620*/  BSYNC B2 ;  /* 0x0000000000027941 */ /* 0x000fea0003800000 */
.L_x_10876:
        /* <DEDUP_REMOVED lines=44> */
.L_x_10875:
[----:B------:R-:W-:Y:S05]  /*58f0*/  BSYNC B1 ;  /* 0x0000000000017941 */ /* 0x000fea0003800000 */
.L_x_10874:
[----:B------:R-:W-:Y:S02]  /*5900*/  I2FP.F32.U32 R106, R69 ;  /* 0x00000045006a7245 */ /* 0x000fe40000201000 */
        /* <DEDUP_REMOVED lines=8> */
.L_x_10870:
        /* <DEDUP_REMOVED lines=12> */
.L_x_10879:
[----:B------:R-:W-:-:S07]  /*5a50*/  IMAD.MOV.U32 R69, RZ, RZ, R244 ;  /* 0x000000ffff457224 */ /* 0x000fce00078e00f4 */
.L_x_10880:
[----:B------:R-:W-:Y:S05]  /*5a60*/  BSYNC B1 ;  /* 0x0000000000017941 */ /* 0x000fea0003800000 */
.L_x_10878:
        /* <DEDUP_REMOVED lines=16> */
.L_x_10884:
[----:B------:R-:W-:Y:S05]  /*5b70*/  BSYNC B2 ;  /* 0x0000000000027941 */ /* 0x000fea0003800000 */
.L_x_10883:
        /* <DEDUP_REMOVED lines=44> */
.L_x_10882:
[----:B------:R-:W-:Y:S05]  /*5e40*/  BSYNC B1 ;  /* 0x0000000000017941 */ /* 0x000fea0003800000 */
.L_x_10881:
        /* <DEDUP_REMOVED lines=9> */
[----:B------:R-:W-:Y:S01]  /*5ee0*/  MOV R107, R106 ;  /* 0x0000006a006b7202 */ /* 0x000fe20000000f00 */
[----:B------:R-:W-:Y:S01]  /*5ef0*/  FADD.FTZ R69, R57, R69 ;  /* 0x0000004539457221 */ /* 0x000fe20000010000 */
[----:B------:R-:W-:Y:S06]  /*5f00*/  BRA `(.L_x_10886) ;  /* 0x0000000400587947 */ /* 0x000fec0003800000 */
.L_x_10885:
        /* <DEDUP_REMOVED lines=12> */
.L_x_10888:
[----:B------:R-:W-:-:S07]  /*5fd0*/  IMAD.MOV.U32 R70, RZ, RZ, R244 ;  /* 0x000000ffff467224 */ /* 0x000fce00078e00f4 */
.L_x_10889:
[----:B------:R-:W-:Y:S05]  /*5fe0*/  BSYNC B1 ;  /* 0x0000000000017941 */ /* 0x000fea0003800000 */
.L_x_10887:
        /* <DEDUP_REMOVED lines=16> */
.L_x_10893:
[----:B------:R-:W-:Y:S05]  /*60f0*/  BSYNC B2 ;  /* 0x0000000000027941 */ /* 0x000fea0003800000 */
.L_x_10892:
        /* <DEDUP_REMOVED lines=44> */
.L_x_10891:
[----:B------:R-:W-:Y:S05]  /*63c0*/  BSYNC B1 ;  /* 0x0000000000017941 */ /* 0x000fea0003800000 */
.L_x_10890:
        /* <DEDUP_REMOVED lines=10> */
.L_x_10886:
        /* <DEDUP_REMOVED lines=12> */
.L_x_10895:
[----:B------:R-:W-:-:S07]  /*6530*/  MOV R70, R244 ;  /* 0x000000f400467202 */ /* 0x000fce0000000f00 */
.L_x_10896:
[----:B------:R-:W-:Y:S05]  /*6540*/  BSYNC B1 ;  /* 0x0000000000017941 */ /* 0x000fea0003800000 */
.L_x_10894:
        /* <DEDUP_REMOVED lines=16> */
.L_x_10900:
[----:B------:R-:W-:Y:S05]  /*6650*/  BSYNC B2 ;  /* 0x0000000000027941 */ /* 0x000fea0003800000 */
.L_x_10899:
        /* <DEDUP_REMOVED lines=44> */
.L_x_10898:
[----:B------:R-:W-:Y:S05]  /*6920*/  BSYNC B1 ;  /* 0x0000000000017941 */ /* 0x000fea0003800000 */
.L_x_10897:
        /* <DEDUP_REMOVED lines=10> */
[----:B------:R-:W-:Y:S02]  /*69d0*/  IMAD.MOV.U32 R107, RZ, RZ, R106 ;  /* 0x000000ffff6b7224 */ /* 0x000fe400078e006a */
[----:B------:R-:W-:Y:S01]  /*69e0*/  FADD.FTZ R70, R58, R70 ;  /* 0x000000463a467221 */ /* 0x000fe20000010000 */
[----:B------:R-:W-:Y:S06]  /*69f0*/  BRA `(.L_x_10902) ;  /* 0x0000000400547947 */ /* 0x000fec0003800000 */
.L_x_10901:
        /* <DEDUP_REMOVED lines=12> */
.L_x_10904:
[----:B------:R-:W-:-:S07]  /*6ac0*/  MOV R230, R244 ;  /* 0x000000f400e67202 */ /* 0x000fce0000000f00 */
.L_x_10905:
[----:B------:R-:W-:Y:S05]  /*6ad0*/  BSYNC B1 ;  /* 0x0000000000017941 */ /* 0x000fea0003800000 */
.L_x_10903:
        /* <DEDUP_REMOVED lines=16> */
.L_x_10909:
[----:B------:R-:W-:Y:S05]  /*6be0*/  BSYNC B2 ;  /* 0x0000000000027941 */ /* 0x000fea0003800000 */
.L_x_10908:
        /* <DEDUP_REMOVED lines=44> */
.L_x_10907:
[----:B------:R-:W-:Y:S05]  /*6eb0*/  BSYNC B1 ;  /* 0x0000000000017941 */ /* 0x000fea0003800000 */
.L_x_10906:
        /* <DEDUP_REMOVED lines=9> */
.L_x_10902:
        /* <DEDUP_REMOVED lines=12> */
.L_x_10911:
[----:B------:R-:W-:-:S07]  /*7010*/  IMAD.MOV.U32 R241, RZ, RZ, R244 ;  /* 0x000000fffff17224 */ /* 0x000fce00078e00f4 */
.L_x_10912:
[----:B------:R-:W-:Y:S05]  /*7020*/  BSYNC B1 ;  /* 0x0000000000017941 */ /* 0x000fea0003800000 */
.L_x_10910:
        /* <DEDUP_REMOVED lines=16> */
.L_x_10916:
[----:B------:R-:W-:Y:S05]  /*7130*/  BSYNC B2 ;  /* 0x0000000000027941 */ /* 0x000fea0003800000 */
.L_x_10915:
        /* <DEDUP_REMOVED lines=44> */
.L_x_10914:
[----:B------:R-:W-:Y:S05]  /*7400*/  BSYNC B1 ;  /* 0x0000000000017941 */ /* 0x000fea0003800000 */
.L_x_10913:
        /* <DEDUP_REMOVED lines=9> */
[----:B------:R-:W-:Y:S02]  /*74a0*/  IMAD.MOV.U32 R241, RZ, RZ, R106 ;  /* 0x000000fffff17224 */ /* 0x000fe400078e006a */
[----:B------:R-:W-:Y:S01]  /*74b0*/  FADD.FTZ R71, R59, R71 ;  /* 0x000000473b477221 */ /* 0x000fe20000010000 */
[----:B------:R-:W-:Y:S06]  /*74c0*/  BRA `(.L_x_10918) ;  /* 0x0000000400587947 */ /* 0x000fec0003800000 */
.L_x_10917:
        /* <DEDUP_REMOVED lines=12> */
.L_x_10920:
[----:B------:R-:W-:-:S07]  /*7590*/  IMAD.MOV.U32 R229, RZ, RZ, R244 ;  /* 0x000000ffffe57224 */ /* 0x000fce00078e00f4 */
.L_x_10921:
[----:B------:R-:W-:Y:S05]  /*75a0*/  BSYNC B1 ;  /* 0x0000000000017941 */ /* 0x000fea0003800000 */
.L_x_10919:
        /* <DEDUP_REMOVED lines=16> */
.L_x_10925:
[----:B------:R-:W-:Y:S05]  /*76b0*/  BSYNC B2 ;  /* 0x0000000000027941 */ /* 0x000fea0003800000 */
.L_x_10924:
        /* <DEDUP_REMOVED lines=44> */
.L_x_10923:
[----:B------:R-:W-:Y:S05]  /*7980*/  BSYNC B1 ;  /* 0x0000000000017941 */ /* 0x000fea0003800000 */
.L_x_10922:
        /* <DEDUP_REMOVED lines=10> */
.L_x_10918:
[----:B------:R-:W-:Y:S02]  /*7a30*/  SEL R109, RZ, 0x1000000, P5 ;  /* 0x01000000ff6d7807 */ /* 0x000fe40002800000 */
[C---:B------:R-:W-:Y:S02]  /*7a40*/  LOP3.LUT P5, RZ, R44.reuse, 0x2, RZ, 0xc0, !PT ;  /* 0x000000022cff7812 */ /* 0x040fe400078ac0ff */
[----:B------:R-:W-:Y:S02]  /*7a50*/  SEL R248, RZ, 0x10000, P4 ;  /* 0x00010000fff87807 */ /* 0x000fe40002000000 */
[----:B------:R-:W-:Y:S02]  /*7a60*/  SEL R110, RZ, 0x1, P5 ;  /* 0x00000001ff6e7807 */ /* 0x000fe40002800000 */
[C---:B------:R-:W-:Y:S02]  /*7a70*/  LOP3.LUT P6, RZ, R44.reuse, 0x4, RZ, 0xc0, !PT ;  /* 0x000000042cff7812 */ /* 0x040fe400078cc0ff */
[----:B------:R-:W-:Y:S01]  /*7a80*/  LOP3.LUT P0, RZ, R44, 0x8, RZ, 0xc0, !PT ;  /* 0x000000082cff7812 */ /* 0x000fe2000780c0ff */
[----:B------:R-:W-:Y:S01]  /*7a90*/  IMAD.WIDE.U32 R110, R110, 0x1000000, RZ ;  /* 0x010000006e6e7825 */ /* 0x000fe200078e00ff */
[----:B------:R-:W-:-:S02]  /*7aa0*/  LOP3.LUT P4, RZ, R44, 0x1, RZ, 0xc0, !PT ;  /* 0x000000012cff7812 */ /* 0x000fc4000788c0ff */
[----:B------:R-:W-:Y:S02]  /*7ab0*/  SEL R107, RZ, 0x100, P3 ;  /* 0x00000100ff6b7807 */ /* 0x000fe40001800000 */
[----:B------:R-:W-:Y:S02]  /*7ac0*/  SEL R105, RZ, 0x1, P4 ;  /* 0x00000001ff697807 */ /* 0x000fe40002000000 */
[----:B------:R-:W-:Y:S02]  /*7ad0*/  SEL R108, RZ, 0x1, P6 ;  /* 0x00000001ff6c7807 */ /* 0x000fe40003000000 */
[----:B------:R-:W-:Y:S02]  /*7ae0*/  SEL R106, RZ, 0x1, P0 ;  /* 0x00000001ff6a7807 */ /* 0x000fe40000000000 */
[----:B------:R-:W-:Y:S01]  /*7af0*/  LOP3.LUT R107, R107, R109, R248, 0xfe, !PT ;  /* 0x0000006d6b6b7212 */ /* 0x000fe200078efef8 */
[----:B------:R-:W-:Y:S01]  /*7b00*/  IMAD.WIDE.U32 R108, R108, 0x10000, RZ ;  /* 0x000100006c6c7825 */ /* 0x000fe200078e00ff */
[----:B------:R-:W-:-:S02]  /*7b10*/  LOP3.LUT P2, RZ, R44, 0x10, RZ, 0xc0, !PT ;  /* 0x000000102cff7812 */ /* 0x000fc4000784c0ff */
[----:B------:R-:W-:Y:S01]  /*7b20*/  LOP3.LUT R105, R111, R107, R105, 0xfe, !PT ;  /* 0x0000006b6f697212 */ /* 0x000fe200078efe69 */
[----:B------:R-:W-:Y:S01]  /*7b30*/  IMAD.WIDE.U32 R106, R106, 0x100, RZ ;  /* 0x000001006a6a7825 */ /* 0x000fe200078e00ff */
[----:B------:R-:W-:-:S03]  /*7b40*/  LEA R246, P0, R237, UR10, 0x5 ;  /* 0x0000000aedf67c11 */ /* 0x000fc6000f8028ff */
[----:B------:R-:W-:Y:S01]  /*7b50*/  IMAD.SHL.U32 R248, R237, 0x8, RZ ;  /* 0x00000008edf87824 */ /* 0x000fe200078e00ff */
[----:B------:R-:W-:Y:S02]  /*7b60*/  LOP3.LUT R107, R107, R105, R109, 0xfe, !PT ;  /* 0x000000696b6b7212 */ /* 0x000fe400078efe6d */
[----:B------:R-:W-:Y:S02]  /*7b70*/  LOP3.LUT R110, R106, R110, R108, 0xfe, !PT ;  /* 0x0000006e6a6e7212 */ /* 0x000fe400078efe6c */
[----:B------:R-:W-:Y:S02]  /*7b80*/  SEL R105, RZ, 0x1, P2 ;  /* 0x00000001ff697807 */ /* 0x000fe40001000000 */
[C---:B------:R-:W-:Y:S02]  /*7b90*/  LEA.HI.X R247, R237.reuse, UR11, RZ, 0x5, P0 ;  /* 0x0000000bedf77c11 */ /* 0x040fe400080f2cff */
[----:B------:R-:W-:Y:S02]  /*7ba0*/  LOP3.LUT R106, R110, R105, RZ, 0xfc, !PT ;  /* 0x000000696e6a7212 */ /* 0x000fe400078efcff */
[----:B------:R-:W-:Y:S01]  /*7bb0*/  SHF.L.U64.HI R105, R237, 0x3, RZ ;  /* 0x00000003ed697819 */ /* 0x000fe200000102ff */
[----:B------:R0:W-:Y:S01]  /*7bc0*/  STG.E.128 desc[UR6][R246.64], R64 ;  /* 0x00000040f6007986 */ /* 0x0001e2000c101d06 */
[----:B------:R-:W-:-:S03]  /*7bd0*/  IADD3 R108, P0, R248, UR8, RZ ;  /* 0x00000008f86c7c10 */ /* 0x000fc6000ff1e0ff */
[----:B------:R0:W-:Y:S01]  /*7be0*/  STG.E.128 desc[UR6][R246.64+0x10], R68 ;  /* 0x00001044f6007986 */ /* 0x0001e2000c101d06 */
        /* <DEDUP_REMOVED lines=23> */
.L_x_10926:
[----:B------:R-:W-:-:S07]  /*7d60*/  IADD3 R105, R237, 0x80, RZ ;  /* 0x00000080ed697810 */ /* 0x000fce0007ffe0ff */
.L_x_10797:
[----:B------:R-:W-:Y:S05]  /*7d70*/  BSYNC B0 ;  /* 0x0000000000007941 */ /* 0x000fea0003800000 */
.L_x_10796:
[----:B------:R-:W-:Y:S01]  /*7d80*/  LOP3.LUT P0, RZ, R44, 0x200, RZ, 0xc0, !PT ;  /* 0x000002002cff7812 */ /* 0x000fe2000780c0ff */
[----:B------:R-:W-:-:S12]  /*7d90*/  BSSY B0, `(.L_x_10927) ;  /* 0x00005c4000007945 */ /* 0x000fd80003800000 */
[----:B------:R-:W-:Y:S05]  /*7da0*/  @!P0 BRA `(.L_x_10928) ;  /* 0x0000005c00088947 */ /* 0x000fea0003800000 */
[----:B------:R-:W2:Y:S01]  /*7db0*/  LDC.64 R72, c[0x0][0x228] ;  /* 0x00008a00ff487b82 */ /* 0x000ea20000000a00 */
[----:B------:R-:W-:-:S04]  /*7dc0*/  ISETP.NE.U32.AND P0, PT, RZ, UR12, PT ;  /* 0x0000000cff007c0c */ /* 0x000fc8000bf05070 */
[----:B------:R-:W-:-:S03]  /*7dd0*/  ISETP.NE.AND.EX P0, PT, RZ, UR13, PT, P0 ;  /* 0x0000000dff007c0c */ /* 0x000fc6000bf05300 */
[----:B------:R-:W3:Y:S10]  /*7de0*/  LDC.64 R74, c[0x0][0x220] ;  /* 0x00008800ff4a7b82 */ /* 0x000ef40000000a00 */
[----:B01----:R-:W-:-:S04]  /*7df0*/  @P0 LEA R108, P1, R105, UR12, 0x5 ;  /* 0x0000000c696c0c11 */ /* 0x003fc8000f8228ff */
[----:B------:R-:W-:Y:S02]  /*7e00*/  @P0 LEA.HI.X R109, R105, UR13, RZ, 0x5, P1 ;  /* 0x0000000d696d0c11 */ /* 0x000fe400088f2cff */
[----:B--2---:R-:W-:-:S03]  /*7e10*/  ISETP.NE.U32.AND P1, PT, R72, RZ, PT ;  /* 0x000000ff4800720c */ /* 0x004fc60003f25070 */
[----:B------:R0:W5:Y:S01]  /*7e20*/  @P0 LDG.E.128 R52, desc[UR6][R108.64] ;  /* 0x000000066c340981 */ /* 0x000162000c1e1d00 */
[----:B------:R-:W-:-:S03]  /*7e30*/  ISETP.NE.AND.EX P1, PT, R73, RZ, PT, P1 ;  /* 0x000000ff4900720c */ /* 0x000fc60003f25310 */
[----:B------:R0:W5:Y:S01]  /*7e40*/  @P0 LDG.E.128 R56, desc[UR6][R108.64+0x10] ;  /* 0x000010066c380981 */ /* 0x000162000c1e1d00 */
[----:B---3--:R-:W-:-:S05]  /*7e50*/  IMAD.WIDE.U32 R74, R105, 0x10, R74 ;  /* 0x00000010694a7825 */ /* 0x008fca00078e004a */
        /* <DEDUP_REMOVED lines=16> */
.L_x_10930:
[----:B------:R-:W-:-:S07]  /*7f60*/  IMAD.MOV.U32 R246, RZ, RZ, R244 ;  /* 0x000000fffff67224 */ /* 0x000fce00078e00f4 */
.L_x_10931:
[----:B------:R-:W-:Y:S05]  /*7f70*/  BSYNC B1 ;  /* 0x0000000000017941 */ /* 0x000fea0003800000 */
.L_x_10929:
        /* <DEDUP_REMOVED lines=16> */
.L_x_10935:
[----:B------:R-:W-:Y:S05]  /*8080*/  BSYNC B2 ;  /* 0x0000000000027941 */ /* 0x000fea0003800000 */
.L_x_10934:
        /* <DEDUP_REMOVED lines=44> */
.L_x_10933:
[----:B------:R-:W-:Y:S05]  /*8350*/  BSYNC B1 ;  /* 0x0000000000017941 */ /* 0x000fea0003800000 */
.L_x_10932:
[----:B------:R-:W0:Y:S01]  /*8360*/  LDC R111, c[0x0][0x294] ;  /* 0x0000a500ff6f7b82 */ /* 0x000e220000000800 */
[----:B------:R-:W-:Y:S02]  /*8370*/  ISETP.NE.U32.AND P2, PT, R72, RZ, PT ;  /* 0x000000ff4800720c */ /* 0x000fe40003f45070 */
[----:B------:R-:W-:Y:S02]  /*8380*/  LOP3.LUT R44, R44, 0xffffffef, RZ, 0xc0, !PT ;  /* 0xffffffef2c2c7812 */ /* 0x000fe400078ec0ff */
[----:B------:R-:W-:Y:S02]  /*8390*/  ISETP.NE.AND.EX P2, PT, R73, RZ, PT, P2 ;  /* 0x000000ff4900720c */ /* 0x000fe40003f45320 */
[----:B------:R-:W-:Y:S01]  /*83a0*/  I2FP.F32.U32 R73, R246 ;  /* 0x000000f600497245 */ /* 0x000fe20000201000 */
[----:B------:R-:W1:Y:S01]  /*83b0*/  LDC R110, c[0x0][0x298] ;  /* 0x0000a600ff6e7b82 */ /* 0x000e620000000800 */
[----:B------:R-:W-:-:S04]  /*83c0*/  IMAD.MOV.U32 R246, RZ, RZ, 0x2f800000 ;  /* 0x2f800000fff67424 */ /* 0x000fc800078e00ff */
        /* <DEDUP_REMOVED lines=13> */
.L_x_10936:
        /* <DEDUP_REMOVED lines=12> */
.L_x_10939:
[----:B------:R-:W-:-:S07]  /*8560*/  MOV R73, R244 ;  /* 0x000000f400497202 */ /* 0x000fce0000000f00 */
.L_x_10940:
[----:B------:R-:W-:Y:S05]  /*8570*/  BSYNC B1 ;  /* 0x0000000000017941 */ /* 0x000fea0003800000 */
.L_x_10938:
        /* <DEDUP_REMOVED lines=16> */
.L_x_10944:
[----:B------:R-:W-:Y:S05]  /*8680*/  BSYNC B2 ;  /* 0x0000000000027941 */ /* 0x000fea0003800000 */
.L_x_10943:
        /* <DEDUP_REMOVED lines=44> */
.L_x_10942:
[----:B------:R-:W-:Y:S05]  /*8950*/  BSYNC B1 ;  /* 0x0000000000017941 */ /* 0x000fea0003800000 */
.L_x_10941:
[----:B------:R-:W-:-:S05]  /*8960*/  I2FP.F32.U32 R73, R73 ;  /* 0x0000004900497245 */ /* 0x000fca0000201000 */
[----:B------:R-:W-:Y:S01]  /*8970*/  FFMA.FTZ R106, R73, R246, 1.1641532182693481445e-10 ;  /* 0x2f000000496a7423 */ /* 0x000fe200000100f6 */
[----:B------:R-:W-:-:S04]  /*8980*/  IMAD.U32 R73, R60, 0x10000, RZ ;  /* 0x000100003c497824 */ /* 0x000fc800078e00ff */
[----:B------:R-:W-:Y:S01]  /*8990*/  FMUL.FTZ R73, R73, R110 ;  /* 0x0000006e49497220 */ /* 0x000fe20000410000 */
[----:B------:R-:W-:-:S04]  /*89a0*/  FSETP.GTU.FTZ.AND P3, PT, R106, R111, PT ;  /* 0x0000006f6a00720b */ /* 0x000fc80003f7c000 */
[----:B------:R-:W-:Y:S02]  /*89b0*/  FSEL R73, R73, RZ, !P3 ;  /* 0x000000ff49497208 */ /* 0x000fe40005800000 */
[----:B------:R-:W-:-:S03]  /*89c0*/  SEL R236, RZ, 0x1, P3 ;  /* 0x00000001ffec7807 */ /* 0x000fc60001800000 */
[----:B------:R-:W-:-:S04]  /*89d0*/  FADD.FTZ R72, R73, R72 ;  /* 0x0000004849487221 */ /* 0x000fc80000010000 */
[----:B------:R-:W-:-:S07]  /*89e0*/  @P0 FADD.FTZ R72, R52, R72 ;  /* 0x0000004834480221 */ /* 0x000fce0000010000 */
.L_x_10937:
        /* <DEDUP_REMOVED lines=12> */
.L_x_10946:
[----:B------:R-:W-:-:S07]  /*8ab0*/  IMAD.MOV.U32 R73, RZ, RZ, R244 ;  /* 0x000000ffff497224 */ /* 0x000fce00078e00f4 */
.L_x_10947:
[----:B------:R-:W-:Y:S05]  /*8ac0*/  BSYNC B1 ;  /* 0x0000000000017941 */ /* 0x000fea0003800000 */
.L_x_10945:
        /* <DEDUP_REMOVED lines=16> */
.L_x_10951:
[----:B------:R-:W-:Y:S05]  /*8bd0*/  BSYNC B2 ;  /* 0x0000000000027941 */ /* 0x000fea0003800000 */
.L_x_10950:
        /* <DEDUP_REMOVED lines=44> */
.L_x_10949:
[----:B------:R-:W-:Y:S05]  /*8ea0*/  BSYNC B1 ;  /* 0x0000000000017941 */ /* 0x000fea0003800000 */
.L_x_10948:
        /* <DEDUP_REMOVED lines=14> */
.L_x_10952:
        /* <DEDUP_REMOVED lines=12> */
.L_x_10955:
[----:B------:R-:W-:-:S07]  /*9050*/  IMAD.MOV.U32 R76, RZ, RZ, R244 ;  /* 0x000000ffff4c7224 */ /* 0x000fce00078e00f4 */
.L_x_10956:
[----:B------:R-:W-:Y:S05]  /*9060*/  BSYNC B1 ;  /* 0x0000000000017941 */ /* 0x000fea0003800000 */
.L_x_10954:
        /* <DEDUP_REMOVED lines=16> */
.L_x_10960:
[----:B------:R-:W-:Y:S05]  /*9170*/  BSYNC B2 ;  /* 0x0000000000027941 */ /* 0x000fea0003800000 */
.L_x_10959:
        /* <DEDUP_REMOVED lines=44> */
.L_x_10958:
[----:B------:R-:W-:Y:S05]  /*9440*/  BSYNC B1 ;  /* 0x0000000000017941 */ /* 0x000fea0003800000 */
.L_x_10957:
        /* <DEDUP_REMOVED lines=8> */
[----:B------:R-:W-:-:S04]  /*94d0*/  FADD.FTZ R73, R76, R73 ;  /* 0x000000494c497221 */ /* 0x000fc80000010000 */
[----:B------:R-:W-:-:S07]  /*94e0*/  @P0 FADD.FTZ R73, R53, R73 ;  /* 0x0000004935490221 */ /* 0x000fce0000010000 */
.L_x_10953:
        /* <DEDUP_REMOVED lines=12> */
.L_x_10962:
[----:B------:R-:W-:-:S07]  /*95b0*/  IMAD.MOV.U32 R76, RZ, RZ, R244 ;  /* 0x000000ffff4c7224 */ /* 0x000fce00078e00f4 */
.L_x_10963:
[----:B------:R-:W-:Y:S05]  /*95c0*/  BSYNC B1 ;  /* 0x0000000000017941 */ /* 0x000fea0003800000 */
.L_x_10961:
        /* <DEDUP_REMOVED lines=16> */
.L_x_10967:
[----:B------:R-:W-:Y:S05]  /*96d0*/  BSYNC B2 ;  /* 0x0000000000027941 */ /* 0x000fea0003800000 */
.L_x_10966:
        /* <DEDUP_REMOVED lines=44> */
.L_x_10965:
[----:B------:R-:W-:Y:S05]  /*99a0*/  BSYNC B1 ;  /* 0x0000000000017941 */ /* 0x000fea0003800000 */
.L_x_10964:
        /* <DEDUP_REMOVED lines=15> */
.L_x_10968:
        /* <DEDUP_REMOVED lines=12> */
.L_x_10971:
[----:B------:R-:W-:-:S07]  /*9b60*/  IMAD.MOV.U32 R234, RZ, RZ, R244 ;  /* 0x000000ffffea7224 */ /* 0x000fce00078e00f4 */
.L_x_10972:
[----:B------:R-:W-:Y:S05]  /*9b70*/  BSYNC B1 ;  /* 0x0000000000017941 */ /* 0x000fea0003800000 */
.L_x_10970:
        /* <DEDUP_REMOVED lines=16> */
.L_x_10976:
[----:B------:R-:W-:Y:S05]  /*9c80*/  BSYNC B2 ;  /* 0x0000000000027941 */ /* 0x000fea0003800000 */
.L_x_10975:
        /* <DEDUP_REMOVED lines=44> */
.L_x_10974:
[----:B------:R-:W-:Y:S05]  /*9f50*/  BSYNC B1 ;  /* 0x0000000000017941 */ /* 0x000fea0003800000 */
.L_x_10973:
        /* <DEDUP_REMOVED lines=9> */
.L_x_10969:
        /* <DEDUP_REMOVED lines=12> */
.L_x_10978:
[----:B------:R-:W-:-:S07]  /*a0b0*/  MOV R241, R244 ;  /* 0x000000f400f17202 */ /* 0x000fce0000000f00 */
.L_x_10979:
[----:B------:R-:W-:Y:S05]  /*a0c0*/  BSYNC B1 ;  /* 0x0000000000017941 */ /* 0x000fea0003800000 */
.L_x_10977:
        /* <DEDUP_REMOVED lines=16> */
.L_x_10983:
[----:B------:R-:W-:Y:S05]  /*a1d0*/  BSYNC B2 ;  /* 0x0000000000027941 */ /* 0x000fea0003800000 */
.L_x_10982:
        /* <DEDUP_REMOVED lines=44> */
.L_x_10981:
[----:B------:R-:W-:Y:S05]  /*a4a0*/  BSYNC B1 ;  /* 0x0000000000017941 */ /* 0x000fea0003800000 */
.L_x_10980:
        /* <DEDUP_REMOVED lines=14> */
.L_x_10984:
        /* <DEDUP_REMOVED lines=12> */
.L_x_10987:
[----:B------:R-:W-:-:S07]  /*a650*/  MOV R233, R244 ;  /* 0x000000f400e97202 */ /* 0x000fce0000000f00 */
.L_x_10988:
[----:B------:R-:W-:Y:S05]  /*a660*/  BSYNC B1 ;  /* 0x0000000000017941 */ /* 0x000fea0003800000 */
.L_x_10986:
        /* <DEDUP_REMOVED lines=16> */
.L_x_10992:
[----:B------:R-:W-:Y:S05]  /*a770*/  BSYNC B2 ;  /* 0x0000000000027941 */ /* 0x000fea0003800000 */
.L_x_10991:
        /* <DEDUP_REMOVED lines=44> */
.L_x_10990:
[----:B------:R-:W-:Y:S05]  /*aa40*/  BSYNC B1 ;  /* 0x0000000000017941 */ /* 0x000fea0003800000 */
.L_x_10989:
[----:B------:R-:W-:Y:S02]  /*aa50*/  PRMT R106, R61, 0x7632, R106 ;  /* 0x000076323d6a7816 */ /* 0x000fe4000000006a */
[----:B------:R-:W-:-:S03]  /*aa60*/  I2FP.F32.U32 R77, R233 ;  /* 0x000000e9004d7245 */ /* 0x000fc60000201000 */
[----:B------:R-:W-:Y:S02]  /*aa70*/  IMAD.U32 R107, R106, 0x10000, RZ ;  /* 0x000100006a6b7824 */ /* 0x000fe400078e00ff */
[----:B------:R-:W-:Y:S02]  /*aa80*/  FFMA.FTZ R106, R77, R246, 1.1641532182693481445e-10 ;  /* 0x2f0000004d6a7423 */ /* 0x000fe400000100f6 */
[----:B------:R-:W-:-:S03]  /*aa90*/  FMUL.FTZ R107, R107, R110 ;  /* 0x0000006e6b6b7220 */ /* 0x000fc60000410000 */
[----:B------:R-:W-:-:S04]  /*aaa0*/  FSETP.GTU.FTZ.AND P3, PT, R106, R111, PT ;  /* 0x0000006f6a00720b */ /* 0x000fc80003f7c000 */
[----:B------:R-:W-:Y:S02]  /*aab0*/  FSEL R106, R107, RZ, !P3 ;  /* 0x000000ff6b6a7208 */ /* 0x000fe40005800000 */
[----:B------:R-:W-:-:S03]  /*aac0*/  SEL R233, RZ, 0x1, P3 ;  /* 0x00000001ffe97807 */ /* 0x000fc60001800000 */
[----:B------:R-:W-:-:S04]  /*aad0*/  FADD.FTZ R75, R106, R75 ;  /* 0x0000004b6a4b7221 */ /* 0x000fc80000010000 */
[----:B------:R-:W-:-:S07]  /*aae0*/  @P0 FADD.FTZ R75, R55, R75 ;  /* 0x0000004b374b0221 */ /* 0x000fce0000010000 */
.L_x_10985:
        /* <DEDUP_REMOVED lines=12> */
.L_x_10994:
[----:B------:R-:W-:-:S07]  /*abb0*/  IMAD.MOV.U32 R241, RZ, RZ, R244 ;  /* 0x000000fffff17224 */ /* 0x000fce00078e00f4 */
.L_x_10995:
[----:B------:R-:W-:Y:S05]  /*abc0*/  BSYNC B1 ;  /* 0x0000000000017941 */ /* 0x000fea0003800000 */
.L_x_10993:
        /* <DEDUP_REMOVED lines=16> */
.L_x_10999:
[----:B------:R-:W-:Y:S05]  /*acd0*/  BSYNC B2 ;  /* 0x0000000000027941 */ /* 0x000fea0003800000 */
.L_x_10998:
        /* <DEDUP_REMOVED lines=44> */
.L_x_10997:
[----:B------:R-:W-:Y:S05]  /*afa0*/  BSYNC B1 ;  /* 0x0000000000017941 */ /* 0x000fea0003800000 */
.L_x_10996:
        /* <DEDUP_REMOVED lines=12> */
[----:B------:R-:W-:Y:S02]  /*b070*/  IMAD.MOV.U32 R107, RZ, RZ, R106 ;  /* 0x000000ffff6b7224 */ /* 0x000fe400078e006a */
[----:B------:R-:W-:Y:S01]  /*b080*/  FADD.FTZ R76, R56, R76 ;  /* 0x0000004c384c7221 */ /* 0x000fe20000010000 */
[----:B------:R-:W-:Y:S06]  /*b090*/  BRA `(.L_x_11001) ;  /* 0x0000000400547947 */ /* 0x000fec0003800000 */
.L_x_11000:
        /* <DEDUP_REMOVED lines=12> */
.L_x_11003:
[----:B------:R-:W-:-:S07]  /*b160*/  IMAD.MOV.U32 R77, RZ, RZ, R244 ;  /* 0x000000ffff4d7224 */ /* 0x000fce00078e00f4 */
.L_x_11004:
[----:B------:R-:W-:Y:S05]  /*b170*/  BSYNC B1 ;  /* 0x0000000000017941 */ /* 0x000fea0003800000 */
.L_x_11002:
        /* <DEDUP_REMOVED lines=16> */
.L_x_11008:
[----:B------:R-:W-:Y:S05]  /*b280*/  BSYNC B2 ;  /* 0x0000000000027941 */ /* 0x000fea0003800000 */
.L_x_11007:
        /* <DEDUP_REMOVED lines=44> */
.L_x_11006:
[----:B------:R-:W-:Y:S05]  /*b550*/  BSYNC B1 ;  /* 0x0000000000017941 */ /* 0x000fea0003800000 */
.L_x_11005:
[----:B------:R-:W-:-:S05]  /*b560*/  I2FP.F32.U32 R77, R77 ;  /* 0x0000004d004d7245 */ /* 0x000fca0000201000 */
        /* <DEDUP_REMOVED lines=8> */
.L_x_11001:
        /* <DEDUP_REMOVED lines=12> */
.L_x_11010:
[----:B------:R-:W-:-:S07]  /*b6b0*/  IMAD.MOV.U32 R77, RZ, RZ, R244 ;  /* 0x000000ffff4d7224 */ /* 0x000fce00078e00f4 */
.L_x_11011:
[----:B------:R-:W-:Y:S05]  /*b6c0*/  BSYNC B1 ;  /* 0x0000000000017941 */ /* 0x000fea0003800000 */
.L_x_11009:
        /* <DEDUP_REMOVED lines=16> */
.L_x_11015:
[----:B------:R-:W-:Y:S05]  /*b7d0*/  BSYNC B2 ;  /* 0x0000000000027941 */ /* 0x000fea0003800000 */
.L_x_11014:
        /* <DEDUP_REMOVED lines=44> */
.L_x_11013:
[----:B------:R-:W-:Y:S05]  /*baa0*/  BSYNC B1 ;  /* 0x0000000000017941 */ /* 0x000fea0003800000 */
.L_x_11012:
        /* <DEDUP_REMOVED lines=12> */
.L_x_11016:
        /* <DEDUP_REMOVED lines=12> */
.L_x_11019:
[----:B------:R-:W-:-:S07]  /*bc30*/  IMAD.MOV.U32 R78, RZ, RZ, R244 ;  /* 0x000000ffff4e7224 */ /* 0x000fce00078e00f4 */
.L_x_11020:
[----:B------:R-:W-:Y:S05]  /*bc40*/  BSYNC B1 ;  /* 0x0000000000017941 */ /* 0x000fea0003800000 */
.L_x_11018:
        /* <DEDUP_REMOVED lines=16> */
.L_x_11024:
[----:B------:R-:W-:Y:S05]  /*bd50*/  BSYNC B2 ;  /* 0x0000000000027941 */ /* 0x000fea0003800000 */
.L_x_11023:
        /* <DEDUP_REMOVED lines=44> */
.L_x_11022:
[----:B------:R-:W-:Y:S05]  /*c020*/  BSYNC B1 ;  /* 0x0000000000017941 */ /* 0x000fea0003800000 */
.L_x_11021:
        /* <DEDUP_REMOVED lines=10> */
.L_x_11017:
        /* <DEDUP_REMOVED lines=12> */
.L_x_11026:
[----:B------:R-:W-:-:S07]  /*c190*/  MOV R78, R244 ;  /* 0x000000f4004e7202 */ /* 0x000fce0000000f00 */
.L_x_11027:
[----:B------:R-:W-:Y:S05]  /*c1a0*/  BSYNC B1 ;  /* 0x0000000000017941 */ /* 0x000fea0003800000 */
.L_x_11025:
        /* <DEDUP_REMOVED lines=16> */
.L_x_11031:
[----:B------:R-:W-:Y:S05]  /*c2b0*/  BSYNC B2 ;  /* 0x0000000000027941 */ /* 0x000fea0003800000 */
.L_x_11030:
        /* <DEDUP_REMOVED lines=44> */
.L_x_11029:
[----:B------:R-:W-:Y:S05]  /*c580*/  BSYNC B1 ;  /* 0x0000000000017941 */ /* 0x000fea0003800000 */
.L_x_11028:
[----:B------:R-:W-:-:S05]  /*c590*/  I2FP.F32.U32 R107, R78 ;  /* 0x0000004e006b7245 */ /* 0x000fca0000201000 */
[----:B------:R-:W-:Y:S01]  /*c5a0*/  FFMA.FTZ R78, R107, R246, 1.1641532182693481445e-10 ;  /* 0x2f0000006b4e7423 */ /* 0x000fe200000100f6 */
[C---:B------:R-:W-:Y:S01]  /*c5b0*/  IMAD.U32 R107, R79.reuse, 0x10000, RZ ;  /* 0x000100004f6b7824 */ /* 0x040fe200078e00ff */
[----:B------:R-:W-:-:S03]  /*c5c0*/  PRMT R79, R79, 0x7632, R79 ;  /* 0x000076324f4f7816 */ /* 0x000fc6000000004f */
[----:B------:R-:W-:Y:S01]  /*c5d0*/  FMUL.FTZ R107, R107, R110 ;  /* 0x0000006e6b6b7220 */ /* 0x000fe20000410000 */
        /* <DEDUP_REMOVED lines=8> */
.L_x_11032:
        /* <DEDUP_REMOVED lines=12> */
.L_x_11035:
[----:B------:R-:W-:-:S07]  /*c720*/  MOV R230, R244 ;  /* 0x000000f400e67202 */ /* 0x000fce0000000f00 */
.L_x_11036:
[----:B------:R-:W-:Y:S05]  /*c730*/  BSYNC B1 ;  /* 0x0000000000017941 */ /* 0x000fea0003800000 */
.L_x_11034:
        /* <DEDUP_REMOVED lines=16> */
.L_x_11040:
[----:B------:R-:W-:Y:S05]  /*c840*/  BSYNC B2 ;  /* 0x0000000000027941 */ /* 0x000fea0003800000 */
.L_x_11039:
        /* <DEDUP_REMOVED lines=44> */
.L_x_11038:
[----:B------:R-:W-:Y:S05]  /*cb10*/  BSYNC B1 ;  /* 0x0000000000017941 */ /* 0x000fea0003800000 */
.L_x_11037:
        /* <DEDUP_REMOVED lines=9> */
.L_x_11033:
        /* <DEDUP_REMOVED lines=12> */
.L_x_11042:
[----:B------:R-:W-:-:S07]  /*cc70*/  IMAD.MOV.U32 R241, RZ, RZ, R244 ;  /* 0x000000fffff17224 */ /* 0x000fce00078e00f4 */
.L_x_11043:
[----:B------:R-:W-:Y:S05]  /*cc80*/  BSYNC B1 ;  /* 0x0000000000017941 */ /* 0x000fea0003800000 */
.L_x_11041:
        /* <DEDUP_REMOVED lines=16> */
.L_x_11047:
[----:B------:R-:W-:Y:S05]  /*cd90*/  BSYNC B2 ;  /* 0x0000000000027941 */ /* 0x000fea0003800000 */
.L_x_11046:
        /* <DEDUP_REMOVED lines=44> */
.L_x_11045:
[----:B------:R-:W-:Y:S05]  /*d060*/  BSYNC B1 ;  /* 0x0000000000017941 */ /* 0x000fea0003800000 */
.L_x_11044:
        /* <DEDUP_REMOVED lines=12> */
.L_x_11048:
        /* <DEDUP_REMOVED lines=12> */
.L_x_11051:
[----:B------:R-:W-:-:S07]  /*d1f0*/  IMAD.MOV.U32 R229, RZ, RZ, R244 ;  /* 0x000000ffffe57224 */ /* 0x000fce00078e00f4 */
.L_x_11052:
[----:B------:R-:W-:Y:S05]  /*d200*/  BSYNC B1 ;  /* 0x0000000000017941 */ /* 0x000fea0003800000 */
.L_x_11050:
        /* <DEDUP_REMOVED lines=16> */
.L_x_11056:
[----:B------:R-:W-:Y:S05]  /*d310*/  BSYNC B2 ;  /* 0x0000000000027941 */ /* 0x000fea0003800000 */
.L_x_11055:
        /* <DEDUP_REMOVED lines=44> */
.L_x_11054:
[----:B------:R-:W-:Y:S05]  /*d5e0*/  BSYNC B1 ;  /* 0x0000000000017941 */ /* 0x000fea0003800000 */
.L_x_11053:
        /* <DEDUP_REMOVED lines=10> */
.L_x_11049:
[----:B------:R-:W-:Y:S01]  /*d690*/  SEL R111, RZ, 0x1000000, P5 ;  /* 0x01000000ff6f7807 */ /* 0x000fe20002800000 */
[----:B------:R-:W-:Y:S01]  /*d6a0*/  IMAD.SHL.U32 R249, R105, 0x8, RZ ;  /* 0x0000000869f97824 */ /* 0x000fe200078e00ff */
[C---:B------:R-:W-:Y:S02]  /*d6b0*/  LOP3.LUT P5, RZ, R44.reuse, 0x2, RZ, 0xc0, !PT ;  /* 0x000000022cff7812 */ /* 0x040fe400078ac0ff */
[----:B------:R-:W-:Y:S02]  /*d6c0*/  SEL R248, RZ, 0x10000, P4 ;  /* 0x00010000fff87807 */ /* 0x000fe40002000000 */
[----:B------:R-:W-:Y:S02]  /*d6d0*/  SEL R109, RZ, 0x100, P3 ;  /* 0x00000100ff6d7807 */ /* 0x000fe40001800000 */
[----:B------:R-:W-:Y:S02]  /*d6e0*/  SEL R110, RZ, 0x1, P5 ;  /* 0x00000001ff6e7807 */ /* 0x000fe40002800000 */
[----:B------:R-:W-:-:S02]  /*d6f0*/  LOP3.LUT P6, RZ, R44, 0x4, RZ, 0xc0, !PT ;  /* 0x000000042cff7812 */ /* 0x000fc400078cc0ff */
[C---:B------:R-:W-:Y:S02]  /*d700*/  LOP3.LUT P0, RZ, R44.reuse, 0x8, RZ, 0xc0, !PT ;  /* 0x000000082cff7812 */ /* 0x040fe4000780c0ff */
[----:B------:R-:W-:Y:S02]  /*d710*/  LOP3.LUT P4, RZ, R44, 0x1, RZ, 0xc0, !PT ;  /* 0x000000012cff7812 */ /* 0x000fe4000788c0ff */
[----:B------:R-:W-:Y:S01]  /*d720*/  LOP3.LUT R109, R109, R111, R248, 0xfe, !PT ;  /* 0x0000006f6d6d7212 */ /* 0x000fe200078efef8 */
[----:B------:R-:W-:Y:S01]  /*d730*/  IMAD.WIDE.U32 R110, R110, 0x1000000, RZ ;  /* 0x010000006e6e7825 */ /* 0x000fe200078e00ff */
[----:B------:R-:W-:Y:S02]  /*d740*/  SEL R107, RZ, 0x1, P4 ;  /* 0x00000001ff6b7807 */ /* 0x000fe40002000000 */
[----:B------:R-:W-:Y:S02]  /*d750*/  SEL R108, RZ, 0x1, P6 ;  /* 0x00000001ff6c7807 */ /* 0x000fe40003000000 */
[----:B------:R-:W-:-:S02]  /*d760*/  SEL R106, RZ, 0x1, P0 ;  /* 0x00000001ff6a7807 */ /* 0x000fc40000000000 */
[----:B------:R-:W-:Y:S01]  /*d770*/  LOP3.LUT R111, R111, R109, R107, 0xfe, !PT ;  /* 0x0000006d6f6f7212 */ /* 0x000fe200078efe6b */
[----:B------:R-:W-:Y:S01]  /*d780*/  IMAD.WIDE.U32 R108, R108, 0x10000, RZ ;  /* 0x000100006c6c7825 */ /* 0x000fe200078e00ff */
[----:B------:R-:W-:Y:S02]  /*d790*/  LOP3.LUT P2, RZ, R44, 0x10, RZ, 0xc0, !PT ;  /* 0x000000102cff7812 */ /* 0x000fe4000784c0ff */
[C---:B------:R-:W-:Y:S01]  /*d7a0*/  LEA R246, P0, R105.reuse, UR10, 0x5 ;  /* 0x0000000a69f67c11 */ /* 0x040fe2000f8028ff */
[----:B------:R-:W-:Y:S01]  /*d7b0*/  IMAD.WIDE.U32 R106, R106, 0x100, RZ ;  /* 0x000001006a6a7825 */ /* 0x000fe200078e00ff */
[C---:B------:R-:W-:Y:S02]  /*d7c0*/  SHF.L.U64.HI R248, R105.reuse, 0x3, RZ ;  /* 0x0000000369f87819 */ /* 0x040fe400000102ff */
[----:B------:R-:W-:Y:S02]  /*d7d0*/  LEA.HI.X R247, R105, UR11, RZ, 0x5, P0 ;  /* 0x0000000b69f77c11 */ /* 0x000fe400080f2cff */
[----:B------:R-:W-:-:S02]  /*d7e0*/  LOP3.LUT R107, R107, R111, R109, 0xfe, !PT ;  /* 0x0000006f6b6b7212 */ /* 0x000fc400078efe6d */
[----:B------:R-:W-:Y:S01]  /*d7f0*/  LOP3.LUT R110, R106, R110, R108, 0xfe, !PT ;  /* 0x0000006e6a6e7212 */ /* 0x000fe200078efe6c */
[----:B------:R0:W-:Y:S01]  /*d800*/  STG.E.128 desc[UR6][R246.64], R72 ;  /* 0x00000048f6007986 */ /* 0x0001e2000c101d06 */
[----:B------:R-:W-:Y:S02]  /*d810*/  SEL R109, RZ, 0x1, P2 ;  /* 0x00000001ff6d7807 */ /* 0x000fe40001000000 */
[----:B------:R-:W-:Y:S01]  /*d820*/  IADD3 R108, P0, R249, UR8, RZ ;  /* 0x00000008f96c7c10 */ /* 0x000fe2000ff1e0ff */
[----:B------:R0:W-:Y:S01]  /*d830*/  STG.E.128 desc[UR6][R246.64+0x10], R76 ;  /* 0x0000104cf6007986 */ /* 0x0001e2000c101d06 */
        /* <DEDUP_REMOVED lines=24> */
.L_x_11057:
[----:B------:R-:W-:-:S07]  /*d9c0*/  IADD3 R105, R105, 0x80, RZ ;  /* 0x0000008069697810 */ /* 0x000fce0007ffe0ff */
.L_x_10928:
[----:B------:R-:W-:Y:S05]  /*d9d0*/  BSYNC B0 ;  /* 0x0000000000007941 */ /* 0x000fea0003800000 */
.L_x_10927:
        /* <DEDUP_REMOVED lines=30> */
.L_x_11061:
[----:B------:R-:W-:-:S07]  /*dbc0*/  IMAD.MOV.U32 R246, RZ, RZ, R244 ;  /* 0x000000fffff67224 */ /* 0x000fce00078e00f4 */
.L_x_11062:
[----:B------:R-:W-:Y:S05]  /*dbd0*/  BSYNC B1 ;  /* 0x0000000000017941 */ /* 0x000fea0003800000 */
.L_x_11060:
        /* <DEDUP_REMOVED lines=16> */
.L_x_11066:
[----:B------:R-:W-:Y:S05]  /*dce0*/  BSYNC B2 ;  /* 0x0000000000027941 */ /* 0x000fea0003800000 */
.L_x_11065:
        /* <DEDUP_REMOVED lines=44> */
.L_x_11064:
[----:B------:R-:W-:Y:S05]  /*dfb0*/  BSYNC B1 ;  /* 0x0000000000017941 */ /* 0x000fea0003800000 */
.L_x_11063:
        /* <DEDUP_REMOVED lines=20> */
.L_x_11067:
        /* <DEDUP_REMOVED lines=12> */
.L_x_11070:
[----:B------:R-:W-:-:S07]  /*e1c0*/  MOV R81, R244 ;  /* 0x000000f400517202 */ /* 0x000fce0000000f00 */
.L_x_11071:
[----:B------:R-:W-:Y:S05]  /*e1d0*/  BSYNC B1 ;  /* 0x0000000000017941 */ /* 0x000fea0003800000 */
.L_x_11069:
        /* <DEDUP_REMOVED lines=16> */
.L_x_11075:
[----:B------:R-:W-:Y:S05]  /*e2e0*/  BSYNC B2 ;  /* 0x0000000000027941 */ /* 0x000fea0003800000 */
.L_x_11074:
        /* <DEDUP_REMOVED lines=44> */
.L_x_11073:
[----:B------:R-:W-:Y:S05]  /*e5b0*/  BSYNC B1 ;  /* 0x0000000000017941 */ /* 0x000fea0003800000 */
.L_x_11072:
        /* <DEDUP_REMOVED lines=9> */
.L_x_11068:
        /* <DEDUP_REMOVED lines=12> */
.L_x_11077:
[----:B------:R-:W-:-:S07]  /*e710*/  IMAD.MOV.U32 R81, RZ, RZ, R244 ;  /* 0x000000ffff517224 */ /* 0x000fce00078e00f4 */
.L_x_11078:
[----:B------:R-:W-:Y:S05]  /*e720*/  BSYNC B1 ;  /* 0x0000000000017941 */ /* 0x000fea0003800000 */
.L_x_11076:
        /* <DEDUP_REMOVED lines=16> */
.L_x_11082:
[----:B------:R-:W-:Y:S05]  /*e830*/  BSYNC B2 ;  /* 0x0000000000027941 */ /* 0x000fea0003800000 */
.L_x_11081:
        /* <DEDUP_REMOVED lines=44> */
.L_x_11080:
[----:B------:R-:W-:Y:S05]  /*eb00*/  BSYNC B1 ;  /* 0x0000000000017941 */ /* 0x000fea0003800000 */
.L_x_11079:
        /* <DEDUP_REMOVED lines=14> */
.L_x_11083:
        /* <DEDUP_REMOVED lines=12> */
.L_x_11086:
[----:B------:R-:W-:-:S07]  /*ecb0*/  IMAD.MOV.U32 R84, RZ, RZ, R244 ;  /* 0x000000ffff547224 */ /* 0x000fce00078e00f4 */
.L_x_11087:
[----:B------:R-:W-:Y:S05]  /*ecc0*/  BSYNC B1 ;  /* 0x0000000000017941 */ /* 0x000fea0003800000 */
.L_x_11085:
        /* <DEDUP_REMOVED lines=16> */
.L_x_11091:
[----:B------:R-:W-:Y:S05]  /*edd0*/  BSYNC B2 ;  /* 0x0000000000027941 */ /* 0x000fea0003800000 */
.L_x_11090:
        /* <DEDUP_REMOVED lines=44> */
.L_x_11089:
[----:B------:R-:W-:Y:S05]  /*f0a0*/  BSYNC B1 ;  /* 0x0000000000017941 */ /* 0x000fea0003800000 */
.L_x_11088:
        /* <DEDUP_REMOVED lines=10> */
.L_x_11084:
        /* <DEDUP_REMOVED lines=12> */
.L_x_11093:
[----:B------:R-:W-:-:S07]  /*f210*/  IMAD.MOV.U32 R84, RZ, RZ, R244 ;  /* 0x000000ffff547224 */ /* 0x000fce00078e00f4 */
.L_x_11094:
[----:B------:R-:W-:Y:S05]  /*f220*/  BSYNC B1 ;  /* 0x0000000000017941 */ /* 0x000fea0003800000 */
.L_x_11092:
        /* <DEDUP_REMOVED lines=16> */
.L_x_11098:
[----:B------:R-:W-:Y:S05]  /*f330*/  BSYNC B2 ;  /* 0x0000000000027941 */ /* 0x000fea0003800000 */
.L_x_11097:
        /* <DEDUP_REMOVED lines=44> */
.L_x_11096:
[----:B------:R-:W-:Y:S05]  /*f600*/  BSYNC B1 ;  /* 0x0000000000017941 */ /* 0x000fea0003800000 */
.L_x_11095:
        /* <DEDUP_REMOVED lines=15> */
.L_x_11099:
        /* <DEDUP_REMOVED lines=12> */
.L_x_11102:
[----:B------:R-:W-:-:S07]  /*f7c0*/  IMAD.MOV.U32 R234, RZ, RZ, R244 ;  /* 0x000000ffffea7224 */ /* 0x000fce00078e00f4 */
.L_x_11103:
[----:B------:R-:W-:Y:S05]  /*f7d0*/  BSYNC B1 ;  /* 0x0000000000017941 */ /* 0x000fea0003800000 */
.L_x_11101:
        /* <DEDUP_REMOVED lines=16> */
.L_x_11107:
[----:B------:R-:W-:Y:S05]  /*f8e0*/  BSYNC B2 ;  /* 0x0000000000027941 */ /* 0x000fea0003800000 */
.L_x_11106:
        /* <DEDUP_REMOVED lines=44> */
.L_x_11105:
[----:B------:R-:W-:Y:S05]  /*fbb0*/  BSYNC B1 ;  /* 0x0000000000017941 */ /* 0x000fea0003800000 */
.L_x_11104:
        /* <DEDUP_REMOVED lines=9> */
.L_x_11100:
        /* <DEDUP_REMOVED lines=12> */
.L_x_11109:
[----:B------:R-:W-:-:S07]  /*fd10*/  MOV R241, R244 ;  /* 0x000000f400f17202 */ /* 0x000fce0000000f00 */
.L_x_11110:
[----:B------:R-:W-:Y:S05]  /*fd20*/  BSYNC B1 ;  /* 0x0000000000017941 */ /* 0x000fea0003800000 */
.L_x_11108:
        /* <DEDUP_REMOVED lines=16> */
.L_x_11114:
[----:B------:R-:W-:Y:S05]  /*fe30*/  BSYNC B2 ;  /* 0x0000000000027941 */ /* 0x000fea0003800000 */
.L_x_11113:
        /* <DEDUP_REMOVED lines=44> */
.L_x_11112:
[----:B------:R-:W-:Y:S05]  /*10100*/  BSYNC B1 ;  /* 0x0000000000017941 */ /* 0x000fea0003800000 */
.L_x_11111:
        /* <DEDUP_REMOVED lines=14> */
.L_x_11115:
        /* <DEDUP_REMOVED lines=12> */
.L_x_11118:
[----:B------:R-:W-:-:S07]  /*102b0*/  MOV R233, R244 ;  /* 0x000000f400e97202 */ /* 0x000fce0000000f00 */
.L_x_11119:
[----:B------:R-:W-:Y:S05]  /*102c0*/  BSYNC B1 ;  /* 0x0000000000017941 */ /* 0x000fea0003800000 */
.L_x_11117:
        /* <DEDUP_REMOVED lines=16> */
.L_x_11123:
[----:B------:R-:W-:Y:S05]  /*103d0*/  BSYNC B2 ;  /* 0x0000000000027941 */ /* 0x000fea0003800000 */
.L_x_11122:
        /* <DEDUP_REMOVED lines=44> */
.L_x_11121:
[----:B------:R-:W-:Y:S05]  /*106a0*/  BSYNC B1 ;  /* 0x0000000000017941 */ /* 0x000fea0003800000 */
.L_x_11120:
        /* <DEDUP_REMOVED lines=10> */
.L_x_11116:
        /* <DEDUP_REMOVED lines=12> */
.L_x_11125:
[----:B------:R-:W-:-:S07]  /*10810*/  IMAD.MOV.U32 R241, RZ, RZ, R244 ;  /* 0x000000fffff17224 */ /* 0x000fce00078e00f4 */
.L_x_11126:
[----:B------:R-:W-:Y:S05]  /*10820*/  BSYNC B1 ;  /* 0x0000000000017941 */ /* 0x000fea0003800000 */
.L_x_11124:
        /* <DEDUP_REMOVED lines=16> */
.L_x_11130:
[----:B------:R-:W-:Y:S05]  /*10930*/  BSYNC B2 ;  /* 0x0000000000027941 */ /* 0x000fea0003800000 */
.L_x_11129:
        /* <DEDUP_REMOVED lines=44> */
.L_x_11128:
[----:B------:R-:W-:Y:S05]  /*10c00*/  BSYNC B1 ;  /* 0x0000000000017941 */ /* 0x000fea0003800000 */
.L_x_11127:
        /* <DEDUP_REMOVED lines=15> */
.L_x_11131:
        /* <DEDUP_REMOVED lines=12> */
.L_x_11134:
[----:B------:R-:W-:-:S07]  /*10dc0*/  IMAD.MOV.U32 R85, RZ, RZ, R244 ;  /* 0x000000ffff557224 */ /* 0x000fce00078e00f4 */
.L_x_11135:
[----:B------:R-:W-:Y:S05]  /*10dd0*/  BSYNC B1 ;  /* 0x0000000000017941 */ /* 0x000fea0003800000 */
.L_x_11133:
        /* <DEDUP_REMOVED lines=16> */
.L_x_11139:
[----:B------:R-:W-:Y:S05]  /*10ee0*/  BSYNC B2 ;  /* 0x0000000000027941 */ /* 0x000fea0003800000 */
.L_x_11138:
        /* <DEDUP_REMOVED lines=44> */
.L_x_11137:
[----:B------:R-:W-:Y:S05]  /*111b0*/  BSYNC B1 ;  /* 0x0000000000017941 */ /* 0x000fea0003800000 */
.L_x_11136:
        /* <DEDUP_REMOVED lines=9> */
.L_x_11132:
        /* <DEDUP_REMOVED lines=12> */
.L_x_11141:
[----:B------:R-:W-:-:S07]  /*11310*/  IMAD.MOV.U32 R85, RZ, RZ, R244 ;  /* 0x000000ffff557224 */ /* 0x000fce00078e00f4 */
.L_x_11142:
[----:B------:R-:W-:Y:S05]  /*11320*/  BSYNC B1 ;  /* 0x0000000000017941 */ /* 0x000fea0003800000 */
.L_x_11140:
        /* <DEDUP_REMOVED lines=16> */
.L_x_11146:
[----:B------:R-:W-:Y:S05]  /*11430*/  BSYNC B2 ;  /* 0x0000000000027941 */ /* 0x000fea0003800000 */
.L_x_11145:
        /* <DEDUP_REMOVED lines=44> */
.L_x_11144:
[----:B------:R-:W-:Y:S05]  /*11700*/  BSYNC B1 ;  /* 0x0000000000017941 */ /* 0x000fea0003800000 */
.L_x_11143:
        /* <DEDUP_REMOVED lines=12> */
.L_x_11147:
        /* <DEDUP_REMOVED lines=12> */
.L_x_11150:
[----:B------:R-:W-:-:S07]  /*11890*/  IMAD.MOV.U32 R86, RZ, RZ, R244 ;  /* 0x000000ffff567224 */ /* 0x000fce00078e00f4 */
.L_x_11151:
[----:B------:R-:W-:Y:S05]  /*118a0*/  BSYNC B1 ;  /* 0x0000000000017941 */ /* 0x000fea0003800000 */
.L_x_11149:
        /* <DEDUP_REMOVED lines=16> */
.L_x_11155:
[----:B------:R-:W-:Y:S05]  /*119b0*/  BSYNC B2 ;  /* 0x0000000000027941 */ /* 0x000fea0003800000 */
.L_x_11154:
        /* <DEDUP_REMOVED lines=44> */
.L_x_11153:
[----:B------:R-:W-:Y:S05]  /*11c80*/  BSYNC B1 ;  /* 0x0000000000017941 */ /* 0x000fea0003800000 */
.L_x_11152:
        /* <DEDUP_REMOVED lines=10> */
.L_x_11148:
        /* <DEDUP_REMOVED lines=12> */
.L_x_11157:
[----:B------:R-:W-:-:S07]  /*11df0*/  MOV R86, R244 ;  /* 0x000000f400567202 */ /* 0x000fce0000000f00 */
.L_x_11158:
[----:B------:R-:W-:Y:S05]  /*11e00*/  BSYNC B1 ;  /* 0x0000000000017941 */ /* 0x000fea0003800000 */
.L_x_11156:
        /* <DEDUP_REMOVED lines=16> */
.L_x_11162:
[----:B------:R-:W-:Y:S05]  /*11f10*/  BSYNC B2 ;  /* 0x0000000000027941 */ /* 0x000fea0003800000 */
.L_x_11161:
        /* <DEDUP_REMOVED lines=44> */
.L_x_11160:
[----:B------:R-:W-:Y:S05]  /*121e0*/  BSYNC B1 ;  /* 0x0000000000017941 */ /* 0x000fea0003800000 */
.L_x_11159:
        /* <DEDUP_REMOVED lines=13> */
.L_x_11163:
        /* <DEDUP_REMOVED lines=12> */
.L_x_11166:
[----:B------:R-:W-:-:S07]  /*12380*/  MOV R230, R244 ;  /* 0x000000f400e67202 */ /* 0x000fce0000000f00 */
.L_x_11167:
[----:B------:R-:W-:Y:S05]  /*12390*/  BSYNC B1 ;  /* 0x0000000000017941 */ /* 0x000fea0003800000 */
.L_x_11165:
        /* <DEDUP_REMOVED lines=16> */
.L_x_11171:
[----:B------:R-:W-:Y:S05]  /*124a0*/  BSYNC B2 ;  /* 0x0000000000027941 */ /* 0x000fea0003800000 */
.L_x_11170:
        /* <DEDUP_REMOVED lines=44> */
.L_x_11169:
[----:B------:R-:W-:Y:S05]  /*12770*/  BSYNC B1 ;  /* 0x0000000000017941 */ /* 0x000fea0003800000 */
.L_x_11168:
        /* <DEDUP_REMOVED lines=9> */
.L_x_11164:
        /* <DEDUP_REMOVED lines=12> */
.L_x_11173:
[----:B------:R-:W-:-:S07]  /*128d0*/  IMAD.MOV.U32 R241, RZ, RZ, R244 ;  /* 0x000000fffff17224 */ /* 0x000fce00078e00f4 */
.L_x_11174:
[----:B------:R-:W-:Y:S05]  /*128e0*/  BSYNC B1 ;  /* 0x0000000000017941 */ /* 0x000fea0003800000 */
.L_x_11172:
        /* <DEDUP_REMOVED lines=16> */
.L_x_11178:
[----:B------:R-:W-:Y:S05]  /*129f0*/  BSYNC B2 ;  /* 0x0000000000027941 */ /* 0x000fea0003800000 */
.L_x_11177:
        /* <DEDUP_REMOVED lines=44> */
.L_x_11176:
[----:B------:R-:W-:Y:S05]  /*12cc0*/  BSYNC B1 ;  /* 0x0000000000017941 */ /* 0x000fea0003800000 */
.L_x_11175:
        /* <DEDUP_REMOVED lines=12> */
.L_x_11179:
        /* <DEDUP_REMOVED lines=12> */
.L_x_11182:
[----:B------:R-:W-:-:S07]  /*12e50*/  IMAD.MOV.U32 R229, RZ, RZ, R244 ;  /* 0x000000ffffe57224 */ /* 0x000fce00078e00f4 */
.L_x_11183:
[----:B------:R-:W-:Y:S05]  /*12e60*/  BSYNC B1 ;  /* 0x0000000000017941 */ /* 0x000fea0003800000 */
.L_x_11181:
        /* <DEDUP_REMOVED lines=16> */
.L_x_11187:
[----:B------:R-:W-:Y:S05]  /*12f70*/  BSYNC B2 ;  /* 0x0000000000027941 */ /* 0x000fea0003800000 */
.L_x_11186:
        /* <DEDUP_REMOVED lines=44> */
.L_x_11185:
[----:B------:R-:W-:Y:S05]  /*13240*/  BSYNC B1 ;  /* 0x0000000000017941 */ /* 0x000fea0003800000 */
.L_x_11184:
        /* <DEDUP_REMOVED lines=10> */
.L_x_11180:
        /* <DEDUP_REMOVED lines=51> */
.L_x_11188:
[----:B------:R-:W-:-:S07]  /*13620*/  IADD3 R105, R105, 0x80, RZ ;  /* 0x0000008069697810 */ /* 0x000fce0007ffe0ff */
.L_x_11059:
[----:B------:R-:W-:Y:S05]  /*13630*/  BSYNC B0 ;  /* 0x0000000000007941 */ /* 0x000fea0003800000 */
.L_x_11058:
        /* <DEDUP_REMOVED lines=30> */
.L_x_11192:
[----:B------:R-:W-:-:S07]  /*13820*/  IMAD.MOV.U32 R246, RZ, RZ, R244 ;  /* 0x000000fffff67224 */ /* 0x000fce00078e00f4 */
.L_x_11193:
[----:B------:R-:W-:Y:S05]  /*13830*/  BSYNC B1 ;  /* 0x0000000000017941 */ /* 0x000fea0003800000 */
.L_x_11191:
        /* <DEDUP_REMOVED lines=16> */
.L_x_11197:
[----:B------:R-:W-:Y:S05]  /*13940*/  BSYNC B2 ;  /* 0x0000000000027941 */ /* 0x000fea0003800000 */
.L_x_11196:
        /* <DEDUP_REMOVED lines=44> */
.L_x_11195:
[----:B------:R-:W-:Y:S05]  /*13c10*/  BSYNC B1 ;  /* 0x0000000000017941 */ /* 0x000fea0003800000 */
.L_x_11194:
        /* <DEDUP_REMOVED lines=20> */
.L_x_11198:
        /* <DEDUP_REMOVED lines=12> */
.L_x_11201:
[----:B------:R-:W-:-:S07]  /*13e20*/  MOV R89, R244 ;  /* 0x000000f400597202 */ /* 0x000fce0000000f00 */
.L_x_11202:
[----:B------:R-:W-:Y:S05]  /*13e30*/  BSYNC B1 ;  /* 0x0000000000017941 */ /* 0x000fea0003800000 */
.L_x_11200:
        /* <DEDUP_REMOVED lines=16> */
.L_x_11206:
[----:B------:R-:W-:Y:S05]  /*13f40*/  BSYNC B2 ;  /* 0x0000000000027941 */ /* 0x000fea0003800000 */
.L_x_11205:
        /* <DEDUP_REMOVED lines=44> */
.L_x_11204:
[----:B------:R-:W-:Y:S05]  /*14210*/  BSYNC B1 ;  /* 0x0000000000017941 */ /* 0x000fea0003800000 */
.L_x_11203:
        /* <DEDUP_REMOVED lines=9> */
.L_x_11199:
        /* <DEDUP_REMOVED lines=12> */
.L_x_11208:
[----:B------:R-:W-:-:S07]  /*14370*/  IMAD.MOV.U32 R89, RZ, RZ, R244 ;  /* 0x000000ffff597224 */ /* 0x000fce00078e00f4 */
.L_x_11209:
[----:B------:R-:W-:Y:S05]  /*14380*/  BSYNC B1 ;  /* 0x0000000000017941 */ /* 0x000fea0003800000 */
.L_x_11207:
        /* <DEDUP_REMOVED lines=16> */
.L_x_11213:
[----:B------:R-:W-:Y:S05]  /*14490*/  BSYNC B2 ;  /* 0x0000000000027941 */ /* 0x000fea0003800000 */
.L_x_11212:
        /* <DEDUP_REMOVED lines=44> */
.L_x_11211:
[----:B------:R-:W-:Y:S05]  /*14760*/  BSYNC B1 ;  /* 0x0000000000017941 */ /* 0x000fea0003800000 */
.L_x_11210:
        /* <DEDUP_REMOVED lines=14> */
.L_x_11214:
        /* <DEDUP_REMOVED lines=12> */
.L_x_11217:
[----:B------:R-:W-:-:S07]  /*14910*/  IMAD.MOV.U32 R92, RZ, RZ, R244 ;  /* 0x000000ffff5c7224 */ /* 0x000fce00078e00f4 */
.L_x_11218:
[----:B------:R-:W-:Y:S05]  /*14920*/  BSYNC B1 ;  /* 0x0000000000017941 */ /* 0x000fea0003800000 */
.L_x_11216:
        /* <DEDUP_REMOVED lines=16> */
.L_x_11222:
[----:B------:R-:W-:Y:S05]  /*14a30*/  BSYNC B2 ;  /* 0x0000000000027941 */ /* 0x000fea0003800000 */
.L_x_11221:
        /* <DEDUP_REMOVED lines=44> */
.L_x_11220:
[----:B------:R-:W-:Y:S05]  /*14d00*/  BSYNC B1 ;  /* 0x0000000000017941 */ /* 0x000fea0003800000 */
.L_x_11219:
        /* <DEDUP_REMOVED lines=10> */
.L_x_11215:
        /* <DEDUP_REMOVED lines=12> */
.L_x_11224:
[----:B------:R-:W-:-:S07]  /*14e70*/  IMAD.MOV.U32 R92, RZ, RZ, R244 ;  /* 0x000000ffff5c7224 */ /* 0x000fce00078e00f4 */
.L_x_11225:
[----:B------:R-:W-:Y:S05]  /*14e80*/  BSYNC B1 ;  /* 0x0000000000017941 */ /* 0x000fea0003800000 */
.L_x_11223:
        /* <DEDUP_REMOVED lines=16> */
.L_x_11229:
[----:B------:R-:W-:Y:S05]  /*14f90*/  BSYNC B2 ;  /* 0x0000000000027941 */ /* 0x000fea0003800000 */
.L_x_11228:
        /* <DEDUP_REMOVED lines=44> */
.L_x_11227:
[----:B------:R-:W-:Y:S05]  /*15260*/  BSYNC B1 ;  /* 0x0000000000017941 */ /* 0x000fea0003800000 */
.L_x_11226:
        /* <DEDUP_REMOVED lines=15> */
.L_x_11230:
        /* <DEDUP_REMOVED lines=12> */
.L_x_11233:
[----:B------:R-:W-:-:S07]  /*15420*/  IMAD.MOV.U32 R234, RZ, RZ, R244 ;  /* 0x000000ffffea7224 */ /* 0x000fce00078e00f4 */
.L_x_11234:
[----:B------:R-:W-:Y:S05]  /*15430*/  BSYNC B1 ;  /* 0x0000000000017941 */ /* 0x000fea0003800000 */
.L_x_11232:
        /* <DEDUP_REMOVED lines=16> */
.L_x_11238:
[----:B------:R-:W-:Y:S05]  /*15540*/  BSYNC B2 ;  /* 0x0000000000027941 */ /* 0x000fea0003800000 */
.L_x_11237:
        /* <DEDUP_REMOVED lines=44> */
.L_x_11236:
[----:B------:R-:W-:Y:S05]  /*15810*/  BSYNC B1 ;  /* 0x0000000000017941 */ /* 0x000fea0003800000 */
.L_x_11235:
        /* <DEDUP_REMOVED lines=9> */
.L_x_11231:
        /* <DEDUP_REMOVED lines=12> */
.L_x_11240:
[----:B------:R-:W-:-:S07]  /*15970*/  MOV R241, R244 ;  /* 0x000000f400f17202 */ /* 0x000fce0000000f00 */
.L_x_11241:
[----:B------:R-:W-:Y:S05]  /*15980*/  BSYNC B1 ;  /* 0x0000000000017941 */ /* 0x000fea0003800000 */
.L_x_11239:
        /* <DEDUP_REMOVED lines=16> */
.L_x_11245:
[----:B------:R-:W-:Y:S05]  /*15a90*/  BSYNC B2 ;  /* 0x0000000000027941 */ /* 0x000fea0003800000 */
.L_x_11244:
        /* <DEDUP_REMOVED lines=44> */
.L_x_11243:
[----:B------:R-:W-:Y:S05]  /*15d60*/  BSYNC B1 ;  /* 0x0000000000017941 */ /* 0x000fea0003800000 */
.L_x_11242:
        /* <DEDUP_REMOVED lines=14> */
.L_x_11246:
        /* <DEDUP_REMOVED lines=12> */
.L_x_11249:
[----:B------:R-:W-:-:S07]  /*15f10*/  MOV R233, R244 ;  /* 0x000000f400e97202 */ /* 0x000fce0000000f00 */
.L_x_11250:
[----:B------:R-:W-:Y:S05]  /*15f20*/  BSYNC B1 ;  /* 0x0000000000017941 */ /* 0x000fea0003800000 */
.L_x_11248:
        /* <DEDUP_REMOVED lines=16> */
.L_x_11254:
[----:B------:R-:W-:Y:S05]  /*16030*/  BSYNC B2 ;  /* 0x0000000000027941 */ /* 0x000fea0003800000 */
.L_x_11253:
        /* <DEDUP_REMOVED lines=44> */
.L_x_11252:
[----:B------:R-:W-:Y:S05]  /*16300*/  BSYNC B1 ;  /* 0x0000000000017941 */ /* 0x000fea0003800000 */
.L_x_11251:
        /* <DEDUP_REMOVED lines=10> */
.L_x_11247:
        /* <DEDUP_REMOVED lines=12> */
.L_x_11256:
[----:B------:R-:W-:-:S07]  /*16470*/  IMAD.MOV.U32 R241, RZ, RZ, R244 ;  /* 0x000000fffff17224 */ /* 0x000fce00078e00f4 */
.L_x_11257:
[----:B------:R-:W-:Y:S05]  /*16480*/  BSYNC B1 ;  /* 0x0000000000017941 */ /* 0x000fea0003800000 */
.L_x_11255:
        /* <DEDUP_REMOVED lines=16> */
.L_x_11261:
[----:B------:R-:W-:Y:S05]  /*16590*/  BSYNC B2 ;  /* 0x0000000000027941 */ /* 0x000fea0003800000 */
.L_x_11260:
        /* <DEDUP_REMOVED lines=44> */
.L_x_11259:
[----:B------:R-:W-:Y:S05]  /*16860*/  BSYNC B1 ;  /* 0x0000000000017941 */ /* 0x000fea0003800000 */
.L_x_11258:
        /* <DEDUP_REMOVED lines=15> */
.L_x_11262:
        /* <DEDUP_REMOVED lines=12> */
.L_x_11265:
[----:B------:R-:W-:-:S07]  /*16a20*/  IMAD.MOV.U32 R93, RZ, RZ, R244 ;  /* 0x000000ffff5d7224 */ /* 0x000fce00078e00f4 */
.L_x_11266:
[----:B------:R-:W-:Y:S05]  /*16a30*/  BSYNC B1 ;  /* 0x0000000000017941 */ /* 0x000fea0003800000 */
.L_x_11264:
        /* <DEDUP_REMOVED lines=16> */
.L_x_11270:
[----:B------:R-:W-:Y:S05]  /*16b40*/  BSYNC B2 ;  /* 0x0000000000027941 */ /* 0x000fea0003800000 */
.L_x_11269:
        /* <DEDUP_REMOVED lines=44> */
.L_x_11268:
[----:B------:R-:W-:Y:S05]  /*16e10*/  BSYNC B1 ;  /* 0x0000000000017941 */ /* 0x000fea0003800000 */
.L_x_11267:
        /* <DEDUP_REMOVED lines=9> */
.L_x_11263:
        /* <DEDUP_REMOVED lines=12> */
.L_x_11272:
[----:B------:R-:W-:-:S07]  /*16f70*/  IMAD.MOV.U32 R93, RZ, RZ, R244 ;  /* 0x000000ffff5d7224 */ /* 0x000fce00078e00f4 */
.L_x_11273:
[----:B------:R-:W-:Y:S05]  /*16f80*/  BSYNC B1 ;  /* 0x0000000000017941 */ /* 0x000fea0003800000 */
.L_x_11271:
        /* <DEDUP_REMOVED lines=16> */
.L_x_11277:
[----:B------:R-:W-:Y:S05]  /*17090*/  BSYNC B2 ;  /* 0x0000000000027941 */ /* 0x000fea0003800000 */
.L_x_11276:
        /* <DEDUP_REMOVED lines=44> */
.L_x_11275:
[----:B------:R-:W-:Y:S05]  /*17360*/  BSYNC B1 ;  /* 0x0000000000017941 */ /* 0x000fea0003800000 */
.L_x_11274:
        /* <DEDUP_REMOVED lines=12> */
.L_x_11278:
        /* <DEDUP_REMOVED lines=12> */
.L_x_11281:
[----:B------:R-:W-:-:S07]  /*174f0*/  IMAD.MOV.U32 R94, RZ, RZ, R244 ;  /* 0x000000ffff5e7224 */ /* 0x000fce00078e00f4 */
.L_x_11282:
[----:B------:R-:W-:Y:S05]  /*17500*/  BSYNC B1 ;  /* 0x0000000000017941 */ /* 0x000fea0003800000 */
.L_x_11280:
        /* <DEDUP_REMOVED lines=16> */
.L_x_11286:
[----:B------:R-:W-:Y:S05]  /*17610*/  BSYNC B2 ;  /* 0x0000000000027941 */ /* 0x000fea0003800000 */
.L_x_11285:
        /* <DEDUP_REMOVED lines=44> */
.L_x_11284:
[----:B------:R-:W-:Y:S05]  /*178e0*/  BSYNC B1 ;  /* 0x0000000000017941 */ /* 0x000fea0003800000 */
.L_x_11283:
        /* <DEDUP_REMOVED lines=10> */
.L_x_11279:
        /* <DEDUP_REMOVED lines=12> */
.L_x_11288:
[----:B------:R-:W-:-:S07]  /*17a50*/  MOV R94, R244 ;  /* 0x000000f4005e7202 */ /* 0x000fce0000000f00 */
.L_x_11289:
[----:B------:R-:W-:Y:S05]  /*17a60*/  BSYNC B1 ;  /* 0x0000000000017941 */ /* 0x000fea0003800000 */
.L_x_11287:
        /* <DEDUP_REMOVED lines=16> */
.L_x_11293:
[----:B------:R-:W-:Y:S05]  /*17b70*/  BSYNC B2 ;  /* 0x0000000000027941 */ /* 0x000fea0003800000 */
.L_x_11292:
        /* <DEDUP_REMOVED lines=44> */
.L_x_11291:
[----:B------:R-:W-:Y:S05]  /*17e40*/  BSYNC B1 ;  /* 0x0000000000017941 */ /* 0x000fea0003800000 */
.L_x_11290:
        /* <DEDUP_REMOVED lines=13> */
.L_x_11294:
        /* <DEDUP_REMOVED lines=12> */
.L_x_11297:
[----:B------:R-:W-:-:S07]  /*17fe0*/  MOV R230, R244 ;  /* 0x000000f400e67202 */ /* 0x000fce0000000f00 */
.L_x_11298:
[----:B------:R-:W-:Y:S05]  /*17ff0*/  BSYNC B1 ;  /* 0x0000000000017941 */ /* 0x000fea0003800000 */
.L_x_11296:
        /* <DEDUP_REMOVED lines=16> */
.L_x_11302:
[----:B------:R-:W-:Y:S05]  /*18100*/  BSYNC B2 ;  /* 0x0000000000027941 */ /* 0x000fea0003800000 */
.L_x_11301:
        /* <DEDUP_REMOVED lines=44> */
.L_x_11300:
[----:B------:R-:W-:Y:S05]  /*183d0*/  BSYNC B1 ;  /* 0x0000000000017941 */ /* 0x000fea0003800000 */
.L_x_11299:
        /* <DEDUP_REMOVED lines=9> */
.L_x_11295:
        /* <DEDUP_REMOVED lines=12> */
.L_x_11304:
[----:B------:R-:W-:-:S07]  /*18530*/  IMAD.MOV.U32 R241, RZ, RZ, R244 ;  /* 0x000000fffff17224 */ /* 0x000fce00078e00f4 */
.L_x_11305:
[----:B------:R-:W-:Y:S05]  /*18540*/  BSYNC B1 ;  /* 0x0000000000017941 */ /* 0x000fea0003800000 */
.L_x_11303:
        /* <DEDUP_REMOVED lines=16> */
.L_x_11309:
[----:B------:R-:W-:Y:S05]  /*18650*/  BSYNC B2 ;  /* 0x0000000000027941 */ /* 0x000fea0003800000 */
.L_x_11308:
        /* <DEDUP_REMOVED lines=44> */
.L_x_11307:
[----:B------:R-:W-:Y:S05]  /*18920*/  BSYNC B1 ;  /* 0x0000000000017941 */ /* 0x000fea0003800000 */
.L_x_11306:
        /* <DEDUP_REMOVED lines=12> */
.L_x_11310:
        /* <DEDUP_REMOVED lines=12> */
.L_x_11313:
[----:B------:R-:W-:-:S07]  /*18ab0*/  IMAD.MOV.U32 R229, RZ, RZ, R244 ;  /* 0x000000ffffe57224 */ /* 0x000fce00078e00f4 */
.L_x_11314:
[----:B------:R-:W-:Y:S05]  /*18ac0*/  BSYNC B1 ;  /* 0x0000000000017941 */ /* 0x000fea0003800000 */
.L_x_11312:
        /* <DEDUP_REMOVED lines=16> */
.L_x_11318:
[----:B------:R-:W-:Y:S05]  /*18bd0*/  BSYNC B2 ;  /* 0x0000000000027941 */ /* 0x000fea0003800000 */
.L_x_11317:
        /* <DEDUP_REMOVED lines=44> */
.L_x_11316:
[----:B------:R-:W-:Y:S05]  /*18ea0*/  BSYNC B1 ;  /* 0x0000000000017941 */ /* 0x000fea0003800000 */
.L_x_11315:
        /* <DEDUP_REMOVED lines=10> */
.L_x_11311:
        /* <DEDUP_REMOVED lines=51> */
.L_x_11319:
[----:B------:R-:W-:-:S07]  /*19280*/  IADD3 R105, R105, 0x80, RZ ;  /* 0x0000008069697810 */ /* 0x000fce0007ffe0ff */
.L_x_11190:
[----:B------:R-:W-:Y:S05]  /*19290*/  BSYNC B0 ;  /* 0x0000000000007941 */ /* 0x000fea0003800000 */
.L_x_11189:
        /* <DEDUP_REMOVED lines=30> */
.L_x_11323:
[----:B------:R-:W-:-:S07]  /*19480*/  IMAD.MOV.U32 R246, RZ, RZ, R244 ;  /* 0x000000fffff67224 */ /* 0x000fce00078e00f4 */
.L_x_11324:
[----:B------:R-:W-:Y:S05]  /*19490*/  BSYNC B1 ;  /* 0x0000000000017941 */ /* 0x000fea0003800000 */
.L_x_11322:
        /* <DEDUP_REMOVED lines=16> */
.L_x_11328:
[----:B------:R-:W-:Y:S05]  /*195a0*/  BSYNC B2 ;  /* 0x0000000000027941 */ /* 0x000fea0003800000 */
.L_x_11327:
        /* <DEDUP_REMOVED lines=44> */
.L_x_11326:
[----:B------:R-:W-:Y:S05]  /*19870*/  BSYNC B1 ;  /* 0x0000000000017941 */ /* 0x000fea0003800000 */
.L_x_11325:
        /* <DEDUP_REMOVED lines=20> */
.L_x_11329:
        /* <DEDUP_REMOVED lines=12> */
.L_x_11332:
[----:B------:R-:W-:-:S07]  /*19a80*/  MOV R97, R244 ;  /* 0x000000f400617202 */ /* 0x000fce0000000f00 */
.L_x_11333:
[----:B------:R-:W-:Y:S05]  /*19a90*/  BSYNC B1 ;  /* 0x0000000000017941 */ /* 0x000fea0003800000 */
.L_x_11331:
        /* <DEDUP_REMOVED lines=16> */
.L_x_11337:
[----:B------:R-:W-:Y:S05]  /*19ba0*/  BSYNC B2 ;  /* 0x0000000000027941 */ /* 0x000fea0003800000 */
.L_x_11336:
        /* <DEDUP_REMOVED lines=44> */
.L_x_11335:
[----:B------:R-:W-:Y:S05]  /*19e70*/  BSYNC B1 ;  /* 0x0000000000017941 */ /* 0x000fea0003800000 */
.L_x_11334:
        /* <DEDUP_REMOVED lines=9> */
.L_x_11330:
        /* <DEDUP_REMOVED lines=12> */
.L_x_11339:
[----:B------:R-:W-:-:S07]  /*19fd0*/  IMAD.MOV.U32 R97, RZ, RZ, R244 ;  /* 0x000000ffff617224 */ /* 0x000fce00078e00f4 */
.L_x_11340:
[----:B------:R-:W-:Y:S05]  /*19fe0*/  BSYNC B1 ;  /* 0x0000000000017941 */ /* 0x000fea0003800000 */
.L_x_11338:
        /* <DEDUP_REMOVED lines=16> */
.L_x_11344:
[----:B------:R-:W-:Y:S05]  /*1a0f0*/  BSYNC B2 ;  /* 0x0000000000027941 */ /* 0x000fea0003800000 */
.L_x_11343:
        /* <DEDUP_REMOVED lines=44> */
.L_x_11342:
[----:B------:R-:W-:Y:S05]  /*1a3c0*/  BSYNC B1 ;  /* 0x0000000000017941 */ /* 0x000fea0003800000 */
.L_x_11341:
        /* <DEDUP_REMOVED lines=14> */
.L_x_11345:
        /* <DEDUP_REMOVED lines=12> */
.L_x_11348:
[----:B------:R-:W-:-:S07]  /*1a570*/  IMAD.MOV.U32 R100, RZ, RZ, R244 ;  /* 0x000000ffff647224 */ /* 0x000fce00078e00f4 */
.L_x_11349:
[----:B------:R-:W-:Y:S05]  /*1a580*/  BSYNC B1 ;  /* 0x0000000000017941 */ /* 0x000fea0003800000 */
.L_x_11347:
        /* <DEDUP_REMOVED lines=16> */
.L_x_11353:
[----:B------:R-:W-:Y:S05]  /*1a690*/  BSYNC B2 ;  /* 0x0000000000027941 */ /* 0x000fea0003800000 */
.L_x_11352:
        /* <DEDUP_REMOVED lines=44> */
.L_x_11351:
[----:B------:R-:W-:Y:S05]  /*1a960*/  BSYNC B1 ;  /* 0x0000000000017941 */ /* 0x000fea0003800000 */
.L_x_11350:
        /* <DEDUP_REMOVED lines=10> */
.L_x_11346:
        /* <DEDUP_REMOVED lines=12> */
.L_x_11355:
[----:B------:R-:W-:-:S07]  /*1aad0*/  IMAD.MOV.U32 R100, RZ, RZ, R244 ;  /* 0x000000ffff647224 */ /* 0x000fce00078e00f4 */
.L_x_11356:
[----:B------:R-:W-:Y:S05]  /*1aae0*/  BSYNC B1 ;  /* 0x0000000000017941 */ /* 0x000fea0003800000 */
.L_x_11354:
        /* <DEDUP_REMOVED lines=16> */
.L_x_11360:
[----:B------:R-:W-:Y:S05]  /*1abf0*/  BSYNC B2 ;  /* 0x0000000000027941 */ /* 0x000fea0003800000 */
.L_x_11359:
        /* <DEDUP_REMOVED lines=44> */
.L_x_11358:
[----:B------:R-:W-:Y:S05]  /*1aec0*/  BSYNC B1 ;  /* 0x0000000000017941 */ /* 0x000fea0003800000 */
.L_x_11357:
        /* <DEDUP_REMOVED lines=12> */
[----:B------:R-:W-:Y:S01]  /*1af90*/  MOV R100, R106 ;  /* 0x0000006a00647202 */ /* 0x000fe20000000f00 */
[----:B------:R-:W-:Y:S01]  /*1afa0*/  FADD.FTZ R98, R54, R98 ;  /* 0x0000006236627221 */ /* 0x000fe20000010000 */
[----:B------:R-:W-:Y:S06]  /*1afb0*/  BRA `(.L_x_11362) ;  /* 0x0000000400547947 */ /* 0x000fec0003800000 */
.L_x_11361:
        /* <DEDUP_REMOVED lines=12> */
.L_x_11364:
[----:B------:R-:W-:-:S07]  /*1b080*/  IMAD.MOV.U32 R99, RZ, RZ, R244 ;  /* 0x000000ffff637224 */ /* 0x000fce00078e00f4 */
.L_x_11365:
[----:B------:R-:W-:Y:S05]  /*1b090*/  BSYNC B1 ;  /* 0x0000000000017941 */ /* 0x000fea0003800000 */
.L_x_11363:
        /* <DEDUP_REMOVED lines=16> */
.L_x_11369:
[----:B------:R-:W-:Y:S05]  /*1b1a0*/  BSYNC B2 ;  /* 0x0000000000027941 */ /* 0x000fea0003800000 */
.L_x_11368:
        /* <DEDUP_REMOVED lines=44> */
.L_x_11367:
[----:B------:R-:W-:Y:S05]  /*1b470*/  BSYNC B1 ;  /* 0x0000000000017941 */ /* 0x000fea0003800000 */
.L_x_11366:
        /* <DEDUP_REMOVED lines=9> */
.L_x_11362:
        /* <DEDUP_REMOVED lines=12> */
.L_x_11371:
[----:B------:R-:W-:-:S07]  /*1b5d0*/  MOV R99, R244 ;  /* 0x000000f400637202 */ /* 0x000fce0000000f00 */
.L_x_11372:
[----:B------:R-:W-:Y:S05]  /*1b5e0*/  BSYNC B1 ;  /* 0x0000000000017941 */ /* 0x000fea0003800000 */
.L_x_11370:
        /* <DEDUP_REMOVED lines=16> */
.L_x_11376:
[----:B------:R-:W-:Y:S05]  /*1b6f0*/  BSYNC B2 ;  /* 0x0000000000027941 */ /* 0x000fea0003800000 */
.L_x_11375:
        /* <DEDUP_REMOVED lines=44> */
.L_x_11374:
[----:B------:R-:W-:Y:S05]  /*1b9c0*/  BSYNC B1 ;  /* 0x0000000000017941 */ /* 0x000fea0003800000 */
.L_x_11373:
        /* <DEDUP_REMOVED lines=14> */
.L_x_11377:
        /* <DEDUP_REMOVED lines=12> */
.L_x_11380:
[----:B------:R-:W-:-:S07]  /*1bb70*/  MOV R233, R244 ;  /* 0x000000f400e97202 */ /* 0x000fce0000000f00 */
.L_x_11381:
[----:B------:R-:W-:Y:S05]  /*1bb80*/  BSYNC B1 ;  /* 0x0000000000017941 */ /* 0x000fea0003800000 */
.L_x_11379:
        /* <DEDUP_REMOVED lines=16> */
.L_x_11385:
[----:B------:R-:W-:Y:S05]  /*1bc90*/  BSYNC B2 ;  /* 0x0000000000027941 */ /* 0x000fea0003800000 */
.L_x_11384:
        /* <DEDUP_REMOVED lines=44> */
.L_x_11383:
[----:B------:R-:W-:Y:S05]  /*1bf60*/  BSYNC B1 ;  /* 0x0000000000017941 */ /* 0x000fea0003800000 */
.L_x_11382:
        /* <DEDUP_REMOVED lines=10> */
.L_x_11378:
        /* <DEDUP_REMOVED lines=12> */
.L_x_11387:
[----:B------:R-:W-:-:S07]  /*1c0d0*/  IMAD.MOV.U32 R241, RZ, RZ, R244 ;  /* 0x000000fffff17224 */ /* 0x000fce00078e00f4 */
.L_x_11388:
[----:B------:R-:W-:Y:S05]  /*1c0e0*/  BSYNC B1 ;  /* 0x0000000000017941 */ /* 0x000fea0003800000 */
.L_x_11386:
        /* <DEDUP_REMOVED lines=16> */
.L_x_11392:
[----:B------:R-:W-:Y:S05]  /*1c1f0*/  BSYNC B2 ;  /* 0x0000000000027941 */ /* 0x000fea0003800000 */
.L_x_11391:
        /* <DEDUP_REMOVED lines=44> */
.L_x_11390:
[----:B------:R-:W-:Y:S05]  /*1c4c0*/  BSYNC B1 ;  /* 0x0000000000017941 */ /* 0x000fea0003800000 */
.L_x_11389:
        /* <DEDUP_REMOVED lines=15> */
.L_x_11393:
        /* <DEDUP_REMOVED lines=12> */
.L_x_11396:
[----:B------:R-:W-:-:S07]  /*1c680*/  IMAD.MOV.U32 R101, RZ, RZ, R244 ;  /* 0x000000ffff657224 */ /* 0x000fce00078e00f4 */
.L_x_11397:
[----:B------:R-:W-:Y:S05]  /*1c690*/  BSYNC B1 ;  /* 0x0000000000017941 */ /* 0x000fea0003800000 */
.L_x_11395:
        /* <DEDUP_REMOVED lines=16> */
.L_x_11401:
[----:B------:R-:W-:Y:S05]  /*1c7a0*/  BSYNC B2 ;  /* 0x0000000000027941 */ /* 0x000fea0003800000 */
.L_x_11400:
        /* <DEDUP_REMOVED lines=44> */
.L_x_11399:
[----:B------:R-:W-:Y:S05]  /*1ca70*/  BSYNC B1 ;  /* 0x0000000000017941 */ /* 0x000fea0003800000 */
.L_x_11398:
        /* <DEDUP_REMOVED lines=9> */
.L_x_11394:
        /* <DEDUP_REMOVED lines=12> */
.L_x_11403:
[----:B------:R-:W-:-:S07]  /*1cbd0*/  IMAD.MOV.U32 R101, RZ, RZ, R244 ;  /* 0x000000ffff657224 */ /* 0x000fce00078e00f4 */
.L_x_11404:
[----:B------:R-:W-:Y:S05]  /*1cbe0*/  BSYNC B1 ;  /* 0x0000000000017941 */ /* 0x000fea0003800000 */
.L_x_11402:
        /* <DEDUP_REMOVED lines=16> */
.L_x_11408:
[----:B------:R-:W-:Y:S05]  /*1ccf0*/  BSYNC B2 ;  /* 0x0000000000027941 */ /* 0x000fea0003800000 */
.L_x_11407:
        /* <DEDUP_REMOVED lines=44> */
.L_x_11406:
[----:B------:R-:W-:Y:S05]  /*1cfc0*/  BSYNC B1 ;  /* 0x0000000000017941 */ /* 0x000fea0003800000 */
.L_x_11405:
        /* <DEDUP_REMOVED lines=12> */
.L_x_11409:
        /* <DEDUP_REMOVED lines=12> */
.L_x_11412:
[----:B------:R-:W-:-:S07]  /*1d150*/  IMAD.MOV.U32 R102, RZ, RZ, R244 ;  /* 0x000000ffff667224 */ /* 0x000fce00078e00f4 */
.L_x_11413:
[----:B------:R-:W-:Y:S05]  /*1d160*/  BSYNC B1 ;  /* 0x0000000000017941 */ /* 0x000fea0003800000 */
.L_x_11411:
        /* <DEDUP_REMOVED lines=16> */
.L_x_11417:
[----:B------:R-:W-:Y:S05]  /*1d270*/  BSYNC B2 ;  /* 0x0000000000027941 */ /* 0x000fea0003800000 */
.L_x_11416:
        /* <DEDUP_REMOVED lines=44> */
.L_x_11415:
[----:B------:R-:W-:Y:S05]  /*1d540*/  BSYNC B1 ;  /* 0x0000000000017941 */ /* 0x000fea0003800000 */
.L_x_11414:
        /* <DEDUP_REMOVED lines=10> */
.L_x_11410:
        /* <DEDUP_REMOVED lines=12> */
.L_x_11419:
[----:B------:R-:W-:-:S07]  /*1d6b0*/  MOV R102, R244 ;  /* 0x000000f400667202 */ /* 0x000fce0000000f00 */
.L_x_11420:
[----:B------:R-:W-:Y:S05]  /*1d6c0*/  BSYNC B1 ;  /* 0x0000000000017941 */ /* 0x000fea0003800000 */
.L_x_11418:
        /* <DEDUP_REMOVED lines=16> */
.L_x_11424:
[----:B------:R-:W-:Y:S05]  /*1d7d0*/  BSYNC B2 ;  /* 0x0000000000027941 */ /* 0x000fea0003800000 */
.L_x_11423:
        /* <DEDUP_REMOVED lines=44> */
.L_x_11422:
[----:B------:R-:W-:Y:S05]  /*1daa0*/  BSYNC B1 ;  /* 0x0000000000017941 */ /* 0x000fea0003800000 */
.L_x_11421:
        /* <DEDUP_REMOVED lines=13> */
.L_x_11425:
        /* <DEDUP_REMOVED lines=12> */
.L_x_11428:
[----:B------:R-:W-:-:S07]  /*1dc40*/  MOV R103, R244 ;  /* 0x000000f400677202 */ /* 0x000fce0000000f00 */
.L_x_11429:
[----:B------:R-:W-:Y:S05]  /*1dc50*/  BSYNC B1 ;  /* 0x0000000000017941 */ /* 0x000fea0003800000 */
.L_x_11427:
        /* <DEDUP_REMOVED lines=16> */
.L_x_11433:
[----:B------:R-:W-:Y:S05]  /*1dd60*/  BSYNC B2 ;  /* 0x0000000000027941 */ /* 0x000fea0003800000 */
.L_x_11432:
        /* <DEDUP_REMOVED lines=44> */
.L_x_11431:
[----:B------:R-:W-:Y:S05]  /*1e030*/  BSYNC B1 ;  /* 0x0000000000017941 */ /* 0x000fea0003800000 */
.L_x_11430:
        /* <DEDUP_REMOVED lines=9> */
.L_x_11426:
        /* <DEDUP_REMOVED lines=12> */
.L_x_11435:
[----:B------:R-:W-:-:S07]  /*1e190*/  IMAD.MOV.U32 R103, RZ, RZ, R244 ;  /* 0x000000ffff677224 */ /* 0x000fce00078e00f4 */
.L_x_11436:
[----:B------:R-:W-:Y:S05]  /*1e1a0*/  BSYNC B1 ;  /* 0x0000000000017941 */ /* 0x000fea0003800000 */
.L_x_11434:
        /* <DEDUP_REMOVED lines=16> */
.L_x_11440:
[----:B------:R-:W-:Y:S05]  /*1e2b0*/  BSYNC B2 ;  /* 0x0000000000027941 */ /* 0x000fea0003800000 */
.L_x_11439:
        /* <DEDUP_REMOVED lines=44> */
.L_x_11438:
[----:B------:R-:W-:Y:S05]  /*1e580*/  BSYNC B1 ;  /* 0x0000000000017941 */ /* 0x000fea0003800000 */
.L_x_11437:
        /* <DEDUP_REMOVED lines=12> */
.L_x_11441:
        /* <DEDUP_REMOVED lines=12> */
.L_x_11444:
[----:B------:R-:W-:-:S07]  /*1e710*/  IMAD.MOV.U32 R229, RZ, RZ, R244 ;  /* 0x000000ffffe57224 */ /* 0x000fce00078e00f4 */
.L_x_11445:
[----:B------:R-:W-:Y:S05]  /*1e720*/  BSYNC B1 ;  /* 0x0000000000017941 */ /* 0x000fea0003800000 */
.L_x_11443:
        /* <DEDUP_REMOVED lines=16> */
.L_x_11449:
[----:B------:R-:W-:Y:S05]  /*1e830*/  BSYNC B2 ;  /* 0x0000000000027941 */ /* 0x000fea0003800000 */
.L_x_11448:
        /* <DEDUP_REMOVED lines=44> */
.L_x_11447:
[----:B------:R-:W-:Y:S05]  /*1eb00*/  BSYNC B1 ;  /* 0x0000000000017941 */ /* 0x000fea0003800000 */
.L_x_11446:
        /* <DEDUP_REMOVED lines=10> */
.L_x_11442:
[----:B------:R-:W-:Y:S02]  /*1ebb0*/  SEL R111, RZ, 0x1000000, P5 ;  /* 0x01000000ff6f7807 */ /* 0x000fe40002800000 */
        /* <DEDUP_REMOVED lines=10> */
[----:B------:R-:W-:Y:S01]  /*1ec60*/  SEL R108, RZ, 0x1, P6 ;  /* 0x00000001ff6c7807 */ /* 0x000fe20003000000 */
[----:B------:R-:W-:Y:S01]  /*1ec70*/  IMAD.SHL.U32 R248, R105, 0x8, RZ ;  /* 0x0000000869f87824 */ /* 0x000fe200078e00ff */
[----:B------:R-:W-:-:S02]  /*1ec80*/  SEL R106, RZ, 0x1, P0 ;  /* 0x00000001ff6a7807 */ /* 0x000fc40000000000 */
[----:B------:R-:W-:Y:S01]  /*1ec90*/  LOP3.LUT R111, R111, R109, R107, 0xfe, !PT ;  /* 0x0000006d6f6f7212 */ /* 0x000fe200078efe6b */
[----:B------:R-:W-:Y:S01]  /*1eca0*/  IMAD.WIDE.U32 R108, R108, 0x10000, RZ ;  /* 0x000100006c6c7825 */ /* 0x000fe200078e00ff */
[----:B------:R-:W-:Y:S02]  /*1ecb0*/  LOP3.LUT P2, RZ, R44, 0x10, RZ, 0xc0, !PT ;  /* 0x000000102cff7812 */ /* 0x000fe4000784c0ff */
[----:B------:R-:W-:Y:S01]  /*1ecc0*/  LEA R246, P0, R105, UR10, 0x5 ;  /* 0x0000000a69f67c11 */ /* 0x000fe2000f8028ff */
[----:B------:R-:W-:-:S03]  /*1ecd0*/  IMAD.WIDE.U32 R106, R106, 0x100, RZ ;  /* 0x000001006a6a7825 */ /* 0x000fc600078e00ff */
[----:B------:R-:W-:Y:S02]  /*1ece0*/  LEA.HI.X R247, R105, UR11, RZ, 0x5, P0 ;  /* 0x0000000b69f77c11 */ /* 0x000fe400080f2cff */
[----:B------:R-:W-:Y:S02]  /*1ecf0*/  LOP3.LUT R107, R107, R111, R109, 0xfe, !PT ;  /* 0x0000006f6b6b7212 */ /* 0x000fe400078efe6d */
[----:B------:R-:W-:Y:S01]  /*1ed00*/  LOP3.LUT R110, R106, R110, R108, 0xfe, !PT ;  /* 0x0000006e6a6e7212 */ /* 0x000fe200078efe6c */
[----:B------:R2:W-:Y:S01]  /*1ed10*/  STG.E.128 desc[UR6][R246.64], R96 ;  /* 0x00000060f6007986 */ /* 0x0005e2000c101d06 */
[----:B------:R-:W-:Y:S02]  /*1ed20*/  SEL R109, RZ, 0x1, P2 ;  /* 0x00000001ff6d7807 */ /* 0x000fe40001000000 */
[----:B------:R-:W-:Y:S01]  /*1ed30*/  SHF.R.U32.HI R105, RZ, 0x1d, R105 ;  /* 0x0000001dff697819 */ /* 0x000fe20000011669 */
[----:B------:R2:W-:Y:S01]  /*1ed40*/  STG.E.128 desc[UR6][R246.64+0x10], R100 ;  /* 0x00001064f6007986 */ /* 0x0005e2000c101d06 */
[----:B------:R-:W-:-:S02]  /*1ed50*/  IADD3 R108, P0, R248, UR8, RZ ;  /* 0x00000008f86c7c10 */ /* 0x000fc4000ff1e0ff */
        /* <DEDUP_REMOVED lines=13> */
[----:B------:R-:W-:Y:S02]  /*1ee30*/  PRMT R107, R231, 0x7104, RZ ;  /* 0x00007104e76b7816 */ /* 0x000fe400000000ff */
[----:B------:R-:W-:Y:S02]  /*1ee40*/  IADD3.X R249, R105, UR33, RZ, P0, !PT ;  /* 0x0000002169f97c10 */ /* 0x000fe400087fe4ff */
[----:B------:R-:W-:Y:S02]  /*1ee50*/  LOP3.LUT R107, R106, 0xff00, R107, 0xf8, !PT ;  /* 0x0000ff006a6b7812 */ /* 0x000fe400078ef86b */
[----:B------:R-:W-:Y:S02]  /*1ee60*/  LOP3.LUT R106, R235, 0xff, RZ, 0xc0, !PT ;  /* 0x000000ffeb6a7812 */ /* 0x000fe400078ec0ff */
[----:B------:R-:W-:-:S03]  /*1ee70*/  LOP3.LUT R247, R107, 0xff, R232, 0xf8, !PT ;  /* 0x000000ff6bf77812 */ /* 0x000fc600078ef8e8 */
[----:B------:R-:W-:Y:S01]  /*1ee80*/  IMAD.WIDE.U32 R106, R106, 0x100, RZ ;  /* 0x000001006a6a7825 */ /* 0x000fe200078e00ff */
[----:B------:R-:W-:Y:S02]  /*1ee90*/  LOP3.LUT R247, R109, R247, R111, 0xfe, !PT ;  /* 0x000000f76df77212 */ /* 0x000fe400078efe6f */
[----:B------:R-:W-:Y:S02]  /*1eea0*/  LOP3.LUT R109, R106, R110, R108, 0xfe, !PT ;  /* 0x0000006e6a6d7212 */ /* 0x000fe400078efe6c */
[----:B------:R-:W-:Y:S02]  /*1eeb0*/  LOP3.LUT R107, R247, R107, RZ, 0xfc, !PT ;  /* 0x0000006bf76b7212 */ /* 0x000fe400078efcff */
[----:B------:R-:W-:-:S05]  /*1eec0*/  LOP3.LUT R106, R109, 0xff, R236, 0xf8, !PT ;  /* 0x000000ff6d6a7812 */ /* 0x000fca00078ef8ec */
[----:B------:R3:W-:Y:S02]  /*1eed0*/  STG.E.64 desc[UR6][R248.64], R106 ;  /* 0x0000006af8007986 */ /* 0x0007e4000c101b06 */
.L_x_11321:
[----:B------:R-:W-:Y:S05]  /*1eee0*/  BSYNC B0 ;  /* 0x0000000000007941 */ /* 0x000fea0003800000 */
.L_x_11320:
        /* <DEDUP_REMOVED lines=155> */
.L_x_11472:
        /* <DEDUP_REMOVED lines=13> */
[----:B------:R-:W-:Y:S01]  /*1f970*/  BSSY B0, `(.L_x_11451) ;  /* 0x0000070000007945 */ /* 0x000fe20003800000 */
[----:B------:R-:W-:Y:S01]  /*1f980*/  @!P0 IADD3 R106, R106, R109, RZ ;  /* 0x0000006d6a6a8210 */ /* 0x000fe20007ffe0ff */
[----:B------:R-:W-:Y:S01]  /*1f990*/  BAR.SYNC.DEFER_BLOCKING 0x0 ;  /* 0x0000000000007b1d */ /* 0x000fe20000010000 */
[----:B------:R-:W-:Y:S01]  /*1f9a0*/  IMAD.MOV.U32 R109, RZ, RZ, RZ ;  /* 0x000000ffff6d7224 */ /* 0x000fe200078e00ff */
[----:B------:R-:W-:Y:S02]  /*1f9b0*/  @!P0 MOV R109, R243 ;  /* 0x000000f3006d8202 */ /* 0x000fe40000000f00 */
[----:B------:R-:W-:Y:S02]  /*1f9c0*/  LOP3.LUT P1, RZ, R44, 0x20, RZ, 0xc0, !PT ;  /* 0x000000202cff7812 */ /* 0x000fe4000782c0ff */
[----:B------:R-:W-:Y:S01]  /*1f9d0*/  I2FP.F32.S32 R249, R109 ;  /* 0x0000006d00f97245 */ /* 0x000fe20000201400 */
[----:B------:R-:W2:Y:S01]  /*1f9e0*/  SHFL.DOWN PT, R110, R109, 0x2, 0x1f ;  /* 0x08401f006d6e7f89 */ /* 0x000ea200000e0000 */
[----:B-1----:R-:W-:Y:S01]  /*1f9f0*/  @!P0 LEA R105, R105, R104, 0x18 ;  /* 0x0000006869698211 */ /* 0x002fe200078ec0ff */
[----:B--2---:R-:W-:Y:S01]  /*1fa00*/  IMAD.IADD R108, R110, 0x1, R109 ;  /* 0x000000016e6c7824 */ /* 0x004fe200078e026d */
[----:B------:R-:W-:-:S03]  /*1fa10*/  I2FP.F32.S32 R111, R110 ;  /* 0x0000006e006f7245 */ /* 0x000fc60000201400 */
[----:B0-----:R-:W-:Y:S01]  /*1fa20*/  @!P0 IMAD R247, R106, 0x8, R105 ;  /* 0x000000086af78824 */ /* 0x001fe200078e0269 */
[----:B------:R-:W-:Y:S02]  /*1fa30*/  CS2R R104, SRZ ;  /* 0x0000000000687805 */ /* 0x000fe4000001ff00 */
[----:B------:R-:W-:Y:S01]  /*1fa40*/  I2FP.F32.S32 R106, R108 ;  /* 0x0000006c006a7245 */ /* 0x000fe20000201400 */
[----:B------:R-:W-:Y:S03]  /*1fa50*/  SHFL.DOWN PT, R109, R108, 0x1, 0x1f ;  /* 0x08201f006c6d7f89 */ /* 0x000fe600000e0000 */
[----:B------:R-:W0:Y:S01]  /*1fa60*/  MUFU.RCP R110, R106 ;  /* 0x0000006a006e7308 */ /* 0x000e220000001000 */
[----:B------:R-:W1:Y:S01]  /*1fa70*/  @!P0 LDS.64 R104, [R247] ;  /* 0x00000000f7688984 */ /* 0x000e620000000a00 */
[----:B------:R-:W-:-:S03]  /*1fa80*/  PLOP3.LUT P0, PT, PT, PT, UP0, 0x40, 0x0 ;  /* 0x000000000000781c */ /* 0x000fc60003f0e808 */
[----:B-1----:R-:W1:Y:S04]  /*1fa90*/  SHFL.DOWN PT, R248, R104, 0x2, 0x1f ;  /* 0x08401f0068f87f89 */ /* 0x002e6800000e0000 */
[----:B------:R-:W2:Y:S01]  /*1faa0*/  SHFL.DOWN PT, R246, R105, 0x2, 0x1f ;  /* 0x08401f0069f67f89 */ /* 0x000ea200000e0000 */
[C---:B-1----:R-:W-:Y:S01]  /*1fab0*/  FMUL.FTZ R250, R248.reuse, R111 ;  /* 0x0000006ff8fa7220 */ /* 0x042fe20000410000 */
[----:B------:R-:W-:-:S03]  /*1fac0*/  FADD.FTZ R248, -R248, R104 ;  /* 0x00000068f8f87221 */ /* 0x000fc60000010100 */
[----:B------:R-:W-:Y:S01]  /*1fad0*/  FFMA.FTZ R247, R249, R104, R250 ;  /* 0x00000068f9f77223 */ /* 0x000fe200000100fa */
[----:B------:R-:W-:Y:S01]  /*1fae0*/  FMUL.FTZ R248, R248, R248 ;  /* 0x000000f8f8f87220 */ /* 0x000fe20000410000 */
[----:B--2---:R-:W-:Y:S01]  /*1faf0*/  FADD.FTZ R105, R246, R105 ;  /* 0x00000069f6697221 */ /* 0x004fe20000010000 */
[----:B------:R-:W-:Y:S01]  /*1fb00*/  I2FP.F32.S32 R246, R109 ;  /* 0x0000006d00f67245 */ /* 0x000fe20000201400 */
[----:B0-----:R-:W-:Y:S01]  /*1fb10*/  FMUL.FTZ R247, R110, R247 ;  /* 0x000000f76ef77220 */ /* 0x001fe20000410000 */
[----:B------:R-:W-:-:S04]  /*1fb20*/  FMUL.FTZ R248, R248, R249 ;  /* 0x000000f9f8f87220 */ /* 0x000fc80000410000 */
[----:B------:R-:W0:Y:S01]  /*1fb30*/  SHFL.DOWN PT, R104, R247, 0x1, 0x1f ;  /* 0x08201f00f7687f89 */ /* 0x000e2200000e0000 */
[----:B------:R-:W-:Y:S01]  /*1fb40*/  FMUL.FTZ R248, R248, R111 ;  /* 0x0000006ff8f87220 */ /* 0x000fe20000410000 */
[----:B------:R-:W-:-:S03]  /*1fb50*/  IMAD.IADD R111, R108, 0x1, R109 ;  /* 0x000000016c6f7824 */ /* 0x000fc600078e026d */
[----:B------:R-:W-:Y:S02]  /*1fb60*/  FFMA.FTZ R110, R110, R248, R105 ;  /* 0x000000f86e6e7223 */ /* 0x000fe40000010069 */
[----:B------:R-:W-:-:S03]  /*1fb70*/  I2FP.F32.S32 R111, R111 ;  /* 0x0000006f006f7245 */ /* 0x000fc60000201400 */
[----:B------:R-:W1:Y:S01]  /*1fb80*/  SHFL.DOWN PT, R105, R110, 0x1, 0x1f ;  /* 0x08201f006e697f89 */ /* 0x000e6200000e0000 */
[----:B------:R-:W2:Y:S01]  /*1fb90*/  MUFU.RCP R108, R111 ;  /* 0x0000006f006c7308 */ /* 0x000ea20000001000 */
[----:B0-----:R-:W-:Y:S01]  /*1fba0*/  FADD.FTZ R109, R247, -R104 ;  /* 0x80000068f76d7221 */ /* 0x001fe20000010000 */
[----:B------:R-:W-:-:S03]  /*1fbb0*/  FMUL.FTZ R249, R104, R246 ;  /* 0x000000f668f97220 */ /* 0x000fc60000410000 */
[----:B------:R-:W-:Y:S01]  /*1fbc0*/  FMUL.FTZ R109, R109, R109 ;  /* 0x0000006d6d6d7220 */ /* 0x000fe20000410000 */
[----:B------:R-:W-:-:S03]  /*1fbd0*/  FFMA.FTZ R249, R106, R247, R249 ;  /* 0x000000f76af97223 */ /* 0x000fc600000100f9 */
[----:B------:R-:W-:Y:S01]  /*1fbe0*/  FMUL.FTZ R109, R106, R109 ;  /* 0x0000006d6a6d7220 */ /* 0x000fe20000410000 */
[----:B--2---:R-:W-:Y:S01]  /*1fbf0*/  FMUL.FTZ R249, R108, R249 ;  /* 0x000000f96cf97220 */ /* 0x004fe20000410000 */
[----:B-1----:R-:W-:Y:S01]  /*1fc00*/  FADD.FTZ R105, R110, R105 ;  /* 0x000000696e697221 */ /* 0x002fe20000010000 */
[----:B------:R-:W0:Y:S01]  /*1fc10*/  LDC R106, c[0x0][0x2d8] ;  /* 0x0000b600ff6a7b82 */ /* 0x000e220000000800 */
[----:B------:R-:W-:-:S04]  /*1fc20*/  FMUL.FTZ R109, R109, R246 ;  /* 0x000000f66d6d7220 */ /* 0x000fc80000410000 */
        /* <DEDUP_REMOVED lines=33> */
[----:B------:R-:W-:Y:S01]  /*1fe40*/  FFMA.FTZ R106, R42, R248, R11 ;  /* 0x000000f82a6a7223 */ /* 0x000fe2000001000b */
[----:B------:R-:W-:Y:S01]  /*1fe50*/  FFMA.FTZ R107, R224, R108, R223 ;  /* 0x0000006ce06b7223 */ /* 0x000fe200000100df */
[----:B------:R-:W-:Y:S01]  /*1fe60*/  FMUL.FTZ R249, R249, UR31 ;  /* 0x0000001ff9f97c20 */ /* 0x000fe20008410000 */
[----:B------:R-:W-:Y:S01]  /*1fe70*/  FMUL.FTZ R250, R250, UR31 ;  /* 0x0000001ffafa7c20 */ /* 0x000fe20008410000 */
[----:B------:R-:W-:Y:S01]  /*1fe80*/  F2FP.BF16.F32.PACK_AB R104, R105, R104 ;  /* 0x000000686968723e */ /* 0x000fe200000010ff */
[----:B------:R-:W-:Y:S01]  /*1fe90*/  FADD.FTZ R111, R70, -UR38 ;  /* 0x80000026466f7e21 */ /* 0x000fe20008010000 */
[----:B------:R-:W-:Y:S01]  /*1fea0*/  FADD.FTZ R251, R71, -UR38 ;  /* 0x8000002647fb7e21 */ /* 0x000fe20008010000 */
[----:B------:R-:W-:Y:S01]  /*1feb0*/  F2FP.BF16.F32.PACK_AB R105, R107, R106 ;  /* 0x0000006a6b69723e */ /* 0x000fe200000010ff */
[----:B------:R-:W-:Y:S01]  /*1fec0*/  FFMA.FTZ R106, R43, R249, R10 ;  /* 0x000000f92b6a7223 */ /* 0x000fe2000001000a */
[----:B------:R-:W-:Y:S01]  /*1fed0*/  FFMA.FTZ R107, R220, R250, R219 ;  /* 0x000000fadc6b7223 */ /* 0x000fe200000100db */
[----:B------:R-:W-:Y:S01]  /*1fee0*/  FMUL.FTZ R111, R111, UR31 ;  /* 0x0000001f6f6f7c20 */ /* 0x000fe20008410000 */
[----:B------:R-:W-:Y:S01]  /*1fef0*/  FMUL.FTZ R251, R251, UR31 ;  /* 0x0000001ffbfb7c20 */ /* 0x000fe20008410000 */
[----:B------:R-:W-:Y:S01]  /*1ff00*/  FFMA.FTZ R248, R38, R248, R7 ;  /* 0x000000f826f87223 */ /* 0x000fe20000010007 */
[----:B------:R-:W-:Y:S01]  /*1ff10*/  FFMA.FTZ R250, R218, R250, R217 ;  /* 0x000000fadafa7223 */ /* 0x000fe200000100d9 */
[----:B------:R-:W-:Y:S01]  /*1ff20*/  F2FP.BF16.F32.PACK_AB R106, R107, R106 ;  /* 0x0000006a6b6a723e */ /* 0x000fe200000010ff */
[----:B------:R-:W-:Y:S01]  /*1ff30*/  FFMA.FTZ R107, R40, R111, R9 ;  /* 0x0000006f286b7223 */ /* 0x000fe20000010009 */
[-C--:B------:R-:W-:Y:S01]  /*1ff40*/  FFMA.FTZ R246, R216, R251.reuse, R215 ;  /* 0x000000fbd8f67223 */ /* 0x080fe200000100d7 */
[----:B------:R-:W-:Y:S01]  /*1ff50*/  FFMA.FTZ R252, R214, R251, R213 ;  /* 0x000000fbd6fc7223 */ /* 0x000fe200000100d5 */
[----:B------:R-:W-:Y:S01]  /*1ff60*/  FFMA.FTZ R251, R41, R110, R8 ;  /* 0x0000006e29fb7223 */ /* 0x000fe20000010008 */
[----:B------:R-:W-:Y:S01]  /*1ff70*/  FFMA.FTZ R110, R39, R249, R6 ;  /* 0x000000f9276e7223 */ /* 0x000fe20000010006 */
[----:B------:R-:W-:Y:S01]  /*1ff80*/  FFMA.FTZ R249, R222, R108, R221 ;  /* 0x0000006cdef97223 */ /* 0x000fe200000100dd */
[----:B------:R-:W-:Y:S01]  /*1ff90*/  F2FP.BF16.F32.PACK_AB R107, R246, R107 ;  /* 0x0000006bf66b723e */ /* 0x000fe200000010ff */
[----:B------:R-:W-:Y:S01]  /*1ffa0*/  FFMA.FTZ R111, R36, R111, R5 ;  /* 0x0000006f246f7223 */ /* 0x000fe20000010005 */
[----:B------:R-:W0:Y:S01]  /*1ffb0*/  LDC.64 R246, c[0x0][0x2b8] ;  /* 0x0000ae00fff67b82 */ /* 0x000e220000000a00 */
[----:B------:R-:W-:Y:S01]  /*1ffc0*/  FFMA.FTZ R108, R226, R109, R225 ;  /* 0x0000006de26c7223 */ /* 0x000fe200000100e1 */
[----:B------:R-:W-:-:S02]  /*1ffd0*/  F2FP.BF16.F32.PACK_AB R110, R250, R110 ;  /* 0x0000006efa6e723e */ /* 0x000fc400000010ff */
[----:B------:R-:W-:Y:S02]  /*1ffe0*/  F2FP.BF16.F32.PACK_AB R111, R252, R111 ;  /* 0x0000006ffc6f723e */ /* 0x000fe400000010ff */
[----:B------:R-:W-:Y:S02]  /*1fff0*/  F2FP.BF16.F32.PACK_AB R109, R249, R248 ;  /* 0x000000f8f96d723e */ /* 0x000fe400000010ff */
[----:B------:R-:W-:Y:S01]  /*20000*/  F2FP.BF16.F32.PACK_AB R108, R108, R251 ;  /* 0x000000fb6c6c723e */ /* 0x000fe200000010ff */
[----:B0-----:R-:W-:-:S05]  /*20010*/  IMAD.WIDE.U32 R246, R237, 0x10, R246 ;  /* 0x00000010edf67825 */ /* 0x001fca00078e00f6 */
[----:B------:R0:W-:Y:S02]  /*20020*/  STG.E.128 desc[UR6][R246.64], R104 ;  /* 0x00000068f6007986 */ /* 0x0001e4000c101d06 */
[----:B0-----:R-:W0:Y:S02]  /*20030*/  LDC.64 R246, c[0x0][0x2c0] ;  /* 0x0000b000fff67b82 */ /* 0x001e240000000a00 */
[----:B0-----:R-:W-:-:S04]  /*20040*/  IMAD.WIDE.U32 R246, R237, 0x10, R246 ;  /* 0x00000010edf67825 */ /* 0x001fc800078e00f6 */
[----:B------:R-:W-:Y:S01]  /*20050*/  VIADD R237, R237, 0x80 ;  /* 0x00000080eded7836 */ /* 0x000fe20000000000 */
[----:B------:R1:W-:Y:S06]  /*20060*/  STG.E.128 desc[UR6][R246.64], R108 ;  /* 0x0000006cf6007986 */ /* 0x0003ec000c101d06 */
.L_x_11452:
[----:B------:R-:W-:Y:S05]  /*20070*/  BSYNC B0 ;  /* 0x0000000000007941 */ /* 0x000fea0003800000 */
.L_x_11451:
[----:B------:R-:W-:Y:S01]  /*20080*/  LOP3.LUT P0, RZ, R44, 0x200, RZ, 0xc0, !PT ;  /* 0x000002002cff7812 */ /* 0x000fe2000780c0ff */
[----:B------:R-:W-:-:S12]  /*20090*/  BSSY B0, `(.L_x_11453) ;  /* 0x0000031000007945 */ /* 0x000fd80003800000 */
[----:B------:R-:W-:Y:S05]  /*200a0*/  @!P0 BRA `(.L_x_11454) ;  /* 0x0000000000bc8947 */ /* 0x000fea0003800000 */
[----:B-1----:R-:W-:Y:S01]  /*200b0*/  FADD.FTZ R110, R72, -UR38 ;  /* 0x80000026486e7e21 */ /* 0x002fe20008010000 */
        /* <DEDUP_REMOVED lines=46> */
.L_x_11454:
[----:B------:R-:W-:Y:S05]  /*203a0*/  BSYNC B0 ;  /* 0x0000000000007941 */ /* 0x000fea0003800000 */
.L_x_11453:
[----:B------:R-:W-:Y:S01]  /*203b0*/  LOP3.LUT P0, RZ, R44, 0x100, RZ, 0xc0, !PT ;  /* 0x000001002cff7812 */ /* 0x000fe2000780c0ff */
[----:B------:R-:W-:-:S12]  /*203c0*/  BSSY B0, `(.L_x_11455) ;  /* 0x0000031000007945 */ /* 0x000fd80003800000 */
[----:B------:R-:W-:Y:S05]  /*203d0*/  @!P0 BRA `(.L_x_11456) ;  /* 0x0000000000bc8947 */ /* 0x000fea0003800000 */
[----:B-12---:R-:W-:Y:S01]  /*203e0*/  FADD.FTZ R110, R80, -UR38 ;  /* 0x80000026506e7e21 */ /* 0x006fe20008010000 */
        /* <DEDUP_REMOVED lines=43> */
[C---:B0-----:R-:W-:Y:S01]  /*206a0*/  IMAD.WIDE.U32 R246, R237.reuse, 0x10, R246 ;  /* 0x00000010edf67825 */ /* 0x041fe200078e00f6 */
[----:B------:R-:W-:-:S04]  /*206b0*/  IADD3 R237, R237, 0x80, RZ ;  /* 0x00000080eded7810 */ /* 0x000fc80007ffe0ff */
[----:B------:R3:W-:Y:S03]  /*206c0*/  STG.E.128 desc[UR6][R246.64], R108 ;  /* 0x0000006cf6007986 */ /* 0x0007e6000c101d06 */
.L_x_11456:
[----:B------:R-:W-:Y:S05]  /*206d0*/  BSYNC B0 ;  /* 0x0000000000007941 */ /* 0x000fea0003800000 */
.L_x_11455:
[----:B------:R-:W-:Y:S01]  /*206e0*/  LOP3.LUT P0, RZ, R44, 0x80, RZ, 0xc0, !PT ;  /* 0x000000802cff7812 */ /* 0x000fe2000780c0ff */
[----:B------:R-:W-:-:S12]  /*206f0*/  BSSY B0, `(.L_x_11457) ;  /* 0x0000031000007945 */ /* 0x000fd80003800000 */
[----:B------:R-:W-:Y:S05]  /*20700*/  @!P0 BRA `(.L_x_11458) ;  /* 0x0000000000bc8947 */ /* 0x000fea0003800000 */
[----:B-123--:R-:W-:Y:S01]  /*20710*/  FADD.FTZ R110, R88, -UR38 ;  /* 0x80000026586e7e21 */ /* 0x00efe20008010000 */
        /* <DEDUP_REMOVED lines=46> */
.L_x_11458:
[----:B------:R-:W-:Y:S05]  /*20a00*/  BSYNC B0 ;  /* 0x0000000000007941 */ /* 0x000fea0003800000 */
.L_x_11457:
[----:B------:R-:W-:Y:S01]  /*20a10*/  LOP3.LUT P0, RZ, R44, 0x40, RZ, 0xc0, !PT ;  /* 0x000000402cff7812 */ /* 0x000fe2000780c0ff */
[----:B------:R-:W-:-:S12]  /*20a20*/  BSSY B0, `(.L_x_11459) ;  /* 0x0000030000007945 */ /* 0x000fd80003800000 */
[----:B------:R-:W-:Y:S05]  /*20a30*/  @!P0 BRA `(.L_x_11460) ;  /* 0x0000000000b88947 */ /* 0x000fea0003800000 */
[----:B-1234-:R-:W-:Y:S01]  /*20a40*/  FADD.FTZ R110, R96, -UR38 ;  /* 0x80000026606e7e21 */ /* 0x01efe20008010000 */
        /* <DEDUP_REMOVED lines=43> */
[----:B0-----:R-:W-:-:S05]  /*20d00*/  IMAD.WIDE.U32 R246, R237, 0x10, R246 ;  /* 0x00000010edf67825 */ /* 0x001fca00078e00f6 */
[----:B------:R0:W-:Y:S02]  /*20d10*/  STG.E.128 desc[UR6][R246.64], R108 ;  /* 0x0000006cf6007986 */ /* 0x0001e4000c101d06 */
.L_x_11460:
[----:B------:R-:W-:Y:S05]  /*20d20*/  BSYNC B0 ;  /* 0x0000000000007941 */ /* 0x000fea0003800000 */
.L_x_11459:
[----:B------:R-:W-:Y:S01]  /*20d30*/  VIADD R46, R46, UR34 ;  /* 0x000000222e2e7c36 */ /* 0x000fe20008000000 */
[----:B0-----:R-:W-:-:S04]  /*20d40*/  SEL R104, RZ, 0x1, P4 ;  /* 0x00000001ff687807 */ /* 0x001fc80002000000 */
[----:B------:R-:W-:-:S13]  /*20d50*/  ISETP.GE.AND P0, PT, R46, UR35, PT ;  /* 0x000000232e007c0c */ /* 0x000fda000bf06270 */
[----:B------:R-:W-:Y:S05]  /*20d60*/  @!P0 BRA `(.L_x_11461) ;  /* 0xfffffe1000d88947 */ /* 0x000fea000383ffff */
[----:B------:R-:W-:Y:S05]  /*20d70*/  EXIT ;  /* 0x000000000000794d */ /* 0x000fea0003800000 */
.L_x_11450:
[----:B------:R-:W-:Y:S01]  /*20d80*/  MOV R251, R105 ;  /* 0x0000006900fb7202 */ /* 0x000fe20000000f00 */
[----:B------:R-:W-:Y:S01]  /*20d90*/  IMAD.MOV.U32 R108, RZ, RZ, 0x1 ;  /* 0x00000001ff6c7424 */ /* 0x000fe200078e00ff */
[----:B------:R-:W-:Y:S01]  /*20da0*/  MOV R110, 0xffffffff ;  /* 0xffffffff006e7802 */ /* 0x000fe20000000f00 */
[----:B------:R-:W-:-:S07]  /*20db0*/  IMAD.MOV.U32 R109, RZ, RZ, 0x1f ;  /* 0x0000001fff6d7424 */ /* 0x000fce00078e00ff */
[----:B------:R-:W-:Y:S05]  /*20dc0*/  WARPSYNC.COLLECTIVE R110, `(.L_x_11462) ;  /* 0x000000006e087348 */ /* 0x000fea0003c00000 */
[----:B------:R0:W1:Y:S02]  /*20dd0*/  SHFL.BFLY P6, R249, R251, R108, R109 ;  /* 0x0c00006cfbf97389 */ /* 0x00006400000c006d */
[----:B01----:R-:W-:Y:S01]  /*20de0*/  ENDCOLLECTIVE ;  /* 0x000000000000791b */ /* 0x003fe20003800000 */
.L_x_11462:
[----:B------:R-:W-:Y:S01]  /*20df0*/  HFMA2.MMA R108, -RZ, RZ, 0, 1.1920928955078125e-07 ;  /* 0x00000002ff6c7435 */ /* 0x000fe200000001ff */
[----:B------:R-:W-:-:S04]  /*20e00*/  IMAD.MOV.U32 R104, RZ, RZ, R249 ;  /* 0x000000ffff687224 */ /* 0x000fc800078e00f9 */
[----:B------:R-:W-:-:S04]  /*20e10*/  FADD.FTZ R111, R105, R104 ;  /* 0x00000068696f7221 */ /* 0x000fc80000010000 */
[----:B------:R-:W-:-:S07]  /*20e20*/  IMAD.MOV.U32 R251, RZ, RZ, R111 ;  /* 0x000000fffffb7224 */ /* 0x000fce00078e006f */
[----:B------:R-:W-:Y:S05]  /*20e30*/  WARPSYNC.COLLECTIVE R110, `(.L_x_11463) ;  /* 0x000000006e087348 */ /* 0x000fea0003c00000 */
[----:B------:R0:W1:Y:S02]  /*20e40*/  SHFL.BFLY P6, R249, R251, R108, R109 ;  /* 0x0c00006cfbf97389 */ /* 0x00006400000c006d */
[----:B01----:R-:W-:Y:S01]  /*20e50*/  ENDCOLLECTIVE ;  /* 0x000000000000791b */ /* 0x003fe20003800000 */
.L_x_11463:
[----:B------:R-:W-:Y:S01]  /*20e60*/  MOV R108, 0x4 ;  /* 0x00000004006c7802 */ /* 0x000fe20000000f00 */
[----:B------:R-:W-:-:S04]  /*20e70*/  IMAD.MOV.U32 R104, RZ, RZ, R249 ;  /* 0x000000ffff687224 */ /* 0x000fc800078e00f9 */
[----:B------:R-:W-:-:S04]  /*20e80*/  FADD.FTZ R246, R111, R104 ;  /* 0x000000686ff67221 */ /* 0x000fc80000010000 */
[----:B------:R-:W-:-:S07]  /*20e90*/  IMAD.MOV.U32 R251, RZ, RZ, R246 ;  /* 0x000000fffffb7224 */ /* 0x000fce00078e00f6 */
[----:B------:R-:W-:Y:S05]  /*20ea0*/  WARPSYNC.COLLECTIVE R110, `(.L_x_11464) ;  /* 0x000000006e087348 */ /* 0x000fea0003c00000 */
[----:B------:R0:W1:Y:S02]  /*20eb0*/  SHFL.BFLY P6, R249, R251, R108, R109 ;  /* 0x0c00006cfbf97389 */ /* 0x00006400000c006d */
[----:B01----:R-:W-:Y:S01]  /*20ec0*/  ENDCOLLECTIVE ;  /* 0x000000000000791b */ /* 0x003fe20003800000 */
.L_x_11464:
[----:B------:R-:W-:Y:S01]  /*20ed0*/  HFMA2.MMA R108, -RZ, RZ, 0, 4.76837158203125e-07 ;  /* 0x00000008ff6c7435 */ /* 0x000fe200000001ff */
[----:B------:R-:W-:-:S04]  /*20ee0*/  IMAD.MOV.U32 R247, RZ, RZ, R249 ;  /* 0x000000fffff77224 */ /* 0x000fc800078e00f9 */
[----:B------:R-:W-:-:S04]  /*20ef0*/  FADD.FTZ R247, R246, R247 ;  /* 0x000000f7f6f77221 */ /* 0x000fc80000010000 */
[----:B------:R-:W-:-:S07]  /*20f00*/  IMAD.MOV.U32 R251, RZ, RZ, R247 ;  /* 0x000000fffffb7224 */ /* 0x000fce00078e00f7 */
[----:B------:R-:W-:Y:S05]  /*20f10*/  WARPSYNC.COLLECTIVE R110, `(.L_x_11465) ;  /* 0x000000006e087348 */ /* 0x000fea0003c00000 */
[----:B------:R0:W1:Y:S02]  /*20f20*/  SHFL.BFLY P6, R249, R251, R108, R109 ;  /* 0x0c00006cfbf97389 */ /* 0x00006400000c006d */
[----:B01----:R-:W-:Y:S01]  /*20f30*/  ENDCOLLECTIVE ;  /* 0x000000000000791b */ /* 0x003fe20003800000 */
.L_x_11465:
[----:B------:R-:W-:Y:S01]  /*20f40*/  MOV R108, 0x10 ;  /* 0x00000010006c7802 */ /* 0x000fe20000000f00 */
[----:B------:R-:W-:-:S04]  /*20f50*/  IMAD.MOV.U32 R104, RZ, RZ, R249 ;  /* 0x000000ffff687224 */ /* 0x000fc800078e00f9 */
[----:B------:R-:W-:-:S04]  /*20f60*/  FADD.FTZ R248, R247, R104 ;  /* 0x00000068f7f87221 */ /* 0x000fc80000010000 */
[----:B------:R-:W-:-:S07]  /*20f70*/  IMAD.MOV.U32 R251, RZ, RZ, R248 ;  /* 0x000000fffffb7224 */ /* 0x000fce00078e00f8 */
[----:B------:R-:W-:Y:S05]  /*20f80*/  WARPSYNC.COLLECTIVE R110, `(.L_x_11466) ;  /* 0x000000006e087348 */ /* 0x000fea0003c00000 */
[----:B------:R0:W1:Y:S02]  /*20f90*/  SHFL.BFLY P6, R249, R251, R108, R109 ;  /* 0x0c00006cfbf97389 */ /* 0x00006400000c006d */
[----:B01----:R-:W-:Y:S01]  /*20fa0*/  ENDCOLLECTIVE ;  /* 0x000000000000791b */ /* 0x003fe20003800000 */
.L_x_11466:
        /* <DEDUP_REMOVED lines=85> */
[----:B------:R-:W-:Y:S02]  /*21500*/  IMAD.MOV.U32 R108, RZ, RZ, 0x1 ;  /* 0x00000001ff6c7424 */ /* 0x000fe400078e00ff */
[----:B------:R-:W-:-:S08]  /*21510*/  IMAD.MOV.U32 R251, RZ, RZ, R105 ;  /* 0x000000fffffb7224 */ /* 0x000fd000078e0069 */
[----:B------:R-:W-:Y:S05]  /*21520*/  WARPSYNC.COLLECTIVE R110, `(.L_x_11467) ;  /* 0x000000006e087348 */ /* 0x000fea0003c00000 */
[----:B------:R0:W1:Y:S02]  /*21530*/  SHFL.BFLY P6, R249, R251, R108, R109 ;  /* 0x0c00006cfbf97389 */ /* 0x00006400000c006d */
[----:B01----:R-:W-:Y:S01]  /*21540*/  ENDCOLLECTIVE ;  /* 0x000000000000791b */ /* 0x003fe20003800000 */
.L_x_11467:
[----:B------:R-:W-:Y:S01]  /*21550*/  MOV R108, 0x2 ;  /* 0x00000002006c7802 */ /* 0x000fe20000000f00 */
[----:B------:R-:W-:-:S04]  /*21560*/  IMAD.MOV.U32 R246, RZ, RZ, R249 ;  /* 0x000000fffff67224 */ /* 0x000fc800078e00f9 */
[----:B------:R-:W-:-:S04]  /*21570*/  FADD.FTZ R246, R105, R246 ;  /* 0x000000f669f67221 */ /* 0x000fc80000010000 */
[----:B------:R-:W-:-:S07]  /*21580*/  IMAD.MOV.U32 R251, RZ, RZ, R246 ;  /* 0x000000fffffb7224 */ /* 0x000fce00078e00f6 */
[----:B------:R-:W-:Y:S05]  /*21590*/  WARPSYNC.COLLECTIVE R110, `(.L_x_11468) ;  /* 0x000000006e087348 */ /* 0x000fea0003c00000 */
[----:B------:R0:W1:Y:S02]  /*215a0*/  SHFL.BFLY P6, R249, R251, R108, R109 ;  /* 0x0c00006cfbf97389 */ /* 0x00006400000c006d */
[----:B01----:R-:W-:Y:S01]  /*215b0*/  ENDCOLLECTIVE ;  /* 0x000000000000791b */ /* 0x003fe20003800000 */
.L_x_11468:
[----:B------:R-:W-:Y:S01]  /*215c0*/  HFMA2.MMA R108, -RZ, RZ, 0, 2.384185791015625e-07 ;  /* 0x00000004ff6c7435 */ /* 0x000fe200000001ff */
[----:B------:R-:W-:-:S04]  /*215d0*/  IMAD.MOV.U32 R111, RZ, RZ, R249 ;  /* 0x000000ffff6f7224 */ /* 0x000fc800078e00f9 */
[----:B------:R-:W-:-:S04]  /*215e0*/  FADD.FTZ R111, R246, R111 ;  /* 0x0000006ff66f7221 */ /* 0x000fc80000010000 */
[----:B------:R-:W-:-:S07]  /*215f0*/  IMAD.MOV.U32 R251, RZ, RZ, R111 ;  /* 0x000000fffffb7224 */ /* 0x000fce00078e006f */
[----:B------:R-:W-:Y:S05]  /*21600*/  WARPSYNC.COLLECTIVE R110, `(.L_x_11469) ;  /* 0x000000006e087348 */ /* 0x000fea0003c00000 */
[----:B------:R0:W1:Y:S02]  /*21610*/  SHFL.BFLY P6, R249, R251, R108, R109 ;  /* 0x0c00006cfbf97389 */ /* 0x00006400000c006d */
[----:B01----:R-:W-:Y:S01]  /*21620*/  ENDCOLLECTIVE ;  /* 0x000000000000791b */ /* 0x003fe20003800000 */
.L_x_11469:
[----:B------:R-:W-:Y:S01]  /*21630*/  MOV R108, 0x8 ;  /* 0x00000008006c7802 */ /* 0x000fe20000000f00 */
[----:B------:R-:W-:-:S04]  /*21640*/  IMAD.MOV.U32 R248, RZ, RZ, R249 ;  /* 0x000000fffff87224 */ /* 0x000fc800078e00f9 */
[----:B------:R-:W-:-:S04]  /*21650*/  FADD.FTZ R248, R111, R248 ;  /* 0x000000f86ff87221 */ /* 0x000fc80000010000 */
[----:B------:R-:W-:-:S07]  /*21660*/  IMAD.MOV.U32 R251, RZ, RZ, R248 ;  /* 0x000000fffffb7224 */ /* 0x000fce00078e00f8 */
[----:B------:R-:W-:Y:S05]  /*21670*/  WARPSYNC.COLLECTIVE R110, `(.L_x_11470) ;  /* 0x000000006e087348 */ /* 0x000fea0003c00000 */
[----:B------:R0:W1:Y:S02]  /*21680*/  SHFL.BFLY P6, R249, R251, R108, R109 ;  /* 0x0c00006cfbf97389 */ /* 0x00006400000c006d */
[----:B01----:R-:W-:Y:S01]  /*21690*/  ENDCOLLECTIVE ;  /* 0x000000000000791b */ /* 0x003fe20003800000 */
.L_x_11470:
[----:B------:R-:W-:Y:S01]  /*216a0*/  HFMA2.MMA R108, -RZ, RZ, 0, 9.5367431640625e-07 ;  /* 0x00000010ff6c7435 */ /* 0x000fe200000001ff */
[----:B------:R-:W-:-:S04]  /*216b0*/  IMAD.MOV.U32 R247, RZ, RZ, R249 ;  /* 0x000000fffff77224 */ /* 0x000fc800078e00f9 */
[----:B------:R-:W-:-:S04]  /*216c0*/  FADD.FTZ R247, R248, R247 ;  /* 0x000000f7f8f77221 */ /* 0x000fc80000010000 */
[----:B------:R-:W-:-:S07]  /*216d0*/  IMAD.MOV.U32 R251, RZ, RZ, R247 ;  /* 0x000000fffffb7224 */ /* 0x000fce00078e00f7 */
[----:B------:R-:W-:Y:S05]  /*216e0*/  WARPSYNC.COLLECTIVE R110, `(.L_x_11471) ;  /* 0x000000006e087348 */ /* 0x000fea0003c00000 */
[----:B------:R0:W1:Y:S02]  /*216f0*/  SHFL.BFLY P6, R249, R251, R108, R109 ;  /* 0x0c00006cfbf97389 */ /* 0x00006400000c006d */
[----:B01----:R-:W-:Y:S01]  /*21700*/  ENDCOLLECTIVE ;  /* 0x000000000000791b */ /* 0x003fe20003800000 */
.L_x_11471:
[----:B------:R-:W-:Y:S01]  /*21710*/  IMAD.MOV.U32 R250, RZ, RZ, R249 ;  /* 0x000000fffffa7224 */ /* 0x000fe200078e00f9 */
[----:B------:R-:W-:Y:S06]  /*21720*/  BRA `(.L_x_11472) ;  /* 0xffffffe0005c7947 */ /* 0x000fec000383ffff */
.L_x_11473:
        /* <DEDUP_REMOVED lines=13> */
.L_x_33528:


//--------------------- .text._ZN10layer_norm31ln_parallel_residual_fwd_kernelINS_13Kernel_traitsI13__nv_bfloat16S2_fS2_fjLj5120ELj1ELj1ELj4ELj16ENS_18Kernel_traits_baseILj5120ES2_S2_fS2_fjLj128EEEEELb1ELb0ELb1EEEvNS_9FwdParamsE --------------------------
	.section	.text._ZN10layer_norm31ln_parallel_residual_fwd_kernelINS_13Kernel_traitsI13__nv_bfloat16S2_fS2_fjLj5120ELj1ELj1ELj4ELj16ENS_18Kernel_traits_baseILj5120ES2_S2_fS2_fjLj128EEEEELb1ELb0ELb1EEEvNS_9FwdParamsE,"ax",@progbits
	.align	128
        .global         _ZN10layer_norm31ln_parallel_residual_fwd_kernelINS_13Kernel_traitsI13__nv_bfloat16S2_fS2_fjLj5120ELj1ELj1ELj4ELj16ENS_18Kernel_traits_baseILj5120ES2_S2_fS2_fjLj128EEEEELb1ELb0ELb1EEEvNS_9FwdParamsE
        .type           _ZN10layer_norm31ln_parallel_residual_fwd_kernelINS_13Kernel_traitsI13__nv_bfloat16S2_fS2_fjLj5120ELj1ELj1ELj4ELj16ENS_18Kernel_traits_baseILj5120ES2_S2_fS2_fjLj128EEEEELb1ELb0ELb1EEEvNS_9FwdParamsE,@function
        .size           _ZN10layer_norm31ln_parallel_residual_fwd_kernelINS_13Kernel_traitsI13__nv_bfloat16S2_fS2_fjLj5120ELj1ELj1ELj4ELj16ENS_18Kernel_traits_baseILj5120ES2_S2_fS2_fjLj128EEEEELb1ELb0ELb1EEEvNS_9FwdParamsE,(.L_x_33529 - _ZN10layer_norm31ln_parallel_residual_fwd_kernelINS_13Kernel_traitsI13__nv_bfloat16S2_fS2_fjLj5120ELj1ELj1ELj4ELj16ENS_18Kernel_traits_baseILj5120ES2_S2_fS2_fjLj128EEEEELb1ELb0ELb1EEEvNS_9FwdParamsE)
        .other          _ZN10layer_norm31ln_parallel_residual_fwd_kernelINS_13Kernel_traitsI13__nv_bfloat16S2_fS2_fjLj5120ELj1ELj1ELj4ELj16ENS_18Kernel_traits_baseILj5120ES2_S2_fS2_fjLj128EEEEELb1ELb0ELb1EEEvNS_9FwdParamsE,@"STO_CUDA_ENTRY STV_DEFAULT"
_ZN10layer_norm31ln_parallel_residual_fwd_kernelINS_13Kernel_traitsI13__nv_bfloat16S2_fS2_fjLj5120ELj1ELj1ELj4ELj16ENS_18Kernel_traits_baseILj5120ES2_S2_fS2_fjLj128EEEEELb1ELb0ELb1EEEvNS_9FwdParamsE:
.text._ZN10layer_norm31ln_parallel_residual_fwd_kernelINS_13Kernel_traitsI13__nv_bfloat16S2_fS2_fjLj5120ELj1ELj1ELj4ELj16ENS_18Kernel_traits_baseILj5120ES2_S2_fS2_fjLj128EEEEELb1ELb0ELb1EEEvNS_9FwdParamsE:
[----:B------:R-:W-:Y:S08]  /*0000*/  LDC R1, c[0x0][0x28] ;  /* 0x00000a00ff017b82 */ /* 0x000ff00000000800 */
[----:B------:R-:W0:Y:S01]  /*0010*/  LDC R196, c[0x0][0x2e8] ;  /* 0x0000ba00ffc47b82 */ /* 0x000e220000000800 */
[----:B------:R-:W-:Y:S01]  /*0020*/  ULDC.U8 UR4, c[0x0][0x2f4] ;  /* 0x0000bd0000047ab9 */ /* 0x000fe20000000000 */
[----:B------:R-:W-:Y:S01]  /*0030*/  ULDC.64 UR6, c[0x0][0x2e0] ;  /* 0x0000b80000067ab9 */ /* 0x000fe20000000a00 */
[----:B------:R-:W-:Y:S01]  /*0040*/  ISETP.NE.AND P2, PT, RZ, UR4, PT ;  /* 0x00000004ff007c0c */ /* 0x000fe2000bf45270 */
[----:B------:R-:W-:Y:S01]  /*0050*/  ULDC.64 UR4, c[0x0][0x208] ;  /* 0x0000820000047ab9 */ /* 0x000fe20000000a00 */
[----:B------:R-:W-:-:S03]  /*0060*/  IMAD.U32 R2, RZ, RZ, UR6 ;  /* 0x00000006ff027e24 */ /* 0x000fc6000f8e00ff */
[----:B------:R-:W0:Y:S01]  /*0070*/  LDC R197, c[0x0][0x2ec] ;  /* 0x0000bb00ffc57b82 */ /* 0x000e220000000800 */
[----:B------:R-:W-:Y:S01]  /*0080*/  IMAD.U32 R3, RZ, RZ, UR7 ;  /* 0x00000007ff037e24 */ /* 0x000fe2000f8e00ff */
[----:B------:R-:W1:Y:S01]  /*0090*/  S2R R137, SR_TID.X ;  /* 0x0000000000897919 */ /* 0x000e620000002100 */
[----:B------:R-:W-:Y:S01]  /*00a0*/  ULDC.64 UR8, c[0x0][0x2c8] ;  /* 0x0000b20000087ab9 */ /* 0x000fe20000000a00 */
[----:B------:R-:W-:-:S04]  /*00b0*/  ULDC UR10, c[0x0][0x214] ;  /* 0x00008500000a7ab9 */ /* 0x000fc80000000800 */
[----:B------:R-:W2:Y:S01]  /*00c0*/  @P2 LDG.E.64 R2, desc[UR4][R2.64] ;  /* 0x0000000402022981 */ /* 0x000ea2000c1e1b00 */
[----:B------:R-:W3:Y:S08]  /*00d0*/  @P2 LDC R9, c[0x0][0x2f0] ;  /* 0x0000bc00ff092b82 */ /* 0x000ef00000000800 */
[----:B------:R-:W4:Y:S01]  /*00e0*/  LDC.64 R6, c[0x0][0x2c8] ;  /* 0x0000b200ff067b82 */ /* 0x000f220000000a00 */
[----:B0-----:R-:W3:Y:S01]  /*00f0*/  @P2 LDG.E.64 R4, desc[UR4][R196.64] ;  /* 0x00000004c4042981 */ /* 0x001ee2000c1e1b00 */
[----:B------:R-:W0:Y:S01]  /*0100*/  S2R R0, SR_CTAID.X ;  /* 0x0000000000007919 */ /* 0x000e220000002500 */
[----:B------:R-:W-:-:S02]  /*0110*/  ISETP.NE.U32.AND P0, PT, RZ, UR8, PT ;  /* 0x00000008ff007c0c */ /* 0x000fc4000bf05070 */
[----:B-1----:R-:W-:Y:S02]  /*0120*/  LOP3.LUT R194, R137, 0x7f, RZ, 0xc0, !PT ;  /* 0x0000007f89c27812 */ /* 0x002fe400078ec0ff */
[----:B------:R-:W-:Y:S01]  /*0130*/  ISETP.NE.AND.EX P0, PT, RZ, UR9, PT, P0 ;  /* 0x00000009ff007c0c */ /* 0x000fe2000bf05300 */
[----:B------:R-:W-:Y:S01]  /*0140*/  ULDC.64 UR8, c[0x0][0x2d0] ;  /* 0x0000b40000087ab9 */ /* 0x000fe20000000a00 */
[----:B------:R-:W-:Y:S02]  /*0150*/  SHF.L.U32 R52, R194, 0x4, RZ ;  /* 0x00000004c2347819 */ /* 0x000fe400000006ff */
[----:B------:R-:W-:Y:S02]  /*0160*/  ISETP.NE.U32.AND P1, PT, RZ, UR8, PT ;  /* 0x00000008ff007c0c */ /* 0x000fe4000bf25070 */
[----:B------:R-:W-:Y:S01]  /*0170*/  IADD3 R44, P4, R52, UR8, RZ ;  /* 0x00000008342c7c10 */ /* 0x000fe2000ff9e0ff */
[----:B------:R-:W-:Y:S01]  /*0180*/  ULDC UR8, c[0x0][0x0] ;  /* 0x0000000000087ab9 */ /* 0x000fe20000000800 */
[----:B------:R-:W-:Y:S01]  /*0190*/  ISETP.NE.AND.EX P1, PT, RZ, UR9, PT, P1 ;  /* 0x00000009ff007c0c */ /* 0x000fe2000bf25310 */
[----:B----4-:R-:W-:-:S05]  /*01a0*/  IMAD.WIDE.U32 R6, R194, 0x10, R6 ;  /* 0x00000010c2067825 */ /* 0x010fca00078e0006 */
[----:B------:R-:W5:Y:S04]  /*01b0*/  @P0 LDG.E.128 R36, desc[UR4][R6.64] ;  /* 0x0000000406240981 */ /* 0x000f68000c1e1d00 */
[----:B------:R-:W5:Y:S03]  /*01c0*/  @P0 LDG.E.128 R32, desc[UR4][R6.64+0x800] ;  /* 0x0008000406200981 */ /* 0x000f66000c1e1d00 */
[----:B------:R-:W1:Y:S01]  /*01d0*/  @P1 LDC.64 R50, c[0x0][0x2d0] ;  /* 0x0000b400ff321b82 */ /* 0x000e620000000a00 */
[----:B------:R-:W5:Y:S01]  /*01e0*/  @P0 LDG.E.128 R28, desc[UR4][R6.64+0x1000] ;  /* 0x00100004061c0981 */ /* 0x000f62000c1e1d00 */
[----:B0-----:R-:W-:-:S03]  /*01f0*/  IMAD R193, R0, UR8, R137 ;  /* 0x0000000800c17c24 */ /* 0x001fc6000f8e0289 */
[----:B------:R-:W5:Y:S04]  /*0200*/  @P0 LDG.E.128 R24, desc[UR4][R6.64+0x1800] ;  /* 0x0018000406180981 */ /* 0x000f68000c1e1d00 */
[----:B------:R0:W5:Y:S01]  /*0210*/  @P0 LDG.E.128 R20, desc[UR4][R6.64+0x2000] ;  /* 0x0020000406140981 */ /* 0x000162000c1e1d00 */
        /* <DEDUP_REMOVED lines=8> */
[----:B0-----:R-:W-:Y:S01]  /*02a0*/  LOP3.LUT R6, R5, UR6, R136, 0x96, !PT ;  /* 0x0000000605067c12 */ /* 0x001fe2000f8e9688 */
        /* <DEDUP_REMOVED lines=15> */
[----:B------:R-:W-:-:S04]  /*03a0*/  IMAD.WIDE.U32 R46, R46, -0x2daee0ad, RZ ;  /* 0xd2511f532e2e7825 */ /* 0x000fc800078e00ff */
[----:B------:R-:W-:-:S04]  /*03b0*/  IMAD.WIDE.U32 R48, R48, -0x326172a9, RZ ;  /* 0xcd9e8d5730307825 */ /* 0x000fc800078e00ff */
[----:B-1----:R-:W-:Y:S01]  /*03c0*/  @P1 IMAD.WIDE.U32 R40, R194, 0x10, R50 ;  /* 0x00000010c2281825 */ /* 0x002fe200078e0032 */
[----:B------:R-:W-:Y:S02]  /*03d0*/  LOP3.LUT R3, R47, UR27, R2, 0x96, !PT ;  /* 0x0000001b2f037c12 */ /* 0x000fe4000f8e9602 */
[----:B------:R-:W-:-:S03]  /*03e0*/  LOP3.LUT R2, R49, UR26, R42, 0x96, !PT ;  /* 0x0000001a31027c12 */ /* 0x000fc6000f8e962a */
[----:B------:R-:W5:Y:S01]  /*03f0*/  @P1 LDG.E.128 R40, desc[UR4][R40.64+0x2000] ;  /* 0x0020000428281981 */ /* 0x000f62000c1e1d00 */
[----:B------:R-:W-:Y:S01]  /*0400*/  UIADD3 UR28, UR6, 0x78dde6e4, URZ ;  /* 0x78dde6e4061c7890 */ /* 0x000fe2000fffe03f */
[----:B------:R-:W-:Y:S01]  /*0410*/  IMAD.WIDE.U32 R50, R3, -0x326172a9, RZ ;  /* 0xcd9e8d5703327825 */ /* 0x000fe200078e00ff */
[----:B------:R-:W-:-:S03]  /*0420*/  UIADD3 UR29, UR7, -0x126145ec, URZ ;  /* 0xed9eba14071d7890 */ /* 0x000fc6000fffe03f */
[----:B------:R-:W-:Y:S01]  /*0430*/  IMAD.X R45, RZ, RZ, UR9, P4 ;  /* 0x00000009ff2d7e24 */ /* 0x000fe2000a0e06ff */
[----:B------:R-:W-:Y:S01]  /*0440*/  LOP3.LUT R48, R51, UR28, R48, 0x96, !PT ;  /* 0x0000001c33307c12 */ /* 0x000fe2000f8e9630 */
[----:B------:R-:W-:Y:S01]  /*0450*/  IMAD.WIDE.U32 R2, R2, -0x2daee0ad, RZ ;  /* 0xd2511f5302027825 */ /* 0x000fe200078e00ff */
[----:B------:R-:W-:Y:S02]  /*0460*/  UIADD3 UR31, UR7, -0x56f99767, URZ ;  /* 0xa9066899071f7890 */ /* 0x000fe4000fffe03f */
[----:B------:R-:W5:Y:S01]  /*0470*/  @P1 LDG.E.128 R16, desc[UR4][R44.64] ;  /* 0x000000042c101981 */ /* 0x000f62000c1e1d00 */
[----:B------:R-:W-:Y:S01]  /*0480*/  UIADD3 UR30, UR6, 0x1715609d, URZ ;  /* 0x1715609d061e7890 */ /* 0x000fe2000fffe03f */
[----:B------:R-:W-:Y:S01]  /*0490*/  LOP3.LUT R46, R3, UR29, R46, 0x96, !PT ;  /* 0x0000001d032e7c12 */ /* 0x000fe2000f8e962e */
[----:B------:R-:W-:Y:S01]  /*04a0*/  UIADD3 UR32, UR6, -0x4ab325aa, URZ ;  /* 0xb54cda5606207890 */ /* 0x000fe2000fffe03f */
[----:B------:R-:W5:Y:S01]  /*04b0*/  @P1 LDG.E.128 R12, desc[UR4][R44.64+0x800] ;  /* 0x000800042c0c1981 */ /* 0x000f62000c1e1d00 */
[----:B------:R-:W-:Y:S01]  /*04c0*/  UIADD3 UR33, UR7, 0x646e171e, URZ ;  /* 0x646e171e07217890 */ /* 0x000fe2000fffe03f */
[----:B------:R-:W-:Y:S01]  /*04d0*/  LEA.HI R137, R137, R0, RZ, 0x19 ;  /* 0x0000000089897211 */ /* 0x000fe200078fc8ff */
[----:B------:R-:W-:Y:S01]  /*04e0*/  UIADD3 UR35, UR7, 0x1fd5c5a3, URZ ;  /* 0x1fd5c5a307237890 */ /* 0x000fe2000fffe03f */
[----:B------:R-:W5:Y:S01]  /*04f0*/  @P1 LDG.E.128 R8, desc[UR4][R44.64+0x1000] ;  /* 0x001000042c081981 */ /* 0x000f62000c1e1d00 */
[----:B------:R-:W-:-:S02]  /*0500*/  UIADD3 UR34, UR6, 0x5384540f, URZ ;  /* 0x5384540f06227890 */ /* 0x000fc4000fffe03f */
[----:B------:R-:W-:Y:S01]  /*0510*/  UIADD3 UR36, UR6, -0xe443238, URZ ;  /* 0xf1bbcdc806247890 */ /* 0x000fe2000fffe03f */
[----:B------:R0:W5:Y:S01]  /*0520*/  @P1 LDG.E.128 R4, desc[UR4][R44.64+0x1800] ;  /* 0x001800042c041981 */ /* 0x000162000c1e1d00 */
[----:B------:R-:W-:Y:S01]  /*0530*/  IMAD.WIDE.U32 R46, R46, -0x326172a9, RZ ;  /* 0xcd9e8d572e2e7825 */ /* 0x000fe200078e00ff */
[----:B------:R-:W-:-:S03]  /*0540*/  ULDC.64 UR8, c[0x0][0x268] ;  /* 0x00009a0000087ab9 */ /* 0x000fc60000000a00 */
[----:B0-----:R-:W-:-:S05]  /*0550*/  IMAD.WIDE.U32 R44, R48, -0x2daee0ad, RZ ;  /* 0xd2511f53302c7825 */ /* 0x001fca00078e00ff */
[----:B------:R-:W-:Y:S02]  /*0560*/  LOP3.LUT R48, R45, UR31, R2, 0x96, !PT ;  /* 0x0000001f2d307c12 */ /* 0x000fe4000f8e9602 */
[----:B------:R-:W-:-:S03]  /*0570*/  LOP3.LUT R2, R47, UR30, R50, 0x96, !PT ;  /* 0x0000001e2f027c12 */ /* 0x000fc6000f8e9632 */
[----:B------:R-:W-:-:S04]  /*0580*/  IMAD.WIDE.U32 R48, R48, -0x326172a9, RZ ;  /* 0xcd9e8d5730307825 */ /* 0x000fc800078e00ff */
[----:B------:R-:W-:Y:S01]  /*0590*/  IMAD.WIDE.U32 R2, R2, -0x2daee0ad, RZ ;  /* 0xd2511f5302027825 */ /* 0x000fe200078e00ff */
[----:B------:R-:W-:-:S04]  /*05a0*/  LOP3.LUT R46, R49, UR32, R46, 0x96, !PT ;  /* 0x00000020312e7c12 */ /* 0x000fc8000f8e962e */
[----:B------:R-:W-:Y:S01]  /*05b0*/  LOP3.LUT R50, R3, UR33, R44, 0x96, !PT ;  /* 0x0000002103327c12 */ /* 0x000fe2000f8e962c */
[----:B------:R-:W-:Y:S01]  /*05c0*/  IMAD.WIDE.U32 R46, R46, -0x2daee0ad, RZ ;  /* 0xd2511f532e2e7825 */ /* 0x000fe200078e00ff */
[----:B------:R-:W-:-:S03]  /*05d0*/  ISETP.GE.AND P2, PT, R137, UR10, PT ;  /* 0x0000000a89007c0c */ /* 0x000fc6000bf46270 */
[----:B------:R-:W-:Y:S01]  /*05e0*/  IMAD.WIDE.U32 R50, R50, -0x326172a9, RZ ;  /* 0xcd9e8d5732327825 */ /* 0x000fe200078e00ff */
[----:B------:R-:W-:-:S04]  /*05f0*/  LOP3.LUT R47, R47, UR35, R2, 0x96, !PT ;  /* 0x000000232f2f7c12 */ /* 0x000fc8000f8e9602 */
[----:B------:R-:W-:Y:S01]  /*0600*/  LOP3.LUT R0, R51, UR34, R48, 0x96, !PT ;  /* 0x0000002233007c12 */ /* 0x000fe2000f8e9630 */
[----:B------:R-:W-:Y:S01]  /*0610*/  IMAD.HI.U32 R45, R47, -0x326172a9, RZ ;  /* 0xcd9e8d572f2d7827 */ /* 0x000fe200078e00ff */
[----:B------:R-:W-:Y:S01]  /*0620*/  IADD3 R44, P3, R52, UR8, RZ ;  /* 0x00000008342c7c10 */ /* 0x000fe2000ff7e0ff */
[----:B------:R-:W-:Y:S02]  /*0630*/  UIADD3 UR37, UR7, -0x24c28bd8, URZ ;  /* 0xdb3d742807257890 */ /* 0x000fe4000fffe03f */
[----:B------:R-:W-:Y:S01]  /*0640*/  IMAD.HI.U32 R3, R0, -0x2daee0ad, RZ ;  /* 0xd2511f5300037827 */ /* 0x000fe200078e00ff */
[----:B------:R-:W-:Y:S02]  /*0650*/  LOP3.LUT R50, R45, UR36, R50, 0x96, !PT ;  /* 0x000000242d327c12 */ /* 0x000fe4000f8e9632 */
[----:B------:R-:W-:Y:S02]  /*0660*/  IADD3.X R45, RZ, UR9, RZ, P3, !PT ;  /* 0x00000009ff2d7c10 */ /* 0x000fe40009ffe4ff */
[----:B------:R-:W-:Y:S01]  /*0670*/  LOP3.LUT R46, R3, UR37, R46, 0x96, !PT ;  /* 0x00000025032e7c12 */ /* 0x000fe2000f8e962e */
[----:B------:R-:W-:Y:S06]  /*0680*/  @P2 EXIT ;  /* 0x000000000000294d */ /* 0x000fec0003800000 */
[----:B------:R-:W0:Y:S01]  /*0690*/  LDC.64 R2, c[0x0][0x260] ;  /* 0x00009800ff027b82 */ /* 0x000e220000000a00 */
[----:B-----5:R-:W-:Y:S02]  /*06a0*/  @!P0 CS2R R36, SRZ ;  /* 0x0000000000248805 */ /* 0x020fe4000001ff00 */
[----:B------:R-:W-:Y:S02]  /*06b0*/  @!P0 CS2R R32, SRZ ;  /* 0x0000000000208805 */ /* 0x000fe4000001ff00 */
[----:B------:R-:W-:Y:S02]  /*06c0*/  @!P0 CS2R R28, SRZ ;  /* 0x00000000001c8805 */ /* 0x000fe4000001ff00 */
[----:B------:R-:W-:Y:S02]  /*06d0*/  @!P0 CS2R R24, SRZ ;  /* 0x0000000000188805 */ /* 0x000fe4000001ff00 */
[----:B------:R-:W-:Y:S02]  /*06e0*/  @!P0 CS2R R20, SRZ ;  /* 0x0000000000148805 */ /* 0x000fe4000001ff00 */
[----:B------:R-:W-:-:S02]  /*06f0*/  @!P1 CS2R R16, SRZ ;  /* 0x0000000000109805 */ /* 0x000fc4000001ff00 */
[----:B------:R-:W-:Y:S02]  /*0700*/  @!P0 CS2R R38, SRZ ;  /* 0x0000000000268805 */ /* 0x000fe4000001ff00 */
[C---:B------:R-:W-:Y:S01]  /*0710*/  PRMT R143, R37.reuse, 0x7632, R143 ;  /* 0x00007632258f7816 */ /* 0x040fe2000000008f */
[----:B------:R-:W-:Y:S01]  /*0720*/  IMAD.U32 R133, R37, 0x10000, RZ ;  /* 0x0001000025857824 */ /* 0x000fe200078e00ff */
[----:B------:R-:W-:Y:S02]  /*0730*/  @!P1 CS2R R12, SRZ ;  /* 0x00000000000c9805 */ /* 0x000fe4000001ff00 */
[----:B------:R-:W-:Y:S02]  /*0740*/  @!P0 CS2R R34, SRZ ;  /* 0x0000000000228805 */ /* 0x000fe4000001ff00 */
[----:B------:R-:W-:Y:S02]  /*0750*/  PRMT R151, R33, 0x7632, R151 ;  /* 0x0000763221977816 */ /* 0x000fe40000000097 */
[----:B------:R-:W-:-:S02]  /*0760*/  @!P1 CS2R R8, SRZ ;  /* 0x0000000000089805 */ /* 0x000fc4000001ff00 */
[----:B------:R-:W-:Y:S02]  /*0770*/  SHF.L.U32 R37, R33, 0x10, RZ ;  /* 0x0000001021257819 */ /* 0x000fe400000006ff */
[----:B------:R-:W-:Y:S02]  /*0780*/  @!P0 CS2R R30, SRZ ;  /* 0x00000000001e8805 */ /* 0x000fe4000001ff00 */
[C---:B------:R-:W-:Y:S01]  /*0790*/  PRMT R159, R29.reuse, 0x7632, R159 ;  /* 0x000076321d9f7816 */ /* 0x040fe2000000009f */
[----:B------:R-:W-:Y:S01]  /*07a0*/  IMAD.U32 R33, R29, 0x10000, RZ ;  /* 0x000100001d217824 */ /* 0x000fe200078e00ff */
[----:B------:R-:W-:Y:S02]  /*07b0*/  @!P1 CS2R R4, SRZ ;  /* 0x0000000000049805 */ /* 0x000fe4000001ff00 */
[----:B------:R-:W-:Y:S02]  /*07c0*/  @!P0 CS2R R26, SRZ ;  /* 0x00000000001a8805 */ /* 0x000fe4000001ff00 */
[C---:B------:R-:W-:Y:S01]  /*07d0*/  PRMT R167, R25.reuse, 0x7632, R167 ;  /* 0x0000763219a77816 */ /* 0x040fe200000000a7 */
[----:B------:R-:W-:Y:S01]  /*07e0*/  IMAD.U32 R29, R25, 0x10000, RZ ;  /* 0x00010000191d7824 */ /* 0x000fe200078e00ff */
[----:B------:R-:W-:-:S02]  /*07f0*/  @!P1 CS2R R40, SRZ ;  /* 0x0000000000289805 */ /* 0x000fc4000001ff00 */
[----:B------:R-:W-:Y:S01]  /*0800*/  @!P0 CS2R R22, SRZ ;  /* 0x0000000000168805 */ /* 0x000fe2000001ff00 */
[----:B0-----:R-:W-:Y:S01]  /*0810*/  IMAD.WIDE.U32 R2, R194, 0x10, R2 ;  /* 0x00000010c2027825 */ /* 0x001fe200078e0002 */
[C---:B------:R-:W-:Y:S02]  /*0820*/  PRMT R179, R21.reuse, 0x7632, R179 ;  /* 0x0000763215b37816 */ /* 0x040fe400000000b3 */
[----:B------:R-:W-:Y:S02]  /*0830*/  @!P1 CS2R R18, SRZ ;  /* 0x0000000000129805 */ /* 0x000fe4000001ff00 */
[----:B------:R-:W-:Y:S02]  /*0840*/  SHF.L.U32 R25, R21, 0x10, RZ ;  /* 0x0000001015197819 */ /* 0x000fe400000006ff */
[----:B------:R-:W-:Y:S02]  /*0850*/  @!P1 CS2R R14, SRZ ;  /* 0x00000000000e9805 */ /* 0x000fe4000001ff00 */
[----:B------:R-:W-:-:S02]  /*0860*/  @!P1 CS2R R10, SRZ ;  /* 0x00000000000a9805 */ /* 0x000fc4000001ff00 */
[----:B------:R-:W-:Y:S02]  /*0870*/  @!P1 CS2R R6, SRZ ;  /* 0x0000000000069805 */ /* 0x000fe4000001ff00 */
[----:B------:R-:W-:Y:S02]  /*0880*/  @!P1 CS2R R42, SRZ ;  /* 0x00000000002a9805 */ /* 0x000fe4000001ff00 */
[C---:B------:R-:W-:Y:S01]  /*0890*/  PRMT R144, R17.reuse, 0x7632, R144 ;  /* 0x0000763211907816 */ /* 0x040fe20000000090 */
[----:B------:R-:W-:Y:S01]  /*08a0*/  IMAD.U32 R21, R17, 0x10000, RZ ;  /* 0x0001000011157824 */ /* 0x000fe200078e00ff */
[C---:B------:R-:W-:Y:S01]  /*08b0*/  PRMT R141, R36.reuse, 0x7632, R141 ;  /* 0x00007632248d7816 */ /* 0x040fe2000000008d */
[----:B------:R-:W-:Y:S01]  /*08c0*/  IMAD.U32 R134, R36, 0x10000, RZ ;  /* 0x0001000024867824 */ /* 0x000fe200078e00ff */
[C---:B------:R-:W-:Y:S01]  /*08d0*/  PRMT R145, R38.reuse, 0x7632, R145 ;  /* 0x0000763226917816 */ /* 0x040fe20000000091 */
[C---:B------:R-:W-:Y:S01]  /*08e0*/  IMAD.U32 R17, R13.reuse, 0x10000, RZ ;  /* 0x000100000d117824 */ /* 0x040fe200078e00ff */
[----:B------:R-:W-:Y:S01]  /*08f0*/  SHF.L.U32 R132, R38, 0x10, RZ ;  /* 0x0000001026847819 */ /* 0x000fe200000006ff */
[----:B------:R-:W-:Y:S01]  /*0900*/  IMAD.U32 R38, R32, 0x10000, RZ ;  /* 0x0001000020267824 */ /* 0x000fe200078e00ff */
[----:B------:R-:W-:Y:S01]  /*0910*/  PRMT R152, R13, 0x7632, R152 ;  /* 0x000076320d987816 */ /* 0x000fe20000000098 */
[----:B------:R-:W-:Y:S01]  /*0920*/  IMAD.U32 R36, R34, 0x10000, RZ ;  /* 0x0001000022247824 */ /* 0x000fe200078e00ff */
[----:B------:R-:W-:Y:S01]  /*0930*/  PRMT R149, R32, 0x7632, R149 ;  /* 0x0000763220957816 */ /* 0x000fe20000000095 */
[----:B------:R-:W-:Y:S01]  /*0940*/  IMAD.U32 R32, R30, 0x10000, RZ ;  /* 0x000100001e207824 */ /* 0x000fe200078e00ff */
[----:B------:R-:W-:Y:S01]  /*0950*/  PRMT R153, R34, 0x7632, R153 ;  /* 0x0000763222997816 */ /* 0x000fe20000000099 */
[----:B------:R-:W5:Y:S01]  /*0960*/  LDG.E.128 R124, desc[UR4][R44.64] ;  /* 0x000000042c7c7981 */ /* 0x000f62000c1e1d00 */
[C---:B------:R-:W-:Y:S01]  /*0970*/  PRMT R160, R9.reuse, 0x7632, R160 ;  /* 0x0000763209a07816 */ /* 0x040fe200000000a0 */
[----:B------:R-:W-:Y:S01]  /*0980*/  UIADD3 UR38, UR6, -0x700cb87f, URZ ;  /* 0x8ff3478106267890 */ /* 0x000fe2000fffe03f */
[----:B------:R-:W-:Y:S01]  /*0990*/  SHF.L.U32 R13, R9, 0x10, RZ ;  /* 0x00000010090d7819 */ /* 0x000fe200000006ff */
[C---:B------:R-:W-:Y:S01]  /*09a0*/  IMAD.U32 R9, R5.reuse, 0x10000, RZ ;  /* 0x0001000005097824 */ /* 0x040fe200078e00ff */
[C---:B------:R-:W-:Y:S01]  /*09b0*/  PRMT R157, R28.reuse, 0x7632, R157 ;  /* 0x000076321c9d7816 */ /* 0x040fe2000000009d */
[----:B------:R-:W5:Y:S01]  /*09c0*/  LDG.E.128 R120, desc[UR4][R44.64+0x800] ;  /* 0x000800042c787981 */ /* 0x000f62000c1e1d00 */
[----:B------:R-:W-:Y:S01]  /*09d0*/  SHF.L.U32 R34, R28, 0x10, RZ ;  /* 0x000000101c227819 */ /* 0x000fe200000006ff */
[----:B------:R-:W-:Y:S01]  /*09e0*/  UIADD3 UR39, UR7, -0x695add53, URZ ;  /* 0x96a522ad07277890 */ /* 0x000fe2000fffe03f */
[----:B------:R-:W-:Y:S01]  /*09f0*/  PRMT R161, R30, 0x7632, R161 ;  /* 0x000076321ea17816 */ /* 0x000fe200000000a1 */
[----:B------:R-:W5:Y:S01]  /*0a00*/  LDG.E.128 R116, desc[UR4][R44.64+0x1000] ;  /* 0x001000042c747981 */ /* 0x000f62000c1e1d00 */
[----:B------:R-:W-:Y:S01]  /*0a10*/  PRMT R168, R5, 0x7632, R168 ;  /* 0x0000763205a87816 */ /* 0x000fe200000000a8 */
[C---:B------:R-:W-:Y:S01]  /*0a20*/  IMAD.U32 R30, R24.reuse, 0x10000, RZ ;  /* 0x00010000181e7824 */ /* 0x040fe200078e00ff */
[----:B------:R-:W-:Y:S01]  /*0a30*/  PRMT R165, R24, 0x7632, R165 ;  /* 0x0000763218a57816 */ /* 0x000fe200000000a5 */
[----:B------:R-:W5:Y:S01]  /*0a40*/  LDG.E.128 R112, desc[UR4][R44.64+0x1800] ;  /* 0x001800042c707981 */ /* 0x000f62000c1e1d00 */
[C---:B------:R-:W-:Y:S01]  /*0a50*/  PRMT R169, R26.reuse, 0x7632, R169 ;  /* 0x000076321aa97816 */ /* 0x040fe200000000a9 */
[C---:B------:R-:W-:Y:S01]  /*0a60*/  IMAD.U32 R5, R41.reuse, 0x10000, RZ ;  /* 0x0001000029057824 */ /* 0x040fe200078e00ff */
[----:B------:R-:W-:Y:S01]  /*0a70*/  SHF.L.U32 R28, R26, 0x10, RZ ;  /* 0x000000101a1c7819 */ /* 0x000fe200000006ff */
[----:B------:R0:W5:Y:S01]  /*0a80*/  LDG.E.128 R108, desc[UR4][R44.64+0x2000] ;  /* 0x002000042c6c7981 */ /* 0x000162000c1e1d00 */
[----:B------:R-:W-:Y:S01]  /*0a90*/  PRMT R180, R41, 0x7632, R180 ;  /* 0x0000763229b47816 */ /* 0x000fe200000000b4 */
[----:B------:R-:W-:Y:S01]  /*0aa0*/  IMAD.U32 R26, R20, 0x10000, RZ ;  /* 0x00010000141a7824 */ /* 0x000fe200078e00ff */
[----:B------:R-:W-:Y:S01]  /*0ab0*/  PRMT R147, R39, 0x7632, R147 ;  /* 0x0000763227937816 */ /* 0x000fe20000000093 */
[----:B------:R-:W5:Y:S01]  /*0ac0*/  LDG.E.128 R104, desc[UR4][R2.64] ;  /* 0x0000000402687981 */ /* 0x000f62000c1e1d00 */
[----:B------:R-:W-:Y:S01]  /*0ad0*/  PRMT R163, R31, 0x7632, R163 ;  /* 0x000076321fa37816 */ /* 0x000fe200000000a3 */
[----:B------:R-:W-:Y:S01]  /*0ae0*/  IMAD.U32 R24, R22, 0x10000, RZ ;  /* 0x0001000016187824 */ /* 0x000fe200078e00ff */
[----:B------:R-:W-:Y:S01]  /*0af0*/  PRMT R171, R27, 0x7632, R171 ;  /* 0x000076321bab7816 */ /* 0x000fe200000000ab */
[----:B------:R-:W5:Y:S01]  /*0b00*/  LDG.E.128 R100, desc[UR4][R2.64+0x800] ;  /* 0x0008000402647981 */ /* 0x000f62000c1e1d00 */
[----:B------:R-:W-:Y:S01]  /*0b10*/  PRMT R177, R20, 0x7632, R177 ;  /* 0x0000763214b17816 */ /* 0x000fe200000000b1 */
[----:B------:R-:W-:Y:S01]  /*0b20*/  IMAD R0, R0, -0x2daee0ad, RZ ;  /* 0xd2511f5300007824 */ /* 0x000fe200078e02ff */
[----:B------:R-:W-:Y:S01]  /*0b30*/  PRMT R181, R22, 0x7632, R181 ;  /* 0x0000763216b57816 */ /* 0x000fe200000000b5 */
[----:B------:R-:W5:Y:S01]  /*0b40*/  LDG.E.128 R96, desc[UR4][R2.64+0x1000] ;  /* 0x0010000402607981 */ /* 0x000f62000c1e1d00 */
[----:B------:R-:W-:Y:S01]  /*0b50*/  PRMT R142, R16, 0x7632, R142 ;  /* 0x00007632108e7816 */ /* 0x000fe2000000008e */
[----:B0-----:R-:W-:Y:S01]  /*0b60*/  IMAD.HI.U32 R45, R46, -0x326172a9, RZ ;  /* 0xcd9e8d572e2d7827 */ /* 0x001fe200078e00ff */
[----:B------:R-:W-:Y:S01]  /*0b70*/  PRMT R148, R19, 0x7632, R148 ;  /* 0x0000763213947816 */ /* 0x000fe20000000094 */
[----:B------:R-:W5:Y:S01]  /*0b80*/  LDG.E.128 R92, desc[UR4][R2.64+0x1800] ;  /* 0x00180004025c7981 */ /* 0x000f62000c1e1d00 */
[----:B------:R-:W-:Y:S01]  /*0b90*/  PRMT R150, R12, 0x7632, R150 ;  /* 0x000076320c967816 */ /* 0x000fe20000000096 */
[----:B------:R-:W-:Y:S01]  /*0ba0*/  IMAD.HI.U32 R41, R50, -0x2daee0ad, RZ ;  /* 0xd2511f5332297827 */ /* 0x000fe200078e00ff */
[----:B------:R-:W-:Y:S01]  /*0bb0*/  PRMT R154, R14, 0x7632, R154 ;  /* 0x000076320e9a7816 */ /* 0x000fe2000000009a */
[----:B------:R0:W5:Y:S01]  /*0bc0*/  LDG.E.128 R88, desc[UR4][R2.64+0x2000] ;  /* 0x0020000402587981 */ /* 0x000162000c1e1d00 */
[----:B------:R-:W-:Y:S01]  /*0bd0*/  PRMT R156, R15, 0x7632, R156 ;  /* 0x000076320f9c7816 */ /* 0x000fe2000000009c */
[----:B------:R-:W-:Y:S01]  /*0be0*/  IMAD.U32 R20, R18, 0x10000, RZ ;  /* 0x0001000012147824 */ /* 0x000fe200078e00ff */
[----:B------:R-:W-:Y:S01]  /*0bf0*/  PRMT R162, R10, 0x7632, R162 ;  /* 0x000076320aa27816 */ /* 0x000fe200000000a2 */
[----:B------:R-:W-:Y:S01]  /*0c00*/  ULDC.64 UR8, c[0x0][0x228] ;  /* 0x00008a0000087ab9 */ /* 0x000fe20000000a00 */
[----:B------:R-:W-:Y:S01]  /*0c10*/  PRMT R166, R4, 0x7632, R166 ;  /* 0x0000763204a67816 */ /* 0x000fe200000000a6 */
[----:B------:R-:W-:Y:S01]  /*0c20*/  HFMA2.MMA R139, -RZ, RZ, 0, 0 ;  /* 0x00000000ff8b7435 */ /* 0x000fe200000001ff */
[----:B------:R-:W-:Y:S01]  /*0c30*/  PRMT R176, R7, 0x7632, R176 ;  /* 0x0000763207b07816 */ /* 0x000fe200000000b0 */
[----:B------:R-:W-:Y:S01]  /*0c40*/  IMAD.U32 R39, R39, 0x10000, RZ ;  /* 0x0001000027277824 */ /* 0x000fe200078e00ff */
[----:B------:R-:W-:Y:S01]  /*0c50*/  PRMT R178, R40, 0x7632, R178 ;  /* 0x0000763228b27816 */ /* 0x000fe200000000b2 */
[----:B0-----:R-:W-:Y:S01]  /*0c60*/  IMAD R2, R47, -0x326172a9, RZ ;  /* 0xcd9e8d572f027824 */ /* 0x001fe200078e02ff */
        /* <DEDUP_REMOVED lines=17> */
[----:B------:R-:W-:Y:S01]  /*0d80*/  IMAD R138, R46, -0x326172a9, RZ ;  /* 0xcd9e8d572e8a7824 */ /* 0x000fe200078e02ff */
[----:B------:R-:W-:Y:S01]  /*0d90*/  SHF.L.U32 R16, R14, 0x10, RZ ;  /* 0x000000100e107819 */ /* 0x000fe200000006ff */
[----:B------:R-:W-:Y:S01]  /*0da0*/  IMAD.U32 R14, R8, 0x10000, RZ ;  /* 0x00010000080e7824 */ /* 0x000fe200078e00ff */
[----:B------:R-:W-:Y:S01]  /*0db0*/  ISETP.NE.U32.AND P0, PT, RZ, UR8, PT ;  /* 0x00000008ff007c0c */ /* 0x000fe2000bf05070 */
[----:B------:R-:W-:Y:S01]  /*0dc0*/  IMAD.U32 R8, R6, 0x10000, RZ ;  /* 0x0001000006087824 */ /* 0x000fe200078e00ff */
[----:B------:R-:W-:Y:S01]  /*0dd0*/  SHF.L.U32 R10, R4, 0x10, RZ ;  /* 0x00000010040a7819 */ /* 0x000fe200000006ff */
[----:B------:R-:W-:Y:S01]  /*0de0*/  IMAD.U32 R6, R40, 0x10000, RZ ;  /* 0x0001000028067824 */ /* 0x000fe200078e00ff */
        /* <DEDUP_REMOVED lines=40> */
[----:B------:R-:W-:Y:S01]  /*1070*/  ISETP.NE.AND.EX P0, PT, RZ, UR9, PT, P0 ;  /* 0x00000009ff007c0c */ /* 0x000fe2000bf05300 */
[----:B------:R-:W-:Y:S01]  /*1080*/  IMAD.U32 R168, R168, 0x10000, RZ ;  /* 0x00010000a8a87824 */ /* 0x000fe200078e00ff */
[----:B------:R-:W-:Y:S01]  /*1090*/  ULDC UR19, c[0x0][0x218] ;  /* 0x0000860000137ab9 */ /* 0x000fe20000000800 */
[----:B------:R-:W-:Y:S01]  /*10a0*/  IMAD.U32 R169, R169, 0x10000, RZ ;  /* 0x00010000a9a97824 */ /* 0x000fe200078e00ff */
[----:B------:R-:W-:Y:S01]  /*10b0*/  ULDC.U8 UR20, c[0x0][0x2a0] ;  /* 0x0000a80000147ab9 */ /* 0x000fe20000000000 */
        /* <DEDUP_REMOVED lines=12> */
[----:B------:R-:W-:-:S07]  /*1180*/  IMAD.U32 R184, R184, 0x10000, RZ ;  /* 0x00010000b8b87824 */ /* 0x000fce00078e00ff */
.L_x_12120:
[----:B------:R-:W-:Y:S01]  /*1190*/  ISETP.NE.U32.AND P1, PT, RZ, UR10, PT ;  /* 0x0000000aff007c0c */ /* 0x000fe2000bf25070 */
[----:B------:R-:W0:Y:S01]  /*11a0*/  LDC.64 R128, c[0x0][0x220] ;  /* 0x00008800ff807b82 */ /* 0x000e220000000a00 */
[----:B-1----:R-:W-:Y:S02]  /*11b0*/  IMAD R40, R137, UR19, RZ ;  /* 0x0000001389287c24 */ /* 0x002fe4000f8e02ff */
[----:B------:R-:W-:-:S03]  /*11c0*/  ISETP.NE.AND.EX P1, PT, RZ, UR11, PT, P1 ;  /* 0x0000000bff007c0c */ /* 0x000fc6000bf25310 */
[----:B------:R-:W-:Y:S02]  /*11d0*/  SHF.R.S32.HI R41, RZ, 0x1f, R40 ;  /* 0x0000001fff297819 */ /* 0x000fe40000011428 */
[----:B------:R-:W1:Y:S02]  /*11e0*/  @P0 LDC.64 R46, c[0x0][0x228] ;  /* 0x00008a00ff2e0b82 */ /* 0x000e640000000a00 */
        /* <DEDUP_REMOVED lines=8> */
[----:B------:R0:W5:Y:S04]  /*1270*/  @P1 LDG.E.128 R80, desc[UR4][R44.64] ;  /* 0x000000042c501981 */ /* 0x000168000c1e1d00 */
        /* <DEDUP_REMOVED lines=13> */
.L_x_11475:
[----:B------:R-:W-:-:S07]  /*1350*/  MOV R52, R138 ;  /* 0x0000008a00347202 */ /* 0x000fce0000000f00 */
.L_x_11476:
[----:B------:R-:W-:Y:S05]  /*1360*/  BSYNC B0 ;  /* 0x0000000000007941 */ /* 0x000fea0003800000 */
.L_x_11474:
        /* <DEDUP_REMOVED lines=16> */
.L_x_11480:
[----:B------:R-:W-:Y:S05]  /*1470*/  BSYNC B1 ;  /* 0x0000000000017941 */ /* 0x000fea0003800000 */
.L_x_11479:
        /* <DEDUP_REMOVED lines=44> */
.L_x_11478:
[----:B------:R-:W-:Y:S05]  /*1740*/  BSYNC B0 ;  /* 0x0000000000007941 */ /* 0x000fea0003800000 */
.L_x_11477:
        /* <DEDUP_REMOVED lines=16> */
[----:B------:R-:W-:Y:S02]  /*1850*/  IMAD.MOV.U32 R44, RZ, RZ, R48 ;  /* 0x000000ffff2c7224 */ /* 0x000fe400078e0030 */
[----:B------:R-:W-:Y:S01]  /*1860*/  FADD.FTZ R72, R80, R72 ;  /* 0x0000004850487221 */ /* 0x000fe20000010000 */
[----:B------:R-:W-:Y:S06]  /*1870*/  BRA `(.L_x_11482) ;  /* 0x0000000400547947 */ /* 0x000fec0003800000 */
.L_x_11481:
        /* <DEDUP_REMOVED lines=12> */
.L_x_11484:
[----:B------:R-:W-:-:S07]  /*1940*/  IMAD.MOV.U32 R50, RZ, RZ, R138 ;  /* 0x000000ffff327224 */ /* 0x000fce00078e008a */
.L_x_11485:
[----:B------:R-:W-:Y:S05]  /*1950*/  BSYNC B0 ;  /* 0x0000000000007941 */ /* 0x000fea0003800000 */
.L_x_11483:
        /* <DEDUP_REMOVED lines=16> */
.L_x_11489:
[----:B------:R-:W-:Y:S05]  /*1a60*/  BSYNC B1 ;  /* 0x0000000000017941 */ /* 0x000fea0003800000 */
.L_x_11488:
        /* <DEDUP_REMOVED lines=44> */
.L_x_11487:
[----:B------:R-:W-:Y:S05]  /*1d30*/  BSYNC B0 ;  /* 0x0000000000007941 */ /* 0x000fea0003800000 */
.L_x_11486:
        /* <DEDUP_REMOVED lines=9> */
.L_x_11482:
        /* <DEDUP_REMOVED lines=12> */
.L_x_11491:
[----:B------:R-:W-:-:S07]  /*1e90*/  IMAD.MOV.U32 R50, RZ, RZ, R138 ;  /* 0x000000ffff327224 */ /* 0x000fce00078e008a */
.L_x_11492:
[----:B------:R-:W-:Y:S05]  /*1ea0*/  BSYNC B0 ;  /* 0x0000000000007941 */ /* 0x000fea0003800000 */
.L_x_11490:
        /* <DEDUP_REMOVED lines=16> */
.L_x_11496:
[----:B------:R-:W-:Y:S05]  /*1fb0*/  BSYNC B1 ;  /* 0x0000000000017941 */ /* 0x000fea0003800000 */
.L_x_11495:
        /* <DEDUP_REMOVED lines=44> */
.L_x_11494:
[----:B------:R-:W-:Y:S05]  /*2280*/  BSYNC B0 ;  /* 0x0000000000007941 */ /* 0x000fea0003800000 */
.L_x_11493:
        /* <DEDUP_REMOVED lines=10> */
[----:B------:R-:W-:Y:S01]  /*2330*/  MOV R40, R45 ;  /* 0x0000002d00287202 */ /* 0x000fe20000000f00 */
[----:B------:R-:W-:Y:S01]  /*2340*/  FADD.FTZ R73, R81, R73 ;  /* 0x0000004951497221 */ /* 0x000fe20000010000 */
[----:B------:R-:W-:Y:S06]  /*2350*/  BRA `(.L_x_11498) ;  /* 0x0000000400587947 */ /* 0x000fec0003800000 */
.L_x_11497:
        /* <DEDUP_REMOVED lines=12> */
.L_x_11500:
[----:B------:R-:W-:-:S07]  /*2420*/  IMAD.MOV.U32 R54, RZ, RZ, R138 ;  /* 0x000000ffff367224 */ /* 0x000fce00078e008a */
.L_x_11501:
[----:B------:R-:W-:Y:S05]  /*2430*/  BSYNC B0 ;  /* 0x0000000000007941 */ /* 0x000fea0003800000 */
.L_x_11499:
        /* <DEDUP_REMOVED lines=16> */
.L_x_11505:
[----:B------:R-:W-:Y:S05]  /*2540*/  BSYNC B1 ;  /* 0x0000000000017941 */ /* 0x000fea0003800000 */
.L_x_11504:
        /* <DEDUP_REMOVED lines=44> */
.L_x_11503:
[----:B------:R-:W-:Y:S05]  /*2810*/  BSYNC B0 ;  /* 0x0000000000007941 */ /* 0x000fea0003800000 */
.L_x_11502:
        /* <DEDUP_REMOVED lines=10> */
.L_x_11498:
        /* <DEDUP_REMOVED lines=12> */
.L_x_11507:
[----:B------:R-:W-:-:S07]  /*2980*/  MOV R54, R138 ;  /* 0x0000008a00367202 */ /* 0x000fce0000000f00 */
.L_x_11508:
[----:B------:R-:W-:Y:S05]  /*2990*/  BSYNC B0 ;  /* 0x0000000000007941 */ /* 0x000fea0003800000 */
.L_x_11506:
        /* <DEDUP_REMOVED lines=16> */
.L_x_11512:
[----:B------:R-:W-:Y:S05]  /*2aa0*/  BSYNC B1 ;  /* 0x0000000000017941 */ /* 0x000fea0003800000 */
.L_x_11511:
        /* <DEDUP_REMOVED lines=44> */
.L_x_11510:
[----:B------:R-:W-:Y:S05]  /*2d70*/  BSYNC B0 ;  /* 0x0000000000007941 */ /* 0x000fea0003800000 */
.L_x_11509:
        /* <DEDUP_REMOVED lines=11> */
[----:B------:R-:W-:Y:S02]  /*2e30*/  IMAD.MOV.U32 R40, RZ, RZ, R44 ;  /* 0x000000ffff287224 */ /* 0x000fe400078e002c */
[----:B------:R-:W-:Y:S01]  /*2e40*/  FADD.FTZ R74, R82, R74 ;  /* 0x0000004a524a7221 */ /* 0x000fe20000010000 */
[----:B------:R-:W-:Y:S06]  /*2e50*/  BRA `(.L_x_11514) ;  /* 0x0000000400547947 */ /* 0x000fec0003800000 */
.L_x_11513:
        /* <DEDUP_REMOVED lines=12> */
.L_x_11516:
[----:B------:R-:W-:-:S07]  /*2f20*/  MOV R54, R138 ;  /* 0x0000008a00367202 */ /* 0x000fce0000000f00 */
.L_x_11517:
[----:B------:R-:W-:Y:S05]  /*2f30*/  BSYNC B0 ;  /* 0x0000000000007941 */ /* 0x000fea0003800000 */
.L_x_11515:
        /* <DEDUP_REMOVED lines=16> */
.L_x_11521:
[----:B------:R-:W-:Y:S05]  /*3040*/  BSYNC B1 ;  /* 0x0000000000017941 */ /* 0x000fea0003800000 */
.L_x_11520:
        /* <DEDUP_REMOVED lines=44> */
.L_x_11519:
[----:B------:R-:W-:Y:S05]  /*3310*/  BSYNC B0 ;  /* 0x0000000000007941 */ /* 0x000fea0003800000 */
.L_x_11518:
        /* <DEDUP_REMOVED lines=9> */
.L_x_11514:
        /* <DEDUP_REMOVED lines=12> */
.L_x_11523:
[----:B------:R-:W-:-:S07]  /*3470*/  IMAD.MOV.U32 R54, RZ, RZ, R138 ;  /* 0x000000ffff367224 */ /* 0x000fce00078e008a */
.L_x_11524:
[----:B------:R-:W-:Y:S05]  /*3480*/  BSYNC B0 ;  /* 0x0000000000007941 */ /* 0x000fea0003800000 */
.L_x_11522:
        /* <DEDUP_REMOVED lines=16> */
.L_x_11528:
[----:B------:R-:W-:Y:S05]  /*3590*/  BSYNC B1 ;  /* 0x0000000000017941 */ /* 0x000fea0003800000 */
.L_x_11527:
        /* <DEDUP_REMOVED lines=44> */
.L_x_11526:
[----:B------:R-:W-:Y:S05]  /*3860*/  BSYNC B0 ;  /* 0x0000000000007941 */ /* 0x000fea0003800000 */
.L_x_11525:
        /* <DEDUP_REMOVED lines=13> */
.L_x_11529:
        /* <DEDUP_REMOVED lines=12> */
.L_x_11532:
[----:B------:R-:W-:-:S07]  /*3a00*/  IMAD.MOV.U32 R54, RZ, RZ, R138 ;  /* 0x000000ffff367224 */ /* 0x000fce00078e008a */
.L_x_11533:
[----:B------:R-:W-:Y:S05]  /*3a10*/  BSYNC B0 ;  /* 0x0000000000007941 */ /* 0x000fea0003800000 */
.L_x_11531:
        /* <DEDUP_REMOVED lines=16> */
.L_x_11537:
[----:B------:R-:W-:Y:S05]  /*3b20*/  BSYNC B1 ;  /* 0x0000000000017941 */ /* 0x000fea0003800000 */
.L_x_11536:
        /* <DEDUP_REMOVED lines=44> */
.L_x_11535:
[----:B------:R-:W-:Y:S05]  /*3df0*/  BSYNC B0 ;  /* 0x0000000000007941 */ /* 0x000fea0003800000 */
.L_x_11534:
        /* <DEDUP_REMOVED lines=10> */
.L_x_11530:
        /* <DEDUP_REMOVED lines=12> */
.L_x_11539:
[----:B------:R-:W-:-:S07]  /*3f60*/  IMAD.MOV.U32 R54, RZ, RZ, R138 ;  /* 0x000000ffff367224 */ /* 0x000fce00078e008a */
.L_x_11540:
[----:B------:R-:W-:Y:S05]  /*3f70*/  BSYNC B0 ;  /* 0x0000000000007941 */ /* 0x000fea0003800000 */
.L_x_11538:
        /* <DEDUP_REMOVED lines=16> */
.L_x_11544:
[----:B------:R-:W-:Y:S05]  /*4080*/  BSYNC B1 ;  /* 0x0000000000017941 */ /* 0x000fea0003800000 */
.L_x_11543:
        /* <DEDUP_REMOVED lines=44> */
.L_x_11542:
[----:B------:R-:W-:Y:S05]  /*4350*/  BSYNC B0 ;  /* 0x0000000000007941 */ /* 0x000fea0003800000 */
.L_x_11541:
        /* <DEDUP_REMOVED lines=14> */
.L_x_11545:
        /* <DEDUP_REMOVED lines=12> */
.L_x_11548:
[----:B------:R-:W-:-:S07]  /*4500*/  IMAD.MOV.U32 R55, RZ, RZ, R138 ;  /* 0x000000ffff377224 */ /* 0x000fce00078e008a */
.L_x_11549:
[----:B------:R-:W-:Y:S05]  /*4510*/  BSYNC B0 ;  /* 0x0000000000007941 */ /* 0x000fea0003800000 */
.L_x_11547:
        /* <DEDUP_REMOVED lines=16> */
.L_x_11553:
[----:B------:R-:W-:Y:S05]  /*4620*/  BSYNC B1 ;  /* 0x0000000000017941 */ /* 0x000fea0003800000 */
.L_x_11552:
        /* <DEDUP_REMOVED lines=44> */
.L_x_11551:
[----:B------:R-:W-:Y:S05]  /*48f0*/  BSYNC B0 ;  /* 0x0000000000007941 */ /* 0x000fea0003800000 */
.L_x_11550:
        /* <DEDUP_REMOVED lines=9> */
.L_x_11546:
        /* <DEDUP_REMOVED lines=12> */
.L_x_11555:
[----:B------:R-:W-:-:S07]  /*4a50*/  MOV R55, R138 ;  /* 0x0000008a00377202 */ /* 0x000fce0000000f00 */
.L_x_11556:
[----:B------:R-:W-:Y:S05]  /*4a60*/  BSYNC B0 ;  /* 0x0000000000007941 */ /* 0x000fea0003800000 */
.L_x_11554:
        /* <DEDUP_REMOVED lines=16> */
.L_x_11560:
[----:B------:R-:W-:Y:S05]  /*4b70*/  BSYNC B1 ;  /* 0x0000000000017941 */ /* 0x000fea0003800000 */
.L_x_11559:
        /* <DEDUP_REMOVED lines=44> */
.L_x_11558:
[----:B------:R-:W-:Y:S05]  /*4e40*/  BSYNC B0 ;  /* 0x0000000000007941 */ /* 0x000fea0003800000 */
.L_x_11557:
        /* <DEDUP_REMOVED lines=12> */
.L_x_11561:
        /* <DEDUP_REMOVED lines=12> */
.L_x_11564:
[----:B------:R-:W-:-:S07]  /*4fd0*/  MOV R42, R138 ;  /* 0x0000008a002a7202 */ /* 0x000fce0000000f00 */
.L_x_11565:
[----:B------:R-:W-:Y:S05]  /*4fe0*/  BSYNC B0 ;  /* 0x0000000000007941 */ /* 0x000fea0003800000 */
.L_x_11563:
        /* <DEDUP_REMOVED lines=16> */
.L_x_11569:
[----:B------:R-:W-:Y:S05]  /*50f0*/  BSYNC B1 ;  /* 0x0000000000017941 */ /* 0x000fea0003800000 */
.L_x_11568:
        /* <DEDUP_REMOVED lines=44> */
.L_x_11567:
[----:B------:R-:W-:Y:S05]  /*53c0*/  BSYNC B0 ;  /* 0x0000000000007941 */ /* 0x000fea0003800000 */
.L_x_11566:
        /* <DEDUP_REMOVED lines=10> */
.L_x_11562:
        /* <DEDUP_REMOVED lines=12> */
.L_x_11571:
[----:B------:R-:W-:-:S07]  /*5530*/  IMAD.MOV.U32 R42, RZ, RZ, R138 ;  /* 0x000000ffff2a7224 */ /* 0x000fce00078e008a */
.L_x_11572:
[----:B------:R-:W-:Y:S05]  /*5540*/  BSYNC B0 ;  /* 0x0000000000007941 */ /* 0x000fea0003800000 */
.L_x_11570:
        /* <DEDUP_REMOVED lines=16> */
.L_x_11576:
[----:B------:R-:W-:Y:S05]  /*5650*/  BSYNC B1 ;  /* 0x0000000000017941 */ /* 0x000fea0003800000 */
.L_x_11575:
        /* <DEDUP_REMOVED lines=44> */
.L_x_11574:
[----:B------:R-:W-:Y:S05]  /*5920*/  BSYNC B0 ;  /* 0x0000000000007941 */ /* 0x000fea0003800000 */
.L_x_11573:
        /* <DEDUP_REMOVED lines=13> */
.L_x_11577:
        /* <DEDUP_REMOVED lines=12> */
.L_x_11580:
[----:B------:R-:W-:-:S07]  /*5ac0*/  IMAD.MOV.U32 R49, RZ, RZ, R138 ;  /* 0x000000ffff317224 */ /* 0x000fce00078e008a */
.L_x_11581:
[----:B------:R-:W-:Y:S05]  /*5ad0*/  BSYNC B0 ;  /* 0x0000000000007941 */ /* 0x000fea0003800000 */
.L_x_11579:
        /* <DEDUP_REMOVED lines=16> */
.L_x_11585:
[----:B------:R-:W-:Y:S05]  /*5be0*/  BSYNC B1 ;  /* 0x0000000000017941 */ /* 0x000fea0003800000 */
.L_x_11584:
        /* <DEDUP_REMOVED lines=44> */
.L_x_11583:
[----:B------:R-:W-:Y:S05]  /*5eb0*/  BSYNC B0 ;  /* 0x0000000000007941 */ /* 0x000fea0003800000 */
.L_x_11582:
        /* <DEDUP_REMOVED lines=9> */
.L_x_11578:
        /* <DEDUP_REMOVED lines=12> */
.L_x_11587:
[----:B------:R-:W-:-:S07]  /*6010*/  IMAD.MOV.U32 R49, RZ, RZ, R138 ;  /* 0x000000ffff317224 */ /* 0x000fce00078e008a */
.L_x_11588:
[----:B------:R-:W-:Y:S05]  /*6020*/  BSYNC B0 ;  /* 0x0000000000007941 */ /* 0x000fea0003800000 */
.L_x_11586:
        /* <DEDUP_REMOVED lines=16> */
.L_x_11592:
[----:B------:R-:W-:Y:S05]  /*6130*/  BSYNC B1 ;  /* 0x0000000000017941 */ /* 0x000fea0003800000 */
.L_x_11591:
        /* <DEDUP_REMOVED lines=44> */
.L_x_11590:
[----:B------:R-:W-:Y:S05]  /*6400*/  BSYNC B0 ;  /* 0x0000000000007941 */ /* 0x000fea0003800000 */
.L_x_11589:
        /* <DEDUP_REMOVED lines=12> */
.L_x_11593:
        /* <DEDUP_REMOVED lines=12> */
.L_x_11596:
[----:B------:R-:W-:-:S07]  /*6590*/  IMAD.MOV.U32 R48, RZ, RZ, R138 ;  /* 0x000000ffff307224 */ /* 0x000fce00078e008a */
.L_x_11597:
[----:B------:R-:W-:Y:S05]  /*65a0*/  BSYNC B0 ;  /* 0x0000000000007941 */ /* 0x000fea0003800000 */
.L_x_11595:
        /* <DEDUP_REMOVED lines=18> */
.L_x_11601:
[----:B------:R-:W-:Y:S05]  /*66d0*/  BSYNC B1 ;  /* 0x0000000000017941 */ /* 0x000fea0003800000 */
.L_x_11600:
        /* <DEDUP_REMOVED lines=44> */
.L_x_11599:
[----:B------:R-:W-:Y:S05]  /*69a0*/  BSYNC B0 ;  /* 0x0000000000007941 */ /* 0x000fea0003800000 */
.L_x_11598:
        /* <DEDUP_REMOVED lines=10> */
.L_x_11594:
[----:B------:R-:W0:Y:S01]  /*6a50*/  LDC.64 R174, c[0x0][0x238] ;  /* 0x00008e00ffae7b82 */ /* 0x000e220000000a00 */
[----:B------:R-:W-:Y:S01]  /*6a60*/  P2R R40, PR, RZ, 0x4 ;  /* 0x00000004ff287803 */ /* 0x000fe20000000000 */
[----:B------:R-:W-:Y:S01]  /*6a70*/  VIADD R197, R211, 0x80 ;  /* 0x00000080d3c57836 */ /* 0x000fe20000000000 */
[----:B------:R-:W-:Y:S02]  /*6a80*/  SEL R41, RZ, 0x10000, P4 ;  /* 0x00010000ff297807 */ /* 0x000fe40002000000 */
[----:B------:R-:W-:Y:S02]  /*6a90*/  ISETP.NE.AND P2, PT, R52, RZ, PT ;  /* 0x000000ff3400720c */ /* 0x000fe40003f45270 */
[----:B------:R-:W-:Y:S01]  /*6aa0*/  ISETP.NE.AND P4, PT, R50, RZ, PT ;  /* 0x000000ff3200720c */ /* 0x000fe20003f85270 */
[----:B------:R-:W1:Y:S01]  /*6ab0*/  LDC.64 R172, c[0x0][0x240] ;  /* 0x00009000ffac7b82 */ /* 0x000e620000000a00 */
[----:B------:R-:W-:Y:S02]  /*6ac0*/  SEL R50, RZ, 0x100, P3 ;  /* 0x00000100ff327807 */ /* 0x000fe40001800000 */
[----:B------:R-:W-:-:S02]  /*6ad0*/  ISETP.NE.AND P3, PT, R53, RZ, PT ;  /* 0x000000ff3500720c */ /* 0x000fc40003f65270 */
[----:B------:R-:W-:Y:S02]  /*6ae0*/  SEL R48, RZ, 0x1, P2 ;  /* 0x00000001ff307807 */ /* 0x000fe40001000000 */
[----:B------:R-:W-:Y:S01]  /*6af0*/  ISETP.NE.AND P2, PT, R40, RZ, PT ;  /* 0x000000ff2800720c */ /* 0x000fe20003f45270 */
[----:B------:R-:W2:Y:S01]  /*6b00*/  @P0 LDC.64 R46, c[0x0][0x228] ;  /* 0x00008a00ff2e0b82 */ /* 0x000ea20000000a00 */
[----:B------:R-:W-:Y:S01]  /*6b10*/  SEL R43, RZ, 0x1000000, P5 ;  /* 0x01000000ff2b7807 */ /* 0x000fe20002800000 */
[----:B------:R-:W-:Y:S01]  /*6b20*/  IMAD.WIDE.U32 R48, R48, 0x1000000, RZ ;  /* 0x0100000030307825 */ /* 0x000fe200078e00ff */
[----:B------:R-:W-:Y:S02]  /*6b30*/  SEL R42, RZ, 0x1, P3 ;  /* 0x00000001ff2a7807 */ /* 0x000fe40001800000 */
[----:B------:R-:W-:Y:S02]  /*6b40*/  SEL R40, RZ, 0x1, P4 ;  /* 0x00000001ff287807 */ /* 0x000fe40002000000 */
[----:B------:R-:W-:Y:S01]  /*6b50*/  ISETP.NE.AND P5, PT, R54, RZ, PT ;  /* 0x000000ff3600720c */ /* 0x000fe20003fa5270 */
[----:B------:R-:W3:Y:S01]  /*6b60*/  @P1 LDC.64 R44, c[0x0][0x230] ;  /* 0x00008c00ff2c1b82 */ /* 0x000ee20000000a00 */
[----:B------:R-:W-:Y:S01]  /*6b70*/  LOP3.LUT R50, R50, R43, R41, 0xfe, !PT ;  /* 0x0000002b32327212 */ /* 0x000fe200078efe29 */
[----:B------:R-:W-:Y:S01]  /*6b80*/  IMAD.WIDE.U32 R42, R42, 0x10000, RZ ;  /* 0x000100002a2a7825 */ /* 0x000fe200078e00ff */
[----:B------:R-:W-:-:S02]  /*6b90*/  SEL R53, RZ, 0x1, P5 ;  /* 0x00000001ff357807 */ /* 0x000fc40002800000 */
[----:B------:R-:W-:Y:S01]  /*6ba0*/  ISETP.NE.AND P6, PT, R51, RZ, PT ;  /* 0x000000ff3300720c */ /* 0x000fe20003fc5270 */
[----:B------:R-:W-:Y:S01]  /*6bb0*/  IMAD.WIDE.U32 R40, R40, 0x100, RZ ;  /* 0x0000010028287825 */ /* 0x000fe200078e00ff */
[----:B------:R-:W-:Y:S02]  /*6bc0*/  LOP3.LUT R53, R49, R50, R53, 0xfe, !PT ;  /* 0x0000003231357212 */ /* 0x000fe400078efe35 */
[----:B------:R-:W-:Y:S01]  /*6bd0*/  SEL R49, RZ, 0x1, P6 ;  /* 0x00000001ff317807 */ /* 0x000fe20003000000 */
[----:B0-----:R-:W-:Y:S01]  /*6be0*/  IMAD.WIDE.U32 R50, R211, 0x20, R174 ;  /* 0x00000020d3327825 */ /* 0x001fe200078e00ae */
[----:B------:R-:W-:Y:S02]  /*6bf0*/  LOP3.LUT R48, R40, R48, R42, 0xfe, !PT ;  /* 0x0000003028307212 */ /* 0x000fe400078efe2a */
[----:B------:R-:W-:Y:S01]  /*6c00*/  LOP3.LUT R41, R41, R53, R43, 0xfe, !PT ;  /* 0x0000003529297212 */ /* 0x000fe200078efe2b */
[----:B------:R-:W-:Y:S01]  /*6c10*/  IMAD.WIDE.U32 R42, R197, 0x10, R128 ;  /* 0x00000010c52a7825 */ /* 0x000fe200078e0080 */
[----:B------:R-:W-:Y:S01]  /*6c20*/  LOP3.LUT R40, R48, R49, RZ, 0xfc, !PT ;  /* 0x0000003130287212 */ /* 0x000fe200078efcff */
[----:B------:R0:W-:Y:S02]  /*6c30*/  STG.E.128 desc[UR4][R50.64], R72 ;  /* 0x0000004832007986 */ /* 0x0001e4000c101d04 */
[----:B-1----:R-:W-:-:S02]  /*6c40*/  IMAD.WIDE.U32 R48, R211, 0x8, R172 ;  /* 0x00000008d3307825 */ /* 0x002fc400078e00ac */
[----:B------:R0:W-:Y:S02]  /*6c50*/  STG.E.128 desc[UR4][R50.64+0x10], R68 ;  /* 0x0000104432007986 */ /* 0x0001e4000c101d04 */
[C---:B--2---:R-:W-:Y:S02]  /*6c60*/  @P0 IMAD.WIDE.U32 R46, R197.reuse, 0x10, R46 ;  /* 0x00000010c52e0825 */ /* 0x044fe400078e002e */
[----:B------:R0:W-:Y:S02]  /*6c70*/  STG.E.64 desc[UR4][R48.64], R40 ;  /* 0x0000002830007986 */ /* 0x0001e4000c101b04 */
[----:B---3--:R-:W-:Y:S01]  /*6c80*/  @P1 IMAD.WIDE.U32 R44, R197, 0x20, R44 ;  /* 0x00000020c52c1825 */ /* 0x008fe200078e002c */
        /* <DEDUP_REMOVED lines=21> */
.L_x_11602:
[----:B------:R2:W5:Y:S04]  /*6de0*/  @P0 LDG.E.128 R84, desc[UR4][R46.64] ;  /* 0x000000042e540981 */ /* 0x000568000c1e1d00 */
        /* <DEDUP_REMOVED lines=15> */
.L_x_11604:
[----:B------:R-:W-:-:S07]  /*6ee0*/  IMAD.MOV.U32 R52, RZ, RZ, R138 ;  /* 0x000000ffff347224 */ /* 0x000fce00078e008a */
.L_x_11605:
[----:B------:R-:W-:Y:S05]  /*6ef0*/  BSYNC B0 ;  /* 0x0000000000007941 */ /* 0x000fea0003800000 */
.L_x_11603:
        /* <DEDUP_REMOVED lines=16> */
.L_x_11609:
[----:B------:R-:W-:Y:S05]  /*7000*/  BSYNC B1 ;  /* 0x0000000000017941 */ /* 0x000fea0003800000 */
.L_x_11608:
        /* <DEDUP_REMOVED lines=42> */
[----:B------:R-:W-:Y:S01]  /*72b0*/  LOP3.LUT R0, R45, UR39, R46, 0x96, !PT ;  /* 0x000000272d007c12 */ /* 0x000fe2000f8e962e */
[----:B------:R-:W-:-:S07]  /*72c0*/  IMAD.MOV.U32 R140, RZ, RZ, R44 ;  /* 0x000000ffff8c7224 */ /* 0x000fce00078e002c */
.L_x_11607:
[----:B------:R-:W-:Y:S05]  /*72d0*/  BSYNC B0 ;  /* 0x0000000000007941 */ /* 0x000fea0003800000 */
.L_x_11606:
[----:B------:R-:W-:Y:S01]  /*72e0*/  I2FP.F32.U32 R45, R52 ;  /* 0x00000034002d7245 */ /* 0x000fe20000201000 */
[C---:B-----5:R-:W-:Y:S01]  /*72f0*/  IMAD.U32 R47, R40.reuse, 0x10000, RZ ;  /* 0x00010000282f7824 */ /* 0x060fe200078e00ff */
        /* <DEDUP_REMOVED lines=12> */
.L_x_11610:
        /* <DEDUP_REMOVED lines=12> */
.L_x_11613:
[----:B------:R-:W-:-:S07]  /*7480*/  IMAD.MOV.U32 R54, RZ, RZ, R138 ;  /* 0x000000ffff367224 */ /* 0x000fce00078e008a */
.L_x_11614:
[----:B------:R-:W-:Y:S05]  /*7490*/  BSYNC B0 ;  /* 0x0000000000007941 */ /* 0x000fea0003800000 */
.L_x_11612:
        /* <DEDUP_REMOVED lines=16> */
.L_x_11618:
[----:B------:R-:W-:Y:S05]  /*75a0*/  BSYNC B1 ;  /* 0x0000000000017941 */ /* 0x000fea0003800000 */
.L_x_11617:
        /* <DEDUP_REMOVED lines=44> */
.L_x_11616:
[----:B------:R-:W-:Y:S05]  /*7870*/  BSYNC B0 ;  /* 0x0000000000007941 */ /* 0x000fea0003800000 */
.L_x_11615:
        /* <DEDUP_REMOVED lines=9> */
.L_x_11611:
        /* <DEDUP_REMOVED lines=12> */
.L_x_11620:
[----:B------:R-:W-:-:S07]  /*79d0*/  MOV R49, R138 ;  /* 0x0000008a00317202 */ /* 0x000fce0000000f00 */
.L_x_11621:
[----:B------:R-:W-:Y:S05]  /*79e0*/  BSYNC B0 ;  /* 0x0000000000007941 */ /* 0x000fea0003800000 */
.L_x_11619:
        /* <DEDUP_REMOVED lines=16> */
.L_x_11625:
[----:B------:R-:W-:Y:S05]  /*7af0*/  BSYNC B1 ;  /* 0x0000000000017941 */ /* 0x000fea0003800000 */
.L_x_11624:
        /* <DEDUP_REMOVED lines=44> */
.L_x_11623:
[----:B------:R-:W-:Y:S05]  /*7dc0*/  BSYNC B0 ;  /* 0x0000000000007941 */ /* 0x000fea0003800000 */
.L_x_11622:
        /* <DEDUP_REMOVED lines=13> */
.L_x_11626:
        /* <DEDUP_REMOVED lines=12> */
.L_x_11629:
[----:B------:R-:W-:-:S07]  /*7f60*/  MOV R54, R138 ;  /* 0x0000008a00367202 */ /* 0x000fce0000000f00 */
.L_x_11630:
[----:B------:R-:W-:Y:S05]  /*7f70*/  BSYNC B0 ;  /* 0x0000000000007941 */ /* 0x000fea0003800000 */
.L_x_11628:
        /* <DEDUP_REMOVED lines=16> */
.L_x_11634:
[----:B------:R-:W-:Y:S05]  /*8080*/  BSYNC B1 ;  /* 0x0000000000017941 */ /* 0x000fea0003800000 */
.L_x_11633:
        /* <DEDUP_REMOVED lines=44> */
.L_x_11632:
[----:B------:R-:W-:Y:S05]  /*8350*/  BSYNC B0 ;  /* 0x0000000000007941 */ /* 0x000fea0003800000 */
.L_x_11631:
        /* <DEDUP_REMOVED lines=10> */
.L_x_11627:
        /* <DEDUP_REMOVED lines=12> */
.L_x_11636:
[----:B------:R-:W-:-:S07]  /*84c0*/  IMAD.MOV.U32 R54, RZ, RZ, R138 ;  /* 0x000000ffff367224 */ /* 0x000fce00078e008a */
.L_x_11637:
[----:B------:R-:W-:Y:S05]  /*84d0*/  BSYNC B0 ;  /* 0x0000000000007941 */ /* 0x000fea0003800000 */
.L_x_11635:
        /* <DEDUP_REMOVED lines=16> */
.L_x_11641:
[----:B------:R-:W-:Y:S05]  /*85e0*/  BSYNC B1 ;  /* 0x0000000000017941 */ /* 0x000fea0003800000 */
.L_x_11640:
        /* <DEDUP_REMOVED lines=44> */
.L_x_11639:
[----:B------:R-:W-:Y:S05]  /*88b0*/  BSYNC B0 ;  /* 0x0000000000007941 */ /* 0x000fea0003800000 */
.L_x_11638:
        /* <DEDUP_REMOVED lines=14> */
.L_x_11642:
        /* <DEDUP_REMOVED lines=12> */
.L_x_11645:
[----:B------:R-:W-:-:S07]  /*8a60*/  IMAD.MOV.U32 R54, RZ, RZ, R138 ;  /* 0x000000ffff367224 */ /* 0x000fce00078e008a */
.L_x_11646:
[----:B------:R-:W-:Y:S05]  /*8a70*/  BSYNC B0 ;  /* 0x0000000000007941 */ /* 0x000fea0003800000 */
.L_x_11644:
        /* <DEDUP_REMOVED lines=16> */
.L_x_11650:
[----:B------:R-:W-:Y:S05]  /*8b80*/  BSYNC B1 ;  /* 0x0000000000017941 */ /* 0x000fea0003800000 */
.L_x_11649:
        /* <DEDUP_REMOVED lines=44> */
.L_x_11648:
[----:B------:R-:W-:Y:S05]  /*8e50*/  BSYNC B0 ;  /* 0x0000000000007941 */ /* 0x000fea0003800000 */
.L_x_11647:
        /* <DEDUP_REMOVED lines=9> */
.L_x_11643:
        /* <DEDUP_REMOVED lines=12> */
.L_x_11652:
[----:B------:R-:W-:-:S07]  /*8fb0*/  IMAD.MOV.U32 R54, RZ, RZ, R138 ;  /* 0x000000ffff367224 */ /* 0x000fce00078e008a */
.L_x_11653:
[----:B------:R-:W-:Y:S05]  /*8fc0*/  BSYNC B0 ;  /* 0x0000000000007941 */ /* 0x000fea0003800000 */
.L_x_11651:
        /* <DEDUP_REMOVED lines=16> */
.L_x_11657:
[----:B------:R-:W-:Y:S05]  /*90d0*/  BSYNC B1 ;  /* 0x0000000000017941 */ /* 0x000fea0003800000 */
.L_x_11656:
        /* <DEDUP_REMOVED lines=44> */
.L_x_11655:
[----:B------:R-:W-:Y:S05]  /*93a0*/  BSYNC B0 ;  /* 0x0000000000007941 */ /* 0x000fea0003800000 */
.L_x_11654:
        /* <DEDUP_REMOVED lines=13> */
.L_x_11658:
        /* <DEDUP_REMOVED lines=12> */
.L_x_11661:
[----:B------:R-:W-:-:S07]  /*9540*/  IMAD.MOV.U32 R54, RZ, RZ, R138 ;  /* 0x000000ffff367224 */ /* 0x000fce00078e008a */
.L_x_11662:
[----:B------:R-:W-:Y:S05]  /*9550*/  BSYNC B0 ;  /* 0x0000000000007941 */ /* 0x000fea0003800000 */
.L_x_11660:
        /* <DEDUP_REMOVED lines=16> */
.L_x_11666:
[----:B------:R-:W-:Y:S05]  /*9660*/  BSYNC B1 ;  /* 0x0000000000017941 */ /* 0x000fea0003800000 */
.L_x_11665:
        /* <DEDUP_REMOVED lines=44> */
.L_x_11664:
[----:B------:R-:W-:Y:S05]  /*9930*/  BSYNC B0 ;  /* 0x0000000000007941 */ /* 0x000fea0003800000 */
.L_x_11663:
        /* <DEDUP_REMOVED lines=10> */
.L_x_11659:
        /* <DEDUP_REMOVED lines=12> */
.L_x_11668:
[----:B------:R-:W-:-:S07]  /*9aa0*/  MOV R54, R138 ;  /* 0x0000008a00367202 */ /* 0x000fce0000000f00 */
.L_x_11669:
[----:B------:R-:W-:Y:S05]  /*9ab0*/  BSYNC B0 ;  /* 0x0000000000007941 */ /* 0x000fea0003800000 */
.L_x_11667:
        /* <DEDUP_REMOVED lines=16> */
.L_x_11673:
[----:B------:R-:W-:Y:S05]  /*9bc0*/  BSYNC B1 ;  /* 0x0000000000017941 */ /* 0x000fea0003800000 */
.L_x_11672:
        /* <DEDUP_REMOVED lines=44> */
.L_x_11671:
[----:B------:R-:W-:Y:S05]  /*9e90*/  BSYNC B0 ;  /* 0x0000000000007941 */ /* 0x000fea0003800000 */
.L_x_11670:
        /* <DEDUP_REMOVED lines=14> */
.L_x_11674:
        /* <DEDUP_REMOVED lines=12> */
.L_x_11677:
[----:B------:R-:W-:-:S07]  /*a040*/  MOV R53, R138 ;  /* 0x0000008a00357202 */ /* 0x000fce0000000f00 */
.L_x_11678:
[----:B------:R-:W-:Y:S05]  /*a050*/  BSYNC B0 ;  /* 0x0000000000007941 */ /* 0x000fea0003800000 */
.L_x_11676:
        /* <DEDUP_REMOVED lines=16> */
.L_x_11682:
[----:B------:R-:W-:Y:S05]  /*a160*/  BSYNC B1 ;  /* 0x0000000000017941 */ /* 0x000fea0003800000 */
.L_x_11681:
        /* <DEDUP_REMOVED lines=44> */
.L_x_11680:
[----:B------:R-:W-:Y:S05]  /*a430*/  BSYNC B0 ;  /* 0x0000000000007941 */ /* 0x000fea0003800000 */
.L_x_11679:
        /* <DEDUP_REMOVED lines=9> */
.L_x_11675:
        /* <DEDUP_REMOVED lines=12> */
.L_x_11684:
[----:B------:R-:W-:-:S07]  /*a590*/  IMAD.MOV.U32 R53, RZ, RZ, R138 ;  /* 0x000000ffff357224 */ /* 0x000fce00078e008a */
.L_x_11685:
[----:B------:R-:W-:Y:S05]  /*a5a0*/  BSYNC B0 ;  /* 0x0000000000007941 */ /* 0x000fea0003800000 */
.L_x_11683:
        /* <DEDUP_REMOVED lines=16> */
.L_x_11689:
[----:B------:R-:W-:Y:S05]  /*a6b0*/  BSYNC B1 ;  /* 0x0000000000017941 */ /* 0x000fea0003800000 */
.L_x_11688:
        /* <DEDUP_REMOVED lines=44> */
.L_x_11687:
[----:B------:R-:W-:Y:S05]  /*a980*/  BSYNC B0 ;  /* 0x0000000000007941 */ /* 0x000fea0003800000 */
.L_x_11686:
        /* <DEDUP_REMOVED lines=12> */
.L_x_11690:
        /* <DEDUP_REMOVED lines=12> */
.L_x_11693:
[----:B------:R-:W-:-:S07]  /*ab10*/  IMAD.MOV.U32 R42, RZ, RZ, R138 ;  /* 0x000000ffff2a7224 */ /* 0x000fce00078e008a */
.L_x_11694:
[----:B------:R-:W-:Y:S05]  /*ab20*/  BSYNC B0 ;  /* 0x0000000000007941 */ /* 0x000fea0003800000 */
.L_x_11692:
        /* <DEDUP_REMOVED lines=16> */
.L_x_11698:
[----:B------:R-:W-:Y:S05]  /*ac30*/  BSYNC B1 ;  /* 0x0000000000017941 */ /* 0x000fea0003800000 */
.L_x_11697:
        /* <DEDUP_REMOVED lines=44> */
.L_x_11696:
[----:B------:R-:W-:Y:S05]  /*af00*/  BSYNC B0 ;  /* 0x0000000000007941 */ /* 0x000fea0003800000 */
.L_x_11695:
        /* <DEDUP_REMOVED lines=10> */
.L_x_11691:
        /* <DEDUP_REMOVED lines=12> */
.L_x_11700:
[----:B------:R-:W-:-:S07]  /*b070*/  IMAD.MOV.U32 R42, RZ, RZ, R138 ;  /* 0x000000ffff2a7224 */ /* 0x000fce00078e008a */
.L_x_11701:
[----:B------:R-:W-:Y:S05]  /*b080*/  BSYNC B0 ;  /* 0x0000000000007941 */ /* 0x000fea0003800000 */
.L_x_11699:
        /* <DEDUP_REMOVED lines=16> */
.L_x_11705:
[----:B------:R-:W-:Y:S05]  /*b190*/  BSYNC B1 ;  /* 0x0000000000017941 */ /* 0x000fea0003800000 */
.L_x_11704:
        /* <DEDUP_REMOVED lines=44> */
.L_x_11703:
[----:B------:R-:W-:Y:S05]  /*b460*/  BSYNC B0 ;  /* 0x0000000000007941 */ /* 0x000fea0003800000 */
.L_x_11702:
        /* <DEDUP_REMOVED lines=13> */
.L_x_11706:
        /* <DEDUP_REMOVED lines=12> */
.L_x_11709:
[----:B------:R-:W-:-:S07]  /*b600*/  IMAD.MOV.U32 R54, RZ, RZ, R138 ;  /* 0x000000ffff367224 */ /* 0x000fce00078e008a */
.L_x_11710:
[----:B------:R-:W-:Y:S05]  /*b610*/  BSYNC B0 ;  /* 0x0000000000007941 */ /* 0x000fea0003800000 */
.L_x_11708:
        /* <DEDUP_REMOVED lines=16> */
.L_x_11714:
[----:B------:R-:W-:Y:S05]  /*b720*/  BSYNC B1 ;  /* 0x0000000000017941 */ /* 0x000fea0003800000 */
.L_x_11713:
        /* <DEDUP_REMOVED lines=44> */
.L_x_11712:
[----:B------:R-:W-:Y:S05]  /*b9f0*/  BSYNC B0 ;  /* 0x0000000000007941 */ /* 0x000fea0003800000 */
.L_x_11711:
        /* <DEDUP_REMOVED lines=9> */
.L_x_11707:
        /* <DEDUP_REMOVED lines=12> */
.L_x_11716:
[----:B------:R-:W-:-:S07]  /*bb50*/  MOV R54, R138 ;  /* 0x0000008a00367202 */ /* 0x000fce0000000f00 */
.L_x_11717:
[----:B------:R-:W-:Y:S05]  /*bb60*/  BSYNC B0 ;  /* 0x0000000000007941 */ /* 0x000fea0003800000 */
.L_x_11715:
        /* <DEDUP_REMOVED lines=16> */
.L_x_11721:
[----:B------:R-:W-:Y:S05]  /*bc70*/  BSYNC B1 ;  /* 0x0000000000017941 */ /* 0x000fea0003800000 */
.L_x_11720:
        /* <DEDUP_REMOVED lines=44> */
.L_x_11719:
[----:B------:R-:W-:Y:S05]  /*bf40*/  BSYNC B0 ;  /* 0x0000000000007941 */ /* 0x000fea0003800000 */
.L_x_11718:
        /* <DEDUP_REMOVED lines=12> */
.L_x_11722:
        /* <DEDUP_REMOVED lines=12> */
.L_x_11725:
[----:B------:R-:W-:-:S07]  /*c0d0*/  MOV R53, R138 ;  /* 0x0000008a00357202 */ /* 0x000fce0000000f00 */
.L_x_11726:
[----:B------:R-:W-:Y:S05]  /*c0e0*/  BSYNC B0 ;  /* 0x0000000000007941 */ /* 0x000fea0003800000 */
.L_x_11724:
        /* <DEDUP_REMOVED lines=18> */
.L_x_11730:
[----:B------:R-:W-:Y:S05]  /*c210*/  BSYNC B1 ;  /* 0x0000000000017941 */ /* 0x000fea0003800000 */
.L_x_11729:
        /* <DEDUP_REMOVED lines=44> */
.L_x_11728:
[----:B------:R-:W-:Y:S05]  /*c4e0*/  BSYNC B0 ;  /* 0x0000000000007941 */ /* 0x000fea0003800000 */
.L_x_11727:
        /* <DEDUP_REMOVED lines=10> */
.L_x_11723:
[----:B------:R-:W-:Y:S01]  /*c590*/  P2R R40, PR, RZ, 0x4 ;  /* 0x00000004ff287803 */ /* 0x000fe20000000000 */
[----:B------:R-:W-:Y:S01]  /*c5a0*/  IMAD.WIDE.U32 R44, R197, 0x20, R174 ;  /* 0x00000020c52c7825 */ /* 0x000fe200078e00ae */
[----:B------:R-:W-:Y:S02]  /*c5b0*/  SEL R43, RZ, 0x1000000, P5 ;  /* 0x01000000ff2b7807 */ /* 0x000fe40002800000 */
[----:B------:R-:W-:Y:S02]  /*c5c0*/  ISETP.NE.AND P2, PT, R51, RZ, PT ;  /* 0x000000ff3300720c */ /* 0x000fe40003f45270 */
[----:B------:R-:W-:Y:S01]  /*c5d0*/  ISETP.NE.AND P5, PT, R52, RZ, PT ;  /* 0x000000ff3400720c */ /* 0x000fe20003fa5270 */
[----:B------:R0:W-:Y:S01]  /*c5e0*/  STG.E.128 desc[UR4][R44.64], R64 ;  /* 0x000000402c007986 */ /* 0x0001e2000c101d04 */
[----:B------:R-:W-:Y:S02]  /*c5f0*/  SEL R41, RZ, 0x10000, P4 ;  /* 0x00010000ff297807 */ /* 0x000fe40002000000 */
[----:B------:R-:W-:Y:S01]  /*c600*/  SEL R52, RZ, 0x100, P3 ;  /* 0x00000100ff347807 */ /* 0x000fe20001800000 */
[----:B------:R0:W-:Y:S01]  /*c610*/  STG.E.128 desc[UR4][R44.64+0x10], R60 ;  /* 0x0000103c2c007986 */ /* 0x0001e2000c101d04 */
[----:B------:R-:W-:-:S02]  /*c620*/  ISETP.NE.AND P4, PT, R49, RZ, PT ;  /* 0x000000ff3100720c */ /* 0x000fc40003f85270 */
[----:B------:R-:W-:Y:S02]  /*c630*/  ISETP.NE.AND P3, PT, R50, RZ, PT ;  /* 0x000000ff3200720c */ /* 0x000fe40003f65270 */
[----:B------:R-:W-:Y:S01]  /*c640*/  SEL R46, RZ, 0x1, P2 ;  /* 0x00000001ff2e7807 */ /* 0x000fe20001000000 */
[----:B------:R-:W1:Y:S01]  /*c650*/  @P0 LDC.64 R50, c[0x0][0x228] ;  /* 0x00008a00ff320b82 */ /* 0x000e620000000a00 */
[----:B------:R-:W-:Y:S02]  /*c660*/  ISETP.NE.AND P2, PT, R40, RZ, PT ;  /* 0x000000ff2800720c */ /* 0x000fe40003f45270 */
[----:B------:R-:W-:Y:S01]  /*c670*/  SEL R42, RZ, 0x1, P3 ;  /* 0x00000001ff2a7807 */ /* 0x000fe20001800000 */
[----:B------:R-:W-:Y:S01]  /*c680*/  IMAD.WIDE.U32 R46, R46, 0x1000000, RZ ;  /* 0x010000002e2e7825 */ /* 0x000fe200078e00ff */
[----:B------:R-:W-:Y:S02]  /*c690*/  SEL R40, RZ, 0x1, P4 ;  /* 0x00000001ff287807 */ /* 0x000fe40002000000 */
[----:B------:R-:W-:Y:S01]  /*c6a0*/  LOP3.LUT R52, R52, R43, R41, 0xfe, !PT ;  /* 0x0000002b34347212 */ /* 0x000fe200078efe29 */
[----:B------:R-:W-:Y:S01]  /*c6b0*/  IMAD.WIDE.U32 R42, R42, 0x10000, RZ ;  /* 0x000100002a2a7825 */ /* 0x000fe200078e00ff */
[----:B------:R-:W-:-:S02]  /*c6c0*/  SEL R53, RZ, 0x1, P5 ;  /* 0x00000001ff357807 */ /* 0x000fc40002800000 */
[----:B------:R-:W-:Y:S01]  /*c6d0*/  ISETP.NE.AND P6, PT, R48, RZ, PT ;  /* 0x000000ff3000720c */ /* 0x000fe20003fc5270 */
[----:B------:R-:W-:Y:S01]  /*c6e0*/  IMAD.WIDE.U32 R40, R40, 0x100, RZ ;  /* 0x0000010028287825 */ /* 0x000fe200078e00ff */
[----:B------:R-:W-:Y:S01]  /*c6f0*/  LOP3.LUT R53, R47, R52, R53, 0xfe, !PT ;  /* 0x000000342f357212 */ /* 0x000fe200078efe35 */
[----:B------:R-:W2:Y:S01]  /*c700*/  @P1 LDC.64 R48, c[0x0][0x230] ;  /* 0x00008c00ff301b82 */ /* 0x000ea20000000a00 */
[----:B------:R-:W-:Y:S02]  /*c710*/  SEL R47, RZ, 0x1, P6 ;  /* 0x00000001ff2f7807 */ /* 0x000fe40003000000 */
[----:B------:R-:W-:Y:S02]  /*c720*/  LOP3.LUT R46, R40, R46, R42, 0xfe, !PT ;  /* 0x0000002e282e7212 */ /* 0x000fe400078efe2a */
[----:B------:R-:W-:Y:S01]  /*c730*/  LOP3.LUT R41, R41, R53, R43, 0xfe, !PT ;  /* 0x0000003529297212 */ /* 0x000fe200078efe2b */
[----:B------:R-:W-:Y:S01]  /*c740*/  IMAD.WIDE.U32 R42, R197, 0x8, R172 ;  /* 0x00000008c52a7825 */ /* 0x000fe200078e00ac */
[----:B------:R-:W-:-:S02]  /*c750*/  LOP3.LUT R40, R46, R47, RZ, 0xfc, !PT ;  /* 0x0000002f2e287212 */ /* 0x000fc400078efcff */
[----:B------:R-:W-:-:S03]  /*c760*/  IADD3 R201, R211, 0x100, RZ ;  /* 0x00000100d3c97810 */ /* 0x000fc60007ffe0ff */
[----:B------:R0:W-:Y:S02]  /*c770*/  STG.E.64 desc[UR4][R42.64], R40 ;  /* 0x000000282a007986 */ /* 0x0001e4000c101b04 */
[----:B------:R-:W-:-:S04]  /*c780*/  IMAD.WIDE.U32 R52, R201, 0x10, R128 ;  /* 0x00000010c9347825 */ /* 0x000fc800078e0080 */
[----:B-1----:R-:W-:-:S04]  /*c790*/  @P0 IMAD.WIDE.U32 R50, R201, 0x10, R50 ;  /* 0x00000010c9320825 */ /* 0x002fc800078e0032 */
[----:B--2---:R-:W-:Y:S01]  /*c7a0*/  @P1 IMAD.WIDE.U32 R48, R201, 0x20, R48 ;  /* 0x00000020c9301825 */ /* 0x004fe200078e0030 */
[----:B0-----:R-:W-:Y:S06]  /*c7b0*/  @!P0 BRA `(.L_x_11731) ;  /* 0x0000000000508947 */ /* 0x001fec0003800000 */
        /* <DEDUP_REMOVED lines=20> */
.L_x_11731:
[----:B------:R1:W5:Y:S04]  /*c900*/  @P0 LDG.E.128 R84, desc[UR4][R50.64] ;  /* 0x0000000432540981 */ /* 0x000368000c1e1d00 */
        /* <DEDUP_REMOVED lines=15> */
.L_x_11733:
[----:B------:R-:W-:-:S07]  /*ca00*/  MOV R52, R138 ;  /* 0x0000008a00347202 */ /* 0x000fce0000000f00 */
.L_x_11734:
[----:B------:R-:W-:Y:S05]  /*ca10*/  BSYNC B0 ;  /* 0x0000000000007941 */ /* 0x000fea0003800000 */
.L_x_11732:
        /* <DEDUP_REMOVED lines=16> */
.L_x_11738:
[----:B------:R-:W-:Y:S05]  /*cb20*/  BSYNC B1 ;  /* 0x0000000000017941 */ /* 0x000fea0003800000 */
.L_x_11737:
        /* <DEDUP_REMOVED lines=44> */
.L_x_11736:
[----:B------:R-:W-:Y:S05]  /*cdf0*/  BSYNC B0 ;  /* 0x0000000000007941 */ /* 0x000fea0003800000 */
.L_x_11735:
        /* <DEDUP_REMOVED lines=14> */
.L_x_11739:
        /* <DEDUP_REMOVED lines=12> */
.L_x_11742:
[----:B------:R-:W-:-:S07]  /*cfa0*/  MOV R48, R138 ;  /* 0x0000008a00307202 */ /* 0x000fce0000000f00 */
.L_x_11743:
[----:B------:R-:W-:Y:S05]  /*cfb0*/  BSYNC B0 ;  /* 0x0000000000007941 */ /* 0x000fea0003800000 */
.L_x_11741:
        /* <DEDUP_REMOVED lines=16> */
.L_x_11747:
[----:B------:R-:W-:Y:S05]  /*d0c0*/  BSYNC B1 ;  /* 0x0000000000017941 */ /* 0x000fea0003800000 */
.L_x_11746:
        /* <DEDUP_REMOVED lines=44> */
.L_x_11745:
[----:B------:R-:W-:Y:S05]  /*d390*/  BSYNC B0 ;  /* 0x0000000000007941 */ /* 0x000fea0003800000 */
.L_x_11744:
        /* <DEDUP_REMOVED lines=9> */
.L_x_11740:
        /* <DEDUP_REMOVED lines=12> */
.L_x_11749:
[----:B------:R-:W-:-:S07]  /*d4f0*/  IMAD.MOV.U32 R48, RZ, RZ, R138 ;  /* 0x000000ffff307224 */ /* 0x000fce00078e008a */
.L_x_11750:
[----:B------:R-:W-:Y:S05]  /*d500*/  BSYNC B0 ;  /* 0x0000000000007941 */ /* 0x000fea0003800000 */
.L_x_11748:
        /* <DEDUP_REMOVED lines=16> */
.L_x_11754:
[----:B------:R-:W-:Y:S05]  /*d610*/  BSYNC B1 ;  /* 0x0000000000017941 */ /* 0x000fea0003800000 */
.L_x_11753:
        /* <DEDUP_REMOVED lines=44> */
.L_x_11752:
[----:B------:R-:W-:Y:S05]  /*d8e0*/  BSYNC B0 ;  /* 0x0000000000007941 */ /* 0x000fea0003800000 */
.L_x_11751:
        /* <DEDUP_REMOVED lines=13> */
.L_x_11755:
        /* <DEDUP_REMOVED lines=12> */
.L_x_11758:
[----:B------:R-:W-:-:S07]  /*da80*/  IMAD.MOV.U32 R54, RZ, RZ, R138 ;  /* 0x000000ffff367224 */ /* 0x000fce00078e008a */
.L_x_11759:
[----:B------:R-:W-:Y:S05]  /*da90*/  BSYNC B0 ;  /* 0x0000000000007941 */ /* 0x000fea0003800000 */
.L_x_11757:
        /* <DEDUP_REMOVED lines=16> */
.L_x_11763:
[----:B------:R-:W-:Y:S05]  /*dba0*/  BSYNC B1 ;  /* 0x0000000000017941 */ /* 0x000fea0003800000 */
.L_x_11762:
        /* <DEDUP_REMOVED lines=44> */
.L_x_11761:
[----:B------:R-:W-:Y:S05]  /*de70*/  BSYNC B0 ;  /* 0x0000000000007941 */ /* 0x000fea0003800000 */
.L_x_11760:
        /* <DEDUP_REMOVED lines=10> */
.L_x_11756:
        /* <DEDUP_REMOVED lines=12> */
.L_x_11765:
[----:B------:R-:W-:-:S07]  /*dfe0*/  IMAD.MOV.U32 R54, RZ, RZ, R138 ;  /* 0x000000ffff367224 */ /* 0x000fce00078e008a */
.L_x_11766:
[----:B------:R-:W-:Y:S05]  /*dff0*/  BSYNC B0 ;  /* 0x0000000000007941 */ /* 0x000fea0003800000 */
.L_x_11764:
        /* <DEDUP_REMOVED lines=16> */
.L_x_11770:
[----:B------:R-:W-:Y:S05]  /*e100*/  BSYNC B1 ;  /* 0x0000000000017941 */ /* 0x000fea0003800000 */
.L_x_11769:
        /* <DEDUP_REMOVED lines=44> */
.L_x_11768:
[----:B------:R-:W-:Y:S05]  /*e3d0*/  BSYNC B0 ;  /* 0x0000000000007941 */ /* 0x000fea0003800000 */
.L_x_11767:
        /* <DEDUP_REMOVED lines=14> */
.L_x_11771:
        /* <DEDUP_REMOVED lines=12> */
.L_x_11774:
[----:B------:R-:W-:-:S07]  /*e580*/  IMAD.MOV.U32 R54, RZ, RZ, R138 ;  /* 0x000000ffff367224 */ /* 0x000fce00078e008a */
.L_x_11775:
[----:B------:R-:W-:Y:S05]  /*e590*/  BSYNC B0 ;  /* 0x0000000000007941 */ /* 0x000fea0003800000 */
.L_x_11773:
        /* <DEDUP_REMOVED lines=16> */
.L_x_11779:
[----:B------:R-:W-:Y:S05]  /*e6a0*/  BSYNC B1 ;  /* 0x0000000000017941 */ /* 0x000fea0003800000 */
.L_x_11778:
        /* <DEDUP_REMOVED lines=44> */
.L_x_11777:
[----:B------:R-:W-:Y:S05]  /*e970*/  BSYNC B0 ;  /* 0x0000000000007941 */ /* 0x000fea0003800000 */
.L_x_11776:
        /* <DEDUP_REMOVED lines=9> */
.L_x_11772:
        /* <DEDUP_REMOVED lines=12> */
.L_x_11781:
[----:B------:R-:W-:-:S07]  /*ead0*/  MOV R54, R138 ;  /* 0x0000008a00367202 */ /* 0x000fce0000000f00 */
.L_x_11782:
[----:B------:R-:W-:Y:S05]  /*eae0*/  BSYNC B0 ;  /* 0x0000000000007941 */ /* 0x000fea0003800000 */
.L_x_11780:
        /* <DEDUP_REMOVED lines=16> */
.L_x_11786:
[----:B------:R-:W-:Y:S05]  /*ebf0*/  BSYNC B1 ;  /* 0x0000000000017941 */ /* 0x000fea0003800000 */
.L_x_11785:
        /* <DEDUP_REMOVED lines=44> */
.L_x_11784:
[----:B------:R-:W-:Y:S05]  /*eec0*/  BSYNC B0 ;  /* 0x0000000000007941 */ /* 0x000fea0003800000 */
.L_x_11783:
        /* <DEDUP_REMOVED lines=13> */
.L_x_11787:
        /* <DEDUP_REMOVED lines=12> */
.L_x_11790:
[----:B------:R-:W-:-:S07]  /*f060*/  MOV R54, R138 ;  /* 0x0000008a00367202 */ /* 0x000fce0000000f00 */
.L_x_11791:
[----:B------:R-:W-:Y:S05]  /*f070*/  BSYNC B0 ;  /* 0x0000000000007941 */ /* 0x000fea0003800000 */
.L_x_11789:
        /* <DEDUP_REMOVED lines=16> */
.L_x_11795:
[----:B------:R-:W-:Y:S05]  /*f180*/  BSYNC B1 ;  /* 0x0000000000017941 */ /* 0x000fea0003800000 */
.L_x_11794:
        /* <DEDUP_REMOVED lines=44> */
.L_x_11793:
[----:B------:R-:W-:Y:S05]  /*f450*/  BSYNC B0 ;  /* 0x0000000000007941 */ /* 0x000fea0003800000 */
.L_x_11792:
        /* <DEDUP_REMOVED lines=10> */
.L_x_11788:
        /* <DEDUP_REMOVED lines=12> */
.L_x_11797:
[----:B------:R-:W-:-:S07]  /*f5c0*/  IMAD.MOV.U32 R54, RZ, RZ, R138 ;  /* 0x000000ffff367224 */ /* 0x000fce00078e008a */
.L_x_11798:
[----:B------:R-:W-:Y:S05]  /*f5d0*/  BSYNC B0 ;  /* 0x0000000000007941 */ /* 0x000fea0003800000 */
.L_x_11796:
        /* <DEDUP_REMOVED lines=16> */
.L_x_11802:
[----:B------:R-:W-:Y:S05]  /*f6e0*/  BSYNC B1 ;  /* 0x0000000000017941 */ /* 0x000fea0003800000 */
.L_x_11801:
        /* <DEDUP_REMOVED lines=44> */
.L_x_11800:
[----:B------:R-:W-:Y:S05]  /*f9b0*/  BSYNC B0 ;  /* 0x0000000000007941 */ /* 0x000fea0003800000 */
.L_x_11799:
        /* <DEDUP_REMOVED lines=14> */
.L_x_11803:
        /* <DEDUP_REMOVED lines=12> */
.L_x_11806:
[----:B------:R-:W-:-:S07]  /*fb60*/  IMAD.MOV.U32 R53, RZ, RZ, R138 ;  /* 0x000000ffff357224 */ /* 0x000fce00078e008a */
.L_x_11807:
[----:B------:R-:W-:Y:S05]  /*fb70*/  BSYNC B0 ;  /* 0x0000000000007941 */ /* 0x000fea0003800000 */
.L_x_11805:
        /* <DEDUP_REMOVED lines=16> */
.L_x_11811:
[----:B------:R-:W-:Y:S05]  /*fc80*/  BSYNC B1 ;  /* 0x0000000000017941 */ /* 0x000fea0003800000 */
.L_x_11810:
        /* <DEDUP_REMOVED lines=44> */
.L_x_11809:
[----:B------:R-:W-:Y:S05]  /*ff50*/  BSYNC B0 ;  /* 0x0000000000007941 */ /* 0x000fea0003800000 */
.L_x_11808:
        /* <DEDUP_REMOVED lines=9> */
.L_x_11804:
        /* <DEDUP_REMOVED lines=12> */
.L_x_11813:
[----:B------:R-:W-:-:S07]  /*100b0*/  IMAD.MOV.U32 R53, RZ, RZ, R138 ;  /* 0x000000ffff357224 */ /* 0x000fce00078e008a */
.L_x_11814:
[----:B------:R-:W-:Y:S05]  /*100c0*/  BSYNC B0 ;  /* 0x0000000000007941 */ /* 0x000fea0003800000 */
.L_x_11812:
        /* <DEDUP_REMOVED lines=16> */
.L_x_11818:
[----:B------:R-:W-:Y:S05]  /*101d0*/  BSYNC B1 ;  /* 0x0000000000017941 */ /* 0x000fea0003800000 */
.L_x_11817:
        /* <DEDUP_REMOVED lines=44> */
.L_x_11816:
[----:B------:R-:W-:Y:S05]  /*104a0*/  BSYNC B0 ;  /* 0x0000000000007941 */ /* 0x000fea0003800000 */
.L_x_11815:
        /* <DEDUP_REMOVED lines=12> */
.L_x_11819:
        /* <DEDUP_REMOVED lines=12> */
.L_x_11822:
[----:B------:R-:W-:-:S07]  /*10630*/  IMAD.MOV.U32 R42, RZ, RZ, R138 ;  /* 0x000000ffff2a7224 */ /* 0x000fce00078e008a */
.L_x_11823:
[----:B------:R-:W-:Y:S05]  /*10640*/  BSYNC B0 ;  /* 0x0000000000007941 */ /* 0x000fea0003800000 */
.L_x_11821:
        /* <DEDUP_REMOVED lines=16> */
.L_x_11827:
[----:B------:R-:W-:Y:S05]  /*10750*/  BSYNC B1 ;  /* 0x0000000000017941 */ /* 0x000fea0003800000 */
.L_x_11826:
        /* <DEDUP_REMOVED lines=44> */
.L_x_11825:
[----:B------:R-:W-:Y:S05]  /*10a20*/  BSYNC B0 ;  /* 0x0000000000007941 */ /* 0x000fea0003800000 */
.L_x_11824:
        /* <DEDUP_REMOVED lines=10> */
.L_x_11820:
        /* <DEDUP_REMOVED lines=12> */
.L_x_11829:
[----:B------:R-:W-:-:S07]  /*10b90*/  MOV R42, R138 ;  /* 0x0000008a002a7202 */ /* 0x000fce0000000f00 */
.L_x_11830:
[----:B------:R-:W-:Y:S05]  /*10ba0*/  BSYNC B0 ;  /* 0x0000000000007941 */ /* 0x000fea0003800000 */
.L_x_11828:
        /* <DEDUP_REMOVED lines=16> */
.L_x_11834:
[----:B------:R-:W-:Y:S05]  /*10cb0*/  BSYNC B1 ;  /* 0x0000000000017941 */ /* 0x000fea0003800000 */
.L_x_11833:
        /* <DEDUP_REMOVED lines=44> */
.L_x_11832:
[----:B------:R-:W-:Y:S05]  /*10f80*/  BSYNC B0 ;  /* 0x0000000000007941 */ /* 0x000fea0003800000 */
.L_x_11831:
        /* <DEDUP_REMOVED lines=13> */
.L_x_11835:
        /* <DEDUP_REMOVED lines=12> */
.L_x_11838:
[----:B------:R-:W-:-:S07]  /*11120*/  MOV R131, R138 ;  /* 0x0000008a00837202 */ /* 0x000fce0000000f00 */
.L_x_11839:
[----:B------:R-:W-:Y:S05]  /*11130*/  BSYNC B0 ;  /* 0x0000000000007941 */ /* 0x000fea0003800000 */
.L_x_11837:
        /* <DEDUP_REMOVED lines=16> */
.L_x_11843:
[----:B------:R-:W-:Y:S05]  /*11240*/  BSYNC B1 ;  /* 0x0000000000017941 */ /* 0x000fea0003800000 */
.L_x_11842:
        /* <DEDUP_REMOVED lines=44> */
.L_x_11841:
[----:B------:R-:W-:Y:S05]  /*11510*/  BSYNC B0 ;  /* 0x0000000000007941 */ /* 0x000fea0003800000 */
.L_x_11840:
        /* <DEDUP_REMOVED lines=9> */
.L_x_11836:
        /* <DEDUP_REMOVED lines=12> */
.L_x_11845:
[----:B------:R-:W-:-:S07]  /*11670*/  IMAD.MOV.U32 R131, RZ, RZ, R138 ;  /* 0x000000ffff837224 */ /* 0x000fce00078e008a */
.L_x_11846:
[----:B------:R-:W-:Y:S05]  /*11680*/  BSYNC B0 ;  /* 0x0000000000007941 */ /* 0x000fea0003800000 */
.L_x_11844:
        /* <DEDUP_REMOVED lines=16> */
.L_x_11850:
[----:B------:R-:W-:Y:S05]  /*11790*/  BSYNC B1 ;  /* 0x0000000000017941 */ /* 0x000fea0003800000 */
.L_x_11849:
        /* <DEDUP_REMOVED lines=44> */
.L_x_11848:
[----:B------:R-:W-:Y:S05]  /*11a60*/  BSYNC B0 ;  /* 0x0000000000007941 */ /* 0x000fea0003800000 */
.L_x_11847:
        /* <DEDUP_REMOVED lines=12> */
.L_x_11851:
        /* <DEDUP_REMOVED lines=12> */
.L_x_11854:
[----:B------:R-:W-:-:S07]  /*11bf0*/  IMAD.MOV.U32 R131, RZ, RZ, R138 ;  /* 0x000000ffff837224 */ /* 0x000fce00078e008a */
.L_x_11855:
[----:B------:R-:W-:Y:S05]  /*11c00*/  BSYNC B0 ;  /* 0x0000000000007941 */ /* 0x000fea0003800000 */
.L_x_11853:
        /* <DEDUP_REMOVED lines=18> */
.L_x_11859:
[----:B------:R-:W-:Y:S05]  /*11d30*/  BSYNC B1 ;  /* 0x0000000000017941 */ /* 0x000fea0003800000 */
.L_x_11858:
        /* <DEDUP_REMOVED lines=44> */
.L_x_11857:
[----:B------:R-:W-:Y:S05]  /*12000*/  BSYNC B0 ;  /* 0x0000000000007941 */ /* 0x000fea0003800000 */
.L_x_11856:
        /* <DEDUP_REMOVED lines=10> */
.L_x_11852:
[----:B------:R-:W-:Y:S01]  /*120b0*/  P2R R40, PR, RZ, 0x4 ;  /* 0x00000004ff287803 */ /* 0x000fe20000000000 */
[----:B------:R-:W-:Y:S01]  /*120c0*/  IMAD.WIDE.U32 R44, R201, 0x20, R174 ;  /* 0x00000020c92c7825 */ /* 0x000fe200078e00ae */
[----:B------:R-:W-:Y:S02]  /*120d0*/  SEL R43, RZ, 0x1000000, P5 ;  /* 0x01000000ff2b7807 */ /* 0x000fe40002800000 */
[----:B------:R-:W-:Y:S01]  /*120e0*/  ISETP.NE.AND P2, PT, R50, RZ, PT ;  /* 0x000000ff3200720c */ /* 0x000fe20003f45270 */
[----:B------:R-:W-:Y:S01]  /*120f0*/  VIADD R205, R211, 0x180 ;  /* 0x00000180d3cd7836 */ /* 0x000fe20000000000 */
        /* <DEDUP_REMOVED lines=24> */
[----:B------:R-:W-:-:S03]  /*12280*/  LOP3.LUT R40, R46, R47, RZ, 0xfc, !PT ;  /* 0x0000002f2e287212 */ /* 0x000fc600078efcff */
[C---:B------:R-:W-:Y:S02]  /*12290*/  IMAD.WIDE.U32 R130, R205.reuse, 0x10, R128 ;  /* 0x00000010cd827825 */ /* 0x040fe400078e0080 */
[----:B------:R0:W-:Y:S02]  /*122a0*/  STG.E.64 desc[UR4][R42.64], R40 ;  /* 0x000000282a007986 */ /* 0x0001e4000c101b04 */
        /* <DEDUP_REMOVED lines=23> */
.L_x_11860:
[----:B------:R1:W5:Y:S04]  /*12420*/  @P0 LDG.E.128 R84, desc[UR4][R50.64] ;  /* 0x0000000432540981 */ /* 0x000368000c1e1d00 */
[----:B------:R1:W5:Y:S04]  /*12430*/  @P1 LDG.E.128 R80, desc[UR4][R48.64] ;  /* 0x0000000430501981 */ /* 0x000368000c1e1d00 */
[----:B------:R1:W5:Y:S04]  /*12440*/  @P1 LDG.E.128 R76, desc[UR4][R48.64+0x10] ;  /* 0x00001004304c1981 */ /* 0x000368000c1e1d00 */
[----:B0-----:R1:W5:Y:S01]  /*12450*/  LDG.E.128 R40, desc[UR4][R130.64] ;  /* 0x0000000482287981 */ /* 0x001362000c1e1d00 */
        /* <DEDUP_REMOVED lines=12> */
.L_x_11862:
[----:B------:R-:W-:-:S07]  /*12520*/  IMAD.MOV.U32 R130, RZ, RZ, R138 ;  /* 0x000000ffff827224 */ /* 0x000fce00078e008a */
.L_x_11863:
[----:B------:R-:W-:Y:S05]  /*12530*/  BSYNC B0 ;  /* 0x0000000000007941 */ /* 0x000fea0003800000 */
.L_x_11861:
        /* <DEDUP_REMOVED lines=16> */
.L_x_11867:
[----:B------:R-:W-:Y:S05]  /*12640*/  BSYNC B1 ;  /* 0x0000000000017941 */ /* 0x000fea0003800000 */
.L_x_11866:
        /* <DEDUP_REMOVED lines=44> */
.L_x_11865:
[----:B------:R-:W-:Y:S05]  /*12910*/  BSYNC B0 ;  /* 0x0000000000007941 */ /* 0x000fea0003800000 */
.L_x_11864:
        /* <DEDUP_REMOVED lines=15> */
.L_x_11868:
        /* <DEDUP_REMOVED lines=12> */
.L_x_11871:
[----:B------:R-:W-:-:S07]  /*12ad0*/  IMAD.MOV.U32 R49, RZ, RZ, R138 ;  /* 0x000000ffff317224 */ /* 0x000fce00078e008a */
.L_x_11872:
[----:B------:R-:W-:Y:S05]  /*12ae0*/  BSYNC B0 ;  /* 0x0000000000007941 */ /* 0x000fea0003800000 */
.L_x_11870:
        /* <DEDUP_REMOVED lines=16> */
.L_x_11876:
[----:B------:R-:W-:Y:S05]  /*12bf0*/  BSYNC B1 ;  /* 0x0000000000017941 */ /* 0x000fea0003800000 */
.L_x_11875:
        /* <DEDUP_REMOVED lines=44> */
.L_x_11874:
[----:B------:R-:W-:Y:S05]  /*12ec0*/  BSYNC B0 ;  /* 0x0000000000007941 */ /* 0x000fea0003800000 */
.L_x_11873:
        /* <DEDUP_REMOVED lines=9> */
.L_x_11869:
        /* <DEDUP_REMOVED lines=12> */
.L_x_11878:
[----:B------:R-:W-:-:S07]  /*13020*/  IMAD.MOV.U32 R49, RZ, RZ, R138 ;  /* 0x000000ffff317224 */ /* 0x000fce00078e008a */
.L_x_11879:
[----:B------:R-:W-:Y:S05]  /*13030*/  BSYNC B0 ;  /* 0x0000000000007941 */ /* 0x000fea0003800000 */
.L_x_11877:
        /* <DEDUP_REMOVED lines=16> */
.L_x_11883:
[----:B------:R-:W-:Y:S05]  /*13140*/  BSYNC B1 ;  /* 0x0000000000017941 */ /* 0x000fea0003800000 */
.L_x_11882:
        /* <DEDUP_REMOVED lines=44> */
.L_x_11881:
[----:B------:R-:W-:Y:S05]  /*13410*/  BSYNC B0 ;  /* 0x0000000000007941 */ /* 0x000fea0003800000 */
.L_x_11880:
        /* <DEDUP_REMOVED lines=14> */
.L_x_11884:
        /* <DEDUP_REMOVED lines=12> */
.L_x_11887:
[----:B------:R-:W-:-:S07]  /*135c0*/  IMAD.MOV.U32 R40, RZ, RZ, R138 ;  /* 0x000000ffff287224 */ /* 0x000fce00078e008a */
.L_x_11888:
[----:B------:R-:W-:Y:S05]  /*135d0*/  BSYNC B0 ;  /* 0x0000000000007941 */ /* 0x000fea0003800000 */
.L_x_11886:
        /* <DEDUP_REMOVED lines=16> */
.L_x_11892:
[----:B------:R-:W-:Y:S05]  /*136e0*/  BSYNC B1 ;  /* 0x0000000000017941 */ /* 0x000fea0003800000 */
.L_x_11891:
        /* <DEDUP_REMOVED lines=44> */
.L_x_11890:
[----:B------:R-:W-:Y:S05]  /*139b0*/  BSYNC B0 ;  /* 0x0000000000007941 */ /* 0x000fea0003800000 */
.L_x_11889:
        /* <DEDUP_REMOVED lines=10> */
.L_x_11885:
        /* <DEDUP_REMOVED lines=12> */
.L_x_11894:
[----:B------:R-:W-:-:S07]  /*13b20*/  MOV R40, R138 ;  /* 0x0000008a00287202 */ /* 0x000fce0000000f00 */
.L_x_11895:
[----:B------:R-:W-:Y:S05]  /*13b30*/  BSYNC B0 ;  /* 0x0000000000007941 */ /* 0x000fea0003800000 */
.L_x_11893:
        /* <DEDUP_REMOVED lines=16> */
.L_x_11899:
[----:B------:R-:W-:Y:S05]  /*13c40*/  BSYNC B1 ;  /* 0x0000000000017941 */ /* 0x000fea0003800000 */
.L_x_11898:
        /* <DEDUP_REMOVED lines=44> */
.L_x_11897:
[----:B------:R-:W-:Y:S05]  /*13f10*/  BSYNC B0 ;  /* 0x0000000000007941 */ /* 0x000fea0003800000 */
.L_x_11896:
        /* <DEDUP_REMOVED lines=15> */
.L_x_11900:
        /* <DEDUP_REMOVED lines=12> */
.L_x_11903:
[----:B------:R-:W-:-:S07]  /*140d0*/  MOV R187, R138 ;  /* 0x0000008a00bb7202 */ /* 0x000fce0000000f00 */
.L_x_11904:
[----:B------:R-:W-:Y:S05]  /*140e0*/  BSYNC B0 ;  /* 0x0000000000007941 */ /* 0x000fea0003800000 */
.L_x_11902:
        /* <DEDUP_REMOVED lines=16> */
.L_x_11908:
[----:B------:R-:W-:Y:S05]  /*141f0*/  BSYNC B1 ;  /* 0x0000000000017941 */ /* 0x000fea0003800000 */
.L_x_11907:
        /* <DEDUP_REMOVED lines=44> */
.L_x_11906:
[----:B------:R-:W-:Y:S05]  /*144c0*/  BSYNC B0 ;  /* 0x0000000000007941 */ /* 0x000fea0003800000 */
.L_x_11905:
        /* <DEDUP_REMOVED lines=9> */
.L_x_11901:
        /* <DEDUP_REMOVED lines=12> */
.L_x_11910:
[----:B------:R-:W-:-:S07]  /*14620*/  IMAD.MOV.U32 R196, RZ, RZ, R138 ;  /* 0x000000ffffc47224 */ /* 0x000fce00078e008a */
.L_x_11911:
[----:B------:R-:W-:Y:S05]  /*14630*/  BSYNC B0 ;  /* 0x0000000000007941 */ /* 0x000fea0003800000 */
.L_x_11909:
        /* <DEDUP_REMOVED lines=16> */
.L_x_11915:
[----:B------:R-:W-:Y:S05]  /*14740*/  BSYNC B1 ;  /* 0x0000000000017941 */ /* 0x000fea0003800000 */
.L_x_11914:
        /* <DEDUP_REMOVED lines=44> */
.L_x_11913:
[----:B------:R-:W-:Y:S05]  /*14a10*/  BSYNC B0 ;  /* 0x0000000000007941 */ /* 0x000fea0003800000 */
.L_x_11912:
        /* <DEDUP_REMOVED lines=13> */
.L_x_11916:
        /* <DEDUP_REMOVED lines=12> */
.L_x_11919:
[----:B------:R-:W-:-:S07]  /*14bb0*/  IMAD.MOV.U32 R188, RZ, RZ, R138 ;  /* 0x000000ffffbc7224 */ /* 0x000fce00078e008a */
.L_x_11920:
[----:B------:R-:W-:Y:S05]  /*14bc0*/  BSYNC B0 ;  /* 0x0000000000007941 */ /* 0x000fea0003800000 */
.L_x_11918:
        /* <DEDUP_REMOVED lines=16> */
.L_x_11924:
[----:B------:R-:W-:Y:S05]  /*14cd0*/  BSYNC B1 ;  /* 0x0000000000017941 */ /* 0x000fea0003800000 */
.L_x_11923:
        /* <DEDUP_REMOVED lines=44> */
.L_x_11922:
[----:B------:R-:W-:Y:S05]  /*14fa0*/  BSYNC B0 ;  /* 0x0000000000007941 */ /* 0x000fea0003800000 */
.L_x_11921:
        /* <DEDUP_REMOVED lines=10> */
.L_x_11917:
        /* <DEDUP_REMOVED lines=12> */
.L_x_11926:
[----:B------:R-:W-:-:S07]  /*15110*/  IMAD.MOV.U32 R199, RZ, RZ, R138 ;  /* 0x000000ffffc77224 */ /* 0x000fce00078e008a */
.L_x_11927:
[----:B------:R-:W-:Y:S05]  /*15120*/  BSYNC B0 ;  /* 0x0000000000007941 */ /* 0x000fea0003800000 */
.L_x_11925:
        /* <DEDUP_REMOVED lines=16> */
.L_x_11931:
[----:B------:R-:W-:Y:S05]  /*15230*/  BSYNC B1 ;  /* 0x0000000000017941 */ /* 0x000fea0003800000 */
.L_x_11930:
        /* <DEDUP_REMOVED lines=44> */
.L_x_11929:
[----:B------:R-:W-:Y:S05]  /*15500*/  BSYNC B0 ;  /* 0x0000000000007941 */ /* 0x000fea0003800000 */
.L_x_11928:
        /* <DEDUP_REMOVED lines=15> */
.L_x_11932:
        /* <DEDUP_REMOVED lines=12> */
.L_x_11935:
[----:B------:R-:W-:-:S07]  /*156c0*/  IMAD.MOV.U32 R45, RZ, RZ, R138 ;  /* 0x000000ffff2d7224 */ /* 0x000fce00078e008a */
.L_x_11936:
[----:B------:R-:W-:Y:S05]  /*156d0*/  BSYNC B0 ;  /* 0x0000000000007941 */ /* 0x000fea0003800000 */
.L_x_11934:
        /* <DEDUP_REMOVED lines=16> */
.L_x_11940:
[----:B------:R-:W-:Y:S05]  /*157e0*/  BSYNC B1 ;  /* 0x0000000000017941 */ /* 0x000fea0003800000 */
.L_x_11939:
        /* <DEDUP_REMOVED lines=44> */
.L_x_11938:
[----:B------:R-:W-:Y:S05]  /*15ab0*/  BSYNC B0 ;  /* 0x0000000000007941 */ /* 0x000fea0003800000 */
.L_x_11937:
        /* <DEDUP_REMOVED lines=9> */
.L_x_11933:
        /* <DEDUP_REMOVED lines=12> */
.L_x_11942:
[----:B------:R-:W-:-:S07]  /*15c10*/  MOV R45, R138 ;  /* 0x0000008a002d7202 */ /* 0x000fce0000000f00 */
.L_x_11943:
[----:B------:R-:W-:Y:S05]  /*15c20*/  BSYNC B0 ;  /* 0x0000000000007941 */ /* 0x000fea0003800000 */
.L_x_11941:
        /* <DEDUP_REMOVED lines=16> */
.L_x_11947:
[----:B------:R-:W-:Y:S05]  /*15d30*/  BSYNC B1 ;  /* 0x0000000000017941 */ /* 0x000fea0003800000 */
.L_x_11946:
        /* <DEDUP_REMOVED lines=43> */
[----:B------:R-:W-:-:S11]  /*15ff0*/  HFMA2.MMA R41, -RZ, RZ, 0, 0 ;  /* 0x00000000ff297435 */ /* 0x000fd600000001ff */
.L_x_11945:
[----:B------:R-:W-:Y:S05]  /*16000*/  BSYNC B0 ;  /* 0x0000000000007941 */ /* 0x000fea0003800000 */
.L_x_11944:
        /* <DEDUP_REMOVED lines=12> */
.L_x_11948:
        /* <DEDUP_REMOVED lines=12> */
.L_x_11951:
[----:B------:R-:W-:-:S07]  /*16190*/  MOV R42, R138 ;  /* 0x0000008a002a7202 */ /* 0x000fce0000000f00 */
.L_x_11952:
[----:B------:R-:W-:Y:S05]  /*161a0*/  BSYNC B0 ;  /* 0x0000000000007941 */ /* 0x000fea0003800000 */
.L_x_11950:
        /* <DEDUP_REMOVED lines=16> */
.L_x_11956:
[----:B------:R-:W-:Y:S05]  /*162b0*/  BSYNC B1 ;  /* 0x0000000000017941 */ /* 0x000fea0003800000 */
.L_x_11955:
        /* <DEDUP_REMOVED lines=42> */
[----:B------:R-:W-:Y:S01]  /*16560*/  HFMA2.MMA R40, -RZ, RZ, 0, 0 ;  /* 0x00000000ff287435 */ /* 0x000fe200000001ff */
[----:B------:R-:W-:-:S10]  /*16570*/  LOP3.LUT R0, R41, UR39, R46, 0x96, !PT ;  /* 0x0000002729007c12 */ /* 0x000fd4000f8e962e */
.L_x_11954:
[----:B------:R-:W-:Y:S05]  /*16580*/  BSYNC B0 ;  /* 0x0000000000007941 */ /* 0x000fea0003800000 */
.L_x_11953:
        /* <DEDUP_REMOVED lines=10> */
.L_x_11949:
        /* <DEDUP_REMOVED lines=12> */
.L_x_11958:
[----:B------:R-:W-:-:S07]  /*166f0*/  MOV R42, R138 ;  /* 0x0000008a002a7202 */ /* 0x000fce0000000f00 */
.L_x_11959:
[----:B------:R-:W-:Y:S05]  /*16700*/  BSYNC B0 ;  /* 0x0000000000007941 */ /* 0x000fea0003800000 */
.L_x_11957:
        /* <DEDUP_REMOVED lines=16> */
.L_x_11963:
[----:B------:R-:W-:Y:S05]  /*16810*/  BSYNC B1 ;  /* 0x0000000000017941 */ /* 0x000fea0003800000 */
.L_x_11962:
        /* <DEDUP_REMOVED lines=44> */
.L_x_11961:
[----:B------:R-:W-:Y:S05]  /*16ae0*/  BSYNC B0 ;  /* 0x0000000000007941 */ /* 0x000fea0003800000 */
.L_x_11960:
        /* <DEDUP_REMOVED lines=13> */
.L_x_11964:
        /* <DEDUP_REMOVED lines=12> */
.L_x_11967:
[----:B------:R-:W-:-:S07]  /*16c80*/  MOV R191, R138 ;  /* 0x0000008a00bf7202 */ /* 0x000fce0000000f00 */
.L_x_11968:
[----:B------:R-:W-:Y:S05]  /*16c90*/  BSYNC B0 ;  /* 0x0000000000007941 */ /* 0x000fea0003800000 */
.L_x_11966:
        /* <DEDUP_REMOVED lines=16> */
.L_x_11972:
[----:B------:R-:W-:Y:S05]  /*16da0*/  BSYNC B1 ;  /* 0x0000000000017941 */ /* 0x000fea0003800000 */
.L_x_11971:
        /* <DEDUP_REMOVED lines=44> */
.L_x_11970:
[----:B------:R-:W-:Y:S05]  /*17070*/  BSYNC B0 ;  /* 0x0000000000007941 */ /* 0x000fea0003800000 */
.L_x_11969:
        /* <DEDUP_REMOVED lines=9> */
.L_x_11965:
        /* <DEDUP_REMOVED lines=12> */
.L_x_11974:
[----:B------:R-:W-:-:S07]  /*171d0*/  MOV R199, R138 ;  /* 0x0000008a00c77202 */ /* 0x000fce0000000f00 */
.L_x_11975:
[----:B------:R-:W-:Y:S05]  /*171e0*/  BSYNC B0 ;  /* 0x0000000000007941 */ /* 0x000fea0003800000 */
.L_x_11973:
        /* <DEDUP_REMOVED lines=16> */
.L_x_11979:
[----:B------:R-:W-:Y:S05]  /*172f0*/  BSYNC B1 ;  /* 0x0000000000017941 */ /* 0x000fea0003800000 */
.L_x_11978:
        /* <DEDUP_REMOVED lines=44> */
.L_x_11977:
[----:B------:R-:W-:Y:S05]  /*175c0*/  BSYNC B0 ;  /* 0x0000000000007941 */ /* 0x000fea0003800000 */
.L_x_11976:
        /* <DEDUP_REMOVED lines=12> */
.L_x_11980:
        /* <DEDUP_REMOVED lines=12> */
.L_x_11983:
[----:B------:R-:W-:-:S07]  /*17750*/  MOV R192, R138 ;  /* 0x0000008a00c07202 */ /* 0x000fce0000000f00 */
.L_x_11984:
[----:B------:R-:W-:Y:S05]  /*17760*/  BSYNC B0 ;  /* 0x0000000000007941 */ /* 0x000fea0003800000 */
.L_x_11982:
        /* <DEDUP_REMOVED lines=18> */
.L_x_11988:
[----:B------:R-:W-:Y:S05]  /*17890*/  BSYNC B1 ;  /* 0x0000000000017941 */ /* 0x000fea0003800000 */
.L_x_11987:
        /* <DEDUP_REMOVED lines=44> */
.L_x_11986:
[----:B------:R-:W-:Y:S05]  /*17b60*/  BSYNC B0 ;  /* 0x0000000000007941 */ /* 0x000fea0003800000 */
.L_x_11985:
        /* <DEDUP_REMOVED lines=10> */
.L_x_11981:
[----:B------:R-:W-:Y:S01]  /*17c10*/  P2R R40, PR, RZ, 0x4 ;  /* 0x00000004ff287803 */ /* 0x000fe20000000000 */
[----:B------:R-:W-:Y:S01]  /*17c20*/  IMAD.WIDE.U32 R130, R205, 0x20, R174 ;  /* 0x00000020cd827825 */ /* 0x000fe200078e00ae */
[----:B------:R-:W-:Y:S01]  /*17c30*/  ISETP.NE.AND P2, PT, R196, RZ, PT ;  /* 0x000000ffc400720c */ /* 0x000fe20003f45270 */
[----:B------:R-:W0:Y:S01]  /*17c40*/  @P0 LDC.64 R206, c[0x0][0x228] ;  /* 0x00008a00ffce0b82 */ /* 0x000e220000000a00 */
[----:B------:R-:W-:Y:S02]  /*17c50*/  SEL R41, RZ, 0x10000, P4 ;  /* 0x00010000ff297807 */ /* 0x000fe40002000000 */
[----:B------:R-:W-:Y:S01]  /*17c60*/  SEL R196, RZ, 0x100, P3 ;  /* 0x00000100ffc47807 */ /* 0x000fe20001800000 */
[----:B------:R1:W-:Y:S01]  /*17c70*/  STG.E.128 desc[UR4][R130.64], R48 ;  /* 0x0000003082007986 */ /* 0x0003e2000c101d04 */
[C---:B------:R-:W-:Y:S02]  /*17c80*/  LOP3.LUT P4, RZ, R195.reuse, 0x10, RZ, 0xc0, !PT ;  /* 0x00000010c3ff7812 */ /* 0x040fe4000788c0ff */
[----:B------:R-:W-:Y:S01]  /*17c90*/  LOP3.LUT P3, RZ, R195, 0x8, RZ, 0xc0, !PT ;  /* 0x00000008c3ff7812 */ /* 0x000fe2000786c0ff */
[----:B------:R-:W2:Y:S01]  /*17ca0*/  @P1 LDC.64 R202, c[0x0][0x230] ;  /* 0x00008c00ffca1b82 */ /* 0x000ea20000000a00 */
[----:B------:R-:W-:Y:S01]  /*17cb0*/  SEL R208, RZ, 0x1, P2 ;  /* 0x00000001ffd07807 */ /* 0x000fe20001000000 */
[----:B------:R1:W-:Y:S01]  /*17cc0*/  STG.E.128 desc[UR4][R130.64+0x10], R44 ;  /* 0x0000102c82007986 */ /* 0x0003e2000c101d04 */
[----:B------:R-:W-:-:S02]  /*17cd0*/  ISETP.NE.AND P2, PT, R40, RZ, PT ;  /* 0x000000ff2800720c */ /* 0x000fc40003f45270 */
[----:B------:R-:W-:Y:S01]  /*17ce0*/  SEL R43, RZ, 0x1000000, P5 ;  /* 0x01000000ff2b7807 */ /* 0x000fe20002800000 */
[----:B------:R-:W-:Y:S01]  /*17cf0*/  IMAD.WIDE.U32 R208, R208, 0x1000000, RZ ;  /* 0x01000000d0d07825 */ /* 0x000fe200078e00ff */
[----:B------:R-:W-:Y:S02]  /*17d00*/  SEL R42, RZ, 0x1, P3 ;  /* 0x00000001ff2a7807 */ /* 0x000fe40001800000 */
[----:B------:R-:W-:Y:S02]  /*17d10*/  SEL R40, RZ, 0x1, P4 ;  /* 0x00000001ff287807 */ /* 0x000fe40002000000 */
[----:B------:R-:W-:Y:S02]  /*17d20*/  LOP3.LUT P5, RZ, R195, 0x2, RZ, 0xc0, !PT ;  /* 0x00000002c3ff7812 */ /* 0x000fe400078ac0ff */
[----:B------:R-:W-:Y:S01]  /*17d30*/  LOP3.LUT R196, R196, R43, R41, 0xfe, !PT ;  /* 0x0000002bc4c47212 */ /* 0x000fe200078efe29 */
[----:B------:R-:W-:Y:S01]  /*17d40*/  IMAD.WIDE.U32 R42, R42, 0x10000, RZ ;  /* 0x000100002a2a7825 */ /* 0x000fe200078e00ff */
[----:B------:R-:W-:-:S02]  /*17d50*/  SEL R213, RZ, 0x1, P5 ;  /* 0x00000001ffd57807 */ /* 0x000fc40002800000 */
[----:B------:R-:W-:Y:S01]  /*17d60*/  LOP3.LUT P6, RZ, R195, 0x20, RZ, 0xc0, !PT ;  /* 0x00000020c3ff7812 */ /* 0x000fe200078cc0ff */
[----:B------:R-:W-:Y:S01]  /*17d70*/  IMAD.WIDE.U32 R40, R40, 0x100, RZ ;  /* 0x0000010028287825 */ /* 0x000fe200078e00ff */
[----:B------:R-:W-:Y:S02]  /*17d80*/  LOP3.LUT R213, R209, R196, R213, 0xfe, !PT ;  /* 0x000000c4d1d57212 */ /* 0x000fe400078efed5 */
        /* <DEDUP_REMOVED lines=31> */
.L_x_11989:
[----:B------:R1:W5:Y:S04]  /*17f80*/  @P0 LDG.E.128 R84, desc[UR4][R206.64] ;  /* 0x00000004ce540981 */ /* 0x000368000c1e1d00 */
[----:B------:R1:W5:Y:S04]  /*17f90*/  @P1 LDG.E.128 R80, desc[UR4][R202.64] ;  /* 0x00000004ca501981 */ /* 0x000368000c1e1d00 */
[----:B------:R1:W5:Y:S04]  /*17fa0*/  @P1 LDG.E.128 R76, desc[UR4][R202.64+0x10] ;  /* 0x00001004ca4c1981 */ /* 0x000368000c1e1d00 */
[----:B------:R1:W5:Y:S01]  /*17fb0*/  LDG.E.128 R128, desc[UR4][R208.64] ;  /* 0x00000004d0807981 */ /* 0x000362000c1e1d00 */
[C---:B------:R-:W-:Y:S01]  /*17fc0*/  ISETP.NE.AND P3, PT, R212.reuse, 0x1, PT ;  /* 0x00000001d400780c */ /* 0x040fe20003f65270 */
[----:B------:R-:W-:Y:S01]  /*17fd0*/  BSSY B0, `(.L_x_11990) ;  /* 0x000000c000007945 */ /* 0x000fe20003800000 */
[----:B0-----:R-:W-:-:S11]  /*17fe0*/  IADD3 R42, R212, 0x1, RZ ;  /* 0x00000001d42a7810 */ /* 0x001fd60007ffe0ff */
        /* <DEDUP_REMOVED lines=9> */
.L_x_11991:
[----:B------:R-:W-:-:S07]  /*18080*/  MOV R196, R138 ;  /* 0x0000008a00c47202 */ /* 0x000fce0000000f00 */
.L_x_11992:
[----:B------:R-:W-:Y:S05]  /*18090*/  BSYNC B0 ;  /* 0x0000000000007941 */ /* 0x000fea0003800000 */
.L_x_11990:
        /* <DEDUP_REMOVED lines=16> */
.L_x_11996:
[----:B------:R-:W-:Y:S05]  /*181a0*/  BSYNC B1 ;  /* 0x0000000000017941 */ /* 0x000fea0003800000 */
.L_x_11995:
        /* <DEDUP_REMOVED lines=44> */
.L_x_11994:
[----:B------:R-:W-:Y:S05]  /*18470*/  BSYNC B0 ;  /* 0x0000000000007941 */ /* 0x000fea0003800000 */
.L_x_11993:
        /* <DEDUP_REMOVED lines=15> */
.L_x_11997:
        /* <DEDUP_REMOVED lines=12> */
.L_x_12000:
[----:B------:R-:W-:-:S07]  /*18630*/  MOV R41, R138 ;  /* 0x0000008a00297202 */ /* 0x000fce0000000f00 */
.L_x_12001:
[----:B------:R-:W-:Y:S05]  /*18640*/  BSYNC B0 ;  /* 0x0000000000007941 */ /* 0x000fea0003800000 */
.L_x_11999:
        /* <DEDUP_REMOVED lines=16> */
.L_x_12005:
[----:B------:R-:W-:Y:S05]  /*18750*/  BSYNC B1 ;  /* 0x0000000000017941 */ /* 0x000fea0003800000 */
.L_x_12004:
        /* <DEDUP_REMOVED lines=44> */
.L_x_12003:
[----:B------:R-:W-:Y:S05]  /*18a20*/  BSYNC B0 ;  /* 0x0000000000007941 */ /* 0x000fea0003800000 */
.L_x_12002:
        /* <DEDUP_REMOVED lines=9> */
.L_x_11998:
        /* <DEDUP_REMOVED lines=12> */
.L_x_12007:
[----:B------:R-:W-:-:S07]  /*18b80*/  MOV R41, R138 ;  /* 0x0000008a00297202 */ /* 0x000fce0000000f00 */
.L_x_12008:
[----:B------:R-:W-:Y:S05]  /*18b90*/  BSYNC B0 ;  /* 0x0000000000007941 */ /* 0x000fea0003800000 */
.L_x_12006:
        /* <DEDUP_REMOVED lines=16> */
.L_x_12012:
[----:B------:R-:W-:Y:S05]  /*18ca0*/  BSYNC B1 ;  /* 0x0000000000017941 */ /* 0x000fea0003800000 */
.L_x_12011:
        /* <DEDUP_REMOVED lines=44> */
.L_x_12010:
[----:B------:R-:W-:Y:S05]  /*18f70*/  BSYNC B0 ;  /* 0x0000000000007941 */ /* 0x000fea0003800000 */
.L_x_12009:
        /* <DEDUP_REMOVED lines=14> */
.L_x_12013:
        /* <DEDUP_REMOVED lines=12> */
.L_x_12016:
[----:B------:R-:W-:-:S07]  /*19120*/  MOV R128, R138 ;  /* 0x0000008a00807202 */ /* 0x000fce0000000f00 */
.L_x_12017:
[----:B------:R-:W-:Y:S05]  /*19130*/  BSYNC B0 ;  /* 0x0000000000007941 */ /* 0x000fea0003800000 */
.L_x_12015:
        /* <DEDUP_REMOVED lines=16> */
.L_x_12021:
[----:B------:R-:W-:Y:S05]  /*19240*/  BSYNC B1 ;  /* 0x0000000000017941 */ /* 0x000fea0003800000 */
.L_x_12020:
        /* <DEDUP_REMOVED lines=44> */
.L_x_12019:
[----:B------:R-:W-:Y:S05]  /*19510*/  BSYNC B0 ;  /* 0x0000000000007941 */ /* 0x000fea0003800000 */
.L_x_12018:
        /* <DEDUP_REMOVED lines=10> */
.L_x_12014:
        /* <DEDUP_REMOVED lines=12> */
.L_x_12023:
[----:B------:R-:W-:-:S07]  /*19680*/  MOV R128, R138 ;  /* 0x0000008a00807202 */ /* 0x000fce0000000f00 */
.L_x_12024:
[----:B------:R-:W-:Y:S05]  /*19690*/  BSYNC B0 ;  /* 0x0000000000007941 */ /* 0x000fea0003800000 */
.L_x_12022:
        /* <DEDUP_REMOVED lines=16> */
.L_x_12028:
[----:B------:R-:W-:Y:S05]  /*197a0*/  BSYNC B1 ;  /* 0x0000000000017941 */ /* 0x000fea0003800000 */
.L_x_12027:
        /* <DEDUP_REMOVED lines=44> */
.L_x_12026:
[----:B------:R-:W-:Y:S05]  /*19a70*/  BSYNC B0 ;  /* 0x0000000000007941 */ /* 0x000fea0003800000 */
.L_x_12025:
        /* <DEDUP_REMOVED lines=15> */
.L_x_12029:
        /* <DEDUP_REMOVED lines=12> */
.L_x_12032:
[----:B------:R-:W-:-:S07]  /*19c30*/  MOV R187, R138 ;  /* 0x0000008a00bb7202 */ /* 0x000fce0000000f00 */
.L_x_12033:
[----:B------:R-:W-:Y:S05]  /*19c40*/  BSYNC B0 ;  /* 0x0000000000007941 */ /* 0x000fea0003800000 */
.L_x_12031:
        /* <DEDUP_REMOVED lines=16> */
.L_x_12037:
[----:B------:R-:W-:Y:S05]  /*19d50*/  BSYNC B1 ;  /* 0x0000000000017941 */ /* 0x000fea0003800000 */
.L_x_12036:
        /* <DEDUP_REMOVED lines=44> */
.L_x_12035:
[----:B------:R-:W-:Y:S05]  /*1a020*/  BSYNC B0 ;  /* 0x0000000000007941 */ /* 0x000fea0003800000 */
.L_x_12034:
        /* <DEDUP_REMOVED lines=9> */
.L_x_12030:
        /* <DEDUP_REMOVED lines=12> */
.L_x_12039:
[----:B------:R-:W-:-:S07]  /*1a180*/  MOV R196, R138 ;  /* 0x0000008a00c47202 */ /* 0x000fce0000000f00 */
.L_x_12040:
[----:B------:R-:W-:Y:S05]  /*1a190*/  BSYNC B0 ;  /* 0x0000000000007941 */ /* 0x000fea0003800000 */
.L_x_12038:
        /* <DEDUP_REMOVED lines=16> */
.L_x_12044:
[----:B------:R-:W-:Y:S05]  /*1a2a0*/  BSYNC B1 ;  /* 0x0000000000017941 */ /* 0x000fea0003800000 */
.L_x_12043:
        /* <DEDUP_REMOVED lines=44> */
.L_x_12042:
[----:B------:R-:W-:Y:S05]  /*1a570*/  BSYNC B0 ;  /* 0x0000000000007941 */ /* 0x000fea0003800000 */
.L_x_12041:
        /* <DEDUP_REMOVED lines=14> */
.L_x_12045:
        /* <DEDUP_REMOVED lines=12> */
.L_x_12048:
[----:B------:R-:W-:-:S07]  /*1a720*/  MOV R188, R138 ;  /* 0x0000008a00bc7202 */ /* 0x000fce0000000f00 */
.L_x_12049:
[----:B------:R-:W-:Y:S05]  /*1a730*/  BSYNC B0 ;  /* 0x0000000000007941 */ /* 0x000fea0003800000 */
.L_x_12047:
        /* <DEDUP_REMOVED lines=16> */
.L_x_12053:
[----:B------:R-:W-:Y:S05]  /*1a840*/  BSYNC B1 ;  /* 0x0000000000017941 */ /* 0x000fea0003800000 */
.L_x_12052:
        /* <DEDUP_REMOVED lines=44> */
.L_x_12051:
[----:B------:R-:W-:Y:S05]  /*1ab10*/  BSYNC B0 ;  /* 0x0000000000007941 */ /* 0x000fea0003800000 */
.L_x_12050:
        /* <DEDUP_REMOVED lines=10> */
.L_x_12046:
        /* <DEDUP_REMOVED lines=12> */
.L_x_12055:
[----:B------:R-:W-:-:S07]  /*1ac80*/  MOV R196, R138 ;  /* 0x0000008a00c47202 */ /* 0x000fce0000000f00 */
.L_x_12056:
[----:B------:R-:W-:Y:S05]  /*1ac90*/  BSYNC B0 ;  /* 0x0000000000007941 */ /* 0x000fea0003800000 */
.L_x_12054:
        /* <DEDUP_REMOVED lines=16> */
.L_x_12060:
[----:B------:R-:W-:Y:S05]  /*1ada0*/  BSYNC B1 ;  /* 0x0000000000017941 */ /* 0x000fea0003800000 */
.L_x_12059:
        /* <DEDUP_REMOVED lines=44> */
.L_x_12058:
[----:B------:R-:W-:Y:S05]  /*1b070*/  BSYNC B0 ;  /* 0x0000000000007941 */ /* 0x000fea0003800000 */
.L_x_12057:
        /* <DEDUP_REMOVED lines=15> */
.L_x_12061:
        /* <DEDUP_REMOVED lines=12> */
.L_x_12064:
[----:B------:R-:W-:-:S07]  /*1b230*/  MOV R129, R138 ;  /* 0x0000008a00817202 */ /* 0x000fce0000000f00 */
.L_x_12065:
[----:B------:R-:W-:Y:S05]  /*1b240*/  BSYNC B0 ;  /* 0x0000000000007941 */ /* 0x000fea0003800000 */
.L_x_12063:
        /* <DEDUP_REMOVED lines=16> */
.L_x_12069:
[----:B------:R-:W-:Y:S05]  /*1b350*/  BSYNC B1 ;  /* 0x0000000000017941 */ /* 0x000fea0003800000 */
.L_x_12068:
        /* <DEDUP_REMOVED lines=44> */
.L_x_12067:
[----:B------:R-:W-:Y:S05]  /*1b620*/  BSYNC B0 ;  /* 0x0000000000007941 */ /* 0x000fea0003800000 */
.L_x_12066:
        /* <DEDUP_REMOVED lines=9> */
.L_x_12062:
        /* <DEDUP_REMOVED lines=12> */
.L_x_12071:
[----:B------:R-:W-:-:S07]  /*1b780*/  MOV R129, R138 ;  /* 0x0000008a00817202 */ /* 0x000fce0000000f00 */
.L_x_12072:
[----:B------:R-:W-:Y:S05]  /*1b790*/  BSYNC B0 ;  /* 0x0000000000007941 */ /* 0x000fea0003800000 */
.L_x_12070:
        /* <DEDUP_REMOVED lines=16> */
.L_x_12076:
[----:B------:R-:W-:Y:S05]  /*1b8a0*/  BSYNC B1 ;  /* 0x0000000000017941 */ /* 0x000fea0003800000 */
.L_x_12075:
        /* <DEDUP_REMOVED lines=44> */
.L_x_12074:
[----:B------:R-:W-:Y:S05]  /*1bb70*/  BSYNC B0 ;  /* 0x0000000000007941 */ /* 0x000fea0003800000 */
.L_x_12073:
        /* <DEDUP_REMOVED lines=12> */
.L_x_12077:
        /* <DEDUP_REMOVED lines=12> */
.L_x_12080:
[----:B------:R-:W-:-:S07]  /*1bd00*/  MOV R130, R138 ;  /* 0x0000008a00827202 */ /* 0x000fce0000000f00 */
.L_x_12081:
[----:B------:R-:W-:Y:S05]  /*1bd10*/  BSYNC B0 ;  /* 0x0000000000007941 */ /* 0x000fea0003800000 */
.L_x_12079:
        /* <DEDUP_REMOVED lines=16> */
.L_x_12085:
[----:B------:R-:W-:Y:S05]  /*1be20*/  BSYNC B1 ;  /* 0x0000000000017941 */ /* 0x000fea0003800000 */
.L_x_12084:
        /* <DEDUP_REMOVED lines=44> */
.L_x_12083:
[----:B------:R-:W-:Y:S05]  /*1c0f0*/  BSYNC B0 ;  /* 0x0000000000007941 */ /* 0x000fea0003800000 */
.L_x_12082:
        /* <DEDUP_REMOVED lines=10> */
.L_x_12078:
        /* <DEDUP_REMOVED lines=12> */
.L_x_12087:
[----:B------:R-:W-:-:S07]  /*1c260*/  MOV R130, R138 ;  /* 0x0000008a00827202 */ /* 0x000fce0000000f00 */
.L_x_12088:
[----:B------:R-:W-:Y:S05]  /*1c270*/  BSYNC B0 ;  /* 0x0000000000007941 */ /* 0x000fea0003800000 */
.L_x_12086:
        /* <DEDUP_REMOVED lines=16> */
.L_x_12092:
[----:B------:R-:W-:Y:S05]  /*1c380*/  BSYNC B1 ;  /* 0x0000000000017941 */ /* 0x000fea0003800000 */
.L_x_12091:
        /* <DEDUP_REMOVED lines=44> */
.L_x_12090:
[----:B------:R-:W-:Y:S05]  /*1c650*/  BSYNC B0 ;  /* 0x0000000000007941 */ /* 0x000fea0003800000 */
.L_x_12089:
        /* <DEDUP_REMOVED lines=13> */
.L_x_12093:
        /* <DEDUP_REMOVED lines=12> */
.L_x_12096:
[----:B------:R-:W-:-:S07]  /*1c7f0*/  MOV R191, R138 ;  /* 0x0000008a00bf7202 */ /* 0x000fce0000000f00 */
.L_x_12097:
[----:B------:R-:W-:Y:S05]  /*1c800*/  BSYNC B0 ;  /* 0x0000000000007941 */ /* 0x000fea0003800000 */
.L_x_12095:
        /* <DEDUP_REMOVED lines=16> */
.L_x_12101:
[----:B------:R-:W-:Y:S05]  /*1c910*/  BSYNC B1 ;  /* 0x0000000000017941 */ /* 0x000fea0003800000 */
.L_x_12100:
        /* <DEDUP_REMOVED lines=44> */
.L_x_12099:
[----:B------:R-:W-:Y:S05]  /*1cbe0*/  BSYNC B0 ;  /* 0x0000000000007941 */ /* 0x000fea0003800000 */
.L_x_12098:
        /* <DEDUP_REMOVED lines=9> */
.L_x_12094:
        /* <DEDUP_REMOVED lines=12> */
.L_x_12103:
[----:B------:R-:W-:-:S07]  /*1cd40*/  MOV R196, R138 ;  /* 0x0000008a00c47202 */ /* 0x000fce0000000f00 */
.L_x_12104:
[----:B------:R-:W-:Y:S05]  /*1cd50*/  BSYNC B0 ;  /* 0x0000000000007941 */ /* 0x000fea0003800000 */
.L_x_12102:
        /* <DEDUP_REMOVED lines=16> */
.L_x_12108:
[----:B------:R-:W-:Y:S05]  /*1ce60*/  BSYNC B1 ;  /* 0x0000000000017941 */ /* 0x000fea0003800000 */
.L_x_12107:
        /* <DEDUP_REMOVED lines=44> */
.L_x_12106:
[----:B------:R-:W-:Y:S05]  /*1d130*/  BSYNC B0 ;  /* 0x0000000000007941 */ /* 0x000fea0003800000 */
.L_x_12105:
        /* <DEDUP_REMOVED lines=12> */
.L_x_12109:
        /* <DEDUP_REMOVED lines=12> */
.L_x_12112:
[----:B------:R-:W-:-:S07]  /*1d2c0*/  MOV R192, R138 ;  /* 0x0000008a00c07202 */ /* 0x000fce0000000f00 */
.L_x_12113:
[----:B------:R-:W-:Y:S05]  /*1d2d0*/  BSYNC B0 ;  /* 0x0000000000007941 */ /* 0x000fea0003800000 */
.L_x_12111:
        /* <DEDUP_REMOVED lines=16> */
.L_x_12117:
[----:B------:R-:W-:Y:S05]  /*1d3e0*/  BSYNC B1 ;  /* 0x0000000000017941 */ /* 0x000fea0003800000 */
.L_x_12116:
        /* <DEDUP_REMOVED lines=44> */
.L_x_12115:
[----:B------:R-:W-:Y:S05]  /*1d6b0*/  BSYNC B0 ;  /* 0x0000000000007941 */ /* 0x000fea0003800000 */
.L_x_12114:
        /* <DEDUP_REMOVED lines=10> */
.L_x_12110:
[----:B------:R-:W-:Y:S01]  /*1d760*/  FADD.FTZ R200, RZ, R72 ;  /* 0x00000048ffc87221 */ /* 0x000fe20000010000 */
[----:B------:R-:W-:Y:S01]  /*1d770*/  SEL R204, RZ, 0x1000000, P5 ;  /* 0x01000000ffcc7807 */ /* 0x000fe20002800000 */
[----:B------:R-:W-:Y:S01]  /*1d780*/  IMAD.WIDE.U32 R174, R199, 0x20, R174 ;  /* 0x00000020c7ae7825 */ /* 0x000fe200078e00ae */
[----:B------:R-:W-:-:S03]  /*1d790*/  SEL R207, RZ, 0x10000, P4 ;  /* 0x00010000ffcf7807 */ /* 0x000fc60002000000 */
[----:B------:R-:W-:Y:S01]  /*1d7a0*/  FADD.FTZ R203, R200, R73 ;  /* 0x00000049c8cb7221 */ /* 0x000fe20000010000 */
[----:B------:R-:W-:Y:S01]  /*1d7b0*/  LOP3.LUT P6, RZ, R195, 0x8, RZ, 0xc0, !PT ;  /* 0x00000008c3ff7812 */ /* 0x000fe200078cc0ff */
[----:B------:R-:W-:Y:S01]  /*1d7c0*/  IMAD.WIDE.U32 R172, R199, 0x8, R172 ;  /* 0x00000008c7ac7825 */ /* 0x000fe200078e00ac */
[----:B------:R-:W-:-:S03]  /*1d7d0*/  LOP3.LUT P5, RZ, R195, 0x4, RZ, 0xc0, !PT ;  /* 0x00000004c3ff7812 */ /* 0x000fc600078ac0ff */
[----:B------:R-:W-:Y:S01]  /*1d7e0*/  FADD.FTZ R200, R203, R74 ;  /* 0x0000004acbc87221 */ /* 0x000fe20000010000 */
[----:B------:R-:W-:Y:S01]  /*1d7f0*/  LOP3.LUT P4, RZ, R195, 0x2, RZ, 0xc0, !PT ;  /* 0x00000002c3ff7812 */ /* 0x000fe2000788c0ff */
[----:B------:R0:W-:Y:S01]  /*1d800*/  STG.E.128 desc[UR4][R174.64], R40 ;  /* 0x00000028ae007986 */ /* 0x0001e2000c101d04 */
[----:B------:R-:W-:Y:S01]  /*1d810*/  SEL R210, RZ, 0x100, P3 ;  /* 0x00000100ffd27807 */ /* 0x000fe20001800000 */
[----:B------:R-:W-:Y:S01]  /*1d820*/  FADD.FTZ R203, R200, R75 ;  /* 0x0000004bc8cb7221 */ /* 0x000fe20000010000 */
[----:B------:R-:W-:Y:S01]  /*1d830*/  SEL R208, RZ, 0x1, P4 ;  /* 0x00000001ffd07807 */ /* 0x000fe20002000000 */
[----:B------:R0:W-:Y:S01]  /*1d840*/  STG.E.128 desc[UR4][R174.64+0x10], R128 ;  /* 0x00001080ae007986 */ /* 0x0001e2000c101d04 */
[----:B------:R-:W-:Y:S01]  /*1d850*/  LOP3.LUT R210, R210, R204, R207, 0xfe, !PT ;  /* 0x000000ccd2d27212 */ /* 0x000fe200078efecf */
[----:B------:R-:W-:Y:S01]  /*1d860*/  FADD.FTZ R200, R203, R68 ;  /* 0x00000044cbc87221 */ /* 0x000fe20000010000 */
[----:B------:R-:W-:Y:S01]  /*1d870*/  SEL R206, RZ, 0x1, P5 ;  /* 0x00000001ffce7807 */ /* 0x000fe20002800000 */
[----:B------:R-:W-:Y:S01]  /*1d880*/  IMAD.WIDE.U32 R208, R208, 0x1000000, RZ ;  /* 0x01000000d0d07825 */ /* 0x000fe200078e00ff */
[----:B------:R-:W-:-:S03]  /*1d890*/  LOP3.LUT P2, RZ, R195, 0x1, RZ, 0xc0, !PT ;  /* 0x00000001c3ff7812 */ /* 0x000fc6000784c0ff */
[----:B------:R-:W-:Y:S01]  /*1d8a0*/  FADD.FTZ R203, R200, R69 ;  /* 0x00000045c8cb7221 */ /* 0x000fe20000010000 */
[----:B------:R-:W-:Y:S01]  /*1d8b0*/  LOP3.LUT P1, RZ, R195, 0x10, RZ, 0xc0, !PT ;  /* 0x00000010c3ff7812 */ /* 0x000fe2000782c0ff */
[----:B------:R-:W-:Y:S01]  /*1d8c0*/  IMAD.WIDE.U32 R206, R206, 0x10000, RZ ;  /* 0x00010000cece7825 */ /* 0x000fe200078e00ff */
[----:B------:R-:W-:-:S03]  /*1d8d0*/  SEL R215, RZ, 0x1, P2 ;  /* 0x00000001ffd77807 */ /* 0x000fc60001000000 */
[----:B------:R-:W-:Y:S01]  /*1d8e0*/  FADD.FTZ R200, R203, R70 ;  /* 0x00000046cbc87221 */ /* 0x000fe20000010000 */
[----:B------:R-:W-:-:S03]  /*1d8f0*/  LOP3.LUT R215, R209, R210, R215, 0xfe, !PT ;  /* 0x000000d2d1d77212 */ /* 0x000fc600078efed7 */
        /* <DEDUP_REMOVED lines=21> */
[----:B------:R-:W1:Y:S02]  /*1da50*/  S2R R200, SR_TID.X ;  /* 0x0000000000c87919 */ /* 0x000e640000002100 */
[----:B------:R-:W-:-:S04]  /*1da60*/  FADD.FTZ R202, R203, R44 ;  /* 0x0000002ccbca7221 */ /* 0x000fc80000010000 */
[----:B------:R-:W-:Y:S01]  /*1da70*/  FADD.FTZ R203, R202, R45 ;  /* 0x0000002dcacb7221 */ /* 0x000fe20000010000 */
[----:B------:R-:W-:-:S03]  /*1da80*/  SEL R202, RZ, 0x1, P6 ;  /* 0x00000001ffca7807 */ /* 0x000fc60003000000 */
[----:B------:R-:W-:Y:S02]  /*1da90*/  FADD.FTZ R204, R203, R46 ;  /* 0x0000002ecbcc7221 */ /* 0x000fe40000010000 */
[----:B------:R-:W-:-:S04]  /*1daa0*/  IMAD.WIDE.U32 R202, R202, 0x100, RZ ;  /* 0x00000100caca7825 */ /* 0x000fc800078e00ff */
[----:B------:R-:W-:Y:S01]  /*1dab0*/  FADD.FTZ R213, R204, R47 ;  /* 0x0000002fccd57221 */ /* 0x000fe20000010000 */
[----:B------:R-:W-:-:S03]  /*1dac0*/  LOP3.LUT R208, R202, R208, R206, 0xfe, !PT ;  /* 0x000000d0cad07212 */ /* 0x000fc600078efece */
[----:B------:R-:W-:Y:S01]  /*1dad0*/  FADD.FTZ R204, R213, R40 ;  /* 0x00000028d5cc7221 */ /* 0x000fe20000010000 */
[----:B------:R-:W-:Y:S02]  /*1dae0*/  SEL R213, RZ, 0x1, P1 ;  /* 0x00000001ffd57807 */ /* 0x000fe40000800000 */
[----:B------:R-:W-:Y:S01]  /*1daf0*/  LOP3.LUT R203, R203, R215, R207, 0xfe, !PT ;  /* 0x000000d7cbcb7212 */ /* 0x000fe200078efecf */
[----:B------:R-:W-:Y:S01]  /*1db00*/  FADD.FTZ R209, R204, R41 ;  /* 0x00000029ccd17221 */ /* 0x000fe20000010000 */
[----:B------:R-:W-:Y:S02]  /*1db10*/  LOP3.LUT R202, R208, R213, RZ, 0xfc, !PT ;  /* 0x000000d5d0ca7212 */ /* 0x000fe400078efcff */
[----:B------:R-:W-:Y:S01]  /*1db20*/  LOP3.LUT P1, RZ, R198, 0xff, RZ, 0xc0, !PT ;  /* 0x000000ffc6ff7812 */ /* 0x000fe2000782c0ff */
[----:B------:R-:W-:Y:S02]  /*1db30*/  FADD.FTZ R204, R209, R42 ;  /* 0x0000002ad1cc7221 */ /* 0x000fe40000010000 */
[----:B------:R0:W-:Y:S02]  /*1db40*/  STG.E.64 desc[UR4][R172.64], R202 ;  /* 0x000000caac007986 */ /* 0x0001e4000c101b04 */
[----:B------:R-:W-:Y:S01]  /*1db50*/  FADD.FTZ R207, R204, R43 ;  /* 0x0000002bcccf7221 */ /* 0x000fe20000010000 */
[----:B-1----:R-:W-:-:S03]  /*1db60*/  SHF.R.U32.HI R204, RZ, 0x5, R200 ;  /* 0x00000005ffcc7819 */ /* 0x002fc600000116c8 */
[----:B------:R-:W-:Y:S01]  /*1db70*/  FADD.FTZ R206, R207, R128 ;  /* 0x00000080cfce7221 */ /* 0x000fe20000010000 */
[----:B------:R-:W-:Y:S02]  /*1db80*/  LOP3.LUT P2, RZ, R200, 0x1f, RZ, 0xc0, !PT ;  /* 0x0000001fc8ff7812 */ /* 0x000fe4000784c0ff */
[----:B------:R-:W-:Y:S01]  /*1db90*/  LOP3.LUT R198, R204, 0x7fffffc, RZ, 0xc0, !PT ;  /* 0x07fffffcccc67812 */ /* 0x000fe200078ec0ff */
[----:B------:R-:W-:-:S04]  /*1dba0*/  FADD.FTZ R207, R206, R129 ;  /* 0x00000081cecf7221 */ /* 0x000fc80000010000 */
[----:B------:R-:W-:Y:S01]  /*1dbb0*/  FADD.FTZ R208, R207, R130 ;  /* 0x00000082cfd07221 */ /* 0x000fe20000010000 */
[----:B0-----:R-:W-:Y:S06]  /*1dbc0*/  @!P0 BRA `(.L_x_12118) ;  /* 0x0000000000508947 */ /* 0x001fec0003800000 */
        /* <DEDUP_REMOVED lines=20> */
.L_x_12118:
[----:B------:R-:W-:Y:S01]  /*1dd10*/  UMOV UR18, 0xffffffff ;  /* 0xffffffff00127882 */ /* 0x000fe20000000000 */
[----:B------:R-:W-:Y:S02]  /*1dd20*/  @!P1 VIADD R198, R198, 0x4 ;  /* 0x00000004c6c69836 */ /* 0x000fe40000000000 */
        /* <DEDUP_REMOVED lines=102> */
.L_x_12131:
[----:B------:R-:W2:Y:S01]  /*1e390*/  @!P2 S2R R174, SR_CgaCtaId ;  /* 0x0000000000aea919 */ /* 0x000ea20000008800 */
[----:B------:R-:W-:Y:S01]  /*1e3a0*/  LOP3.LUT R175, R200, 0x1f, RZ, 0xc0, !PT ;  /* 0x0000001fc8af7812 */ /* 0x000fe200078ec0ff */
[----:B------:R-:W-:Y:S05]  /*1e3b0*/  WARPSYNC.ALL ;  /* 0x0000000000007948 */ /* 0x000fea0003800000 */
[----:B------:R-:W-:Y:S02]  /*1e3c0*/  ISETP.GT.U32.AND P3, PT, R175, 0x3, PT ;  /* 0x00000003af00780c */ /* 0x000fe40003f64070 */
[----:B------:R-:W-:Y:S02]  /*1e3d0*/  @!P2 MOV R173, 0x400 ;  /* 0x0000040000ada802 */ /* 0x000fe40000000f00 */
[----:B------:R-:W-:-:S02]  /*1e3e0*/  LOP3.LUT R203, R204, 0x3, RZ, 0xc0, !PT ;  /* 0x00000003cccb7812 */ /* 0x000fc400078ec0ff */
[----:B------:R-:W-:Y:S02]  /*1e3f0*/  SHF.L.U32 R221, R93, 0x10, RZ ;  /* 0x000000105ddd7819 */ /* 0x000fe400000006ff */
[----:B------:R-:W-:Y:S02]  /*1e400*/  SHF.L.U32 R231, R92, 0x10, RZ ;  /* 0x000000105ce77819 */ /* 0x000fe400000006ff */
[----:B------:R-:W-:-:S03]  /*1e410*/  SHF.L.U32 R217, R88, 0x10, RZ ;  /* 0x0000001058d97819 */ /* 0x000fc600000006ff */
[----:B------:R-:W3:Y:S01]  /*1e420*/  @!P3 S2R R209, SR_CgaCtaId ;  /* 0x0000000000d1b919 */ /* 0x000ee20000008800 */
[----:B--2---:R-:W-:Y:S02]  /*1e430*/  @!P2 LEA R174, R174, R173, 0x18 ;  /* 0x000000adaeaea211 */ /* 0x004fe400078ec0ff */
[C---:B------:R-:W-:Y:S02]  /*1e440*/  @!P2 IADD3 R173, R198.reuse, R203, RZ ;  /* 0x000000cbc6ada210 */ /* 0x040fe40007ffe0ff */
[----:B------:R-:W-:-:S03]  /*1e450*/  @!P3 IADD3 R198, R198, R175, RZ ;  /* 0x000000afc6c6b210 */ /* 0x000fc60007ffe0ff */
[----:B------:R-:W-:Y:S02]  /*1e460*/  @!P2 IMAD R202, R173, 0x8, R174 ;  /* 0x00000008adcaa824 */ /* 0x000fe400078e02ae */
[----:B-1----:R-:W-:Y:S01]  /*1e470*/  FADD.FTZ R173, R206, R207 ;  /* 0x000000cfcead7221 */ /* 0x002fe20000010000 */
[----:B------:R-:W-:-:S04]  /*1e480*/  @!P3 MOV R174, 0x400 ;  /* 0x0000040000aeb802 */ /* 0x000fc80000000f00 */
[----:B------:R-:W-:Y:S01]  /*1e490*/  @!P2 STS.64 [R202], R172 ;  /* 0x000000acca00a388 */ /* 0x000fe20000000a00 */
[----:B------:R-:W-:Y:S01]  /*1e4a0*/  BAR.SYNC.DEFER_BLOCKING 0x0 ;  /* 0x0000000000007b1d */ /* 0x000fe20000010000 */
[----:B------:R-:W-:Y:S02]  /*1e4b0*/  LOP3.LUT P2, RZ, R203, 0x1f, R200, 0xf8, !PT ;  /* 0x0000001fcbff7812 */ /* 0x000fe4000784f8c8 */
[----:B---3--:R-:W-:Y:S02]  /*1e4c0*/  @!P3 LEA R209, R209, R174, 0x18 ;  /* 0x000000aed1d1b211 */ /* 0x008fe400078ec0ff */
[----:B------:R-:W-:-:S03]  /*1e4d0*/  CS2R R174, SRZ ;  /* 0x0000000000ae7805 */ /* 0x000fc6000001ff00 */
[----:B------:R-:W-:Y:S01]  /*1e4e0*/  @!P3 IMAD R204, R198, 0x8, R209 ;  /* 0x00000008c6ccb824 */ /* 0x000fe200078e02d1 */
[----:B------:R-:W-:-:S06]  /*1e4f0*/  HFMA2.MMA R198, -RZ, RZ, 0, 0 ;  /* 0x00000000ffc67435 */ /* 0x000fcc00000001ff */
[----:B------:R-:W-:-:S05]  /*1e500*/  @!P3 IMAD.MOV.U32 R198, RZ, RZ, 0x500 ;  /* 0x00000500ffc6b424 */ /* 0x000fca00078e00ff */
[----:B------:R-:W1:Y:S04]  /*1e510*/  SHFL.DOWN PT, R207, R198, 0x2, 0x1f ;  /* 0x08401f00c6cf7f89 */ /* 0x000e6800000e0000 */
[----:B------:R-:W2:Y:S01]  /*1e520*/  @!P3 LDS.64 R174, [R204] ;  /* 0x00000000ccaeb984 */ /* 0x000ea20000000a00 */
[----:B------:R-:W-:Y:S02]  /*1e530*/  ISETP.NE.AND P3, PT, RZ, UR20, PT ;  /* 0x00000014ff007c0c */ /* 0x000fe4000bf65270 */
[-C--:B-1----:R-:W-:Y:S02]  /*1e540*/  IADD3 R173, R207, R198.reuse, RZ ;  /* 0x000000c6cfad7210 */ /* 0x082fe40007ffe0ff */
[----:B------:R-:W-:Y:S02]  /*1e550*/  I2FP.F32.S32 R208, R207 ;  /* 0x000000cf00d07245 */ /* 0x000fe40000201400 */
[----:B------:R-:W-:Y:S01]  /*1e560*/  I2FP.F32.S32 R202, R173 ;  /* 0x000000ad00ca7245 */ /* 0x000fe20000201400 */
[----:B------:R-:W1:Y:S01]  /*1e570*/  SHFL.DOWN PT, R210, R173, 0x1, 0x1f ;  /* 0x08201f00add27f89 */ /* 0x000e6200000e0000 */
[----:B------:R-:W-:-:S02]  /*1e580*/  I2FP.F32.S32 R207, R198 ;  /* 0x000000c600cf7245 */ /* 0x000fc40000201400 */
[----:B0-----:R-:W0:Y:S01]  /*1e590*/  MUFU.RCP R206, R202 ;  /* 0x000000ca00ce7308 */ /* 0x001e220000001000 */
[----:B--2---:R-:W2:Y:S01]  /*1e5a0*/  SHFL.DOWN PT, R209, R174, 0x2, 0x1f ;  /* 0x08401f00aed17f89 */ /* 0x004ea200000e0000 */
[----:B-1----:R-:W-:Y:S01]  /*1e5b0*/  IMAD.IADD R204, R173, 0x1, R210 ;  /* 0x00000001adcc7824 */ /* 0x002fe200078e02d2 */
[----:B------:R-:W-:-:S04]  /*1e5c0*/  I2FP.F32.S32 R210, R210 ;  /* 0x000000d200d27245 */ /* 0x000fc80000201400 */
[----:B------:R-:W-:-:S06]  /*1e5d0*/  I2FP.F32.S32 R204, R204 ;  /* 0x000000cc00cc7245 */ /* 0x000fcc0000201400 */
[----:B------:R-:W1:Y:S01]  /*1e5e0*/  MUFU.RCP R204, R204 ;  /* 0x000000cc00cc7308 */ /* 0x000e620000001000 */
[----:B--2---:R-:W-:-:S04]  /*1e5f0*/  FMUL.FTZ R172, R209, R208 ;  /* 0x000000d0d1ac7220 */ /* 0x004fc80000410000 */
[----:B------:R-:W-:Y:S01]  /*1e600*/  FFMA.FTZ R213, R207, R174, R172 ;  /* 0x000000aecfd57223 */ /* 0x000fe200000100ac */
[----:B------:R-:W-:Y:S01]  /*1e610*/  FADD.FTZ R174, -R209, R174 ;  /* 0x000000aed1ae7221 */ /* 0x000fe20000010100 */
[----:B------:R-:W2:Y:S02]  /*1e620*/  SHFL.DOWN PT, R172, R175, 0x2, 0x1f ;  /* 0x08401f00afac7f89 */ /* 0x000ea400000e0000 */
[----:B0-----:R-:W-:Y:S01]  /*1e630*/  FMUL.FTZ R213, R206, R213 ;  /* 0x000000d5ced57220 */ /* 0x001fe20000410000 */
[----:B------:R-:W-:-:S04]  /*1e640*/  FMUL.FTZ R174, R174, R174 ;  /* 0x000000aeaeae7220 */ /* 0x000fc80000410000 */
[----:B------:R-:W0:Y:S01]  /*1e650*/  SHFL.DOWN PT, R198, R213, 0x1, 0x1f ;  /* 0x08201f00d5c67f89 */ /* 0x000e2200000e0000 */
[----:B------:R-:W-:-:S04]  /*1e660*/  FMUL.FTZ R174, R174, R207 ;  /* 0x000000cfaeae7220 */ /* 0x000fc80000410000 */
[----:B------:R-:W-:Y:S01]  /*1e670*/  FMUL.FTZ R174, R174, R208 ;  /* 0x000000d0aeae7220 */ /* 0x000fe20000410000 */
[----:B--2---:R-:W-:Y:S02]  /*1e680*/  FADD.FTZ R173, R172, R175 ;  /* 0x000000afacad7221 */ /* 0x004fe40000010000 */
[----:B------:R-:W2:Y:S02]  /*1e690*/  LDC R172, c[0x0][0x2d8] ;  /* 0x0000b600ffac7b82 */ /* 0x000ea40000000800 */
[----:B------:R-:W-:Y:S01]  /*1e6a0*/  FFMA.FTZ R174, R206, R174, R173 ;  /* 0x000000aeceae7223 */ /* 0x000fe200000100ad */
[----:B0-----:R-:W-:Y:S01]  /*1e6b0*/  FMUL.FTZ R173, R198, R210 ;  /* 0x000000d2c6ad7220 */ /* 0x001fe20000410000 */
[----:B------:R-:W-:-:S03]  /*1e6c0*/  FADD.FTZ R198, R213, -R198 ;  /* 0x800000c6d5c67221 */ /* 0x000fc60000010000 */
[----:B------:R-:W0:Y:S01]  /*1e6d0*/  SHFL.DOWN PT, R175, R174, 0x1, 0x1f ;  /* 0x08201f00aeaf7f89 */ /* 0x000e2200000e0000 */
[----:B------:R-:W-:Y:S01]  /*1e6e0*/  FFMA.FTZ R173, R202, R213, R173 ;  /* 0x000000d5caad7223 */ /* 0x000fe200000100ad */
[----:B------:R-:W-:-:S03]  /*1e6f0*/  FMUL.FTZ R207, R198, R198 ;  /* 0x000000c6c6cf7220 */ /* 0x000fc60000410000 */
[----:B-1----:R-:W-:Y:S01]  /*1e700*/  FMUL.FTZ R173, R204, R173 ;  /* 0x000000adccad7220 */ /* 0x002fe20000410000 */
[----:B------:R-:W-:-:S04]  /*1e710*/  FMUL.FTZ R207, R202, R207 ;  /* 0x000000cfcacf7220 */ /* 0x000fc80000410000 */
[----:B------:R-:W-:Y:S01]  /*1e720*/  FMUL.FTZ R207, R207, R210 ;  /* 0x000000d2cfcf7220 */ /* 0x000fe20000410000 */
[----:B------:R-:W1:Y:S01]  /*1e730*/  SHFL.IDX PT, R173, R173, RZ, 0x1f ;  /* 0x00001fffadad7589 */ /* 0x000e6200000e0000 */
[----:B0-----:R-:W-:-:S04]  /*1e740*/  FADD.FTZ R175, R174, R175 ;  /* 0x000000afaeaf7221 */ /* 0x001fc80000010000 */
[----:B------:R-:W-:-:S06]  /*1e750*/  FFMA.FTZ R175, R204, R207, R175 ;  /* 0x000000cfccaf7223 */ /* 0x000fcc00000100af */
[----:B------:R-:W2:Y:S01]  /*1e760*/  SHFL.IDX PT, R175, R175, RZ, 0x1f ;  /* 0x00001fffafaf7589 */ /* 0x000ea200000e0000 */
[----:B-1----:R-:W-:-:S05]  /*1e770*/  FSEL R207, R173, RZ, !P3 ;  /* 0x000000ffadcf7208 */ /* 0x002fca0005800000 */
[C---:B------:R-:W-:Y:S01]  /*1e780*/  FADD.FTZ R242, -R207.reuse, R68 ;  /* 0x00000044cff27221 */ /* 0x040fe20000010100 */
[----:B------:R-:W-:Y:S01]  /*1e790*/  FADD.FTZ R68, -R207, R60 ;  /* 0x0000003ccf447221 */ /* 0x000fe20000010100 */
[----:B------:R-:W-:Y:S01]  /*1e7a0*/  FMUL.FTZ R60, R173, R173 ;  /* 0x000000adad3c7220 */ /* 0x000fe20000410000 */
[C---:B------:R-:W-:Y:S01]  /*1e7b0*/  FADD.FTZ R206, -R207.reuse, R59 ;  /* 0x0000003bcfce7221 */ /* 0x040fe20000010100 */
[C---:B------:R-:W-:Y:S01]  /*1e7c0*/  FADD.FTZ R200, -R207.reuse, R58 ;  /* 0x0000003acfc87221 */ /* 0x040fe20000010100 */
[C---:B------:R-:W-:Y:S01]  /*1e7d0*/  FADD.FTZ R174, -R207.reuse, R49 ;  /* 0x00000031cfae7221 */ /* 0x040fe20000010100 */
[C---:B------:R-:W-:Y:S01]  /*1e7e0*/  FADD.FTZ R234, -R207.reuse, R70 ;  /* 0x00000046cfea7221 */ /* 0x040fe20000010100 */
[----:B------:R-:W-:Y:S01]  /*1e7f0*/  FSEL R59, R60, RZ, P3 ;  /* 0x000000ff3c3b7208 */ /* 0x000fe20001800000 */
[C---:B------:R-:W-:Y:S01]  /*1e800*/  FADD.FTZ R252, -R207.reuse, R71 ;  /* 0x00000047cffc7221 */ /* 0x040fe20000010100 */
[C---:B------:R-:W-:Y:S01]  /*1e810*/  FADD.FTZ R198, -R207.reuse, R51 ;  /* 0x00000033cfc67221 */ /* 0x040fe20000010100 */
[----:B------:R-:W-:Y:S01]  /*1e820*/  FADD.FTZ R202, -R207, R44 ;  /* 0x0000002ccfca7221 */ /* 0x000fe20000010100 */
[----:B------:R-:W-:Y:S01]  /*1e830*/  SHF.L.U32 R51, R107, 0x10, RZ ;  /* 0x000000106b337819 */ /* 0x000fe200000006ff */
[----:B------:R-:W-:-:S02]  /*1e840*/  IMAD.U32 R44, R127, 0x10000, RZ ;  /* 0x000100007f2c7824 */ /* 0x000fc400078e00ff */
[--C-:B------:R-:W-:Y:S01]  /*1e850*/  FADD.FTZ R210, -R207, R42.reuse ;  /* 0x0000002acfd27221 */ /* 0x100fe20000010100 */
[----:B------:R-:W-:Y:S01]  /*1e860*/  PRMT R42, R127, 0x7632, R42 ;  /* 0x000076327f2a7816 */ /* 0x000fe2000000002a */
[C---:B------:R-:W-:Y:S01]  /*1e870*/  FADD.FTZ R226, -R207.reuse, R55 ;  /* 0x00000037cfe27221 */ /* 0x040fe20000010100 */
[----:B------:R-:W-:Y:S01]  /*1e880*/  FADD.FTZ R204, -R207, R43 ;  /* 0x0000002bcfcc7221 */ /* 0x000fe20000010100 */
[----:B--2---:R-:W-:Y:S01]  /*1e890*/  FFMA.FTZ R58, R175, UR21, R172 ;  /* 0x00000015af3a7c23 */ /* 0x004fe200080100ac */
[--C-:B------:R-:W-:Y:S01]  /*1e8a0*/  FADD.FTZ R172, -R207, R41.reuse ;  /* 0x00000029cfac7221 */ /* 0x100fe20000010100 */
[----:B------:R-:W-:Y:S01]  /*1e8b0*/  PRMT R41, R107, 0x7632, R41 ;  /* 0x000076326b297816 */ /* 0x000fe20000000029 */
[----:B------:R-:W-:Y:S01]  /*1e8c0*/  FADD.FTZ R238, -R207, R69 ;  /* 0x00000045cfee7221 */ /* 0x000fe20000010100 */
[----:B------:R-:W-:Y:S01]  /*1e8d0*/  FADD.FTZ R58, R58, R59 ;  /* 0x0000003b3a3a7221 */ /* 0x000fe20000010000 */
[----:B------:R-:W-:Y:S01]  /*1e8e0*/  IMAD.U32 R43, R42, 0x10000, RZ ;  /* 0x000100002a2b7824 */ /* 0x000fe200078e00ff */
[----:B------:R-:W-:Y:S01]  /*1e8f0*/  SHF.L.U32 R41, R41, 0x10, RZ ;  /* 0x0000001029297819 */ /* 0x000fe200000006ff */
[C---:B------:R-:W-:Y:S01]  /*1e900*/  FADD.FTZ R236, -R207.reuse, R74 ;  /* 0x0000004acfec7221 */ /* 0x040fe20000010100 */
[----:B------:R-:W0:Y:S01]  /*1e910*/  MUFU.RSQ R49, R58 ;  /* 0x0000003a00317308 */ /* 0x000e220000001400 */
[----:B------:R-:W-:Y:S01]  /*1e920*/  PRMT R42, R126, 0x7632, R42 ;  /* 0x000076327e2a7816 */ /* 0x000fe2000000002a */
[C---:B------:R-:W-:Y:S01]  /*1e930*/  FADD.FTZ R214, -R207.reuse, R45 ;  /* 0x0000002dcfd67221 */ /* 0x040fe20000010100 */
[----:B------:R-:W-:Y:S01]  /*1e940*/  FADD.FTZ R230, -R207, R61 ;  /* 0x0000003dcfe67221 */ /* 0x000fe20000010100 */
[----:B------:R-:W-:-:S02]  /*1e950*/  IMAD.U32 R61, R106, 0x10000, RZ ;  /* 0x000100006a3d7824 */ /* 0x000fc400078e00ff */
[C---:B------:R-:W-:Y:S01]  /*1e960*/  FADD.FTZ R244, -R207.reuse, R129 ;  /* 0x00000081cff47221 */ /* 0x040fe20000010100 */
[----:B------:R-:W-:Y:S02]  /*1e970*/  IMAD.U32 R45, R42, 0x10000, RZ ;  /* 0x000100002a2d7824 */ /* 0x000fe400078e00ff */
[C---:B------:R-:W-:Y:S01]  /*1e980*/  FADD.FTZ R224, -R207.reuse, R72 ;  /* 0x00000048cfe07221 */ /* 0x040fe20000010100 */
[----:B------:R-:W-:Y:S01]  /*1e990*/  FADD.FTZ R220, -R207, R66 ;  /* 0x00000042cfdc7221 */ /* 0x000fe20000010100 */
[----:B------:R-:W-:Y:S01]  /*1e9a0*/  SHF.L.U32 R129, R105, 0x10, RZ ;  /* 0x0000001069817819 */ /* 0x000fe200000006ff */
[C---:B------:R-:W-:Y:S01]  /*1e9b0*/  FADD.FTZ R66, -R207.reuse, R40 ;  /* 0x00000028cf427221 */ /* 0x040fe20000010100 */
[C---:B------:R-:W-:Y:S01]  /*1e9c0*/  FADD.FTZ R72, -R207.reuse, R56 ;  /* 0x00000038cf487221 */ /* 0x040fe20000010100 */
[C---:B------:R-:W-:Y:S01]  /*1e9d0*/  FADD.FTZ R70, -R207.reuse, R57 ;  /* 0x00000039cf467221 */ /* 0x040fe20000010100 */
[C---:B------:R-:W-:Y:S01]  /*1e9e0*/  FADD.FTZ R248, -R207.reuse, R54 ;  /* 0x00000036cff87221 */ /* 0x040fe20000010100 */
[----:B------:R-:W-:Y:S01]  /*1e9f0*/  FADD.FTZ R40, -R207, R131 ;  /* 0x00000083cf287221 */ /* 0x000fe20000010100 */
[----:B------:R-:W1:Y:S01]  /*1ea00*/  @!P2 LDC.64 R56, c[0x0][0x250] ;  /* 0x00009400ff38ab82 */ /* 0x000e620000000a00 */
[----:B------:R-:W-:Y:S01]  /*1ea10*/  SHF.L.U32 R131, R104, 0x10, RZ ;  /* 0x0000001068837819 */ /* 0x000fe200000006ff */
[C---:B0-----:R-:W-:Y:S01]  /*1ea20*/  FMUL.FTZ R234, R49.reuse, R234 ;  /* 0x000000ea31ea7220 */ /* 0x041fe20000410000 */
[C---:B------:R-:W-:Y:S01]  /*1ea30*/  FMUL.FTZ R252, R49.reuse, R252 ;  /* 0x000000fc31fc7220 */ /* 0x040fe20000410000 */
[C---:B------:R-:W-:Y:S01]  /*1ea40*/  FMUL.FTZ R238, R49.reuse, R238 ;  /* 0x000000ee31ee7220 */ /* 0x040fe20000410000 */
[C---:B------:R-:W-:Y:S01]  /*1ea50*/  FMUL.FTZ R42, R49.reuse, R236 ;  /* 0x000000ec312a7220 */ /* 0x040fe20000410000 */
[C---:B------:R-:W-:Y:S01]  /*1ea60*/  FFMA.FTZ R51, R234.reuse, R51, R39 ;  /* 0x00000033ea337223 */ /* 0x040fe20000010027 */
[----:B------:R-:W-:Y:S01]  /*1ea70*/  FFMA.FTZ R55, R234, R44, R19 ;  /* 0x0000002cea377223 */ /* 0x000fe20000010013 */
[----:B------:R-:W-:Y:S01]  /*1ea80*/  FFMA.FTZ R234, R252, R41, R147 ;  /* 0x00000029fcea7223 */ /* 0x000fe20000010093 */
[----:B------:R-:W-:Y:S01]  /*1ea90*/  PRMT R41, R106, 0x7632, R41 ;  /* 0x000076326a297816 */ /* 0x000fe20000000029 */
[----:B------:R-:W-:Y:S01]  /*1eaa0*/  FFMA.FTZ R60, R252, R43, R148 ;  /* 0x0000002bfc3c7223 */ /* 0x000fe20000010094 */
[----:B------:R-:W-:Y:S01]  /*1eab0*/  SHF.L.U32 R43, R126, 0x10, RZ ;  /* 0x000000107e2b7819 */ /* 0x000fe200000006ff */
[----:B------:R-:W-:Y:S01]  /*1eac0*/  FMUL.FTZ R69, R49, R242 ;  /* 0x000000f231457220 */ /* 0x000fe20000410000 */
[----:B------:R-:W-:Y:S01]  /*1ead0*/  SHF.L.U32 R41, R41, 0x10, RZ ;  /* 0x0000001029297819 */ /* 0x000fe200000006ff */
[----:B------:R-:W-:-:S02]  /*1eae0*/  IMAD.U32 R44, R125, 0x10000, RZ ;  /* 0x000100007d2c7824 */ /* 0x000fc400078e00ff */
[C---:B------:R-:W-:Y:S01]  /*1eaf0*/  FFMA.FTZ R54, R238.reuse, R45, R146 ;  /* 0x0000002dee367223 */ /* 0x040fe20000010092 */
[C---:B------:R-:W-:Y:S01]  /*1eb00*/  FFMA.FTZ R61, R69.reuse, R61, R132 ;  /* 0x0000003d453d7223 */ /* 0x040fe20000010084 */
[----:B------:R-:W-:Y:S01]  /*1eb10*/  FFMA.FTZ R69, R69, R43, R20 ;  /* 0x0000002b45457223 */ /* 0x000fe20000010014 */
[----:B------:R-:W-:Y:S01]  /*1eb20*/  FFMA.FTZ R236, R238, R41, R145 ;  /* 0x00000029eeec7223 */ /* 0x000fe20000010091 */
[----:B------:R-:W-:Y:S01]  /*1eb30*/  PRMT R41, R104, 0x7632, R41 ;  /* 0x0000763268297816 */ /* 0x000fe20000000029 */
[----:B------:R-:W-:Y:S01]  /*1eb40*/  FADD.FTZ R218, -R207, R53 ;  /* 0x00000035cfda7221 */ /* 0x000fe20000010100 */
[----:B------:R-:W-:Y:S01]  /*1eb50*/  PRMT R45, R125, 0x7632, R45 ;  /* 0x000076327d2d7816 */ /* 0x000fe2000000002d */
[----:B------:R-:W-:Y:S01]  /*1eb60*/  IMAD.U32 R43, R124, 0x10000, RZ ;  /* 0x000100007c2b7824 */ /* 0x000fe200078e00ff */
[----:B------:R-:W-:Y:S01]  /*1eb70*/  SHF.L.U32 R242, R41, 0x10, RZ ;  /* 0x0000001029f27819 */ /* 0x000fe200000006ff */
[----:B------:R-:W-:Y:S01]  /*1eb80*/  FMUL.FTZ R41, R49, R224 ;  /* 0x000000e031297220 */ /* 0x000fe20000410000 */
[C---:B------:R-:W-:Y:S01]  /*1eb90*/  FADD.FTZ R232, -R207.reuse, R75 ;  /* 0x0000004bcfe87221 */ /* 0x040fe20000010100 */
[C---:B------:R-:W-:Y:S01]  /*1eba0*/  FFMA.FTZ R129, R42.reuse, R129, R133 ;  /* 0x000000812a817223 */ /* 0x040fe20000010085 */
[----:B------:R-:W-:Y:S01]  /*1ebb0*/  FFMA.FTZ R53, R42, R44, R21 ;  /* 0x0000002c2a357223 */ /* 0x000fe20000010015 */
[----:B------:R-:W-:Y:S01]  /*1ebc0*/  PRMT R42, R124, 0x7632, R42 ;  /* 0x000076327c2a7816 */ /* 0x000fe2000000002a */
[----:B------:R-:W-:Y:S01]  /*1ebd0*/  FADD.FTZ R216, -R207, R52 ;  /* 0x00000034cfd87221 */ /* 0x000fe20000010100 */
[----:B------:R-:W-:Y:S01]  /*1ebe0*/  SHF.L.U32 R45, R45, 0x10, RZ ;  /* 0x000000102d2d7819 */ /* 0x000fe200000006ff */
[C---:B------:R-:W-:Y:S01]  /*1ebf0*/  FFMA.FTZ R131, R41.reuse, R131, R134 ;  /* 0x0000008329837223 */ /* 0x040fe20000010086 */
[----:B------:R-:W-:Y:S01]  /*1ec00*/  FFMA.FTZ R52, R41, R43, R22 ;  /* 0x0000002b29347223 */ /* 0x000fe20000010016 */
[----:B------:R-:W-:Y:S01]  /*1ec10*/  FMUL.FTZ R232, R49, R232 ;  /* 0x000000e831e87220 */ /* 0x000fe20000410000 */
[----:B------:R-:W-:Y:S01]  /*1ec20*/  PRMT R41, R103, 0x7632, R41 ;  /* 0x0000763267297816 */ /* 0x000fe20000000029 */
[----:B------:R-:W-:Y:S01]  /*1ec30*/  FADD.FTZ R222, -R207, R67 ;  /* 0x00000043cfde7221 */ /* 0x000fe20000010100 */
[----:B------:R-:W-:-:S02]  /*1ec40*/  IMAD.U32 R67, R42, 0x10000, RZ ;  /* 0x000100002a437824 */ /* 0x000fc400078e00ff */
[C---:B------:R-:W-:Y:S01]  /*1ec50*/  FADD.FTZ R208, -R207.reuse, R64 ;  /* 0x00000040cfd07221 */ /* 0x040fe20000010100 */
[----:B------:R-:W-:Y:S01]  /*1ec60*/  FADD.FTZ R74, -R207, R46 ;  /* 0x0000002ecf4a7221 */ /* 0x000fe20000010100 */
[----:B------:R-:W-:Y:S01]  /*1ec70*/  PRMT R44, R105, 0x7632, R44 ;  /* 0x00007632692c7816 */ /* 0x000fe2000000002c */
[----:B------:R-:W-:Y:S01]  /*1ec80*/  FFMA.FTZ R64, R232, R45, R144 ;  /* 0x0000002de8407223 */ /* 0x000fe20000010090 */
[----:B------:R-:W-:Y:S01]  /*1ec90*/  PRMT R42, R123, 0x7632, R42 ;  /* 0x000076327b2a7816 */ /* 0x000fe2000000002a */
[----:B------:R-:W-:Y:S01]  /*1eca0*/  IMAD.U32 R45, R122, 0x10000, RZ ;  /* 0x000100007a2d7824 */ /* 0x000fe200078e00ff */
[----:B------:R-:W-:Y:S01]  /*1ecb0*/  SHF.L.U32 R58, R102, 0x10, RZ ;  /* 0x00000010663a7819 */ /* 0x000fe200000006ff */
[----:B------:R-:W-:Y:S01]  /*1ecc0*/  FADD.FTZ R246, -R207, R47 ;  /* 0x0000002fcff67221 */ /* 0x000fe20000010100 */
[----:B------:R-:W-:Y:S01]  /*1ecd0*/  SHF.L.U32 R46, R41, 0x10, RZ ;  /* 0x00000010292e7819 */ /* 0x000fe200000006ff */
[----:B------:R-:W-:Y:S01]  /*1ece0*/  FMUL.FTZ R41, R49, R68 ;  /* 0x0000004431297220 */ /* 0x000fe20000410000 */
[----:B------:R-:W-:-:S02]  /*1ecf0*/  IMAD.U32 R44, R44, 0x10000, RZ ;  /* 0x000100002c2c7824 */ /* 0x000fc400078e00ff */
[----:B------:R-:W-:Y:S01]  /*1ed00*/  FADD.FTZ R62, -R207, R62 ;  /* 0x0000003ecf3e7221 */ /* 0x000fe20000010100 */
[----:B------:R-:W-:Y:S02]  /*1ed10*/  IMAD.U32 R47, R42, 0x10000, RZ ;  /* 0x000100002a2f7824 */ /* 0x000fe400078e00ff */
[C---:B------:R-:W-:Y:S01]  /*1ed20*/  FFMA.FTZ R58, R41.reuse, R58, R36 ;  /* 0x0000003a293a7223 */ /* 0x040fe20000010024 */
[----:B------:R-:W-:Y:S01]  /*1ed30*/  FFMA.FTZ R42, R41, R45, R16 ;  /* 0x0000002d292a7223 */ /* 0x000fe20000010010 */
[----:B------:R-:W-:Y:S01]  /*1ed40*/  PRMT R41, R101, 0x7632, R41 ;  /* 0x0000763265297816 */ /* 0x000fe20000000029 */
[----:B------:R-:W-:Y:S01]  /*1ed50*/  FFMA.FTZ R238, R232, R44, R143 ;  /* 0x0000002ce8ee7223 */ /* 0x000fe2000001008f */
[----:B------:R-:W-:Y:S01]  /*1ed60*/  SHF.L.U32 R44, R123, 0x10, RZ ;  /* 0x000000107b2c7819 */ /* 0x000fe200000006ff */
[----:B------:R-:W-:Y:S01]  /*1ed70*/  FADD.FTZ R250, -R207, R63 ;  /* 0x0000003fcffa7221 */ /* 0x000fe20000010100 */
[----:B------:R-:W-:Y:S02]  /*1ed80*/  IMAD.U32 R59, R103, 0x10000, RZ ;  /* 0x00010000673b7824 */ /* 0x000fe400078e00ff */
[----:B------:R-:W-:Y:S01]  /*1ed90*/  FMUL.FTZ R62, R49, R62 ;  /* 0x0000003e313e7220 */ /* 0x000fe20000410000 */
[----:B------:R-:W-:Y:S01]  /*1eda0*/  SHF.L.U32 R41, R41, 0x10, RZ ;  /* 0x0000001029297819 */ /* 0x000fe200000006ff */
[----:B------:R-:W-:Y:S01]  /*1edb0*/  FMUL.FTZ R222, R49, R222 ;  /* 0x000000de31de7220 */ /* 0x000fe20000410000 */
[----:B------:R-:W-:Y:S01]  /*1edc0*/  PRMT R45, R102, 0x7632, R45 ;  /* 0x00007632662d7816 */ /* 0x000fe2000000002d */
[----:B-1----:R-:W-:-:S04]  /*1edd0*/  @!P2 IMAD.WIDE R56, R137, 0x4, R56 ;  /* 0x000000048938a825 */ /* 0x002fc800078e0238 */
[----:B------:R-:W-:Y:S01]  /*1ede0*/  FMUL.FTZ R250, R49, R250 ;  /* 0x000000fa31fa7220 */ /* 0x000fe20000410000 */
[C---:B------:R-:W-:Y:S01]  /*1edf0*/  FFMA.FTZ R59, R62.reuse, R59, R35 ;  /* 0x0000003b3e3b7223 */ /* 0x040fe20000010023 */
[----:B------:R-:W-:Y:S01]  /*1ee00*/  FFMA.FTZ R43, R62, R44, R15 ;  /* 0x0000002c3e2b7223 */ /* 0x000fe2000001000f */
[----:B------:R-:W-:Y:S01]  /*1ee10*/  FFMA.FTZ R62, R222, R41, R151 ;  /* 0x00000029de3e7223 */ /* 0x000fe20000010097 */
[----:B------:R-:W-:Y:S01]  /*1ee20*/  FADD.FTZ R228, -R207, R73 ;  /* 0x00000049cfe47221 */ /* 0x000fe20000010100 */
[----:B------:R-:W-:Y:S02]  /*1ee30*/  IMAD.U32 R45, R45, 0x10000, RZ ;  /* 0x000100002d2d7824 */ /* 0x000fe400078e00ff */
[----:B------:R-:W-:Y:S01]  /*1ee40*/  FMUL.FTZ R230, R49, R230 ;  /* 0x000000e631e67220 */ /* 0x000fe20000410000 */
[----:B------:R-:W-:Y:S01]  /*1ee50*/  PRMT R41, R100, 0x7632, R41 ;  /* 0x0000763264297816 */ /* 0x000fe20000000029 */
[----:B------:R-:W-:Y:S01]  /*1ee60*/  FFMA.FTZ R232, R250, R47, R156 ;  /* 0x0000002ffae87223 */ /* 0x000fe2000001009c */
[----:B------:R-:W-:Y:S01]  /*1ee70*/  FADD.FTZ R212, -R207, R65 ;  /* 0x00000041cfd47221 */ /* 0x000fe20000010100 */
[----:B------:R0:W-:Y:S01]  /*1ee80*/  @!P2 STG.E desc[UR4][R56.64], R173 ;  /* 0x000000ad3800a986 */ /* 0x0001e2000c101904 */
[----:B------:R-:W-:Y:S01]  /*1ee90*/  PRMT R47, R122, 0x7632, R47 ;  /* 0x000076327a2f7816 */ /* 0x000fe2000000002f */
[----:B------:R-:W-:Y:S01]  /*1eea0*/  FMUL.FTZ R228, R49, R228 ;  /* 0x000000e431e47220 */ /* 0x000fe20000410000 */
[----:B------:R-:W-:Y:S01]  /*1eeb0*/  FFMA.FTZ R63, R230, R45, R153 ;  /* 0x0000002de63f7223 */ /* 0x000fe20000010099 */
[----:B------:R-:W-:Y:S01]  /*1eec0*/  SHF.L.U32 R65, R41, 0x10, RZ ;  /* 0x0000001029417819 */ /* 0x000fe200000006ff */
[----:B------:R-:W-:-:S02]  /*1eed0*/  IMAD.U32 R45, R120, 0x10000, RZ ;  /* 0x00010000782d7824 */ /* 0x000fc400078e00ff */
[----:B------:R-:W-:Y:S01]  /*1eee0*/  FMUL.FTZ R41, R49, R208 ;  /* 0x000000d031297220 */ /* 0x000fe20000410000 */
[----:B------:R-:W-:Y:S01]  /*1eef0*/  PRMT R44, R121, 0x7632, R44 ;  /* 0x00007632792c7816 */ /* 0x000fe2000000002c */
[C---:B------:R-:W-:Y:S01]  /*1ef00*/  FFMA.FTZ R242, R228.reuse, R242, R141 ;  /* 0x000000f2e4f27223 */ /* 0x040fe2000001008d */
[----:B------:R-:W-:Y:S01]  /*1ef10*/  SHF.L.U32 R47, R47, 0x10, RZ ;  /* 0x000000102f2f7819 */ /* 0x000fe200000006ff */
[----:B------:R-:W-:Y:S01]  /*1ef20*/  FFMA.FTZ R67, R228, R67, R142 ;  /* 0x00000043e4437223 */ /* 0x000fe2000001008e */
[----:B------:R-:W-:Y:S01]  /*1ef30*/  FFMA.FTZ R68, R250, R46, R155 ;  /* 0x0000002efa447223 */ /* 0x000fe2000001009b */
[----:B0-----:R-:W-:Y:S01]  /*1ef40*/  SHF.L.U32 R56, R100, 0x10, RZ ;  /* 0x0000001064387819 */ /* 0x001fe200000006ff */
[----:B------:R-:W-:Y:S02]  /*1ef50*/  IMAD.U32 R46, R121, 0x10000, RZ ;  /* 0x00010000792e7824 */ /* 0x000fe400078e00ff */
[----:B------:R-:W-:Y:S01]  /*1ef60*/  FMUL.FTZ R220, R49, R220 ;  /* 0x000000dc31dc7220 */ /* 0x000fe20000410000 */
[----:B------:R-:W-:Y:S01]  /*1ef70*/  FFMA.FTZ R228, R41, R45, R18 ;  /* 0x0000002d29e47223 */ /* 0x000fe20000010012 */
[----:B------:R-:W-:-:S02]  /*1ef80*/  IMAD.U32 R239, R44, 0x10000, RZ ;  /* 0x000100002cef7824 */ /* 0x000fc400078e00ff */
        /* <DEDUP_REMOVED lines=17> */
[----:B------:R-:W-:Y:S01]  /*1f0a0*/  SHF.L.U32 R73, R73, 0x10, RZ ;  /* 0x0000001049497819 */ /* 0x000fe200000006ff */
[C---:B------:R-:W-:Y:S01]  /*1f0b0*/  FFMA.FTZ R46, R41.reuse, R46, R32 ;  /* 0x0000002e292e7223 */ /* 0x040fe20000010020 */
[----:B------:R-:W-:Y:S01]  /*1f0c0*/  FFMA.FTZ R220, R41, R45, R12 ;  /* 0x0000002d29dc7223 */ /* 0x000fe2000001000c */
[----:B------:R-:W-:Y:S01]  /*1f0d0*/  PRMT R41, R97, 0x7632, R41 ;  /* 0x0000763261297816 */ /* 0x000fe20000000029 */
[----:B------:R-:W-:-:S02]  /*1f0e0*/  IMAD.U32 R227, R44, 0x10000, RZ ;  /* 0x000100002ce37824 */ /* 0x000fc400078e00ff */
[C---:B------:R-:W-:Y:S01]  /*1f0f0*/  FFMA.FTZ R224, R226.reuse, R71, R163 ;  /* 0x00000047e2e07223 */ /* 0x040fe200000100a3 */
[----:B------:R-:W-:Y:S01]  /*1f100*/  FFMA.FTZ R229, R226, R73, R164 ;  /* 0x00000049e2e57223 */ /* 0x000fe200000100a4 */
[----:B------:R-:W-:Y:S01]  /*1f110*/  SHF.L.U32 R44, R96, 0x10, RZ ;  /* 0x00000010602c7819 */ /* 0x000fe200000006ff */
[----:B------:R-:W-:Y:S01]  /*1f120*/  IMAD.U32 R71, R116, 0x10000, RZ ;  /* 0x0001000074477824 */ /* 0x000fe200078e00ff */
[----:B------:R-:W-:Y:S01]  /*1f130*/  SHF.L.U32 R226, R41, 0x10, RZ ;  /* 0x0000001029e27819 */ /* 0x000fe200000006ff */
[----:B------:R-:W-:Y:S01]  /*1f140*/  FMUL.FTZ R41, R49, R72 ;  /* 0x0000004831297220 */ /* 0x000fe20000410000 */
[----:B------:R-:W-:Y:S01]  /*1f150*/  PRMT R73, R117, 0x7632, R73 ;  /* 0x0000763275497816 */ /* 0x000fe20000000049 */
[----:B------:R-:W-:Y:S01]  /*1f160*/  FADD.FTZ R240, -R207, R130 ;  /* 0x00000082cff07221 */ /* 0x000fe20000010100 */
[----:B------:R-:W-:Y:S01]  /*1f170*/  FMUL.FTZ R206, R49, R206 ;  /* 0x000000ce31ce7220 */ /* 0x000fe20000410000 */
[C---:B------:R-:W-:Y:S01]  /*1f180*/  FFMA.FTZ R44, R41.reuse, R44, R34 ;  /* 0x0000002c292c7223 */ /* 0x040fe20000010022 */
[----:B------:R-:W-:Y:S01]  /*1f190*/  FFMA.FTZ R216, R41, R71, R14 ;  /* 0x0000004729d87223 */ /* 0x000fe2000001000e */
[----:B------:R-:W-:Y:S01]  /*1f1a0*/  IMAD.U32 R73, R73, 0x10000, RZ ;  /* 0x0001000049497824 */ /* 0x000fe200078e00ff */
[----:B------:R-:W-:Y:S01]  /*1f1b0*/  PRMT R41, R96, 0x7632, R41 ;  /* 0x0000763260297816 */ /* 0x000fe20000000029 */
[----:B------:R-:W-:Y:S01]  /*1f1c0*/  FMUL.FTZ R70, R49, R70 ;  /* 0x0000004631467220 */ /* 0x000fe20000410000 */
[----:B------:R-:W-:Y:S01]  /*1f1d0*/  PRMT R130, R115, 0x7632, R130 ;  /* 0x0000763273827816 */ /* 0x000fe20000000082 */
[----:B------:R-:W-:Y:S01]  /*1f1e0*/  FFMA.FTZ R225, R206, R73, R160 ;  /* 0x00000049cee17223 */ /* 0x000fe200000100a0 */
[----:B------:R-:W-:Y:S01]  /*1f1f0*/  PRMT R71, R116, 0x7632, R71 ;  /* 0x0000763274477816 */ /* 0x000fe20000000047 */
[----:B------:R-:W-:Y:S01]  /*1f200*/  FMUL.FTZ R246, R49, R246 ;  /* 0x000000f631f67220 */ /* 0x000fe20000410000 */
[----:B------:R-:W-:Y:S01]  /*1f210*/  SHF.L.U32 R41, R41, 0x10, RZ ;  /* 0x0000001029297819 */ /* 0x000fe200000006ff */
[----:B------:R-:W-:Y:S01]  /*1f220*/  FMUL.FTZ R214, R49, R214 ;  /* 0x000000d631d67220 */ /* 0x000fe20000410000 */
[----:B------:R-:W-:Y:S01]  /*1f230*/  SHF.L.U32 R173, R130, 0x10, RZ ;  /* 0x0000001082ad7819 */ /* 0x000fe200000006ff */
[----:B------:R-:W-:Y:S01]  /*1f240*/  IMAD.U32 R71, R71, 0x10000, RZ ;  /* 0x0001000047477824 */ /* 0x000fe200078e00ff */
[----:B------:R-:W-:Y:S01]  /*1f250*/  PRMT R75, R95, 0x7632, R75 ;  /* 0x000076325f4b7816 */ /* 0x000fe2000000004b */
[----:B------:R-:W-:Y:S01]  /*1f260*/  FFMA.FTZ R235, R70, R41, R157 ;  /* 0x0000002946eb7223 */ /* 0x000fe2000001009d */
[----:B------:R-:W-:Y:S01]  /*1f270*/  PRMT R73, R114, 0x7632, R73 ;  /* 0x0000763272497816 */ /* 0x000fe20000000049 */
[----:B------:R-:W-:Y:S01]  /*1f280*/  FFMA.FTZ R208, R246, R173, R176 ;  /* 0x000000adf6d07223 */ /* 0x000fe200000100b0 */
[----:B------:R-:W-:Y:S01]  /*1f290*/  PRMT R72, R94, 0x7632, R72 ;  /* 0x000076325e487816 */ /* 0x000fe20000000048 */
[----:B------:R-:W-:Y:S01]  /*1f2a0*/  IMAD.U32 R75, R75, 0x10000, RZ ;  /* 0x000100004b4b7824 */ /* 0x000fe200078e00ff */
[----:B------:R-:W-:Y:S01]  /*1f2b0*/  PRMT R130, R91, 0x7632, R130 ;  /* 0x000076325b827816 */ /* 0x000fe20000000082 */
[----:B------:R-:W-:Y:S01]  /*1f2c0*/  IMAD.U32 R73, R73, 0x10000, RZ ;  /* 0x0001000049497824 */ /* 0x000fe200078e00ff */
[----:B------:R-:W-:Y:S01]  /*1f2d0*/  PRMT R41, R92, 0x7632, R41 ;  /* 0x000076325c297816 */ /* 0x000fe20000000029 */
[----:B------:R-:W-:Y:S01]  /*1f2e0*/  FFMA.FTZ R226, R206, R226, R159 ;  /* 0x000000e2cee27223 */ /* 0x000fe2000001009f */
[----:B------:R-:W-:Y:S01]  /*1f2f0*/  PRMT R173, R111, 0x7632, R173 ;  /* 0x000076326fad7816 */ /* 0x000fe200000000ad */
[----:B------:R-:W-:Y:S01]  /*1f300*/  FFMA.FTZ R223, R70, R71, R158 ;  /* 0x0000004746df7223 */ /* 0x000fe2000001009e */
[----:B------:R-:W-:Y:S01]  /*1f310*/  SHF.L.U32 R72, R72, 0x10, RZ ;  /* 0x0000001048487819 */ /* 0x000fe200000006ff */
[----:B------:R-:W-:Y:S01]  /*1f320*/  FFMA.FTZ R70, R246, R75, R171 ;  /* 0x0000004bf6467223 */ /* 0x000fe200000100ab */
[----:B------:R-:W-:Y:S01]  /*1f330*/  SHF.L.U32 R130, R130, 0x10, RZ ;  /* 0x0000001082827819 */ /* 0x000fe200000006ff */
[C---:B------:R-:W-:Y:S01]  /*1f340*/  FFMA.FTZ R206, R214.reuse, R73, R170 ;  /* 0x00000049d6ce7223 */ /* 0x040fe200000100aa */
[----:B------:R-:W-:Y:S01]  /*1f350*/  SHF.L.U32 R41, R41, 0x10, RZ ;  /* 0x0000001029297819 */ /* 0x000fe200000006ff */
[----:B------:R-:W-:Y:S01]  /*1f360*/  FMUL.FTZ R40, R49, R40 ;  /* 0x0000002831287220 */ /* 0x000fe20000410000 */
[----:B------:R-:W-:Y:S01]  /*1f370*/  PRMT R73, R93, 0x7632, R73 ;  /* 0x000076325d497816 */ /* 0x000fe20000000049 */
[----:B------:R-:W-:Y:S01]  /*1f380*/  IMAD.U32 R175, R173, 0x10000, RZ ;  /* 0x00010000adaf7824 */ /* 0x000fe200078e00ff */
[----:B------:R-:W-:Y:S01]  /*1f390*/  PRMT R75, R113, 0x7632, R75 ;  /* 0x00007632714b7816 */ /* 0x000fe2000000004b */
[C---:B------:R-:W-:Y:S01]  /*1f3a0*/  FMUL.FTZ R174, R49.reuse, R174 ;  /* 0x000000ae31ae7220 */ /* 0x040fe20000410000 */
[C---:B------:R-:W-:Y:S01]  /*1f3b0*/  FMUL.FTZ R218, R49.reuse, R218 ;  /* 0x000000da31da7220 */ /* 0x040fe20000410000 */
[----:B------:R-:W-:Y:S01]  /*1f3c0*/  FFMA.FTZ R72, R214, R72, R169 ;  /* 0x00000048d6487223 */ /* 0x000fe200000100a9 */
[----:B------:R-:W-:Y:S01]  /*1f3d0*/  FFMA.FTZ R173, R40, R130, R183 ;  /* 0x0000008228ad7223 */ /* 0x000fe200000100b7 */
[----:B------:R-:W-:Y:S01]  /*1f3e0*/  FMUL.FTZ R212, R49, R212 ;  /* 0x000000d431d47220 */ /* 0x000fe20000410000 */
[----:B------:R-:W-:Y:S01]  /*1f3f0*/  SHF.L.U32 R75, R75, 0x10, RZ ;  /* 0x000000104b4b7819 */ /* 0x000fe200000006ff */
[----:B------:R-:W-:Y:S01]  /*1f400*/  FFMA.FTZ R214, R174, R41, R165 ;  /* 0x00000029aed67223 */ /* 0x000fe200000100a5 */
[----:B------:R-:W-:Y:S01]  /*1f410*/  FFMA.FTZ R130, R40, R175, R184 ;  /* 0x000000af28827223 */ /* 0x000fe200000100b8 */
[----:B------:R-:W-:Y:S01]  /*1f420*/  PRMT R71, R112, 0x7632, R71 ;  /* 0x0000763270477816 */ /* 0x000fe20000000047 */
[----:B------:R-:W-:-:S02]  /*1f430*/  IMAD.U32 R73, R73, 0x10000, RZ ;  /* 0x0001000049497824 */ /* 0x000fc400078e00ff */
[----:B------:R-:W-:Y:S01]  /*1f440*/  FMUL.FTZ R198, R49, R198 ;  /* 0x000000c631c67220 */ /* 0x000fe20000410000 */
[----:B------:R-:W-:Y:S01]  /*1f450*/  PRMT R40, R89, 0x7632, R40 ;  /* 0x0000763259287816 */ /* 0x000fe20000000028 */
[----:B------:R-:W-:Y:S01]  /*1f460*/  FFMA.FTZ R233, R218, R233, R161 ;  /* 0x000000e9dae97223 */ /* 0x000fe200000100a1 */
[----:B------:R-:W-:Y:S01]  /*1f470*/  PRMT R41, R90, 0x7632, R41 ;  /* 0x000076325a297816 */ /* 0x000fe20000000029 */
[----:B------:R-:W-:Y:S01]  /*1f480*/  FFMA.FTZ R227, R218, R227, R162 ;  /* 0x000000e3dae37223 */ /* 0x000fe200000100a2 */
[C---:B------:R-:W-:Y:S01]  /*1f490*/  FFMA.FTZ R65, R212.reuse, R65, R149 ;  /* 0x00000041d4417223 */ /* 0x040fe20000010095 */
[----:B------:R-:W-:Y:S01]  /*1f4a0*/  FFMA.FTZ R237, R212, R237, R150 ;  /* 0x000000edd4ed7223 */ /* 0x000fe20000010096 */
[----:B------:R-:W-:Y:S01]  /*1f4b0*/  SHF.L.U32 R218, R117, 0x10, RZ ;  /* 0x0000001075da7819 */ /* 0x000fe200000006ff */
[----:B------:R-:W-:Y:S02]  /*1f4c0*/  IMAD.U32 R45, R97, 0x10000, RZ ;  /* 0x00010000612d7824 */ /* 0x000fe400078e00ff */
[----:B------:R-:W-:Y:S01]  /*1f4d0*/  FMUL.FTZ R200, R49, R200 ;  /* 0x000000c831c87220 */ /* 0x000fe20000410000 */
[C---:B------:R-:W-:Y:S01]  /*1f4e0*/  FFMA.FTZ R212, R198.reuse, R73, R167 ;  /* 0x00000049c6d47223 */ /* 0x040fe200000100a7 */
[----:B------:R-:W-:Y:S01]  /*1f4f0*/  FFMA.FTZ R203, R198, R75, R168 ;  /* 0x0000004bc6cb7223 */ /* 0x000fe200000100a8 */
[----:B------:R-:W-:Y:S01]  /*1f500*/  IMAD.U32 R71, R71, 0x10000, RZ ;  /* 0x0001000047477824 */ /* 0x000fe200078e00ff */
[----:B------:R-:W-:Y:S01]  /*1f510*/  SHF.L.U32 R175, R41, 0x10, RZ ;  /* 0x0000001029af7819 */ /* 0x000fe200000006ff */
[----:B------:R-:W-:Y:S01]  /*1f520*/  IMAD.U32 R198, R40, 0x10000, RZ ;  /* 0x0001000028c67824 */ /* 0x000fe200078e00ff */
[----:B------:R-:W-:Y:S01]  /*1f530*/  PRMT R73, R109, 0x7632, R73 ;  /* 0x000076326d497816 */ /* 0x000fe20000000049 */
[----:B------:R-:W0:Y:S01]  /*1f540*/  @!P2 LDC.64 R40, c[0x0][0x258] ;  /* 0x00009600ff28ab82 */ /* 0x000e220000000a00 */
[C---:B------:R-:W-:Y:S01]  /*1f550*/  FFMA.FTZ R45, R200.reuse, R45, R33 ;  /* 0x0000002dc82d7223 */ /* 0x040fe20000010021 */
[----:B------:R-:W-:Y:S01]  /*1f560*/  FFMA.FTZ R218, R200, R218, R13 ;  /* 0x000000dac8da7223 */ /* 0x000fe2000001000d */
[----:B------:R-:W-:Y:S01]  /*1f570*/  FFMA.FTZ R200, R174, R71, R166 ;  /* 0x00000047aec87223 */ /* 0x000fe200000100a6 */
[----:B------:R-:W-:Y:S01]  /*1f580*/  SHF.L.U32 R71, R95, 0x10, RZ ;  /* 0x000000105f477819 */ /* 0x000fe200000006ff */
[----:B------:R-:W-:Y:S01]  /*1f590*/  FMUL.FTZ R74, R49, R74 ;  /* 0x0000004a314a7220 */ /* 0x000fe20000410000 */
[----:B------:R-:W-:Y:S01]  /*1f5a0*/  SHF.L.U32 R174, R115, 0x10, RZ ;  /* 0x0000001073ae7819 */ /* 0x000fe200000006ff */
[----:B------:R-:W-:-:S02]  /*1f5b0*/  IMAD.U32 R73, R73, 0x10000, RZ ;  /* 0x0001000049497824 */ /* 0x000fc400078e00ff */
[----:B------:R-:W-:Y:S01]  /*1f5c0*/  FMUL.FTZ R204, R49, R204 ;  /* 0x000000cc31cc7220 */ /* 0x000fe20000410000 */
[----:B------:R-:W-:Y:S01]  /*1f5d0*/  FADD.FTZ R50, -R207, R50 ;  /* 0x00000032cf327221 */ /* 0x000fe20000010100 */
[C---:B------:R-:W-:Y:S01]  /*1f5e0*/  FFMA.FTZ R71, R74.reuse, R71, R27 ;  /* 0x000000474a477223 */ /* 0x040fe2000001001b */
[----:B------:R-:W-:Y:S01]  /*1f5f0*/  FFMA.FTZ R215, R74, R174, R7 ;  /* 0x000000ae4ad77223 */ /* 0x000fe20000010007 */
[C---:B------:R-:W-:Y:S01]  /*1f600*/  FFMA.FTZ R198, R204.reuse, R198, R179 ;  /* 0x000000c6ccc67223 */ /* 0x040fe200000100b3 */
[----:B------:R-:W-:Y:S01]  /*1f610*/  FFMA.FTZ R74, R204, R73, R180 ;  /* 0x00000049cc4a7223 */ /* 0x000fe200000100b4 */
[----:B------:R-:W-:Y:S01]  /*1f620*/  FMUL.FTZ R50, R49, R50 ;  /* 0x0000003231327220 */ /* 0x000fe20000410000 */
[----:B------:R-:W-:Y:S02]  /*1f630*/  IMAD.U32 R204, R113, 0x10000, RZ ;  /* 0x0001000071cc7824 */ /* 0x000fe400078e00ff */
[C---:B------:R-:W-:Y:S01]  /*1f640*/  FADD.FTZ R48, -R207.reuse, R48 ;  /* 0x00000030cf307221 */ /* 0x040fe20000010100 */
[----:B------:R-:W-:Y:S01]  /*1f650*/  FADD.FTZ R128, -R207, R128 ;  /* 0x00000080cf807221 */ /* 0x000fe20000010100 */
[C---:B------:R-:W-:Y:S01]  /*1f660*/  FFMA.FTZ R221, R50.reuse, R221, R29 ;  /* 0x000000dd32dd7223 */ /* 0x040fe2000001001d */
[----:B------:R-:W-:Y:S01]  /*1f670*/  FFMA.FTZ R204, R50, R204, R9 ;  /* 0x000000cc32cc7223 */ /* 0x000fe20000010009 */
[----:B------:R-:W-:Y:S01]  /*1f680*/  PRMT R50, R108, 0x7632, R50 ;  /* 0x000076326c327816 */ /* 0x000fe20000000032 */
[C---:B------:R-:W-:Y:S01]  /*1f690*/  FMUL.FTZ R244, R49.reuse, R244 ;  /* 0x000000f431f47220 */ /* 0x040fe20000410000 */
[----:B------:R-:W-:Y:S01]  /*1f6a0*/  F2FP.BF16.F32.PACK_AB R55, R60, R55 ;  /* 0x000000373c37723e */ /* 0x000fe200000010ff */
[C---:B------:R-:W-:Y:S01]  /*1f6b0*/  FMUL.FTZ R219, R49.reuse, R48 ;  /* 0x0000003031db7220 */ /* 0x040fe20000410000 */
[----:B------:R-:W-:Y:S01]  /*1f6c0*/  SHF.L.U32 R73, R94, 0x10, RZ ;  /* 0x000000105e497819 */ /* 0x000fe200000006ff */
[----:B------:R-:W-:Y:S01]  /*1f6d0*/  IMAD.U32 R207, R50, 0x10000, RZ ;  /* 0x0001000032cf7824 */ /* 0x000fe200078e00ff */
[----:B------:R-:W-:Y:S01]  /*1f6e0*/  F2FP.BF16.F32.PACK_AB R50, R236, R61 ;  /* 0x0000003dec32723e */ /* 0x000fe200000010ff */
[----:B------:R-:W-:Y:S01]  /*1f6f0*/  FFMA.FTZ R174, R244, R175, R181 ;  /* 0x000000aff4ae7223 */ /* 0x000fe200000100b5 */
[----:B------:R-:W1:Y:S01]  /*1f700*/  LDC.64 R60, c[0x0][0x2b8] ;  /* 0x0000ae00ff3c7b82 */ /* 0x000e620000000a00 */
[----:B------:R-:W-:Y:S01]  /*1f710*/  FMUL.FTZ R209, R49, R202 ;  /* 0x000000ca31d17220 */ /* 0x000fe20000410000 */
[----:B0-----:R-:W-:-:S04]  /*1f720*/  @!P2 IMAD.WIDE R40, R137, 0x4, R40 ;  /* 0x000000048928a825 */ /* 0x001fc800078e0228 */
[C---:B------:R-:W-:Y:S01]  /*1f730*/  FMUL.FTZ R172, R49.reuse, R172 ;  /* 0x000000ac31ac7220 */ /* 0x040fe20000410000 */
[----:B------:R-:W-:Y:S01]  /*1f740*/  PRMT R48, R88, 0x7632, R48 ;  /* 0x0000763258307816 */ /* 0x000fe20000000030 */
[----:B------:R-:W-:Y:S01]  /*1f750*/  FMUL.FTZ R213, R49, R128 ;  /* 0x0000008031d57220 */ /* 0x000fe20000410000 */
[----:B------:R-:W-:Y:S02]  /*1f760*/  IMAD.U32 R175, R114, 0x10000, RZ ;  /* 0x0001000072af7824 */ /* 0x000fe400078e00ff */
[C---:B------:R-:W-:Y:S01]  /*1f770*/  FFMA.FTZ R73, R209.reuse, R73, R28 ;  /* 0x00000049d1497223 */ /* 0x040fe2000001001c */
[----:B------:R-:W-:Y:S01]  /*1f780*/  SHF.L.U32 R48, R48, 0x10, RZ ;  /* 0x0000001030307819 */ /* 0x000fe200000006ff */
[----:B------:R-:W-:Y:S01]  /*1f790*/  FFMA.FTZ R128, R172, R207, R178 ;  /* 0x000000cfac807223 */ /* 0x000fe200000100b2 */
[----:B------:R-:W-:Y:S01]  /*1f7a0*/  F2FP.BF16.F32.PACK_AB R57, R62, R57 ;  /* 0x000000393e39723e */ /* 0x000fe200000010ff */
[----:B------:R-:W-:Y:S01]  /*1f7b0*/  FFMA.FTZ R209, R209, R175, R8 ;  /* 0x000000afd1d17223 */ /* 0x000fe20000010008 */
[----:B------:R-:W-:Y:S01]  /*1f7c0*/  F2FP.BF16.F32.PACK_AB R58, R63, R58 ;  /* 0x0000003a3f3a723e */ /* 0x000fe200000010ff */
[----:B------:R0:W-:Y:S01]  /*1f7d0*/  @!P2 STG.E desc[UR4][R40.64], R49 ;  /* 0x000000312800a986 */ /* 0x0001e2000c101904 */
[----:B------:R-:W-:Y:S01]  /*1f7e0*/  SHF.L.U32 R207, R90, 0x10, RZ ;  /* 0x000000105acf7819 */ /* 0x000fe200000006ff */
[----:B------:R-:W2:Y:S01]  /*1f7f0*/  LDC.64 R62, c[0x0][0x2c0] ;  /* 0x0000b000ff3e7b82 */ /* 0x000ea20000000a00 */
[----:B------:R-:W-:-:S02]  /*1f800*/  IMAD.U32 R175, R112, 0x10000, RZ ;  /* 0x0001000070af7824 */ /* 0x000fc400078e00ff */
[C---:B------:R-:W-:Y:S01]  /*1f810*/  FMUL.FTZ R243, R49.reuse, R66 ;  /* 0x0000004231f37220 */ /* 0x040fe20000410000 */
[C---:B------:R-:W-:Y:S01]  /*1f820*/  FMUL.FTZ R240, R49.reuse, R240 ;  /* 0x000000f031f07220 */ /* 0x040fe20000410000 */
[----:B------:R-:W-:Y:S01]  /*1f830*/  FMUL.FTZ R66, R49, R210 ;  /* 0x000000d231427220 */ /* 0x000fe20000410000 */
[C---:B------:R-:W-:Y:S01]  /*1f840*/  FFMA.FTZ R231, R219.reuse, R231, R30 ;  /* 0x000000e7dbe77223 */ /* 0x040fe2000001001e */
[----:B------:R-:W-:Y:S01]  /*1f850*/  FFMA.FTZ R210, R172, R48, R177 ;  /* 0x00000030acd27223 */ /* 0x000fe200000100b1 */
[----:B------:R-:W-:Y:S01]  /*1f860*/  FFMA.FTZ R219, R219, R175, R10 ;  /* 0x000000afdbdb7223 */ /* 0x000fe2000001000a */
[----:B------:R-:W-:Y:S01]  /*1f870*/  FFMA.FTZ R207, R213, R207, R24 ;  /* 0x000000cfd5cf7223 */ /* 0x000fe20000010018 */
[----:B------:R-:W-:Y:S01]  /*1f880*/  F2FP.BF16.F32.PACK_AB R53, R64, R53 ;  /* 0x000000354035723e */ /* 0x000fe200000010ff */
[----:B0-----:R-:W-:Y:S01]  /*1f890*/  IMAD.U32 R41, R110, 0x10000, RZ ;  /* 0x000100006e297824 */ /* 0x001fe200078e00ff */
[----:B------:R-:W-:Y:S01]  /*1f8a0*/  SHF.L.U32 R64, R211, 0x4, RZ ;  /* 0x00000004d3407819 */ /* 0x000fe200000006ff */
[----:B------:R-:W-:Y:S01]  /*1f8b0*/  IMAD.U32 R40, R111, 0x10000, RZ ;  /* 0x000100006f287824 */ /* 0x000fe200078e00ff */
[----:B------:R-:W-:Y:S01]  /*1f8c0*/  F2FP.BF16.F32.PACK_AB R48, R242, R131 ;  /* 0x00000083f230723e */ /* 0x000fe200000010ff */
[----:B------:R-:W-:Y:S01]  /*1f8d0*/  FFMA.FTZ R172, R213, R41, R4 ;  /* 0x00000029d5ac7223 */ /* 0x000fe20000010004 */
[----:B------:R-:W-:Y:S01]  /*1f8e0*/  SHF.L.U32 R213, R89, 0x10, RZ ;  /* 0x0000001059d57819 */ /* 0x000fe200000006ff */
[----:B------:R-:W-:Y:S01]  /*1f8f0*/  FFMA.FTZ R175, R240, R40, R3 ;  /* 0x00000028f0af7223 */ /* 0x000fe20000010003 */
[----:B------:R-:W-:Y:S01]  /*1f900*/  IMAD.U32 R40, R109, 0x10000, RZ ;  /* 0x000100006d287824 */ /* 0x000fe200078e00ff */
[----:B------:R-:W-:Y:S01]  /*1f910*/  SHF.R.U32.HI R211, RZ, 0x1c, R211 ;  /* 0x0000001cffd37819 */ /* 0x000fe200000116d3 */
[----:B------:R-:W-:Y:S01]  /*1f920*/  FMUL.FTZ R248, R49, R248 ;  /* 0x000000f831f87220 */ /* 0x000fe20000410000 */
[C---:B------:R-:W-:Y:S01]  /*1f930*/  FFMA.FTZ R213, R66.reuse, R213, R25 ;  /* 0x000000d542d57223 */ /* 0x040fe20000010019 */
[----:B------:R-:W-:Y:S01]  /*1f940*/  FFMA.FTZ R131, R66, R40, R5 ;  /* 0x0000002842837223 */ /* 0x000fe20000010005 */
[----:B------:R-:W-:Y:S01]  /*1f950*/  IADD3 R66, P2, R64, UR12, RZ ;  /* 0x0000000c40427c10 */ /* 0x000fe2000ff5e0ff */
[----:B------:R-:W-:Y:S01]  /*1f960*/  FFMA.FTZ R239, R222, R239, R152 ;  /* 0x000000efdeef7223 */ /* 0x000fe20000010098 */
[----:B------:R-:W-:Y:S01]  /*1f970*/  IADD3 R64, P3, R64, UR14, RZ ;  /* 0x0000000e40407c10 */ /* 0x000fe2000ff7e0ff */
[----:B------:R-:W-:Y:S01]  /*1f980*/  IMAD.U32 R222, R119, 0x10000, RZ ;  /* 0x0001000077de7824 */ /* 0x000fe200078e00ff */
[----:B------:R-:W-:Y:S01]  /*1f990*/  SHF.L.U32 R47, R99, 0x10, RZ ;  /* 0x00000010632f7819 */ /* 0x000fe200000006ff */
[----:B------:R-:W-:Y:S01]  /*1f9a0*/  FFMA.FTZ R217, R243, R217, R26 ;  /* 0x000000d9f3d97223 */ /* 0x000fe2000001001a */
[----:B------:R-:W-:Y:S01]  /*1f9b0*/  F2FP.BF16.F32.PACK_AB R52, R67, R52 ;  /* 0x000000344334723e */ /* 0x000fe200000010ff */
[----:B------:R-:W-:Y:S01]  /*1f9c0*/  FFMA.FTZ R222, R248, R222, R11 ;  /* 0x000000def8de7223 */ /* 0x000fe2000001000b */
[----:B------:R-:W-:Y:S01]  /*1f9d0*/  F2FP.BF16.F32.PACK_AB R49, R238, R129 ;  /* 0x00000081ee31723e */ /* 0x000fe200000010ff */
[----:B------:R-:W-:Y:S01]  /*1f9e0*/  FFMA.FTZ R47, R248, R47, R31 ;  /* 0x0000002ff82f7223 */ /* 0x000fe2000001001f */
[----:B------:R-:W-:Y:S01]  /*1f9f0*/  F2FP.BF16.F32.PACK_AB R51, R234, R51 ;  /* 0x00000033ea33723e */ /* 0x000fe200000010ff */
[----:B------:R-:W-:Y:S01]  /*1fa00*/  IMAD.U32 R129, R108, 0x10000, RZ ;  /* 0x000100006c817824 */ /* 0x000fe200078e00ff */
[----:B------:R-:W-:-:S02]  /*1fa10*/  F2FP.BF16.F32.PACK_AB R56, R65, R56 ;  /* 0x000000384138723e */ /* 0x000fc400000010ff */
[----:B------:R-:W-:Y:S01]  /*1fa20*/  IADD3.X R67, R211, UR13, RZ, P2, !PT ;  /* 0x0000000dd3437c10 */ /* 0x000fe200097fe4ff */
[----:B------:R-:W-:Y:S01]  /*1fa30*/  FFMA.FTZ R129, R243, R129, R6 ;  /* 0x00000081f3817223 */ /* 0x000fe20000010006 */
[----:B------:R-:W-:Y:S02]  /*1fa40*/  F2FP.BF16.F32.PACK_AB R54, R54, R69 ;  /* 0x000000453636723e */ /* 0x000fe400000010ff */
[----:B------:R-:W-:Y:S01]  /*1fa50*/  IADD3.X R65, R211, UR15, RZ, P3, !PT ;  /* 0x0000000fd3417c10 */ /* 0x000fe20009ffe4ff */
[----:B------:R0:W-:Y:S01]  /*1fa60*/  STG.E.128 desc[UR4][R66.64], R48 ;  /* 0x0000003042007986 */ /* 0x0001e2000c101d04 */
[----:B------:R-:W-:Y:S01]  /*1fa70*/  F2FP.BF16.F32.PACK_AB R59, R68, R59 ;  /* 0x0000003b443b723e */ /* 0x000fe200000010ff */
[----:B-1----:R-:W-:Y:S01]  /*1fa80*/  IMAD.WIDE.U32 R68, R197, 0x10, R60 ;  /* 0x00000010c5447825 */ /* 0x002fe200078e003c */
[----:B------:R-:W-:Y:S01]  /*1fa90*/  PRMT R75, R110, 0x7632, R75 ;  /* 0x000076326e4b7816 */ /* 0x000fe2000000004b */
[----:B------:R2:W-:Y:S01]  /*1faa0*/  STG.E.128 desc[UR4][R64.64], R52 ;  /* 0x0000003440007986 */ /* 0x0005e2000c101d04 */
[----:B------:R-:W-:-:S02]  /*1fab0*/  F2FP.BF16.F32.PACK_AB R43, R232, R43 ;  /* 0x0000002be82b723e */ /* 0x000fc400000010ff */
[----:B------:R-:W-:Y:S01]  /*1fac0*/  F2FP.BF16.F32.PACK_AB R42, R241, R42 ;  /* 0x0000002af12a723e */ /* 0x000fe200000010ff */
[----:B------:R1:W-:Y:S01]  /*1fad0*/  STG.E.128 desc[UR4][R68.64], R56 ;  /* 0x0000003844007986 */ /* 0x0003e2000c101d04 */
[----:B------:R-:W-:Y:S01]  /*1fae0*/  F2FP.BF16.F32.PACK_AB R41, R239, R230 ;  /* 0x000000e6ef29723e */ /* 0x000fe200000010ff */
[----:B------:R-:W-:Y:S01]  /*1faf0*/  IMAD.U32 R75, R75, 0x10000, RZ ;  /* 0x000100004b4b7824 */ /* 0x000fe200078e00ff */
[----:B------:R-:W-:Y:S02]  /*1fb00*/  F2FP.BF16.F32.PACK_AB R40, R237, R228 ;  /* 0x000000e4ed28723e */ /* 0x000fe400000010ff */
[----:B------:R-:W-:Y:S01]  /*1fb10*/  SHF.L.U32 R202, R91, 0x10, RZ ;  /* 0x000000105bca7819 */ /* 0x000fe200000006ff */
[----:B------:R-:W-:Y:S01]  /*1fb20*/  FFMA.FTZ R75, R244, R75, R182 ;  /* 0x0000004bf44b7223 */ /* 0x000fe200000100b6 */
[----:B------:R-:W-:Y:S02]  /*1fb30*/  F2FP.BF16.F32.PACK_AB R44, R235, R44 ;  /* 0x0000002ceb2c723e */ /* 0x000fe400000010ff */
[----:B------:R-:W-:Y:S01]  /*1fb40*/  F2FP.BF16.F32.PACK_AB R45, R226, R45 ;  /* 0x0000002de22d723e */ /* 0x000fe200000010ff */
[----:B0-----:R-:W-:Y:S01]  /*1fb50*/  IMAD.WIDE.U32 R66, R201, 0x10, R60 ;  /* 0x00000010c9427825 */ /* 0x001fe200078e003c */
[----:B------:R-:W-:-:S03]  /*1fb60*/  F2FP.BF16.F32.PACK_AB R46, R233, R46 ;  /* 0x0000002ee92e723e */ /* 0x000fc600000010ff */
[----:B------:R-:W-:Y:S01]  /*1fb70*/  FFMA.FTZ R202, R240, R202, R23 ;  /* 0x000000caf0ca7223 */ /* 0x000fe20000010017 */
[----:B------:R-:W-:Y:S01]  /*1fb80*/  F2FP.BF16.F32.PACK_AB R47, R224, R47 ;  /* 0x0000002fe02f723e */ /* 0x000fe200000010ff */
[--C-:B--2---:R-:W-:Y:S01]  /*1fb90*/  IMAD.WIDE.U32 R64, R205, 0x10, R62.reuse ;  /* 0x00000010cd407825 */ /* 0x104fe200078e003e */
[----:B------:R-:W-:Y:S02]  /*1fba0*/  F2FP.BF16.F32.PACK_AB R55, R70, R71 ;  /* 0x000000474637723e */ /* 0x000fe400000010ff */
[----:B------:R-:W-:Y:S01]  /*1fbb0*/  F2FP.BF16.F32.PACK_AB R51, R229, R222 ;  /* 0x000000dee533723e */ /* 0x000fe200000010ff */
[----:B-1----:R-:W-:Y:S01]  /*1fbc0*/  IMAD.WIDE.U32 R68, R197, 0x10, R62 ;  /* 0x00000010c5447825 */ /* 0x002fe200078e003e */
[----:B------:R-:W-:Y:S02]  /*1fbd0*/  F2FP.BF16.F32.PACK_AB R50, R227, R220 ;  /* 0x000000dce332723e */ /* 0x000fe400000010ff */
[----:B------:R-:W-:Y:S01]  /*1fbe0*/  F2FP.BF16.F32.PACK_AB R49, R225, R218 ;  /* 0x000000dae131723e */ /* 0x000fe200000010ff */
[----:B------:R-:W-:Y:S01]  /*1fbf0*/  IMAD.SHL.U32 R197, R199, 0x10, RZ ;  /* 0x00000010c7c57824 */ /* 0x000fe200078e00ff */
[----:B------:R-:W-:Y:S01]  /*1fc00*/  STG.E.128 desc[UR4][R68.64], R40 ;  /* 0x0000002844007986 */ /* 0x000fe2000c101d04 */
[----:B------:R-:W-:Y:S01]  /*1fc10*/  SHF.R.U32.HI R199, RZ, 0x1c, R199 ;  /* 0x0000001cffc77819 */ /* 0x000fe200000116c7 */
[----:B------:R-:W-:Y:S01]  /*1fc20*/  IMAD.WIDE.U32 R70, R201, 0x10, R62 ;  /* 0x00000010c9467825 */ /* 0x000fe200078e003e */
[----:B------:R-:W-:Y:S01]  /*1fc30*/  F2FP.BF16.F32.PACK_AB R48, R223, R216 ;  /* 0x000000d8df30723e */ /* 0x000fe200000010ff */
[----:B------:R0:W-:Y:S01]  /*1fc40*/  STG.E.128 desc[UR4][R66.64], R44 ;  /* 0x0000002c42007986 */ /* 0x0001e2000c101d04 */
[----:B------:R-:W-:Y:S01]  /*1fc50*/  F2FP.BF16.F32.PACK_AB R54, R72, R73 ;  /* 0x000000494836723e */ /* 0x000fe200000010ff */
[----:B------:R-:W-:Y:S01]  /*1fc60*/  IMAD.WIDE.U32 R72, R205, 0x10, R60 ;  /* 0x00000010cd487825 */ /* 0x000fe200078e003c */
[----:B------:R-:W-:Y:S01]  /*1fc70*/  F2FP.BF16.F32.PACK_AB R52, R214, R231 ;  /* 0x000000e7d634723e */ /* 0x000fe200000010ff */
        /* <DEDUP_REMOVED lines=10> */
[----:B0-----:R-:W-:-:S02]  /*1fd20*/  IADD3 R46, P2, R197, UR12, RZ ;  /* 0x0000000cc52e7c10 */ /* 0x001fc4000ff5e0ff */
[----:B------:R-:W-:Y:S02]  /*1fd30*/  IADD3 R44, P3, R197, UR14, RZ ;  /* 0x0000000ec52c7c10 */ /* 0x000fe4000ff7e0ff */
[----:B------:R-:W-:Y:S02]  /*1fd40*/  F2FP.BF16.F32.PACK_AB R62, R174, R207 ;  /* 0x000000cfae3e723e */ /* 0x000fe400000010ff */
[----:B------:R-:W-:Y:S02]  /*1fd50*/  F2FP.BF16.F32.PACK_AB R63, R173, R202 ;  /* 0x000000caad3f723e */ /* 0x000fe400000010ff */
[----:B------:R-:W-:Y:S02]  /*1fd60*/  IADD3.X R47, R199, UR13, RZ, P2, !PT ;  /* 0x0000000dc72f7c10 */ /* 0x000fe400097fe4ff */
[----:B------:R-:W-:Y:S02]  /*1fd70*/  F2FP.BF16.F32.PACK_AB R43, R130, R175 ;  /* 0x000000af822b723e */ /* 0x000fe400000010ff */
[----:B------:R-:W-:Y:S01]  /*1fd80*/  F2FP.BF16.F32.PACK_AB R42, R75, R172 ;  /* 0x000000ac4b2a723e */ /* 0x000fe200000010ff */
[----:B------:R1:W-:Y:S01]  /*1fd90*/  STG.E.128 desc[UR4][R46.64], R60 ;  /* 0x0000003c2e007986 */ /* 0x0003e2000c101d04 */
[----:B------:R-:W-:-:S02]  /*1fda0*/  F2FP.BF16.F32.PACK_AB R41, R74, R131 ;  /* 0x000000834a29723e */ /* 0x000fc400000010ff */
[----:B------:R-:W-:Y:S02]  /*1fdb0*/  IADD3.X R45, R199, UR15, RZ, P3, !PT ;  /* 0x0000000fc72d7c10 */ /* 0x000fe40009ffe4ff */
[----:B------:R-:W-:Y:S02]  /*1fdc0*/  F2FP.BF16.F32.PACK_AB R40, R128, R129 ;  /* 0x000000818028723e */ /* 0x000fe400000010ff */
[----:B------:R-:W-:Y:S02]  /*1fdd0*/  IADD3 R137, R137, UR16, RZ ;  /* 0x0000001089897c10 */ /* 0x000fe4000fffe0ff */
[----:B------:R-:W-:Y:S01]  /*1fde0*/  SEL R198, RZ, 0x1, P1 ;  /* 0x00000001ffc67807 */ /* 0x000fe20000800000 */
[----:B------:R1:W-:Y:S01]  /*1fdf0*/  STG.E.128 desc[UR4][R44.64], R40 ;  /* 0x000000282c007986 */ /* 0x0003e2000c101d04 */
[----:B------:R-:W-:-:S13]  /*1fe00*/  ISETP.GE.AND P2, PT, R137, UR17, PT ;  /* 0x0000001189007c0c */ /* 0x000fda000bf46270 */
[----:B------:R-:W-:Y:S05]  /*1fe10*/  @!P2 BRA `(.L_x_12120) ;  /* 0xfffffe1000dca947 */ /* 0x000fea000383ffff */
[----:B------:R-:W-:Y:S05]  /*1fe20*/  EXIT ;  /* 0x000000000000794d */ /* 0x000fea0003800000 */
.L_x_12119:
[----:B------:R-:W-:Y:S01]  /*1fe30*/  IMAD.MOV.U32 R210, RZ, RZ, 0x1 ;  /* 0x00000001ffd27424 */ /* 0x000fe200078e00ff */
[----:B------:R-:W-:Y:S01]  /*1fe40*/  MOV R213, 0x1f ;  /* 0x0000001f00d57802 */ /* 0x000fe20000000f00 */
[----:B------:R-:W-:-:S07]  /*1fe50*/  IMAD.MOV.U32 R209, RZ, RZ, -0x1 ;  /* 0xffffffffffd17424 */ /* 0x000fce00078e00ff */
[----:B0-----:R-:W-:Y:S05]  /*1fe60*/  WARPSYNC.COLLECTIVE R209, `(.L_x_12121) ;  /* 0x00000000d1087348 */ /* 0x001fea0003c00000 */
[----:B------:R1:W2:Y:S02]  /*1fe70*/  SHFL.BFLY P3, R207, R208, R210, R213 ;  /* 0x0c0000d2d0cf7389 */ /* 0x0002a400000600d5 */
[----:B012---:R-:W-:Y:S01]  /*1fe80*/  ENDCOLLECTIVE ;  /* 0x000000000000791b */ /* 0x007fe20003800000 */
.L_x_12121:
[----:B------:R-:W-:Y:S01]  /*1fe90*/  HFMA2.MMA R210, -RZ, RZ, 0, 1.1920928955078125e-07 ;  /* 0x00000002ffd27435 */ /* 0x000fe200000001ff */
[----:B------:R-:W-:-:S05]  /*1fea0*/  MOV R173, R207 ;  /* 0x000000cf00ad7202 */ /* 0x000fca0000000f00 */
[----:B------:R-:W-:-:S04]  /*1feb0*/  FADD.FTZ R174, R208, R173 ;  /* 0x000000add0ae7221 */ /* 0x000fc80000010000 */
[----:B------:R-:W-:-:S07]  /*1fec0*/  IMAD.MOV.U32 R208, RZ, RZ, R174 ;  /* 0x000000ffffd07224 */ /* 0x000fce00078e00ae */
[----:B------:R-:W-:Y:S05]  /*1fed0*/  WARPSYNC.COLLECTIVE R209, `(.L_x_12122) ;  /* 0x00000000d1087348 */ /* 0x000fea0003c00000 */
[----:B------:R0:W1:Y:S02]  /*1fee0*/  SHFL.BFLY P3, R207, R208, R210, R213 ;  /* 0x0c0000d2d0cf7389 */ /* 0x00006400000600d5 */
[----:B01----:R-:W-:Y:S01]  /*1fef0*/  ENDCOLLECTIVE ;  /* 0x000000000000791b */ /* 0x003fe20003800000 */
.L_x_12122:
[----:B------:R-:W-:Y:S02]  /*1ff00*/  IMAD.MOV.U32 R210, RZ, RZ, 0x4 ;  /* 0x00000004ffd27424 */ /* 0x000fe400078e00ff */
[----:B------:R-:W-:-:S04]  /*1ff10*/  IMAD.MOV.U32 R173, RZ, RZ, R207 ;  /* 0x000000ffffad7224 */ /* 0x000fc800078e00cf */
[----:B------:R-:W-:-:S05]  /*1ff20*/  FADD.FTZ R175, R174, R173 ;  /* 0x000000adaeaf7221 */ /* 0x000fca0000010000 */
[----:B------:R-:W-:-:S07]  /*1ff30*/  MOV R208, R175 ;  /* 0x000000af00d07202 */ /* 0x000fce0000000f00 */
[----:B------:R-:W-:Y:S05]  /*1ff40*/  WARPSYNC.COLLECTIVE R209, `(.L_x_12123) ;  /* 0x00000000d1087348 */ /* 0x000fea0003c00000 */
[----:B------:R0:W1:Y:S02]  /*1ff50*/  SHFL.BFLY P3, R207, R208, R210, R213 ;  /* 0x0c0000d2d0cf7389 */ /* 0x00006400000600d5 */
[----:B01----:R-:W-:Y:S01]  /*1ff60*/  ENDCOLLECTIVE ;  /* 0x000000000000791b */ /* 0x003fe20003800000 */
.L_x_12123:
[----:B------:R-:W-:Y:S01]  /*1ff70*/  HFMA2.MMA R210, -RZ, RZ, 0, 4.76837158203125e-07 ;  /* 0x00000008ffd27435 */ /* 0x000fe200000001ff */
[----:B------:R-:W-:-:S05]  /*1ff80*/  MOV R172, R207 ;  /* 0x000000cf00ac7202 */ /* 0x000fca0000000f00 */
[----:B------:R-:W-:-:S04]  /*1ff90*/  FADD.FTZ R202, R175, R172 ;  /* 0x000000acafca7221 */ /* 0x000fc80000010000 */
[----:B------:R-:W-:-:S07]  /*1ffa0*/  IMAD.MOV.U32 R208, RZ, RZ, R202 ;  /* 0x000000ffffd07224 */ /* 0x000fce00078e00ca */
[----:B------:R-:W-:Y:S05]  /*1ffb0*/  WARPSYNC.COLLECTIVE R209, `(.L_x_12124) ;  /* 0x00000000d1087348 */ /* 0x000fea0003c00000 */
[----:B------:R0:W1:Y:S02]  /*1ffc0*/  SHFL.BFLY P3, R207, R208, R210, R213 ;  /* 0x0c0000d2d0cf7389 */ /* 0x00006400000600d5 */
[----:B01----:R-:W-:Y:S01]  /*1ffd0*/  ENDCOLLECTIVE ;  /* 0x000000000000791b */ /* 0x003fe20003800000 */
.L_x_12124:
[----:B------:R-:W-:Y:S02]  /*1ffe0*/  IMAD.MOV.U32 R210, RZ, RZ, 0x10 ;  /* 0x00000010ffd27424 */ /* 0x000fe400078e00ff */
[----:B------:R-:W-:-:S04]  /*1fff0*/  IMAD.MOV.U32 R173, RZ, RZ, R207 ;  /* 0x000000ffffad7224 */ /* 0x000fc800078e00cf */
[----:B------:R-:W-:-:S05]  /*20000*/  FADD.FTZ R203, R202, R173 ;  /* 0x000000adcacb7221 */ /* 0x000fca0000010000 */
[----:B------:R-:W-:-:S07]  /*20010*/  MOV R208, R203 ;  /* 0x000000cb00d07202 */ /* 0x000fce0000000f00 */
[----:B------:R-:W-:Y:S05]  /*20020*/  WARPSYNC.COLLECTIVE R209, `(.L_x_12125) ;  /* 0x00000000d1087348 */ /* 0x000fea0003c00000 */
[----:B------:R0:W1:Y:S02]  /*20030*/  SHFL.BFLY P3, R207, R208, R210, R213 ;  /* 0x0c0000d2d0cf7389 */ /* 0x00006400000600d5 */
[----:B01----:R-:W-:Y:S01]  /*20040*/  ENDCOLLECTIVE ;  /* 0x000000000000791b */ /* 0x003fe20003800000 */
.L_x_12125:
        /* <DEDUP_REMOVED lines=88> */
.L_x_12126:
[----:B------:R-:W-:Y:S02]  /*205d0*/  IMAD.MOV.U32 R210, RZ, RZ, 0x2 ;  /* 0x00000002ffd27424 */ /* 0x000fe400078e00ff */
[----:B------:R-:W-:-:S04]  /*205e0*/  IMAD.MOV.U32 R174, RZ, RZ, R207 ;  /* 0x000000ffffae7224 */ /* 0x000fc800078e00cf */
[----:B------:R-:W-:-:S05]  /*205f0*/  FADD.FTZ R174, R173, R174 ;  /* 0x000000aeadae7221 */ /* 0x000fca0000010000 */
[----:B------:R-:W-:-:S07]  /*20600*/  MOV R208, R174 ;  /* 0x000000ae00d07202 */ /* 0x000fce0000000f00 */
[----:B------:R-:W-:Y:S05]  /*20610*/  WARPSYNC.COLLECTIVE R209, `(.L_x_12127) ;  /* 0x00000000d1087348 */ /* 0x000fea0003c00000 */
[----:B------:R0:W1:Y:S02]  /*20620*/  SHFL.BFLY P3, R207, R208, R210, R213 ;  /* 0x0c0000d2d0cf7389 */ /* 0x00006400000600d5 */
[----:B01----:R-:W-:Y:S01]  /*20630*/  ENDCOLLECTIVE ;  /* 0x000000000000791b */ /* 0x003fe20003800000 */
.L_x_12127:
[----:B------:R-:W-:Y:S01]  /*20640*/  HFMA2.MMA R210, -RZ, RZ, 0, 2.384185791015625e-07 ;  /* 0x00000004ffd27435 */ /* 0x000fe200000001ff */
[----:B------:R-:W-:-:S05]  /*20650*/  MOV R175, R207 ;  /* 0x000000cf00af7202 */ /* 0x000fca0000000f00 */
[----:B------:R-:W-:-:S04]  /*20660*/  FADD.FTZ R175, R174, R175 ;  /* 0x000000afaeaf7221 */ /* 0x000fc80000010000 */
[----:B------:R-:W-:-:S07]  /*20670*/  IMAD.MOV.U32 R208, RZ, RZ, R175 ;  /* 0x000000ffffd07224 */ /* 0x000fce00078e00af */
[----:B------:R-:W-:Y:S05]  /*20680*/  WARPSYNC.COLLECTIVE R209, `(.L_x_12128) ;  /* 0x00000000d1087348 */ /* 0x000fea0003c00000 */
[----:B------:R0:W1:Y:S02]  /*20690*/  SHFL.BFLY P3, R207, R208, R210, R213 ;  /* 0x0c0000d2d0cf7389 */ /* 0x00006400000600d5 */
[----:B01----:R-:W-:Y:S01]  /*206a0*/  ENDCOLLECTIVE ;  /* 0x000000000000791b */ /* 0x003fe20003800000 */
.L_x_12128:
[----:B------:R-:W-:Y:S02]  /*206b0*/  IMAD.MOV.U32 R210, RZ, RZ, 0x8 ;  /* 0x00000008ffd27424 */ /* 0x000fe400078e00ff */
[----:B------:R-:W-:-:S04]  /*206c0*/  IMAD.MOV.U32 R202, RZ, RZ, R207 ;  /* 0x000000ffffca7224 */ /* 0x000fc800078e00cf */
[----:B------:R-:W-:-:S05]  /*206d0*/  FADD.FTZ R202, R175, R202 ;  /* 0x000000caafca7221 */ /* 0x000fca0000010000 */
[----:B------:R-:W-:-:S07]  /*206e0*/  MOV R208, R202 ;  /* 0x000000ca00d07202 */ /* 0x000fce0000000f00 */
[----:B------:R-:W-:Y:S05]  /*206f0*/  WARPSYNC.COLLECTIVE R209, `(.L_x_12129) ;  /* 0x00000000d1087348 */ /* 0x000fea0003c00000 */
[----:B------:R0:W1:Y:S02]  /*20700*/  SHFL.BFLY P3, R207, R208, R210, R213 ;  /* 0x0c0000d2d0cf7389 */ /* 0x00006400000600d5 */
[----:B01----:R-:W-:Y:S01]  /*20710*/  ENDCOLLECTIVE ;  /* 0x000000000000791b */ /* 0x003fe20003800000 */
.L_x_12129:
[----:B------:R-:W-:Y:S01]  /*20720*/  HFMA2.MMA R210, -RZ, RZ, 0, 9.5367431640625e-07 ;  /* 0x00000010ffd27435 */ /* 0x000fe200000001ff */
[----:B------:R-:W-:-:S05]  /*20730*/  MOV R203, R207 ;  /* 0x000000cf00cb7202 */ /* 0x000fca0000000f00 */
[----:B------:R-:W-:-:S04]  /*20740*/  FADD.FTZ R206, R202, R203 ;  /* 0x000000cbcace7221 */ /* 0x000fc80000010000 */
[----:B------:R-:W-:-:S07]  /*20750*/  IMAD.MOV.U32 R208, RZ, RZ, R206 ;  /* 0x000000ffffd07224 */ /* 0x000fce00078e00ce */
[----:B------:R-:W-:Y:S05]  /*20760*/  WARPSYNC.COLLECTIVE R209, `(.L_x_12130) ;  /* 0x00000000d1087348 */ /* 0x000fea0003c00000 */
[----:B------:R0:W1:Y:S02]  /*20770*/  SHFL.BFLY P3, R207, R208, R210, R213 ;  /* 0x0c0000d2d0cf7389 */ /* 0x00006400000600d5 */
[----:B01----:R-:W-:Y:S01]  /*20780*/  ENDCOLLECTIVE ;  /* 0x000000000000791b */ /* 0x003fe20003800000 */
.L_x_12130:
[----:B------:R-:W-:Y:S05]  /*20790*/  BRA `(.L_x_12131) ;  /* 0xffffffd800fc7947 */ /* 0x000fea000383ffff */
.L_x_12132:
        /* <DEDUP_REMOVED lines=14> */
.L_x_33529:


//--------------------- .text._ZN10layer_norm31ln_parallel_residual_fwd_kernelINS_13Kernel_traitsI13__nv_bfloat16S2_fS2_fjLj5120ELj1ELj1ELj4ELj16ENS_18Kernel_traits_baseILj5120ES2_S2_fS2_fjLj128EEEEELb1ELb1ELb0EEEvNS_9FwdParamsE --------------------------
	.section	.text._ZN10layer_norm31ln_parallel_residual_fwd_kernelINS_13Kernel_traitsI13__nv_bfloat16S2_fS2_fjLj5120ELj1ELj1ELj4ELj16ENS_18Kernel_traits_baseILj5120ES2_S2_fS2_fjLj128EEEEELb1ELb1ELb0EEEvNS_9FwdParamsE,"ax",@progbits
	.align	128
        .global         _ZN10layer_norm31ln_parallel_residual_fwd_kernelINS_13Kernel_traitsI13__nv_bfloat16S2_fS2_fjLj5120ELj1ELj1ELj4ELj16ENS_18Kernel_traits_baseILj5120ES2_S2_fS2_fjLj128EEEEELb1ELb1ELb0EEEvNS_9FwdParamsE
        .type           _ZN10layer_norm31ln_parallel_residual_fwd_kernelINS_13Kernel_traitsI13__nv_bfloat16S2_fS2_fjLj5120ELj1ELj1ELj4ELj16ENS_18Kernel_traits_baseILj5120ES2_S2_fS2_fjLj128EEEEELb1ELb1ELb0EEEvNS_9FwdParamsE,@function
        .size           _ZN10layer_norm31ln_parallel_residual_fwd_kernelINS_13Kernel_traitsI13__nv_bfloat16S2_fS2_fjLj5120ELj1ELj1ELj4ELj16ENS_18Kernel_traits_baseILj5120ES2_S2_fS2_fjLj128EEEEELb1ELb1ELb0EEEvNS_9FwdParamsE,(.L_x_33530 - _ZN10layer_norm31ln_parallel_residual_fwd_kernelINS_13Kernel_traitsI13__nv_bfloat16S2_fS2_fjLj5120ELj1ELj1ELj4ELj16ENS_18Kernel_traits_baseILj5120ES2_S2_fS2_fjLj128EEEEELb1ELb1ELb0EEEvNS_9FwdParamsE)
        .other          _ZN10layer_norm31ln_parallel_residual_fwd_kernelINS_13Kernel_traitsI13__nv_bfloat16S2_fS2_fjLj5120ELj1ELj1ELj4ELj16ENS_18Kernel_traits_baseILj5120ES2_S2_fS2_fjLj128EEEEELb1ELb1ELb0EEEvNS_9FwdParamsE,@"STO_CUDA_ENTRY STV_DEFAULT"
_ZN10layer_norm31ln_parallel_residual_fwd_kernelINS_13Kernel_traitsI13__nv_bfloat16S2_fS2_fjLj5120ELj1ELj1ELj4ELj16ENS_18Kernel_traits_baseILj5120ES2_S2_fS2_fjLj128EEEEELb1ELb1ELb0EEEvNS_9FwdParamsE:
.text._ZN10layer_norm31ln_parallel_residual_fwd_kernelINS_13Kernel_traitsI13__nv_bfloat16S2_fS2_fjLj5120ELj1ELj1ELj4ELj16ENS_18Kernel_traits_baseILj5120ES2_S2_fS2_fjLj128EEEEELb1ELb1ELb0EEEvNS_9FwdParamsE:
[----:B------:R-:W0:Y:S08]  /*0000*/  LDC R1, c[0x0][0x28] ;  /* 0x00000a00ff017b82 */ /* 0x000e300000000800 */
[----:B------:R-:W1:Y:S01]  /*0010*/  LDC R40, c[0x0][0x2e8] ;  /* 0x0000ba00ff287b82 */ /* 0x000e620000000800 */
[----:B------:R-:W-:Y:S01]  /*0020*/  ULDC.U8 UR4, c[0x0][0x2f4] ;  /* 0x0000bd0000047ab9 */ /* 0x000fe20000000000 */
[----:B------:R-:W-:Y:S01]  /*0030*/  ULDC.64 UR6, c[0x0][0x2e0] ;  /* 0x0000b80000067ab9 */ /* 0x000fe20000000a00 */
[----:B------:R-:W-:Y:S01]  /*0040*/  ISETP.NE.AND P0, PT, RZ, UR4, PT ;  /* 0x00000004ff007c0c */ /* 0x000fe2000bf05270 */
[----:B------:R-:W-:Y:S01]  /*0050*/  ULDC.64 UR4, c[0x0][0x208] ;  /* 0x0000820000047ab9 */ /* 0x000fe20000000a00 */
[----:B------:R-:W-:Y:S01]  /*0060*/  IMAD.U32 R6, RZ, RZ, UR6 ;  /* 0x00000006ff067e24 */ /* 0x000fe2000f8e00ff */
[----:B------:R-:W-:Y:S01]  /*0070*/  MOV R7, UR7 ;  /* 0x0000000700077c02 */ /* 0x000fe20008000f00 */
[----:B0-----:R-:W-:Y:S01]  /*0080*/  VIADD R1, R1, 0xffffffe0 ;  /* 0xffffffe001017836 */ /* 0x001fe20000000000 */
[----:B------:R-:W0:Y:S08]  /*0090*/  LDC R41, c[0x0][0x2ec] ;  /* 0x0000bb00ff297b82 */ /* 0x000e300000000800 */
[----:B------:R-:W2:Y:S01]  /*00a0*/  @P0 LDG.E.64 R2, desc[UR4][R6.64] ;  /* 0x0000000406020981 */ /* 0x000ea2000c1e1b00 */
[----:B------:R-:W3:Y:S01]  /*00b0*/  @P0 LDC R11, c[0x0][0x2f0] ;  /* 0x0000bc00ff0b0b82 */ /* 0x000ee20000000800 */
[----:B-1----:R-:W-:Y:S01]  /*00c0*/  @P0 IMAD.MOV.U32 R4, RZ, RZ, R40 ;  /* 0x000000ffff040224 */ /* 0x002fe200078e0028 */
[----:B------:R-:W1:Y:S06]  /*00d0*/  S2R R0, SR_TID.X ;  /* 0x0000000000007919 */ /* 0x000e6c0000002100 */
[----:B------:R-:W4:Y:S01]  /*00e0*/  S2UR UR8, SR_CTAID.X ;  /* 0x00000000000879c3 */ /* 0x000f220000002500 */
[----:B0-----:R-:W-:-:S07]  /*00f0*/  @P0 IMAD.MOV.U32 R5, RZ, RZ, R41 ;  /* 0x000000ffff050224 */ /* 0x001fce00078e0029 */
[----:B------:R-:W4:Y:S01]  /*0100*/  LDC R9, c[0x0][RZ] ;  /* 0x00000000ff097b82 */ /* 0x000f220000000800 */
[----:B------:R-:W3:Y:S07]  /*0110*/  @P0 LDG.E.64 R4, desc[UR4][R4.64] ;  /* 0x0000000404040981 */ /* 0x000eee000c1e1b00 */
[----:B------:R-:W0:Y:S01]  /*0120*/  LDC R14, c[0x0][0x218] ;  /* 0x00008600ff0e7b82 */ /* 0x000e220000000800 */
[----:B-1----:R-:W-:Y:S02]  /*0130*/  LOP3.LUT R15, R0, 0x7f, RZ, 0xc0, !PT ;  /* 0x0000007f000f7812 */ /* 0x002fe400078ec0ff */
[----:B0-----:R-:W-:-:S04]  /*0140*/  SHF.R.S32.HI R45, RZ, 0x1f, R14 ;  /* 0x0000001fff2d7819 */ /* 0x001fc8000001140e */
[----:B------:R-:W-:Y:S02]  /*0150*/  LEA.HI R45, R45, R14, RZ, 0x3 ;  /* 0x0000000e2d2d7211 */ /* 0x000fe400078f18ff */
[----:B------:R-:W-:Y:S01]  /*0160*/  LOP3.LUT R97, R97, 0xffffffdf, RZ, 0xc0, !PT ;  /* 0xffffffdf61617812 */ /* 0x000fe200078ec0ff */
[----:B------:R-:W-:Y:S01]  /*0170*/  BSSY B0, `(.L_x_12133) ;  /* 0x0000060000007945 */ /* 0x000fe20003800000 */
[----:B--2---:R-:W-:Y:S02]  /*0180*/  @P0 R2UR UR6, R2 ;  /* 0x00000000020602ca */ /* 0x004fe400000e0000 */
[----:B------:R-:W-:Y:S01]  /*0190*/  @P0 R2UR UR7, R3 ;  /* 0x00000000030702ca */ /* 0x000fe200000e0000 */
[----:B----4-:R-:W-:-:S04]  /*01a0*/  IMAD R2, R9, UR8, R0 ;  /* 0x0000000809027c24 */ /* 0x010fc8000f8e0200 */
[----:B------:R-:W-:Y:S01]  /*01b0*/  IMAD.WIDE.U32 R8, R2, -0x326172a9, RZ ;  /* 0xcd9e8d5702087825 */ /* 0x000fe200078e00ff */
[----:B---3--:R-:W-:-:S04]  /*01c0*/  @P0 IADD3 R40, P1, R4, R11, RZ ;  /* 0x0000000b04280210 */ /* 0x008fc80007f3e0ff */
[----:B------:R-:W-:-:S04]  /*01d0*/  @P0 IADD3.X R41, RZ, R5, RZ, P1, !PT ;  /* 0x00000005ff290210 */ /* 0x000fc80000ffe4ff */
        /* <DEDUP_REMOVED lines=37> */
[----:B------:R-:W-:Y:S01]  /*0430*/  LOP3.LUT R84, R7, UR31, R10, 0x96, !PT ;  /* 0x0000001f07547c12 */ /* 0x000fe2000f8e960a */
[----:B------:R-:W-:-:S05]  /*0440*/  IMAD.MOV.U32 R7, RZ, RZ, R15 ;  /* 0x000000ffff077224 */ /* 0x000fca00078e000f */
        /* <DEDUP_REMOVED lines=50> */
.L_x_12134:
[----:B------:R-:W-:Y:S05]  /*0770*/  BSYNC B0 ;  /* 0x0000000000007941 */ /* 0x000fea0003800000 */
.L_x_12133:
        /* <DEDUP_REMOVED lines=18> */
.L_x_12136:
[----:B------:R-:W-:Y:S05]  /*08a0*/  BSYNC B0 ;  /* 0x0000000000007941 */ /* 0x000fea0003800000 */
.L_x_12135:
        /* <DEDUP_REMOVED lines=18> */
.L_x_12138:
[----:B------:R-:W-:Y:S05]  /*09d0*/  BSYNC B0 ;  /* 0x0000000000007941 */ /* 0x000fea0003800000 */
.L_x_12137:
[----:B------:R-:W-:Y:S04]  /*09e0*/  BSSY B0, `(.L_x_12139) ;  /* 0x0000012000007945 */ /* 0x000fe80003800000 */
[----:B------:R-:W-:Y:S05]  /*09f0*/  @!P3 BRA `(.L_x_12140) ;  /* 0x000000000040b947 */ /* 0x000fea0003800000 */
        /* <DEDUP_REMOVED lines=16> */
.L_x_12140:
[----:B------:R-:W-:Y:S05]  /*0b00*/  BSYNC B0 ;  /* 0x0000000000007941 */ /* 0x000fea0003800000 */
.L_x_12139:
        /* <DEDUP_REMOVED lines=13> */
.L_x_12142:
[----:B------:R-:W-:Y:S05]  /*0be0*/  BSYNC B0 ;  /* 0x0000000000007941 */ /* 0x000fea0003800000 */
.L_x_12141:
[----:B------:R-:W-:Y:S01]  /*0bf0*/  ULDC UR8, c[0x0][0x214] ;  /* 0x0000850000087ab9 */ /* 0x000fe20000000800 */
[----:B------:R-:W-:Y:S02]  /*0c00*/  LOP3.LUT R49, R49, UR35, R50, 0x96, !PT ;  /* 0x0000002331317c12 */ /* 0x000fe4000f8e9632 */
[----:B------:R-:W-:-:S13]  /*0c10*/  ISETP.GE.AND P0, PT, R6, UR8, PT ;  /* 0x0000000806007c0c */ /* 0x000fda000bf06270 */
[----:B------:R-:W-:Y:S05]  /*0c20*/  @P0 EXIT ;  /* 0x000000000000094d */ /* 0x000fea0003800000 */
[----:B------:R-:W-:Y:S01]  /*0c30*/  IMAD.U32 R50, R36, 0x10000, RZ ;  /* 0x0001000024327824 */ /* 0x000fe200078e00ff */
[----:B------:R-:W-:Y:S01]  /*0c40*/  SHF.L.U32 R36, R37, 0x10, RZ ;  /* 0x0000001025247819 */ /* 0x000fe200000006ff */
[----:B------:R-:W-:Y:S01]  /*0c50*/  IMAD.U32 R7, R38, 0x10000, RZ ;  /* 0x0001000026077824 */ /* 0x000fe200078e00ff */
[----:B------:R-:W-:Y:S01]  /*0c60*/  SHF.L.U32 R107, R9, 0x10, RZ ;  /* 0x00000010096b7819 */ /* 0x000fe200000006ff */
[----:B-----5:R-:W-:Y:S01]  /*0c70*/  IMAD.U32 R9, R33, 0x10000, RZ ;  /* 0x0001000021097824 */ /* 0x020fe200078e00ff */
[----:B------:R-:W-:Y:S01]  /*0c80*/  STL [R1+0x10], R50 ;  /* 0x0000103201007387 */ /* 0x000fe20000100800 */
[----:B------:R-:W-:Y:S01]  /*0c90*/  SHF.R.S32.HI R45, RZ, 0x3, R45 ;  /* 0x00000003ff2d7819 */ /* 0x000fe2000001142d */
[----:B------:R-:W-:Y:S01]  /*0ca0*/  IMAD.U32 R119, R8, 0x10000, RZ ;  /* 0x0001000008777824 */ /* 0x000fe200078e00ff */
[C---:B------:R-:W-:Y:S01]  /*0cb0*/  PRMT R116, R20.reuse, 0x7632, R116 ;  /* 0x0000763214747816 */ /* 0x040fe20000000074 */
[----:B------:R-:W-:Y:S01]  /*0cc0*/  STL [R1+0x8], R36 ;  /* 0x0000082401007387 */ /* 0x000fe20000100800 */
[----:B------:R-:W-:Y:S01]  /*0cd0*/  SHF.L.U32 R118, R20, 0x10, RZ ;  /* 0x0000001014767819 */ /* 0x000fe200000006ff */
[----:B------:R-:W-:Y:S01]  /*0ce0*/  IMAD.U32 R8, R11, 0x10000, RZ ;  /* 0x000100000b087824 */ /* 0x000fe200078e00ff */
[----:B------:R-:W-:Y:S01]  /*0cf0*/  PRMT R85, R21, 0x7632, R85 ;  /* 0x0000763215557816 */ /* 0x000fe20000000055 */
[----:B------:R0:W-:Y:S01]  /*0d00*/  STL [R1], R7 ;  /* 0x0000000701007387 */ /* 0x0001e20000100800 */
[----:B------:R-:W-:Y:S01]  /*0d10*/  LOP3.LUT R20, R45, 0x7f, RZ, 0xc0, !PT ;  /* 0x0000007f2d147812 */ /* 0x000fe200078ec0ff */
[----:B------:R-:W-:Y:S01]  /*0d20*/  IMAD.U32 R150, R28, 0x10000, RZ ;  /* 0x000100001c967824 */ /* 0x000fe200078e00ff */
[----:B------:R-:W-:Y:S01]  /*0d30*/  PRMT R86, R22, 0x7632, R86 ;  /* 0x0000763216567816 */ /* 0x000fe20000000056 */
[----:B------:R-:W-:Y:S01]  /*0d40*/  IMAD.U32 R134, R24, 0x10000, RZ ;  /* 0x0001000018867824 */ /* 0x000fe200078e00ff */
[----:B------:R-:W-:Y:S01]  /*0d50*/  SHF.R.U32.HI R45, RZ, 0x2, R45 ;  /* 0x00000002ff2d7819 */ /* 0x000fe2000001162d */
[----:B------:R-:W-:Y:S01]  /*0d60*/  IMAD.U32 R126, R26, 0x10000, RZ ;  /* 0x000100001a7e7824 */ /* 0x000fe200078e00ff */
[C---:B------:R-:W-:Y:S01]  /*0d70*/  PRMT R87, R23.reuse, 0x7632, R87 ;  /* 0x0000763217577816 */ /* 0x040fe20000000057 */
[----:B------:R-:W-:Y:S01]  /*0d80*/  IMAD.U32 R135, R120, 0x10000, RZ ;  /* 0x0001000078877824 */ /* 0x000fe200078e00ff */
[----:B------:R-:W-:Y:S01]  /*0d90*/  SHF.L.U32 R11, R23, 0x10, RZ ;  /* 0x00000010170b7819 */ /* 0x000fe200000006ff */
[----:B0-----:R-:W-:Y:S01]  /*0da0*/  IMAD.U32 R7, R10, 0x10000, RZ ;  /* 0x000100000a077824 */ /* 0x001fe200078e00ff */
[----:B------:R-:W-:Y:S01]  /*0db0*/  SHF.L.U32 R10, R32, 0x10, RZ ;  /* 0x00000010200a7819 */ /* 0x000fe200000006ff */
[----:B------:R-:W-:Y:S01]  /*0dc0*/  IMAD R41, R41, -0x326172a9, RZ ;  /* 0xcd9e8d5729297824 */ /* 0x000fe200078e02ff */
[----:B------:R-:W-:Y:S01]  /*0dd0*/  LOP3.LUT R45, R45, 0x3fffffe0, RZ, 0xc0, !PT ;  /* 0x3fffffe02d2d7812 */ /* 0x000fe200078ec0ff */
[----:B------:R-:W-:Y:S01]  /*0de0*/  IMAD.U32 R147, R137, 0x10000, RZ ;  /* 0x0001000089937824 */ /* 0x000fe200078e00ff */
[----:B------:R-:W-:Y:S01]  /*0df0*/  PRMT R148, R28, 0x7632, R148 ;  /* 0x000076321c947816 */ /* 0x000fe20000000094 */
[----:B------:R0:W-:Y:S01]  /*0e00*/  STL [R1+0xc], R10 ;  /* 0x00000c0a01007387 */ /* 0x0001e20000100800 */
[----:B------:R-:W-:Y:S01]  /*0e10*/  PRMT R132, R24, 0x7632, R132 ;  /* 0x0000763218847816 */ /* 0x000fe20000000084 */
[----:B------:R-:W-:Y:S01]  /*0e20*/  IMAD.U32 R143, R138, 0x10000, RZ ;  /* 0x000100008a8f7824 */ /* 0x000fe200078e00ff */
[C---:B------:R-:W-:Y:S01]  /*0e30*/  PRMT R128, R25.reuse, 0x7632, R128 ;  /* 0x0000763219807816 */ /* 0x040fe20000000080 */
[----:B------:R1:W-:Y:S01]  /*0e40*/  STL [R1+0x4], R9 ;  /* 0x0000040901007387 */ /* 0x0003e20000100800 */
[----:B------:R-:W-:Y:S01]  /*0e50*/  SHF.L.U32 R130, R25, 0x10, RZ ;  /* 0x0000001019827819 */ /* 0x000fe200000006ff */
[----:B------:R-:W-:Y:S01]  /*0e60*/  IMAD.HI.U32 R25, R84, -0x2daee0ad, RZ ;  /* 0xd2511f5354197827 */ /* 0x000fe200078e00ff */
[----:B------:R-:W-:Y:S01]  /*0e70*/  PRMT R124, R26, 0x7632, R124 ;  /* 0x000076321a7c7816 */ /* 0x000fe2000000007c */
[----:B------:R-:W-:Y:S01]  /*0e80*/  ULDC.U8 UR14, c[0x0][0x2a0] ;  /* 0x0000a800000e7ab9 */ /* 0x000fe20000000000 */
[----:B------:R-:W-:Y:S01]  /*0e90*/  SHF.L.U32 R151, R136, 0x10, RZ ;  /* 0x0000001088977819 */ /* 0x000fe200000006ff */
[----:B0-----:R-:W-:Y:S01]  /*0ea0*/  IMAD.U32 R10, R22, 0x10000, RZ ;  /* 0x00010000160a7824 */ /* 0x001fe200078e00ff */
[----:B------:R-:W-:Y:S01]  /*0eb0*/  PRMT R159, R33, 0x7632, R159 ;  /* 0x00007632219f7816 */ /* 0x000fe2000000009f */
[----:B------:R-:W-:Y:S01]  /*0ec0*/  IMAD.SHL.U32 R22, R0, 0x20, RZ ;  /* 0x0000002000167824 */ /* 0x000fe200078e00ff */
[----:B------:R-:W-:Y:S01]  /*0ed0*/  PRMT R156, R34, 0x7632, R156 ;  /* 0x00007632229c7816 */ /* 0x000fe2000000009c */
[----:B-1----:R-:W-:Y:S01]  /*0ee0*/  IMAD.U32 R9, R21, 0x10000, RZ ;  /* 0x0001000015097824 */ /* 0x002fe200078e00ff */
[----:B------:R-:W-:Y:S01]  /*0ef0*/  LOP3.LUT R21, R0, 0x60, RZ, 0xc0, !PT ;  /* 0x0000006000157812 */ /* 0x000fe200078ec0ff */
[----:B------:R-:W-:Y:S01]  /*0f00*/  IMAD R26, R43, -0x2daee0ad, RZ ;  /* 0xd2511f532b1a7824 */ /* 0x000fe200078e02ff */
[----:B------:R-:W-:Y:S01]  /*0f10*/  LOP3.LUT R23, R22, 0x3e0, RZ, 0xc0, !PT ;  /* 0x000003e016177812 */ /* 0x000fe200078ec0ff */
[----:B------:R-:W-:Y:S01]  /*0f20*/  IMAD.U32 R131, R121, 0x10000, RZ ;  /* 0x0001000079837824 */ /* 0x000fe200078e00ff */
[C---:B------:R-:W-:Y:S01]  /*0f30*/  VIADDMNMX R21, R20.reuse, -R21, RZ, !PT ;  /* 0x8000001514157246 */ /* 0x040fe200078001ff */
[----:B------:R-:W-:Y:S01]  /*0f40*/  IMAD.U32 R164, R39, 0x10000, RZ ;  /* 0x0001000027a47824 */ /* 0x000fe200078e00ff */
[----:B------:R-:W-:Y:S01]  /*0f50*/  VIADDMNMX R23, R20, -R23, RZ, !PT ;  /* 0x8000001714177246 */ /* 0x000fe200078001ff */
[----:B------:R-:W-:Y:S01]  /*0f60*/  IMAD.HI.U32 R20, R49, -0x326172a9, RZ ;  /* 0xcd9e8d5731147827 */ /* 0x000fe200078e00ff */
[----:B------:R-:W-:Y:S01]  /*0f70*/  VIMNMX R22, R21, 0x20, PT ;  /* 0x0000002015167848 */ /* 0x000fe20003fe0100 */
[----:B------:R-:W-:Y:S01]  /*0f80*/  ULDC UR38, c[0x0][0x218] ;  /* 0x0000860000267ab9 */ /* 0x000fe20000000800 */
[----:B------:R-:W-:Y:S01]  /*0f90*/  VIMNMX R24, R23, 0x20, PT ;  /* 0x0000002017187848 */ /* 0x000fe20003fe0100 */
[----:B------:R-:W-:Y:S01]  /*0fa0*/  IMAD.U32 R123, R123, 0x10000, RZ ;  /* 0x000100007b7b7824 */ /* 0x000fe200078e00ff */
[----:B------:R-:W-:Y:S01]  /*0fb0*/  PRMT R144, R29, 0x7632, R144 ;  /* 0x000076321d907816 */ /* 0x000fe20000000090 */
[----:B------:R-:W-:Y:S01]  /*0fc0*/  IMAD.IADD R28, R22, 0x1, R45 ;  /* 0x00000001161c7824 */ /* 0x000fe200078e022d */
[----:B------:R-:W-:Y:S01]  /*0fd0*/  PRMT R136, R31, 0x7632, R136 ;  /* 0x000076321f887816 */ /* 0x000fe20000000088 */
[----:B------:R-:W-:Y:S01]  /*0fe0*/  IMAD.IADD R163, R45, 0x1, R24 ;  /* 0x000000012da37824 */ /* 0x000fe200078e0218 */
[----:B------:R-:W-:Y:S01]  /*0ff0*/  PRMT R89, R12, 0x7632, R89 ;  /* 0x000076320c597816 */ /* 0x000fe20000000059 */
[----:B------:R-:W-:Y:S01]  /*1000*/  IMAD.SHL.U32 R28, R28, 0x8, RZ ;  /* 0x000000081c1c7824 */ /* 0x000fe200078e00ff */
[----:B------:R-:W-:Y:S01]  /*1010*/  PRMT R91, R13, 0x7632, R91 ;  /* 0x000076320d5b7816 */ /* 0x000fe2000000005b */
[----:B------:R-:W-:Y:S01]  /*1020*/  IMAD.U32 R165, R34, 0x10000, RZ ;  /* 0x0001000022a57824 */ /* 0x000fe200078e00ff */
[----:B------:R-:W-:Y:S01]  /*1030*/  PRMT R95, R15, 0x7632, R95 ;  /* 0x000076320f5f7816 */ /* 0x000fe2000000005f */
[----:B------:R-:W-:Y:S01]  /*1040*/  IMAD.U32 R146, R29, 0x10000, RZ ;  /* 0x000100001d927824 */ /* 0x000fe200078e00ff */
[----:B------:R-:W-:Y:S01]  /*1050*/  I2FP.F32.U32 R28, R28 ;  /* 0x0000001c001c7245 */ /* 0x000fe20000201000 */
[----:B------:R-:W-:Y:S01]  /*1060*/  IMAD.U32 R138, R31, 0x10000, RZ ;  /* 0x000100001f8a7824 */ /* 0x000fe200078e00ff */
[----:B------:R-:W-:Y:S01]  /*1070*/  PRMT R92, R17, 0x7632, R92 ;  /* 0x00007632115c7816 */ /* 0x000fe2000000005c */
        /* <DEDUP_REMOVED lines=34> */
[----:B------:R-:W-:Y:S01]  /*12a0*/  LOP3.LUT R20, R20, UR36, R41, 0x96, !PT ;  /* 0x0000002414147c12 */ /* 0x000fe2000f8e9629 */
[----:B------:R-:W-:Y:S01]  /*12b0*/  IMAD R84, R84, -0x2daee0ad, RZ ;  /* 0xd2511f5354547824 */ /* 0x000fe200078e02ff */
[----:B------:R-:W-:Y:S01]  /*12c0*/  LOP3.LUT R22, R40, 0x3, RZ, 0xc0, !PT ;  /* 0x0000000328167812 */ /* 0x000fe200078ec0ff */
        /* <DEDUP_REMOVED lines=34> */
[----:B------:R-:W-:Y:S01]  /*14f0*/  IMAD.SHL.U32 R163, R163, 0x8, RZ ;  /* 0x00000008a3a37824 */ /* 0x000fe200078e00ff */
[----:B------:R-:W-:Y:S01]  /*1500*/  ULDC.64 UR10, c[0x0][0x238] ;  /* 0x00008e00000a7ab9 */ /* 0x000fe20000000a00 */
[----:B------:R-:W-:Y:S01]  /*1510*/  ULDC.64 UR12, c[0x0][0x240] ;  /* 0x00009000000c7ab9 */ /* 0x000fe20000000a00 */
[----:B------:R-:W-:Y:S01]  /*1520*/  UISETP.NE.AND UP0, UPT, UR14, URZ, UPT ;  /* 0x0000003f0e00728c */ /* 0x000fe2000bf05270 */
[----:B------:R-:W-:Y:S01]  /*1530*/  ULDC.64 UR16, c[0x0][0x248] ;  /* 0x0000920000107ab9 */ /* 0x000fe20000000a00 */
[----:B01----:R-:W-:-:S09]  /*1540*/  ULDC.64 UR18, c[0x0][0x210] ;  /* 0x0000840000127ab9 */ /* 0x003fd20000000a00 */
.L_x_12808:
        /* <DEDUP_REMOVED lines=8> */
[----:B-----5:R-:W-:Y:S06]  /*15d0*/  @!P0 BRA `(.L_x_12144) ;  /* 0x0000005c00088947 */ /* 0x020fec0003800000 */
        /* <DEDUP_REMOVED lines=10> */
[----:B-1----:R-:W-:-:S09]  /*1680*/  IMAD.WIDE.U32 R46, R106, 0x10, R46 ;  /* 0x000000106a2e7825 */ /* 0x002fd200078e002e */
        /* <DEDUP_REMOVED lines=16> */
.L_x_12146:
[----:B------:R-:W-:-:S07]  /*1790*/  IMAD.MOV.U32 R110, RZ, RZ, R26 ;  /* 0x000000ffff6e7224 */ /* 0x000fce00078e001a */
.L_x_12147:
[----:B------:R-:W-:Y:S05]  /*17a0*/  BSYNC B1 ;  /* 0x0000000000017941 */ /* 0x000fea0003800000 */
.L_x_12145:
        /* <DEDUP_REMOVED lines=16> */
.L_x_12151:
[----:B------:R-:W-:Y:S05]  /*18b0*/  BSYNC B2 ;  /* 0x0000000000027941 */ /* 0x000fea0003800000 */
.L_x_12150:
        /* <DEDUP_REMOVED lines=39> */
[----:B------:R-:W-:Y:S02]  /*1b30*/  MOV R26, R108 ;  /* 0x0000006c001a7202 */ /* 0x000fe40000000f00 */
[----:B------:R-:W-:Y:S01]  /*1b40*/  LOP3.LUT R20, R109, UR36, R20, 0x96, !PT ;  /* 0x000000246d147c12 */ /* 0x000fe2000f8e9614 */
[----:B------:R-:W-:Y:S01]  /*1b50*/  IMAD.MOV.U32 R84, RZ, RZ, R42 ;  /* 0x000000ffff547224 */ /* 0x000fe200078e002a */
[----:B------:R-:W-:Y:S01]  /*1b60*/  LOP3.LUT R21, R43, UR37, R82, 0x96, !PT ;  /* 0x000000252b157c12 */ /* 0x000fe2000f8e9652 */
[----:B------:R-:W-:-:S07]  /*1b70*/  IMAD.MOV.U32 R108, RZ, RZ, RZ ;  /* 0x000000ffff6c7224 */ /* 0x000fce00078e00ff */
.L_x_12149:
[----:B------:R-:W-:Y:S05]  /*1b80*/  BSYNC B1 ;  /* 0x0000000000017941 */ /* 0x000fea0003800000 */
.L_x_12148:
[----:B------:R-:W0:Y:S01]  /*1b90*/  LDC R82, c[0x0][0x294] ;  /* 0x0000a500ff527b82 */ /* 0x000e220000000800 */
[----:B------:R-:W-:Y:S01]  /*1ba0*/  HFMA2.MMA R83, -RZ, RZ, 0.1171875, 0 ;  /* 0x2f800000ff537435 */ /* 0x000fe200000001ff */
[----:B------:R-:W-:Y:S01]  /*1bb0*/  I2FP.F32.U32 R22, R110 ;  /* 0x0000006e00167245 */ /* 0x000fe20000201000 */
[----:B-----5:R-:W-:Y:S01]  /*1bc0*/  IMAD.U32 R42, R44, 0x10000, RZ ;  /* 0x000100002c2a7824 */ /* 0x020fe200078e00ff */
[----:B------:R-:W-:Y:S02]  /*1bd0*/  ISETP.NE.U32.AND P2, PT, R40, RZ, PT ;  /* 0x000000ff2800720c */ /* 0x000fe40003f45070 */
[----:B------:R-:W-:Y:S02]  /*1be0*/  LOP3.LUT R97, R97, 0xffffffef, RZ, 0xc0, !PT ;  /* 0xffffffef61617812 */ /* 0x000fe400078ec0ff */
[----:B------:R-:W1:Y:S01]  /*1bf0*/  LDC R81, c[0x0][0x298] ;  /* 0x0000a600ff517b82 */ /* 0x000e620000000800 */
[----:B------:R-:W-:Y:S02]  /*1c00*/  ISETP.NE.AND.EX P2, PT, R41, RZ, PT, P2 ;  /* 0x000000ff2900720c */ /* 0x000fe40003f45320 */
        /* <DEDUP_REMOVED lines=9> */
[----:B------:R-:W-:Y:S01]  /*1ca0*/  MOV R41, R108 ;  /* 0x0000006c00297202 */ /* 0x000fe20000000f00 */
[----:B------:R-:W-:Y:S01]  /*1cb0*/  FADD.FTZ R40, R28, R40 ;  /* 0x000000281c287221 */ /* 0x000fe20000010000 */
[----:B------:R-:W-:Y:S06]  /*1cc0*/  BRA `(.L_x_12153) ;  /* 0x0000000400547947 */ /* 0x000fec0003800000 */
.L_x_12152:
        /* <DEDUP_REMOVED lines=12> */
.L_x_12155:
[----:B------:R-:W-:-:S07]  /*1d90*/  IMAD.MOV.U32 R22, RZ, RZ, R26 ;  /* 0x000000ffff167224 */ /* 0x000fce00078e001a */
.L_x_12156:
[----:B------:R-:W-:Y:S05]  /*1da0*/  BSYNC B1 ;  /* 0x0000000000017941 */ /* 0x000fea0003800000 */
.L_x_12154:
        /* <DEDUP_REMOVED lines=16> */
.L_x_12160:
[----:B------:R-:W-:Y:S05]  /*1eb0*/  BSYNC B2 ;  /* 0x0000000000027941 */ /* 0x000fea0003800000 */
.L_x_12159:
[----:B------:R-:W-:Y:S01]  /*1ec0*/  IMAD.HI.U32 R21, R2, -0x326172a9, RZ ;  /* 0xcd9e8d5702157827 */ /* 0x000fe200078e00ff */
[----:B------:R-:W-:-:S03]  /*1ed0*/  LOP3.LUT R20, R20, UR7, R27, 0x96, !PT ;  /* 0x0000000714147c12 */ /* 0x000fc6000f8e961b */
[----:B------:R-:W-:Y:S01]  /*1ee0*/  IMAD R41, R2, -0x326172a9, RZ ;  /* 0xcd9e8d5702297824 */ /* 0x000fe200078e02ff */
[----:B------:R-:W-:Y:S01]  /*1ef0*/  LOP3.LUT R21, R21, UR6, R4, 0x96, !PT ;  /* 0x0000000615157c12 */ /* 0x000fe2000f8e9604 */
[----:B------:R-:W-:-:S04]  /*1f00*/  IMAD.WIDE.U32 R42, R20, -0x326172a9, RZ ;  /* 0xcd9e8d57142a7825 */ /* 0x000fc800078e00ff */
[----:B------:R-:W-:Y:S01]  /*1f10*/  IMAD R109, R3, -0x2daee0ad, RZ ;  /* 0xd2511f53036d7824 */ /* 0x000fe200078e02ff */
[----:B------:R-:W-:Y:S01]  /*1f20*/  LOP3.LUT R20, R43, UR20, R41, 0x96, !PT ;  /* 0x000000142b147c12 */ /* 0x000fe2000f8e9629 */
[----:B------:R-:W-:Y:S01]  /*1f30*/  IMAD.WIDE.U32 R110, R21, -0x2daee0ad, RZ ;  /* 0xd2511f53156e7825 */ /* 0x000fe200078e00ff */
[----:B------:R-:W-:-:S03]  /*1f40*/  HFMA2.MMA R41, -RZ, RZ, 0, 0 ;  /* 0x00000000ff297435 */ /* 0x000fc600000001ff */
        /* <DEDUP_REMOVED lines=35> */
.L_x_12158:
[----:B------:R-:W-:Y:S05]  /*2180*/  BSYNC B1 ;  /* 0x0000000000017941 */ /* 0x000fea0003800000 */
.L_x_12157:
        /* <DEDUP_REMOVED lines=9> */
.L_x_12153:
        /* <DEDUP_REMOVED lines=12> */
.L_x_12162:
[----:B------:R-:W-:-:S07]  /*22e0*/  MOV R22, R26 ;  /* 0x0000001a00167202 */ /* 0x000fce0000000f00 */
.L_x_12163:
[----:B------:R-:W-:Y:S05]  /*22f0*/  BSYNC B1 ;  /* 0x0000000000017941 */ /* 0x000fea0003800000 */
.L_x_12161:
        /* <DEDUP_REMOVED lines=16> */
.L_x_12167:
[----:B------:R-:W-:Y:S05]  /*2400*/  BSYNC B2 ;  /* 0x0000000000027941 */ /* 0x000fea0003800000 */
.L_x_12166:
        /* <DEDUP_REMOVED lines=44> */
.L_x_12165:
[----:B------:R-:W-:Y:S05]  /*26d0*/  BSYNC B1 ;  /* 0x0000000000017941 */ /* 0x000fea0003800000 */
.L_x_12164:
        /* <DEDUP_REMOVED lines=14> */
.L_x_12168:
        /* <DEDUP_REMOVED lines=12> */
.L_x_12171:
[----:B------:R-:W-:-:S07]  /*2880*/  MOV R22, R26 ;  /* 0x0000001a00167202 */ /* 0x000fce0000000f00 */
.L_x_12172:
[----:B------:R-:W-:Y:S05]  /*2890*/  BSYNC B1 ;  /* 0x0000000000017941 */ /* 0x000fea0003800000 */
.L_x_12170:
        /* <DEDUP_REMOVED lines=16> */
.L_x_12176:
[----:B------:R-:W-:Y:S05]  /*29a0*/  BSYNC B2 ;  /* 0x0000000000027941 */ /* 0x000fea0003800000 */
.L_x_12175:
        /* <DEDUP_REMOVED lines=44> */
.L_x_12174:
[----:B------:R-:W-:Y:S05]  /*2c70*/  BSYNC B1 ;  /* 0x0000000000017941 */ /* 0x000fea0003800000 */
.L_x_12173:
        /* <DEDUP_REMOVED lines=10> */
.L_x_12169:
        /* <DEDUP_REMOVED lines=12> */
.L_x_12178:
[----:B------:R-:W-:-:S07]  /*2de0*/  IMAD.MOV.U32 R22, RZ, RZ, R26 ;  /* 0x000000ffff167224 */ /* 0x000fce00078e001a */
.L_x_12179:
[----:B------:R-:W-:Y:S05]  /*2df0*/  BSYNC B1 ;  /* 0x0000000000017941 */ /* 0x000fea0003800000 */
.L_x_12177:
        /* <DEDUP_REMOVED lines=16> */
.L_x_12183:
[----:B------:R-:W-:Y:S05]  /*2f00*/  BSYNC B2 ;  /* 0x0000000000027941 */ /* 0x000fea0003800000 */
.L_x_12182:
        /* <DEDUP_REMOVED lines=44> */
.L_x_12181:
[----:B------:R-:W-:Y:S05]  /*31d0*/  BSYNC B1 ;  /* 0x0000000000017941 */ /* 0x000fea0003800000 */
.L_x_12180:
        /* <DEDUP_REMOVED lines=15> */
.L_x_12184:
        /* <DEDUP_REMOVED lines=12> */
.L_x_12187:
[----:B------:R-:W-:-:S07]  /*3390*/  IMAD.MOV.U32 R43, RZ, RZ, R26 ;  /* 0x000000ffff2b7224 */ /* 0x000fce00078e001a */
.L_x_12188:
[----:B------:R-:W-:Y:S05]  /*33a0*/  BSYNC B1 ;  /* 0x0000000000017941 */ /* 0x000fea0003800000 */
.L_x_12186:
        /* <DEDUP_REMOVED lines=16> */
.L_x_12192:
[----:B------:R-:W-:Y:S05]  /*34b0*/  BSYNC B2 ;  /* 0x0000000000027941 */ /* 0x000fea0003800000 */
.L_x_12191:
        /* <DEDUP_REMOVED lines=44> */
.L_x_12190:
[----:B------:R-:W-:Y:S05]  /*3780*/  BSYNC B1 ;  /* 0x0000000000017941 */ /* 0x000fea0003800000 */
.L_x_12189:
        /* <DEDUP_REMOVED lines=9> */
.L_x_12185:
        /* <DEDUP_REMOVED lines=12> */
.L_x_12194:
[----:B------:R-:W-:-:S07]  /*38e0*/  IMAD.MOV.U32 R43, RZ, RZ, R26 ;  /* 0x000000ffff2b7224 */ /* 0x000fce00078e001a */
.L_x_12195:
[----:B------:R-:W-:Y:S05]  /*38f0*/  BSYNC B1 ;  /* 0x0000000000017941 */ /* 0x000fea0003800000 */
.L_x_12193:
        /* <DEDUP_REMOVED lines=16> */
.L_x_12199:
[----:B------:R-:W-:Y:S05]  /*3a00*/  BSYNC B2 ;  /* 0x0000000000027941 */ /* 0x000fea0003800000 */
.L_x_12198:
        /* <DEDUP_REMOVED lines=44> */
.L_x_12197:
[----:B------:R-:W-:Y:S05]  /*3cd0*/  BSYNC B1 ;  /* 0x0000000000017941 */ /* 0x000fea0003800000 */
.L_x_12196:
        /* <DEDUP_REMOVED lines=14> */
.L_x_12200:
        /* <DEDUP_REMOVED lines=12> */
.L_x_12203:
[----:B------:R-:W-:-:S07]  /*3e80*/  IMAD.MOV.U32 R22, RZ, RZ, R26 ;  /* 0x000000ffff167224 */ /* 0x000fce00078e001a */
.L_x_12204:
[----:B------:R-:W-:Y:S05]  /*3e90*/  BSYNC B1 ;  /* 0x0000000000017941 */ /* 0x000fea0003800000 */
.L_x_12202:
        /* <DEDUP_REMOVED lines=16> */
.L_x_12208:
[----:B------:R-:W-:Y:S05]  /*3fa0*/  BSYNC B2 ;  /* 0x0000000000027941 */ /* 0x000fea0003800000 */
.L_x_12207:
        /* <DEDUP_REMOVED lines=44> */
.L_x_12206:
[----:B------:R-:W-:Y:S05]  /*4270*/  BSYNC B1 ;  /* 0x0000000000017941 */ /* 0x000fea0003800000 */
.L_x_12205:
        /* <DEDUP_REMOVED lines=10> */
.L_x_12201:
        /* <DEDUP_REMOVED lines=12> */
.L_x_12210:
[----:B------:R-:W-:-:S07]  /*43e0*/  MOV R22, R26 ;  /* 0x0000001a00167202 */ /* 0x000fce0000000f00 */
.L_x_12211:
[----:B------:R-:W-:Y:S05]  /*43f0*/  BSYNC B1 ;  /* 0x0000000000017941 */ /* 0x000fea0003800000 */
.L_x_12209:
        /* <DEDUP_REMOVED lines=16> */
.L_x_12215:
[----:B------:R-:W-:Y:S05]  /*4500*/  BSYNC B2 ;  /* 0x0000000000027941 */ /* 0x000fea0003800000 */
.L_x_12214:
        /* <DEDUP_REMOVED lines=44> */
.L_x_12213:
[----:B------:R-:W-:Y:S05]  /*47d0*/  BSYNC B1 ;  /* 0x0000000000017941 */ /* 0x000fea0003800000 */
.L_x_12212:
        /* <DEDUP_REMOVED lines=15> */
.L_x_12216:
        /* <DEDUP_REMOVED lines=12> */
.L_x_12219:
[----:B------:R-:W-:-:S07]  /*4990*/  MOV R22, R26 ;  /* 0x0000001a00167202 */ /* 0x000fce0000000f00 */
.L_x_12220:
[----:B------:R-:W-:Y:S05]  /*49a0*/  BSYNC B1 ;  /* 0x0000000000017941 */ /* 0x000fea0003800000 */
.L_x_12218:
        /* <DEDUP_REMOVED lines=16> */
.L_x_12224:
[----:B------:R-:W-:Y:S05]  /*4ab0*/  BSYNC B2 ;  /* 0x0000000000027941 */ /* 0x000fea0003800000 */
.L_x_12223:
        /* <DEDUP_REMOVED lines=44> */
.L_x_12222:
[----:B------:R-:W-:Y:S05]  /*4d80*/  BSYNC B1 ;  /* 0x0000000000017941 */ /* 0x000fea0003800000 */
.L_x_12221:
        /* <DEDUP_REMOVED lines=9> */
.L_x_12217:
        /* <DEDUP_REMOVED lines=12> */
.L_x_12226:
[----:B------:R-:W-:-:S07]  /*4ee0*/  IMAD.MOV.U32 R22, RZ, RZ, R26 ;  /* 0x000000ffff167224 */ /* 0x000fce00078e001a */
.L_x_12227:
[----:B------:R-:W-:Y:S05]  /*4ef0*/  BSYNC B1 ;  /* 0x0000000000017941 */ /* 0x000fea0003800000 */
.L_x_12225:
        /* <DEDUP_REMOVED lines=16> */
.L_x_12231:
[----:B------:R-:W-:Y:S05]  /*5000*/  BSYNC B2 ;  /* 0x0000000000027941 */ /* 0x000fea0003800000 */
.L_x_12230:
        /* <DEDUP_REMOVED lines=44> */
.L_x_12229:
[----:B------:R-:W-:Y:S05]  /*52d0*/  BSYNC B1 ;  /* 0x0000000000017941 */ /* 0x000fea0003800000 */
.L_x_12228:
        /* <DEDUP_REMOVED lines=12> */
.L_x_12232:
        /* <DEDUP_REMOVED lines=12> */
.L_x_12235:
[----:B------:R-:W-:-:S07]  /*5460*/  IMAD.MOV.U32 R22, RZ, RZ, R26 ;  /* 0x000000ffff167224 */ /* 0x000fce00078e001a */
.L_x_12236:
[----:B------:R-:W-:Y:S05]  /*5470*/  BSYNC B1 ;  /* 0x0000000000017941 */ /* 0x000fea0003800000 */
.L_x_12234:
        /* <DEDUP_REMOVED lines=16> */
.L_x_12240:
[----:B------:R-:W-:Y:S05]  /*5580*/  BSYNC B2 ;  /* 0x0000000000027941 */ /* 0x000fea0003800000 */
.L_x_12239:
        /* <DEDUP_REMOVED lines=44> */
.L_x_12238:
[----:B------:R-:W-:Y:S05]  /*5850*/  BSYNC B1 ;  /* 0x0000000000017941 */ /* 0x000fea0003800000 */
.L_x_12237:
        /* <DEDUP_REMOVED lines=10> */
.L_x_12233:
        /* <DEDUP_REMOVED lines=12> */
.L_x_12242:
[----:B------:R-:W-:-:S07]  /*59c0*/  IMAD.MOV.U32 R22, RZ, RZ, R26 ;  /* 0x000000ffff167224 */ /* 0x000fce00078e001a */
.L_x_12243:
[----:B------:R-:W-:Y:S05]  /*59d0*/  BSYNC B1 ;  /* 0x0000000000017941 */ /* 0x000fea0003800000 */
.L_x_12241:
        /* <DEDUP_REMOVED lines=16> */
.L_x_12247:
[----:B------:R-:W-:Y:S05]  /*5ae0*/  BSYNC B2 ;  /* 0x0000000000027941 */ /* 0x000fea0003800000 */
.L_x_12246:
        /* <DEDUP_REMOVED lines=44> */
.L_x_12245:
[----:B------:R-:W-:Y:S05]  /*5db0*/  BSYNC B1 ;  /* 0x0000000000017941 */ /* 0x000fea0003800000 */
.L_x_12244:
        /* <DEDUP_REMOVED lines=13> */
.L_x_12248:
        /* <DEDUP_REMOVED lines=12> */
.L_x_12251:
[----:B------:R-:W-:-:S07]  /*5f50*/  IMAD.MOV.U32 R22, RZ, RZ, R26 ;  /* 0x000000ffff167224 */ /* 0x000fce00078e001a */
.L_x_12252:
[----:B------:R-:W-:Y:S05]  /*5f60*/  BSYNC B1 ;  /* 0x0000000000017941 */ /* 0x000fea0003800000 */
.L_x_12250:
        /* <DEDUP_REMOVED lines=16> */
.L_x_12256:
[----:B------:R-:W-:Y:S05]  /*6070*/  BSYNC B2 ;  /* 0x0000000000027941 */ /* 0x000fea0003800000 */
.L_x_12255:
        /* <DEDUP_REMOVED lines=44> */
.L_x_12254:
[----:B------:R-:W-:Y:S05]  /*6340*/  BSYNC B1 ;  /* 0x0000000000017941 */ /* 0x000fea0003800000 */
.L_x_12253:
        /* <DEDUP_REMOVED lines=9> */
.L_x_12249:
        /* <DEDUP_REMOVED lines=12> */
.L_x_12258:
[----:B------:R-:W-:-:S07]  /*64a0*/  MOV R22, R26 ;  /* 0x0000001a00167202 */ /* 0x000fce0000000f00 */
.L_x_12259:
[----:B------:R-:W-:Y:S05]  /*64b0*/  BSYNC B1 ;  /* 0x0000000000017941 */ /* 0x000fea0003800000 */
.L_x_12257:
        /* <DEDUP_REMOVED lines=16> */
.L_x_12263:
[----:B------:R-:W-:Y:S05]  /*65c0*/  BSYNC B2 ;  /* 0x0000000000027941 */ /* 0x000fea0003800000 */
.L_x_12262:
        /* <DEDUP_REMOVED lines=44> */
.L_x_12261:
[----:B------:R-:W-:Y:S05]  /*6890*/  BSYNC B1 ;  /* 0x0000000000017941 */ /* 0x000fea0003800000 */
.L_x_12260:
        /* <DEDUP_REMOVED lines=12> */
.L_x_12264:
        /* <DEDUP_REMOVED lines=12> */
.L_x_12267:
[----:B------:R-:W-:-:S07]  /*6a20*/  MOV R105, R26 ;  /* 0x0000001a00697202 */ /* 0x000fce0000000f00 */
.L_x_12268:
[----:B------:R-:W-:Y:S05]  /*6a30*/  BSYNC B1 ;  /* 0x0000000000017941 */ /* 0x000fea0003800000 */
.L_x_12266:
        /* <DEDUP_REMOVED lines=16> */
.L_x_12272:
[----:B------:R-:W-:Y:S05]  /*6b40*/  BSYNC B2 ;  /* 0x0000000000027941 */ /* 0x000fea0003800000 */
.L_x_12271:
        /* <DEDUP_REMOVED lines=44> */
.L_x_12270:
[----:B------:R-:W-:Y:S05]  /*6e10*/  BSYNC B1 ;  /* 0x0000000000017941 */ /* 0x000fea0003800000 */
.L_x_12269:
        /* <DEDUP_REMOVED lines=10> */
.L_x_12265:
[----:B------:R-:W-:Y:S02]  /*6ec0*/  SEL R81, RZ, 0x1000000, P5 ;  /* 0x01000000ff517807 */ /* 0x000fe40002800000 */
[C---:B------:R-:W-:Y:S02]  /*6ed0*/  LOP3.LUT P5, RZ, R97.reuse, 0x2, RZ, 0xc0, !PT ;  /* 0x0000000261ff7812 */ /* 0x040fe400078ac0ff */
[C---:B------:R-:W-:Y:S02]  /*6ee0*/  LOP3.LUT P6, RZ, R97.reuse, 0x4, RZ, 0xc0, !PT ;  /* 0x0000000461ff7812 */ /* 0x040fe400078cc0ff */
[----:B------:R-:W-:Y:S02]  /*6ef0*/  LOP3.LUT P0, RZ, R97, 0x8, RZ, 0xc0, !PT ;  /* 0x0000000861ff7812 */ /* 0x000fe4000780c0ff */
[----:B------:R-:W-:Y:S02]  /*6f00*/  SEL R108, RZ, 0x1, P5 ;  /* 0x00000001ff6c7807 */ /* 0x000fe40002800000 */
[----:B------:R-:W-:-:S02]  /*6f10*/  SEL R111, RZ, 0x10000, P4 ;  /* 0x00010000ff6f7807 */ /* 0x000fc40002000000 */
        /* <DEDUP_REMOVED lines=8> */
[----:B------:R-:W-:Y:S01]  /*6fa0*/  LEA R82, P0, R106, UR10, 0x5 ;  /* 0x0000000a6a527c11 */ /* 0x000fe2000f8028ff */
[----:B------:R-:W-:Y:S01]  /*6fb0*/  IMAD.WIDE.U32 R112, R112, 0x100, RZ ;  /* 0x0000010070707825 */ /* 0x000fe200078e00ff */
[----:B------:R-:W-:Y:S02]  /*6fc0*/  LOP3.LUT P2, RZ, R97, 0x10, RZ, 0xc0, !PT ;  /* 0x0000001061ff7812 */ /* 0x000fe4000784c0ff */
[C---:B------:R-:W-:Y:S02]  /*6fd0*/  SHF.L.U32 R155, R106.reuse, 0x3, RZ ;  /* 0x000000036a9b7819 */ /* 0x040fe400000006ff */
[C---:B------:R-:W-:Y:S02]  /*6fe0*/  LEA.HI.X R83, R106.reuse, UR11, RZ, 0x5, P0 ;  /* 0x0000000b6a537c11 */ /* 0x040fe400080f2cff */
[----:B------:R-:W-:Y:S02]  /*6ff0*/  LOP3.LUT R115, R109, R81, R115, 0xfe, !PT ;  /* 0x000000516d737212 */ /* 0x000fe400078efe73 */
[----:B------:R-:W-:Y:S01]  /*7000*/  SEL R109, RZ, 0x1, P2 ;  /* 0x00000001ff6d7807 */ /* 0x000fe20001000000 */
[----:B------:R0:W-:Y:S01]  /*7010*/  STG.E.128 desc[UR4][R82.64], R40 ;  /* 0x0000002852007986 */ /* 0x0001e2000c101d04 */
[----:B------:R-:W-:-:S02]  /*7020*/  SHF.L.U64.HI R81, R106, 0x3, RZ ;  /* 0x000000036a517819 */ /* 0x000fc400000102ff */
[----:B------:R-:W-:Y:S01]  /*7030*/  IADD3 R114, P0, R155, UR12, RZ ;  /* 0x0000000c9b727c10 */ /* 0x000fe2000ff1e0ff */
[----:B------:R0:W-:Y:S01]  /*7040*/  STG.E.128 desc[UR4][R82.64+0x10], R44 ;  /* 0x0000102c52007986 */ /* 0x0001e2000c101d04 */
[----:B------:R-:W-:Y:S02]  /*7050*/  LOP3.LUT R108, R112, R108, R110, 0xfe, !PT ;  /* 0x0000006c706c7212 */ /* 0x000fe400078efe6e */
[----:B------:R-:W-:Y:S02]  /*7060*/  LOP3.LUT R111, R113, R115, R111, 0xfe, !PT ;  /* 0x00000073716f7212 */ /* 0x000fe400078efe6f */
[----:B------:R-:W-:Y:S02]  /*7070*/  IADD3.X R115, R81, UR13, RZ, P0, !PT ;  /* 0x0000000d51737c10 */ /* 0x000fe400087fe4ff */
[----:B------:R-:W-:-:S05]  /*7080*/  LOP3.LUT R110, R108, R109, RZ, 0xfc, !PT ;  /* 0x0000006d6c6e7212 */ /* 0x000fca00078efcff */
        /* <DEDUP_REMOVED lines=8> */
[----:B------:R-:W-:Y:S01]  /*7110*/  LOP3.LUT R108, R100, 0xff, RZ, 0xc0, !PT ;  /* 0x000000ff646c7812 */ /* 0x000fe200078ec0ff */
[----:B------:R-:W-:Y:S01]  /*7120*/  IMAD.WIDE.U32 R82, R82, 0x1000000, RZ ;  /* 0x0100000052527825 */ /* 0x000fe200078e00ff */
[----:B------:R-:W-:-:S02]  /*7130*/  LOP3.LUT R110, R99, 0xff, RZ, 0xc0, !PT ;  /* 0x000000ff636e7812 */ /* 0x000fc400078ec0ff */
[----:B------:R-:W-:Y:S01]  /*7140*/  LOP3.LUT R113, R112, 0xff00, R113, 0xf8, !PT ;  /* 0x0000ff0070717812 */ /* 0x000fe200078ef871 */
[----:B------:R-:W-:Y:S01]  /*7150*/  IMAD.WIDE.U32 R108, R108, 0x10000, RZ ;  /* 0x000100006c6c7825 */ /* 0x000fe200078e00ff */
[----:B------:R-:W-:Y:S02]  /*7160*/  IADD3 R112, P0, R155, UR16, RZ ;  /* 0x000000109b707c10 */ /* 0x000fe4000ff1e0ff */
[----:B------:R-:W-:Y:S01]  /*7170*/  LOP3.LUT R113, R113, 0xff, R102, 0xf8, !PT ;  /* 0x000000ff71717812 */ /* 0x000fe200078ef866 */
[----:B------:R-:W-:-:S03]  /*7180*/  IMAD.WIDE.U32 R110, R110, 0x100, RZ ;  /* 0x000001006e6e7825 */ /* 0x000fc600078e00ff */
[----:B------:R-:W-:Y:S02]  /*7190*/  LOP3.LUT R83, R109, R113, R83, 0xfe, !PT ;  /* 0x000000716d537212 */ /* 0x000fe400078efe53 */
[----:B------:R-:W-:Y:S02]  /*71a0*/  LOP3.LUT R82, R110, R82, R108, 0xfe, !PT ;  /* 0x000000526e527212 */ /* 0x000fe400078efe6c */
[----:B------:R-:W-:Y:S02]  /*71b0*/  IADD3.X R113, R81, UR17, RZ, P0, !PT ;  /* 0x0000001151717c10 */ /* 0x000fe400087fe4ff */
[----:B------:R-:W-:Y:S02]  /*71c0*/  LOP3.LUT R82, R82, 0xff, R98, 0xf8, !PT ;  /* 0x000000ff52527812 */ /* 0x000fe400078ef862 */
[----:B------:R-:W-:-:S05]  /*71d0*/  LOP3.LUT R83, R83, R111, RZ, 0xfc, !PT ;  /* 0x0000006f53537212 */ /* 0x000fca00078efcff */
[----:B------:R1:W-:Y:S02]  /*71e0*/  STG.E.64 desc[UR4][R112.64], R82 ;  /* 0x0000005270007986 */ /* 0x0003e4000c101b04 */
.L_x_12273:
[----:B------:R-:W-:-:S07]  /*71f0*/  VIADD R81, R106, 0x80 ;  /* 0x000000806a517836 */ /* 0x000fce0000000000 */
.L_x_12144:
[----:B------:R-:W-:Y:S05]  /*7200*/  BSYNC B0 ;  /* 0x0000000000007941 */ /* 0x000fea0003800000 */
.L_x_12143:
[----:B------:R-:W-:Y:S01]  /*7210*/  LOP3.LUT P0, RZ, R97, 0x200, RZ, 0xc0, !PT ;  /* 0x0000020061ff7812 */ /* 0x000fe2000780c0ff */
[----:B------:R-:W-:-:S12]  /*7220*/  BSSY B0, `(.L_x_12274) ;  /* 0x00005c4000007945 */ /* 0x000fd80003800000 */
[----:B------:R-:W-:Y:S05]  /*7230*/  @!P0 BRA `(.L_x_12275) ;  /* 0x0000005c00088947 */ /* 0x000fea0003800000 */
[----:B------:R-:W2:Y:S01]  /*7240*/  LDC.64 R48, c[0x0][0x228] ;  /* 0x00008a00ff307b82 */ /* 0x000ea20000000a00 */
[----:B------:R-:W-:-:S04]  /*7250*/  ISETP.NE.U32.AND P0, PT, RZ, UR8, PT ;  /* 0x00000008ff007c0c */ /* 0x000fc8000bf05070 */
[----:B------:R-:W-:-:S03]  /*7260*/  ISETP.NE.AND.EX P0, PT, RZ, UR9, PT, P0 ;  /* 0x00000009ff007c0c */ /* 0x000fc6000bf05300 */
[----:B------:R-:W3:Y:S10]  /*7270*/  LDC.64 R54, c[0x0][0x220] ;  /* 0x00008800ff367b82 */ /* 0x000ef40000000a00 */
[----:B------:R-:W-:-:S04]  /*7280*/  @P0 LEA R50, P1, R81, UR8, 0x5 ;  /* 0x0000000851320c11 */ /* 0x000fc8000f8228ff */
[----:B------:R-:W-:Y:S02]  /*7290*/  @P0 LEA.HI.X R51, R81, UR9, RZ, 0x5, P1 ;  /* 0x0000000951330c11 */ /* 0x000fe400088f2cff */
[----:B--2---:R-:W-:-:S03]  /*72a0*/  ISETP.NE.U32.AND P1, PT, R48, RZ, PT ;  /* 0x000000ff3000720c */ /* 0x004fc60003f25070 */
[----:B------:R2:W5:Y:S01]  /*72b0*/  @P0 LDG.E.128 R28, desc[UR4][R50.64] ;  /* 0x00000004321c0981 */ /* 0x000562000c1e1d00 */
[----:B------:R-:W-:-:S03]  /*72c0*/  ISETP.NE.AND.EX P1, PT, R49, RZ, PT, P1 ;  /* 0x000000ff3100720c */ /* 0x000fc60003f25310 */
[----:B------:R2:W5:Y:S01]  /*72d0*/  @P0 LDG.E.128 R32, desc[UR4][R50.64+0x10] ;  /* 0x0000100432200981 */ /* 0x000562000c1e1d00 */
[----:B---3--:R-:W-:-:S09]  /*72e0*/  IMAD.WIDE.U32 R54, R81, 0x10, R54 ;  /* 0x0000001051367825 */ /* 0x008fd200078e0036 */
[----:B------:R-:W-:-:S04]  /*72f0*/  @P1 LEA R52, P2, R81, R48, 0x4 ;  /* 0x0000003051341211 */ /* 0x000fc800078420ff */
[----:B------:R-:W-:-:S05]  /*7300*/  @P1 LEA.HI.X R53, R81, R49, RZ, 0x4, P2 ;  /* 0x0000003151351211 */ /* 0x000fca00010f24ff */
[----:B------:R2:W5:Y:S04]  /*7310*/  @P1 LDG.E.128 R36, desc[UR4][R52.64] ;  /* 0x0000000434241981 */ /* 0x000568000c1e1d00 */
[----:B------:R-:W5:Y:S01]  /*7320*/  LDG.E.128 R52, desc[UR4][R54.64] ;  /* 0x0000000436347981 */ /* 0x000f62000c1e1d00 */
[C---:B------:R-:W-:Y:S01]  /*7330*/  ISETP.NE.AND P2, PT, R22.reuse, 0x1, PT ;  /* 0x000000011600780c */ /* 0x040fe20003f45270 */
[----:B------:R-:W-:Y:S01]  /*7340*/  BSSY B1, `(.L_x_12276) ;  /* 0x000000c000017945 */ /* 0x000fe20003800000 */
[----:B------:R-:W-:-:S11]  /*7350*/  IADD3 R109, R22, 0x1, RZ ;  /* 0x00000001166d7810 */ /* 0x000fd60007ffe0ff */
[----:B--2---:R-:W-:Y:S05]  /*7360*/  @!P2 BRA `(.L_x_12277) ;  /* 0x000000000020a947 */ /* 0x004fea0003800000 */
[----:B------:R-:W-:Y:S01]  /*7370*/  ISETP.NE.AND P2, PT, R22, 0x2, PT ;  /* 0x000000021600780c */ /* 0x000fe20003f45270 */
[----:B0-----:R-:W-:-:S12]  /*7380*/  IMAD.MOV.U32 R110, RZ, RZ, R21 ;  /* 0x000000ffff6e7224 */ /* 0x001fd800078e0015 */
[----:B------:R-:W-:Y:S05]  /*7390*/  @!P2 BRA `(.L_x_12278) ;  /* 0x000000000018a947 */ /* 0x000fea0003800000 */
[----:B------:R-:W-:Y:S01]  /*73a0*/  ISETP.NE.AND P2, PT, R22, 0x3, PT ;  /* 0x000000031600780c */ /* 0x000fe20003f45270 */
[----:B------:R-:W-:-:S12]  /*73b0*/  IMAD.MOV.U32 R110, RZ, RZ, R20 ;  /* 0x000000ffff6e7224 */ /* 0x000fd800078e0014 */
[----:B------:R-:W-:Y:S05]  /*73c0*/  @P2 BRA `(.L_x_12278) ;  /* 0x00000000000c2947 */ /* 0x000fea0003800000 */
[----:B------:R-:W-:Y:S01]  /*73d0*/  MOV R110, R84 ;  /* 0x00000054006e7202 */ /* 0x000fe20000000f00 */
[----:B------:R-:W-:Y:S06]  /*73e0*/  BRA `(.L_x_12278) ;  /* 0x0000000000047947 */ /* 0x000fec0003800000 */
.L_x_12277:
[----:B0-----:R-:W-:-:S07]  /*73f0*/  IMAD.MOV.U32 R110, RZ, RZ, R26 ;  /* 0x000000ffff6e7224 */ /* 0x001fce00078e001a */
.L_x_12278:
[----:B------:R-:W-:Y:S05]  /*7400*/  BSYNC B1 ;  /* 0x0000000000017941 */ /* 0x000fea0003800000 */
.L_x_12276:
        /* <DEDUP_REMOVED lines=16> */
.L_x_12282:
[----:B------:R-:W-:Y:S05]  /*7510*/  BSYNC B2 ;  /* 0x0000000000027941 */ /* 0x000fea0003800000 */
.L_x_12281:
[----:B------:R-:W-:Y:S01]  /*7520*/  IMAD.HI.U32 R21, R2, -0x326172a9, RZ ;  /* 0xcd9e8d5702157827 */ /* 0x000fe200078e00ff */
[----:B------:R-:W-:-:S03]  /*7530*/  LOP3.LUT R20, R20, UR7, R27, 0x96, !PT ;  /* 0x0000000714147c12 */ /* 0x000fc6000f8e961b */
[----:B-1----:R-:W-:Y:S01]  /*7540*/  IMAD R83, R2, -0x326172a9, RZ ;  /* 0xcd9e8d5702537824 */ /* 0x002fe200078e02ff */
        /* <DEDUP_REMOVED lines=41> */
.L_x_12280:
[----:B------:R-:W-:Y:S05]  /*77e0*/  BSYNC B1 ;  /* 0x0000000000017941 */ /* 0x000fea0003800000 */
.L_x_12279:
[----:B-1----:R-:W0:Y:S01]  /*77f0*/  LDC R83, c[0x0][0x294] ;  /* 0x0000a500ff537b82 */ /* 0x002e220000000800 */
        /* <DEDUP_REMOVED lines=19> */
.L_x_12283:
        /* <DEDUP_REMOVED lines=12> */
.L_x_12286:
[----:B------:R-:W-:-:S07]  /*79f0*/  IMAD.MOV.U32 R22, RZ, RZ, R26 ;  /* 0x000000ffff167224 */ /* 0x000fce00078e001a */
.L_x_12287:
[----:B------:R-:W-:Y:S05]  /*7a00*/  BSYNC B1 ;  /* 0x0000000000017941 */ /* 0x000fea0003800000 */
.L_x_12285:
        /* <DEDUP_REMOVED lines=16> */
.L_x_12291:
[----:B------:R-:W-:Y:S05]  /*7b10*/  BSYNC B2 ;  /* 0x0000000000027941 */ /* 0x000fea0003800000 */
.L_x_12290:
        /* <DEDUP_REMOVED lines=44> */
.L_x_12289:
[----:B------:R-:W-:Y:S05]  /*7de0*/  BSYNC B1 ;  /* 0x0000000000017941 */ /* 0x000fea0003800000 */
.L_x_12288:
        /* <DEDUP_REMOVED lines=9> */
.L_x_12284:
        /* <DEDUP_REMOVED lines=12> */
.L_x_12293:
[----:B------:R-:W-:-:S07]  /*7f40*/  MOV R22, R26 ;  /* 0x0000001a00167202 */ /* 0x000fce0000000f00 */
.L_x_12294:
[----:B------:R-:W-:Y:S05]  /*7f50*/  BSYNC B1 ;  /* 0x0000000000017941 */ /* 0x000fea0003800000 */
.L_x_12292:
        /* <DEDUP_REMOVED lines=16> */
.L_x_12298:
[----:B------:R-:W-:Y:S05]  /*8060*/  BSYNC B2 ;  /* 0x0000000000027941 */ /* 0x000fea0003800000 */
.L_x_12297:
        /* <DEDUP_REMOVED lines=44> */
.L_x_12296:
[----:B------:R-:W-:Y:S05]  /*8330*/  BSYNC B1 ;  /* 0x0000000000017941 */ /* 0x000fea0003800000 */
.L_x_12295:
        /* <DEDUP_REMOVED lines=14> */
.L_x_12299:
        /* <DEDUP_REMOVED lines=12> */
.L_x_12302:
[----:B------:R-:W-:-:S07]  /*84e0*/  MOV R22, R26 ;  /* 0x0000001a00167202 */ /* 0x000fce0000000f00 */
.L_x_12303:
[----:B------:R-:W-:Y:S05]  /*84f0*/  BSYNC B1 ;  /* 0x0000000000017941 */ /* 0x000fea0003800000 */
.L_x_12301:
        /* <DEDUP_REMOVED lines=16> */
.L_x_12307:
[----:B------:R-:W-:Y:S05]  /*8600*/  BSYNC B2 ;  /* 0x0000000000027941 */ /* 0x000fea0003800000 */
.L_x_12306:
        /* <DEDUP_REMOVED lines=44> */
.L_x_12305:
[----:B------:R-:W-:Y:S05]  /*88d0*/  BSYNC B1 ;  /* 0x0000000000017941 */ /* 0x000fea0003800000 */
.L_x_12304:
        /* <DEDUP_REMOVED lines=10> */
.L_x_12300:
        /* <DEDUP_REMOVED lines=12> */
.L_x_12309:
[----:B------:R-:W-:-:S07]  /*8a40*/  IMAD.MOV.U32 R22, RZ, RZ, R26 ;  /* 0x000000ffff167224 */ /* 0x000fce00078e001a */
.L_x_12310:
[----:B------:R-:W-:Y:S05]  /*8a50*/  BSYNC B1 ;  /* 0x0000000000017941 */ /* 0x000fea0003800000 */
.L_x_12308:
        /* <DEDUP_REMOVED lines=16> */
.L_x_12314:
[----:B------:R-:W-:Y:S05]  /*8b60*/  BSYNC B2 ;  /* 0x0000000000027941 */ /* 0x000fea0003800000 */
.L_x_12313:
        /* <DEDUP_REMOVED lines=44> */
.L_x_12312:
[----:B------:R-:W-:Y:S05]  /*8e30*/  BSYNC B1 ;  /* 0x0000000000017941 */ /* 0x000fea0003800000 */
.L_x_12311:
        /* <DEDUP_REMOVED lines=15> */
.L_x_12315:
        /* <DEDUP_REMOVED lines=12> */
.L_x_12318:
[----:B------:R-:W-:-:S07]  /*8ff0*/  IMAD.MOV.U32 R51, RZ, RZ, R26 ;  /* 0x000000ffff337224 */ /* 0x000fce00078e001a */
.L_x_12319:
[----:B------:R-:W-:Y:S05]  /*9000*/  BSYNC B1 ;  /* 0x0000000000017941 */ /* 0x000fea0003800000 */
.L_x_12317:
        /* <DEDUP_REMOVED lines=16> */
.L_x_12323:
[----:B------:R-:W-:Y:S05]  /*9110*/  BSYNC B2 ;  /* 0x0000000000027941 */ /* 0x000fea0003800000 */
.L_x_12322:
        /* <DEDUP_REMOVED lines=44> */
.L_x_12321:
[----:B------:R-:W-:Y:S05]  /*93e0*/  BSYNC B1 ;  /* 0x0000000000017941 */ /* 0x000fea0003800000 */
.L_x_12320:
        /* <DEDUP_REMOVED lines=9> */
.L_x_12316:
        /* <DEDUP_REMOVED lines=12> */
.L_x_12325:
[----:B------:R-:W-:-:S07]  /*9540*/  IMAD.MOV.U32 R51, RZ, RZ, R26 ;  /* 0x000000ffff337224 */ /* 0x000fce00078e001a */
.L_x_12326:
[----:B------:R-:W-:Y:S05]  /*9550*/  BSYNC B1 ;  /* 0x0000000000017941 */ /* 0x000fea0003800000 */
.L_x_12324:
        /* <DEDUP_REMOVED lines=16> */
.L_x_12330:
[----:B------:R-:W-:Y:S05]  /*9660*/  BSYNC B2 ;  /* 0x0000000000027941 */ /* 0x000fea0003800000 */
.L_x_12329:
        /* <DEDUP_REMOVED lines=44> */
.L_x_12328:
[----:B------:R-:W-:Y:S05]  /*9930*/  BSYNC B1 ;  /* 0x0000000000017941 */ /* 0x000fea0003800000 */
.L_x_12327:
        /* <DEDUP_REMOVED lines=14> */
.L_x_12331:
        /* <DEDUP_REMOVED lines=12> */
.L_x_12334:
[----:B------:R-:W-:-:S07]  /*9ae0*/  IMAD.MOV.U32 R22, RZ, RZ, R26 ;  /* 0x000000ffff167224 */ /* 0x000fce00078e001a */
.L_x_12335:
[----:B------:R-:W-:Y:S05]  /*9af0*/  BSYNC B1 ;  /* 0x0000000000017941 */ /* 0x000fea0003800000 */
.L_x_12333:
        /* <DEDUP_REMOVED lines=16> */
.L_x_12339:
[----:B------:R-:W-:Y:S05]  /*9c00*/  BSYNC B2 ;  /* 0x0000000000027941 */ /* 0x000fea0003800000 */
.L_x_12338:
        /* <DEDUP_REMOVED lines=44> */
.L_x_12337:
[----:B------:R-:W-:Y:S05]  /*9ed0*/  BSYNC B1 ;  /* 0x0000000000017941 */ /* 0x000fea0003800000 */
.L_x_12336:
        /* <DEDUP_REMOVED lines=10> */
.L_x_12332:
        /* <DEDUP_REMOVED lines=12> */
.L_x_12341:
[----:B------:R-:W-:-:S07]  /*a040*/  MOV R22, R26 ;  /* 0x0000001a00167202 */ /* 0x000fce0000000f00 */
.L_x_12342:
[----:B------:R-:W-:Y:S05]  /*a050*/  BSYNC B1 ;  /* 0x0000000000017941 */ /* 0x000fea0003800000 */
.L_x_12340:
        /* <DEDUP_REMOVED lines=16> */
.L_x_12346:
[----:B------:R-:W-:Y:S05]  /*a160*/  BSYNC B2 ;  /* 0x0000000000027941 */ /* 0x000fea0003800000 */
.L_x_12345:
        /* <DEDUP_REMOVED lines=44> */
.L_x_12344:
[----:B------:R-:W-:Y:S05]  /*a430*/  BSYNC B1 ;  /* 0x0000000000017941 */ /* 0x000fea0003800000 */
.L_x_12343:
        /* <DEDUP_REMOVED lines=15> */
.L_x_12347:
        /* <DEDUP_REMOVED lines=12> */
.L_x_12350:
[----:B------:R-:W-:-:S07]  /*a5f0*/  MOV R22, R26 ;  /* 0x0000001a00167202 */ /* 0x000fce0000000f00 */
.L_x_12351:
[----:B------:R-:W-:Y:S05]  /*a600*/  BSYNC B1 ;  /* 0x0000000000017941 */ /* 0x000fea0003800000 */
.L_x_12349:
        /* <DEDUP_REMOVED lines=16> */
.L_x_12355:
[----:B------:R-:W-:Y:S05]  /*a710*/  BSYNC B2 ;  /* 0x0000000000027941 */ /* 0x000fea0003800000 */
.L_x_12354:
        /* <DEDUP_REMOVED lines=44> */
.L_x_12353:
[----:B------:R-:W-:Y:S05]  /*a9e0*/  BSYNC B1 ;  /* 0x0000000000017941 */ /* 0x000fea0003800000 */
.L_x_12352:
        /* <DEDUP_REMOVED lines=9> */
.L_x_12348:
        /* <DEDUP_REMOVED lines=12> */
.L_x_12357:
[----:B------:R-:W-:-:S07]  /*ab40*/  IMAD.MOV.U32 R22, RZ, RZ, R26 ;  /* 0x000000ffff167224 */ /* 0x000fce00078e001a */
.L_x_12358:
[----:B------:R-:W-:Y:S05]  /*ab50*/  BSYNC B1 ;  /* 0x0000000000017941 */ /* 0x000fea0003800000 */
.L_x_12356:
        /* <DEDUP_REMOVED lines=16> */
.L_x_12362:
[----:B------:R-:W-:Y:S05]  /*ac60*/  BSYNC B2 ;  /* 0x0000000000027941 */ /* 0x000fea0003800000 */
.L_x_12361:
        /* <DEDUP_REMOVED lines=44> */
.L_x_12360:
[----:B------:R-:W-:Y:S05]  /*af30*/  BSYNC B1 ;  /* 0x0000000000017941 */ /* 0x000fea0003800000 */
.L_x_12359:
        /* <DEDUP_REMOVED lines=12> */
.L_x_12363:
        /* <DEDUP_REMOVED lines=12> */
.L_x_12366:
[----:B------:R-:W-:-:S07]  /*b0c0*/  IMAD.MOV.U32 R22, RZ, RZ, R26 ;  /* 0x000000ffff167224 */ /* 0x000fce00078e001a */
.L_x_12367:
[----:B------:R-:W-:Y:S05]  /*b0d0*/  BSYNC B1 ;  /* 0x0000000000017941 */ /* 0x000fea0003800000 */
.L_x_12365:
        /* <DEDUP_REMOVED lines=16> */
.L_x_12371:
[----:B------:R-:W-:Y:S05]  /*b1e0*/  BSYNC B2 ;  /* 0x0000000000027941 */ /* 0x000fea0003800000 */
.L_x_12370:
        /* <DEDUP_REMOVED lines=44> */
.L_x_12369:
[----:B------:R-:W-:Y:S05]  /*b4b0*/  BSYNC B1 ;  /* 0x0000000000017941 */ /* 0x000fea0003800000 */
.L_x_12368:
        /* <DEDUP_REMOVED lines=10> */
.L_x_12364:
        /* <DEDUP_REMOVED lines=12> */
.L_x_12373:
[----:B------:R-:W-:-:S07]  /*b620*/  IMAD.MOV.U32 R22, RZ, RZ, R26 ;  /* 0x000000ffff167224 */ /* 0x000fce00078e001a */
.L_x_12374:
[----:B------:R-:W-:Y:S05]  /*b630*/  BSYNC B1 ;  /* 0x0000000000017941 */ /* 0x000fea0003800000 */
.L_x_12372:
        /* <DEDUP_REMOVED lines=16> */
.L_x_12378:
[----:B------:R-:W-:Y:S05]  /*b740*/  BSYNC B2 ;  /* 0x0000000000027941 */ /* 0x000fea0003800000 */
.L_x_12377:
        /* <DEDUP_REMOVED lines=44> */
.L_x_12376:
[----:B------:R-:W-:Y:S05]  /*ba10*/  BSYNC B1 ;  /* 0x0000000000017941 */ /* 0x000fea0003800000 */
.L_x_12375:
        /* <DEDUP_REMOVED lines=13> */
.L_x_12379:
        /* <DEDUP_REMOVED lines=12> */
.L_x_12382:
[----:B------:R-:W-:-:S07]  /*bbb0*/  IMAD.MOV.U32 R22, RZ, RZ, R26 ;  /* 0x000000ffff167224 */ /* 0x000fce00078e001a */
.L_x_12383:
[----:B------:R-:W-:Y:S05]  /*bbc0*/  BSYNC B1 ;  /* 0x0000000000017941 */ /* 0x000fea0003800000 */
.L_x_12381:
        /* <DEDUP_REMOVED lines=16> */
.L_x_12387:
[----:B------:R-:W-:Y:S05]  /*bcd0*/  BSYNC B2 ;  /* 0x0000000000027941 */ /* 0x000fea0003800000 */
.L_x_12386:
        /* <DEDUP_REMOVED lines=44> */
.L_x_12385:
[----:B------:R-:W-:Y:S05]  /*bfa0*/  BSYNC B1 ;  /* 0x0000000000017941 */ /* 0x000fea0003800000 */
.L_x_12384:
        /* <DEDUP_REMOVED lines=9> */
.L_x_12380:
        /* <DEDUP_REMOVED lines=12> */
.L_x_12389:
[----:B------:R-:W-:-:S07]  /*c100*/  MOV R22, R26 ;  /* 0x0000001a00167202 */ /* 0x000fce0000000f00 */
.L_x_12390:
[----:B------:R-:W-:Y:S05]  /*c110*/  BSYNC B1 ;  /* 0x0000000000017941 */ /* 0x000fea0003800000 */
.L_x_12388:
        /* <DEDUP_REMOVED lines=16> */
.L_x_12394:
[----:B------:R-:W-:Y:S05]  /*c220*/  BSYNC B2 ;  /* 0x0000000000027941 */ /* 0x000fea0003800000 */
.L_x_12393:
[----:B------:R-:W-:Y:S01]  /*c230*/  IMAD.HI.U32 R21, R2, -0x326172a9, RZ ;  /* 0xcd9e8d5702157827 */ /* 0x000fe200078e00ff */
[----:B------:R-:W-:-:S03]  /*c240*/  LOP3.LUT R20, R20, UR7, R27, 0x96, !PT ;  /* 0x0000000714147c12 */ /* 0x000fc6000f8e961b */
[----:B------:R-:W-:Y:S01]  /*c250*/  IMAD R109, R3, -0x2daee0ad, RZ ;  /* 0xd2511f53036d7824 */ /* 0x000fe200078e02ff */
[----:B------:R-:W-:Y:S01]  /*c260*/  LOP3.LUT R114, R21, UR6, R4, 0x96, !PT ;  /* 0x0000000615727c12 */ /* 0x000fe2000f8e9604 */
[----:B------:R-:W-:Y:S02]  /*c270*/  IMAD R21, R2, -0x326172a9, RZ ;  /* 0xcd9e8d5702157824 */ /* 0x000fe400078e02ff */
        /* <DEDUP_REMOVED lines=39> */
.L_x_12392:
[----:B------:R-:W-:Y:S05]  /*c4f0*/  BSYNC B1 ;  /* 0x0000000000017941 */ /* 0x000fea0003800000 */
.L_x_12391:
        /* <DEDUP_REMOVED lines=12> */
.L_x_12395:
        /* <DEDUP_REMOVED lines=12> */
.L_x_12398:
[----:B------:R-:W-:-:S07]  /*c680*/  MOV R105, R26 ;  /* 0x0000001a00697202 */ /* 0x000fce0000000f00 */
.L_x_12399:
[----:B------:R-:W-:Y:S05]  /*c690*/  BSYNC B1 ;  /* 0x0000000000017941 */ /* 0x000fea0003800000 */
.L_x_12397:
        /* <DEDUP_REMOVED lines=16> */
.L_x_12403:
[----:B------:R-:W-:Y:S05]  /*c7a0*/  BSYNC B2 ;  /* 0x0000000000027941 */ /* 0x000fea0003800000 */
.L_x_12402:
        /* <DEDUP_REMOVED lines=44> */
.L_x_12401:
[----:B------:R-:W-:Y:S05]  /*ca70*/  BSYNC B1 ;  /* 0x0000000000017941 */ /* 0x000fea0003800000 */
.L_x_12400:
        /* <DEDUP_REMOVED lines=10> */
.L_x_12396:
        /* <DEDUP_REMOVED lines=18> */
[----:B------:R-:W-:Y:S02]  /*cc40*/  LEA.HI.X R83, R81, UR11, RZ, 0x5, P0 ;  /* 0x0000000b51537c11 */ /* 0x000fe400080f2cff */
        /* <DEDUP_REMOVED lines=18> */
[----:B------:R-:W-:-:S02]  /*cd70*/  LOP3.LUT R108, R100, 0xff, RZ, 0xc0, !PT ;  /* 0x000000ff646c7812 */ /* 0x000fc400078ec0ff */
[----:B------:R-:W-:Y:S02]  /*cd80*/  LOP3.LUT R110, R99, 0xff, RZ, 0xc0, !PT ;  /* 0x000000ff636e7812 */ /* 0x000fe400078ec0ff */
[----:B------:R-:W-:Y:S01]  /*cd90*/  LOP3.LUT R113, R83, 0xff00, R113, 0xf8, !PT ;  /* 0x0000ff0053717812 */ /* 0x000fe200078ef871 */
[----:B------:R-:W-:Y:S01]  /*cda0*/  IMAD.WIDE.U32 R82, R82, 0x1000000, RZ ;  /* 0x0100000052527825 */ /* 0x000fe200078e00ff */
[----:B------:R-:W-:Y:S02]  /*cdb0*/  IADD3 R112, P0, R157, UR16, RZ ;  /* 0x000000109d707c10 */ /* 0x000fe4000ff1e0ff */
[----:B------:R-:W-:Y:S01]  /*cdc0*/  LOP3.LUT R113, R113, 0xff, R102, 0xf8, !PT ;  /* 0x000000ff71717812 */ /* 0x000fe200078ef866 */
[----:B------:R-:W-:-:S04]  /*cdd0*/  IMAD.WIDE.U32 R108, R108, 0x10000, RZ ;  /* 0x000100006c6c7825 */ /* 0x000fc800078e00ff */
[----:B------:R-:W-:Y:S01]  /*cde0*/  IMAD.WIDE.U32 R110, R110, 0x100, RZ ;  /* 0x000001006e6e7825 */ /* 0x000fe200078e00ff */
[----:B------:R-:W-:Y:S02]  /*cdf0*/  LOP3.LUT R83, R109, R113, R83, 0xfe, !PT ;  /* 0x000000716d537212 */ /* 0x000fe400078efe53 */
[----:B------:R-:W-:Y:S02]  /*ce00*/  IADD3.X R113, R155, UR17, RZ, P0, !PT ;  /* 0x000000119b717c10 */ /* 0x000fe400087fe4ff */
[----:B------:R-:W-:Y:S02]  /*ce10*/  LOP3.LUT R82, R110, R82, R108, 0xfe, !PT ;  /* 0x000000526e527212 */ /* 0x000fe400078efe6c */
[----:B------:R-:W-:Y:S02]  /*ce20*/  LOP3.LUT R83, R83, R111, RZ, 0xfc, !PT ;  /* 0x0000006f53537212 */ /* 0x000fe400078efcff */
[----:B------:R-:W-:-:S05]  /*ce30*/  LOP3.LUT R82, R82, 0xff, R98, 0xf8, !PT ;  /* 0x000000ff52527812 */ /* 0x000fca00078ef862 */
[----:B------:R1:W-:Y:S02]  /*ce40*/  STG.E.64 desc[UR4][R112.64], R82 ;  /* 0x0000005270007986 */ /* 0x0003e4000c101b04 */
.L_x_12404:
[----:B------:R-:W-:-:S07]  /*ce50*/  VIADD R81, R81, 0x80 ;  /* 0x0000008051517836 */ /* 0x000fce0000000000 */
.L_x_12275:
[----:B------:R-:W-:Y:S05]  /*ce60*/  BSYNC B0 ;  /* 0x0000000000007941 */ /* 0x000fea0003800000 */
.L_x_12274:
        /* <DEDUP_REMOVED lines=30> */
.L_x_12408:
[----:B0-----:R-:W-:-:S07]  /*d050*/  IMAD.MOV.U32 R110, RZ, RZ, R26 ;  /* 0x000000ffff6e7224 */ /* 0x001fce00078e001a */
.L_x_12409:
[----:B------:R-:W-:Y:S05]  /*d060*/  BSYNC B1 ;  /* 0x0000000000017941 */ /* 0x000fea0003800000 */
.L_x_12407:
        /* <DEDUP_REMOVED lines=16> */
.L_x_12413:
[----:B------:R-:W-:Y:S05]  /*d170*/  BSYNC B2 ;  /* 0x0000000000027941 */ /* 0x000fea0003800000 */
.L_x_12412:
        /* <DEDUP_REMOVED lines=44> */
.L_x_12411:
[----:B------:R-:W-:Y:S05]  /*d440*/  BSYNC B1 ;  /* 0x0000000000017941 */ /* 0x000fea0003800000 */
.L_x_12410:
        /* <DEDUP_REMOVED lines=20> */
.L_x_12414:
        /* <DEDUP_REMOVED lines=12> */
.L_x_12417:
[----:B------:R-:W-:-:S07]  /*d650*/  IMAD.MOV.U32 R22, RZ, RZ, R26 ;  /* 0x000000ffff167224 */ /* 0x000fce00078e001a */
.L_x_12418:
[----:B------:R-:W-:Y:S05]  /*d660*/  BSYNC B1 ;  /* 0x0000000000017941 */ /* 0x000fea0003800000 */
.L_x_12416:
        /* <DEDUP_REMOVED lines=16> */
.L_x_12422:
[----:B------:R-:W-:Y:S05]  /*d770*/  BSYNC B2 ;  /* 0x0000000000027941 */ /* 0x000fea0003800000 */
.L_x_12421:
        /* <DEDUP_REMOVED lines=44> */
.L_x_12420:
[----:B------:R-:W-:Y:S05]  /*da40*/  BSYNC B1 ;  /* 0x0000000000017941 */ /* 0x000fea0003800000 */
.L_x_12419:
        /* <DEDUP_REMOVED lines=9> */
.L_x_12415:
        /* <DEDUP_REMOVED lines=12> */
.L_x_12424:
[----:B------:R-:W-:-:S07]  /*dba0*/  MOV R22, R26 ;  /* 0x0000001a00167202 */ /* 0x000fce0000000f00 */
.L_x_12425:
[----:B------:R-:W-:Y:S05]  /*dbb0*/  BSYNC B1 ;  /* 0x0000000000017941 */ /* 0x000fea0003800000 */
.L_x_12423:
        /* <DEDUP_REMOVED lines=16> */
.L_x_12429:
[----:B------:R-:W-:Y:S05]  /*dcc0*/  BSYNC B2 ;  /* 0x0000000000027941 */ /* 0x000fea0003800000 */
.L_x_12428:
        /* <DEDUP_REMOVED lines=44> */
.L_x_12427:
[----:B------:R-:W-:Y:S05]  /*df90*/  BSYNC B1 ;  /* 0x0000000000017941 */ /* 0x000fea0003800000 */
.L_x_12426:
        /* <DEDUP_REMOVED lines=14> */
.L_x_12430:
        /* <DEDUP_REMOVED lines=12> */
.L_x_12433:
[----:B------:R-:W-:-:S07]  /*e140*/  MOV R22, R26 ;  /* 0x0000001a00167202 */ /* 0x000fce0000000f00 */
.L_x_12434:
[----:B------:R-:W-:Y:S05]  /*e150*/  BSYNC B1 ;  /* 0x0000000000017941 */ /* 0x000fea0003800000 */
.L_x_12432:
        /* <DEDUP_REMOVED lines=16> */
.L_x_12438:
[----:B------:R-:W-:Y:S05]  /*e260*/  BSYNC B2 ;  /* 0x0000000000027941 */ /* 0x000fea0003800000 */
.L_x_12437:
        /* <DEDUP_REMOVED lines=44> */
.L_x_12436:
[----:B------:R-:W-:Y:S05]  /*e530*/  BSYNC B1 ;  /* 0x0000000000017941 */ /* 0x000fea0003800000 */
.L_x_12435:
        /* <DEDUP_REMOVED lines=10> */
.L_x_12431:
        /* <DEDUP_REMOVED lines=12> */
.L_x_12440:
[----:B------:R-:W-:-:S07]  /*e6a0*/  IMAD.MOV.U32 R22, RZ, RZ, R26 ;  /* 0x000000ffff167224 */ /* 0x000fce00078e001a */
.L_x_12441:
[----:B------:R-:W-:Y:S05]  /*e6b0*/  BSYNC B1 ;  /* 0x0000000000017941 */ /* 0x000fea0003800000 */
.L_x_12439:
        /* <DEDUP_REMOVED lines=16> */
.L_x_12445:
[----:B------:R-:W-:Y:S05]  /*e7c0*/  BSYNC B2 ;  /* 0x0000000000027941 */ /* 0x000fea0003800000 */
.L_x_12444:
        /* <DEDUP_REMOVED lines=44> */
.L_x_12443:
[----:B------:R-:W-:Y:S05]  /*ea90*/  BSYNC B1 ;  /* 0x0000000000017941 */ /* 0x000fea0003800000 */
.L_x_12442:
        /* <DEDUP_REMOVED lines=15> */
.L_x_12446:
        /* <DEDUP_REMOVED lines=12> */
.L_x_12449:
[----:B------:R-:W-:-:S07]  /*ec50*/  IMAD.MOV.U32 R59, RZ, RZ, R26 ;  /* 0x000000ffff3b7224 */ /* 0x000fce00078e001a */
.L_x_12450:
[----:B------:R-:W-:Y:S05]  /*ec60*/  BSYNC B1 ;  /* 0x0000000000017941 */ /* 0x000fea0003800000 */
.L_x_12448:
        /* <DEDUP_REMOVED lines=16> */
.L_x_12454:
[----:B------:R-:W-:Y:S05]  /*ed70*/  BSYNC B2 ;  /* 0x0000000000027941 */ /* 0x000fea0003800000 */
.L_x_12453:
        /* <DEDUP_REMOVED lines=44> */
.L_x_12452:
[----:B------:R-:W-:Y:S05]  /*f040*/  BSYNC B1 ;  /* 0x0000000000017941 */ /* 0x000fea0003800000 */
.L_x_12451:
        /* <DEDUP_REMOVED lines=9> */
.L_x_12447:
        /* <DEDUP_REMOVED lines=12> */
.L_x_12456:
[----:B------:R-:W-:-:S07]  /*f1a0*/  IMAD.MOV.U32 R59, RZ, RZ, R26 ;  /* 0x000000ffff3b7224 */ /* 0x000fce00078e001a */
.L_x_12457:
[----:B------:R-:W-:Y:S05]  /*f1b0*/  BSYNC B1 ;  /* 0x0000000000017941 */ /* 0x000fea0003800000 */
.L_x_12455:
        /* <DEDUP_REMOVED lines=16> */
.L_x_12461:
[----:B------:R-:W-:Y:S05]  /*f2c0*/  BSYNC B2 ;  /* 0x0000000000027941 */ /* 0x000fea0003800000 */
.L_x_12460:
        /* <DEDUP_REMOVED lines=44> */
.L_x_12459:
[----:B------:R-:W-:Y:S05]  /*f590*/  BSYNC B1 ;  /* 0x0000000000017941 */ /* 0x000fea0003800000 */
.L_x_12458:
        /* <DEDUP_REMOVED lines=14> */
.L_x_12462:
        /* <DEDUP_REMOVED lines=12> */
.L_x_12465:
[----:B------:R-:W-:-:S07]  /*f740*/  IMAD.MOV.U32 R22, RZ, RZ, R26 ;  /* 0x000000ffff167224 */ /* 0x000fce00078e001a */
.L_x_12466:
[----:B------:R-:W-:Y:S05]  /*f750*/  BSYNC B1 ;  /* 0x0000000000017941 */ /* 0x000fea0003800000 */
.L_x_12464:
        /* <DEDUP_REMOVED lines=16> */
.L_x_12470:
[----:B------:R-:W-:Y:S05]  /*f860*/  BSYNC B2 ;  /* 0x0000000000027941 */ /* 0x000fea0003800000 */
.L_x_12469:
        /* <DEDUP_REMOVED lines=44> */
.L_x_12468:
[----:B------:R-:W-:Y:S05]  /*fb30*/  BSYNC B1 ;  /* 0x0000000000017941 */ /* 0x000fea0003800000 */
.L_x_12467:
        /* <DEDUP_REMOVED lines=10> */
.L_x_12463:
        /* <DEDUP_REMOVED lines=12> */
.L_x_12472:
[----:B------:R-:W-:-:S07]  /*fca0*/  MOV R22, R26 ;  /* 0x0000001a00167202 */ /* 0x000fce0000000f00 */
.L_x_12473:
[----:B------:R-:W-:Y:S05]  /*fcb0*/  BSYNC B1 ;  /* 0x0000000000017941 */ /* 0x000fea0003800000 */
.L_x_12471:
        /* <DEDUP_REMOVED lines=16> */
.L_x_12477:
[----:B------:R-:W-:Y:S05]  /*fdc0*/  BSYNC B2 ;  /* 0x0000000000027941 */ /* 0x000fea0003800000 */
.L_x_12476:
        /* <DEDUP_REMOVED lines=44> */
.L_x_12475:
[----:B------:R-:W-:Y:S05]  /*10090*/  BSYNC B1 ;  /* 0x0000000000017941 */ /* 0x000fea0003800000 */
.L_x_12474:
        /* <DEDUP_REMOVED lines=15> */
.L_x_12478:
        /* <DEDUP_REMOVED lines=12> */
.L_x_12481:
[----:B------:R-:W-:-:S07]  /*10250*/  MOV R22, R26 ;  /* 0x0000001a00167202 */ /* 0x000fce0000000f00 */
.L_x_12482:
[----:B------:R-:W-:Y:S05]  /*10260*/  BSYNC B1 ;  /* 0x0000000000017941 */ /* 0x000fea0003800000 */
.L_x_12480:
        /* <DEDUP_REMOVED lines=16> */
.L_x_12486:
[----:B------:R-:W-:Y:S05]  /*10370*/  BSYNC B2 ;  /* 0x0000000000027941 */ /* 0x000fea0003800000 */
.L_x_12485:
        /* <DEDUP_REMOVED lines=44> */
.L_x_12484:
[----:B------:R-:W-:Y:S05]  /*10640*/  BSYNC B1 ;  /* 0x0000000000017941 */ /* 0x000fea0003800000 */
.L_x_12483:
        /* <DEDUP_REMOVED lines=9> */
.L_x_12479:
        /* <DEDUP_REMOVED lines=12> */
.L_x_12488:
[----:B------:R-:W-:-:S07]  /*107a0*/  IMAD.MOV.U32 R22, RZ, RZ, R26 ;  /* 0x000000ffff167224 */ /* 0x000fce00078e001a */
.L_x_12489:
[----:B------:R-:W-:Y:S05]  /*107b0*/  BSYNC B1 ;  /* 0x0000000000017941 */ /* 0x000fea0003800000 */
.L_x_12487:
        /* <DEDUP_REMOVED lines=16> */
.L_x_12493:
[----:B------:R-:W-:Y:S05]  /*108c0*/  BSYNC B2 ;  /* 0x0000000000027941 */ /* 0x000fea0003800000 */
.L_x_12492:
        /* <DEDUP_REMOVED lines=44> */
.L_x_12491:
[----:B------:R-:W-:Y:S05]  /*10b90*/  BSYNC B1 ;  /* 0x0000000000017941 */ /* 0x000fea0003800000 */
.L_x_12490:
        /* <DEDUP_REMOVED lines=12> */
.L_x_12494:
        /* <DEDUP_REMOVED lines=12> */
.L_x_12497:
[----:B------:R-:W-:-:S07]  /*10d20*/  IMAD.MOV.U32 R22, RZ, RZ, R26 ;  /* 0x000000ffff167224 */ /* 0x000fce00078e001a */
.L_x_12498:
[----:B------:R-:W-:Y:S05]  /*10d30*/  BSYNC B1 ;  /* 0x0000000000017941 */ /* 0x000fea0003800000 */
.L_x_12496:
        /* <DEDUP_REMOVED lines=16> */
.L_x_12502:
[----:B------:R-:W-:Y:S05]  /*10e40*/  BSYNC B2 ;  /* 0x0000000000027941 */ /* 0x000fea0003800000 */
.L_x_12501:
        /* <DEDUP_REMOVED lines=44> */
.L_x_12500:
[----:B------:R-:W-:Y:S05]  /*11110*/  BSYNC B1 ;  /* 0x0000000000017941 */ /* 0x000fea0003800000 */
.L_x_12499:
        /* <DEDUP_REMOVED lines=10> */
.L_x_12495:
        /* <DEDUP_REMOVED lines=12> */
.L_x_12504:
[----:B------:R-:W-:-:S07]  /*11280*/  IMAD.MOV.U32 R22, RZ, RZ, R26 ;  /* 0x000000ffff167224 */ /* 0x000fce00078e001a */
.L_x_12505:
[----:B------:R-:W-:Y:S05]  /*11290*/  BSYNC B1 ;  /* 0x0000000000017941 */ /* 0x000fea0003800000 */
.L_x_12503:
        /* <DEDUP_REMOVED lines=16> */
.L_x_12509:
[----:B------:R-:W-:Y:S05]  /*113a0*/  BSYNC B2 ;  /* 0x0000000000027941 */ /* 0x000fea0003800000 */
.L_x_12508:
        /* <DEDUP_REMOVED lines=44> */
.L_x_12507:
[----:B------:R-:W-:Y:S05]  /*11670*/  BSYNC B1 ;  /* 0x0000000000017941 */ /* 0x000fea0003800000 */
.L_x_12506:
        /* <DEDUP_REMOVED lines=13> */
.L_x_12510:
        /* <DEDUP_REMOVED lines=12> */
.L_x_12513:
[----:B------:R-:W-:-:S07]  /*11810*/  IMAD.MOV.U32 R22, RZ, RZ, R26 ;  /* 0x000000ffff167224 */ /* 0x000fce00078e001a */
.L_x_12514:
[----:B------:R-:W-:Y:S05]  /*11820*/  BSYNC B1 ;  /* 0x0000000000017941 */ /* 0x000fea0003800000 */
.L_x_12512:
        /* <DEDUP_REMOVED lines=16> */
.L_x_12518:
[----:B------:R-:W-:Y:S05]  /*11930*/  BSYNC B2 ;  /* 0x0000000000027941 */ /* 0x000fea0003800000 */
.L_x_12517:
        /* <DEDUP_REMOVED lines=44> */
.L_x_12516:
[----:B------:R-:W-:Y:S05]  /*11c00*/  BSYNC B1 ;  /* 0x0000000000017941 */ /* 0x000fea0003800000 */
.L_x_12515:
        /* <DEDUP_REMOVED lines=9> */
.L_x_12511:
        /* <DEDUP_REMOVED lines=12> */
.L_x_12520:
[----:B------:R-:W-:-:S07]  /*11d60*/  MOV R22, R26 ;  /* 0x0000001a00167202 */ /* 0x000fce0000000f00 */
.L_x_12521:
[----:B------:R-:W-:Y:S05]  /*11d70*/  BSYNC B1 ;  /* 0x0000000000017941 */ /* 0x000fea0003800000 */
.L_x_12519:
        /* <DEDUP_REMOVED lines=16> */
.L_x_12525:
[----:B------:R-:W-:Y:S05]  /*11e80*/  BSYNC B2 ;  /* 0x0000000000027941 */ /* 0x000fea0003800000 */
.L_x_12524:
        /* <DEDUP_REMOVED lines=44> */
.L_x_12523:
[----:B------:R-:W-:Y:S05]  /*12150*/  BSYNC B1 ;  /* 0x0000000000017941 */ /* 0x000fea0003800000 */
.L_x_12522:
        /* <DEDUP_REMOVED lines=12> */
.L_x_12526:
        /* <DEDUP_REMOVED lines=12> */
.L_x_12529:
[----:B------:R-:W-:-:S07]  /*122e0*/  MOV R105, R26 ;  /* 0x0000001a00697202 */ /* 0x000fce0000000f00 */
.L_x_12530:
[----:B------:R-:W-:Y:S05]  /*122f0*/  BSYNC B1 ;  /* 0x0000000000017941 */ /* 0x000fea0003800000 */
.L_x_12528:
        /* <DEDUP_REMOVED lines=16> */
.L_x_12534:
[----:B------:R-:W-:Y:S05]  /*12400*/  BSYNC B2 ;  /* 0x0000000000027941 */ /* 0x000fea0003800000 */
.L_x_12533:
        /* <DEDUP_REMOVED lines=44> */
.L_x_12532:
[----:B------:R-:W-:Y:S05]  /*126d0*/  BSYNC B1 ;  /* 0x0000000000017941 */ /* 0x000fea0003800000 */
.L_x_12531:
        /* <DEDUP_REMOVED lines=10> */
.L_x_12527:
        /* <DEDUP_REMOVED lines=51> */
.L_x_12535:
[----:B------:R-:W-:-:S07]  /*12ab0*/  VIADD R81, R81, 0x80 ;  /* 0x0000008051517836 */ /* 0x000fce0000000000 */
.L_x_12406:
[----:B------:R-:W-:Y:S05]  /*12ac0*/  BSYNC B0 ;  /* 0x0000000000007941 */ /* 0x000fea0003800000 */
.L_x_12405:
        /* <DEDUP_REMOVED lines=30> */
.L_x_12539:
[----:B0-----:R-:W-:-:S07]  /*12cb0*/  IMAD.MOV.U32 R110, RZ, RZ, R26 ;  /* 0x000000ffff6e7224 */ /* 0x001fce00078e001a */
.L_x_12540:
[----:B------:R-:W-:Y:S05]  /*12cc0*/  BSYNC B1 ;  /* 0x0000000000017941 */ /* 0x000fea0003800000 */
.L_x_12538:
        /* <DEDUP_REMOVED lines=16> */
.L_x_12544:
[----:B------:R-:W-:Y:S05]  /*12dd0*/  BSYNC B2 ;  /* 0x0000000000027941 */ /* 0x000fea0003800000 */
.L_x_12543:
        /* <DEDUP_REMOVED lines=44> */
.L_x_12542:
[----:B------:R-:W-:Y:S05]  /*130a0*/  BSYNC B1 ;  /* 0x0000000000017941 */ /* 0x000fea0003800000 */
.L_x_12541:
        /* <DEDUP_REMOVED lines=20> */
.L_x_12545:
        /* <DEDUP_REMOVED lines=12> */
.L_x_12548:
[----:B------:R-:W-:-:S07]  /*132b0*/  IMAD.MOV.U32 R22, RZ, RZ, R26 ;  /* 0x000000ffff167224 */ /* 0x000fce00078e001a */
.L_x_12549:
[----:B------:R-:W-:Y:S05]  /*132c0*/  BSYNC B1 ;  /* 0x0000000000017941 */ /* 0x000fea0003800000 */
.L_x_12547:
        /* <DEDUP_REMOVED lines=16> */
.L_x_12553:
[----:B------:R-:W-:Y:S05]  /*133d0*/  BSYNC B2 ;  /* 0x0000000000027941 */ /* 0x000fea0003800000 */
.L_x_12552:
        /* <DEDUP_REMOVED lines=44> */
.L_x_12551:
[----:B------:R-:W-:Y:S05]  /*136a0*/  BSYNC B1 ;  /* 0x0000000000017941 */ /* 0x000fea0003800000 */
.L_x_12550:
        /* <DEDUP_REMOVED lines=9> */
.L_x_12546:
        /* <DEDUP_REMOVED lines=12> */
.L_x_12555:
[----:B------:R-:W-:-:S07]  /*13800*/  MOV R22, R26 ;  /* 0x0000001a00167202 */ /* 0x000fce0000000f00 */
.L_x_12556:
[----:B------:R-:W-:Y:S05]  /*13810*/  BSYNC B1 ;  /* 0x0000000000017941 */ /* 0x000fea0003800000 */
.L_x_12554:
        /* <DEDUP_REMOVED lines=16> */
.L_x_12560:
[----:B------:R-:W-:Y:S05]  /*13920*/  BSYNC B2 ;  /* 0x0000000000027941 */ /* 0x000fea0003800000 */
.L_x_12559:
        /* <DEDUP_REMOVED lines=44> */
.L_x_12558:
[----:B------:R-:W-:Y:S05]  /*13bf0*/  BSYNC B1 ;  /* 0x0000000000017941 */ /* 0x000fea0003800000 */
.L_x_12557:
        /* <DEDUP_REMOVED lines=14> */
.L_x_12561:
        /* <DEDUP_REMOVED lines=12> */
.L_x_12564:
[----:B------:R-:W-:-:S07]  /*13da0*/  MOV R22, R26 ;  /* 0x0000001a00167202 */ /* 0x000fce0000000f00 */
.L_x_12565:
[----:B------:R-:W-:Y:S05]  /*13db0*/  BSYNC B1 ;  /* 0x0000000000017941 */ /* 0x000fea0003800000 */
.L_x_12563:
        /* <DEDUP_REMOVED lines=16> */
.L_x_12569:
[----:B------:R-:W-:Y:S05]  /*13ec0*/  BSYNC B2 ;  /* 0x0000000000027941 */ /* 0x000fea0003800000 */
.L_x_12568:
        /* <DEDUP_REMOVED lines=44> */
.L_x_12567:
[----:B------:R-:W-:Y:S05]  /*14190*/  BSYNC B1 ;  /* 0x0000000000017941 */ /* 0x000fea0003800000 */
.L_x_12566:
        /* <DEDUP_REMOVED lines=10> */
.L_x_12562:
        /* <DEDUP_REMOVED lines=12> */
.L_x_12571:
[----:B------:R-:W-:-:S07]  /*14300*/  IMAD.MOV.U32 R22, RZ, RZ, R26 ;  /* 0x000000ffff167224 */ /* 0x000fce00078e001a */
.L_x_12572:
[----:B------:R-:W-:Y:S05]  /*14310*/  BSYNC B1 ;  /* 0x0000000000017941 */ /* 0x000fea0003800000 */
.L_x_12570:
        /* <DEDUP_REMOVED lines=16> */
.L_x_12576:
[----:B------:R-:W-:Y:S05]  /*14420*/  BSYNC B2 ;  /* 0x0000000000027941 */ /* 0x000fea0003800000 */
.L_x_12575:
        /* <DEDUP_REMOVED lines=44> */
.L_x_12574:
[----:B------:R-:W-:Y:S05]  /*146f0*/  BSYNC B1 ;  /* 0x0000000000017941 */ /* 0x000fea0003800000 */
.L_x_12573:
        /* <DEDUP_REMOVED lines=15> */
.L_x_12577:
        /* <DEDUP_REMOVED lines=12> */
.L_x_12580:
[----:B------:R-:W-:-:S07]  /*148b0*/  IMAD.MOV.U32 R67, RZ, RZ, R26 ;  /* 0x000000ffff437224 */ /* 0x000fce00078e001a */
.L_x_12581:
[----:B------:R-:W-:Y:S05]  /*148c0*/  BSYNC B1 ;  /* 0x0000000000017941 */ /* 0x000fea0003800000 */
.L_x_12579:
        /* <DEDUP_REMOVED lines=16> */
.L_x_12585:
[----:B------:R-:W-:Y:S05]  /*149d0*/  BSYNC B2 ;  /* 0x0000000000027941 */ /* 0x000fea0003800000 */
.L_x_12584:
        /* <DEDUP_REMOVED lines=44> */
.L_x_12583:
[----:B------:R-:W-:Y:S05]  /*14ca0*/  BSYNC B1 ;  /* 0x0000000000017941 */ /* 0x000fea0003800000 */
.L_x_12582:
        /* <DEDUP_REMOVED lines=9> */
.L_x_12578:
        /* <DEDUP_REMOVED lines=12> */
.L_x_12587:
[----:B------:R-:W-:-:S07]  /*14e00*/  IMAD.MOV.U32 R67, RZ, RZ, R26 ;  /* 0x000000ffff437224 */ /* 0x000fce00078e001a */
.L_x_12588:
[----:B------:R-:W-:Y:S05]  /*14e10*/  BSYNC B1 ;  /* 0x0000000000017941 */ /* 0x000fea0003800000 */
.L_x_12586:
        /* <DEDUP_REMOVED lines=16> */
.L_x_12592:
[----:B------:R-:W-:Y:S05]  /*14f20*/  BSYNC B2 ;  /* 0x0000000000027941 */ /* 0x000fea0003800000 */
.L_x_12591:
        /* <DEDUP_REMOVED lines=44> */
.L_x_12590:
[----:B------:R-:W-:Y:S05]  /*151f0*/  BSYNC B1 ;  /* 0x0000000000017941 */ /* 0x000fea0003800000 */
.L_x_12589:
        /* <DEDUP_REMOVED lines=14> */
.L_x_12593:
        /* <DEDUP_REMOVED lines=12> */
.L_x_12596:
[----:B------:R-:W-:-:S07]  /*153a0*/  IMAD.MOV.U32 R22, RZ, RZ, R26 ;  /* 0x000000ffff167224 */ /* 0x000fce00078e001a */
.L_x_12597:
[----:B------:R-:W-:Y:S05]  /*153b0*/  BSYNC B1 ;  /* 0x0000000000017941 */ /* 0x000fea0003800000 */
.L_x_12595:
        /* <DEDUP_REMOVED lines=16> */
.L_x_12601:
[----:B------:R-:W-:Y:S05]  /*154c0*/  BSYNC B2 ;  /* 0x0000000000027941 */ /* 0x000fea0003800000 */
.L_x_12600:
        /* <DEDUP_REMOVED lines=44> */
.L_x_12599:
[----:B------:R-:W-:Y:S05]  /*15790*/  BSYNC B1 ;  /* 0x0000000000017941 */ /* 0x000fea0003800000 */
.L_x_12598:
        /* <DEDUP_REMOVED lines=10> */
.L_x_12594:
        /* <DEDUP_REMOVED lines=12> */
.L_x_12603:
[----:B------:R-:W-:-:S07]  /*15900*/  MOV R22, R26 ;  /* 0x0000001a00167202 */ /* 0x000fce0000000f00 */
.L_x_12604:
[----:B------:R-:W-:Y:S05]  /*15910*/  BSYNC B1 ;  /* 0x0000000000017941 */ /* 0x000fea0003800000 */
.L_x_12602:
        /* <DEDUP_REMOVED lines=16> */
.L_x_12608:
[----:B------:R-:W-:Y:S05]  /*15a20*/  BSYNC B2 ;  /* 0x0000000000027941 */ /* 0x000fea0003800000 */
.L_x_12607:
        /* <DEDUP_REMOVED lines=44> */
.L_x_12606:
[----:B------:R-:W-:Y:S05]  /*15cf0*/  BSYNC B1 ;  /* 0x0000000000017941 */ /* 0x000fea0003800000 */
.L_x_12605:
        /* <DEDUP_REMOVED lines=15> */
.L_x_12609:
        /* <DEDUP_REMOVED lines=12> */
.L_x_12612:
[----:B------:R-:W-:-:S07]  /*15eb0*/  MOV R22, R26 ;  /* 0x0000001a00167202 */ /* 0x000fce0000000f00 */
.L_x_12613:
[----:B------:R-:W-:Y:S05]  /*15ec0*/  BSYNC B1 ;  /* 0x0000000000017941 */ /* 0x000fea0003800000 */
.L_x_12611:
        /* <DEDUP_REMOVED lines=16> */
.L_x_12617:
[----:B------:R-:W-:Y:S05]  /*15fd0*/  BSYNC B2 ;  /* 0x0000000000027941 */ /* 0x000fea0003800000 */
.L_x_12616:
        /* <DEDUP_REMOVED lines=44> */
.L_x_12615:
[----:B------:R-:W-:Y:S05]  /*162a0*/  BSYNC B1 ;  /* 0x0000000000017941 */ /* 0x000fea0003800000 */
.L_x_12614:
        /* <DEDUP_REMOVED lines=9> */
.L_x_12610:
        /* <DEDUP_REMOVED lines=12> */
.L_x_12619:
[----:B------:R-:W-:-:S07]  /*16400*/  IMAD.MOV.U32 R22, RZ, RZ, R26 ;  /* 0x000000ffff167224 */ /* 0x000fce00078e001a */
.L_x_12620:
[----:B------:R-:W-:Y:S05]  /*16410*/  BSYNC B1 ;  /* 0x0000000000017941 */ /* 0x000fea0003800000 */
.L_x_12618:
        /* <DEDUP_REMOVED lines=16> */
.L_x_12624:
[----:B------:R-:W-:Y:S05]  /*16520*/  BSYNC B2 ;  /* 0x0000000000027941 */ /* 0x000fea0003800000 */
.L_x_12623:
        /* <DEDUP_REMOVED lines=44> */
.L_x_12622:
[----:B------:R-:W-:Y:S05]  /*167f0*/  BSYNC B1 ;  /* 0x0000000000017941 */ /* 0x000fea0003800000 */
.L_x_12621:
        /* <DEDUP_REMOVED lines=12> */
.L_x_12625:
        /* <DEDUP_REMOVED lines=12> */
.L_x_12628:
[----:B------:R-:W-:-:S07]  /*16980*/  IMAD.MOV.U32 R22, RZ, RZ, R26 ;  /* 0x000000ffff167224 */ /* 0x000fce00078e001a */
.L_x_12629:
[----:B------:R-:W-:Y:S05]  /*16990*/  BSYNC B1 ;  /* 0x0000000000017941 */ /* 0x000fea0003800000 */
.L_x_12627:
        /* <DEDUP_REMOVED lines=16> */
.L_x_12633:
[----:B------:R-:W-:Y:S05]  /*16aa0*/  BSYNC B2 ;  /* 0x0000000000027941 */ /* 0x000fea0003800000 */
.L_x_12632:
        /* <DEDUP_REMOVED lines=44> */
.L_x_12631:
[----:B------:R-:W-:Y:S05]  /*16d70*/  BSYNC B1 ;  /* 0x0000000000017941 */ /* 0x000fea0003800000 */
.L_x_12630:
        /* <DEDUP_REMOVED lines=10> */
.L_x_12626:
        /* <DEDUP_REMOVED lines=12> */
.L_x_12635:
[----:B------:R-:W-:-:S07]  /*16ee0*/  IMAD.MOV.U32 R22, RZ, RZ, R26 ;  /* 0x000000ffff167224 */ /* 0x000fce00078e001a */
.L_x_12636:
[----:B------:R-:W-:Y:S05]  /*16ef0*/  BSYNC B1 ;  /* 0x0000000000017941 */ /* 0x000fea0003800000 */
.L_x_12634:
        /* <DEDUP_REMOVED lines=16> */
.L_x_12640:
[----:B------:R-:W-:Y:S05]  /*17000*/  BSYNC B2 ;  /* 0x0000000000027941 */ /* 0x000fea0003800000 */
.L_x_12639:
        /* <DEDUP_REMOVED lines=44> */
.L_x_12638:
[----:B------:R-:W-:Y:S05]  /*172d0*/  BSYNC B1 ;  /* 0x0000000000017941 */ /* 0x000fea0003800000 */
.L_x_12637:
        /* <DEDUP_REMOVED lines=13> */
.L_x_12641:
        /* <DEDUP_REMOVED lines=12> */
.L_x_12644:
[----:B------:R-:W-:-:S07]  /*17470*/  IMAD.MOV.U32 R22, RZ, RZ, R26 ;  /* 0x000000ffff167224 */ /* 0x000fce00078e001a */
.L_x_12645:
[----:B------:R-:W-:Y:S05]  /*17480*/  BSYNC B1 ;  /* 0x0000000000017941 */ /* 0x000fea0003800000 */
.L_x_12643:
        /* <DEDUP_REMOVED lines=16> */
.L_x_12649:
[----:B------:R-:W-:Y:S05]  /*17590*/  BSYNC B2 ;  /* 0x0000000000027941 */ /* 0x000fea0003800000 */
.L_x_12648:
        /* <DEDUP_REMOVED lines=44> */
.L_x_12647:
[----:B------:R-:W-:Y:S05]  /*17860*/  BSYNC B1 ;  /* 0x0000000000017941 */ /* 0x000fea0003800000 */
.L_x_12646:
        /* <DEDUP_REMOVED lines=9> */
.L_x_12642:
        /* <DEDUP_REMOVED lines=12> */
.L_x_12651:
[----:B------:R-:W-:-:S07]  /*179c0*/  MOV R22, R26 ;  /* 0x0000001a00167202 */ /* 0x000fce0000000f00 */
.L_x_12652:
[----:B------:R-:W-:Y:S05]  /*179d0*/  BSYNC B1 ;  /* 0x0000000000017941 */ /* 0x000fea0003800000 */
.L_x_12650:
        /* <DEDUP_REMOVED lines=16> */
.L_x_12656:
[----:B------:R-:W-:Y:S05]  /*17ae0*/  BSYNC B2 ;  /* 0x0000000000027941 */ /* 0x000fea0003800000 */
.L_x_12655:
        /* <DEDUP_REMOVED lines=44> */
.L_x_12654:
[----:B------:R-:W-:Y:S05]  /*17db0*/  BSYNC B1 ;  /* 0x0000000000017941 */ /* 0x000fea0003800000 */
.L_x_12653:
        /* <DEDUP_REMOVED lines=12> */
.L_x_12657:
        /* <DEDUP_REMOVED lines=12> */
.L_x_12660:
[----:B------:R-:W-:-:S07]  /*17f40*/  MOV R105, R26 ;  /* 0x0000001a00697202 */ /* 0x000fce0000000f00 */
.L_x_12661:
[----:B------:R-:W-:Y:S05]  /*17f50*/  BSYNC B1 ;  /* 0x0000000000017941 */ /* 0x000fea0003800000 */
.L_x_12659:
        /* <DEDUP_REMOVED lines=16> */
.L_x_12665:
[----:B------:R-:W-:Y:S05]  /*18060*/  BSYNC B2 ;  /* 0x0000000000027941 */ /* 0x000fea0003800000 */
.L_x_12664:
        /* <DEDUP_REMOVED lines=44> */
.L_x_12663:
[----:B------:R-:W-:Y:S05]  /*18330*/  BSYNC B1 ;  /* 0x0000000000017941 */ /* 0x000fea0003800000 */
.L_x_12662:
        /* <DEDUP_REMOVED lines=10> */
.L_x_12658:
        /* <DEDUP_REMOVED lines=51> */
.L_x_12666:
[----:B------:R-:W-:-:S07]  /*18710*/  VIADD R81, R81, 0x80 ;  /* 0x0000008051517836 */ /* 0x000fce0000000000 */
.L_x_12537:
[----:B------:R-:W-:Y:S05]  /*18720*/  BSYNC B0 ;  /* 0x0000000000007941 */ /* 0x000fea0003800000 */
.L_x_12536:
        /* <DEDUP_REMOVED lines=30> */
.L_x_12670:
[----:B0-----:R-:W-:-:S07]  /*18910*/  IMAD.MOV.U32 R110, RZ, RZ, R26 ;  /* 0x000000ffff6e7224 */ /* 0x001fce00078e001a */
.L_x_12671:
[----:B------:R-:W-:Y:S05]  /*18920*/  BSYNC B1 ;  /* 0x0000000000017941 */ /* 0x000fea0003800000 */
.L_x_12669:
        /* <DEDUP_REMOVED lines=16> */
.L_x_12675:
[----:B------:R-:W-:Y:S05]  /*18a30*/  BSYNC B2 ;  /* 0x0000000000027941 */ /* 0x000fea0003800000 */
.L_x_12674:
        /* <DEDUP_REMOVED lines=44> */
.L_x_12673:
[----:B------:R-:W-:Y:S05]  /*18d00*/  BSYNC B1 ;  /* 0x0000000000017941 */ /* 0x000fea0003800000 */
.L_x_12672:
        /* <DEDUP_REMOVED lines=20> */
.L_x_12676:
        /* <DEDUP_REMOVED lines=12> */
.L_x_12679:
[----:B------:R-:W-:-:S07]  /*18f10*/  IMAD.MOV.U32 R22, RZ, RZ, R26 ;  /* 0x000000ffff167224 */ /* 0x000fce00078e001a */
.L_x_12680:
[----:B------:R-:W-:Y:S05]  /*18f20*/  BSYNC B1 ;  /* 0x0000000000017941 */ /* 0x000fea0003800000 */
.L_x_12678:
        /* <DEDUP_REMOVED lines=16> */
.L_x_12684:
[----:B------:R-:W-:Y:S05]  /*19030*/  BSYNC B2 ;  /* 0x0000000000027941 */ /* 0x000fea0003800000 */
.L_x_12683:
        /* <DEDUP_REMOVED lines=44> */
.L_x_12682:
[----:B------:R-:W-:Y:S05]  /*19300*/  BSYNC B1 ;  /* 0x0000000000017941 */ /* 0x000fea0003800000 */
.L_x_12681:
        /* <DEDUP_REMOVED lines=9> */
.L_x_12677:
        /* <DEDUP_REMOVED lines=12> */
.L_x_12686:
[----:B------:R-:W-:-:S07]  /*19460*/  MOV R22, R26 ;  /* 0x0000001a00167202 */ /* 0x000fce0000000f00 */
.L_x_12687:
[----:B------:R-:W-:Y:S05]  /*19470*/  BSYNC B1 ;  /* 0x0000000000017941 */ /* 0x000fea0003800000 */
.L_x_12685:
        /* <DEDUP_REMOVED lines=16> */
.L_x_12691:
[----:B------:R-:W-:Y:S05]  /*19580*/  BSYNC B2 ;  /* 0x0000000000027941 */ /* 0x000fea0003800000 */
.L_x_12690:
        /* <DEDUP_REMOVED lines=44> */
.L_x_12689:
[----:B------:R-:W-:Y:S05]  /*19850*/  BSYNC B1 ;  /* 0x0000000000017941 */ /* 0x000fea0003800000 */
.L_x_12688:
        /* <DEDUP_REMOVED lines=14> */
.L_x_12692:
        /* <DEDUP_REMOVED lines=12> */
.L_x_12695:
[----:B------:R-:W-:-:S07]  /*19a00*/  MOV R22, R26 ;  /* 0x0000001a00167202 */ /* 0x000fce0000000f00 */
.L_x_12696:
[----:B------:R-:W-:Y:S05]  /*19a10*/  BSYNC B1 ;  /* 0x0000000000017941 */ /* 0x000fea0003800000 */
.L_x_12694:
        /* <DEDUP_REMOVED lines=16> */
.L_x_12700:
[----:B------:R-:W-:Y:S05]  /*19b20*/  BSYNC B2 ;  /* 0x0000000000027941 */ /* 0x000fea0003800000 */
.L_x_12699:
        /* <DEDUP_REMOVED lines=44> */
.L_x_12698:
[----:B------:R-:W-:Y:S05]  /*19df0*/  BSYNC B1 ;  /* 0x0000000000017941 */ /* 0x000fea0003800000 */
.L_x_12697:
        /* <DEDUP_REMOVED lines=10> */
.L_x_12693:
        /* <DEDUP_REMOVED lines=12> */
.L_x_12702:
[----:B------:R-:W-:-:S07]  /*19f60*/  IMAD.MOV.U32 R22, RZ, RZ, R26 ;  /* 0x000000ffff167224 */ /* 0x000fce00078e001a */
.L_x_12703:
[----:B------:R-:W-:Y:S05]  /*19f70*/  BSYNC B1 ;  /* 0x0000000000017941 */ /* 0x000fea0003800000 */
.L_x_12701:
        /* <DEDUP_REMOVED lines=16> */
.L_x_12707:
[----:B------:R-:W-:Y:S05]  /*1a080*/  BSYNC B2 ;  /* 0x0000000000027941 */ /* 0x000fea0003800000 */
.L_x_12706:
        /* <DEDUP_REMOVED lines=44> */
.L_x_12705:
[----:B------:R-:W-:Y:S05]  /*1a350*/  BSYNC B1 ;  /* 0x0000000000017941 */ /* 0x000fea0003800000 */
.L_x_12704:
        /* <DEDUP_REMOVED lines=15> */
.L_x_12708:
        /* <DEDUP_REMOVED lines=12> */
.L_x_12711:
[----:B------:R-:W-:-:S07]  /*1a510*/  IMAD.MOV.U32 R75, RZ, RZ, R26 ;  /* 0x000000ffff4b7224 */ /* 0x000fce00078e001a */
.L_x_12712:
[----:B------:R-:W-:Y:S05]  /*1a520*/  BSYNC B1 ;  /* 0x0000000000017941 */ /* 0x000fea0003800000 */
.L_x_12710:
        /* <DEDUP_REMOVED lines=16> */
.L_x_12716:
[----:B------:R-:W-:Y:S05]  /*1a630*/  BSYNC B2 ;  /* 0x0000000000027941 */ /* 0x000fea0003800000 */
.L_x_12715:
        /* <DEDUP_REMOVED lines=44> */
.L_x_12714:
[----:B------:R-:W-:Y:S05]  /*1a900*/  BSYNC B1 ;  /* 0x0000000000017941 */ /* 0x000fea0003800000 */
.L_x_12713:
        /* <DEDUP_REMOVED lines=9> */
.L_x_12709:
        /* <DEDUP_REMOVED lines=12> */
.L_x_12718:
[----:B------:R-:W-:-:S07]  /*1aa60*/  IMAD.MOV.U32 R75, RZ, RZ, R26 ;  /* 0x000000ffff4b7224 */ /* 0x000fce00078e001a */
.L_x_12719:
[----:B------:R-:W-:Y:S05]  /*1aa70*/  BSYNC B1 ;  /* 0x0000000000017941 */ /* 0x000fea0003800000 */
.L_x_12717:
        /* <DEDUP_REMOVED lines=16> */
.L_x_12723:
[----:B------:R-:W-:Y:S05]  /*1ab80*/  BSYNC B2 ;  /* 0x0000000000027941 */ /* 0x000fea0003800000 */
.L_x_12722:
        /* <DEDUP_REMOVED lines=44> */
.L_x_12721:
[----:B------:R-:W-:Y:S05]  /*1ae50*/  BSYNC B1 ;  /* 0x0000000000017941 */ /* 0x000fea0003800000 */
.L_x_12720:
        /* <DEDUP_REMOVED lines=14> */
.L_x_12724:
        /* <DEDUP_REMOVED lines=12> */
.L_x_12727:
[----:B------:R-:W-:-:S07]  /*1b000*/  IMAD.MOV.U32 R22, RZ, RZ, R26 ;  /* 0x000000ffff167224 */ /* 0x000fce00078e001a */
.L_x_12728:
[----:B------:R-:W-:Y:S05]  /*1b010*/  BSYNC B1 ;  /* 0x0000000000017941 */ /* 0x000fea0003800000 */
.L_x_12726:
        /* <DEDUP_REMOVED lines=16> */
.L_x_12732:
[----:B------:R-:W-:Y:S05]  /*1b120*/  BSYNC B2 ;  /* 0x0000000000027941 */ /* 0x000fea0003800000 */
.L_x_12731:
        /* <DEDUP_REMOVED lines=44> */
.L_x_12730:
[----:B------:R-:W-:Y:S05]  /*1b3f0*/  BSYNC B1 ;  /* 0x0000000000017941 */ /* 0x000fea0003800000 */
.L_x_12729:
        /* <DEDUP_REMOVED lines=10> */
.L_x_12725:
        /* <DEDUP_REMOVED lines=12> */
.L_x_12734:
[----:B------:R-:W-:-:S07]  /*1b560*/  MOV R22, R26 ;  /* 0x0000001a00167202 */ /* 0x000fce0000000f00 */
.L_x_12735:
[----:B------:R-:W-:Y:S05]  /*1b570*/  BSYNC B1 ;  /* 0x0000000000017941 */ /* 0x000fea0003800000 */
.L_x_12733:
        /* <DEDUP_REMOVED lines=16> */
.L_x_12739:
[----:B------:R-:W-:Y:S05]  /*1b680*/  BSYNC B2 ;  /* 0x0000000000027941 */ /* 0x000fea0003800000 */
.L_x_12738:
        /* <DEDUP_REMOVED lines=44> */
.L_x_12737:
[----:B------:R-:W-:Y:S05]  /*1b950*/  BSYNC B1 ;  /* 0x0000000000017941 */ /* 0x000fea0003800000 */
.L_x_12736:
        /* <DEDUP_REMOVED lines=15> */
.L_x_12740:
        /* <DEDUP_REMOVED lines=12> */
.L_x_12743:
[----:B------:R-:W-:-:S07]  /*1bb10*/  MOV R22, R26 ;  /* 0x0000001a00167202 */ /* 0x000fce0000000f00 */
.L_x_12744:
[----:B------:R-:W-:Y:S05]  /*1bb20*/  BSYNC B1 ;  /* 0x0000000000017941 */ /* 0x000fea0003800000 */
.L_x_12742:
        /* <DEDUP_REMOVED lines=16> */
.L_x_12748:
[----:B------:R-:W-:Y:S05]  /*1bc30*/  BSYNC B2 ;  /* 0x0000000000027941 */ /* 0x000fea0003800000 */
.L_x_12747:
        /* <DEDUP_REMOVED lines=44> */
.L_x_12746:
[----:B------:R-:W-:Y:S05]  /*1bf00*/  BSYNC B1 ;  /* 0x0000000000017941 */ /* 0x000fea0003800000 */
.L_x_12745:
        /* <DEDUP_REMOVED lines=9> */
.L_x_12741:
        /* <DEDUP_REMOVED lines=12> */
.L_x_12750:
[----:B------:R-:W-:-:S07]  /*1c060*/  IMAD.MOV.U32 R22, RZ, RZ, R26 ;  /* 0x000000ffff167224 */ /* 0x000fce00078e001a */
.L_x_12751:
[----:B------:R-:W-:Y:S05]  /*1c070*/  BSYNC B1 ;  /* 0x0000000000017941 */ /* 0x000fea0003800000 */
.L_x_12749:
        /* <DEDUP_REMOVED lines=16> */
.L_x_12755:
[----:B------:R-:W-:Y:S05]  /*1c180*/  BSYNC B2 ;  /* 0x0000000000027941 */ /* 0x000fea0003800000 */
.L_x_12754:
        /* <DEDUP_REMOVED lines=44> */
.L_x_12753:
[----:B------:R-:W-:Y:S05]  /*1c450*/  BSYNC B1 ;  /* 0x0000000000017941 */ /* 0x000fea0003800000 */
.L_x_12752:
        /* <DEDUP_REMOVED lines=12> */
.L_x_12756:
        /* <DEDUP_REMOVED lines=12> */
.L_x_12759:
[----:B------:R-:W-:-:S07]  /*1c5e0*/  IMAD.MOV.U32 R22, RZ, RZ, R26 ;  /* 0x000000ffff167224 */ /* 0x000fce00078e001a */
.L_x_12760:
[----:B------:R-:W-:Y:S05]  /*1c5f0*/  BSYNC B1 ;  /* 0x0000000000017941 */ /* 0x000fea0003800000 */
.L_x_12758:
        /* <DEDUP_REMOVED lines=16> */
.L_x_12764:
[----:B------:R-:W-:Y:S05]  /*1c700*/  BSYNC B2 ;  /* 0x0000000000027941 */ /* 0x000fea0003800000 */
.L_x_12763:
        /* <DEDUP_REMOVED lines=44> */
.L_x_12762:
[----:B------:R-:W-:Y:S05]  /*1c9d0*/  BSYNC B1 ;  /* 0x0000000000017941 */ /* 0x000fea0003800000 */
.L_x_12761:
        /* <DEDUP_REMOVED lines=10> */
.L_x_12757:
        /* <DEDUP_REMOVED lines=12> */
.L_x_12766:
[----:B------:R-:W-:-:S07]  /*1cb40*/  IMAD.MOV.U32 R22, RZ, RZ, R26 ;  /* 0x000000ffff167224 */ /* 0x000fce00078e001a */
.L_x_12767:
[----:B------:R-:W-:Y:S05]  /*1cb50*/  BSYNC B1 ;  /* 0x0000000000017941 */ /* 0x000fea0003800000 */
.L_x_12765:
        /* <DEDUP_REMOVED lines=16> */
.L_x_12771:
[----:B------:R-:W-:Y:S05]  /*1cc60*/  BSYNC B2 ;  /* 0x0000000000027941 */ /* 0x000fea0003800000 */
.L_x_12770:
        /* <DEDUP_REMOVED lines=44> */
.L_x_12769:
[----:B------:R-:W-:Y:S05]  /*1cf30*/  BSYNC B1 ;  /* 0x0000000000017941 */ /* 0x000fea0003800000 */
.L_x_12768:
        /* <DEDUP_REMOVED lines=13> */
.L_x_12772:
        /* <DEDUP_REMOVED lines=12> */
.L_x_12775:
[----:B------:R-:W-:-:S07]  /*1d0d0*/  IMAD.MOV.U32 R22, RZ, RZ, R26 ;  /* 0x000000ffff167224 */ /* 0x000fce00078e001a */
.L_x_12776:
[----:B------:R-:W-:Y:S05]  /*1d0e0*/  BSYNC B1 ;  /* 0x0000000000017941 */ /* 0x000fea0003800000 */
.L_x_12774:
        /* <DEDUP_REMOVED lines=16> */
.L_x_12780:
[----:B------:R-:W-:Y:S05]  /*1d1f0*/  BSYNC B2 ;  /* 0x0000000000027941 */ /* 0x000fea0003800000 */
.L_x_12779:
        /* <DEDUP_REMOVED lines=44> */
.L_x_12778:
[----:B------:R-:W-:Y:S05]  /*1d4c0*/  BSYNC B1 ;  /* 0x0000000000017941 */ /* 0x000fea0003800000 */
.L_x_12777:
        /* <DEDUP_REMOVED lines=9> */
.L_x_12773:
        /* <DEDUP_REMOVED lines=12> */
.L_x_12782:
[----:B------:R-:W-:-:S07]  /*1d620*/  MOV R22, R26 ;  /* 0x0000001a00167202 */ /* 0x000fce0000000f00 */
.L_x_12783:
[----:B------:R-:W-:Y:S05]  /*1d630*/  BSYNC B1 ;  /* 0x0000000000017941 */ /* 0x000fea0003800000 */
.L_x_12781:
        /* <DEDUP_REMOVED lines=16> */
.L_x_12787:
[----:B------:R-:W-:Y:S05]  /*1d740*/  BSYNC B2 ;  /* 0x0000000000027941 */ /* 0x000fea0003800000 */
.L_x_12786:
        /* <DEDUP_REMOVED lines=44> */
.L_x_12785:
[----:B------:R-:W-:Y:S05]  /*1da10*/  BSYNC B1 ;  /* 0x0000000000017941 */ /* 0x000fea0003800000 */
.L_x_12784:
        /* <DEDUP_REMOVED lines=12> */
.L_x_12788:
        /* <DEDUP_REMOVED lines=12> */
.L_x_12791:
[----:B------:R-:W-:-:S07]  /*1dba0*/  MOV R105, R26 ;  /* 0x0000001a00697202 */ /* 0x000fce0000000f00 */
.L_x_12792:
[----:B------:R-:W-:Y:S05]  /*1dbb0*/  BSYNC B1 ;  /* 0x0000000000017941 */ /* 0x000fea0003800000 */
.L_x_12790:
        /* <DEDUP_REMOVED lines=16> */
.L_x_12796:
[----:B------:R-:W-:Y:S05]  /*1dcc0*/  BSYNC B2 ;  /* 0x0000000000027941 */ /* 0x000fea0003800000 */
.L_x_12795:
        /* <DEDUP_REMOVED lines=44> */
.L_x_12794:
[----:B------:R-:W-:Y:S05]  /*1df90*/  BSYNC B1 ;  /* 0x0000000000017941 */ /* 0x000fea0003800000 */
.L_x_12793:
        /* <DEDUP_REMOVED lines=10> */
.L_x_12789:
[----:B------:R-:W-:Y:S01]  /*1e040*/  SEL R114, RZ, 0x1000000, P5 ;  /* 0x01000000ff727807 */ /* 0x000fe20002800000 */
[----:B------:R-:W-:Y:S01]  /*1e050*/  IMAD.SHL.U32 R155, R81, 0x8, RZ ;  /* 0x00000008519b7824 */ /* 0x000fe200078e00ff */
        /* <DEDUP_REMOVED lines=16> */
[----:B------:R-:W-:Y:S02]  /*1e160*/  LEA.HI.X R83, R81, UR11, RZ, 0x5, P0 ;  /* 0x0000000b51537c11 */ /* 0x000fe400080f2cff */
[----:B------:R-:W-:Y:S02]  /*1e170*/  LOP3.LUT R115, R113, R114, R115, 0xfe, !PT ;  /* 0x0000007271737212 */ /* 0x000fe400078efe73 */
[----:B------:R-:W-:Y:S01]  /*1e180*/  SHF.R.U32.HI R81, RZ, 0x1d, R81 ;  /* 0x0000001dff517819 */ /* 0x000fe20000011651 */
[----:B------:R2:W-:Y:S01]  /*1e190*/  STG.E.128 desc[UR4][R82.64], R72 ;  /* 0x0000004852007986 */ /* 0x0005e2000c101d04 */
[----:B------:R-:W-:-:S02]  /*1e1a0*/  SEL R113, RZ, 0x1, P2 ;  /* 0x00000001ff717807 */ /* 0x000fc40001000000 */
        /* <DEDUP_REMOVED lines=8> */
[----:B--2---:R-:W-:Y:S02]  /*1e230*/  SHF.L.U32 R82, R104, 0x10, RZ ;  /* 0x0000001068527819 */ /* 0x004fe400000006ff */
        /* <DEDUP_REMOVED lines=8> */
[----:B------:R-:W-:Y:S02]  /*1e2c0*/  LOP3.LUT R113, R112, 0xff00, R113, 0xf8, !PT ;  /* 0x0000ff0070717812 */ /* 0x000fe400078ef871 */
[----:B------:R-:W-:Y:S01]  /*1e2d0*/  IADD3 R112, P0, R155, UR16, RZ ;  /* 0x000000109b707c10 */ /* 0x000fe2000ff1e0ff */
[----:B------:R-:W-:Y:S01]  /*1e2e0*/  IMAD.WIDE.U32 R108, R108, 0x10000, RZ ;  /* 0x000100006c6c7825 */ /* 0x000fe200078e00ff */
[----:B------:R-:W-:-:S03]  /*1e2f0*/  LOP3.LUT R113, R113, 0xff, R102, 0xf8, !PT ;  /* 0x000000ff71717812 */ /* 0x000fc600078ef866 */
[----:B------:R-:W-:Y:S01]  /*1e300*/  IMAD.WIDE.U32 R110, R110, 0x100, RZ ;  /* 0x000001006e6e7825 */ /* 0x000fe200078e00ff */
[----:B------:R-:W-:Y:S02]  /*1e310*/  LOP3.LUT R83, R109, R113, R83, 0xfe, !PT ;  /* 0x000000716d537212 */ /* 0x000fe400078efe53 */
[----:B------:R-:W-:Y:S02]  /*1e320*/  IADD3.X R113, R81, UR17, RZ, P0, !PT ;  /* 0x0000001151717c10 */ /* 0x000fe400087fe4ff */
[----:B------:R-:W-:Y:S02]  /*1e330*/  LOP3.LUT R82, R110, R82, R108, 0xfe, !PT ;  /* 0x000000526e527212 */ /* 0x000fe400078efe6c */
[----:B------:R-:W-:Y:S02]  /*1e340*/  LOP3.LUT R83, R83, R111, RZ, 0xfc, !PT ;  /* 0x0000006f53537212 */ /* 0x000fe400078efcff */
[----:B------:R-:W-:-:S05]  /*1e350*/  LOP3.LUT R82, R82, 0xff, R98, 0xf8, !PT ;  /* 0x000000ff52527812 */ /* 0x000fca00078ef862 */
[----:B------:R3:W-:Y:S02]  /*1e360*/  STG.E.64 desc[UR4][R112.64], R82 ;  /* 0x0000005270007986 */ /* 0x0007e4000c101b04 */
.L_x_12668:
[----:B------:R-:W-:Y:S05]  /*1e370*/  BSYNC B0 ;  /* 0x0000000000007941 */ /* 0x000fea0003800000 */
.L_x_12667:
[----:B0123--:R-:W-:Y:S01]  /*1e380*/  FADD.FTZ R82, RZ, R40 ;  /* 0x00000028ff527221 */ /* 0x00ffe20000010000 */
[----:B------:R-:W-:Y:S01]  /*1e390*/  LOP3.LUT P0, RZ, R97, 0x20, RZ, 0xc0, !PT ;  /* 0x0000002061ff7812 */ /* 0x000fe2000780c0ff */
        /* <DEDUP_REMOVED lines=47> */
[----:B------:R-:W-:Y:S02]  /*1e690*/  @!P3 VIADD R83, R83, 0x4 ;  /* 0x000000045353b836 */ /* 0x000fe40000000000 */
[----:B------:R-:W-:-:S04]  /*1e6a0*/  FADD.FTZ R80, R78, R109 ;  /* 0x0000006d4e507221 */ /* 0x000fc80000010000 */
[----:B------:R-:W-:Y:S01]  /*1e6b0*/  @P4 FADD.FTZ R81, R79, R80 ;  /* 0x000000504f514221 */ /* 0x000fe20000010000 */
        /* <DEDUP_REMOVED lines=16> */
[----:B------:R-:W-:Y:S01]  /*1e7c0*/  FADD.FTZ R109, R49, -R80 ;  /* 0x80000050316d7221 */ /* 0x000fe20000010000 */
[----:B------:R-:W-:-:S04]  /*1e7d0*/  FFMA.FTZ R81, R81, R81, RZ ;  /* 0x0000005151517223 */ /* 0x000fc800000100ff */
        /* <DEDUP_REMOVED lines=11> */
[----:B------:R-:W-:Y:S01]  /*1e890*/  FFMA.FTZ R81, R108, R108, R81 ;  /* 0x0000006c6c517223 */ /* 0x000fe20000010051 */
[----:B------:R-:W-:-:S04]  /*1e8a0*/  FADD.FTZ R108, R48, -R80 ;  /* 0x80000050306c7221 */ /* 0x000fc80000010000 */
[----:B------:R-:W-:Y:S01]  /*1e8b0*/  FSEL R111, R81, RZ, P6 ;  /* 0x000000ff516f7208 */ /* 0x000fe20003000000 */
[----:B------:R-:W-:-:S04]  /*1e8c0*/  FADD.FTZ R81, R50, -R80 ;  /* 0x8000005032517221 */ /* 0x000fc80000010000 */
        /* <DEDUP_REMOVED lines=70> */
.L_x_12819:
[----:B------:R-:W2:Y:S01]  /*1ed30*/  @!P5 S2R R109, SR_CgaCtaId ;  /* 0x00000000006dd919 */ /* 0x000ea20000008800 */
[----:B------:R-:W-:Y:S01]  /*1ed40*/  @!P5 MOV R108, 0x400 ;  /* 0x00000400006cd802 */ /* 0x000fe20000000f00 */
[----:B01----:R-:W-:Y:S01]  /*1ed50*/  FADD.FTZ R81, R81, R112 ;  /* 0x0000007051517221 */ /* 0x003fe20000010000 */
[----:B------:R-:W-:Y:S01]  /*1ed60*/  LOP3.LUT R82, R82, 0x3, RZ, 0xc0, !PT ;  /* 0x0000000352527812 */ /* 0x000fe200078ec0ff */
[----:B------:R-:W-:Y:S05]  /*1ed70*/  WARPSYNC.ALL ;  /* 0x0000000000007948 */ /* 0x000fea0003800000 */
[----:B------:R-:W-:-:S04]  /*1ed80*/  LOP3.LUT R110, R0, 0x1f, RZ, 0xc0, !PT ;  /* 0x0000001f006e7812 */ /* 0x000fc800078ec0ff */
[----:B------:R-:W-:Y:S02]  /*1ed90*/  ISETP.GT.U32.AND P0, PT, R110, 0x3, PT ;  /* 0x000000036e00780c */ /* 0x000fe40003f04070 */
[----:B--2---:R-:W-:Y:S02]  /*1eda0*/  @!P5 LEA R109, R109, R108, 0x18 ;  /* 0x0000006c6d6dd211 */ /* 0x004fe400078ec0ff */
[----:B------:R-:W-:-:S05]  /*1edb0*/  @!P5 IADD3 R108, R83, R82, RZ ;  /* 0x00000052536cd210 */ /* 0x000fca0007ffe0ff */
[----:B------:R-:W-:-:S05]  /*1edc0*/  @!P5 IMAD R108, R108, 0x8, R109 ;  /* 0x000000086c6cd824 */ /* 0x000fca00078e026d */
[----:B------:R0:W-:Y:S02]  /*1edd0*/  @!P5 STS.64 [R108], R80 ;  /* 0x000000506c00d388 */ /* 0x0001e40000000a00 */
[----:B0-----:R-:W0:Y:S01]  /*1ede0*/  @!P0 S2R R81, SR_CgaCtaId ;  /* 0x0000000000518919 */ /* 0x001e220000008800 */
[----:B------:R-:W-:Y:S01]  /*1edf0*/  @!P0 MOV R80, 0x400 ;  /* 0x0000040000508802 */ /* 0x000fe20000000f00 */
[----:B------:R-:W-:Y:S01]  /*1ee00*/  HFMA2.MMA R114, -RZ, RZ, 0, 0 ;  /* 0x00000000ff727435 */ /* 0x000fe200000001ff */
[----:B------:R-:W-:Y:S01]  /*1ee10*/  @!P0 IADD3 R83, R83, R110, RZ ;  /* 0x0000006e53538210 */ /* 0x000fe20007ffe0ff */
[----:B------:R-:W-:Y:S01]  /*1ee20*/  BAR.SYNC.DEFER_BLOCKING 0x0 ;  /* 0x0000000000007b1d */ /* 0x000fe20000010000 */
[----:B------:R-:W-:-:S03]  /*1ee30*/  LOP3.LUT P1, RZ, R97, 0x20, RZ, 0xc0, !PT ;  /* 0x0000002061ff7812 */ /* 0x000fc6000782c0ff */
[----:B------:R-:W-:Y:S02]  /*1ee40*/  @!P0 IMAD.MOV.U32 R114, RZ, RZ, R163 ;  /* 0x000000ffff728224 */ /* 0x000fe400078e00a3 */
[----:B------:R-:W-:Y:S03]  /*1ee50*/  BSSY B0, `(.L_x_12798) ;  /* 0x0000063000007945 */ /* 0x000fe60003800000 */
[----:B------:R-:W1:Y:S01]  /*1ee60*/  SHFL.DOWN PT, R112, R114, 0x2, 0x1f ;  /* 0x08401f0072707f89 */ /* 0x000e6200000e0000 */
[----:B0-----:R-:W-:Y:S02]  /*1ee70*/  @!P0 LEA R108, R81, R80, 0x18 ;  /* 0x00000050516c8211 */ /* 0x001fe400078ec0ff */
[----:B------:R-:W-:-:S03]  /*1ee80*/  CS2R R80, SRZ ;  /* 0x0000000000507805 */ /* 0x000fc6000001ff00 */
[----:B------:R-:W-:Y:S01]  /*1ee90*/  @!P0 IMAD R83, R83, 0x8, R108 ;  /* 0x0000000853538824 */ /* 0x000fe200078e026c */
[----:B-1----:R-:W-:Y:S02]  /*1eea0*/  IADD3 R155, R112, R114, RZ ;  /* 0x00000072709b7210 */ /* 0x002fe40007ffe0ff */
[----:B------:R-:W-:Y:S02]  /*1eeb0*/  I2FP.F32.S32 R112, R112 ;  /* 0x0000007000707245 */ /* 0x000fe40000201400 */
[----:B------:R-:W-:Y:S01]  /*1eec0*/  @!P0 LDS.64 R80, [R83] ;  /* 0x0000000053508984 */ /* 0x000fe20000000a00 */
[----:B------:R-:W-:Y:S02]  /*1eed0*/  I2FP.F32.S32 R110, R155 ;  /* 0x0000009b006e7245 */ /* 0x000fe40000201400 */
[----:B------:R-:W-:Y:S01]  /*1eee0*/  I2FP.F32.S32 R114, R114 ;  /* 0x0000007200727245 */ /* 0x000fe20000201400 */
[----:B------:R-:W0:Y:S01]  /*1eef0*/  SHFL.DOWN PT, R113, R155, 0x1, 0x1f ;  /* 0x08201f009b717f89 */ /* 0x000e2200000e0000 */
[----:B------:R-:W1:Y:S01]  /*1ef00*/  MUFU.RCP R111, R110 ;  /* 0x0000006e006f7308 */ /* 0x000e620000001000 */
[----:B------:R-:W-:Y:S01]  /*1ef10*/  PLOP3.LUT P0, PT, PT, PT, UP0, 0x40, 0x0 ;  /* 0x000000000000781c */ /* 0x000fe20003f0e808 */
[----:B0-----:R-:W-:Y:S01]  /*1ef20*/  IMAD.IADD R155, R155, 0x1, R113 ;  /* 0x000000019b9b7824 */ /* 0x001fe200078e0271 */
[----:B------:R-:W-:-:S04]  /*1ef30*/  I2FP.F32.S32 R113, R113 ;  /* 0x0000007100717245 */ /* 0x000fc80000201400 */
[----:B------:R-:W-:-:S06]  /*1ef40*/  I2FP.F32.S32 R155, R155 ;  /* 0x0000009b009b7245 */ /* 0x000fcc0000201400 */
[----:B------:R-:W0:Y:S01]  /*1ef50*/  MUFU.RCP R155, R155 ;  /* 0x0000009b009b7308 */ /* 0x000e220000001000 */
[----:B------:R-:W2:Y:S04]  /*1ef60*/  SHFL.DOWN PT, R108, R80, 0x2, 0x1f ;  /* 0x08401f00506c7f89 */ /* 0x000ea800000e0000 */
[----:B------:R-:W3:Y:S01]  /*1ef70*/  SHFL.DOWN PT, R115, R81, 0x2, 0x1f ;  /* 0x08401f0051737f89 */ /* 0x000ee200000e0000 */
[----:B--2---:R-:W-:-:S04]  /*1ef80*/  FMUL.FTZ R83, R108, R112 ;  /* 0x000000706c537220 */ /* 0x004fc80000410000 */
[----:B------:R-:W-:Y:S01]  /*1ef90*/  FFMA.FTZ R83, R114, R80, R83 ;  /* 0x0000005072537223 */ /* 0x000fe20000010053 */
[----:B------:R-:W-:Y:S01]  /*1efa0*/  FADD.FTZ R80, -R108, R80 ;  /* 0x000000506c507221 */ /* 0x000fe20000010100 */
[----:B---3--:R-:W-:Y:S02]  /*1efb0*/  FADD.FTZ R115, R115, R81 ;  /* 0x0000005173737221 */ /* 0x008fe40000010000 */
[----:B-1----:R-:W-:Y:S01]  /*1efc0*/  FMUL.FTZ R109, R111, R83 ;  /* 0x000000536f6d7220 */ /* 0x002fe20000410000 */
[----:B------:R-:W-:-:S04]  /*1efd0*/  FMUL.FTZ R80, R80, R80 ;  /* 0x0000005050507220 */ /* 0x000fc80000410000 */
[----:B------:R-:W1:Y:S01]  /*1efe0*/  SHFL.DOWN PT, R83, R109, 0x1, 0x1f ;  /* 0x08201f006d537f89 */ /* 0x000e6200000e0000 */
[----:B------:R-:W-:-:S04]  /*1eff0*/  FMUL.FTZ R80, R80, R114 ;  /* 0x0000007250507220 */ /* 0x000fc80000410000 */
[----:B------:R-:W-:-:S04]  /*1f000*/  FMUL.FTZ R80, R80, R112 ;  /* 0x0000007050507220 */ /* 0x000fc80000410000 */
[----:B------:R-:W-:Y:S01]  /*1f010*/  FFMA.FTZ R80, R111, R80, R115 ;  /* 0x000000506f507223 */ /* 0x000fe20000010073 */
[----:B-1----:R-:W-:Y:S01]  /*1f020*/  FMUL.FTZ R81, R83, R113 ;  /* 0x0000007153517220 */ /* 0x002fe20000410000 */
[----:B------:R-:W-:-:S03]  /*1f030*/  FADD.FTZ R83, R109, -R83 ;  /* 0x800000536d537221 */ /* 0x000fc60000010000 */
[C---:B------:R-:W-:Y:S01]  /*1f040*/  FFMA.FTZ R108, R110.reuse, R109, R81 ;  /* 0x0000006d6e6c7223 */ /* 0x040fe20000010051 */
[----:B------:R-:W-:Y:S01]  /*1f050*/  FMUL.FTZ R83, R83, R83 ;  /* 0x0000005353537220 */ /* 0x000fe20000410000 */
[----:B------:R-:W1:Y:S02]  /*1f060*/  SHFL.DOWN PT, R81, R80, 0x1, 0x1f ;  /* 0x08201f0050517f89 */ /* 0x000e6400000e0000 */
[----:B0-----:R-:W-:Y:S01]  /*1f070*/  FMUL.FTZ R108, R155, R108 ;  /* 0x0000006c9b6c7220 */ /* 0x001fe20000410000 */
[----:B------:R-:W-:-:S04]  /*1f080*/  FMUL.FTZ R112, R110, R83 ;  /* 0x000000536e707220 */ /* 0x000fc80000410000 */
[----:B------:R-:W-:Y:S01]  /*1f090*/  FMUL.FTZ R112, R112, R113 ;  /* 0x0000007170707220 */ /* 0x000fe20000410000 */
[----:B------:R-:W0:Y:S01]  /*1f0a0*/  SHFL.IDX PT, R108, R108, RZ, 0x1f ;  /* 0x00001fff6c6c7589 */ /* 0x000e2200000e0000 */
[----:B-1----:R-:W-:-:S04]  /*1f0b0*/  FADD.FTZ R110, R80, R81 ;  /* 0x00000051506e7221 */ /* 0x002fc80000010000 */
[----:B------:R-:W-:Y:S02]  /*1f0c0*/  FFMA.FTZ R109, R155, R112, R110 ;  /* 0x000000709b6d7223 */ /* 0x000fe4000001006e */
[----:B------:R-:W1:Y:S01]  /*1f0d0*/  LDC R112, c[0x0][0x2d8] ;  /* 0x0000b600ff707b82 */ /* 0x000e620000000800 */
[----:B0-----:R-:W-:-:S03]  /*1f0e0*/  FMUL.FTZ R111, R108, R108 ;  /* 0x0000006c6c6f7220 */ /* 0x001fc60000410000 */
[----:B------:R-:W1:Y:S02]  /*1f0f0*/  SHFL.IDX PT, R109, R109, RZ, 0x1f ;  /* 0x00001fff6d6d7589 */ /* 0x000e6400000e0000 */
[----:B------:R-:W-:Y:S02]  /*1f100*/  FSEL R111, R111, RZ, !P0 ;  /* 0x000000ff6f6f7208 */ /* 0x000fe40004000000 */
[----:B------:R-:W-:-:S04]  /*1f110*/  PLOP3.LUT P0, PT, PT, PT, UP0, 0x40, 0x0 ;  /* 0x000000000000781c */ /* 0x000fc80003f0e808 */
[----:B------:R-:W-:Y:S02]  /*1f120*/  FSEL R110, R108, RZ, P0 ;  /* 0x000000ff6c6e7208 */ /* 0x000fe40000000000 */
[----:B------:R-:W-:-:S13]  /*1f130*/  LOP3.LUT P0, RZ, R82, 0x1f, R0, 0xf8, !PT ;  /* 0x0000001f52ff7812 */ /* 0x000fda000780f800 */
[----:B------:R-:W0:Y:S01]  /*1f140*/  @!P0 LDC.64 R82, c[0x0][0x250] ;  /* 0x00009400ff528b82 */ /* 0x000e220000000a00 */
[----:B-1----:R-:W-:-:S04]  /*1f150*/  FFMA.FTZ R112, R109, UR15, R112 ;  /* 0x0000000f6d707c23 */ /* 0x002fc80008010070 */
[----:B------:R-:W-:-:S03]  /*1f160*/  FADD.FTZ R111, R112, R111 ;  /* 0x0000006f706f7221 */ /* 0x000fc60000010000 */
[----:B------:R-:W1:Y:S03]  /*1f170*/  @!P0 LDC.64 R80, c[0x0][0x258] ;  /* 0x00009600ff508b82 */ /* 0x000e660000000a00 */
[----:B------:R-:W2:Y:S01]  /*1f180*/  MUFU.RSQ R111, R111 ;  /* 0x0000006f006f7308 */ /* 0x000ea20000001400 */
[----:B0-----:R-:W-:-:S05]  /*1f190*/  @!P0 IMAD.WIDE R82, R6, 0x4, R82 ;  /* 0x0000000406528825 */ /* 0x001fca00078e0252 */
[----:B------:R0:W-:Y:S01]  /*1f1a0*/  @!P0 STG.E desc[UR4][R82.64], R108 ;  /* 0x0000006c52008986 */ /* 0x0001e2000c101904 */
[----:B-1----:R-:W-:-:S05]  /*1f1b0*/  @!P0 IMAD.WIDE R80, R6, 0x4, R80 ;  /* 0x0000000406508825 */ /* 0x002fca00078e0250 */
[----:B--2---:R0:W-:Y:S01]  /*1f1c0*/  @!P0 STG.E desc[UR4][R80.64], R111 ;  /* 0x0000006f50008986 */ /* 0x0041e2000c101904 */
[----:B------:R-:W-:Y:S05]  /*1f1d0*/  @!P1 BRA `(.L_x_12799) ;  /* 0x0000000000a89947 */ /* 0x000fea0003800000 */
[----:B------:R1:W-:Y:S01]  /*1f1e0*/  STL [R1+0x18], R3 ;  /* 0x0000180301007387 */ /* 0x0003e20000100800 */
[--C-:B0-----:R-:W-:Y:S01]  /*1f1f0*/  FADD.FTZ R80, R40, -R110.reuse ;  /* 0x8000006e28507221 */ /* 0x101fe20000010000 */
[----:B------:R-:W0:Y:S02]  /*1f200*/  LDC.64 R114, c[0x0][0x2b8] ;  /* 0x0000ae00ff727b82 */ /* 0x000e240000000a00 */
[----:B-1----:R-:W2:Y:S04]  /*1f210*/  LDL R3, [R1+0xc] ;  /* 0x00000c0001037983 */ /* 0x002ea80000100800 */
[----:B------:R1:W-:Y:S04]  /*1f220*/  STL [R1+0x14], R2 ;  /* 0x0000140201007387 */ /* 0x0003e80000100800 */
[----:B------:R-:W3:Y:S04]  /*1f230*/  LDL R157, [R1] ;  /* 0x00000000019d7983 */ /* 0x000ee80000100800 */
[----:B------:R-:W4:Y:S04]  /*1f240*/  LDL R0, [R1+0x4] ;  /* 0x0000040001007983 */ /* 0x000f280000100800 */
[----:B-1----:R-:W2:Y:S04]  /*1f250*/  LDL R2, [R1+0x10] ;  /* 0x0000100001027983 */ /* 0x002ea80000100800 */
[----:B------:R-:W4:Y:S01]  /*1f260*/  LDL R155, [R1+0x8] ;  /* 0x00000800019b7983 */ /* 0x000f220000100800 */
[----:B------:R-:W-:Y:S01]  /*1f270*/  FMUL.FTZ R80, R111, R80 ;  /* 0x000000506f507220 */ /* 0x000fe20000410000 */
        /* <DEDUP_REMOVED lines=18> */
[----:B------:R-:W-:-:S03]  /*1f3a0*/  FFMA.FTZ R112, R160, R112, R159 ;  /* 0x00000070a0707223 */ /* 0x000fc6000001009f */
[----:B------:R-:W-:Y:S01]  /*1f3b0*/  F2FP.BF16.F32.PACK_AB R83, R108, R83 ;  /* 0x000000536c53723e */ /* 0x000fe200000010ff */
[----:B--2---:R-:W-:Y:S02]  /*1f3c0*/  FFMA.FTZ R80, R2, R80, R3 ;  /* 0x0000005002507223 */ /* 0x004fe40000010003 */
[----:B------:R1:W5:Y:S04]  /*1f3d0*/  LDL.LU R3, [R1+0x18] ;  /* 0x0000180001037983 */ /* 0x0003680000300800 */
[----:B------:R1:W5:Y:S01]  /*1f3e0*/  LDL.LU R2, [R1+0x14] ;  /* 0x0000140001027983 */ /* 0x0003620000300800 */
[----:B---3--:R-:W-:Y:S01]  /*1f3f0*/  FFMA.FTZ R82, R157, R82, R165 ;  /* 0x000000529d527223 */ /* 0x008fe200000100a5 */
[----:B----4-:R-:W-:Y:S01]  /*1f400*/  FFMA.FTZ R81, R155, R81, R0 ;  /* 0x000000519b517223 */ /* 0x010fe20000010000 */
[----:B------:R-:W-:-:S03]  /*1f410*/  F2FP.BF16.F32.PACK_AB R80, R113, R80 ;  /* 0x000000507150723e */ /* 0x000fc600000010ff */
[----:B------:R-:W-:Y:S01]  /*1f420*/  F2FP.BF16.F32.PACK_AB R82, R109, R82 ;  /* 0x000000526d52723e */ /* 0x000fe200000010ff */
[----:B0-----:R-:W-:Y:S01]  /*1f430*/  IMAD.WIDE.U32 R108, R106, 0x10, R114 ;  /* 0x000000106a6c7825 */ /* 0x001fe200078e0072 */
[----:B------:R-:W-:Y:S01]  /*1f440*/  F2FP.BF16.F32.PACK_AB R81, R112, R81 ;  /* 0x000000517051723e */ /* 0x000fe200000010ff */
[----:B------:R-:W2:Y:S04]  /*1f450*/  S2R R0, SR_TID.X ;  /* 0x0000000000007919 */ /* 0x000ea80000002100 */
[----:B------:R1:W-:Y:S01]  /*1f460*/  STG.E.128 desc[UR4][R108.64], R80 ;  /* 0x000000506c007986 */ /* 0x0003e2000c101d04 */
[----:B------:R-:W-:-:S07]  /*1f470*/  IADD3 R106, R106, 0x80, RZ ;  /* 0x000000806a6a7810 */ /* 0x000fce0007ffe0ff */
.L_x_12799:
[----:B------:R-:W-:Y:S05]  /*1f480*/  BSYNC B0 ;  /* 0x0000000000007941 */ /* 0x000fea0003800000 */
.L_x_12798:
[----:B------:R-:W-:Y:S01]  /*1f490*/  LOP3.LUT P0, RZ, R97, 0x200, RZ, 0xc0, !PT ;  /* 0x0000020061ff7812 */ /* 0x000fe2000780c0ff */
[----:B------:R-:W-:-:S12]  /*1f4a0*/  BSSY B0, `(.L_x_12800) ;  /* 0x0000022000007945 */ /* 0x000fd80003800000 */
[----:B------:R-:W-:Y:S05]  /*1f4b0*/  @!P0 BRA `(.L_x_12801) ;  /* 0x0000000000808947 */ /* 0x000fea0003800000 */
[----:B------:R-:W3:Y:S01]  /*1f4c0*/  LDC.64 R114, c[0x0][0x2b8] ;  /* 0x0000ae00ff727b82 */ /* 0x000ee20000000a00 */
[--C-:B01----:R-:W-:Y:S01]  /*1f4d0*/  FADD.FTZ R82, R52, -R110.reuse ;  /* 0x8000006e34527221 */ /* 0x103fe20000010000 */
        /* <DEDUP_REMOVED lines=25> */
[----:B---3--:R-:W-:Y:S01]  /*1f670*/  IMAD.WIDE.U32 R108, R106, 0x10, R114 ;  /* 0x000000106a6c7825 */ /* 0x008fe200078e0072 */
[----:B------:R-:W-:Y:S02]  /*1f680*/  F2FP.BF16.F32.PACK_AB R80, R113, R80 ;  /* 0x000000507150723e */ /* 0x000fe400000010ff */
[----:B------:R-:W-:Y:S01]  /*1f690*/  F2FP.BF16.F32.PACK_AB R81, R112, R81 ;  /* 0x000000517051723e */ /* 0x000fe200000010ff */
[----:B------:R-:W-:-:S04]  /*1f6a0*/  VIADD R106, R106, 0x80 ;  /* 0x000000806a6a7836 */ /* 0x000fc80000000000 */
[----:B------:R3:W-:Y:S03]  /*1f6b0*/  STG.E.128 desc[UR4][R108.64], R80 ;  /* 0x000000506c007986 */ /* 0x0007e6000c101d04 */
.L_x_12801:
[----:B------:R-:W-:Y:S05]  /*1f6c0*/  BSYNC B0 ;  /* 0x0000000000007941 */ /* 0x000fea0003800000 */
.L_x_12800:
[----:B------:R-:W-:Y:S01]  /*1f6d0*/  LOP3.LUT P0, RZ, R97, 0x100, RZ, 0xc0, !PT ;  /* 0x0000010061ff7812 */ /* 0x000fe2000780c0ff */
[----:B------:R-:W-:-:S12]  /*1f6e0*/  BSSY B0, `(.L_x_12802) ;  /* 0x0000022000007945 */ /* 0x000fd80003800000 */
[----:B------:R-:W-:Y:S05]  /*1f6f0*/  @!P0 BRA `(.L_x_12803) ;  /* 0x0000000000808947 */ /* 0x000fea0003800000 */
[----:B------:R-:W4:Y:S01]  /*1f700*/  LDC.64 R114, c[0x0][0x2b8] ;  /* 0x0000ae00ff727b82 */ /* 0x000f220000000a00 */
[--C-:B01-3--:R-:W-:Y:S01]  /*1f710*/  FADD.FTZ R82, R60, -R110.reuse ;  /* 0x8000006e3c527221 */ /* 0x10bfe20000010000 */
        /* <DEDUP_REMOVED lines=25> */
[----:B----4-:R-:W-:Y:S01]  /*1f8b0*/  IMAD.WIDE.U32 R108, R106, 0x10, R114 ;  /* 0x000000106a6c7825 */ /* 0x010fe200078e0072 */
[----:B------:R-:W-:Y:S02]  /*1f8c0*/  F2FP.BF16.F32.PACK_AB R80, R113, R80 ;  /* 0x000000507150723e */ /* 0x000fe400000010ff */
[----:B------:R-:W-:Y:S02]  /*1f8d0*/  F2FP.BF16.F32.PACK_AB R81, R112, R81 ;  /* 0x000000517051723e */ /* 0x000fe400000010ff */
[----:B------:R-:W-:-:S03]  /*1f8e0*/  IADD3 R106, R106, 0x80, RZ ;  /* 0x000000806a6a7810 */ /* 0x000fc60007ffe0ff */
[----:B------:R4:W-:Y:S04]  /*1f8f0*/  STG.E.128 desc[UR4][R108.64], R80 ;  /* 0x000000506c007986 */ /* 0x0009e8000c101d04 */
.L_x_12803:
[----:B------:R-:W-:Y:S05]  /*1f900*/  BSYNC B0 ;  /* 0x0000000000007941 */ /* 0x000fea0003800000 */
.L_x_12802:
[----:B------:R-:W-:Y:S01]  /*1f910*/  LOP3.LUT P0, RZ, R97, 0x80, RZ, 0xc0, !PT ;  /* 0x0000008061ff7812 */ /* 0x000fe2000780c0ff */
[----:B------:R-:W-:-:S12]  /*1f920*/  BSSY B0, `(.L_x_12804) ;  /* 0x0000022000007945 */ /* 0x000fd80003800000 */
[----:B------:R-:W-:Y:S05]  /*1f930*/  @!P0 BRA `(.L_x_12805) ;  /* 0x0000000000808947 */ /* 0x000fea0003800000 */
[----:B------:R-:W2:Y:S01]  /*1f940*/  LDC.64 R114, c[0x0][0x2b8] ;  /* 0x0000ae00ff727b82 */ /* 0x000ea20000000a00 */
[--C-:B01-34-:R-:W-:Y:S01]  /*1f950*/  FADD.FTZ R82, R68, -R110.reuse ;  /* 0x8000006e44527221 */ /* 0x11bfe20000010000 */
        /* <DEDUP_REMOVED lines=25> */
[----:B--2---:R-:W-:Y:S01]  /*1faf0*/  IMAD.WIDE.U32 R108, R106, 0x10, R114 ;  /* 0x000000106a6c7825 */ /* 0x004fe200078e0072 */
[----:B------:R-:W-:Y:S02]  /*1fb00*/  F2FP.BF16.F32.PACK_AB R80, R113, R80 ;  /* 0x000000507150723e */ /* 0x000fe400000010ff */
[----:B------:R-:W-:Y:S01]  /*1fb10*/  F2FP.BF16.F32.PACK_AB R81, R112, R81 ;  /* 0x000000517051723e */ /* 0x000fe200000010ff */
[----:B------:R-:W-:-:S04]  /*1fb20*/  VIADD R106, R106, 0x80 ;  /* 0x000000806a6a7836 */ /* 0x000fc80000000000 */
[----:B------:R0:W-:Y:S03]  /*1fb30*/  STG.E.128 desc[UR4][R108.64], R80 ;  /* 0x000000506c007986 */ /* 0x0001e6000c101d04 */
.L_x_12805:
[----:B------:R-:W-:Y:S05]  /*1fb40*/  BSYNC B0 ;  /* 0x0000000000007941 */ /* 0x000fea0003800000 */
.L_x_12804:
        /* <DEDUP_REMOVED lines=28> */
[----:B--2---:R-:W-:Y:S01]  /*1fd10*/  IMAD.WIDE.U32 R108, R106, 0x10, R114 ;  /* 0x000000106a6c7825 */ /* 0x004fe200078e0072 */
[----:B------:R-:W-:-:S02]  /*1fd20*/  F2FP.BF16.F32.PACK_AB R83, R113, R83 ;  /* 0x000000537153723e */ /* 0x000fc400000010ff */
[----:B------:R-:W-:Y:S02]  /*1fd30*/  F2FP.BF16.F32.PACK_AB R82, R112, R82 ;  /* 0x000000527052723e */ /* 0x000fe400000010ff */
[----:B------:R-:W-:Y:S02]  /*1fd40*/  F2FP.BF16.F32.PACK_AB R81, R111, R81 ;  /* 0x000000516f51723e */ /* 0x000fe400000010ff */
[----:B------:R-:W-:-:S05]  /*1fd50*/  F2FP.BF16.F32.PACK_AB R80, R110, R80 ;  /* 0x000000506e50723e */ /* 0x000fca00000010ff */
[----:B------:R0:W-:Y:S02]  /*1fd60*/  STG.E.128 desc[UR4][R108.64], R80 ;  /* 0x000000506c007986 */ /* 0x0001e4000c101d04 */
.L_x_12807:
[----:B------:R-:W-:Y:S05]  /*1fd70*/  BSYNC B0 ;  /* 0x0000000000007941 */ /* 0x000fea0003800000 */
.L_x_12806:
[----:B------:R-:W-:Y:S02]  /*1fd80*/  IADD3 R6, R6, UR18, RZ ;  /* 0x0000001206067c10 */ /* 0x000fe4000fffe0ff */
[----:B01-34-:R-:W-:Y:S02]  /*1fd90*/  SEL R80, RZ, 0x1, P3 ;  /* 0x00000001ff507807 */ /* 0x01bfe40001800000 */
[----:B------:R-:W-:-:S13]  /*1fda0*/  ISETP.GE.AND P0, PT, R6, UR19, PT ;  /* 0x0000001306007c0c */ /* 0x000fda000bf06270 */
[----:B------:R-:W-:Y:S05]  /*1fdb0*/  @!P0 BRA `(.L_x_12808) ;  /* 0xfffffe1400e48947 */ /* 0x000fea000383ffff */
[----:B------:R-:W-:Y:S05]  /*1fdc0*/  EXIT ;  /* 0x000000000000794d */ /* 0x000fea0003800000 */
.L_x_12797:
[----:B------:R-:W-:Y:S01]  /*1fdd0*/  IMAD.MOV.U32 R111, RZ, RZ, R81 ;  /* 0x000000ffff6f7224 */ /* 0x000fe200078e0051 */
[----:B------:R-:W-:Y:S01]  /*1fde0*/  MOV R108, 0x1 ;  /* 0x00000001006c7802 */ /* 0x000fe20000000f00 */
[----:B------:R-:W-:Y:S01]  /*1fdf0*/  IMAD.MOV.U32 R109, RZ, RZ, 0x1f ;  /* 0x0000001fff6d7424 */ /* 0x000fe200078e00ff */
[----:B------:R-:W-:-:S07]  /*1fe00*/  MOV R110, 0xffffffff ;  /* 0xffffffff006e7802 */ /* 0x000fce0000000f00 */
[----:B------:R-:W-:Y:S05]  /*1fe10*/  WARPSYNC.COLLECTIVE R110, `(.L_x_12809) ;  /* 0x000000006e087348 */ /* 0x000fea0003c00000 */
[----:B------:R0:W1:Y:S02]  /*1fe20*/  SHFL.BFLY P6, R112, R111, R108, R109 ;  /* 0x0c00006c6f707389 */ /* 0x00006400000c006d */
[----:B01----:R-:W-:Y:S01]  /*1fe30*/  ENDCOLLECTIVE ;  /* 0x000000000000791b */ /* 0x003fe20003800000 */
.L_x_12809:
[----:B------:R-:W-:Y:S02]  /*1fe40*/  IMAD.MOV.U32 R108, RZ, RZ, 0x2 ;  /* 0x00000002ff6c7424 */ /* 0x000fe400078e00ff */
[----:B------:R-:W-:-:S07]  /*1fe50*/  FADD.FTZ R111, R81, R112 ;  /* 0x00000070516f7221 */ /* 0x000fce0000010000 */
[----:B------:R-:W-:Y:S05]  /*1fe60*/  WARPSYNC.COLLECTIVE R110, `(.L_x_12810) ;  /* 0x000000006e087348 */ /* 0x000fea0003c00000 */
[----:B------:R0:W1:Y:S02]  /*1fe70*/  SHFL.BFLY P6, R112, R111, R108, R109 ;  /* 0x0c00006c6f707389 */ /* 0x00006400000c006d */
[----:B01----:R-:W-:Y:S01]  /*1fe80*/  ENDCOLLECTIVE ;  /* 0x000000000000791b */ /* 0x003fe20003800000 */
.L_x_12810:
[----:B------:R-:W-:Y:S02]  /*1fe90*/  IMAD.MOV.U32 R108, RZ, RZ, 0x4 ;  /* 0x00000004ff6c7424 */ /* 0x000fe400078e00ff */
[----:B------:R-:W-:-:S05]  /*1fea0*/  FADD.FTZ R113, R111, R112 ;  /* 0x000000706f717221 */ /* 0x000fca0000010000 */
[----:B------:R-:W-:-:S07]  /*1feb0*/  MOV R111, R113 ;  /* 0x00000071006f7202 */ /* 0x000fce0000000f00 */
[----:B------:R-:W-:Y:S05]  /*1fec0*/  WARPSYNC.COLLECTIVE R110, `(.L_x_12811) ;  /* 0x000000006e087348 */ /* 0x000fea0003c00000 */
[----:B------:R0:W1:Y:S02]  /*1fed0*/  SHFL.BFLY P6, R112, R111, R108, R109 ;  /* 0x0c00006c6f707389 */ /* 0x00006400000c006d */
[----:B01----:R-:W-:Y:S01]  /*1fee0*/  ENDCOLLECTIVE ;  /* 0x000000000000791b */ /* 0x003fe20003800000 */
.L_x_12811:
[----:B------:R-:W-:Y:S02]  /*1fef0*/  IMAD.MOV.U32 R108, RZ, RZ, 0x8 ;  /* 0x00000008ff6c7424 */ /* 0x000fe400078e00ff */
[----:B------:R-:W-:-:S05]  /*1ff00*/  FADD.FTZ R114, R113, R112 ;  /* 0x0000007071727221 */ /* 0x000fca0000010000 */
[----:B------:R-:W-:-:S07]  /*1ff10*/  MOV R111, R114 ;  /* 0x00000072006f7202 */ /* 0x000fce0000000f00 */
[----:B------:R-:W-:Y:S05]  /*1ff20*/  WARPSYNC.COLLECTIVE R110, `(.L_x_12812) ;  /* 0x000000006e087348 */ /* 0x000fea0003c00000 */
[----:B------:R0:W1:Y:S02]  /*1ff30*/  SHFL.BFLY P6, R112, R111, R108, R109 ;  /* 0x0c00006c6f707389 */ /* 0x00006400000c006d */
[----:B01----:R-:W-:Y:S01]  /*1ff40*/  ENDCOLLECTIVE ;  /* 0x000000000000791b */ /* 0x003fe20003800000 */
.L_x_12812:
[----:B------:R-:W-:Y:S02]  /*1ff50*/  IMAD.MOV.U32 R108, RZ, RZ, 0x10 ;  /* 0x00000010ff6c7424 */ /* 0x000fe400078e00ff */
[----:B------:R-:W-:-:S05]  /*1ff60*/  FADD.FTZ R115, R114, R112 ;  /* 0x0000007072737221 */ /* 0x000fca0000010000 */
[----:B------:R-:W-:-:S07]  /*1ff70*/  MOV R111, R115 ;  /* 0x00000073006f7202 */ /* 0x000fce0000000f00 */
[----:B------:R-:W-:Y:S05]  /*1ff80*/  WARPSYNC.COLLECTIVE R110, `(.L_x_12813) ;  /* 0x000000006e087348 */ /* 0x000fea0003c00000 */
[----:B------:R0:W1:Y:S02]  /*1ff90*/  SHFL.BFLY P6, R112, R111, R108, R109 ;  /* 0x0c00006c6f707389 */ /* 0x00006400000c006d */
[----:B01----:R-:W-:Y:S01]  /*1ffa0*/  ENDCOLLECTIVE ;  /* 0x000000000000791b */ /* 0x003fe20003800000 */
.L_x_12813:
[----:B------:R-:W-:Y:S01]  /*1ffb0*/  FADD.FTZ R115, R115, R112 ;  /* 0x0000007073737221 */ /* 0x000fe20000010000 */
[----:B------:R-:W-:-:S03]  /*1ffc0*/  LOP3.LUT P6, RZ, R97, 0x20, RZ, 0xc0, !PT ;  /* 0x0000002061ff7812 */ /* 0x000fc600078cc0ff */
        /* <DEDUP_REMOVED lines=10> */
[----:B------:R-:W-:-:S04]  /*20070*/  FFMA.FTZ R81, R114, R114, R81 ;  /* 0x0000007272517223 */ /* 0x000fc80000010051 */
        /* <DEDUP_REMOVED lines=66> */
[--C-:B------:R-:W-:Y:S01]  /*204a0*/  FADD.FTZ R81, R78, -R80.reuse ;  /* 0x800000504e517221 */ /* 0x100fe20000010000 */
[----:B------:R-:W-:Y:S02]  /*204b0*/  MOV R110, 0xffffffff ;  /* 0xffffffff006e7802 */ /* 0x000fe40000000f00 */
[----:B------:R-:W-:Y:S01]  /*204c0*/  FFMA.FTZ R108, R108, R108, R109 ;  /* 0x0000006c6c6c7223 */ /* 0x000fe2000001006d */
[----:B------:R-:W-:-:S03]  /*204d0*/  FADD.FTZ R109, R79, -R80 ;  /* 0x800000504f6d7221 */ /* 0x000fc60000010000 */
[----:B------:R-:W-:-:S04]  /*204e0*/  FFMA.FTZ R108, R81, R81, R108 ;  /* 0x00000051516c7223 */ /* 0x000fc8000001006c */
[----:B------:R-:W-:Y:S01]  /*204f0*/  @P4 FFMA.FTZ R111, R109, R109, R108 ;  /* 0x0000006d6d6f4223 */ /* 0x000fe2000001006c */
[----:B------:R-:W-:Y:S01]  /*20500*/  HFMA2.MMA R108, -RZ, RZ, 0, 5.9604644775390625e-08 ;  /* 0x00000001ff6c7435 */ /* 0x000fe200000001ff */
[----:B------:R-:W-:-:S10]  /*20510*/  IMAD.MOV.U32 R109, RZ, RZ, 0x1f ;  /* 0x0000001fff6d7424 */ /* 0x000fd400078e00ff */
[----:B------:R-:W-:Y:S05]  /*20520*/  WARPSYNC.COLLECTIVE R110, `(.L_x_12814) ;  /* 0x000000006e087348 */ /* 0x000fea0003c00000 */
[----:B------:R0:W1:Y:S02]  /*20530*/  SHFL.BFLY P6, R112, R111, R108, R109 ;  /* 0x0c00006c6f707389 */ /* 0x00006400000c006d */
[----:B01----:R-:W-:Y:S01]  /*20540*/  ENDCOLLECTIVE ;  /* 0x000000000000791b */ /* 0x003fe20003800000 */
.L_x_12814:
[----:B------:R-:W-:Y:S01]  /*20550*/  HFMA2.MMA R108, -RZ, RZ, 0, 1.1920928955078125e-07 ;  /* 0x00000002ff6c7435 */ /* 0x000fe200000001ff */
[----:B------:R-:W-:-:S04]  /*20560*/  FADD.FTZ R113, R111, R112 ;  /* 0x000000706f717221 */ /* 0x000fc80000010000 */
[----:B------:R-:W-:-:S07]  /*20570*/  IMAD.MOV.U32 R111, RZ, RZ, R113 ;  /* 0x000000ffff6f7224 */ /* 0x000fce00078e0071 */
[----:B------:R-:W-:Y:S05]  /*20580*/  WARPSYNC.COLLECTIVE R110, `(.L_x_12815) ;  /* 0x000000006e087348 */ /* 0x000fea0003c00000 */
[----:B------:R0:W1:Y:S02]  /*20590*/  SHFL.BFLY P6, R112, R111, R108, R109 ;  /* 0x0c00006c6f707389 */ /* 0x00006400000c006d */
[----:B01----:R-:W-:Y:S01]  /*205a0*/  ENDCOLLECTIVE ;  /* 0x000000000000791b */ /* 0x003fe20003800000 */
.L_x_12815:
[----:B------:R-:W-:Y:S01]  /*205b0*/  MOV R108, 0x4 ;  /* 0x00000004006c7802 */ /* 0x000fe20000000f00 */
[----:B------:R-:W-:-:S04]  /*205c0*/  FADD.FTZ R114, R113, R112 ;  /* 0x0000007071727221 */ /* 0x000fc80000010000 */
[----:B------:R-:W-:-:S07]  /*205d0*/  IMAD.MOV.U32 R111, RZ, RZ, R114 ;  /* 0x000000ffff6f7224 */ /* 0x000fce00078e0072 */
[----:B------:R-:W-:Y:S05]  /*205e0*/  WARPSYNC.COLLECTIVE R110, `(.L_x_12816) ;  /* 0x000000006e087348 */ /* 0x000fea0003c00000 */
[----:B------:R0:W1:Y:S02]  /*205f0*/  SHFL.BFLY P6, R112, R111, R108, R109 ;  /* 0x0c00006c6f707389 */ /* 0x00006400000c006d */
[----:B01----:R-:W-:Y:S01]  /*20600*/  ENDCOLLECTIVE ;  /* 0x000000000000791b */ /* 0x003fe20003800000 */
.L_x_12816:
[----:B------:R-:W-:Y:S01]  /*20610*/  HFMA2.MMA R108, -RZ, RZ, 0, 4.76837158203125e-07 ;  /* 0x00000008ff6c7435 */ /* 0x000fe200000001ff */
[----:B------:R-:W-:-:S04]  /*20620*/  FADD.FTZ R115, R114, R112 ;  /* 0x0000007072737221 */ /* 0x000fc80000010000 */
[----:B------:R-:W-:-:S07]  /*20630*/  IMAD.MOV.U32 R111, RZ, RZ, R115 ;  /* 0x000000ffff6f7224 */ /* 0x000fce00078e0073 */
[----:B------:R-:W-:Y:S05]  /*20640*/  WARPSYNC.COLLECTIVE R110, `(.L_x_12817) ;  /* 0x000000006e087348 */ /* 0x000fea0003c00000 */
[----:B------:R0:W1:Y:S02]  /*20650*/  SHFL.BFLY P6, R112, R111, R108, R109 ;  /* 0x0c00006c6f707389 */ /* 0x00006400000c006d */
[----:B01----:R-:W-:Y:S01]  /*20660*/  ENDCOLLECTIVE ;  /* 0x000000000000791b */ /* 0x003fe20003800000 */
.L_x_12817:
[----:B------:R-:W-:Y:S01]  /*20670*/  MOV R108, 0x10 ;  /* 0x00000010006c7802 */ /* 0x000fe20000000f00 */
[----:B------:R-:W-:-:S04]  /*20680*/  FADD.FTZ R81, R115, R112 ;  /* 0x0000007073517221 */ /* 0x000fc80000010000 */
[----:B------:R-:W-:-:S07]  /*20690*/  IMAD.MOV.U32 R111, RZ, RZ, R81 ;  /* 0x000000ffff6f7224 */ /* 0x000fce00078e0051 */
[----:B------:R-:W-:Y:S05]  /*206a0*/  WARPSYNC.COLLECTIVE R110, `(.L_x_12818) ;  /* 0x000000006e087348 */ /* 0x000fea0003c00000 */
[----:B------:R0:W1:Y:S02]  /*206b0*/  SHFL.BFLY P6, R112, R111, R108, R109 ;  /* 0x0c00006c6f707389 */ /* 0x00006400000c006d */
[----:B01----:R-:W-:Y:S01]  /*206c0*/  ENDCOLLECTIVE ;  /* 0x000000000000791b */ /* 0x003fe20003800000 */
.L_x_12818:
[----:B------:R-:W-:Y:S05]  /*206d0*/  BRA `(.L_x_12819) ;  /* 0xffffffe400947947 */ /* 0x000fea000383ffff */
.L_x_12820:
        /* <DEDUP_REMOVED lines=10> */
.L_x_33530:


//--------------------- .text._ZN10layer_norm31ln_parallel_residual_fwd_kernelINS_13Kernel_traitsI13__nv_bfloat16S2_fS2_fjLj5120ELj1ELj1ELj4ELj16ENS_18Kernel_traits_baseILj5120ES2_S2_fS2_fjLj128EEEEELb1ELb1ELb1EEEvNS_9FwdParamsE --------------------------
	.section	.text._ZN10layer_norm31ln_parallel_residual_fwd_kernelINS_13Kernel_traitsI13__nv_bfloat16S2_fS2_fjLj5120ELj1ELj1ELj4ELj16ENS_18Kernel_traits_baseILj5120ES2_S2_fS2_fjLj128EEEEELb1ELb1ELb1EEEvNS_9FwdParamsE,"ax",@progbits
	.align	128
        .global         _ZN10layer_norm31ln_parallel_residual_fwd_kernelINS_13Kernel_traitsI13__nv_bfloat16S2_fS2_fjLj5120ELj1ELj1ELj4ELj16ENS_18Kernel_traits_baseILj5120ES2_S2_fS2_fjLj128EEEEELb1ELb1ELb1EEEvNS_9FwdParamsE
        .type           _ZN10layer_norm31ln_parallel_residual_fwd_kernelINS_13Kernel_traitsI13__nv_bfloat16S2_fS2_fjLj5120ELj1ELj1ELj4ELj16ENS_18Kernel_traits_baseILj5120ES2_S2_fS2_fjLj128EEEEELb1ELb1ELb1EEEvNS_9FwdParamsE,@function
        .size           _ZN10layer_norm31ln_parallel_residual_fwd_kernelINS_13Kernel_traitsI13__nv_bfloat16S2_fS2_fjLj5120ELj1ELj1ELj4ELj16ENS_18Kernel_traits_baseILj5120ES2_S2_fS2_fjLj128EEEEELb1ELb1ELb1EEEvNS_9FwdParamsE,(.L_x_33531 - _ZN10layer_norm31ln_parallel_residual_fwd_kernelINS_13Kernel_traitsI13__nv_bfloat16S2_fS2_fjLj5120ELj1ELj1ELj4ELj16ENS_18Kernel_traits_baseILj5120ES2_S2_fS2_fjLj128EEEEELb1ELb1ELb1EEEvNS_9FwdParamsE)
        .other          _ZN10layer_norm31ln_parallel_residual_fwd_kernelINS_13Kernel_traitsI13__nv_bfloat16S2_fS2_fjLj5120ELj1ELj1ELj4ELj16ENS_18Kernel_traits_baseILj5120ES2_S2_fS2_fjLj128EEEEELb1ELb1ELb1EEEvNS_9FwdParamsE,@"STO_CUDA_ENTRY STV_DEFAULT"
_ZN10layer_norm31ln_parallel_residual_fwd_kernelINS_13Kernel_traitsI13__nv_bfloat16S2_fS2_fjLj5120ELj1ELj1ELj4ELj16ENS_18Kernel_traits_baseILj5120ES2_S2_fS2_fjLj128EEEEELb1ELb1ELb1EEEvNS_9FwdParamsE:
.text._ZN10layer_norm31ln_parallel_residual_fwd_kernelINS_13Kernel_traitsI13__nv_bfloat16S2_fS2_fjLj5120ELj1ELj1ELj4ELj16ENS_18Kernel_traits_baseILj5120ES2_S2_fS2_fjLj128EEEEELb1ELb1ELb1EEEvNS_9FwdParamsE:
        /* <DEDUP_REMOVED lines=9> */
[----:B------:R-:W0:Y:S01]  /*0090*/  LDC R33, c[0x0][0x2ec] ;  /* 0x0000bb00ff217b82 */ /* 0x000e220000000800 */
[----:B------:R-:W2:Y:S01]  /*00a0*/  S2R R24, SR_TID.X ;  /* 0x0000000000187919 */ /* 0x000ea20000002100 */
[----:B------:R-:W-:-:S06]  /*00b0*/  ULDC.64 UR10, c[0x0][0x2c8] ;  /* 0x0000b200000a7ab9 */ /* 0x000fcc0000000a00 */
[----:B------:R-:W3:Y:S01]  /*00c0*/  @P0 LDG.E.64 R2, desc[UR4][R2.64] ;  /* 0x0000000402020981 */ /* 0x000ee2000c1e1b00 */
[----:B------:R-:W4:Y:S01]  /*00d0*/  @P0 LDC R7, c[0x0][0x2f0] ;  /* 0x0000bc00ff070b82 */ /* 0x000f220000000800 */
[----:B-1----:R-:W-:Y:S02]  /*00e0*/  @P0 IMAD.MOV.U32 R4, RZ, RZ, R32 ;  /* 0x000000ffff040224 */ /* 0x002fe400078e0020 */
[----:B0-----:R-:W-:-:S06]  /*00f0*/  @P0 IMAD.MOV.U32 R5, RZ, RZ, R33 ;  /* 0x000000ffff050224 */ /* 0x001fcc00078e0021 */
[----:B------:R-:W4:Y:S01]  /*0100*/  @P0 LDG.E.64 R4, desc[UR4][R4.64] ;  /* 0x0000000404040981 */ /* 0x000f22000c1e1b00 */
[----:B------:R-:W2:Y:S08]  /*0110*/  S2UR UR8, SR_CTAID.X ;  /* 0x00000000000879c3 */ /* 0x000eb00000002500 */
[----:B------:R-:W2:Y:S02]  /*0120*/  LDC R19, c[0x0][RZ] ;  /* 0x00000000ff137b82 */ /* 0x000ea40000000800 */
[----:B--2---:R-:W-:-:S02]  /*0130*/  IMAD R19, R19, UR8, R24 ;  /* 0x0000000813137c24 */ /* 0x004fc4000f8e0218 */
[----:B------:R-:W-:-:S05]  /*0140*/  IMAD.SHL.U32 R0, R24, 0x10, RZ ;  /* 0x0000001018007824 */ /* 0x000fca00078e00ff */
[----:B------:R-:W-:Y:S02]  /*0150*/  LOP3.LUT R18, R0, 0x7f0, RZ, 0xc0, !PT ;  /* 0x000007f000127812 */ /* 0x000fe400078ec0ff */
        /* <DEDUP_REMOVED lines=40> */
[----:B------:R-:W-:Y:S01]  /*03e0*/  UIADD3 UR28, UR7, 0x646e171e, URZ ;  /* 0x646e171e071c7890 */ /* 0x000fe2000fffe03f */
[----:B------:R-:W-:-:S03]  /*03f0*/  ISETP.NE.U32.AND P0, PT, RZ, UR10, PT ;  /* 0x0000000aff007c0c */ /* 0x000fc6000bf05070 */
[----:B------:R-:W-:Y:S01]  /*0400*/  IMAD.WIDE.U32 R2, R2, -0x2daee0ad, RZ ;  /* 0xd2511f5302027825 */ /* 0x000fe200078e00ff */
[----:B------:R-:W-:Y:S02]  /*0410*/  ISETP.NE.AND.EX P0, PT, RZ, UR11, PT, P0 ;  /* 0x0000000bff007c0c */ /* 0x000fe4000bf05300 */
[----:B------:R-:W-:Y:S01]  /*0420*/  IADD3 R16, P1, R18, UR10, RZ ;  /* 0x0000000a12107c10 */ /* 0x000fe2000ff3e0ff */
[----:B------:R-:W-:Y:S01]  /*0430*/  UIADD3 UR27, UR6, -0x4ab325aa, URZ ;  /* 0xb54cda56061b7890 */ /* 0x000fe2000fffe03f */
[----:B------:R-:W-:Y:S01]  /*0440*/  LOP3.LUT R22, R3, UR28, R8, 0x96, !PT ;  /* 0x0000001c03167c12 */ /* 0x000fe2000f8e9608 */
[----:B------:R-:W-:Y:S01]  /*0450*/  UIADD3 UR29, UR6, 0x5384540f, URZ ;  /* 0x5384540f061d7890 */ /* 0x000fe2000fffe03f */
[----:B------:R-:W-:Y:S01]  /*0460*/  IMAD.WIDE.U32 R14, R14, -0x326172a9, RZ ;  /* 0xcd9e8d570e0e7825 */ /* 0x000fe200078e00ff */
[----:B------:R-:W-:Y:S01]  /*0470*/  LEA.HI R0, R24, UR8, RZ, 0x19 ;  /* 0x0000000818007c11 */ /* 0x000fe2000f8fc8ff */
[----:B------:R-:W-:Y:S01]  /*0480*/  ULDC UR10, c[0x0][0x214] ;  /* 0x00008500000a7ab9 */ /* 0x000fe20000000800 */
[----:B------:R-:W-:Y:S01]  /*0490*/  UIADD3 UR30, UR7, 0x1fd5c5a3, URZ ;  /* 0x1fd5c5a3071e7890 */ /* 0x000fe2000fffe03f */
[----:B------:R-:W-:-:S04]  /*04a0*/  IMAD.WIDE.U32 R22, R22, -0x326172a9, RZ ;  /* 0xcd9e8d5716167825 */ /* 0x000fc800078e00ff */
[----:B------:R-:W-:Y:S01]  /*04b0*/  IMAD.X R17, RZ, RZ, UR11, P1 ;  /* 0x0000000bff117e24 */ /* 0x000fe200088e06ff */
[----:B------:R-:W-:Y:S01]  /*04c0*/  LOP3.LUT R20, R15, UR27, R12, 0x96, !PT ;  /* 0x0000001b0f147c12 */ /* 0x000fe2000f8e960c */
[----:B------:R-:W-:Y:S01]  /*04d0*/  ULDC.64 UR8, c[0x0][0x260] ;  /* 0x0000980000087ab9 */ /* 0x000fe20000000a00 */
[----:B------:R-:W-:Y:S02]  /*04e0*/  LOP3.LUT R36, R23, UR29, R14, 0x96, !PT ;  /* 0x0000001d17247c12 */ /* 0x000fe4000f8e960e */
[----:B------:R0:W5:Y:S04]  /*04f0*/  @P0 LDG.E.128 R116, desc[UR4][R16.64] ;  /* 0x0000000410740981 */ /* 0x000168000c1e1d00 */
[----:B------:R0:W5:Y:S04]  /*0500*/  @P0 LDG.E.128 R112, desc[UR4][R16.64+0x800] ;  /* 0x0008000410700981 */ /* 0x000168000c1e1d00 */
[----:B------:R0:W5:Y:S04]  /*0510*/  @P0 LDG.E.128 R4, desc[UR4][R16.64+0x1000] ;  /* 0x0010000410040981 */ /* 0x000168000c1e1d00 */
[----:B------:R0:W5:Y:S04]  /*0520*/  @P0 LDG.E.128 R8, desc[UR4][R16.64+0x1800] ;  /* 0x0018000410080981 */ /* 0x000168000c1e1d00 */
[----:B------:R0:W5:Y:S01]  /*0530*/  @P0 LDG.E.128 R12, desc[UR4][R16.64+0x2000] ;  /* 0x00200004100c0981 */ /* 0x000162000c1e1d00 */
[----:B------:R-:W-:Y:S01]  /*0540*/  IMAD.WIDE.U32 R20, R20, -0x2daee0ad, RZ ;  /* 0xd2511f5314147825 */ /* 0x000fe200078e00ff */
[----:B------:R-:W-:-:S04]  /*0550*/  ISETP.GE.AND P1, PT, R0, UR10, PT ;  /* 0x0000000a00007c0c */ /* 0x000fc8000bf26270 */
[----:B------:R-:W-:Y:S01]  /*0560*/  LOP3.LUT R41, R21, UR30, R2, 0x96, !PT ;  /* 0x0000001e15297c12 */ /* 0x000fe2000f8e9602 */
[----:B------:R-:W-:Y:S01]  /*0570*/  UIADD3 UR31, UR6, -0xe443238, URZ ;  /* 0xf1bbcdc8061f7890 */ /* 0x000fe2000fffe03f */
[----:B------:R-:W-:Y:S01]  /*0580*/  IADD3 R2, P2, R18, UR8, RZ ;  /* 0x0000000812027c10 */ /* 0x000fe2000ff5e0ff */
[----:B------:R-:W-:Y:S01]  /*0590*/  UIADD3 UR32, UR7, -0x24c28bd8, URZ ;  /* 0xdb3d742807207890 */ /* 0x000fe2000fffe03f */
[----:B------:R-:W-:Y:S02]  /*05a0*/  IMAD.HI.U32 R21, R36, -0x2daee0ad, RZ ;  /* 0xd2511f5324157827 */ /* 0x000fe400078e00ff */
[----:B------:R-:W-:Y:S02]  /*05b0*/  IADD3.X R3, RZ, UR9, RZ, P2, !PT ;  /* 0x00000009ff037c10 */ /* 0x000fe400097fe4ff */
[----:B------:R-:W-:Y:S01]  /*05c0*/  IMAD.HI.U32 R23, R41, -0x326172a9, RZ ;  /* 0xcd9e8d5729177827 */ /* 0x000fe200078e00ff */
[----:B------:R-:W-:-:S04]  /*05d0*/  LOP3.LUT R42, R21, UR32, R20, 0x96, !PT ;  /* 0x00000020152a7c12 */ /* 0x000fc8000f8e9614 */
[----:B------:R-:W-:Y:S01]  /*05e0*/  LOP3.LUT R37, R23, UR31, R22, 0x96, !PT ;  /* 0x0000001f17257c12 */ /* 0x000fe2000f8e9616 */
[----:B0-----:R-:W-:Y:S06]  /*05f0*/  @P1 EXIT ;  /* 0x000000000000194d */ /* 0x001fec0003800000 */
[----:B------:R-:W2:Y:S04]  /*0600*/  LDG.E.128 R28, desc[UR4][R2.64] ;  /* 0x00000004021c7981 */ /* 0x000ea8000c1e1d00 */
[----:B------:R-:W3:Y:S04]  /*0610*/  LDG.E.128 R144, desc[UR4][R2.64+0x1000] ;  /* 0x0010000402907981 */ /* 0x000ee8000c1e1d00 */
[----:B------:R-:W4:Y:S04]  /*0620*/  LDG.E.128 R136, desc[UR4][R2.64+0x1800] ;  /* 0x0018000402887981 */ /* 0x000f28000c1e1d00 */
[----:B------:R-:W4:Y:S04]  /*0630*/  LDG.E.128 R24, desc[UR4][R2.64+0x800] ;  /* 0x0008000402187981 */ /* 0x000f28000c1e1d00 */
[----:B------:R0:W4:Y:S01]  /*0640*/  LDG.E.128 R20, desc[UR4][R2.64+0x2000] ;  /* 0x0020000402147981 */ /* 0x000122000c1e1d00 */
[----:B------:R-:W-:Y:S01]  /*0650*/  IMAD R17, R36, -0x2daee0ad, RZ ;  /* 0xd2511f5324117824 */ /* 0x000fe200078e02ff */
[----:B------:R-:W-:Y:S01]  /*0660*/  UIADD3 UR34, UR7, -0x695add53, URZ ;  /* 0x96a522ad07227890 */ /* 0x000fe2000fffe03f */
[----:B------:R-:W-:Y:S01]  /*0670*/  IMAD.WIDE.U32 R36, R37, -0x2daee0ad, RZ ;  /* 0xd2511f5325247825 */ /* 0x000fe200078e00ff */
[----:B-----5:R-:W-:-:S02]  /*0680*/  @!P0 CS2R R116, SRZ ;  /* 0x0000000000748805 */ /* 0x020fc4000001ff00 */
[----:B------:R-:W-:Y:S02]  /*0690*/  @!P0 CS2R R118, SRZ ;  /* 0x0000000000768805 */ /* 0x000fe4000001ff00 */
[----:B------:R-:W-:Y:S02]  /*06a0*/  @!P0 CS2R R112, SRZ ;  /* 0x0000000000708805 */ /* 0x000fe4000001ff00 */
[----:B------:R-:W-:Y:S02]  /*06b0*/  @!P0 CS2R R114, SRZ ;  /* 0x0000000000728805 */ /* 0x000fe4000001ff00 */
[----:B------:R-:W-:Y:S02]  /*06c0*/  MOV R18, R36 ;  /* 0x0000002400127202 */ /* 0x000fe40000000f00 */
[----:B------:R-:W-:Y:S02]  /*06d0*/  @!P0 CS2R R4, SRZ ;  /* 0x0000000000048805 */ /* 0x000fe4000001ff00 */
[----:B------:R-:W-:-:S02]  /*06e0*/  LOP3.LUT R17, R37, UR34, R17, 0x96, !PT ;  /* 0x0000002225117c12 */ /* 0x000fc4000f8e9611 */
[----:B------:R-:W-:Y:S02]  /*06f0*/  @!P0 CS2R R6, SRZ ;  /* 0x0000000000068805 */ /* 0x000fe4000001ff00 */
[----:B------:R-:W-:Y:S02]  /*0700*/  @!P0 CS2R R8, SRZ ;  /* 0x0000000000088805 */ /* 0x000fe4000001ff00 */
[----:B------:R-:W-:Y:S02]  /*0710*/  @!P0 CS2R R10, SRZ ;  /* 0x00000000000a8805 */ /* 0x000fe4000001ff00 */
[----:B------:R-:W-:Y:S02]  /*0720*/  @!P0 CS2R R12, SRZ ;  /* 0x00000000000c8805 */ /* 0x000fe4000001ff00 */
[----:B------:R-:W-:Y:S02]  /*0730*/  @!P0 CS2R R14, SRZ ;  /* 0x00000000000e8805 */ /* 0x000fe4000001ff00 */
[C---:B------:R-:W-:Y:S01]  /*0740*/  PRMT R124, R116.reuse, 0x7632, R124 ;  /* 0x00007632747c7816 */ /* 0x040fe2000000007c */
[----:B------:R-:W-:Y:S01]  /*0750*/  IMAD.U32 R125, R116, 0x10000, RZ ;  /* 0x00010000747d7824 */ /* 0x000fe200078e00ff */
[C---:B------:R-:W-:Y:S01]  /*0760*/  PRMT R120, R118.reuse, 0x7632, R120 ;  /* 0x0000763276787816 */ /* 0x040fe20000000078 */
[----:B------:R-:W-:Y:S01]  /*0770*/  UIADD3 UR33, UR6, -0x700cb87f, URZ ;  /* 0x8ff3478106217890 */ /* 0x000fe2000fffe03f */
[----:B------:R-:W-:Y:S01]  /*0780*/  SHF.L.U32 R121, R118, 0x10, RZ ;  /* 0x0000001076797819 */ /* 0x000fe200000006ff */
[----:B------:R-:W-:Y:S01]  /*0790*/  IMAD R41, R41, -0x326172a9, RZ ;  /* 0xcd9e8d5729297824 */ /* 0x000fe200078e02ff */
[----:B------:R-:W-:Y:S01]  /*07a0*/  PRMT R122, R117, 0x7632, R122 ;  /* 0x00007632757a7816 */ /* 0x000fe2000000007a */
[----:B------:R-:W-:Y:S01]  /*07b0*/  IMAD.HI.U32 R16, R42, -0x326172a9, RZ ;  /* 0xcd9e8d572a107827 */ /* 0x000fe200078e00ff */
[----:B------:R-:W-:Y:S01]  /*07c0*/  PRMT R118, R119, 0x7632, R118 ;  /* 0x0000763277767816 */ /* 0x000fe20000000076 */
[----:B------:R-:W-:Y:S01]  /*07d0*/  ULDC.64 UR8, c[0x0][0x228] ;  /* 0x00008a0000087ab9 */ /* 0x000fe20000000a00 */
[----:B------:R-:W-:Y:S01]  /*07e0*/  PRMT R116, R112, 0x7632, R116 ;  /* 0x0000763270747816 */ /* 0x000fe20000000074 */
[----:B------:R-:W-:Y:S01]  /*07f0*/  IMAD.MOV.U32 R102, RZ, RZ, 0x1 ;  /* 0x00000001ff667424 */ /* 0x000fe200078e00ff */
        /* <DEDUP_REMOVED lines=19> */
[----:B------:R-:W-:Y:S01]  /*0930*/  PRMT R88, R13, 0x7632, R88 ;  /* 0x000076320d587816 */ /* 0x000fe20000000058 */
[----:B------:R-:W-:Y:S01]  /*0940*/  IMAD.U32 R123, R117, 0x10000, RZ ;  /* 0x00010000757b7824 */ /* 0x000fe200078e00ff */
[----:B------:R-:W-:Y:S01]  /*0950*/  ISETP.NE.U32.AND P0, PT, RZ, UR8, PT ;  /* 0x00000008ff007c0c */ /* 0x000fe2000bf05070 */
[----:B0-----:R-:W-:Y:S01]  /*0960*/  IMAD.U32 R2, R114, 0x10000, RZ ;  /* 0x0001000072027824 */ /* 0x001fe200078e00ff */
        /* <DEDUP_REMOVED lines=34> */
[----:B------:R-:W-:Y:S01]  /*0b90*/  IMAD.U32 R90, R90, 0x10000, RZ ;  /* 0x000100005a5a7824 */ /* 0x000fe200078e00ff */
[----:B------:R-:W-:Y:S01]  /*0ba0*/  ISETP.NE.AND.EX P0, PT, RZ, UR9, PT, P0 ;  /* 0x00000009ff007c0c */ /* 0x000fe2000bf05300 */
[----:B------:R-:W-:Y:S01]  /*0bb0*/  ULDC UR9, c[0x0][0x218] ;  /* 0x0000860000097ab9 */ /* 0x000fe20000000800 */
[----:B------:R-:W-:Y:S01]  /*0bc0*/  UISETP.NE.AND UP0, UPT, UR8, URZ, UPT ;  /* 0x0000003f0800728c */ /* 0x000fe2000bf05270 */
[----:B--2---:R-:W-:Y:S01]  /*0bd0*/  IMAD.U32 R36, R28, 0x10000, RZ ;  /* 0x000100001c247824 */ /* 0x004fe200078e00ff */
[----:B------:R-:W-:Y:S01]  /*0be0*/  PRMT R163, R30, 0x7632, R163 ;  /* 0x000076321ea37816 */ /* 0x000fe200000000a3 */
[----:B------:R-:W-:-:S03]  /*0bf0*/  IMAD.U32 R37, R29, 0x10000, RZ ;  /* 0x000100001d257824 */ /* 0x000fc600078e00ff */
[----:B------:R0:W-:Y:S04]  /*0c00*/  STL [R1+0xc], R36 ;  /* 0x00000c2401007387 */ /* 0x0001e80000100800 */
[----:B------:R1:W-:Y:S01]  /*0c10*/  STL [R1+0x8], R37 ;  /* 0x0000082501007387 */ /* 0x0003e20000100800 */
[----:B0-----:R-:W-:Y:S01]  /*0c20*/  SHF.L.U32 R36, R30, 0x10, RZ ;  /* 0x000000101e247819 */ /* 0x001fe200000006ff */
[----:B------:R-:W-:-:S04]  /*0c30*/  IMAD.U32 R30, R31, 0x10000, RZ ;  /* 0x000100001f1e7824 */ /* 0x000fc800078e00ff */
[----:B------:R1:W-:Y:S04]  /*0c40*/  STL [R1+0x4], R36 ;  /* 0x0000042401007387 */ /* 0x0003e80000100800 */
[----:B------:R1:W-:Y:S01]  /*0c50*/  STL [R1], R30 ;  /* 0x0000001e01007387 */ /* 0x0003e20000100800 */
[----:B------:R-:W-:Y:S01]  /*0c60*/  PRMT R165, R28, 0x7632, R165 ;  /* 0x000076321ca57816 */ /* 0x000fe200000000a5 */
[----:B---3--:R-:W-:Y:S01]  /*0c70*/  IMAD.U32 R148, R145, 0x10000, RZ ;  /* 0x0001000091947824 */ /* 0x008fe200078e00ff */
[----:B------:R-:W-:Y:S01]  /*0c80*/  PRMT R164, R29, 0x7632, R164 ;  /* 0x000076321da47816 */ /* 0x000fe200000000a4 */
[----:B----4-:R-:W-:Y:S01]  /*0c90*/  IMAD.U32 R140, R137, 0x10000, RZ ;  /* 0x00010000898c7824 */ /* 0x010fe200078e00ff */
        /* <DEDUP_REMOVED lines=11> */
[C---:B------:R-:W-:Y:S01]  /*0d50*/  PRMT R126, R23.reuse, 0x7632, R126 ;  /* 0x00007632177e7816 */ /* 0x040fe2000000007e */
[----:B------:R-:W-:Y:S01]  /*0d60*/  IMAD.U32 R127, R23, 0x10000, RZ ;  /* 0x00010000177f7824 */ /* 0x000fe200078e00ff */
[----:B------:R-:W-:Y:S02]  /*0d70*/  PRMT R162, R31, 0x7632, R162 ;  /* 0x000076321fa27816 */ /* 0x000fe400000000a2 */
[----:B------:R-:W-:-:S02]  /*0d80*/  PRMT R153, R26, 0x7632, R153 ;  /* 0x000076321a997816 */ /* 0x000fc40000000099 */
[----:B------:R-:W-:Y:S02]  /*0d90*/  PRMT R141, R136, 0x7632, R141 ;  /* 0x00007632888d7816 */ /* 0x000fe4000000008d */
[----:B------:R-:W-:Y:S02]  /*0da0*/  PRMT R134, R139, 0x7632, R134 ;  /* 0x000076328b867816 */ /* 0x000fe40000000086 */
[----:B------:R-:W-:Y:S01]  /*0db0*/  PRMT R128, R22, 0x7632, R128 ;  /* 0x0000763216807816 */ /* 0x000fe20000000080 */
[----:B------:R-:W-:Y:S01]  /*0dc0*/  IMAD.U32 R142, R136, 0x10000, RZ ;  /* 0x00010000888e7824 */ /* 0x000fe200078e00ff */
[----:B------:R-:W-:Y:S01]  /*0dd0*/  SHF.L.U32 R150, R144, 0x10, RZ ;  /* 0x0000001090967819 */ /* 0x000fe200000006ff */
        /* <DEDUP_REMOVED lines=10> */
[----:B------:R-:W-:Y:S01]  /*0e80*/  MOV R20, R34 ;  /* 0x0000002200147202 */ /* 0x000fe20000000f00 */
[----:B------:R-:W-:Y:S01]  /*0e90*/  IMAD.U32 R129, R22, 0x10000, RZ ;  /* 0x0001000016817824 */ /* 0x000fe200078e00ff */
[----:B------:R-:W-:Y:S01]  /*0ea0*/  SHF.L.U32 R24, R35, 0x10, RZ ;  /* 0x0000001023187819 */ /* 0x000fe200000006ff */
[----:B------:R-:W-:Y:S01]  /*0eb0*/  IMAD.U32 R146, R146, 0x10000, RZ ;  /* 0x0001000092927824 */ /* 0x000fe200078e00ff */
[----:B------:R-:W-:Y:S01]  /*0ec0*/  SHF.L.U32 R27, R40, 0x10, RZ ;  /* 0x00000010281b7819 */ /* 0x000fe200000006ff */
[----:B------:R-:W-:Y:S01]  /*0ed0*/  IMAD.MOV.U32 R21, RZ, RZ, R33 ;  /* 0x000000ffff157224 */ /* 0x000fe200078e0021 */
[----:B------:R-:W-:Y:S01]  /*0ee0*/  SHF.L.U32 R165, R165, 0x10, RZ ;  /* 0x00000010a5a57819 */ /* 0x000fe200000006ff */
[----:B------:R-:W-:Y:S01]  /*0ef0*/  IMAD R22, R42, -0x326172a9, RZ ;  /* 0xcd9e8d572a167824 */ /* 0x000fe200078e02ff */
        /* <DEDUP_REMOVED lines=20> */
[----:B-1----:R-:W-:-:S07]  /*1040*/  IMAD.U32 R126, R126, 0x10000, RZ ;  /* 0x000100007e7e7824 */ /* 0x002fce00078e00ff */
.L_x_13467:
[----:B0-----:R-:W0:Y:S01]  /*1050*/  S2R R32, SR_TID.X ;  /* 0x0000000000207919 */ /* 0x001e220000002100 */
[----:B------:R-:W-:Y:S01]  /*1060*/  ISETP.NE.U32.AND P1, PT, RZ, UR10, PT ;  /* 0x0000000aff007c0c */ /* 0x000fe2000bf25070 */
[----:B------:R-:W1:Y:S03]  /*1070*/  @P0 LDC.64 R28, c[0x0][0x228] ;  /* 0x00008a00ff1c0b82 */ /* 0x000e660000000a00 */
[----:B------:R-:W-:-:S05]  /*1080*/  ISETP.NE.AND.EX P1, PT, RZ, UR11, PT, P1 ;  /* 0x0000000bff007c0c */ /* 0x000fca000bf25310 */
[----:B------:R-:W2:Y:S08]  /*1090*/  LDC.64 R154, c[0x0][0x220] ;  /* 0x00008800ff9a7b82 */ /* 0x000eb00000000a00 */
[----:B------:R-:W3:Y:S01]  /*10a0*/  @P1 LDC.64 R30, c[0x0][0x230] ;  /* 0x00008c00ff1e1b82 */ /* 0x000ee20000000a00 */
[----:B0-----:R-:W-:Y:S01]  /*10b0*/  LOP3.LUT R34, R32, 0x7f, RZ, 0xc0, !PT ;  /* 0x0000007f20227812 */ /* 0x001fe200078ec0ff */
[----:B------:R-:W-:-:S05]  /*10c0*/  IMAD R32, R0, UR9, RZ ;  /* 0x0000000900207c24 */ /* 0x000fca000f8e02ff */
[----:B------:R-:W-:-:S04]  /*10d0*/  SHF.R.S32.HI R33, RZ, 0x1f, R32 ;  /* 0x0000001fff217819 */ /* 0x000fc80000011420 */
[----:B------:R-:W-:-:S04]  /*10e0*/  LEA.HI R33, R33, R32, RZ, 0x3 ;  /* 0x0000002021217211 */ /* 0x000fc800078f18ff */
[----:B------:R-:W-:-:S05]  /*10f0*/  LEA.HI.SX32 R100, R33, R34, 0x1d ;  /* 0x0000002221647211 */ /* 0x000fca00078feaff */
[----:B-1----:R-:W-:-:S04]  /*1100*/  @P0 IMAD.WIDE.U32 R28, R100, 0x10, R28 ;  /* 0x00000010641c0825 */ /* 0x002fc800078e001c */
[C---:B---3--:R-:W-:Y:S01]  /*1110*/  @P1 IMAD.WIDE.U32 R30, R100.reuse, 0x20, R30 ;  /* 0x00000020641e1825 */ /* 0x048fe200078e001e */
[----:B------:R0:W5:Y:S03]  /*1120*/  @P0 LDG.E.128 R72, desc[UR4][R28.64] ;  /* 0x000000041c480981 */ /* 0x000166000c1e1d00 */
[----:B--2---:R-:W-:Y:S01]  /*1130*/  IMAD.WIDE.U32 R32, R100, 0x10, R154 ;  /* 0x0000001064207825 */ /* 0x004fe200078e009a */
[----:B------:R0:W5:Y:S04]  /*1140*/  @P1 LDG.E.128 R68, desc[UR4][R30.64] ;  /* 0x000000041e441981 */ /* 0x000168000c1e1d00 */
        /* <DEDUP_REMOVED lines=14> */
.L_x_12822:
[----:B------:R-:W-:-:S07]  /*1230*/  MOV R38, R22 ;  /* 0x0000001600267202 */ /* 0x000fce0000000f00 */
.L_x_12823:
[----:B------:R-:W-:Y:S05]  /*1240*/  BSYNC B0 ;  /* 0x0000000000007941 */ /* 0x000fea0003800000 */
.L_x_12821:
        /* <DEDUP_REMOVED lines=16> */
.L_x_12827:
[----:B------:R-:W-:Y:S05]  /*1350*/  BSYNC B1 ;  /* 0x0000000000017941 */ /* 0x000fea0003800000 */
.L_x_12826:
        /* <DEDUP_REMOVED lines=44> */
.L_x_12825:
[----:B------:R-:W-:Y:S05]  /*1620*/  BSYNC B0 ;  /* 0x0000000000007941 */ /* 0x000fea0003800000 */
.L_x_12824:
[----:B------:R-:W0:Y:S01]  /*1630*/  LDC R103, c[0x0][0x294] ;  /* 0x0000a500ff677b82 */ /* 0x000e220000000800 */
[----:B------:R-:W-:Y:S01]  /*1640*/  I2FP.F32.U32 R32, R38 ;  /* 0x0000002600207245 */ /* 0x000fe20000201000 */
[----:B------:R-:W-:Y:S01]  /*1650*/  IMAD.MOV.U32 R105, RZ, RZ, 0x2f800000 ;  /* 0x2f800000ff697424 */ /* 0x000fe200078e00ff */
[----:B------:R-:W-:Y:S02]  /*1660*/  ISETP.NE.U32.AND P2, PT, RZ, UR36, PT ;  /* 0x00000024ff007c0c */ /* 0x000fe4000bf45070 */
[----:B-----5:R-:W-:Y:S01]  /*1670*/  SHF.L.U32 R33, R28, 0x10, RZ ;  /* 0x000000101c217819 */ /* 0x020fe200000006ff */
[----:B------:R-:W-:Y:S01]  /*1680*/  FFMA.FTZ R32, R32, R105, 1.1641532182693481445e-10 ;  /* 0x2f00000020207423 */ /* 0x000fe20000010069 */
[----:B------:R-:W-:Y:S01]  /*1690*/  ISETP.NE.AND.EX P2, PT, RZ, UR37, PT, P2 ;  /* 0x00000025ff007c0c */ /* 0x000fe2000bf45320 */
[----:B------:R-:W1:Y:S01]  /*16a0*/  LDC R104, c[0x0][0x298] ;  /* 0x0000a600ff687b82 */ /* 0x000e620000000800 */
[----:B------:R-:W-:Y:S02]  /*16b0*/  LOP3.LUT R92, R92, 0xffffffdf, RZ, 0xc0, !PT ;  /* 0xffffffdf5c5c7812 */ /* 0x000fe400078ec0ff */
        /* <DEDUP_REMOVED lines=8> */
[----:B------:R-:W-:Y:S02]  /*1740*/  IMAD.MOV.U32 R32, RZ, RZ, R34 ;  /* 0x000000ffff207224 */ /* 0x000fe400078e0022 */
[----:B------:R-:W-:Y:S01]  /*1750*/  FADD.FTZ R60, R68, R60 ;  /* 0x0000003c443c7221 */ /* 0x000fe20000010000 */
[----:B------:R-:W-:Y:S06]  /*1760*/  BRA `(.L_x_12829) ;  /* 0x0000000400547947 */ /* 0x000fec0003800000 */
.L_x_12828:
        /* <DEDUP_REMOVED lines=12> */
.L_x_12831:
[----:B------:R-:W-:-:S07]  /*1830*/  IMAD.MOV.U32 R38, RZ, RZ, R22 ;  /* 0x000000ffff267224 */ /* 0x000fce00078e0016 */
.L_x_12832:
[----:B------:R-:W-:Y:S05]  /*1840*/  BSYNC B0 ;  /* 0x0000000000007941 */ /* 0x000fea0003800000 */
.L_x_12830:
        /* <DEDUP_REMOVED lines=16> */
.L_x_12836:
[----:B------:R-:W-:Y:S05]  /*1950*/  BSYNC B1 ;  /* 0x0000000000017941 */ /* 0x000fea0003800000 */
.L_x_12835:
        /* <DEDUP_REMOVED lines=44> */
.L_x_12834:
[----:B------:R-:W-:Y:S05]  /*1c20*/  BSYNC B0 ;  /* 0x0000000000007941 */ /* 0x000fea0003800000 */
.L_x_12833:
        /* <DEDUP_REMOVED lines=9> */
.L_x_12829:
        /* <DEDUP_REMOVED lines=12> */
.L_x_12838:
[----:B------:R-:W-:-:S07]  /*1d80*/  IMAD.MOV.U32 R38, RZ, RZ, R22 ;  /* 0x000000ffff267224 */ /* 0x000fce00078e0016 */
.L_x_12839:
[----:B------:R-:W-:Y:S05]  /*1d90*/  BSYNC B0 ;  /* 0x0000000000007941 */ /* 0x000fea0003800000 */
.L_x_12837:
        /* <DEDUP_REMOVED lines=16> */
.L_x_12843:
[----:B------:R-:W-:Y:S05]  /*1ea0*/  BSYNC B1 ;  /* 0x0000000000017941 */ /* 0x000fea0003800000 */
.L_x_12842:
        /* <DEDUP_REMOVED lines=44> */
.L_x_12841:
[----:B------:R-:W-:Y:S05]  /*2170*/  BSYNC B0 ;  /* 0x0000000000007941 */ /* 0x000fea0003800000 */
.L_x_12840:
        /* <DEDUP_REMOVED lines=14> */
.L_x_12844:
        /* <DEDUP_REMOVED lines=12> */
.L_x_12847:
[----:B------:R-:W-:-:S07]  /*2320*/  IMAD.MOV.U32 R28, RZ, RZ, R22 ;  /* 0x000000ffff1c7224 */ /* 0x000fce00078e0016 */
.L_x_12848:
[----:B------:R-:W-:Y:S05]  /*2330*/  BSYNC B0 ;  /* 0x0000000000007941 */ /* 0x000fea0003800000 */
.L_x_12846:
        /* <DEDUP_REMOVED lines=16> */
.L_x_12852:
[----:B------:R-:W-:Y:S05]  /*2440*/  BSYNC B1 ;  /* 0x0000000000017941 */ /* 0x000fea0003800000 */
.L_x_12851:
        /* <DEDUP_REMOVED lines=44> */
.L_x_12850:
[----:B------:R-:W-:Y:S05]  /*2710*/  BSYNC B0 ;  /* 0x0000000000007941 */ /* 0x000fea0003800000 */
.L_x_12849:
        /* <DEDUP_REMOVED lines=10> */
.L_x_12845:
        /* <DEDUP_REMOVED lines=12> */
.L_x_12854:
[----:B------:R-:W-:-:S07]  /*2880*/  MOV R28, R22 ;  /* 0x00000016001c7202 */ /* 0x000fce0000000f00 */
.L_x_12855:
[----:B------:R-:W-:Y:S05]  /*2890*/  BSYNC B0 ;  /* 0x0000000000007941 */ /* 0x000fea0003800000 */
.L_x_12853:
        /* <DEDUP_REMOVED lines=16> */
.L_x_12859:
[----:B------:R-:W-:Y:S05]  /*29a0*/  BSYNC B1 ;  /* 0x0000000000017941 */ /* 0x000fea0003800000 */
.L_x_12858:
        /* <DEDUP_REMOVED lines=44> */
.L_x_12857:
[----:B------:R-:W-:Y:S05]  /*2c70*/  BSYNC B0 ;  /* 0x0000000000007941 */ /* 0x000fea0003800000 */
.L_x_12856:
        /* <DEDUP_REMOVED lines=15> */
.L_x_12860:
        /* <DEDUP_REMOVED lines=12> */
.L_x_12863:
[----:B------:R-:W-:-:S07]  /*2e30*/  MOV R37, R22 ;  /* 0x0000001600257202 */ /* 0x000fce0000000f00 */
.L_x_12864:
[----:B------:R-:W-:Y:S05]  /*2e40*/  BSYNC B0 ;  /* 0x0000000000007941 */ /* 0x000fea0003800000 */
.L_x_12862:
        /* <DEDUP_REMOVED lines=16> */
.L_x_12868:
[----:B------:R-:W-:Y:S05]  /*2f50*/  BSYNC B1 ;  /* 0x0000000000017941 */ /* 0x000fea0003800000 */
.L_x_12867:
        /* <DEDUP_REMOVED lines=44> */
.L_x_12866:
[----:B------:R-:W-:Y:S05]  /*3220*/  BSYNC B0 ;  /* 0x0000000000007941 */ /* 0x000fea0003800000 */
.L_x_12865:
        /* <DEDUP_REMOVED lines=9> */
.L_x_12861:
        /* <DEDUP_REMOVED lines=12> */
.L_x_12870:
[----:B------:R-:W-:-:S07]  /*3380*/  IMAD.MOV.U32 R37, RZ, RZ, R22 ;  /* 0x000000ffff257224 */ /* 0x000fce00078e0016 */
.L_x_12871:
[----:B------:R-:W-:Y:S05]  /*3390*/  BSYNC B0 ;  /* 0x0000000000007941 */ /* 0x000fea0003800000 */
.L_x_12869:
        /* <DEDUP_REMOVED lines=16> */
.L_x_12875:
[----:B------:R-:W-:Y:S05]  /*34a0*/  BSYNC B1 ;  /* 0x0000000000017941 */ /* 0x000fea0003800000 */
.L_x_12874:
        /* <DEDUP_REMOVED lines=44> */
.L_x_12873:
[----:B------:R-:W-:Y:S05]  /*3770*/  BSYNC B0 ;  /* 0x0000000000007941 */ /* 0x000fea0003800000 */
.L_x_12872:
        /* <DEDUP_REMOVED lines=14> */
.L_x_12876:
        /* <DEDUP_REMOVED lines=12> */
.L_x_12879:
[----:B------:R-:W-:-:S07]  /*3920*/  IMAD.MOV.U32 R36, RZ, RZ, R22 ;  /* 0x000000ffff247224 */ /* 0x000fce00078e0016 */
.L_x_12880:
[----:B------:R-:W-:Y:S05]  /*3930*/  BSYNC B0 ;  /* 0x0000000000007941 */ /* 0x000fea0003800000 */
.L_x_12878:
        /* <DEDUP_REMOVED lines=16> */
.L_x_12884:
[----:B------:R-:W-:Y:S05]  /*3a40*/  BSYNC B1 ;  /* 0x0000000000017941 */ /* 0x000fea0003800000 */
.L_x_12883:
        /* <DEDUP_REMOVED lines=44> */
.L_x_12882:
[----:B------:R-:W-:Y:S05]  /*3d10*/  BSYNC B0 ;  /* 0x0000000000007941 */ /* 0x000fea0003800000 */
.L_x_12881:
        /* <DEDUP_REMOVED lines=10> */
.L_x_12877:
        /* <DEDUP_REMOVED lines=12> */
.L_x_12886:
[----:B------:R-:W-:-:S07]  /*3e80*/  IMAD.MOV.U32 R36, RZ, RZ, R22 ;  /* 0x000000ffff247224 */ /* 0x000fce00078e0016 */
.L_x_12887:
[----:B------:R-:W-:Y:S05]  /*3e90*/  BSYNC B0 ;  /* 0x0000000000007941 */ /* 0x000fea0003800000 */
.L_x_12885:
        /* <DEDUP_REMOVED lines=16> */
.L_x_12891:
[----:B------:R-:W-:Y:S05]  /*3fa0*/  BSYNC B1 ;  /* 0x0000000000017941 */ /* 0x000fea0003800000 */
.L_x_12890:
        /* <DEDUP_REMOVED lines=44> */
.L_x_12889:
[----:B------:R-:W-:Y:S05]  /*4270*/  BSYNC B0 ;  /* 0x0000000000007941 */ /* 0x000fea0003800000 */
.L_x_12888:
        /* <DEDUP_REMOVED lines=15> */
.L_x_12892:
        /* <DEDUP_REMOVED lines=12> */
.L_x_12895:
[----:B------:R-:W-:-:S07]  /*4430*/  IMAD.MOV.U32 R36, RZ, RZ, R22 ;  /* 0x000000ffff247224 */ /* 0x000fce00078e0016 */
.L_x_12896:
[----:B------:R-:W-:Y:S05]  /*4440*/  BSYNC B0 ;  /* 0x0000000000007941 */ /* 0x000fea0003800000 */
.L_x_12894:
        /* <DEDUP_REMOVED lines=16> */
.L_x_12900:
[----:B------:R-:W-:Y:S05]  /*4550*/  BSYNC B1 ;  /* 0x0000000000017941 */ /* 0x000fea0003800000 */
.L_x_12899:
        /* <DEDUP_REMOVED lines=44> */
.L_x_12898:
[----:B------:R-:W-:Y:S05]  /*4820*/  BSYNC B0 ;  /* 0x0000000000007941 */ /* 0x000fea0003800000 */
.L_x_12897:
        /* <DEDUP_REMOVED lines=9> */
.L_x_12893:
        /* <DEDUP_REMOVED lines=12> */
.L_x_12902:
[----:B------:R-:W-:-:S07]  /*4980*/  MOV R36, R22 ;  /* 0x0000001600247202 */ /* 0x000fce0000000f00 */
.L_x_12903:
[----:B------:R-:W-:Y:S05]  /*4990*/  BSYNC B0 ;  /* 0x0000000000007941 */ /* 0x000fea0003800000 */
.L_x_12901:
        /* <DEDUP_REMOVED lines=16> */
.L_x_12907:
[----:B------:R-:W-:Y:S05]  /*4aa0*/  BSYNC B1 ;  /* 0x0000000000017941 */ /* 0x000fea0003800000 */
.L_x_12906:
        /* <DEDUP_REMOVED lines=44> */
.L_x_12905:
[----:B------:R-:W-:Y:S05]  /*4d70*/  BSYNC B0 ;  /* 0x0000000000007941 */ /* 0x000fea0003800000 */
.L_x_12904:
        /* <DEDUP_REMOVED lines=12> */
.L_x_12908:
        /* <DEDUP_REMOVED lines=12> */
.L_x_12911:
[----:B------:R-:W-:-:S07]  /*4f00*/  MOV R30, R22 ;  /* 0x00000016001e7202 */ /* 0x000fce0000000f00 */
.L_x_12912:
[----:B------:R-:W-:Y:S05]  /*4f10*/  BSYNC B0 ;  /* 0x0000000000007941 */ /* 0x000fea0003800000 */
.L_x_12910:
        /* <DEDUP_REMOVED lines=16> */
.L_x_12916:
[----:B------:R-:W-:Y:S05]  /*5020*/  BSYNC B1 ;  /* 0x0000000000017941 */ /* 0x000fea0003800000 */
.L_x_12915:
        /* <DEDUP_REMOVED lines=44> */
.L_x_12914:
[----:B------:R-:W-:Y:S05]  /*52f0*/  BSYNC B0 ;  /* 0x0000000000007941 */ /* 0x000fea0003800000 */
.L_x_12913:
        /* <DEDUP_REMOVED lines=10> */
.L_x_12909:
        /* <DEDUP_REMOVED lines=12> */
.L_x_12918:
[----:B------:R-:W-:-:S07]  /*5460*/  IMAD.MOV.U32 R30, RZ, RZ, R22 ;  /* 0x000000ffff1e7224 */ /* 0x000fce00078e0016 */
.L_x_12919:
[----:B------:R-:W-:Y:S05]  /*5470*/  BSYNC B0 ;  /* 0x0000000000007941 */ /* 0x000fea0003800000 */
.L_x_12917:
        /* <DEDUP_REMOVED lines=16> */
.L_x_12923:
[----:B------:R-:W-:Y:S05]  /*5580*/  BSYNC B1 ;  /* 0x0000000000017941 */ /* 0x000fea0003800000 */
.L_x_12922:
        /* <DEDUP_REMOVED lines=44> */
.L_x_12921:
[----:B------:R-:W-:Y:S05]  /*5850*/  BSYNC B0 ;  /* 0x0000000000007941 */ /* 0x000fea0003800000 */
.L_x_12920:
        /* <DEDUP_REMOVED lines=13> */
.L_x_12924:
        /* <DEDUP_REMOVED lines=12> */
.L_x_12927:
[----:B------:R-:W-:-:S07]  /*59f0*/  IMAD.MOV.U32 R35, RZ, RZ, R22 ;  /* 0x000000ffff237224 */ /* 0x000fce00078e0016 */
.L_x_12928:
[----:B------:R-:W-:Y:S05]  /*5a00*/  BSYNC B0 ;  /* 0x0000000000007941 */ /* 0x000fea0003800000 */
.L_x_12926:
        /* <DEDUP_REMOVED lines=16> */
.L_x_12932:
[----:B------:R-:W-:Y:S05]  /*5b10*/  BSYNC B1 ;  /* 0x0000000000017941 */ /* 0x000fea0003800000 */
.L_x_12931:
        /* <DEDUP_REMOVED lines=44> */
.L_x_12930:
[----:B------:R-:W-:Y:S05]  /*5de0*/  BSYNC B0 ;  /* 0x0000000000007941 */ /* 0x000fea0003800000 */
.L_x_12929:
        /* <DEDUP_REMOVED lines=9> */
.L_x_12925:
        /* <DEDUP_REMOVED lines=12> */
.L_x_12934:
[----:B------:R-:W-:-:S07]  /*5f40*/  IMAD.MOV.U32 R35, RZ, RZ, R22 ;  /* 0x000000ffff237224 */ /* 0x000fce00078e0016 */
.L_x_12935:
[----:B------:R-:W-:Y:S05]  /*5f50*/  BSYNC B0 ;  /* 0x0000000000007941 */ /* 0x000fea0003800000 */
.L_x_12933:
        /* <DEDUP_REMOVED lines=16> */
.L_x_12939:
[----:B------:R-:W-:Y:S05]  /*6060*/  BSYNC B1 ;  /* 0x0000000000017941 */ /* 0x000fea0003800000 */
.L_x_12938:
        /* <DEDUP_REMOVED lines=44> */
.L_x_12937:
[----:B------:R-:W-:Y:S05]  /*6330*/  BSYNC B0 ;  /* 0x0000000000007941 */ /* 0x000fea0003800000 */
.L_x_12936:
        /* <DEDUP_REMOVED lines=12> */
.L_x_12940:
        /* <DEDUP_REMOVED lines=12> */
.L_x_12943:
[----:B------:R-:W-:-:S07]  /*64c0*/  IMAD.MOV.U32 R34, RZ, RZ, R22 ;  /* 0x000000ffff227224 */ /* 0x000fce00078e0016 */
.L_x_12944:
[----:B------:R-:W-:Y:S05]  /*64d0*/  BSYNC B0 ;  /* 0x0000000000007941 */ /* 0x000fea0003800000 */
.L_x_12942:
        /* <DEDUP_REMOVED lines=18> */
.L_x_12948:
[----:B------:R-:W-:Y:S05]  /*6600*/  BSYNC B1 ;  /* 0x0000000000017941 */ /* 0x000fea0003800000 */
.L_x_12947:
        /* <DEDUP_REMOVED lines=44> */
.L_x_12946:
[----:B------:R-:W-:Y:S05]  /*68d0*/  BSYNC B0 ;  /* 0x0000000000007941 */ /* 0x000fea0003800000 */
.L_x_12945:
        /* <DEDUP_REMOVED lines=10> */
.L_x_12941:
[----:B------:R-:W0:Y:S01]  /*6980*/  LDC.64 R108, c[0x0][0x238] ;  /* 0x00008e00ff6c7b82 */ /* 0x000e220000000a00 */
[----:B------:R-:W-:Y:S01]  /*6990*/  P2R R30, PR, RZ, 0x4 ;  /* 0x00000004ff1e7803 */ /* 0x000fe20000000000 */
[----:B------:R-:W-:Y:S01]  /*69a0*/  VIADD R106, R100, 0x80 ;  /* 0x00000080646a7836 */ /* 0x000fe20000000000 */
[C---:B------:R-:W-:Y:S02]  /*69b0*/  LOP3.LUT P2, RZ, R92.reuse, 0x4, RZ, 0xc0, !PT ;  /* 0x000000045cff7812 */ /* 0x040fe4000784c0ff */
[----:B------:R-:W-:Y:S02]  /*69c0*/  SEL R29, RZ, 0x10000, P4 ;  /* 0x00010000ff1d7807 */ /* 0x000fe40002000000 */
[----:B------:R-:W-:Y:S01]  /*69d0*/  SEL R38, RZ, 0x100, P3 ;  /* 0x00000100ff267807 */ /* 0x000fe20001800000 */
        /* <DEDUP_REMOVED lines=15> */
[----:B------:R-:W-:Y:S01]  /*6ad0*/  SEL R39, RZ, 0x1, P6 ;  /* 0x00000001ff277807 */ /* 0x000fe20003000000 */
[----:B------:R-:W-:Y:S01]  /*6ae0*/  IMAD.WIDE.U32 R36, R36, 0x100, RZ ;  /* 0x0000010024247825 */ /* 0x000fe200078e00ff */
[----:B------:R-:W-:Y:S02]  /*6af0*/  ISETP.NE.AND P2, PT, R30, RZ, PT ;  /* 0x000000ff1e00720c */ /* 0x000fe40003f45270 */
[----:B------:R-:W3:Y:S01]  /*6b00*/  @P0 LDC.64 R30, c[0x0][0x228] ;  /* 0x00008a00ff1e0b82 */ /* 0x000ee20000000a00 */
[----:B------:R-:W-:Y:S01]  /*6b10*/  LOP3.LUT R34, R36, R28, R34, 0xfe, !PT ;  /* 0x0000001c24227212 */ /* 0x000fe200078efe22 */
[----:B0-----:R-:W-:Y:S01]  /*6b20*/  IMAD.WIDE.U32 R28, R100, 0x20, R108 ;  /* 0x00000020641c7825 */ /* 0x001fe200078e006c */
[----:B------:R-:W-:-:S02]  /*6b30*/  LOP3.LUT R35, R37, R41, R35, 0xfe, !PT ;  /* 0x0000002925237212 */ /* 0x000fc400078efe23 */
[----:B------:R-:W-:Y:S01]  /*6b40*/  LOP3.LUT R34, R34, R39, RZ, 0xfc, !PT ;  /* 0x0000002722227212 */ /* 0x000fe200078efcff */
[----:B-1----:R-:W-:Y:S01]  /*6b50*/  IMAD.WIDE.U32 R36, R100, 0x8, R110 ;  /* 0x0000000864247825 */ /* 0x002fe200078e006e */
[----:B------:R-:W-:Y:S03]  /*6b60*/  STG.E.128 desc[UR4][R28.64], R60 ;  /* 0x0000003c1c007986 */ /* 0x000fe6000c101d04 */
[C---:B--2---:R-:W-:Y:S01]  /*6b70*/  @P1 IMAD.WIDE.U32 R32, R106.reuse, 0x20, R32 ;  /* 0x000000206a201825 */ /* 0x044fe200078e0020 */
[----:B------:R0:W-:Y:S04]  /*6b80*/  STG.E.128 desc[UR4][R28.64+0x10], R56 ;  /* 0x000010381c007986 */ /* 0x0001e8000c101d04 */
[----:B------:R1:W-:Y:S01]  /*6b90*/  STG.E.64 desc[UR4][R36.64], R34 ;  /* 0x0000002224007986 */ /* 0x0003e2000c101b04 */
[----:B---3--:R-:W-:-:S04]  /*6ba0*/  @P0 IMAD.WIDE.U32 R30, R106, 0x10, R30 ;  /* 0x000000106a1e0825 */ /* 0x008fc800078e001e */
[----:B0-----:R-:W-:Y:S01]  /*6bb0*/  IMAD.WIDE.U32 R28, R106, 0x10, R154 ;  /* 0x000000106a1c7825 */ /* 0x001fe200078e009a */
        /* <DEDUP_REMOVED lines=9> */
[----:B------:R-:W-:Y:S02]  /*6c50*/  LOP3.LUT R38, R93, 0xff, RZ, 0xc0, !PT ;  /* 0x000000ff5d267812 */ /* 0x000fe400078ec0ff */
[----:B------:R-:W-:Y:S01]  /*6c60*/  LOP3.LUT R43, R44, 0xff00, R35, 0xf8, !PT ;  /* 0x0000ff002c2b7812 */ /* 0x000fe200078ef823 */
[----:B------:R-:W-:-:S03]  /*6c70*/  IMAD.WIDE.U32 R34, R34, 0x1000000, RZ ;  /* 0x0100000022227825 */ /* 0x000fc600078e00ff */
[----:B------:R-:W-:Y:S01]  /*6c80*/  LOP3.LUT R43, R43, 0xff, R96, 0xf8, !PT ;  /* 0x000000ff2b2b7812 */ /* 0x000fe200078ef860 */
        /* <DEDUP_REMOVED lines=8> */
.L_x_12949:
[----:B------:R1:W5:Y:S04]  /*6d10*/  @P0 LDG.E.128 R72, desc[UR4][R30.64] ;  /* 0x000000041e480981 */ /* 0x000368000c1e1d00 */
[----:B------:R1:W5:Y:S04]  /*6d20*/  @P1 LDG.E.128 R68, desc[UR4][R32.64] ;  /* 0x0000000420441981 */ /* 0x000368000c1e1d00 */
[----:B------:R1:W5:Y:S04]  /*6d30*/  @P1 LDG.E.128 R64, desc[UR4][R32.64+0x10] ;  /* 0x0000100420401981 */ /* 0x000368000c1e1d00 */
[----:B------:R-:W5:Y:S01]  /*6d40*/  LDG.E.128 R28, desc[UR4][R28.64] ;  /* 0x000000041c1c7981 */ /* 0x000f62000c1e1d00 */
[C---:B------:R-:W-:Y:S01]  /*6d50*/  ISETP.NE.AND P3, PT, R42.reuse, 0x1, PT ;  /* 0x000000012a00780c */ /* 0x040fe20003f65270 */
[----:B------:R-:W-:Y:S01]  /*6d60*/  BSSY B0, `(.L_x_12950) ;  /* 0x000000c000007945 */ /* 0x000fe20003800000 */
[----:B0-----:R-:W-:-:S11]  /*6d70*/  VIADD R34, R42, 0x1 ;  /* 0x000000012a227836 */ /* 0x001fd60000000000 */
        /* <DEDUP_REMOVED lines=9> */
.L_x_12951:
[----:B------:R-:W-:-:S07]  /*6e10*/  IMAD.MOV.U32 R38, RZ, RZ, R22 ;  /* 0x000000ffff267224 */ /* 0x000fce00078e0016 */
.L_x_12952:
[----:B------:R-:W-:Y:S05]  /*6e20*/  BSYNC B0 ;  /* 0x0000000000007941 */ /* 0x000fea0003800000 */
.L_x_12950:
        /* <DEDUP_REMOVED lines=16> */
.L_x_12956:
[----:B------:R-:W-:Y:S05]  /*6f30*/  BSYNC B1 ;  /* 0x0000000000017941 */ /* 0x000fea0003800000 */
.L_x_12955:
        /* <DEDUP_REMOVED lines=44> */
.L_x_12954:
[----:B------:R-:W-:Y:S05]  /*7200*/  BSYNC B0 ;  /* 0x0000000000007941 */ /* 0x000fea0003800000 */
.L_x_12953:
        /* <DEDUP_REMOVED lines=15> */
.L_x_12957:
        /* <DEDUP_REMOVED lines=12> */
.L_x_12960:
[----:B------:R-:W-:-:S07]  /*73c0*/  IMAD.MOV.U32 R38, RZ, RZ, R22 ;  /* 0x000000ffff267224 */ /* 0x000fce00078e0016 */
.L_x_12961:
[----:B------:R-:W-:Y:S05]  /*73d0*/  BSYNC B0 ;  /* 0x0000000000007941 */ /* 0x000fea0003800000 */
.L_x_12959:
        /* <DEDUP_REMOVED lines=16> */
.L_x_12965:
[----:B------:R-:W-:Y:S05]  /*74e0*/  BSYNC B1 ;  /* 0x0000000000017941 */ /* 0x000fea0003800000 */
.L_x_12964:
        /* <DEDUP_REMOVED lines=44> */
.L_x_12963:
[----:B------:R-:W-:Y:S05]  /*77b0*/  BSYNC B0 ;  /* 0x0000000000007941 */ /* 0x000fea0003800000 */
.L_x_12962:
        /* <DEDUP_REMOVED lines=9> */
.L_x_12958:
        /* <DEDUP_REMOVED lines=12> */
.L_x_12967:
[----:B------:R-:W-:-:S07]  /*7910*/  MOV R38, R22 ;  /* 0x0000001600267202 */ /* 0x000fce0000000f00 */
.L_x_12968:
[----:B------:R-:W-:Y:S05]  /*7920*/  BSYNC B0 ;  /* 0x0000000000007941 */ /* 0x000fea0003800000 */
.L_x_12966:
        /* <DEDUP_REMOVED lines=16> */
.L_x_12972:
[----:B------:R-:W-:Y:S05]  /*7a30*/  BSYNC B1 ;  /* 0x0000000000017941 */ /* 0x000fea0003800000 */
.L_x_12971:
        /* <DEDUP_REMOVED lines=44> */
.L_x_12970:
[----:B------:R-:W-:Y:S05]  /*7d00*/  BSYNC B0 ;  /* 0x0000000000007941 */ /* 0x000fea0003800000 */
.L_x_12969:
        /* <DEDUP_REMOVED lines=14> */
.L_x_12973:
        /* <DEDUP_REMOVED lines=12> */
.L_x_12976:
[----:B------:R-:W-:-:S07]  /*7eb0*/  MOV R28, R22 ;  /* 0x00000016001c7202 */ /* 0x000fce0000000f00 */
.L_x_12977:
[----:B------:R-:W-:Y:S05]  /*7ec0*/  BSYNC B0 ;  /* 0x0000000000007941 */ /* 0x000fea0003800000 */
.L_x_12975:
        /* <DEDUP_REMOVED lines=16> */
.L_x_12981:
[----:B------:R-:W-:Y:S05]  /*7fd0*/  BSYNC B1 ;  /* 0x0000000000017941 */ /* 0x000fea0003800000 */
.L_x_12980:
        /* <DEDUP_REMOVED lines=44> */
.L_x_12979:
[----:B------:R-:W-:Y:S05]  /*82a0*/  BSYNC B0 ;  /* 0x0000000000007941 */ /* 0x000fea0003800000 */
.L_x_12978:
        /* <DEDUP_REMOVED lines=10> */
.L_x_12974:
        /* <DEDUP_REMOVED lines=12> */
.L_x_12983:
[----:B------:R-:W-:-:S07]  /*8410*/  IMAD.MOV.U32 R28, RZ, RZ, R22 ;  /* 0x000000ffff1c7224 */ /* 0x000fce00078e0016 */
.L_x_12984:
[----:B------:R-:W-:Y:S05]  /*8420*/  BSYNC B0 ;  /* 0x0000000000007941 */ /* 0x000fea0003800000 */
.L_x_12982:
        /* <DEDUP_REMOVED lines=16> */
.L_x_12988:
[----:B------:R-:W-:Y:S05]  /*8530*/  BSYNC B1 ;  /* 0x0000000000017941 */ /* 0x000fea0003800000 */
.L_x_12987:
        /* <DEDUP_REMOVED lines=44> */
.L_x_12986:
[----:B------:R-:W-:Y:S05]  /*8800*/  BSYNC B0 ;  /* 0x0000000000007941 */ /* 0x000fea0003800000 */
.L_x_12985:
        /* <DEDUP_REMOVED lines=15> */
.L_x_12989:
        /* <DEDUP_REMOVED lines=12> */
.L_x_12992:
[----:B------:R-:W-:-:S07]  /*89c0*/  IMAD.MOV.U32 R37, RZ, RZ, R22 ;  /* 0x000000ffff257224 */ /* 0x000fce00078e0016 */
.L_x_12993:
[----:B------:R-:W-:Y:S05]  /*89d0*/  BSYNC B0 ;  /* 0x0000000000007941 */ /* 0x000fea0003800000 */
.L_x_12991:
        /* <DEDUP_REMOVED lines=16> */
.L_x_12997:
[----:B------:R-:W-:Y:S05]  /*8ae0*/  BSYNC B1 ;  /* 0x0000000000017941 */ /* 0x000fea0003800000 */
.L_x_12996:
        /* <DEDUP_REMOVED lines=44> */
.L_x_12995:
[----:B------:R-:W-:Y:S05]  /*8db0*/  BSYNC B0 ;  /* 0x0000000000007941 */ /* 0x000fea0003800000 */
.L_x_12994:
        /* <DEDUP_REMOVED lines=9> */
.L_x_12990:
        /* <DEDUP_REMOVED lines=12> */
.L_x_12999:
[----:B------:R-:W-:-:S07]  /*8f10*/  IMAD.MOV.U32 R37, RZ, RZ, R22 ;  /* 0x000000ffff257224 */ /* 0x000fce00078e0016 */
.L_x_13000:
[----:B------:R-:W-:Y:S05]  /*8f20*/  BSYNC B0 ;  /* 0x0000000000007941 */ /* 0x000fea0003800000 */
.L_x_12998:
        /* <DEDUP_REMOVED lines=16> */
.L_x_13004:
[----:B------:R-:W-:Y:S05]  /*9030*/  BSYNC B1 ;  /* 0x0000000000017941 */ /* 0x000fea0003800000 */
.L_x_13003:
        /* <DEDUP_REMOVED lines=44> */
.L_x_13002:
[----:B------:R-:W-:Y:S05]  /*9300*/  BSYNC B0 ;  /* 0x0000000000007941 */ /* 0x000fea0003800000 */
.L_x_13001:
        /* <DEDUP_REMOVED lines=14> */
.L_x_13005:
        /* <DEDUP_REMOVED lines=12> */
.L_x_13008:
[----:B------:R-:W-:-:S07]  /*94b0*/  IMAD.MOV.U32 R36, RZ, RZ, R22 ;  /* 0x000000ffff247224 */ /* 0x000fce00078e0016 */
.L_x_13009:
[----:B------:R-:W-:Y:S05]  /*94c0*/  BSYNC B0 ;  /* 0x0000000000007941 */ /* 0x000fea0003800000 */
.L_x_13007:
        /* <DEDUP_REMOVED lines=16> */
.L_x_13013:
[----:B------:R-:W-:Y:S05]  /*95d0*/  BSYNC B1 ;  /* 0x0000000000017941 */ /* 0x000fea0003800000 */
.L_x_13012:
        /* <DEDUP_REMOVED lines=44> */
.L_x_13011:
[----:B------:R-:W-:Y:S05]  /*98a0*/  BSYNC B0 ;  /* 0x0000000000007941 */ /* 0x000fea0003800000 */
.L_x_13010:
        /* <DEDUP_REMOVED lines=10> */
.L_x_13006:
        /* <DEDUP_REMOVED lines=12> */
.L_x_13015:
[----:B------:R-:W-:-:S07]  /*9a10*/  MOV R36, R22 ;  /* 0x0000001600247202 */ /* 0x000fce0000000f00 */
.L_x_13016:
[----:B------:R-:W-:Y:S05]  /*9a20*/  BSYNC B0 ;  /* 0x0000000000007941 */ /* 0x000fea0003800000 */
.L_x_13014:
        /* <DEDUP_REMOVED lines=16> */
.L_x_13020:
[----:B------:R-:W-:Y:S05]  /*9b30*/  BSYNC B1 ;  /* 0x0000000000017941 */ /* 0x000fea0003800000 */
.L_x_13019:
        /* <DEDUP_REMOVED lines=44> */
.L_x_13018:
[----:B------:R-:W-:Y:S05]  /*9e00*/  BSYNC B0 ;  /* 0x0000000000007941 */ /* 0x000fea0003800000 */
.L_x_13017:
        /* <DEDUP_REMOVED lines=15> */
.L_x_13021:
        /* <DEDUP_REMOVED lines=12> */
.L_x_13024:
[----:B------:R-:W-:-:S07]  /*9fc0*/  MOV R36, R22 ;  /* 0x0000001600247202 */ /* 0x000fce0000000f00 */
.L_x_13025:
[----:B------:R-:W-:Y:S05]  /*9fd0*/  BSYNC B0 ;  /* 0x0000000000007941 */ /* 0x000fea0003800000 */
.L_x_13023:
        /* <DEDUP_REMOVED lines=16> */
.L_x_13029:
[----:B------:R-:W-:Y:S05]  /*a0e0*/  BSYNC B1 ;  /* 0x0000000000017941 */ /* 0x000fea0003800000 */
.L_x_13028:
        /* <DEDUP_REMOVED lines=44> */
.L_x_13027:
[----:B------:R-:W-:Y:S05]  /*a3b0*/  BSYNC B0 ;  /* 0x0000000000007941 */ /* 0x000fea0003800000 */
.L_x_13026:
        /* <DEDUP_REMOVED lines=9> */
.L_x_13022:
        /* <DEDUP_REMOVED lines=12> */
.L_x_13031:
[----:B------:R-:W-:-:S07]  /*a510*/  IMAD.MOV.U32 R36, RZ, RZ, R22 ;  /* 0x000000ffff247224 */ /* 0x000fce00078e0016 */
.L_x_13032:
[----:B------:R-:W-:Y:S05]  /*a520*/  BSYNC B0 ;  /* 0x0000000000007941 */ /* 0x000fea0003800000 */
.L_x_13030:
        /* <DEDUP_REMOVED lines=16> */
.L_x_13036:
[----:B------:R-:W-:Y:S05]  /*a630*/  BSYNC B1 ;  /* 0x0000000000017941 */ /* 0x000fea0003800000 */
.L_x_13035:
        /* <DEDUP_REMOVED lines=44> */
.L_x_13034:
[----:B------:R-:W-:Y:S05]  /*a900*/  BSYNC B0 ;  /* 0x0000000000007941 */ /* 0x000fea0003800000 */
.L_x_13033:
        /* <DEDUP_REMOVED lines=12> */
.L_x_13037:
        /* <DEDUP_REMOVED lines=12> */
.L_x_13040:
[----:B------:R-:W-:-:S07]  /*aa90*/  IMAD.MOV.U32 R30, RZ, RZ, R22 ;  /* 0x000000ffff1e7224 */ /* 0x000fce00078e0016 */
.L_x_13041:
[----:B------:R-:W-:Y:S05]  /*aaa0*/  BSYNC B0 ;  /* 0x0000000000007941 */ /* 0x000fea0003800000 */
.L_x_13039:
        /* <DEDUP_REMOVED lines=16> */
.L_x_13045:
[----:B------:R-:W-:Y:S05]  /*abb0*/  BSYNC B1 ;  /* 0x0000000000017941 */ /* 0x000fea0003800000 */
.L_x_13044:
        /* <DEDUP_REMOVED lines=44> */
.L_x_13043:
[----:B------:R-:W-:Y:S05]  /*ae80*/  BSYNC B0 ;  /* 0x0000000000007941 */ /* 0x000fea0003800000 */
.L_x_13042:
        /* <DEDUP_REMOVED lines=10> */
.L_x_13038:
        /* <DEDUP_REMOVED lines=12> */
.L_x_13047:
[----:B------:R-:W-:-:S07]  /*aff0*/  IMAD.MOV.U32 R30, RZ, RZ, R22 ;  /* 0x000000ffff1e7224 */ /* 0x000fce00078e0016 */
.L_x_13048:
[----:B------:R-:W-:Y:S05]  /*b000*/  BSYNC B0 ;  /* 0x0000000000007941 */ /* 0x000fea0003800000 */
.L_x_13046:
        /* <DEDUP_REMOVED lines=16> */
.L_x_13052:
[----:B------:R-:W-:Y:S05]  /*b110*/  BSYNC B1 ;  /* 0x0000000000017941 */ /* 0x000fea0003800000 */
.L_x_13051:
        /* <DEDUP_REMOVED lines=44> */
.L_x_13050:
[----:B------:R-:W-:Y:S05]  /*b3e0*/  BSYNC B0 ;  /* 0x0000000000007941 */ /* 0x000fea0003800000 */
.L_x_13049:
        /* <DEDUP_REMOVED lines=13> */
.L_x_13053:
        /* <DEDUP_REMOVED lines=12> */
.L_x_13056:
[----:B------:R-:W-:-:S07]  /*b580*/  IMAD.MOV.U32 R35, RZ, RZ, R22 ;  /* 0x000000ffff237224 */ /* 0x000fce00078e0016 */
.L_x_13057:
[----:B------:R-:W-:Y:S05]  /*b590*/  BSYNC B0 ;  /* 0x0000000000007941 */ /* 0x000fea0003800000 */
.L_x_13055:
        /* <DEDUP_REMOVED lines=16> */
.L_x_13061:
[----:B------:R-:W-:Y:S05]  /*b6a0*/  BSYNC B1 ;  /* 0x0000000000017941 */ /* 0x000fea0003800000 */
.L_x_13060:
        /* <DEDUP_REMOVED lines=44> */
.L_x_13059:
[----:B------:R-:W-:Y:S05]  /*b970*/  BSYNC B0 ;  /* 0x0000000000007941 */ /* 0x000fea0003800000 */
.L_x_13058:
        /* <DEDUP_REMOVED lines=9> */
.L_x_13054:
        /* <DEDUP_REMOVED lines=12> */
.L_x_13063:
[----:B------:R-:W-:-:S07]  /*bad0*/  MOV R35, R22 ;  /* 0x0000001600237202 */ /* 0x000fce0000000f00 */
.L_x_13064:
[----:B------:R-:W-:Y:S05]  /*bae0*/  BSYNC B0 ;  /* 0x0000000000007941 */ /* 0x000fea0003800000 */
.L_x_13062:
        /* <DEDUP_REMOVED lines=16> */
.L_x_13068:
[----:B------:R-:W-:Y:S05]  /*bbf0*/  BSYNC B1 ;  /* 0x0000000000017941 */ /* 0x000fea0003800000 */
.L_x_13067:
        /* <DEDUP_REMOVED lines=44> */
.L_x_13066:
[----:B------:R-:W-:Y:S05]  /*bec0*/  BSYNC B0 ;  /* 0x0000000000007941 */ /* 0x000fea0003800000 */
.L_x_13065:
        /* <DEDUP_REMOVED lines=12> */
.L_x_13069:
        /* <DEDUP_REMOVED lines=12> */
.L_x_13072:
[----:B------:R-:W-:-:S07]  /*c050*/  MOV R34, R22 ;  /* 0x0000001600227202 */ /* 0x000fce0000000f00 */
.L_x_13073:
[----:B------:R-:W-:Y:S05]  /*c060*/  BSYNC B0 ;  /* 0x0000000000007941 */ /* 0x000fea0003800000 */
.L_x_13071:
        /* <DEDUP_REMOVED lines=18> */
.L_x_13077:
[----:B------:R-:W-:Y:S05]  /*c190*/  BSYNC B1 ;  /* 0x0000000000017941 */ /* 0x000fea0003800000 */
.L_x_13076:
        /* <DEDUP_REMOVED lines=44> */
.L_x_13075:
[----:B------:R-:W-:Y:S05]  /*c460*/  BSYNC B0 ;  /* 0x0000000000007941 */ /* 0x000fea0003800000 */
.L_x_13074:
        /* <DEDUP_REMOVED lines=10> */
.L_x_13070:
[----:B------:R-:W-:Y:S01]  /*c510*/  P2R R28, PR, RZ, 0x4 ;  /* 0x00000004ff1c7803 */ /* 0x000fe20000000000 */
[----:B------:R-:W-:Y:S01]  /*c520*/  IMAD.WIDE.U32 R36, R106, 0x20, R108 ;  /* 0x000000206a247825 */ /* 0x000fe200078e006c */
[C---:B------:R-:W-:Y:S01]  /*c530*/  LOP3.LUT P2, RZ, R92.reuse, 0x4, RZ, 0xc0, !PT ;  /* 0x000000045cff7812 */ /* 0x040fe2000784c0ff */
[----:B------:R-:W0:Y:S01]  /*c540*/  @P0 LDC.64 R30, c[0x0][0x228] ;  /* 0x00008a00ff1e0b82 */ /* 0x000e220000000a00 */
[----:B------:R-:W-:Y:S02]  /*c550*/  SEL R29, RZ, 0x10000, P4 ;  /* 0x00010000ff1d7807 */ /* 0x000fe40002000000 */
[----:B------:R-:W-:Y:S01]  /*c560*/  SEL R42, RZ, 0x100, P3 ;  /* 0x00000100ff2a7807 */ /* 0x000fe20001800000 */
[----:B------:R-:W-:Y:S01]  /*c570*/  STG.E.128 desc[UR4][R36.64], R52 ;  /* 0x0000003424007986 */ /* 0x000fe2000c101d04 */
[C---:B------:R-:W-:Y:S02]  /*c580*/  LOP3.LUT P4, RZ, R92.reuse, 0x10, RZ, 0xc0, !PT ;  /* 0x000000105cff7812 */ /* 0x040fe4000788c0ff */
[----:B------:R-:W-:Y:S01]  /*c590*/  LOP3.LUT P3, RZ, R92, 0x8, RZ, 0xc0, !PT ;  /* 0x000000085cff7812 */ /* 0x000fe2000786c0ff */
[----:B------:R1:W-:Y:S01]  /*c5a0*/  STG.E.128 desc[UR4][R36.64+0x10], R48 ;  /* 0x0000103024007986 */ /* 0x0003e2000c101d04 */
[----:B------:R-:W-:Y:S01]  /*c5b0*/  SEL R38, RZ, 0x1, P2 ;  /* 0x00000001ff267807 */ /* 0x000fe20001000000 */
[----:B------:R-:W2:Y:S01]  /*c5c0*/  @P1 LDC.64 R32, c[0x0][0x230] ;  /* 0x00008c00ff201b82 */ /* 0x000ea20000000a00 */
        /* <DEDUP_REMOVED lines=13> */
[----:B-1----:R-:W-:Y:S01]  /*c6a0*/  IMAD.WIDE.U32 R36, R106, 0x8, R110 ;  /* 0x000000086a247825 */ /* 0x002fe200078e006e */
[----:B------:R-:W-:Y:S02]  /*c6b0*/  LOP3.LUT R38, R28, R38, R34, 0xfe, !PT ;  /* 0x000000261c267212 */ /* 0x000fe400078efe22 */
[----:B------:R-:W-:Y:S02]  /*c6c0*/  LOP3.LUT R35, R29, R41, R35, 0xfe, !PT ;  /* 0x000000291d237212 */ /* 0x000fe400078efe23 */
        /* <DEDUP_REMOVED lines=27> */
.L_x_13078:
        /* <DEDUP_REMOVED lines=16> */
.L_x_13080:
[----:B------:R-:W-:-:S07]  /*c980*/  MOV R38, R22 ;  /* 0x0000001600267202 */ /* 0x000fce0000000f00 */
.L_x_13081:
[----:B------:R-:W-:Y:S05]  /*c990*/  BSYNC B0 ;  /* 0x0000000000007941 */ /* 0x000fea0003800000 */
.L_x_13079:
        /* <DEDUP_REMOVED lines=16> */
.L_x_13085:
[----:B------:R-:W-:Y:S05]  /*caa0*/  BSYNC B1 ;  /* 0x0000000000017941 */ /* 0x000fea0003800000 */
.L_x_13084:
        /* <DEDUP_REMOVED lines=44> */
.L_x_13083:
[----:B------:R-:W-:Y:S05]  /*cd70*/  BSYNC B0 ;  /* 0x0000000000007941 */ /* 0x000fea0003800000 */
.L_x_13082:
        /* <DEDUP_REMOVED lines=15> */
.L_x_13086:
        /* <DEDUP_REMOVED lines=12> */
.L_x_13089:
[----:B------:R-:W-:-:S07]  /*cf30*/  MOV R38, R22 ;  /* 0x0000001600267202 */ /* 0x000fce0000000f00 */
.L_x_13090:
[----:B------:R-:W-:Y:S05]  /*cf40*/  BSYNC B0 ;  /* 0x0000000000007941 */ /* 0x000fea0003800000 */
.L_x_13088:
        /* <DEDUP_REMOVED lines=16> */
.L_x_13094:
[----:B------:R-:W-:Y:S05]  /*d050*/  BSYNC B1 ;  /* 0x0000000000017941 */ /* 0x000fea0003800000 */
.L_x_13093:
        /* <DEDUP_REMOVED lines=44> */
.L_x_13092:
[----:B------:R-:W-:Y:S05]  /*d320*/  BSYNC B0 ;  /* 0x0000000000007941 */ /* 0x000fea0003800000 */
.L_x_13091:
        /* <DEDUP_REMOVED lines=9> */
.L_x_13087:
        /* <DEDUP_REMOVED lines=12> */
.L_x_13096:
[----:B------:R-:W-:-:S07]  /*d480*/  IMAD.MOV.U32 R38, RZ, RZ, R22 ;  /* 0x000000ffff267224 */ /* 0x000fce00078e0016 */
.L_x_13097:
[----:B------:R-:W-:Y:S05]  /*d490*/  BSYNC B0 ;  /* 0x0000000000007941 */ /* 0x000fea0003800000 */
.L_x_13095:
        /* <DEDUP_REMOVED lines=16> */
.L_x_13101:
[----:B------:R-:W-:Y:S05]  /*d5a0*/  BSYNC B1 ;  /* 0x0000000000017941 */ /* 0x000fea0003800000 */
.L_x_13100:
        /* <DEDUP_REMOVED lines=44> */
.L_x_13099:
[----:B------:R-:W-:Y:S05]  /*d870*/  BSYNC B0 ;  /* 0x0000000000007941 */ /* 0x000fea0003800000 */
.L_x_13098:
        /* <DEDUP_REMOVED lines=14> */
.L_x_13102:
        /* <DEDUP_REMOVED lines=12> */
.L_x_13105:
[----:B------:R-:W-:-:S07]  /*da20*/  IMAD.MOV.U32 R28, RZ, RZ, R22 ;  /* 0x000000ffff1c7224 */ /* 0x000fce00078e0016 */
.L_x_13106:
[----:B------:R-:W-:Y:S05]  /*da30*/  BSYNC B0 ;  /* 0x0000000000007941 */ /* 0x000fea0003800000 */
.L_x_13104:
        /* <DEDUP_REMOVED lines=16> */
.L_x_13110:
[----:B------:R-:W-:Y:S05]  /*db40*/  BSYNC B1 ;  /* 0x0000000000017941 */ /* 0x000fea0003800000 */
.L_x_13109:
        /* <DEDUP_REMOVED lines=44> */
.L_x_13108:
[----:B------:R-:W-:Y:S05]  /*de10*/  BSYNC B0 ;  /* 0x0000000000007941 */ /* 0x000fea0003800000 */
.L_x_13107:
        /* <DEDUP_REMOVED lines=10> */
.L_x_13103:
        /* <DEDUP_REMOVED lines=12> */
.L_x_13112:
[----:B------:R-:W-:-:S07]  /*df80*/  IMAD.MOV.U32 R28, RZ, RZ, R22 ;  /* 0x000000ffff1c7224 */ /* 0x000fce00078e0016 */
.L_x_13113:
[----:B------:R-:W-:Y:S05]  /*df90*/  BSYNC B0 ;  /* 0x0000000000007941 */ /* 0x000fea0003800000 */
.L_x_13111:
        /* <DEDUP_REMOVED lines=16> */
.L_x_13117:
[----:B------:R-:W-:Y:S05]  /*e0a0*/  BSYNC B1 ;  /* 0x0000000000017941 */ /* 0x000fea0003800000 */
.L_x_13116:
        /* <DEDUP_REMOVED lines=44> */
.L_x_13115:
[----:B------:R-:W-:Y:S05]  /*e370*/  BSYNC B0 ;  /* 0x0000000000007941 */ /* 0x000fea0003800000 */
.L_x_13114:
        /* <DEDUP_REMOVED lines=15> */
.L_x_13118:
        /* <DEDUP_REMOVED lines=12> */
.L_x_13121:
[----:B------:R-:W-:-:S07]  /*e530*/  IMAD.MOV.U32 R37, RZ, RZ, R22 ;  /* 0x000000ffff257224 */ /* 0x000fce00078e0016 */
.L_x_13122:
[----:B------:R-:W-:Y:S05]  /*e540*/  BSYNC B0 ;  /* 0x0000000000007941 */ /* 0x000fea0003800000 */
.L_x_13120:
        /* <DEDUP_REMOVED lines=16> */
.L_x_13126:
[----:B------:R-:W-:Y:S05]  /*e650*/  BSYNC B1 ;  /* 0x0000000000017941 */ /* 0x000fea0003800000 */
.L_x_13125:
        /* <DEDUP_REMOVED lines=44> */
.L_x_13124:
[----:B------:R-:W-:Y:S05]  /*e920*/  BSYNC B0 ;  /* 0x0000000000007941 */ /* 0x000fea0003800000 */
.L_x_13123:
        /* <DEDUP_REMOVED lines=9> */
.L_x_13119:
        /* <DEDUP_REMOVED lines=12> */
.L_x_13128:
[----:B------:R-:W-:-:S07]  /*ea80*/  MOV R37, R22 ;  /* 0x0000001600257202 */ /* 0x000fce0000000f00 */
.L_x_13129:
[----:B------:R-:W-:Y:S05]  /*ea90*/  BSYNC B0 ;  /* 0x0000000000007941 */ /* 0x000fea0003800000 */
.L_x_13127:
        /* <DEDUP_REMOVED lines=16> */
.L_x_13133:
[----:B------:R-:W-:Y:S05]  /*eba0*/  BSYNC B1 ;  /* 0x0000000000017941 */ /* 0x000fea0003800000 */
.L_x_13132:
        /* <DEDUP_REMOVED lines=44> */
.L_x_13131:
[----:B------:R-:W-:Y:S05]  /*ee70*/  BSYNC B0 ;  /* 0x0000000000007941 */ /* 0x000fea0003800000 */
.L_x_13130:
        /* <DEDUP_REMOVED lines=14> */
.L_x_13134:
        /* <DEDUP_REMOVED lines=12> */
.L_x_13137:
[----:B------:R-:W-:-:S07]  /*f020*/  MOV R36, R22 ;  /* 0x0000001600247202 */ /* 0x000fce0000000f00 */
.L_x_13138:
[----:B------:R-:W-:Y:S05]  /*f030*/  BSYNC B0 ;  /* 0x0000000000007941 */ /* 0x000fea0003800000 */
.L_x_13136:
        /* <DEDUP_REMOVED lines=16> */
.L_x_13142:
[----:B------:R-:W-:Y:S05]  /*f140*/  BSYNC B1 ;  /* 0x0000000000017941 */ /* 0x000fea0003800000 */
.L_x_13141:
        /* <DEDUP_REMOVED lines=44> */
.L_x_13140:
[----:B------:R-:W-:Y:S05]  /*f410*/  BSYNC B0 ;  /* 0x0000000000007941 */ /* 0x000fea0003800000 */
.L_x_13139:
        /* <DEDUP_REMOVED lines=10> */
.L_x_13135:
        /* <DEDUP_REMOVED lines=12> */
.L_x_13144:
[----:B------:R-:W-:-:S07]  /*f580*/  IMAD.MOV.U32 R36, RZ, RZ, R22 ;  /* 0x000000ffff247224 */ /* 0x000fce00078e0016 */
.L_x_13145:
[----:B------:R-:W-:Y:S05]  /*f590*/  BSYNC B0 ;  /* 0x0000000000007941 */ /* 0x000fea0003800000 */
.L_x_13143:
        /* <DEDUP_REMOVED lines=16> */
.L_x_13149:
[----:B------:R-:W-:Y:S05]  /*f6a0*/  BSYNC B1 ;  /* 0x0000000000017941 */ /* 0x000fea0003800000 */
.L_x_13148:
        /* <DEDUP_REMOVED lines=44> */
.L_x_13147:
[----:B------:R-:W-:Y:S05]  /*f970*/  BSYNC B0 ;  /* 0x0000000000007941 */ /* 0x000fea0003800000 */
.L_x_13146:
        /* <DEDUP_REMOVED lines=15> */
.L_x_13150:
        /* <DEDUP_REMOVED lines=12> */
.L_x_13153:
[----:B------:R-:W-:-:S07]  /*fb30*/  IMAD.MOV.U32 R36, RZ, RZ, R22 ;  /* 0x000000ffff247224 */ /* 0x000fce00078e0016 */
.L_x_13154:
[----:B------:R-:W-:Y:S05]  /*fb40*/  BSYNC B0 ;  /* 0x0000000000007941 */ /* 0x000fea0003800000 */
.L_x_13152:
        /* <DEDUP_REMOVED lines=16> */
.L_x_13158:
[----:B------:R-:W-:Y:S05]  /*fc50*/  BSYNC B1 ;  /* 0x0000000000017941 */ /* 0x000fea0003800000 */
.L_x_13157:
        /* <DEDUP_REMOVED lines=44> */
.L_x_13156:
[----:B------:R-:W-:Y:S05]  /*ff20*/  BSYNC B0 ;  /* 0x0000000000007941 */ /* 0x000fea0003800000 */
.L_x_13155:
        /* <DEDUP_REMOVED lines=9> */
.L_x_13151:
        /* <DEDUP_REMOVED lines=12> */
.L_x_13160:
[----:B------:R-:W-:-:S07]  /*10080*/  IMAD.MOV.U32 R36, RZ, RZ, R22 ;  /* 0x000000ffff247224 */ /* 0x000fce00078e0016 */
.L_x_13161:
[----:B------:R-:W-:Y:S05]  /*10090*/  BSYNC B0 ;  /* 0x0000000000007941 */ /* 0x000fea0003800000 */
.L_x_13159:
        /* <DEDUP_REMOVED lines=16> */
.L_x_13165:
[----:B------:R-:W-:Y:S05]  /*101a0*/  BSYNC B1 ;  /* 0x0000000000017941 */ /* 0x000fea0003800000 */
.L_x_13164:
        /* <DEDUP_REMOVED lines=44> */
.L_x_13163:
[----:B------:R-:W-:Y:S05]  /*10470*/  BSYNC B0 ;  /* 0x0000000000007941 */ /* 0x000fea0003800000 */
.L_x_13162:
        /* <DEDUP_REMOVED lines=12> */
.L_x_13166:
        /* <DEDUP_REMOVED lines=12> */
.L_x_13169:
[----:B------:R-:W-:-:S07]  /*10600*/  IMAD.MOV.U32 R30, RZ, RZ, R22 ;  /* 0x000000ffff1e7224 */ /* 0x000fce00078e0016 */
.L_x_13170:
[----:B------:R-:W-:Y:S05]  /*10610*/  BSYNC B0 ;  /* 0x0000000000007941 */ /* 0x000fea0003800000 */
.L_x_13168:
        /* <DEDUP_REMOVED lines=16> */
.L_x_13174:
[----:B------:R-:W-:Y:S05]  /*10720*/  BSYNC B1 ;  /* 0x0000000000017941 */ /* 0x000fea0003800000 */
.L_x_13173:
        /* <DEDUP_REMOVED lines=44> */
.L_x_13172:
[----:B------:R-:W-:Y:S05]  /*109f0*/  BSYNC B0 ;  /* 0x0000000000007941 */ /* 0x000fea0003800000 */
.L_x_13171:
        /* <DEDUP_REMOVED lines=10> */
.L_x_13167:
        /* <DEDUP_REMOVED lines=12> */
.L_x_13176:
[----:B------:R-:W-:-:S07]  /*10b60*/  MOV R30, R22 ;  /* 0x00000016001e7202 */ /* 0x000fce0000000f00 */
.L_x_13177:
[----:B------:R-:W-:Y:S05]  /*10b70*/  BSYNC B0 ;  /* 0x0000000000007941 */ /* 0x000fea0003800000 */
.L_x_13175:
        /* <DEDUP_REMOVED lines=16> */
.L_x_13181:
[----:B------:R-:W-:Y:S05]  /*10c80*/  BSYNC B1 ;  /* 0x0000000000017941 */ /* 0x000fea0003800000 */
.L_x_13180:
        /* <DEDUP_REMOVED lines=44> */
.L_x_13179:
[----:B------:R-:W-:Y:S05]  /*10f50*/  BSYNC B0 ;  /* 0x0000000000007941 */ /* 0x000fea0003800000 */
.L_x_13178:
        /* <DEDUP_REMOVED lines=13> */
.L_x_13182:
        /* <DEDUP_REMOVED lines=12> */
.L_x_13185:
[----:B------:R-:W-:-:S07]  /*110f0*/  MOV R35, R22 ;  /* 0x0000001600237202 */ /* 0x000fce0000000f00 */
.L_x_13186:
[----:B------:R-:W-:Y:S05]  /*11100*/  BSYNC B0 ;  /* 0x0000000000007941 */ /* 0x000fea0003800000 */
.L_x_13184:
        /* <DEDUP_REMOVED lines=16> */
.L_x_13190:
[----:B------:R-:W-:Y:S05]  /*11210*/  BSYNC B1 ;  /* 0x0000000000017941 */ /* 0x000fea0003800000 */
.L_x_13189:
        /* <DEDUP_REMOVED lines=44> */
.L_x_13188:
[----:B------:R-:W-:Y:S05]  /*114e0*/  BSYNC B0 ;  /* 0x0000000000007941 */ /* 0x000fea0003800000 */
.L_x_13187:
        /* <DEDUP_REMOVED lines=9> */
.L_x_13183:
        /* <DEDUP_REMOVED lines=12> */
.L_x_13192:
[----:B------:R-:W-:-:S07]  /*11640*/  IMAD.MOV.U32 R35, RZ, RZ, R22 ;  /* 0x000000ffff237224 */ /* 0x000fce00078e0016 */
.L_x_13193:
[----:B------:R-:W-:Y:S05]  /*11650*/  BSYNC B0 ;  /* 0x0000000000007941 */ /* 0x000fea0003800000 */
.L_x_13191:
        /* <DEDUP_REMOVED lines=16> */
.L_x_13197:
[----:B------:R-:W-:Y:S05]  /*11760*/  BSYNC B1 ;  /* 0x0000000000017941 */ /* 0x000fea0003800000 */
.L_x_13196:
        /* <DEDUP_REMOVED lines=44> */
.L_x_13195:
[----:B------:R-:W-:Y:S05]  /*11a30*/  BSYNC B0 ;  /* 0x0000000000007941 */ /* 0x000fea0003800000 */
.L_x_13194:
        /* <DEDUP_REMOVED lines=12> */
.L_x_13198:
        /* <DEDUP_REMOVED lines=12> */
.L_x_13201:
[----:B------:R-:W-:-:S07]  /*11bc0*/  IMAD.MOV.U32 R34, RZ, RZ, R22 ;  /* 0x000000ffff227224 */ /* 0x000fce00078e0016 */
.L_x_13202:
[----:B------:R-:W-:Y:S05]  /*11bd0*/  BSYNC B0 ;  /* 0x0000000000007941 */ /* 0x000fea0003800000 */
.L_x_13200:
        /* <DEDUP_REMOVED lines=18> */
.L_x_13206:
[----:B------:R-:W-:Y:S05]  /*11d00*/  BSYNC B1 ;  /* 0x0000000000017941 */ /* 0x000fea0003800000 */
.L_x_13205:
        /* <DEDUP_REMOVED lines=44> */
.L_x_13204:
[----:B------:R-:W-:Y:S05]  /*11fd0*/  BSYNC B0 ;  /* 0x0000000000007941 */ /* 0x000fea0003800000 */
.L_x_13203:
        /* <DEDUP_REMOVED lines=10> */
.L_x_13199:
[----:B------:R-:W-:Y:S01]  /*12080*/  P2R R28, PR, RZ, 0x4 ;  /* 0x00000004ff1c7803 */ /* 0x000fe20000000000 */
[----:B------:R-:W0:Y:S01]  /*12090*/  @P0 LDC.64 R30, c[0x0][0x228] ;  /* 0x00008a00ff1e0b82 */ /* 0x000e220000000a00 */
[----:B------:R-:W-:Y:S01]  /*120a0*/  LOP3.LUT P2, RZ, R92, 0x4, RZ, 0xc0, !PT ;  /* 0x000000045cff7812 */ /* 0x000fe2000784c0ff */
[----:B------:R-:W-:Y:S01]  /*120b0*/  VIADD R112, R100, 0x180 ;  /* 0x0000018064707836 */ /* 0x000fe20000000000 */
[----:B------:R-:W-:Y:S02]  /*120c0*/  SEL R36, RZ, 0x10000, P4 ;  /* 0x00010000ff247807 */ /* 0x000fe40002000000 */
[----:B------:R-:W-:Y:S02]  /*120d0*/  SEL R77, RZ, 0x100, P3 ;  /* 0x00000100ff4d7807 */ /* 0x000fe40001800000 */
[C---:B------:R-:W-:Y:S01]  /*120e0*/  LOP3.LUT P4, RZ, R92.reuse, 0x10, RZ, 0xc0, !PT ;  /* 0x000000105cff7812 */ /* 0x040fe2000788c0ff */
[----:B------:R-:W1:Y:S01]  /*120f0*/  @P1 LDC.64 R32, c[0x0][0x230] ;  /* 0x00008c00ff201b82 */ /* 0x000e620000000a00 */
[----:B------:R-:W-:-:S02]  /*12100*/  LOP3.LUT P3, RZ, R92, 0x8, RZ, 0xc0, !PT ;  /* 0x000000085cff7812 */ /* 0x000fc4000786c0ff */
[----:B------:R-:W-:Y:S02]  /*12110*/  SEL R38, RZ, 0x1, P2 ;  /* 0x00000001ff267807 */ /* 0x000fe40001000000 */
[----:B------:R-:W-:Y:S02]  /*12120*/  ISETP.NE.AND P2, PT, R28, RZ, PT ;  /* 0x000000ff1c00720c */ /* 0x000fe40003f45270 */
[----:B------:R-:W-:Y:S01]  /*12130*/  SEL R29, RZ, 0x1000000, P5 ;  /* 0x01000000ff1d7807 */ /* 0x000fe20002800000 */
[----:B------:R-:W-:Y:S01]  /*12140*/  IMAD.WIDE.U32 R38, R38, 0x1000000, RZ ;  /* 0x0100000026267825 */ /* 0x000fe200078e00ff */
[----:B------:R-:W-:Y:S02]  /*12150*/  SEL R34, RZ, 0x1, P3 ;  /* 0x00000001ff227807 */ /* 0x000fe40001800000 */
[----:B------:R-:W-:Y:S02]  /*12160*/  SEL R28, RZ, 0x1, P4 ;  /* 0x00000001ff1c7807 */ /* 0x000fe40002000000 */
[----:B------:R-:W-:Y:S01]  /*12170*/  LOP3.LUT P5, RZ, R92, 0x2, RZ, 0xc0, !PT ;  /* 0x000000025cff7812 */ /* 0x000fe200078ac0ff */
[----:B------:R-:W-:Y:S01]  /*12180*/  IMAD.WIDE.U32 R34, R34, 0x10000, RZ ;  /* 0x0001000022227825 */ /* 0x000fe200078e00ff */
[----:B------:R-:W-:-:S02]  /*12190*/  LOP3.LUT R77, R77, R29, R36, 0xfe, !PT ;  /* 0x0000001d4d4d7212 */ /* 0x000fc400078efe24 */
[----:B------:R-:W-:Y:S01]  /*121a0*/  LOP3.LUT P6, RZ, R92, 0x20, RZ, 0xc0, !PT ;  /* 0x000000205cff7812 */ /* 0x000fe200078cc0ff */
[----:B------:R-:W-:Y:S01]  /*121b0*/  IMAD.WIDE.U32 R28, R28, 0x100, RZ ;  /* 0x000001001c1c7825 */ /* 0x000fe200078e00ff */
[----:B------:R-:W-:-:S03]  /*121c0*/  SEL R78, RZ, 0x1, P5 ;  /* 0x00000001ff4e7807 */ /* 0x000fc60002800000 */
[----:B------:R-:W-:Y:S01]  /*121d0*/  IMAD.WIDE.U32 R36, R107, 0x20, R108 ;  /* 0x000000206b247825 */ /* 0x000fe200078e006c */
[----:B------:R-:W-:Y:S02]  /*121e0*/  LOP3.LUT R38, R28, R38, R34, 0xfe, !PT ;  /* 0x000000261c267212 */ /* 0x000fe400078efe22 */
[----:B------:R-:W-:Y:S01]  /*121f0*/  LOP3.LUT R39, R39, R77, R78, 0xfe, !PT ;  /* 0x0000004d27277212 */ /* 0x000fe200078efe4e */
[C---:B0-----:R-:W-:Y:S01]  /*12200*/  @P0 IMAD.WIDE.U32 R30, R112.reuse, 0x10, R30 ;  /* 0x00000010701e0825 */ /* 0x041fe200078e001e */
[----:B------:R-:W-:Y:S01]  /*12210*/  SEL R28, RZ, 0x1, P6 ;  /* 0x00000001ff1c7807 */ /* 0x000fe20003000000 */
[----:B------:R-:W-:Y:S01]  /*12220*/  STG.E.128 desc[UR4][R36.64], R44 ;  /* 0x0000002c24007986 */ /* 0x000fe2000c101d04 */
[----:B------:R-:W-:Y:S01]  /*12230*/  LOP3.LUT R35, R29, R39, R35, 0xfe, !PT ;  /* 0x000000271d237212 */ /* 0x000fe200078efe23 */
[----:B-1----:R-:W-:Y:S01]  /*12240*/  @P1 IMAD.WIDE.U32 R32, R112, 0x20, R32 ;  /* 0x0000002070201825 */ /* 0x002fe200078e0020 */
[----:B------:R-:W-:Y:S01]  /*12250*/  LOP3.LUT R34, R38, R28, RZ, 0xfc, !PT ;  /* 0x0000001c26227212 */ /* 0x000fe200078efcff */
[----:B------:R0:W-:Y:S02]  /*12260*/  STG.E.128 desc[UR4][R36.64+0x10], R40 ;  /* 0x0000102824007986 */ /* 0x0001e4000c101d04 */
[----:B------:R-:W-:-:S04]  /*12270*/  IMAD.WIDE.U32 R28, R112, 0x10, R154 ;  /* 0x00000010701c7825 */ /* 0x000fc800078e009a */
[----:B0-----:R-:W-:-:S05]  /*12280*/  IMAD.WIDE.U32 R36, R107, 0x8, R110 ;  /* 0x000000086b247825 */ /* 0x001fca00078e006e */
        /* <DEDUP_REMOVED lines=22> */
.L_x_13207:
[----:B------:R2:W5:Y:S04]  /*123f0*/  @P0 LDG.E.128 R72, desc[UR4][R30.64] ;  /* 0x000000041e480981 */ /* 0x000568000c1e1d00 */
[----:B------:R2:W5:Y:S04]  /*12400*/  @P1 LDG.E.128 R68, desc[UR4][R32.64] ;  /* 0x0000000420441981 */ /* 0x000568000c1e1d00 */
[----:B------:R2:W5:Y:S04]  /*12410*/  @P1 LDG.E.128 R64, desc[UR4][R32.64+0x10] ;  /* 0x0000100420401981 */ /* 0x000568000c1e1d00 */
[----:B------:R-:W5:Y:S01]  /*12420*/  LDG.E.128 R28, desc[UR4][R28.64] ;  /* 0x000000041c1c7981 */ /* 0x000f62000c1e1d00 */
[C---:B------:R-:W-:Y:S01]  /*12430*/  ISETP.NE.AND P3, PT, R76.reuse, 0x1, PT ;  /* 0x000000014c00780c */ /* 0x040fe20003f65270 */
[----:B------:R-:W-:Y:S01]  /*12440*/  BSSY B0, `(.L_x_13208) ;  /* 0x000000c000007945 */ /* 0x000fe20003800000 */
[----:B01----:R-:W-:-:S11]  /*12450*/  IADD3 R34, R76, 0x1, RZ ;  /* 0x000000014c227810 */ /* 0x003fd60007ffe0ff */
        /* <DEDUP_REMOVED lines=9> */
.L_x_13209:
[----:B------:R-:W-:-:S07]  /*124f0*/  IMAD.MOV.U32 R38, RZ, RZ, R22 ;  /* 0x000000ffff267224 */ /* 0x000fce00078e0016 */
.L_x_13210:
[----:B------:R-:W-:Y:S05]  /*12500*/  BSYNC B0 ;  /* 0x0000000000007941 */ /* 0x000fea0003800000 */
.L_x_13208:
        /* <DEDUP_REMOVED lines=16> */
.L_x_13214:
[----:B------:R-:W-:Y:S05]  /*12610*/  BSYNC B1 ;  /* 0x0000000000017941 */ /* 0x000fea0003800000 */
.L_x_13213:
        /* <DEDUP_REMOVED lines=44> */
.L_x_13212:
[----:B------:R-:W-:Y:S05]  /*128e0*/  BSYNC B0 ;  /* 0x0000000000007941 */ /* 0x000fea0003800000 */
.L_x_13211:
        /* <DEDUP_REMOVED lines=15> */
.L_x_13215:
        /* <DEDUP_REMOVED lines=12> */
.L_x_13218:
[----:B------:R-:W-:-:S07]  /*12aa0*/  IMAD.MOV.U32 R37, RZ, RZ, R22 ;  /* 0x000000ffff257224 */ /* 0x000fce00078e0016 */
.L_x_13219:
[----:B------:R-:W-:Y:S05]  /*12ab0*/  BSYNC B0 ;  /* 0x0000000000007941 */ /* 0x000fea0003800000 */
.L_x_13217:
        /* <DEDUP_REMOVED lines=16> */
.L_x_13223:
[----:B------:R-:W-:Y:S05]  /*12bc0*/  BSYNC B1 ;  /* 0x0000000000017941 */ /* 0x000fea0003800000 */
.L_x_13222:
        /* <DEDUP_REMOVED lines=44> */
.L_x_13221:
[----:B------:R-:W-:Y:S05]  /*12e90*/  BSYNC B0 ;  /* 0x0000000000007941 */ /* 0x000fea0003800000 */
.L_x_13220:
        /* <DEDUP_REMOVED lines=9> */
.L_x_13216:
        /* <DEDUP_REMOVED lines=12> */
.L_x_13225:
[----:B------:R-:W-:-:S07]  /*12ff0*/  IMAD.MOV.U32 R37, RZ, RZ, R22 ;  /* 0x000000ffff257224 */ /* 0x000fce00078e0016 */
.L_x_13226:
[----:B------:R-:W-:Y:S05]  /*13000*/  BSYNC B0 ;  /* 0x0000000000007941 */ /* 0x000fea0003800000 */
.L_x_13224:
        /* <DEDUP_REMOVED lines=16> */
.L_x_13230:
[----:B------:R-:W-:Y:S05]  /*13110*/  BSYNC B1 ;  /* 0x0000000000017941 */ /* 0x000fea0003800000 */
.L_x_13229:
        /* <DEDUP_REMOVED lines=44> */
.L_x_13228:
[----:B------:R-:W-:Y:S05]  /*133e0*/  BSYNC B0 ;  /* 0x0000000000007941 */ /* 0x000fea0003800000 */
.L_x_13227:
        /* <DEDUP_REMOVED lines=14> */
.L_x_13231:
        /* <DEDUP_REMOVED lines=12> */
.L_x_13234:
[----:B------:R-:W-:-:S07]  /*13590*/  IMAD.MOV.U32 R28, RZ, RZ, R22 ;  /* 0x000000ffff1c7224 */ /* 0x000fce00078e0016 */
.L_x_13235:
[----:B------:R-:W-:Y:S05]  /*135a0*/  BSYNC B0 ;  /* 0x0000000000007941 */ /* 0x000fea0003800000 */
.L_x_13233:
        /* <DEDUP_REMOVED lines=16> */
.L_x_13239:
[----:B------:R-:W-:Y:S05]  /*136b0*/  BSYNC B1 ;  /* 0x0000000000017941 */ /* 0x000fea0003800000 */
.L_x_13238:
        /* <DEDUP_REMOVED lines=44> */
.L_x_13237:
[----:B------:R-:W-:Y:S05]  /*13980*/  BSYNC B0 ;  /* 0x0000000000007941 */ /* 0x000fea0003800000 */
.L_x_13236:
        /* <DEDUP_REMOVED lines=10> */
.L_x_13232:
        /* <DEDUP_REMOVED lines=12> */
.L_x_13241:
[----:B------:R-:W-:-:S07]  /*13af0*/  MOV R28, R22 ;  /* 0x00000016001c7202 */ /* 0x000fce0000000f00 */
.L_x_13242:
[----:B------:R-:W-:Y:S05]  /*13b00*/  BSYNC B0 ;  /* 0x0000000000007941 */ /* 0x000fea0003800000 */
.L_x_13240:
        /* <DEDUP_REMOVED lines=16> */
.L_x_13246:
[----:B------:R-:W-:Y:S05]  /*13c10*/  BSYNC B1 ;  /* 0x0000000000017941 */ /* 0x000fea0003800000 */
.L_x_13245:
        /* <DEDUP_REMOVED lines=44> */
.L_x_13244:
[----:B------:R-:W-:Y:S05]  /*13ee0*/  BSYNC B0 ;  /* 0x0000000000007941 */ /* 0x000fea0003800000 */
.L_x_13243:
        /* <DEDUP_REMOVED lines=15> */
.L_x_13247:
        /* <DEDUP_REMOVED lines=12> */
.L_x_13250:
[----:B------:R-:W-:-:S07]  /*140a0*/  MOV R76, R22 ;  /* 0x00000016004c7202 */ /* 0x000fce0000000f00 */
.L_x_13251:
[----:B------:R-:W-:Y:S05]  /*140b0*/  BSYNC B0 ;  /* 0x0000000000007941 */ /* 0x000fea0003800000 */
.L_x_13249:
        /* <DEDUP_REMOVED lines=16> */
.L_x_13255:
[----:B------:R-:W-:Y:S05]  /*141c0*/  BSYNC B1 ;  /* 0x0000000000017941 */ /* 0x000fea0003800000 */
.L_x_13254:
        /* <DEDUP_REMOVED lines=44> */
.L_x_13253:
[----:B------:R-:W-:Y:S05]  /*14490*/  BSYNC B0 ;  /* 0x0000000000007941 */ /* 0x000fea0003800000 */
.L_x_13252:
        /* <DEDUP_REMOVED lines=9> */
.L_x_13248:
        /* <DEDUP_REMOVED lines=12> */
.L_x_13257:
[----:B------:R-:W-:-:S07]  /*145f0*/  IMAD.MOV.U32 R76, RZ, RZ, R22 ;  /* 0x000000ffff4c7224 */ /* 0x000fce00078e0016 */
.L_x_13258:
[----:B------:R-:W-:Y:S05]  /*14600*/  BSYNC B0 ;  /* 0x0000000000007941 */ /* 0x000fea0003800000 */
.L_x_13256:
        /* <DEDUP_REMOVED lines=16> */
.L_x_13262:
[----:B------:R-:W-:Y:S05]  /*14710*/  BSYNC B1 ;  /* 0x0000000000017941 */ /* 0x000fea0003800000 */
.L_x_13261:
        /* <DEDUP_REMOVED lines=44> */
.L_x_13260:
[----:B------:R-:W-:Y:S05]  /*149e0*/  BSYNC B0 ;  /* 0x0000000000007941 */ /* 0x000fea0003800000 */
.L_x_13259:
        /* <DEDUP_REMOVED lines=14> */
.L_x_13263:
        /* <DEDUP_REMOVED lines=12> */
.L_x_13266:
[----:B------:R-:W-:-:S07]  /*14b90*/  IMAD.MOV.U32 R76, RZ, RZ, R22 ;  /* 0x000000ffff4c7224 */ /* 0x000fce00078e0016 */
.L_x_13267:
[----:B------:R-:W-:Y:S05]  /*14ba0*/  BSYNC B0 ;  /* 0x0000000000007941 */ /* 0x000fea0003800000 */
.L_x_13265:
        /* <DEDUP_REMOVED lines=16> */
.L_x_13271:
[----:B------:R-:W-:Y:S05]  /*14cb0*/  BSYNC B1 ;  /* 0x0000000000017941 */ /* 0x000fea0003800000 */
.L_x_13270:
        /* <DEDUP_REMOVED lines=44> */
.L_x_13269:
[----:B------:R-:W-:Y:S05]  /*14f80*/  BSYNC B0 ;  /* 0x0000000000007941 */ /* 0x000fea0003800000 */
.L_x_13268:
        /* <DEDUP_REMOVED lines=10> */
.L_x_13264:
        /* <DEDUP_REMOVED lines=12> */
.L_x_13273:
[----:B------:R-:W-:-:S07]  /*150f0*/  MOV R76, R22 ;  /* 0x00000016004c7202 */ /* 0x000fce0000000f00 */
.L_x_13274:
[----:B------:R-:W-:Y:S05]  /*15100*/  BSYNC B0 ;  /* 0x0000000000007941 */ /* 0x000fea0003800000 */
.L_x_13272:
        /* <DEDUP_REMOVED lines=16> */
.L_x_13278:
[----:B------:R-:W-:Y:S05]  /*15210*/  BSYNC B1 ;  /* 0x0000000000017941 */ /* 0x000fea0003800000 */
.L_x_13277:
        /* <DEDUP_REMOVED lines=44> */
.L_x_13276:
[----:B------:R-:W-:Y:S05]  /*154e0*/  BSYNC B0 ;  /* 0x0000000000007941 */ /* 0x000fea0003800000 */
.L_x_13275:
        /* <DEDUP_REMOVED lines=15> */
.L_x_13279:
        /* <DEDUP_REMOVED lines=12> */
.L_x_13282:
[----:B------:R-:W-:-:S07]  /*156a0*/  MOV R33, R22 ;  /* 0x0000001600217202 */ /* 0x000fce0000000f00 */
.L_x_13283:
[----:B------:R-:W-:Y:S05]  /*156b0*/  BSYNC B0 ;  /* 0x0000000000007941 */ /* 0x000fea0003800000 */
.L_x_13281:
        /* <DEDUP_REMOVED lines=16> */
.L_x_13287:
[----:B------:R-:W-:Y:S05]  /*157c0*/  BSYNC B1 ;  /* 0x0000000000017941 */ /* 0x000fea0003800000 */
.L_x_13286:
        /* <DEDUP_REMOVED lines=44> */
.L_x_13285:
[----:B------:R-:W-:Y:S05]  /*15a90*/  BSYNC B0 ;  /* 0x0000000000007941 */ /* 0x000fea0003800000 */
.L_x_13284:
        /* <DEDUP_REMOVED lines=9> */
.L_x_13280:
        /* <DEDUP_REMOVED lines=12> */
.L_x_13289:
[----:B------:R-:W-:-:S07]  /*15bf0*/  MOV R33, R22 ;  /* 0x0000001600217202 */ /* 0x000fce0000000f00 */
.L_x_13290:
[----:B------:R-:W-:Y:S05]  /*15c00*/  BSYNC B0 ;  /* 0x0000000000007941 */ /* 0x000fea0003800000 */
.L_x_13288:
        /* <DEDUP_REMOVED lines=16> */
.L_x_13294:
[----:B------:R-:W-:Y:S05]  /*15d10*/  BSYNC B1 ;  /* 0x0000000000017941 */ /* 0x000fea0003800000 */
.L_x_13293:
        /* <DEDUP_REMOVED lines=44> */
.L_x_13292:
[----:B------:R-:W-:Y:S05]  /*15fe0*/  BSYNC B0 ;  /* 0x0000000000007941 */ /* 0x000fea0003800000 */
.L_x_13291:
        /* <DEDUP_REMOVED lines=12> */
.L_x_13295:
        /* <DEDUP_REMOVED lines=12> */
.L_x_13298:
[----:B------:R-:W-:-:S07]  /*16170*/  MOV R30, R22 ;  /* 0x00000016001e7202 */ /* 0x000fce0000000f00 */
.L_x_13299:
[----:B------:R-:W-:Y:S05]  /*16180*/  BSYNC B0 ;  /* 0x0000000000007941 */ /* 0x000fea0003800000 */
.L_x_13297:
        /* <DEDUP_REMOVED lines=16> */
.L_x_13303:
[----:B------:R-:W-:Y:S05]  /*16290*/  BSYNC B1 ;  /* 0x0000000000017941 */ /* 0x000fea0003800000 */
.L_x_13302:
        /* <DEDUP_REMOVED lines=44> */
.L_x_13301:
[----:B------:R-:W-:Y:S05]  /*16560*/  BSYNC B0 ;  /* 0x0000000000007941 */ /* 0x000fea0003800000 */
.L_x_13300:
        /* <DEDUP_REMOVED lines=10> */
.L_x_13296:
        /* <DEDUP_REMOVED lines=12> */
.L_x_13305:
[----:B------:R-:W-:-:S07]  /*166d0*/  MOV R30, R22 ;  /* 0x00000016001e7202 */ /* 0x000fce0000000f00 */
.L_x_13306:
[----:B------:R-:W-:Y:S05]  /*166e0*/  BSYNC B0 ;  /* 0x0000000000007941 */ /* 0x000fea0003800000 */
.L_x_13304:
        /* <DEDUP_REMOVED lines=16> */
.L_x_13310:
[----:B------:R-:W-:Y:S05]  /*167f0*/  BSYNC B1 ;  /* 0x0000000000017941 */ /* 0x000fea0003800000 */
.L_x_13309:
        /* <DEDUP_REMOVED lines=44> */
.L_x_13308:
[----:B------:R-:W-:Y:S05]  /*16ac0*/  BSYNC B0 ;  /* 0x0000000000007941 */ /* 0x000fea0003800000 */
.L_x_13307:
        /* <DEDUP_REMOVED lines=13> */
.L_x_13311:
        /* <DEDUP_REMOVED lines=12> */
.L_x_13314:
[----:B------:R-:W-:-:S07]  /*16c60*/  MOV R78, R22 ;  /* 0x00000016004e7202 */ /* 0x000fce0000000f00 */
.L_x_13315:
[----:B------:R-:W-:Y:S05]  /*16c70*/  BSYNC B0 ;  /* 0x0000000000007941 */ /* 0x000fea0003800000 */
.L_x_13313:
        /* <DEDUP_REMOVED lines=16> */
.L_x_13319:
[----:B------:R-:W-:Y:S05]  /*16d80*/  BSYNC B1 ;  /* 0x0000000000017941 */ /* 0x000fea0003800000 */
.L_x_13318:
        /* <DEDUP_REMOVED lines=44> */
.L_x_13317:
[----:B------:R-:W-:Y:S05]  /*17050*/  BSYNC B0 ;  /* 0x0000000000007941 */ /* 0x000fea0003800000 */
.L_x_13316:
        /* <DEDUP_REMOVED lines=9> */
.L_x_13312:
        /* <DEDUP_REMOVED lines=12> */
.L_x_13321:
[----:B------:R-:W-:-:S07]  /*171b0*/  MOV R78, R22 ;  /* 0x00000016004e7202 */ /* 0x000fce0000000f00 */
.L_x_13322:
[----:B------:R-:W-:Y:S05]  /*171c0*/  BSYNC B0 ;  /* 0x0000000000007941 */ /* 0x000fea0003800000 */
.L_x_13320:
        /* <DEDUP_REMOVED lines=16> */
.L_x_13326:
[----:B------:R-:W-:Y:S05]  /*172d0*/  BSYNC B1 ;  /* 0x0000000000017941 */ /* 0x000fea0003800000 */
.L_x_13325:
        /* <DEDUP_REMOVED lines=44> */
.L_x_13324:
[----:B------:R-:W-:Y:S05]  /*175a0*/  BSYNC B0 ;  /* 0x0000000000007941 */ /* 0x000fea0003800000 */
.L_x_13323:
        /* <DEDUP_REMOVED lines=12> */
.L_x_13327:
        /* <DEDUP_REMOVED lines=12> */
.L_x_13330:
[----:B------:R-:W-:-:S07]  /*17730*/  MOV R78, R22 ;  /* 0x00000016004e7202 */ /* 0x000fce0000000f00 */
.L_x_13331:
[----:B------:R-:W-:Y:S05]  /*17740*/  BSYNC B0 ;  /* 0x0000000000007941 */ /* 0x000fea0003800000 */
.L_x_13329:
        /* <DEDUP_REMOVED lines=18> */
.L_x_13335:
[----:B------:R-:W-:Y:S05]  /*17870*/  BSYNC B1 ;  /* 0x0000000000017941 */ /* 0x000fea0003800000 */
.L_x_13334:
        /* <DEDUP_REMOVED lines=44> */
.L_x_13333:
[----:B------:R-:W-:Y:S05]  /*17b40*/  BSYNC B0 ;  /* 0x0000000000007941 */ /* 0x000fea0003800000 */
.L_x_13332:
        /* <DEDUP_REMOVED lines=10> */
.L_x_13328:
[----:B------:R-:W-:Y:S01]  /*17bf0*/  IMAD.WIDE.U32 R108, R112, 0x20, R108 ;  /* 0x00000020706c7825 */ /* 0x000fe200078e006c */
[----:B------:R-:W-:Y:S01]  /*17c00*/  P2R R28, PR, RZ, 0x4 ;  /* 0x00000004ff1c7803 */ /* 0x000fe20000000000 */
[----:B------:R-:W0:Y:S01]  /*17c10*/  @P1 LDC.64 R30, c[0x0][0x230] ;  /* 0x00008c00ff1e1b82 */ /* 0x000e220000000a00 */
[----:B------:R-:W-:Y:S02]  /*17c20*/  SEL R77, RZ, 0x10000, P4 ;  /* 0x00010000ff4d7807 */ /* 0x000fe40002000000 */
[----:B------:R-:W-:Y:S01]  /*17c30*/  STG.E.128 desc[UR4][R108.64], R36 ;  /* 0x000000246c007986 */ /* 0x000fe2000c101d04 */
[----:B------:R-:W-:Y:S02]  /*17c40*/  SEL R79, RZ, 0x100, P3 ;  /* 0x00000100ff4f7807 */ /* 0x000fe40001800000 */
[C---:B------:R-:W-:Y:S01]  /*17c50*/  LOP3.LUT P2, RZ, R92.reuse, 0x4, RZ, 0xc0, !PT ;  /* 0x000000045cff7812 */ /* 0x040fe2000784c0ff */
[----:B------:R1:W-:Y:S01]  /*17c60*/  STG.E.128 desc[UR4][R108.64+0x10], R32 ;  /* 0x000010206c007986 */ /* 0x0003e2000c101d04 */
[----:B------:R-:W-:-:S02]  /*17c70*/  LOP3.LUT P4, RZ, R92, 0x10, RZ, 0xc0, !PT ;  /* 0x000000105cff7812 */ /* 0x000fc4000788c0ff */
[----:B------:R-:W-:Y:S02]  /*17c80*/  LOP3.LUT P3, RZ, R92, 0x8, RZ, 0xc0, !PT ;  /* 0x000000085cff7812 */ /* 0x000fe4000786c0ff */
[----:B------:R-:W-:Y:S02]  /*17c90*/  SEL R101, RZ, 0x1000000, P5 ;  /* 0x01000000ff657807 */ /* 0x000fe40002800000 */
[----:B------:R-:W-:Y:S02]  /*17ca0*/  SEL R110, RZ, 0x1, P2 ;  /* 0x00000001ff6e7807 */ /* 0x000fe40001000000 */
[----:B------:R-:W-:Y:S02]  /*17cb0*/  SEL R78, RZ, 0x1, P3 ;  /* 0x00000001ff4e7807 */ /* 0x000fe40001800000 */
[----:B------:R-:W-:Y:S01]  /*17cc0*/  SEL R76, RZ, 0x1, P4 ;  /* 0x00000001ff4c7807 */ /* 0x000fe20002000000 */
[----:B------:R-:W-:Y:S01]  /*17cd0*/  IMAD.WIDE.U32 R110, R110, 0x1000000, RZ ;  /* 0x010000006e6e7825 */ /* 0x000fe200078e00ff */
[----:B------:R-:W-:-:S02]  /*17ce0*/  LOP3.LUT P5, RZ, R92, 0x2, RZ, 0xc0, !PT ;  /* 0x000000025cff7812 */ /* 0x000fc400078ac0ff */
[----:B------:R-:W-:Y:S01]  /*17cf0*/  LOP3.LUT R101, R79, R101, R77, 0xfe, !PT ;  /* 0x000000654f657212 */ /* 0x000fe200078efe4d */
[----:B------:R-:W-:Y:S01]  /*17d00*/  IMAD.WIDE.U32 R78, R78, 0x10000, RZ ;  /* 0x000100004e4e7825 */ /* 0x000fe200078e00ff */
[----:B------:R-:W-:Y:S01]  /*17d10*/  LOP3.LUT P6, RZ, R92, 0x20, RZ, 0xc0, !PT ;  /* 0x000000205cff7812 */ /* 0x000fe200078cc0ff */
[----:B-1----:R-:W1:Y:S01]  /*17d20*/  LDC.64 R108, c[0x0][0x240] ;  /* 0x00009000ff6c7b82 */ /* 0x002e620000000a00 */
[----:B------:R-:W-:Y:S01]  /*17d30*/  SEL R115, RZ, 0x1, P5 ;  /* 0x00000001ff737807 */ /* 0x000fe20002800000 */
[----:B------:R-:W-:Y:S01]  /*17d40*/  IMAD.WIDE.U32 R76, R76, 0x100, RZ ;  /* 0x000001004c4c7825 */ /* 0x000fe200078e00ff */
[----:B------:R-:W-:Y:S02]  /*17d50*/  ISETP.NE.AND P2, PT, R28, RZ, PT ;  /* 0x000000ff1c00720c */ /* 0x000fe40003f45270 */
[----:B------:R-:W-:Y:S02]  /*17d60*/  LOP3.LUT R111, R111, R101, R115, 0xfe, !PT ;  /* 0x000000656f6f7212 */ /* 0x000fe400078efe73 */
[----:B------:R-:W-:Y:S01]  /*17d70*/  LOP3.LUT R110, R76, R110, R78, 0xfe, !PT ;  /* 0x0000006e4c6e7212 */ /* 0x000fe200078efe4e */
[----:B------:R-:W2:Y:S01]  /*17d80*/  @P0 LDC.64 R28, c[0x0][0x228] ;  /* 0x00008a00ff1c0b82 */ /* 0x000ea20000000a00 */
[----:B------:R-:W-:-:S02]  /*17d90*/  SEL R76, RZ, 0x1, P6 ;  /* 0x00000001ff4c7807 */ /* 0x000fc40003000000 */
[----:B------:R-:W-:Y:S02]  /*17da0*/  LOP3.LUT R79, R77, R111, R79, 0xfe, !PT ;  /* 0x0000006f4d4f7212 */ /* 0x000fe400078efe4f */
[----:B------:R-:W-:Y:S02]  /*17db0*/  LOP3.LUT R78, R110, R76, RZ, 0xfc, !PT ;  /* 0x0000004c6e4e7212 */ /* 0x000fe400078efcff */
[----:B------:R-:W-:-:S05]  /*17dc0*/  IADD3 R101, R100, 0x200, RZ ;  /* 0x0000020064657810 */ /* 0x000fca0007ffe0ff */
[----:B------:R-:W-:-:S04]  /*17dd0*/  IMAD.WIDE.U32 R76, R101, 0x10, R154 ;  /* 0x00000010654c7825 */ /* 0x000fc800078e009a */
[----:B-1----:R-:W-:-:S04]  /*17de0*/  IMAD.WIDE.U32 R108, R112, 0x8, R108 ;  /* 0x00000008706c7825 */ /* 0x002fc800078e006c */
[C---:B0-----:R-:W-:Y:S01]  /*17df0*/  @P1 IMAD.WIDE.U32 R30, R101.reuse, 0x20, R30 ;  /* 0x00000020651e1825 */ /* 0x041fe200078e001e */
[----:B------:R0:W-:Y:S03]  /*17e00*/  STG.E.64 desc[UR4][R108.64], R78 ;  /* 0x0000004e6c007986 */ /* 0x0001e6000c101b04 */
[----:B--2---:R-:W-:Y:S01]  /*17e10*/  @P0 IMAD.WIDE.U32 R28, R101, 0x10, R28 ;  /* 0x00000010651c0825 */ /* 0x004fe200078e001c */
        /* <DEDUP_REMOVED lines=21> */
.L_x_13336:
[----:B------:R-:W5:Y:S04]  /*17f70*/  @P0 LDG.E.128 R72, desc[UR4][R28.64] ;  /* 0x000000041c480981 */ /* 0x000f68000c1e1d00 */
[----:B01----:R-:W5:Y:S01]  /*17f80*/  LDG.E.128 R76, desc[UR4][R76.64] ;  /* 0x000000044c4c7981 */ /* 0x003f62000c1e1d00 */
[C---:B------:R-:W-:Y:S01]  /*17f90*/  ISETP.NE.AND P3, PT, R114.reuse, 0x1, PT ;  /* 0x000000017200780c */ /* 0x040fe20003f65270 */
[----:B------:R-:W-:Y:S02]  /*17fa0*/  BSSY B0, `(.L_x_13337) ;  /* 0x000000e000007945 */ /* 0x000fe40003800000 */
[----:B------:R-:W5:Y:S04]  /*17fb0*/  @P1 LDG.E.128 R68, desc[UR4][R30.64] ;  /* 0x000000041e441981 */ /* 0x000f68000c1e1d00 */
[----:B------:R0:W5:Y:S02]  /*17fc0*/  @P1 LDG.E.128 R64, desc[UR4][R30.64+0x10] ;  /* 0x000010041e401981 */ /* 0x000164000c1e1d00 */
[----:B0-----:R-:W-:-:S04]  /*17fd0*/  IADD3 R30, R114, 0x1, RZ ;  /* 0x00000001721e7810 */ /* 0x001fc80007ffe0ff */
        /* <DEDUP_REMOVED lines=9> */
.L_x_13338:
[----:B------:R-:W-:-:S07]  /*18070*/  MOV R110, R22 ;  /* 0x00000016006e7202 */ /* 0x000fce0000000f00 */
.L_x_13339:
[----:B------:R-:W-:Y:S05]  /*18080*/  BSYNC B0 ;  /* 0x0000000000007941 */ /* 0x000fea0003800000 */
.L_x_13337:
        /* <DEDUP_REMOVED lines=16> */
.L_x_13343:
[----:B------:R-:W-:Y:S05]  /*18190*/  BSYNC B1 ;  /* 0x0000000000017941 */ /* 0x000fea0003800000 */
.L_x_13342:
        /* <DEDUP_REMOVED lines=44> */
.L_x_13341:
[----:B------:R-:W-:Y:S05]  /*18460*/  BSYNC B0 ;  /* 0x0000000000007941 */ /* 0x000fea0003800000 */
.L_x_13340:
        /* <DEDUP_REMOVED lines=15> */
.L_x_13344:
        /* <DEDUP_REMOVED lines=12> */
.L_x_13347:
[----:B------:R-:W-:-:S07]  /*18620*/  MOV R29, R22 ;  /* 0x00000016001d7202 */ /* 0x000fce0000000f00 */
.L_x_13348:
[----:B------:R-:W-:Y:S05]  /*18630*/  BSYNC B0 ;  /* 0x0000000000007941 */ /* 0x000fea0003800000 */
.L_x_13346:
        /* <DEDUP_REMOVED lines=16> */
.L_x_13352:
[----:B------:R-:W-:Y:S05]  /*18740*/  BSYNC B1 ;  /* 0x0000000000017941 */ /* 0x000fea0003800000 */
.L_x_13351:
        /* <DEDUP_REMOVED lines=44> */
.L_x_13350:
[----:B------:R-:W-:Y:S05]  /*18a10*/  BSYNC B0 ;  /* 0x0000000000007941 */ /* 0x000fea0003800000 */
.L_x_13349:
        /* <DEDUP_REMOVED lines=9> */
.L_x_13345:
        /* <DEDUP_REMOVED lines=12> */
.L_x_13354:
[----:B------:R-:W-:-:S07]  /*18b70*/  MOV R29, R22 ;  /* 0x00000016001d7202 */ /* 0x000fce0000000f00 */
.L_x_13355:
[----:B------:R-:W-:Y:S05]  /*18b80*/  BSYNC B0 ;  /* 0x0000000000007941 */ /* 0x000fea0003800000 */
.L_x_13353:
        /* <DEDUP_REMOVED lines=16> */
.L_x_13359:
[----:B------:R-:W-:Y:S05]  /*18c90*/  BSYNC B1 ;  /* 0x0000000000017941 */ /* 0x000fea0003800000 */
.L_x_13358:
        /* <DEDUP_REMOVED lines=44> */
.L_x_13357:
[----:B------:R-:W-:Y:S05]  /*18f60*/  BSYNC B0 ;  /* 0x0000000000007941 */ /* 0x000fea0003800000 */
.L_x_13356:
        /* <DEDUP_REMOVED lines=14> */
.L_x_13360:
        /* <DEDUP_REMOVED lines=12> */
.L_x_13363:
[----:B------:R-:W-:-:S07]  /*19110*/  MOV R76, R22 ;  /* 0x00000016004c7202 */ /* 0x000fce0000000f00 */
.L_x_13364:
[----:B------:R-:W-:Y:S05]  /*19120*/  BSYNC B0 ;  /* 0x0000000000007941 */ /* 0x000fea0003800000 */
.L_x_13362:
        /* <DEDUP_REMOVED lines=16> */
.L_x_13368:
[----:B------:R-:W-:Y:S05]  /*19230*/  BSYNC B1 ;  /* 0x0000000000017941 */ /* 0x000fea0003800000 */
.L_x_13367:
        /* <DEDUP_REMOVED lines=44> */
.L_x_13366:
[----:B------:R-:W-:Y:S05]  /*19500*/  BSYNC B0 ;  /* 0x0000000000007941 */ /* 0x000fea0003800000 */
.L_x_13365:
        /* <DEDUP_REMOVED lines=8> */
[----:B------:R-:W-:-:S04]  /*19590*/  FADD.FTZ R29, R29, R30 ;  /* 0x0000001e1d1d7221 */ /* 0x000fc80000010000 */
[----:B------:R-:W-:-:S07]  /*195a0*/  @P1 FADD.FTZ R29, R69, R29 ;  /* 0x0000001d451d1221 */ /* 0x000fce0000010000 */
.L_x_13361:
        /* <DEDUP_REMOVED lines=12> */
.L_x_13370:
[----:B------:R-:W-:-:S07]  /*19670*/  MOV R76, R22 ;  /* 0x00000016004c7202 */ /* 0x000fce0000000f00 */
.L_x_13371:
[----:B------:R-:W-:Y:S05]  /*19680*/  BSYNC B0 ;  /* 0x0000000000007941 */ /* 0x000fea0003800000 */
.L_x_13369:
        /* <DEDUP_REMOVED lines=16> */
.L_x_13375:
[----:B------:R-:W-:Y:S05]  /*19790*/  BSYNC B1 ;  /* 0x0000000000017941 */ /* 0x000fea0003800000 */
.L_x_13374:
        /* <DEDUP_REMOVED lines=44> */
.L_x_13373:
[----:B------:R-:W-:Y:S05]  /*19a60*/  BSYNC B0 ;  /* 0x0000000000007941 */ /* 0x000fea0003800000 */
.L_x_13372:
[----:B------:R-:W-:Y:S01]  /*19a70*/  I2FP.F32.U32 R30, R76 ;  /* 0x0000004c001e7245 */ /* 0x000fe20000201000 */
[----:B------:R-:W-:Y:S01]  /*19a80*/  IMAD.U32 R31, R77, 0x10000, RZ ;  /* 0x000100004d1f7824 */ /* 0x000fe200078e00ff */
[----:B------:R-:W-:-:S03]  /*19a90*/  LOP3.LUT R92, R92, 0xfffffffb, RZ, 0xc0, !PT ;  /* 0xfffffffb5c5c7812 */ /* 0x000fc600078ec0ff */
[----:B------:R-:W-:-:S05]  /*19aa0*/  FFMA.FTZ R30, R30, R105, 1.1641532182693481445e-10 ;  /* 0x2f0000001e1e7423 */ /* 0x000fca0000010069 */
        /* <DEDUP_REMOVED lines=8> */
[----:B------:R-:W-:Y:S02]  /*19b30*/  IMAD.MOV.U32 R76, RZ, RZ, R108 ;  /* 0x000000ffff4c7224 */ /* 0x000fe400078e006c */
[----:B------:R-:W-:Y:S01]  /*19b40*/  FADD.FTZ R30, R70, R30 ;  /* 0x0000001e461e7221 */ /* 0x000fe20000010000 */
[----:B------:R-:W-:Y:S06]  /*19b50*/  BRA `(.L_x_13377) ;  /* 0x0000000400547947 */ /* 0x000fec0003800000 */
.L_x_13376:
        /* <DEDUP_REMOVED lines=12> */
.L_x_13379:
[----:B------:R-:W-:-:S07]  /*19c20*/  MOV R94, R22 ;  /* 0x00000016005e7202 */ /* 0x000fce0000000f00 */
.L_x_13380:
[----:B------:R-:W-:Y:S05]  /*19c30*/  BSYNC B0 ;  /* 0x0000000000007941 */ /* 0x000fea0003800000 */
.L_x_13378:
        /* <DEDUP_REMOVED lines=16> */
.L_x_13384:
[----:B------:R-:W-:Y:S05]  /*19d40*/  BSYNC B1 ;  /* 0x0000000000017941 */ /* 0x000fea0003800000 */
.L_x_13383:
        /* <DEDUP_REMOVED lines=44> */
.L_x_13382:
[----:B------:R-:W-:Y:S05]  /*1a010*/  BSYNC B0 ;  /* 0x0000000000007941 */ /* 0x000fea0003800000 */
.L_x_13381:
        /* <DEDUP_REMOVED lines=9> */
.L_x_13377:
        /* <DEDUP_REMOVED lines=12> */
.L_x_13386:
[----:B------:R-:W-:-:S07]  /*1a170*/  MOV R114, R22 ;  /* 0x0000001600727202 */ /* 0x000fce0000000f00 */
.L_x_13387:
[----:B------:R-:W-:Y:S05]  /*1a180*/  BSYNC B0 ;  /* 0x0000000000007941 */ /* 0x000fea0003800000 */
.L_x_13385:
        /* <DEDUP_REMOVED lines=16> */
.L_x_13391:
[----:B------:R-:W-:Y:S05]  /*1a290*/  BSYNC B1 ;  /* 0x0000000000017941 */ /* 0x000fea0003800000 */
.L_x_13390:
        /* <DEDUP_REMOVED lines=44> */
.L_x_13389:
[----:B------:R-:W-:Y:S05]  /*1a560*/  BSYNC B0 ;  /* 0x0000000000007941 */ /* 0x000fea0003800000 */
.L_x_13388:
        /* <DEDUP_REMOVED lines=14> */
.L_x_13392:
        /* <DEDUP_REMOVED lines=12> */
.L_x_13395:
[----:B------:R-:W-:-:S07]  /*1a710*/  MOV R95, R22 ;  /* 0x00000016005f7202 */ /* 0x000fce0000000f00 */
.L_x_13396:
[----:B------:R-:W-:Y:S05]  /*1a720*/  BSYNC B0 ;  /* 0x0000000000007941 */ /* 0x000fea0003800000 */
.L_x_13394:
        /* <DEDUP_REMOVED lines=16> */
.L_x_13400:
[----:B------:R-:W-:Y:S05]  /*1a830*/  BSYNC B1 ;  /* 0x0000000000017941 */ /* 0x000fea0003800000 */
.L_x_13399:
        /* <DEDUP_REMOVED lines=44> */
.L_x_13398:
[----:B------:R-:W-:Y:S05]  /*1ab00*/  BSYNC B0 ;  /* 0x0000000000007941 */ /* 0x000fea0003800000 */
.L_x_13397:
        /* <DEDUP_REMOVED lines=10> */
.L_x_13393:
        /* <DEDUP_REMOVED lines=12> */
.L_x_13402:
[----:B------:R-:W-:-:S07]  /*1ac70*/  MOV R114, R22 ;  /* 0x0000001600727202 */ /* 0x000fce0000000f00 */
.L_x_13403:
[----:B------:R-:W-:Y:S05]  /*1ac80*/  BSYNC B0 ;  /* 0x0000000000007941 */ /* 0x000fea0003800000 */
.L_x_13401:
        /* <DEDUP_REMOVED lines=16> */
.L_x_13407:
[----:B------:R-:W-:Y:S05]  /*1ad90*/  BSYNC B1 ;  /* 0x0000000000017941 */ /* 0x000fea0003800000 */
.L_x_13406:
        /* <DEDUP_REMOVED lines=44> */
.L_x_13405:
[----:B------:R-:W-:Y:S05]  /*1b060*/  BSYNC B0 ;  /* 0x0000000000007941 */ /* 0x000fea0003800000 */
.L_x_13404:
        /* <DEDUP_REMOVED lines=15> */
.L_x_13408:
        /* <DEDUP_REMOVED lines=12> */
.L_x_13411:
[----:B------:R-:W-:-:S07]  /*1b220*/  MOV R77, R22 ;  /* 0x00000016004d7202 */ /* 0x000fce0000000f00 */
.L_x_13412:
[----:B------:R-:W-:Y:S05]  /*1b230*/  BSYNC B0 ;  /* 0x0000000000007941 */ /* 0x000fea0003800000 */
.L_x_13410:
        /* <DEDUP_REMOVED lines=16> */
.L_x_13416:
[----:B------:R-:W-:Y:S05]  /*1b340*/  BSYNC B1 ;  /* 0x0000000000017941 */ /* 0x000fea0003800000 */
.L_x_13415:
        /* <DEDUP_REMOVED lines=44> */
.L_x_13414:
[----:B------:R-:W-:Y:S05]  /*1b610*/  BSYNC B0 ;  /* 0x0000000000007941 */ /* 0x000fea0003800000 */
.L_x_13413:
[----:B------:R-:W-:Y:S01]  /*1b620*/  I2FP.F32.U32 R77, R77 ;  /* 0x0000004d004d7245 */ /* 0x000fe20000201000 */
[----:B------:R-:W-:-:S04]  /*1b630*/  IMAD.U32 R96, R74, 0x10000, RZ ;  /* 0x000100004a607824 */ /* 0x000fc800078e00ff */
[----:B------:R-:W-:Y:S01]  /*1b640*/  FFMA.FTZ R77, R77, R105, 1.1641532182693481445e-10 ;  /* 0x2f0000004d4d7423 */ /* 0x000fe20000010069 */
[----:B------:R-:W-:-:S04]  /*1b650*/  FMUL.FTZ R96, R96, R104 ;  /* 0x0000006860607220 */ /* 0x000fc80000410000 */
[----:B------:R-:W-:-:S04]  /*1b660*/  FSETP.GTU.FTZ.AND P3, PT, R77, R103, PT ;  /* 0x000000674d00720b */ /* 0x000fc80003f7c000 */
[----:B------:R-:W-:Y:S02]  /*1b670*/  FSEL R96, R96, RZ, !P3 ;  /* 0x000000ff60607208 */ /* 0x000fe40005800000 */
[----:B------:R-:W-:-:S03]  /*1b680*/  SEL R77, RZ, 0x1, P3 ;  /* 0x00000001ff4d7807 */ /* 0x000fc60001800000 */
[--C-:B------:R-:W-:Y:S01]  /*1b690*/  FADD.FTZ R76, R76, R96.reuse ;  /* 0x000000604c4c7221 */ /* 0x100fe20000010000 */
[----:B------:R-:W-:-:S03]  /*1b6a0*/  PRMT R96, R77, 0x7610, R96 ;  /* 0x000076104d607816 */ /* 0x000fc60000000060 */
[----:B------:R-:W-:-:S07]  /*1b6b0*/  @P1 FADD.FTZ R76, R64, R76 ;  /* 0x0000004c404c1221 */ /* 0x000fce0000010000 */
.L_x_13409:
        /* <DEDUP_REMOVED lines=12> */
.L_x_13418:
[----:B------:R-:W-:-:S07]  /*1b780*/  MOV R77, R22 ;  /* 0x00000016004d7202 */ /* 0x000fce0000000f00 */
.L_x_13419:
[----:B------:R-:W-:Y:S05]  /*1b790*/  BSYNC B0 ;  /* 0x0000000000007941 */ /* 0x000fea0003800000 */
.L_x_13417:
        /* <DEDUP_REMOVED lines=16> */
.L_x_13423:
[----:B------:R-:W-:Y:S05]  /*1b8a0*/  BSYNC B1 ;  /* 0x0000000000017941 */ /* 0x000fea0003800000 */
.L_x_13422:
        /* <DEDUP_REMOVED lines=44> */
.L_x_13421:
[----:B------:R-:W-:Y:S05]  /*1bb70*/  BSYNC B0 ;  /* 0x0000000000007941 */ /* 0x000fea0003800000 */
.L_x_13420:
        /* <DEDUP_REMOVED lines=12> */
.L_x_13424:
        /* <DEDUP_REMOVED lines=12> */
.L_x_13427:
[----:B------:R-:W-:-:S07]  /*1bd00*/  MOV R78, R22 ;  /* 0x00000016004e7202 */ /* 0x000fce0000000f00 */
.L_x_13428:
[----:B------:R-:W-:Y:S05]  /*1bd10*/  BSYNC B0 ;  /* 0x0000000000007941 */ /* 0x000fea0003800000 */
.L_x_13426:
        /* <DEDUP_REMOVED lines=16> */
.L_x_13432:
[----:B------:R-:W-:Y:S05]  /*1be20*/  BSYNC B1 ;  /* 0x0000000000017941 */ /* 0x000fea0003800000 */
.L_x_13431:
        /* <DEDUP_REMOVED lines=44> */
.L_x_13430:
[----:B------:R-:W-:Y:S05]  /*1c0f0*/  BSYNC B0 ;  /* 0x0000000000007941 */ /* 0x000fea0003800000 */
.L_x_13429:
        /* <DEDUP_REMOVED lines=10> */
.L_x_13425:
        /* <DEDUP_REMOVED lines=12> */
.L_x_13434:
[----:B------:R-:W-:-:S07]  /*1c260*/  MOV R78, R22 ;  /* 0x00000016004e7202 */ /* 0x000fce0000000f00 */
.L_x_13435:
[----:B------:R-:W-:Y:S05]  /*1c270*/  BSYNC B0 ;  /* 0x0000000000007941 */ /* 0x000fea0003800000 */
.L_x_13433:
        /* <DEDUP_REMOVED lines=16> */
.L_x_13439:
[----:B------:R-:W-:Y:S05]  /*1c380*/  BSYNC B1 ;  /* 0x0000000000017941 */ /* 0x000fea0003800000 */
.L_x_13438:
        /* <DEDUP_REMOVED lines=44> */
.L_x_13437:
[----:B------:R-:W-:Y:S05]  /*1c650*/  BSYNC B0 ;  /* 0x0000000000007941 */ /* 0x000fea0003800000 */
.L_x_13436:
        /* <DEDUP_REMOVED lines=13> */
.L_x_13440:
        /* <DEDUP_REMOVED lines=12> */
.L_x_13443:
[----:B------:R-:W-:-:S07]  /*1c7f0*/  MOV R98, R22 ;  /* 0x0000001600627202 */ /* 0x000fce0000000f00 */
.L_x_13444:
[----:B------:R-:W-:Y:S05]  /*1c800*/  BSYNC B0 ;  /* 0x0000000000007941 */ /* 0x000fea0003800000 */
.L_x_13442:
        /* <DEDUP_REMOVED lines=16> */
.L_x_13448:
[----:B------:R-:W-:Y:S05]  /*1c910*/  BSYNC B1 ;  /* 0x0000000000017941 */ /* 0x000fea0003800000 */
.L_x_13447:
        /* <DEDUP_REMOVED lines=44> */
.L_x_13446:
[----:B------:R-:W-:Y:S05]  /*1cbe0*/  BSYNC B0 ;  /* 0x0000000000007941 */ /* 0x000fea0003800000 */
.L_x_13445:
        /* <DEDUP_REMOVED lines=10> */
.L_x_13441:
        /* <DEDUP_REMOVED lines=12> */
.L_x_13450:
[----:B------:R-:W-:-:S07]  /*1cd50*/  MOV R135, R22 ;  /* 0x0000001600877202 */ /* 0x000fce0000000f00 */
.L_x_13451:
[----:B------:R-:W-:Y:S05]  /*1cd60*/  BSYNC B0 ;  /* 0x0000000000007941 */ /* 0x000fea0003800000 */
.L_x_13449:
        /* <DEDUP_REMOVED lines=16> */
.L_x_13455:
[----:B------:R-:W-:Y:S05]  /*1ce70*/  BSYNC B1 ;  /* 0x0000000000017941 */ /* 0x000fea0003800000 */
.L_x_13454:
        /* <DEDUP_REMOVED lines=44> */
.L_x_13453:
[----:B------:R-:W-:Y:S05]  /*1d140*/  BSYNC B0 ;  /* 0x0000000000007941 */ /* 0x000fea0003800000 */
.L_x_13452:
        /* <DEDUP_REMOVED lines=12> */
.L_x_13456:
        /* <DEDUP_REMOVED lines=12> */
.L_x_13459:
[----:B------:R-:W-:-:S07]  /*1d2d0*/  MOV R99, R22 ;  /* 0x0000001600637202 */ /* 0x000fce0000000f00 */
.L_x_13460:
[----:B------:R-:W-:Y:S05]  /*1d2e0*/  BSYNC B0 ;  /* 0x0000000000007941 */ /* 0x000fea0003800000 */
.L_x_13458:
        /* <DEDUP_REMOVED lines=16> */
.L_x_13464:
[----:B------:R-:W-:Y:S05]  /*1d3f0*/  BSYNC B1 ;  /* 0x0000000000017941 */ /* 0x000fea0003800000 */
.L_x_13463:
        /* <DEDUP_REMOVED lines=39> */
[----:B------:R-:W-:Y:S01]  /*1d670*/  MOV R22, R114 ;  /* 0x0000007200167202 */ /* 0x000fe20000000f00 */
[----:B------:R-:W-:Y:S01]  /*1d680*/  HFMA2.MMA R114, -RZ, RZ, 0, 0 ;  /* 0x00000000ff727435 */ /* 0x000fe200000001ff */
[----:B------:R-:W-:Y:S01]  /*1d690*/  LOP3.LUT R16, R115, UR33, R16, 0x96, !PT ;  /* 0x0000002173107c12 */ /* 0x000fe2000f8e9610 */
[----:B------:R-:W-:Y:S01]  /*1d6a0*/  IMAD.MOV.U32 R18, RZ, RZ, R108 ;  /* 0x000000ffff127224 */ /* 0x000fe200078e006c */
[----:B------:R-:W-:-:S08]  /*1d6b0*/  LOP3.LUT R17, R109, UR34, R110, 0x96, !PT ;  /* 0x000000226d117c12 */ /* 0x000fd0000f8e966e */
.L_x_13462:
[----:B------:R-:W-:Y:S05]  /*1d6c0*/  BSYNC B0 ;  /* 0x0000000000007941 */ /* 0x000fea0003800000 */
.L_x_13461:
        /* <DEDUP_REMOVED lines=10> */
.L_x_13457:
[----:B------:R-:W-:Y:S01]  /*1d770*/  FADD.FTZ R104, RZ, R60 ;  /* 0x0000003cff687221 */ /* 0x000fe20000010000 */
[----:B------:R-:W0:Y:S01]  /*1d780*/  LDC.64 R154, c[0x0][0x238] ;  /* 0x00008e00ff9a7b82 */ /* 0x000e220000000a00 */
[----:B------:R-:W-:Y:S02]  /*1d790*/  SEL R135, RZ, 0x1000000, P5 ;  /* 0x01000000ff877807 */ /* 0x000fe40002800000 */
[----:B------:R-:W-:Y:S01]  /*1d7a0*/  FADD.FTZ R104, R104, R61 ;  /* 0x0000003d68687221 */ /* 0x000fe20000010000 */
[----:B------:R-:W-:Y:S02]  /*1d7b0*/  SEL R103, RZ, 0x10000, P4 ;  /* 0x00010000ff677807 */ /* 0x000fe40002000000 */
[----:B------:R-:W-:Y:S01]  /*1d7c0*/  LOP3.LUT P6, RZ, R92, 0x8, RZ, 0xc0, !PT ;  /* 0x000000085cff7812 */ /* 0x000fe200078cc0ff */
[----:B------:R-:W-:Y:S01]  /*1d7d0*/  FADD.FTZ R104, R104, R62 ;  /* 0x0000003e68687221 */ /* 0x000fe20000010000 */
[C---:B------:R-:W-:Y:S02]  /*1d7e0*/  LOP3.LUT P5, RZ, R92.reuse, 0x4, RZ, 0xc0, !PT ;  /* 0x000000045cff7812 */ /* 0x040fe400078ac0ff */
[----:B------:R-:W-:Y:S01]  /*1d7f0*/  LOP3.LUT P4, RZ, R92, 0x2, RZ, 0xc0, !PT ;  /* 0x000000025cff7812 */ /* 0x000fe2000788c0ff */
[----:B------:R-:W-:Y:S01]  /*1d800*/  FADD.FTZ R104, R104, R63 ;  /* 0x0000003f68687221 */ /* 0x000fe20000010000 */
[----:B------:R-:W-:-:S02]  /*1d810*/  SEL R108, RZ, 0x1, P6 ;  /* 0x00000001ff6c7807 */ /* 0x000fc40003000000 */
[----:B------:R-:W-:Y:S01]  /*1d820*/  SEL R110, RZ, 0x1, P4 ;  /* 0x00000001ff6e7807 */ /* 0x000fe20002000000 */
[----:B------:R-:W-:Y:S01]  /*1d830*/  FADD.FTZ R104, R104, R56 ;  /* 0x0000003868687221 */ /* 0x000fe20000010000 */
[----:B------:R-:W-:Y:S01]  /*1d840*/  LOP3.LUT P2, RZ, R92, 0x1, RZ, 0xc0, !PT ;  /* 0x000000015cff7812 */ /* 0x000fe2000784c0ff */
[----:B------:R-:W-:Y:S01]  /*1d850*/  IMAD.WIDE.U32 R108, R108, 0x100, RZ ;  /* 0x000001006c6c7825 */ /* 0x000fe200078e00ff */
[----:B------:R-:W-:-:S03]  /*1d860*/  LOP3.LUT P1, RZ, R92, 0x10, RZ, 0xc0, !PT ;  /* 0x000000105cff7812 */ /* 0x000fc6000782c0ff */
        /* <DEDUP_REMOVED lines=26> */
[----:B------:R-:W-:Y:S01]  /*1da10*/  FADD.FTZ R115, R115, R33 ;  /* 0x0000002173737221 */ /* 0x000fe20000010000 */
[----:B------:R-:W-:Y:S02]  /*1da20*/  LOP3.LUT R135, R104, R135, R103, 0xfe, !PT ;  /* 0x0000008768877212 */ /* 0x000fe400078efe67 */
[----:B------:R-:W-:Y:S01]  /*1da30*/  SEL R104, RZ, 0x1, P5 ;  /* 0x00000001ff687807 */ /* 0x000fe20002800000 */
[----:B------:R-:W-:Y:S01]  /*1da40*/  FADD.FTZ R115, R115, R34 ;  /* 0x0000002273737221 */ /* 0x000fe20000010000 */
[----:B------:R-:W-:-:S03]  /*1da50*/  SEL R103, RZ, 0x1, P2 ;  /* 0x00000001ff677807 */ /* 0x000fc60001000000 */
[----:B------:R-:W-:Y:S01]  /*1da60*/  IMAD.WIDE.U32 R104, R104, 0x10000, RZ ;  /* 0x0001000068687825 */ /* 0x000fe200078e00ff */
[----:B------:R-:W-:-:S03]  /*1da70*/  LOP3.LUT R103, R111, R135, R103, 0xfe, !PT ;  /* 0x000000876f677212 */ /* 0x000fc600078efe67 */
[----:B------:R-:W-:Y:S01]  /*1da80*/  FADD.FTZ R115, R115, R35 ;  /* 0x0000002373737221 */ /* 0x000fe20000010000 */
[----:B------:R-:W-:Y:S01]  /*1da90*/  LOP3.LUT R104, R108, R110, R104, 0xfe, !PT ;  /* 0x0000006e6c687212 */ /* 0x000fe200078efe68 */
[----:B0-----:R-:W-:-:S04]  /*1daa0*/  IMAD.WIDE.U32 R110, R101, 0x20, R154 ;  /* 0x00000020656e7825 */ /* 0x001fc800078e009a */
[----:B------:R-:W-:Y:S01]  /*1dab0*/  FADD.FTZ R115, R115, R28 ;  /* 0x0000001c73737221 */ /* 0x000fe20000010000 */
[----:B------:R-:W0:Y:S01]  /*1dac0*/  LDC.64 R154, c[0x0][0x240] ;  /* 0x00009000ff9a7b82 */ /* 0x000e220000000a00 */
[----:B------:R-:W-:Y:S02]  /*1dad0*/  LOP3.LUT R105, R109, R103, R105, 0xfe, !PT ;  /* 0x000000676d697212 */ /* 0x000fe400078efe69 */
[----:B------:R-:W-:Y:S01]  /*1dae0*/  FADD.FTZ R108, R115, R29 ;  /* 0x0000001d736c7221 */ /* 0x000fe20000010000 */
[----:B------:R-:W-:Y:S01]  /*1daf0*/  SEL R115, RZ, 0x1, P1 ;  /* 0x00000001ff737807 */ /* 0x000fe20000800000 */
[----:B------:R-:W-:Y:S01]  /*1db00*/  STG.E.128 desc[UR4][R110.64], R28 ;  /* 0x0000001c6e007986 */ /* 0x000fe2000c101d04 */
[----:B------:R-:W-:Y:S01]  /*1db10*/  LOP3.LUT P1, RZ, R102, 0xff, RZ, 0xc0, !PT ;  /* 0x000000ff66ff7812 */ /* 0x000fe2000782c0ff */
[----:B------:R-:W-:Y:S01]  /*1db20*/  FADD.FTZ R103, R108, R30 ;  /* 0x0000001e6c677221 */ /* 0x000fe20000010000 */
[----:B------:R-:W-:Y:S01]  /*1db30*/  LOP3.LUT R104, R104, R115, RZ, 0xfc, !PT ;  /* 0x0000007368687212 */ /* 0x000fe200078efcff */
[----:B------:R1:W-:Y:S02]  /*1db40*/  STG.E.128 desc[UR4][R110.64+0x10], R76 ;  /* 0x0000104c6e007986 */ /* 0x0003e4000c101d04 */
[----:B------:R-:W-:Y:S01]  /*1db50*/  FADD.FTZ R103, R103, R31 ;  /* 0x0000001f67677221 */ /* 0x000fe20000010000 */
[----:B0-----:R-:W-:-:S04]  /*1db60*/  IMAD.WIDE.U32 R108, R101, 0x8, R154 ;  /* 0x00000008656c7825 */ /* 0x001fc800078e009a */
[----:B------:R-:W-:Y:S01]  /*1db70*/  FADD.FTZ R154, R103, R76 ;  /* 0x0000004c679a7221 */ /* 0x000fe20000010000 */
[----:B------:R-:W1:Y:S03]  /*1db80*/  S2R R155, SR_TID.X ;  /* 0x00000000009b7919 */ /* 0x000e660000002100 */
[----:B------:R-:W-:Y:S01]  /*1db90*/  FADD.FTZ R115, R154, R77 ;  /* 0x0000004d9a737221 */ /* 0x000fe20000010000 */
[----:B------:R0:W-:Y:S03]  /*1dba0*/  STG.E.64 desc[UR4][R108.64], R104 ;  /* 0x000000686c007986 */ /* 0x0001e6000c101b04 */
[----:B------:R-:W-:Y:S01]  /*1dbb0*/  FADD.FTZ R115, R115, R78 ;  /* 0x0000004e73737221 */ /* 0x000fe20000010000 */
[----:B-1----:R-:W-:Y:S02]  /*1dbc0*/  SHF.R.U32.HI R111, RZ, 0x5, R155 ;  /* 0x00000005ff6f7819 */ /* 0x002fe4000001169b */
[----:B------:R-:W-:-:S02]  /*1dbd0*/  LOP3.LUT P2, RZ, R155, 0x1f, RZ, 0xc0, !PT ;  /* 0x0000001f9bff7812 */ /* 0x000fc4000784c0ff */
[----:B------:R-:W-:Y:S01]  /*1dbe0*/  LOP3.LUT R110, R111, 0x7fffffc, RZ, 0xc0, !PT ;  /* 0x07fffffc6f6e7812 */ /* 0x000fe200078ec0ff */
[----:B0-----:R-:W-:Y:S10]  /*1dbf0*/  @!P0 BRA `(.L_x_13465) ;  /* 0x0000000000508947 */ /* 0x001ff40003800000 */
        /* <DEDUP_REMOVED lines=20> */
.L_x_13465:
[----:B------:R-:W-:Y:S01]  /*1dd40*/  UMOV UR8, 0xffffffff ;  /* 0xffffffff00087882 */ /* 0x000fe20000000000 */
[----:B------:R-:W-:Y:S02]  /*1dd50*/  @!P1 VIADD R110, R110, 0x4 ;  /* 0x000000046e6e9836 */ /* 0x000fe40000000000 */
[----:B0-----:R-:W-:Y:S01]  /*1dd60*/  FADD.FTZ R103, R115, R79 ;  /* 0x0000004f73677221 */ /* 0x001fe20000010000 */
        /* <DEDUP_REMOVED lines=14> */
[----:B------:R-:W-:Y:S01]  /*1de50*/  FFMA.FTZ R104, R103, R103, RZ ;  /* 0x0000006767687223 */ /* 0x000fe200000100ff */
        /* <DEDUP_REMOVED lines=72> */
[C---:B------:R-:W-:Y:S01]  /*1e2e0*/  FADD.FTZ R103, -R102.reuse, R78 ;  /* 0x0000004e66677221 */ /* 0x040fe20000010100 */
[----:B------:R-:W-:Y:S02]  /*1e2f0*/  FADD.FTZ R108, -R102, R79 ;  /* 0x0000004f666c7221 */ /* 0x000fe40000010100 */
[----:B------:R-:W-:-:S04]  /*1e300*/  FFMA.FTZ R104, R104, R104, R105 ;  /* 0x0000006868687223 */ /* 0x000fc80000010069 */
        /* <DEDUP_REMOVED lines=11> */
.L_x_13478:
[----:B------:R-:W2:Y:S01]  /*1e3c0*/  S2R R104, SR_TID.X ;  /* 0x0000000000687919 */ /* 0x000ea20000002100 */
[----:B------:R-:W-:Y:S01]  /*1e3d0*/  @!P2 MOV R115, 0x400 ;  /* 0x000004000073a802 */ /* 0x000fe20000000f00 */
[----:B-1----:R-:W-:Y:S01]  /*1e3e0*/  FADD.FTZ R103, R108, R103 ;  /* 0x000000676c677221 */ /* 0x002fe20000010000 */
[----:B------:R-:W-:Y:S01]  /*1e3f0*/  LOP3.LUT R111, R111, 0x3, RZ, 0xc0, !PT ;  /* 0x000000036f6f7812 */ /* 0x000fe200078ec0ff */
[----:B------:R-:W1:Y:S01]  /*1e400*/  @!P2 S2R R109, SR_CgaCtaId ;  /* 0x00000000006da919 */ /* 0x000e620000008800 */
[----:B------:R-:W-:Y:S05]  /*1e410*/  WARPSYNC.ALL ;  /* 0x0000000000007948 */ /* 0x000fea0003800000 */
[----:B------:R-:W-:Y:S01]  /*1e420*/  HFMA2.MMA R154, -RZ, RZ, 0, 0 ;  /* 0x00000000ff9a7435 */ /* 0x000fe200000001ff */
[----:B--2---:R-:W-:-:S04]  /*1e430*/  LOP3.LUT R105, R104, 0x1f, RZ, 0xc0, !PT ;  /* 0x0000001f68697812 */ /* 0x004fc800078ec0ff */
[----:B------:R-:W-:Y:S02]  /*1e440*/  ISETP.GT.U32.AND P3, PT, R105, 0x3, PT ;  /* 0x000000036900780c */ /* 0x000fe40003f64070 */
[----:B-1----:R-:W-:Y:S02]  /*1e450*/  @!P2 LEA R109, R109, R115, 0x18 ;  /* 0x000000736d6da211 */ /* 0x002fe400078ec0ff */
[----:B------:R-:W-:-:S05]  /*1e460*/  @!P2 IADD3 R115, R110, R111, RZ ;  /* 0x0000006f6e73a210 */ /* 0x000fca0007ffe0ff */
[----:B------:R-:W-:-:S04]  /*1e470*/  @!P2 IMAD R109, R115, 0x8, R109 ;  /* 0x00000008736da824 */ /* 0x000fc800078e026d */
[----:B------:R-:W1:Y:S01]  /*1e480*/  @!P3 S2R R104, SR_CgaCtaId ;  /* 0x000000000068b919 */ /* 0x000e620000008800 */
[----:B------:R-:W-:Y:S01]  /*1e490*/  @!P3 MOV R115, 0x400 ;  /* 0x000004000073b802 */ /* 0x000fe20000000f00 */
[----:B------:R-:W-:Y:S01]  /*1e4a0*/  @!P3 IMAD.MOV.U32 R154, RZ, RZ, 0x500 ;  /* 0x00000500ff9ab424 */ /* 0x000fe200078e00ff */
[----:B------:R-:W-:Y:S01]  /*1e4b0*/  @!P3 IADD3 R105, R110, R105, RZ ;  /* 0x000000696e69b210 */ /* 0x000fe20007ffe0ff */
[----:B------:R2:W-:Y:S01]  /*1e4c0*/  @!P2 STS.64 [R109], R102 ;  /* 0x000000666d00a388 */ /* 0x0005e20000000a00 */
[----:B------:R-:W-:Y:S01]  /*1e4d0*/  BAR.SYNC.DEFER_BLOCKING 0x0 ;  /* 0x0000000000007b1d */ /* 0x000fe20000010000 */
[----:B------:R-:W-:Y:S02]  /*1e4e0*/  PLOP3.LUT P2, PT, PT, PT, UP0, 0x40, 0x0 ;  /* 0x000000000000781c */ /* 0x000fe40003f4e808 */
[----:B--2---:R-:W-:Y:S02]  /*1e4f0*/  CS2R R102, SRZ ;  /* 0x0000000000667805 */ /* 0x004fe4000001ff00 */
[----:B-1----:R-:W-:-:S02]  /*1e500*/  @!P3 LEA R104, R104, R115, 0x18 ;  /* 0x000000736868b211 */ /* 0x002fc400078ec0ff */
[----:B------:R-:W1:Y:S03]  /*1e510*/  SHFL.DOWN PT, R115, R154, 0x2, 0x1f ;  /* 0x08401f009a737f89 */ /* 0x000e6600000e0000 */
[----:B------:R-:W-:-:S05]  /*1e520*/  @!P3 IMAD R105, R105, 0x8, R104 ;  /* 0x000000086969b824 */ /* 0x000fca00078e0268 */
[----:B------:R-:W2:Y:S01]  /*1e530*/  @!P3 LDS.64 R102, [R105] ;  /* 0x000000006966b984 */ /* 0x000ea20000000a00 */
[----:B------:R-:W-:Y:S02]  /*1e540*/  PLOP3.LUT P3, PT, PT, PT, UP0, 0x40, 0x0 ;  /* 0x000000000000781c */ /* 0x000fe40003f6e808 */
[----:B-1----:R-:W-:Y:S02]  /*1e550*/  IADD3 R156, R115, R154, RZ ;  /* 0x0000009a739c7210 */ /* 0x002fe40007ffe0ff */
[----:B------:R-:W-:Y:S02]  /*1e560*/  I2FP.F32.S32 R115, R115 ;  /* 0x0000007300737245 */ /* 0x000fe40000201400 */
[----:B0-----:R-:W-:Y:S01]  /*1e570*/  I2FP.F32.S32 R108, R156 ;  /* 0x0000009c006c7245 */ /* 0x001fe20000201400 */
[----:B------:R-:W0:Y:S01]  /*1e580*/  SHFL.DOWN PT, R135, R156, 0x1, 0x1f ;  /* 0x08201f009c877f89 */ /* 0x000e2200000e0000 */
[----:B------:R-:W-:Y:S02]  /*1e590*/  I2FP.F32.S32 R154, R154 ;  /* 0x0000009a009a7245 */ /* 0x000fe40000201400 */
[----:B------:R-:W1:Y:S01]  /*1e5a0*/  MUFU.RCP R110, R108 ;  /* 0x0000006c006e7308 */ /* 0x000e620000001000 */
[----:B--2---:R-:W2:Y:S04]  /*1e5b0*/  SHFL.DOWN PT, R109, R102, 0x2, 0x1f ;  /* 0x08401f00666d7f89 */ /* 0x004ea800000e0000 */
[----:B------:R-:W3:Y:S01]  /*1e5c0*/  SHFL.DOWN PT, R155, R103, 0x2, 0x1f ;  /* 0x08401f00679b7f89 */ /* 0x000ee200000e0000 */
[----:B0-----:R-:W-:Y:S01]  /*1e5d0*/  IMAD.IADD R156, R156, 0x1, R135 ;  /* 0x000000019c9c7824 */ /* 0x001fe200078e0287 */
[----:B------:R-:W-:-:S04]  /*1e5e0*/  I2FP.F32.S32 R135, R135 ;  /* 0x0000008700877245 */ /* 0x000fc80000201400 */
[----:B------:R-:W-:-:S06]  /*1e5f0*/  I2FP.F32.S32 R156, R156 ;  /* 0x0000009c009c7245 */ /* 0x000fcc0000201400 */
[----:B------:R-:W0:Y:S01]  /*1e600*/  MUFU.RCP R156, R156 ;  /* 0x0000009c009c7308 */ /* 0x000e220000001000 */
[----:B--2---:R-:W-:-:S04]  /*1e610*/  FMUL.FTZ R104, R109, R115 ;  /* 0x000000736d687220 */ /* 0x004fc80000410000 */
[----:B------:R-:W-:Y:S01]  /*1e620*/  FFMA.FTZ R104, R154, R102, R104 ;  /* 0x000000669a687223 */ /* 0x000fe20000010068 */
[----:B------:R-:W-:Y:S01]  /*1e630*/  FADD.FTZ R102, -R109, R102 ;  /* 0x000000666d667221 */ /* 0x000fe20000010100 */
[----:B---3--:R-:W-:Y:S01]  /*1e640*/  FADD.FTZ R155, R155, R103 ;  /* 0x000000679b9b7221 */ /* 0x008fe20000010000 */
[----:B------:R-:W2:Y:S01]  /*1e650*/  S2R R109, SR_TID.X ;  /* 0x00000000006d7919 */ /* 0x000ea20000002100 */
[----:B-1----:R-:W-:Y:S01]  /*1e660*/  FMUL.FTZ R105, R110, R104 ;  /* 0x000000686e697220 */ /* 0x002fe20000410000 */
[----:B------:R-:W-:-:S04]  /*1e670*/  FMUL.FTZ R102, R102, R102 ;  /* 0x0000006666667220 */ /* 0x000fc80000410000 */
[----:B------:R-:W1:Y:S01]  /*1e680*/  SHFL.DOWN PT, R104, R105, 0x1, 0x1f ;  /* 0x08201f0069687f89 */ /* 0x000e6200000e0000 */
[----:B------:R-:W-:-:S04]  /*1e690*/  FMUL.FTZ R102, R102, R154 ;  /* 0x0000009a66667220 */ /* 0x000fc80000410000 */
[----:B------:R-:W-:-:S04]  /*1e6a0*/  FMUL.FTZ R102, R102, R115 ;  /* 0x0000007366667220 */ /* 0x000fc80000410000 */
[----:B------:R-:W-:Y:S02]  /*1e6b0*/  FFMA.FTZ R155, R110, R102, R155 ;  /* 0x000000666e9b7223 */ /* 0x000fe4000001009b */
[----:B------:R-:W3:Y:S01]  /*1e6c0*/  LDC R110, c[0x0][0x2d8] ;  /* 0x0000b600ff6e7b82 */ /* 0x000ee20000000800 */
[----:B-1----:R-:W-:Y:S01]  /*1e6d0*/  FMUL.FTZ R103, R104, R135 ;  /* 0x0000008768677220 */ /* 0x002fe20000410000 */
[----:B------:R-:W-:-:S03]  /*1e6e0*/  FADD.FTZ R104, R105, -R104 ;  /* 0x8000006869687221 */ /* 0x000fc60000010000 */
[----:B------:R-:W-:Y:S01]  /*1e6f0*/  FFMA.FTZ R102, R108, R105, R103 ;  /* 0x000000696c667223 */ /* 0x000fe20000010067 */
[----:B------:R-:W-:Y:S01]  /*1e700*/  FMUL.FTZ R104, R104, R104 ;  /* 0x0000006868687220 */ /* 0x000fe20000410000 */
[----:B------:R-:W1:Y:S02]  /*1e710*/  SHFL.DOWN PT, R103, R155, 0x1, 0x1f ;  /* 0x08201f009b677f89 */ /* 0x000e6400000e0000 */
[----:B0-----:R-:W-:Y:S01]  /*1e720*/  FMUL.FTZ R102, R156, R102 ;  /* 0x000000669c667220 */ /* 0x001fe20000410000 */
[----:B------:R-:W-:-:S04]  /*1e730*/  FMUL.FTZ R104, R108, R104 ;  /* 0x000000686c687220 */ /* 0x000fc80000410000 */
[----:B------:R-:W-:Y:S01]  /*1e740*/  FMUL.FTZ R104, R104, R135 ;  /* 0x0000008768687220 */ /* 0x000fe20000410000 */
[----:B------:R-:W0:Y:S01]  /*1e750*/  SHFL.IDX PT, R102, R102, RZ, 0x1f ;  /* 0x00001fff66667589 */ /* 0x000e2200000e0000 */
[----:B-1----:R-:W-:-:S04]  /*1e760*/  FADD.FTZ R103, R155, R103 ;  /* 0x000000679b677221 */ /* 0x002fc80000010000 */
[----:B------:R-:W-:Y:S01]  /*1e770*/  FFMA.FTZ R104, R156, R104, R103 ;  /* 0x000000689c687223 */ /* 0x000fe20000010067 */
[----:B0-----:R-:W-:-:S05]  /*1e780*/  FSEL R103, R102, RZ, P2 ;  /* 0x000000ff66677208 */ /* 0x001fca0001000000 */
[----:B------:R-:W3:Y:S01]  /*1e790*/  SHFL.IDX PT, R104, R104, RZ, 0x1f ;  /* 0x00001fff68687589 */ /* 0x000ee200000e0000 */
[----:B--2---:R-:W-:Y:S01]  /*1e7a0*/  LOP3.LUT P2, RZ, R111, 0x1f, R109, 0xf8, !PT ;  /* 0x0000001f6fff7812 */ /* 0x004fe2000784f86d */
[----:B------:R-:W-:Y:S01]  /*1e7b0*/  FMUL.FTZ R109, R102, R102 ;  /* 0x00000066666d7220 */ /* 0x000fe20000410000 */
[C---:B------:R-:W-:Y:S01]  /*1e7c0*/  FADD.FTZ R156, -R103.reuse, R31 ;  /* 0x0000001f679c7221 */ /* 0x040fe20000010100 */
[C---:B------:R-:W-:Y:S01]  /*1e7d0*/  FADD.FTZ R111, -R103.reuse, R34 ;  /* 0x00000022676f7221 */ /* 0x040fe20000010100 */
[----:B------:R-:W2:Y:S01]  /*1e7e0*/  LDL R31, [R1+0xc] ;  /* 0x00000c00011f7983 */ /* 0x000ea20000100800 */
[----:B------:R-:W-:Y:S01]  /*1e7f0*/  FADD.FTZ R115, -R103, R35 ;  /* 0x0000002367737221 */ /* 0x000fe20000010100 */
[----:B------:R-:W-:Y:S01]  /*1e800*/  FSEL R109, R109, RZ, !P3 ;  /* 0x000000ff6d6d7208 */ /* 0x000fe20005800000 */
[C---:B------:R-:W-:Y:S01]  /*1e810*/  FADD.FTZ R105, -R103.reuse, R56 ;  /* 0x0000003867697221 */ /* 0x040fe20000010100 */
[----:B------:R-:W4:Y:S01]  /*1e820*/  LDL R34, [R1] ;  /* 0x0000000001227983 */ /* 0x000f220000100800 */
[C---:B------:R-:W-:Y:S01]  /*1e830*/  FADD.FTZ R108, -R103.reuse, R57 ;  /* 0x00000039676c7221 */ /* 0x040fe20000010100 */
[C---:B------:R-:W-:Y:S01]  /*1e840*/  FADD.FTZ R60, -R103.reuse, R60 ;  /* 0x0000003c673c7221 */ /* 0x040fe20000010100 */
[C---:B------:R-:W-:Y:S01]  /*1e850*/  FADD.FTZ R61, -R103.reuse, R61 ;  /* 0x0000003d673d7221 */ /* 0x040fe20000010100 */
[----:B------:R-:W5:Y:S01]  /*1e860*/  LDL R35, [R1+0x4] ;  /* 0x0000040001237983 */ /* 0x000f620000100800 */
        /* <DEDUP_REMOVED lines=10> */
[----:B---3--:R-:W-:Y:S01]  /*1e910*/  FFMA.FTZ R104, R104, UR12, R110 ;  /* 0x0000000c68687c23 */ /* 0x008fe2000801006e */
[C---:B------:R-:W-:Y:S01]  /*1e920*/  FADD.FTZ R50, -R103.reuse, R50 ;  /* 0x0000003267327221 */ /* 0x040fe20000010100 */
[C---:B------:R-:W-:Y:S01]  /*1e930*/  FADD.FTZ R51, -R103.reuse, R51 ;  /* 0x0000003367337221 */ /* 0x040fe20000010100 */
[C---:B------:R-:W-:Y:S01]  /*1e940*/  FADD.FTZ R44, -R103.reuse, R44 ;  /* 0x0000002c672c7221 */ /* 0x040fe20000010100 */
[----:B------:R-:W-:Y:S01]  /*1e950*/  FADD.FTZ R104, R104, R109 ;  /* 0x0000006d68687221 */ /* 0x000fe20000010000 */
        /* <DEDUP_REMOVED lines=20> */
[----:B------:R-:W0:Y:S01]  /*1eaa0*/  @!P2 LDC.64 R48, c[0x0][0x250] ;  /* 0x00009400ff30ab82 */ /* 0x000e220000000a00 */
[----:B------:R-:W3:Y:S01]  /*1eab0*/  LDL R103, [R1+0x8] ;  /* 0x0000080001677983 */ /* 0x000ee20000100800 */
[----:B------:R-:W1:Y:S06]  /*1eac0*/  MUFU.RSQ R104, R104 ;  /* 0x0000006800687308 */ /* 0x000e6c0000001400 */
[----:B------:R-:W0:Y:S01]  /*1ead0*/  @!P2 LDC.64 R32, c[0x0][0x258] ;  /* 0x00009600ff20ab82 */ /* 0x000e220000000a00 */
[C---:B-1----:R-:W-:Y:S01]  /*1eae0*/  FMUL.FTZ R28, R104.reuse, R60 ;  /* 0x0000003c681c7220 */ /* 0x042fe20000410000 */
[C---:B------:R-:W-:Y:S01]  /*1eaf0*/  FMUL.FTZ R58, R104.reuse, R58 ;  /* 0x0000003a683a7220 */ /* 0x040fe20000410000 */
[C---:B------:R-:W-:Y:S01]  /*1eb00*/  FMUL.FTZ R30, R104.reuse, R105 ;  /* 0x00000069681e7220 */ /* 0x040fe20000410000 */
[C---:B------:R-:W-:Y:S01]  /*1eb10*/  FMUL.FTZ R59, R104.reuse, R59 ;  /* 0x0000003b683b7220 */ /* 0x040fe20000410000 */
[----:B------:R-:W-:Y:S01]  /*1eb20*/  FMUL.FTZ R29, R104, R108 ;  /* 0x0000006c681d7220 */ /* 0x000fe20000410000 */
[----:B0-----:R-:W-:-:S04]  /*1eb30*/  @!P2 IMAD.WIDE R48, R0, 0x4, R48 ;  /* 0x000000040030a825 */ /* 0x001fc800078e0230 */
[C---:B------:R-:W-:Y:S01]  /*1eb40*/  FMUL.FTZ R62, R104.reuse, R62 ;  /* 0x0000003e683e7220 */ /* 0x040fe20000410000 */
[C---:B------:R-:W-:Y:S01]  /*1eb50*/  FMUL.FTZ R63, R104.reuse, R63 ;  /* 0x0000003f683f7220 */ /* 0x040fe20000410000 */
[----:B------:R-:W-:Y:S01]  /*1eb60*/  FMUL.FTZ R61, R104, R61 ;  /* 0x0000003d683d7220 */ /* 0x000fe20000410000 */
[----:B------:R0:W-:Y:S03]  /*1eb70*/  @!P2 STG.E desc[UR4][R48.64], R102 ;  /* 0x000000663000a986 */ /* 0x0001e6000c101904 */
[----:B------:R-:W-:Y:S01]  /*1eb80*/  FFMA.FTZ R61, R61, R165, R124 ;  /* 0x000000a53d3d7223 */ /* 0x000fe2000001007c */
[----:B------:R-:W-:-:S04]  /*1eb90*/  @!P2 IMAD.WIDE R32, R0, 0x4, R32 ;  /* 0x000000040020a825 */ /* 0x000fc800078e0220 */
        /* <DEDUP_REMOVED lines=36> */
[----:B------:R-:W-:-:S02]  /*1ede0*/  IADD3 R0, R0, UR16, RZ ;  /* 0x0000001000007c10 */ /* 0x000fc4000fffe0ff */
[----:B------:R-:W-:Y:S01]  /*1edf0*/  SEL R102, RZ, 0x1, P1 ;  /* 0x00000001ff667807 */ /* 0x000fe20000800000 */
[----:B--2---:R-:W-:Y:S01]  /*1ee00*/  FFMA.FTZ R28, R28, R31, R125 ;  /* 0x0000001f1c1c7223 */ /* 0x004fe2000001007d */
[----:B----4-:R-:W-:Y:S01]  /*1ee10*/  FFMA.FTZ R31, R58, R34, R119 ;  /* 0x000000223a1f7223 */ /* 0x010fe20000010077 */
[----:B------:R-:W-:Y:S01]  /*1ee20*/  FFMA.FTZ R34, R59, R162, R118 ;  /* 0x000000a23b227223 */ /* 0x000fe20000010076 */
[----:B-----5:R-:W-:Y:S01]  /*1ee30*/  FFMA.FTZ R30, R30, R35, R121 ;  /* 0x000000231e1e7223 */ /* 0x020fe20000010079 */
[----:B------:R-:W-:-:S03]  /*1ee40*/  FFMA.FTZ R35, R29, R163, R120 ;  /* 0x000000a31d237223 */ /* 0x000fc60000010078 */
[----:B------:R-:W-:Y:S02]  /*1ee50*/  F2FP.BF16.F32.PACK_AB R31, R34, R31 ;  /* 0x0000001f221f723e */ /* 0x000fe400000010ff */
[C---:B------:R-:W-:Y:S02]  /*1ee60*/  LEA R34, P3, R100.reuse, UR14, 0x4 ;  /* 0x0000000e64227c11 */ /* 0x040fe4000f8620ff */
[----:B------:R-:W-:Y:S02]  /*1ee70*/  F2FP.BF16.F32.PACK_AB R30, R35, R30 ;  /* 0x0000001e231e723e */ /* 0x000fe400000010ff */
[----:B------:R-:W-:Y:S02]  /*1ee80*/  F2FP.BF16.F32.PACK_AB R28, R61, R28 ;  /* 0x0000001c3d1c723e */ /* 0x000fe400000010ff */
[----:B------:R-:W-:Y:S01]  /*1ee90*/  LEA.HI.X R35, R100, UR15, RZ, 0x4, P3 ;  /* 0x0000000f64237c11 */ /* 0x000fe200098f24ff */
[C---:B------:R-:W-:Y:S01]  /*1eea0*/  FMUL.FTZ R58, R104.reuse, R56 ;  /* 0x00000038683a7220 */ /* 0x040fe20000410000 */
[C---:B------:R-:W-:Y:S01]  /*1eeb0*/  FMUL.FTZ R59, R104.reuse, R57 ;  /* 0x00000039683b7220 */ /* 0x040fe20000410000 */
[C---:B------:R-:W-:Y:S01]  /*1eec0*/  FMUL.FTZ R56, R104.reuse, R46 ;  /* 0x0000002e68387220 */ /* 0x040fe20000410000 */
[C---:B------:R-:W-:Y:S01]  /*1eed0*/  FMUL.FTZ R57, R104.reuse, R47 ;  /* 0x0000002f68397220 */ /* 0x040fe20000410000 */
[----:B------:R-:W-:-:S02]  /*1eee0*/  FMUL.FTZ R61, R104, R51 ;  /* 0x00000033683d7220 */ /* 0x000fc40000410000 */
[----:B0-----:R-:W-:Y:S01]  /*1eef0*/  FFMA.FTZ R33, R56, R148, R5 ;  /* 0x0000009438217223 */ /* 0x001fe20000010005 */
[----:B---3--:R-:W-:-:S05]  /*1ef00*/  FFMA.FTZ R29, R62, R103, R123 ;  /* 0x000000673e1d7223 */ /* 0x008fca000001007b */
[----:B------:R-:W-:Y:S02]  /*1ef10*/  F2FP.BF16.F32.PACK_AB R29, R48, R29 ;  /* 0x0000001d301d723e */ /* 0x000fe400000010ff */
[----:B------:R-:W0:Y:S03]  /*1ef20*/  LDC.64 R48, c[0x0][0x2b8] ;  /* 0x0000ae00ff307b82 */ /* 0x000e260000000a00 */
[----:B------:R1:W-:Y:S01]  /*1ef30*/  STG.E.128 desc[UR4][R34.64], R28 ;  /* 0x0000001c22007986 */ /* 0x0003e2000c101d04 */
[----:B------:R-:W-:Y:S01]  /*1ef40*/  FFMA.FTZ R32, R57, R147, R80 ;  /* 0x0000009339207223 */ /* 0x000fe20000010050 */
[----:B------:R-:W-:Y:S01]  /*1ef50*/  FMUL.FTZ R51, R104, R45 ;  /* 0x0000002d68337220 */ /* 0x000fe20000410000 */
[----:B------:R-:W-:Y:S01]  /*1ef60*/  FFMA.FTZ R58, R58, R157, R2 ;  /* 0x0000009d3a3a7223 */ /* 0x000fe20000010002 */
[----:B------:R-:W-:Y:S01]  /*1ef70*/  FFMA.FTZ R61, R61, R151, R26 ;  /* 0x000000973d3d7223 */ /* 0x000fe2000001001a */
[----:B------:R-:W-:Y:S01]  /*1ef80*/  FFMA.FTZ R59, R59, R153, R25 ;  /* 0x000000993b3b7223 */ /* 0x000fe20000010019 */
[----:B------:R-:W-:Y:S01]  /*1ef90*/  F2FP.BF16.F32.PACK_AB R33, R32, R33 ;  /* 0x000000212021723e */ /* 0x000fe200000010ff */
[----:B-1----:R-:W-:Y:S01]  /*1efa0*/  FFMA.FTZ R34, R40, R146, R6 ;  /* 0x0000009228227223 */ /* 0x002fe20000010006 */
[----:B------:R-:W-:Y:S01]  /*1efb0*/  FFMA.FTZ R29, R54, R159, R113 ;  /* 0x0000009f361d7223 */ /* 0x000fe20000010071 */
[----:B------:R-:W-:Y:S01]  /*1efc0*/  FFMA.FTZ R28, R55, R158, R24 ;  /* 0x0000009e371c7223 */ /* 0x000fe20000010018 */
[----:B------:R-:W-:Y:S01]  /*1efd0*/  FFMA.FTZ R35, R42, R144, R7 ;  /* 0x000000902a237223 */ /* 0x000fe20000010007 */
[----:B------:R-:W-:Y:S01]  /*1efe0*/  FFMA.FTZ R40, R43, R143, R82 ;  /* 0x0000008f2b287223 */ /* 0x000fe20000010052 */
[----:B------:R-:W-:-:S02]  /*1eff0*/  F2FP.BF16.F32.PACK_AB R34, R41, R34 ;  /* 0x000000222922723e */ /* 0x000fc400000010ff */
[----:B------:R-:W-:Y:S02]  /*1f000*/  F2FP.BF16.F32.PACK_AB R29, R28, R29 ;  /* 0x0000001d1c1d723e */ /* 0x000fe400000010ff */
        /* <DEDUP_REMOVED lines=20> */
[----:B------:R-:W-:Y:S01]  /*1f150*/  LEA R50, P2, R101, UR14, 0x4 ;  /* 0x0000000e65327c11 */ /* 0x000fe2000f8420ff */
[----:B0-----:R-:W-:Y:S01]  /*1f160*/  IMAD.WIDE.U32 R44, R106, 0x10, R48 ;  /* 0x000000106a2c7825 */ /* 0x001fe200078e0030 */
[----:B------:R-:W-:-:S02]  /*1f170*/  F2FP.BF16.F32.PACK_AB R31, R61, R60 ;  /* 0x0000003c3d1f723e */ /* 0x000fc400000010ff */
[----:B------:R-:W-:Y:S01]  /*1f180*/  F2FP.BF16.F32.PACK_AB R30, R59, R58 ;  /* 0x0000003a3b1e723e */ /* 0x000fe200000010ff */
[--C-:B------:R-:W-:Y:S01]  /*1f190*/  IMAD.WIDE.U32 R46, R107, 0x10, R48.reuse ;  /* 0x000000106b2e7825 */ /* 0x100fe200078e0030 */
[----:B------:R-:W-:Y:S02]  /*1f1a0*/  F2FP.BF16.F32.PACK_AB R32, R51, R32 ;  /* 0x000000203320723e */ /* 0x000fe400000010ff */
[----:B------:R-:W-:Y:S01]  /*1f1b0*/  F2FP.BF16.F32.PACK_AB R43, R52, R43 ;  /* 0x0000002b342b723e */ /* 0x000fe200000010ff */
[----:B------:R-:W-:Y:S01]  /*1f1c0*/  IMAD.WIDE.U32 R48, R112, 0x10, R48 ;  /* 0x0000001070307825 */ /* 0x000fe200078e0030 */
[----:B------:R-:W-:Y:S02]  /*1f1d0*/  F2FP.BF16.F32.PACK_AB R42, R77, R42 ;  /* 0x0000002a4d2a723e */ /* 0x000fe400000010ff */
[----:B------:R-:W-:Y:S02]  /*1f1e0*/  F2FP.BF16.F32.PACK_AB R41, R156, R41 ;  /* 0x000000299c29723e */ /* 0x000fe400000010ff */
[----:B------:R-:W-:-:S02]  /*1f1f0*/  LEA.HI.X R51, R101, UR15, RZ, 0x4, P2 ;  /* 0x0000000f65337c11 */ /* 0x000fc400090f24ff */
[----:B------:R-:W-:Y:S01]  /*1f200*/  F2FP.BF16.F32.PACK_AB R40, R53, R40 ;  /* 0x000000283528723e */ /* 0x000fe200000010ff */
[----:B------:R0:W-:Y:S04]  /*1f210*/  STG.E.128 desc[UR4][R44.64], R28 ;  /* 0x0000001c2c007986 */ /* 0x0001e8000c101d04 */
[----:B------:R0:W-:Y:S04]  /*1f220*/  STG.E.128 desc[UR4][R46.64], R32 ;  /* 0x000000202e007986 */ /* 0x0001e8000c101d04 */
[----:B------:R0:W-:Y:S04]  /*1f230*/  STG.E.128 desc[UR4][R48.64], R36 ;  /* 0x0000002430007986 */ /* 0x0001e8000c101d04 */
[----:B------:R0:W-:Y:S01]  /*1f240*/  STG.E.128 desc[UR4][R50.64], R40 ;  /* 0x0000002832007986 */ /* 0x0001e2000c101d04 */
[----:B------:R-:W-:-:S13]  /*1f250*/  ISETP.GE.AND P2, PT, R0, UR17, PT ;  /* 0x0000001100007c0c */ /* 0x000fda000bf46270 */
[----:B------:R-:W-:Y:S05]  /*1f260*/  @!P2 BRA `(.L_x_13467) ;  /* 0xfffffe1c0078a947 */ /* 0x000fea000383ffff */
[----:B------:R-:W-:Y:S05]  /*1f270*/  EXIT ;  /* 0x000000000000794d */ /* 0x000fea0003800000 */
.L_x_13466:
[----:B------:R-:W-:Y:S01]  /*1f280*/  IMAD.MOV.U32 R156, RZ, RZ, R103 ;  /* 0x000000ffff9c7224 */ /* 0x000fe200078e0067 */
[----:B------:R-:W-:Y:S01]  /*1f290*/  MOV R104, 0x1 ;  /* 0x0000000100687802 */ /* 0x000fe20000000f00 */
[----:B------:R-:W-:Y:S01]  /*1f2a0*/  IMAD.MOV.U32 R105, RZ, RZ, 0x1f ;  /* 0x0000001fff697424 */ /* 0x000fe200078e00ff */
[----:B------:R-:W-:-:S07]  /*1f2b0*/  MOV R109, 0xffffffff ;  /* 0xffffffff006d7802 */ /* 0x000fce0000000f00 */
[----:B------:R-:W-:Y:S05]  /*1f2c0*/  WARPSYNC.COLLECTIVE R109, `(.L_x_13468) ;  /* 0x000000006d087348 */ /* 0x000fea0003c00000 */
[----:B------:R0:W1:Y:S02]  /*1f2d0*/  SHFL.BFLY P3, R115, R156, R104, R105 ;  /* 0x0c0000689c737389 */ /* 0x0000640000060069 */
[----:B01----:R-:W-:Y:S01]  /*1f2e0*/  ENDCOLLECTIVE ;  /* 0x000000000000791b */ /* 0x003fe20003800000 */
.L_x_13468:
[----:B------:R-:W-:Y:S01]  /*1f2f0*/  HFMA2.MMA R104, -RZ, RZ, 0, 1.1920928955078125e-07 ;  /* 0x00000002ff687435 */ /* 0x000fe200000001ff */
[----:B------:R-:W-:-:S04]  /*1f300*/  FADD.FTZ R108, R103, R115 ;  /* 0x00000073676c7221 */ /* 0x000fc80000010000 */
[----:B------:R-:W-:-:S07]  /*1f310*/  IMAD.MOV.U32 R156, RZ, RZ, R108 ;  /* 0x000000ffff9c7224 */ /* 0x000fce00078e006c */
[----:B------:R-:W-:Y:S05]  /*1f320*/  WARPSYNC.COLLECTIVE R109, `(.L_x_13469) ;  /* 0x000000006d087348 */ /* 0x000fea0003c00000 */
[----:B------:R0:W1:Y:S02]  /*1f330*/  SHFL.BFLY P3, R115, R156, R104, R105 ;  /* 0x0c0000689c737389 */ /* 0x0000640000060069 */
[----:B01----:R-:W-:Y:S01]  /*1f340*/  ENDCOLLECTIVE ;  /* 0x000000000000791b */ /* 0x003fe20003800000 */
.L_x_13469:
[----:B------:R-:W-:Y:S01]  /*1f350*/  MOV R104, 0x4 ;  /* 0x0000000400687802 */ /* 0x000fe20000000f00 */
[----:B------:R-:W-:-:S04]  /*1f360*/  FADD.FTZ R135, R108, R115 ;  /* 0x000000736c877221 */ /* 0x000fc80000010000 */
[----:B------:R-:W-:-:S07]  /*1f370*/  IMAD.MOV.U32 R156, RZ, RZ, R135 ;  /* 0x000000ffff9c7224 */ /* 0x000fce00078e0087 */
[----:B------:R-:W-:Y:S05]  /*1f380*/  WARPSYNC.COLLECTIVE R109, `(.L_x_13470) ;  /* 0x000000006d087348 */ /* 0x000fea0003c00000 */
[----:B------:R0:W1:Y:S02]  /*1f390*/  SHFL.BFLY P3, R115, R156, R104, R105 ;  /* 0x0c0000689c737389 */ /* 0x0000640000060069 */
[----:B01----:R-:W-:Y:S01]  /*1f3a0*/  ENDCOLLECTIVE ;  /* 0x000000000000791b */ /* 0x003fe20003800000 */
.L_x_13470:
[----:B------:R-:W-:Y:S01]  /*1f3b0*/  HFMA2.MMA R104, -RZ, RZ, 0, 4.76837158203125e-07 ;  /* 0x00000008ff687435 */ /* 0x000fe200000001ff */
[----:B------:R-:W-:-:S04]  /*1f3c0*/  FADD.FTZ R154, R135, R115 ;  /* 0x00000073879a7221 */ /* 0x000fc80000010000 */
[----:B------:R-:W-:-:S07]  /*1f3d0*/  IMAD.MOV.U32 R156, RZ, RZ, R154 ;  /* 0x000000ffff9c7224 */ /* 0x000fce00078e009a */
[----:B------:R-:W-:Y:S05]  /*1f3e0*/  WARPSYNC.COLLECTIVE R109, `(.L_x_13471) ;  /* 0x000000006d087348 */ /* 0x000fea0003c00000 */
[----:B------:R0:W1:Y:S02]  /*1f3f0*/  SHFL.BFLY P3, R115, R156, R104, R105 ;  /* 0x0c0000689c737389 */ /* 0x0000640000060069 */
[----:B01----:R-:W-:Y:S01]  /*1f400*/  ENDCOLLECTIVE ;  /* 0x000000000000791b */ /* 0x003fe20003800000 */
.L_x_13471:
[----:B------:R-:W-:Y:S01]  /*1f410*/  MOV R104, 0x10 ;  /* 0x0000001000687802 */ /* 0x000fe20000000f00 */
[----:B------:R-:W-:-:S04]  /*1f420*/  FADD.FTZ R155, R154, R115 ;  /* 0x000000739a9b7221 */ /* 0x000fc80000010000 */
[----:B------:R-:W-:-:S07]  /*1f430*/  IMAD.MOV.U32 R156, RZ, RZ, R155 ;  /* 0x000000ffff9c7224 */ /* 0x000fce00078e009b */
[----:B------:R-:W-:Y:S05]  /*1f440*/  WARPSYNC.COLLECTIVE R109, `(.L_x_13472) ;  /* 0x000000006d087348 */ /* 0x000fea0003c00000 */
[----:B------:R0:W1:Y:S02]  /*1f450*/  SHFL.BFLY P3, R115, R156, R104, R105 ;  /* 0x0c0000689c737389 */ /* 0x0000640000060069 */
[----:B01----:R-:W-:Y:S01]  /*1f460*/  ENDCOLLECTIVE ;  /* 0x000000000000791b */ /* 0x003fe20003800000 */
.L_x_13472:
[----:B------:R-:W-:-:S04]  /*1f470*/  FADD.FTZ R102, R155, R115 ;  /* 0x000000739b667221 */ /* 0x000fc80000010000 */
[----:B------:R-:W-:-:S04]  /*1f480*/  FMUL.FTZ R102, R102, 0.00078125001164153218269 ;  /* 0x3a4ccccd66667820 */ /* 0x000fc80000410000 */
[C---:B------:R-:W-:Y:S01]  /*1f490*/  FADD.FTZ R103, -R102.reuse, R60 ;  /* 0x0000003c66677221 */ /* 0x040fe20000010100 */
[C---:B------:R-:W-:Y:S01]  /*1f4a0*/  FADD.FTZ R115, -R102.reuse, R61 ;  /* 0x0000003d66737221 */ /* 0x040fe20000010100 */
[C---:B------:R-:W-:Y:S02]  /*1f4b0*/  FADD.FTZ R104, -R102.reuse, R57 ;  /* 0x0000003966687221 */ /* 0x040fe40000010100 */
[----:B------:R-:W-:Y:S01]  /*1f4c0*/  FFMA.FTZ R108, R103, R103, RZ ;  /* 0x00000067676c7223 */ /* 0x000fe200000100ff */
[----:B------:R-:W-:-:S03]  /*1f4d0*/  FADD.FTZ R103, -R102, R62 ;  /* 0x0000003e66677221 */ /* 0x000fc60000010100 */
        /* <DEDUP_REMOVED lines=72> */
[----:B------:R-:W-:Y:S01]  /*1f960*/  FFMA.FTZ R104, R104, R104, R105 ;  /* 0x0000006868687223 */ /* 0x000fe20000010069 */
[----:B------:R-:W-:-:S03]  /*1f970*/  IMAD.MOV.U32 R105, RZ, RZ, 0x1f ;  /* 0x0000001fff697424 */ /* 0x000fc600078e00ff */
[----:B------:R-:W-:Y:S01]  /*1f980*/  FFMA.FTZ R103, R103, R103, R104 ;  /* 0x0000006767677223 */ /* 0x000fe20000010068 */
[----:B------:R-:W-:-:S03]  /*1f990*/  HFMA2.MMA R104, -RZ, RZ, 0, 5.9604644775390625e-08 ;  /* 0x00000001ff687435 */ /* 0x000fc600000001ff */
[----:B------:R-:W-:-:S04]  /*1f9a0*/  FFMA.FTZ R103, R108, R108, R103 ;  /* 0x0000006c6c677223 */ /* 0x000fc80000010067 */
[----:B------:R-:W-:-:S07]  /*1f9b0*/  IMAD.MOV.U32 R156, RZ, RZ, R103 ;  /* 0x000000ffff9c7224 */ /* 0x000fce00078e0067 */
[----:B------:R-:W-:Y:S05]  /*1f9c0*/  WARPSYNC.COLLECTIVE R109, `(.L_x_13473) ;  /* 0x000000006d087348 */ /* 0x000fea0003c00000 */
[----:B------:R0:W1:Y:S02]  /*1f9d0*/  SHFL.BFLY P3, R115, R156, R104, R105 ;  /* 0x0c0000689c737389 */ /* 0x0000640000060069 */
[----:B01----:R-:W-:Y:S01]  /*1f9e0*/  ENDCOLLECTIVE ;  /* 0x000000000000791b */ /* 0x003fe20003800000 */
.L_x_13473:
[----:B------:R-:W-:Y:S02]  /*1f9f0*/  IMAD.MOV.U32 R104, RZ, RZ, 0x2 ;  /* 0x00000002ff687424 */ /* 0x000fe400078e00ff */
[----:B------:R-:W-:-:S05]  /*1fa00*/  FADD.FTZ R103, R103, R115 ;  /* 0x0000007367677221 */ /* 0x000fca0000010000 */
[----:B------:R-:W-:-:S07]  /*1fa10*/  MOV R156, R103 ;  /* 0x00000067009c7202 */ /* 0x000fce0000000f00 */
[----:B------:R-:W-:Y:S05]  /*1fa20*/  WARPSYNC.COLLECTIVE R109, `(.L_x_13474) ;  /* 0x000000006d087348 */ /* 0x000fea0003c00000 */
[----:B------:R0:W1:Y:S02]  /*1fa30*/  SHFL.BFLY P3, R115, R156, R104, R105 ;  /* 0x0c0000689c737389 */ /* 0x0000640000060069 */
[----:B01----:R-:W-:Y:S01]  /*1fa40*/  ENDCOLLECTIVE ;  /* 0x000000000000791b */ /* 0x003fe20003800000 */
.L_x_13474:
[----:B------:R-:W-:Y:S02]  /*1fa50*/  IMAD.MOV.U32 R104, RZ, RZ, 0x4 ;  /* 0x00000004ff687424 */ /* 0x000fe400078e00ff */
[----:B------:R-:W-:-:S05]  /*1fa60*/  FADD.FTZ R103, R103, R115 ;  /* 0x0000007367677221 */ /* 0x000fca0000010000 */
[----:B------:R-:W-:-:S07]  /*1fa70*/  MOV R156, R103 ;  /* 0x00000067009c7202 */ /* 0x000fce0000000f00 */
[----:B------:R-:W-:Y:S05]  /*1fa80*/  WARPSYNC.COLLECTIVE R109, `(.L_x_13475) ;  /* 0x000000006d087348 */ /* 0x000fea0003c00000 */
[----:B------:R0:W1:Y:S02]  /*1fa90*/  SHFL.BFLY P3, R115, R156, R104, R105 ;  /* 0x0c0000689c737389 */ /* 0x0000640000060069 */
[----:B01----:R-:W-:Y:S01]  /*1faa0*/  ENDCOLLECTIVE ;  /* 0x000000000000791b */ /* 0x003fe20003800000 */
.L_x_13475:
[----:B------:R-:W-:Y:S02]  /*1fab0*/  IMAD.MOV.U32 R104, RZ, RZ, 0x8 ;  /* 0x00000008ff687424 */ /* 0x000fe400078e00ff */
[----:B------:R-:W-:-:S05]  /*1fac0*/  FADD.FTZ R103, R103, R115 ;  /* 0x0000007367677221 */ /* 0x000fca0000010000 */
[----:B------:R-:W-:-:S07]  /*1fad0*/  MOV R156, R103 ;  /* 0x00000067009c7202 */ /* 0x000fce0000000f00 */
[----:B------:R-:W-:Y:S05]  /*1fae0*/  WARPSYNC.COLLECTIVE R109, `(.L_x_13476) ;  /* 0x000000006d087348 */ /* 0x000fea0003c00000 */
[----:B------:R0:W1:Y:S02]  /*1faf0*/  SHFL.BFLY P3, R115, R156, R104, R105 ;  /* 0x0c0000689c737389 */ /* 0x0000640000060069 */
[----:B01----:R-:W-:Y:S01]  /*1fb00*/  ENDCOLLECTIVE ;  /* 0x000000000000791b */ /* 0x003fe20003800000 */
.L_x_13476:
[----:B------:R-:W-:Y:S02]  /*1fb10*/  IMAD.MOV.U32 R104, RZ, RZ, 0x10 ;  /* 0x00000010ff687424 */ /* 0x000fe400078e00ff */
[----:B------:R-:W-:-:S05]  /*1fb20*/  FADD.FTZ R108, R103, R115 ;  /* 0x00000073676c7221 */ /* 0x000fca0000010000 */
[----:B------:R-:W-:-:S07]  /*1fb30*/  MOV R156, R108 ;  /* 0x0000006c009c7202 */ /* 0x000fce0000000f00 */
[----:B------:R-:W-:Y:S05]  /*1fb40*/  WARPSYNC.COLLECTIVE R109, `(.L_x_13477) ;  /* 0x000000006d087348 */ /* 0x000fea0003c00000 */
[----:B------:R0:W1:Y:S02]  /*1fb50*/  SHFL.BFLY P3, R115, R156, R104, R105 ;  /* 0x0c0000689c737389 */ /* 0x0000640000060069 */
[----:B01----:R-:W-:Y:S01]  /*1fb60*/  ENDCOLLECTIVE ;  /* 0x000000000000791b */ /* 0x003fe20003800000 */
.L_x_13477:
[----:B------:R-:W-:Y:S01]  /*1fb70*/  MOV R103, R115 ;  /* 0x0000007300677202 */ /* 0x000fe20000000f00 */
[----:B------:R-:W-:Y:S06]  /*1fb80*/  BRA `(.L_x_13478) ;  /* 0xffffffe8000c7947 */ /* 0x000fec000383ffff */
.L_x_13479:
        /* <DEDUP_REMOVED lines=15> */
.L_x_33531:


//--------------------- .text._ZN10layer_norm31ln_parallel_residual_fwd_kernelINS_13Kernel_traitsIf13__nv_bfloat16fS2_fjLj5120ELj1ELj1ELj4ELj16ENS_18Kernel_traits_baseILj5120EfS2_fS2_fjLj128EEEEELb0ELb0ELb0EEEvNS_9FwdParamsE --------------------------
	.section	.text._ZN10layer_norm31ln_parallel_residual_fwd_kernelINS_13Kernel_traitsIf13__nv_bfloat16fS2_fjLj5120ELj1ELj1ELj4ELj16ENS_18Kernel_traits_baseILj5120EfS2_fS2_fjLj128EEEEELb0ELb0ELb0EEEvNS_9FwdParamsE,"ax",@progbits
	.align	128
        .global         _ZN10layer_norm31ln_parallel_residual_fwd_kernelINS_13Kernel_traitsIf13__nv_bfloat16fS2_fjLj5120ELj1ELj1ELj4ELj16ENS_18Kernel_traits_baseILj5120EfS2_fS2_fjLj128EEEEELb0ELb0ELb0EEEvNS_9FwdParamsE
        .type           _ZN10layer_norm31ln_parallel_residual_fwd_kernelINS_13Kernel_traitsIf13__nv_bfloat16fS2_fjLj5120ELj1ELj1ELj4ELj16ENS_18Kernel_traits_baseILj5120EfS2_fS2_fjLj128EEEEELb0ELb0ELb0EEEvNS_9FwdParamsE,@function
        .size           _ZN10layer_norm31ln_parallel_residual_fwd_kernelINS_13Kernel_traitsIf13__nv_bfloat16fS2_fjLj5120ELj1ELj1ELj4ELj16ENS_18Kernel_traits_baseILj5120EfS2_fS2_fjLj128EEEEELb0ELb0ELb0EEEvNS_9FwdParamsE,(.L_x_33532 - _ZN10layer_norm31ln_parallel_residual_fwd_kernelINS_13Kernel_traitsIf13__nv_bfloat16fS2_fjLj5120ELj1ELj1ELj4ELj16ENS_18Kernel_traits_baseILj5120EfS2_fS2_fjLj128EEEEELb0ELb0ELb0EEEvNS_9FwdParamsE)
        .other          _ZN10layer_norm31ln_parallel_residual_fwd_kernelINS_13Kernel_traitsIf13__nv_bfloat16fS2_fjLj5120ELj1ELj1ELj4ELj16ENS_18Kernel_traits_baseILj5120EfS2_fS2_fjLj128EEEEELb0ELb0ELb0EEEvNS_9FwdParamsE,@"STO_CUDA_ENTRY STV_DEFAULT"
_ZN10layer_norm31ln_parallel_residual_fwd_kernelINS_13Kernel_traitsIf13__nv_bfloat16fS2_fjLj5120ELj1ELj1ELj4ELj16ENS_18Kernel_traits_baseILj5120EfS2_fS2_fjLj128EEEEELb0ELb0ELb0EEEvNS_9FwdParamsE:
.text._ZN10layer_norm31ln_parallel_residual_fwd_kernelINS_13Kernel_traitsIf13__nv_bfloat16fS2_fjLj5120ELj1ELj1ELj4ELj16ENS_18Kernel_traits_baseILj5120EfS2_fS2_fjLj128EEEEELb0ELb0ELb0EEEvNS_9FwdParamsE:
        /* <DEDUP_REMOVED lines=57> */
.L_x_13481:
[----:B------:R-:W-:Y:S05]  /*0390*/  BSYNC B0 ;  /* 0x0000000000007941 */ /* 0x000fea0003800000 */
.L_x_13480:
        /* <DEDUP_REMOVED lines=36> */
.L_x_13483:
[----:B------:R-:W-:Y:S05]  /*05e0*/  BSYNC B0 ;  /* 0x0000000000007941 */ /* 0x000fea0003800000 */
.L_x_13482:
[----:B------:R-:W-:Y:S04]  /*05f0*/  BSSY B0, `(.L_x_13484) ;  /* 0x0000024000007945 */ /* 0x000fe80003800000 */
[----:B------:R-:W-:Y:S05]  /*0600*/  @!P5 BRA `(.L_x_13485) ;  /* 0x000000000088d947 */ /* 0x000fea0003800000 */
[----:B------:R-:W-:Y:S01]  /*0610*/  ULDC.64 UR8, c[0x0][0x2c8] ;  /* 0x0000b20000087ab9 */ /* 0x000fe20000000a00 */
[----:B01----:R-:W0:Y:S01]  /*0620*/  LDC.64 R10, c[0x0][0x260] ;  /* 0x00009800ff0a7b82 */ /* 0x003e220000000a00 */
        /* <DEDUP_REMOVED lines=32> */
.L_x_13485:
[----:B------:R-:W-:Y:S05]  /*0830*/  BSYNC B0 ;  /* 0x0000000000007941 */ /* 0x000fea0003800000 */
.L_x_13484:
        /* <DEDUP_REMOVED lines=36> */
.L_x_13487:
[----:B------:R-:W-:Y:S05]  /*0a80*/  BSYNC B0 ;  /* 0x0000000000007941 */ /* 0x000fea0003800000 */
.L_x_13486:
        /* <DEDUP_REMOVED lines=13> */
[----:B------:R-:W-:Y:S02]  /*0b60*/  CS2R R144, SRZ ;  /* 0x0000000000907805 */ /* 0x000fe4000001ff00 */
[----:B------:R-:W-:-:S07]  /*0b70*/  SHF.L.U32 R8, R157, 0x5, RZ ;  /* 0x000000059d087819 */ /* 0x000fce00000006ff */
        /* <DEDUP_REMOVED lines=23> */
.L_x_13489:
[----:B------:R-:W-:Y:S05]  /*0cf0*/  BSYNC B0 ;  /* 0x0000000000007941 */ /* 0x000fea0003800000 */
.L_x_13488:
[----:B------:R-:W0:Y:S02]  /*0d00*/  S2UR UR5, SR_CTAID.X ;  /* 0x00000000000579c3 */ /* 0x000e240000002500 */
[----:B0-----:R-:W-:Y:S01]  /*0d10*/  LEA.HI R225, R0, UR5, RZ, 0x19 ;  /* 0x0000000500e17c11 */ /* 0x001fe2000f8fc8ff */
[----:B------:R-:W-:-:S03]  /*0d20*/  ULDC UR5, c[0x0][0x214] ;  /* 0x0000850000057ab9 */ /* 0x000fc60000000800 */
[----:B------:R-:W-:-:S13]  /*0d30*/  ISETP.GE.AND P1, PT, R225, UR5, PT ;  /* 0x00000005e1007c0c */ /* 0x000fda000bf26270 */
[----:B------:R-:W-:Y:S05]  /*0d40*/  @P1 EXIT ;  /* 0x000000000000194d */ /* 0x000fea0003800000 */
[----:B------:R-:W-:Y:S01]  /*0d50*/  USHF.R.S32.HI UR4, URZ, 0x3, UR4 ;  /* 0x000000033f047899 */ /* 0x000fe20008011404 */
[C---:B-1234-:R-:W-:Y:S01]  /*0d60*/  LOP3.LUT R4, R0.reuse, 0x60, RZ, 0xc0, !PT ;  /* 0x0000006000047812 */ /* 0x05efe200078ec0ff */
[----:B------:R-:W-:Y:S01]  /*0d70*/  HFMA2.MMA R8, -RZ, RZ, 0, 5.9604644775390625e-08 ;  /* 0x00000001ff087435 */ /* 0x000fe200000001ff */
[----:B------:R-:W-:Y:S01]  /*0d80*/  SHF.L.U32 R5, R0, 0x5, RZ ;  /* 0x0000000500057819 */ /* 0x000fe200000006ff */
[----:B------:R-:W-:Y:S01]  /*0d90*/  ULOP3.LUT UR5, UR4, 0x7f, URZ, 0xc0, !UPT ;  /* 0x0000007f04057892 */ /* 0x000fe2000f8ec03f */
[----:B------:R-:W-:Y:S01]  /*0da0*/  IADD3 R4, RZ, -R4, RZ ;  /* 0x80000004ff047210 */ /* 0x000fe20007ffe0ff */
[----:B------:R-:W-:Y:S01]  /*0db0*/  USHF.R.U32.HI UR4, URZ, 0x2, UR4 ;  /* 0x000000023f047899 */ /* 0x000fe20008011604 */
[----:B------:R-:W-:Y:S01]  /*0dc0*/  LOP3.LUT R5, R5, 0x3e0, RZ, 0xc0, !PT ;  /* 0x000003e005057812 */ /* 0x000fe200078ec0ff */
[----:B------:R-:W-:Y:S01]  /*0dd0*/  ULDC UR17, c[0x0][0x218] ;  /* 0x0000860000117ab9 */ /* 0x000fe20000000800 */
[----:B------:R-:W-:Y:S01]  /*0de0*/  ULDC UR12, c[0x0][0x290] ;  /* 0x0000a400000c7ab9 */ /* 0x000fe20000000800 */
[----:B------:R-:W-:Y:S01]  /*0df0*/  VIADDMNMX R4, R4, UR5, RZ, !PT ;  /* 0x0000000504047c46 */ /* 0x000fe2000f8001ff */
[----:B------:R-:W-:Y:S01]  /*0e00*/  ULOP3.LUT UR4, UR4, 0x3fffffe0, URZ, 0xc0, !UPT ;  /* 0x3fffffe004047892 */ /* 0x000fe2000f8ec03f */
[----:B------:R-:W-:Y:S01]  /*0e10*/  IADD3 R5, RZ, -R5, RZ ;  /* 0x80000005ff057210 */ /* 0x000fe20007ffe0ff */
[----:B------:R-:W-:Y:S01]  /*0e20*/  ULDC.64 UR8, c[0x0][0x230] ;  /* 0x00008c0000087ab9 */ /* 0x000fe20000000a00 */
[----:B------:R-:W-:Y:S01]  /*0e30*/  VIMNMX R4, R4, 0x20, PT ;  /* 0x0000002004047848 */ /* 0x000fe20003fe0100 */
[----:B------:R-:W-:Y:S01]  /*0e40*/  ULDC.64 UR10, c[0x0][0x238] ;  /* 0x00008e00000a7ab9 */ /* 0x000fe20000000a00 */
[----:B------:R-:W-:Y:S01]  /*0e50*/  VIADDMNMX R5, R5, UR5, RZ, !PT ;  /* 0x0000000505057c46 */ /* 0x000fe2000f8001ff */
[----:B------:R-:W-:Y:S01]  /*0e60*/  ULDC.U8 UR5, c[0x0][0x2a0] ;  /* 0x0000a80000057ab9 */ /* 0x000fe20000000000 */
[----:B------:R-:W-:Y:S01]  /*0e70*/  IADD3 R4, R4, UR4, RZ ;  /* 0x0000000404047c10 */ /* 0x000fe2000fffe0ff */
[----:B------:R-:W-:Y:S01]  /*0e80*/  UISETP.NE.AND UP0, UPT, UR5, URZ, UPT ;  /* 0x0000003f0500728c */ /* 0x000fe2000bf05270 */
[----:B------:R-:W-:Y:S01]  /*0e90*/  VIMNMX R5, R5, 0x20, PT ;  /* 0x0000002005057848 */ /* 0x000fe20003fe0100 */
[----:B------:R-:W-:Y:S01]  /*0ea0*/  ULDC.64 UR14, c[0x0][0x210] ;  /* 0x00008400000e7ab9 */ /* 0x000fe20000000a00 */
[----:B------:R-:W-:-:S02]  /*0eb0*/  SHF.L.U32 R4, R4, 0x3, RZ ;  /* 0x0000000304047819 */ /* 0x000fc400000006ff */
[----:B------:R-:W-:Y:S01]  /*0ec0*/  IADD3 R5, R5, UR4, RZ ;  /* 0x0000000405057c10 */ /* 0x000fe2000fffe0ff */
[----:B------:R-:W-:Y:S01]  /*0ed0*/  ULDC.64 UR4, c[0x0][0x228] ;  /* 0x00008a0000047ab9 */ /* 0x000fe20000000a00 */
[----:B------:R-:W-:Y:S02]  /*0ee0*/  I2FP.F32.U32 R4, R4 ;  /* 0x0000000400047245 */ /* 0x000fe40000201000 */
[----:B------:R-:W-:Y:S02]  /*0ef0*/  SHF.L.U32 R227, R5, 0x3, RZ ;  /* 0x0000000305e37819 */ /* 0x000fe400000006ff */
[----:B------:R0:W1:Y:S05]  /*0f00*/  MUFU.RCP R226, R4 ;  /* 0x0000000400e27308 */ /* 0x00006a0000001000 */
.L_x_13591:
[----:B0-----:R-:W-:Y:S01]  /*0f10*/  IMAD R4, R225, UR17, RZ ;  /* 0x00000011e1047c24 */ /* 0x001fe2000f8e02ff */
        /* <DEDUP_REMOVED lines=28> */
.L_x_13492:
[----:B-----5:R-:W-:-:S05]  /*10e0*/  SHF.L.U32 R9, R172, 0x10, RZ ;  /* 0x00000010ac097819 */ /* 0x020fca00000006ff */
[----:B------:R-:W-:-:S04]  /*10f0*/  FADD.FTZ R184, R9, R184 ;  /* 0x000000b809b87221 */ /* 0x000fc80000010000 */
[----:B------:R-:W-:-:S07]  /*1100*/  @P1 FADD.FTZ R184, R176, R184 ;  /* 0x000000b8b0b81221 */ /* 0x000fce0000010000 */
.L_x_13493:
[----:B------:R-:W-:Y:S01]  /*1110*/  SHF.L.U32 R185, R185, 0x10, RZ ;  /* 0x00000010b9b97819 */ /* 0x000fe200000006ff */
[----:B------:R-:W-:Y:S06]  /*1120*/  @P2 BRA `(.L_x_13494) ;  /* 0x00000000000c2947 */ /* 0x000fec0003800000 */
[----:B------:R-:W-:Y:S05]  /*1130*/  @!P1 BRA `(.L_x_13495) ;  /* 0x0000000000189947 */ /* 0x000fea0003800000 */
[----:B-----5:R-:W-:Y:S01]  /*1140*/  FADD.FTZ R185, R177, R185 ;  /* 0x000000b9b1b97221 */ /* 0x020fe20000010000 */
[----:B------:R-:W-:Y:S06]  /*1150*/  BRA `(.L_x_13495) ;  /* 0x0000000000107947 */ /* 0x000fec0003800000 */
.L_x_13494:
[----:B-----5:R-:W-:-:S04]  /*1160*/  PRMT R4, R172, 0x7632, R4 ;  /* 0x00007632ac047816 */ /* 0x020fc80000000004 */
[----:B------:R-:W-:-:S05]  /*1170*/  SHF.L.U32 R4, R4, 0x10, RZ ;  /* 0x0000001004047819 */ /* 0x000fca00000006ff */
[----:B------:R-:W-:-:S04]  /*1180*/  FADD.FTZ R185, R4, R185 ;  /* 0x000000b904b97221 */ /* 0x000fc80000010000 */
[----:B------:R-:W-:-:S07]  /*1190*/  @P1 FADD.FTZ R185, R177, R185 ;  /* 0x000000b9b1b91221 */ /* 0x000fce0000010000 */
.L_x_13495:
[C---:B------:R-:W-:Y:S02]  /*11a0*/  PRMT R187, R5.reuse, 0x7632, R187 ;  /* 0x0000763205bb7816 */ /* 0x040fe400000000bb */
[----:B------:R-:W-:Y:S01]  /*11b0*/  SHF.L.U32 R186, R5, 0x10, RZ ;  /* 0x0000001005ba7819 */ /* 0x000fe200000006ff */
[----:B------:R-:W-:Y:S06]  /*11c0*/  @P2 BRA `(.L_x_13496) ;  /* 0x00000000000c2947 */ /* 0x000fec0003800000 */
[----:B------:R-:W-:Y:S05]  /*11d0*/  @!P1 BRA `(.L_x_13497) ;  /* 0x0000000000149947 */ /* 0x000fea0003800000 */
[----:B-----5:R-:W-:Y:S01]  /*11e0*/  FADD.FTZ R186, R178, R186 ;  /* 0x000000bab2ba7221 */ /* 0x020fe20000010000 */
[----:B------:R-:W-:Y:S06]  /*11f0*/  BRA `(.L_x_13497) ;  /* 0x00000000000c7947 */ /* 0x000fec0003800000 */
.L_x_13496:
[----:B-----5:R-:W-:-:S05]  /*1200*/  SHF.L.U32 R5, R173, 0x10, RZ ;  /* 0x00000010ad057819 */ /* 0x020fca00000006ff */
[----:B------:R-:W-:-:S04]  /*1210*/  FADD.FTZ R186, R5, R186 ;  /* 0x000000ba05ba7221 */ /* 0x000fc80000010000 */
[----:B------:R-:W-:-:S07]  /*1220*/  @P1 FADD.FTZ R186, R178, R186 ;  /* 0x000000bab2ba1221 */ /* 0x000fce0000010000 */
.L_x_13497:
[----:B------:R-:W-:Y:S01]  /*1230*/  SHF.L.U32 R187, R187, 0x10, RZ ;  /* 0x00000010bbbb7819 */ /* 0x000fe200000006ff */
[----:B------:R-:W-:Y:S06]  /*1240*/  @P2 BRA `(.L_x_13498) ;  /* 0x00000000000c2947 */ /* 0x000fec0003800000 */
[----:B------:R-:W-:Y:S05]  /*1250*/  @!P1 BRA `(.L_x_13499) ;  /* 0x0000000000189947 */ /* 0x000fea0003800000 */
[----:B-----5:R-:W-:Y:S01]  /*1260*/  FADD.FTZ R187, R179, R187 ;  /* 0x000000bbb3bb7221 */ /* 0x020fe20000010000 */
[----:B------:R-:W-:Y:S06]  /*1270*/  BRA `(.L_x_13499) ;  /* 0x0000000000107947 */ /* 0x000fec0003800000 */
.L_x_13498:
[----:B-----5:R-:W-:-:S04]  /*1280*/  PRMT R4, R173, 0x7632, R4 ;  /* 0x00007632ad047816 */ /* 0x020fc80000000004 */
[----:B------:R-:W-:-:S05]  /*1290*/  SHF.L.U32 R4, R4, 0x10, RZ ;  /* 0x0000001004047819 */ /* 0x000fca00000006ff */
[----:B------:R-:W-:-:S04]  /*12a0*/  FADD.FTZ R187, R4, R187 ;  /* 0x000000bb04bb7221 */ /* 0x000fc80000010000 */
[----:B------:R-:W-:-:S07]  /*12b0*/  @P1 FADD.FTZ R187, R179, R187 ;  /* 0x000000bbb3bb1221 */ /* 0x000fce0000010000 */
.L_x_13499:
[C---:B------:R-:W-:Y:S02]  /*12c0*/  PRMT R189, R6.reuse, 0x7632, R189 ;  /* 0x0000763206bd7816 */ /* 0x040fe400000000bd */
[----:B------:R-:W-:Y:S01]  /*12d0*/  SHF.L.U32 R188, R6, 0x10, RZ ;  /* 0x0000001006bc7819 */ /* 0x000fe200000006ff */
[----:B------:R-:W-:Y:S06]  /*12e0*/  @P2 BRA `(.L_x_13500) ;  /* 0x00000000000c2947 */ /* 0x000fec0003800000 */
[----:B------:R-:W-:Y:S05]  /*12f0*/  @!P1 BRA `(.L_x_13501) ;  /* 0x0000000000149947 */ /* 0x000fea0003800000 */
[----:B-----5:R-:W-:Y:S01]  /*1300*/  FADD.FTZ R188, R180, R188 ;  /* 0x000000bcb4bc7221 */ /* 0x020fe20000010000 */
[----:B------:R-:W-:Y:S06]  /*1310*/  BRA `(.L_x_13501) ;  /* 0x00000000000c7947 */ /* 0x000fec0003800000 */
.L_x_13500:
[----:B-----5:R-:W-:-:S05]  /*1320*/  SHF.L.U32 R5, R174, 0x10, RZ ;  /* 0x00000010ae057819 */ /* 0x020fca00000006ff */
[----:B------:R-:W-:-:S04]  /*1330*/  FADD.FTZ R188, R5, R188 ;  /* 0x000000bc05bc7221 */ /* 0x000fc80000010000 */
[----:B------:R-:W-:-:S07]  /*1340*/  @P1 FADD.FTZ R188, R180, R188 ;  /* 0x000000bcb4bc1221 */ /* 0x000fce0000010000 */
.L_x_13501:
[----:B------:R-:W-:Y:S01]  /*1350*/  SHF.L.U32 R189, R189, 0x10, RZ ;  /* 0x00000010bdbd7819 */ /* 0x000fe200000006ff */
[----:B------:R-:W-:Y:S06]  /*1360*/  @P2 BRA `(.L_x_13502) ;  /* 0x00000000000c2947 */ /* 0x000fec0003800000 */
[----:B------:R-:W-:Y:S05]  /*1370*/  @!P1 BRA `(.L_x_13503) ;  /* 0x0000000000189947 */ /* 0x000fea0003800000 */
[----:B-----5:R-:W-:Y:S01]  /*1380*/  FADD.FTZ R189, R181, R189 ;  /* 0x000000bdb5bd7221 */ /* 0x020fe20000010000 */
[----:B------:R-:W-:Y:S06]  /*1390*/  BRA `(.L_x_13503) ;  /* 0x0000000000107947 */ /* 0x000fec0003800000 */
.L_x_13502:
[----:B-----5:R-:W-:-:S04]  /*13a0*/  PRMT R4, R174, 0x7632, R4 ;  /* 0x00007632ae047816 */ /* 0x020fc80000000004 */
[----:B------:R-:W-:-:S05]  /*13b0*/  SHF.L.U32 R4, R4, 0x10, RZ ;  /* 0x0000001004047819 */ /* 0x000fca00000006ff */
[----:B------:R-:W-:-:S04]  /*13c0*/  FADD.FTZ R189, R4, R189 ;  /* 0x000000bd04bd7221 */ /* 0x000fc80000010000 */
[----:B------:R-:W-:-:S07]  /*13d0*/  @P1 FADD.FTZ R189, R181, R189 ;  /* 0x000000bdb5bd1221 */ /* 0x000fce0000010000 */
.L_x_13503:
[C---:B------:R-:W-:Y:S02]  /*13e0*/  PRMT R191, R7.reuse, 0x7632, R191 ;  /* 0x0000763207bf7816 */ /* 0x040fe400000000bf */
[----:B------:R-:W-:Y:S01]  /*13f0*/  SHF.L.U32 R190, R7, 0x10, RZ ;  /* 0x0000001007be7819 */ /* 0x000fe200000006ff */
[----:B------:R-:W-:Y:S06]  /*1400*/  @P2 BRA `(.L_x_13504) ;  /* 0x00000000000c2947 */ /* 0x000fec0003800000 */
[----:B------:R-:W-:Y:S05]  /*1410*/  @!P1 BRA `(.L_x_13505) ;  /* 0x0000000000149947 */ /* 0x000fea0003800000 */
[----:B-----5:R-:W-:Y:S01]  /*1420*/  FADD.FTZ R190, R182, R190 ;  /* 0x000000beb6be7221 */ /* 0x020fe20000010000 */
[----:B------:R-:W-:Y:S06]  /*1430*/  BRA `(.L_x_13505) ;  /* 0x00000000000c7947 */ /* 0x000fec0003800000 */
.L_x_13504:
[----:B-----5:R-:W-:-:S05]  /*1440*/  SHF.L.U32 R5, R175, 0x10, RZ ;  /* 0x00000010af057819 */ /* 0x020fca00000006ff */
[----:B------:R-:W-:-:S04]  /*1450*/  FADD.FTZ R190, R5, R190 ;  /* 0x000000be05be7221 */ /* 0x000fc80000010000 */
[----:B------:R-:W-:-:S07]  /*1460*/  @P1 FADD.FTZ R190, R182, R190 ;  /* 0x000000beb6be1221 */ /* 0x000fce0000010000 */
.L_x_13505:
[----:B------:R-:W-:Y:S01]  /*1470*/  SHF.L.U32 R191, R191, 0x10, RZ ;  /* 0x00000010bfbf7819 */ /* 0x000fe200000006ff */
[----:B------:R-:W-:Y:S06]  /*1480*/  @P2 BRA `(.L_x_13506) ;  /* 0x00000000000c2947 */ /* 0x000fec0003800000 */
[----:B------:R-:W-:Y:S05]  /*1490*/  @!P1 BRA `(.L_x_13507) ;  /* 0x0000000000189947 */ /* 0x000fea0003800000 */
[----:B-----5:R-:W-:Y:S01]  /*14a0*/  FADD.FTZ R191, R183, R191 ;  /* 0x000000bfb7bf7221 */ /* 0x020fe20000010000 */
[----:B------:R-:W-:Y:S06]  /*14b0*/  BRA `(.L_x_13507) ;  /* 0x0000000000107947 */ /* 0x000fec0003800000 */
.L_x_13506:
[----:B-----5:R-:W-:-:S04]  /*14c0*/  PRMT R4, R175, 0x7632, R4 ;  /* 0x00007632af047816 */ /* 0x020fc80000000004 */
[----:B------:R-:W-:-:S05]  /*14d0*/  SHF.L.U32 R4, R4, 0x10, RZ ;  /* 0x0000001004047819 */ /* 0x000fca00000006ff */
[----:B------:R-:W-:-:S04]  /*14e0*/  FADD.FTZ R191, R4, R191 ;  /* 0x000000bf04bf7221 */ /* 0x000fc80000010000 */
[----:B------:R-:W-:-:S07]  /*14f0*/  @P1 FADD.FTZ R191, R183, R191 ;  /* 0x000000bfb7bf1221 */ /* 0x000fce0000010000 */
.L_x_13507:
[C---:B------:R-:W-:Y:S02]  /*1500*/  LEA R4, P1, R228.reuse, UR10, 0x5 ;  /* 0x0000000ae4047c11 */ /* 0x040fe4000f8228ff */
[C---:B------:R-:W-:Y:S02]  /*1510*/  IADD3 R9, R228.reuse, 0x80, RZ ;  /* 0x00000080e4097810 */ /* 0x040fe40007ffe0ff */
[----:B------:R-:W-:-:S05]  /*1520*/  LEA.HI.X R5, R228, UR11, RZ, 0x5, P1 ;  /* 0x0000000be4057c11 */ /* 0x000fca00088f2cff */
[----:B------:R0:W-:Y:S04]  /*1530*/  STG.E.128 desc[UR6][R4.64], R184 ;  /* 0x000000b804007986 */ /* 0x0001e8000c101d06 */
[----:B------:R0:W-:Y:S02]  /*1540*/  STG.E.128 desc[UR6][R4.64+0x10], R188 ;  /* 0x000010bc04007986 */ /* 0x0001e4000c101d06 */
.L_x_13491:
[----:B------:R-:W-:Y:S05]  /*1550*/  BSYNC B0 ;  /* 0x0000000000007941 */ /* 0x000fea0003800000 */
.L_x_13490:
[----:B------:R-:W-:Y:S01]  /*1560*/  ISETP.GE.U32.AND P1, PT, R2, 0x100, PT ;  /* 0x000001000200780c */ /* 0x000fe20003f26070 */
[----:B------:R-:W-:-:S12]  /*1570*/  BSSY B0, `(.L_x_13508) ;  /* 0x000005f000007945 */ /* 0x000fd80003800000 */
[----:B------:R-:W-:Y:S05]  /*1580*/  @!P1 BRA `(.L_x_13509) ;  /* 0x0000000400749947 */ /* 0x000fea0003800000 */
[----:B------:R-:W-:Y:S01]  /*1590*/  ISETP.NE.U32.AND P2, PT, RZ, UR4, PT ;  /* 0x00000004ff007c0c */ /* 0x000fe2000bf45070 */
[----:B0-----:R-:W0:Y:S03]  /*15a0*/  LDC.64 R4, c[0x0][0x220] ;  /* 0x00008800ff047b82 */ /* 0x001e260000000a00 */
[----:B------:R-:W-:-:S13]  /*15b0*/  ISETP.NE.AND.EX P2, PT, RZ, UR5, PT, P2 ;  /* 0x00000005ff007c0c */ /* 0x000fda000bf45320 */
[----:B------:R-:W-:-:S04]  /*15c0*/  @P2 LEA R194, P1, R9, UR4, 0x4 ;  /* 0x0000000409c22c11 */ /* 0x000fc8000f8220ff */
[C---:B------:R-:W-:Y:S02]  /*15d0*/  @P2 LEA.HI.X R195, R9.reuse, UR5, RZ, 0x4, P1 ;  /* 0x0000000509c32c11 */ /* 0x040fe400088f24ff */
[----:B------:R-:W-:Y:S01]  /*15e0*/  ISETP.NE.U32.AND P1, PT, RZ, UR8, PT ;  /* 0x00000008ff007c0c */ /* 0x000fe2000bf25070 */
[----:B0-----:R-:W-:Y:S02]  /*15f0*/  IMAD.WIDE.U32 R4, R9, 0x10, R4 ;  /* 0x0000001009047825 */ /* 0x001fe400078e0004 */
[----:B-----5:R0:W5:Y:S01]  /*1600*/  @P2 LDG.E.128 R172, desc[UR6][R194.64] ;  /* 0x00000006c2ac2981 */ /* 0x020162000c1e1d00 */
        /* <DEDUP_REMOVED lines=14> */
.L_x_13510:
[----:B-----5:R-:W-:-:S05]  /*16f0*/  SHF.L.U32 R11, R172, 0x10, RZ ;  /* 0x00000010ac0b7819 */ /* 0x020fca00000006ff */
[----:B------:R-:W-:-:S04]  /*1700*/  FADD.FTZ R192, R11, R192 ;  /* 0x000000c00bc07221 */ /* 0x000fc80000010000 */
[----:B------:R-:W-:-:S07]  /*1710*/  @P1 FADD.FTZ R192, R176, R192 ;  /* 0x000000c0b0c01221 */ /* 0x000fce0000010000 */
.L_x_13511:
[----:B------:R-:W-:Y:S01]  /*1720*/  SHF.L.U32 R193, R193, 0x10, RZ ;  /* 0x00000010c1c17819 */ /* 0x000fe200000006ff */
[----:B------:R-:W-:Y:S06]  /*1730*/  @P2 BRA `(.L_x_13512) ;  /* 0x00000000000c2947 */ /* 0x000fec0003800000 */
[----:B------:R-:W-:Y:S05]  /*1740*/  @!P1 BRA `(.L_x_13513) ;  /* 0x0000000000189947 */ /* 0x000fea0003800000 */
[----:B-----5:R-:W-:Y:S01]  /*1750*/  FADD.FTZ R193, R177, R193 ;  /* 0x000000c1b1c17221 */ /* 0x020fe20000010000 */
[----:B------:R-:W-:Y:S06]  /*1760*/  BRA `(.L_x_13513) ;  /* 0x0000000000107947 */ /* 0x000fec0003800000 */
.L_x_13512:
[----:B-----5:R-:W-:-:S04]  /*1770*/  PRMT R4, R172, 0x7632, R4 ;  /* 0x00007632ac047816 */ /* 0x020fc80000000004 */
[----:B------:R-:W-:-:S05]  /*1780*/  SHF.L.U32 R4, R4, 0x10, RZ ;  /* 0x0000001004047819 */ /* 0x000fca00000006ff */
[----:B------:R-:W-:-:S04]  /*1790*/  FADD.FTZ R193, R4, R193 ;  /* 0x000000c104c17221 */ /* 0x000fc80000010000 */
[----:B------:R-:W-:-:S07]  /*17a0*/  @P1 FADD.FTZ R193, R177, R193 ;  /* 0x000000c1b1c11221 */ /* 0x000fce0000010000 */
.L_x_13513:
[C---:B------:R-:W-:Y:S02]  /*17b0*/  PRMT R195, R5.reuse, 0x7632, R195 ;  /* 0x0000763205c37816 */ /* 0x040fe400000000c3 */
[----:B------:R-:W-:Y:S01]  /*17c0*/  SHF.L.U32 R194, R5, 0x10, RZ ;  /* 0x0000001005c27819 */ /* 0x000fe200000006ff */
[----:B------:R-:W-:Y:S06]  /*17d0*/  @P2 BRA `(.L_x_13514) ;  /* 0x00000000000c2947 */ /* 0x000fec0003800000 */
[----:B------:R-:W-:Y:S05]  /*17e0*/  @!P1 BRA `(.L_x_13515) ;  /* 0x0000000000149947 */ /* 0x000fea0003800000 */
[----:B-----5:R-:W-:Y:S01]  /*17f0*/  FADD.FTZ R194, R178, R194 ;  /* 0x000000c2b2c27221 */ /* 0x020fe20000010000 */
[----:B------:R-:W-:Y:S06]  /*1800*/  BRA `(.L_x_13515) ;  /* 0x00000000000c7947 */ /* 0x000fec0003800000 */
.L_x_13514:
[----:B-----5:R-:W-:-:S05]  /*1810*/  SHF.L.U32 R5, R173, 0x10, RZ ;  /* 0x00000010ad057819 */ /* 0x020fca00000006ff */
[----:B------:R-:W-:-:S04]  /*1820*/  FADD.FTZ R194, R5, R194 ;  /* 0x000000c205c27221 */ /* 0x000fc80000010000 */
[----:B------:R-:W-:-:S07]  /*1830*/  @P1 FADD.FTZ R194, R178, R194 ;  /* 0x000000c2b2c21221 */ /* 0x000fce0000010000 */
.L_x_13515:
[----:B------:R-:W-:Y:S01]  /*1840*/  SHF.L.U32 R195, R195, 0x10, RZ ;  /* 0x00000010c3c37819 */ /* 0x000fe200000006ff */
[----:B------:R-:W-:Y:S06]  /*1850*/  @P2 BRA `(.L_x_13516) ;  /* 0x00000000000c2947 */ /* 0x000fec0003800000 */
[----:B------:R-:W-:Y:S05]  /*1860*/  @!P1 BRA `(.L_x_13517) ;  /* 0x0000000000189947 */ /* 0x000fea0003800000 */
[----:B-----5:R-:W-:Y:S01]  /*1870*/  FADD.FTZ R195, R179, R195 ;  /* 0x000000c3b3c37221 */ /* 0x020fe20000010000 */
[----:B------:R-:W-:Y:S06]  /*1880*/  BRA `(.L_x_13517) ;  /* 0x0000000000107947 */ /* 0x000fec0003800000 */
.L_x_13516:
[----:B-----5:R-:W-:-:S04]  /*1890*/  PRMT R4, R173, 0x7632, R4 ;  /* 0x00007632ad047816 */ /* 0x020fc80000000004 */
[----:B------:R-:W-:-:S05]  /*18a0*/  SHF.L.U32 R4, R4, 0x10, RZ ;  /* 0x0000001004047819 */ /* 0x000fca00000006ff */
[----:B------:R-:W-:-:S04]  /*18b0*/  FADD.FTZ R195, R4, R195 ;  /* 0x000000c304c37221 */ /* 0x000fc80000010000 */
[----:B------:R-:W-:-:S07]  /*18c0*/  @P1 FADD.FTZ R195, R179, R195 ;  /* 0x000000c3b3c31221 */ /* 0x000fce0000010000 */
.L_x_13517:
[C---:B------:R-:W-:Y:S02]  /*18d0*/  PRMT R197, R6.reuse, 0x7632, R197 ;  /* 0x0000763206c57816 */ /* 0x040fe400000000c5 */
[----:B------:R-:W-:Y:S01]  /*18e0*/  SHF.L.U32 R196, R6, 0x10, RZ ;  /* 0x0000001006c47819 */ /* 0x000fe200000006ff */
[----:B------:R-:W-:Y:S06]  /*18f0*/  @P2 BRA `(.L_x_13518) ;  /* 0x00000000000c2947 */ /* 0x000fec0003800000 */
[----:B------:R-:W-:Y:S05]  /*1900*/  @!P1 BRA `(.L_x_13519) ;  /* 0x0000000000149947 */ /* 0x000fea0003800000 */
[----:B-----5:R-:W-:Y:S01]  /*1910*/  FADD.FTZ R196, R180, R196 ;  /* 0x000000c4b4c47221 */ /* 0x020fe20000010000 */
[----:B------:R-:W-:Y:S06]  /*1920*/  BRA `(.L_x_13519) ;  /* 0x00000000000c7947 */ /* 0x000fec0003800000 */
.L_x_13518:
[----:B-----5:R-:W-:-:S05]  /*1930*/  SHF.L.U32 R5, R174, 0x10, RZ ;  /* 0x00000010ae057819 */ /* 0x020fca00000006ff */
[----:B------:R-:W-:-:S04]  /*1940*/  FADD.FTZ R196, R5, R196 ;  /* 0x000000c405c47221 */ /* 0x000fc80000010000 */
[----:B------:R-:W-:-:S07]  /*1950*/  @P1 FADD.FTZ R196, R180, R196 ;  /* 0x000000c4b4c41221 */ /* 0x000fce0000010000 */
.L_x_13519:
[----:B------:R-:W-:Y:S01]  /*1960*/  SHF.L.U32 R197, R197, 0x10, RZ ;  /* 0x00000010c5c57819 */ /* 0x000fe200000006ff */
[----:B------:R-:W-:Y:S06]  /*1970*/  @P2 BRA `(.L_x_13520) ;  /* 0x00000000000c2947 */ /* 0x000fec0003800000 */
[----:B------:R-:W-:Y:S05]  /*1980*/  @!P1 BRA `(.L_x_13521) ;  /* 0x0000000000189947 */ /* 0x000fea0003800000 */
[----:B-----5:R-:W-:Y:S01]  /*1990*/  FADD.FTZ R197, R181, R197 ;  /* 0x000000c5b5c57221 */ /* 0x020fe20000010000 */
[----:B------:R-:W-:Y:S06]  /*19a0*/  BRA `(.L_x_13521) ;  /* 0x0000000000107947 */ /* 0x000fec0003800000 */
.L_x_13520:
[----:B-----5:R-:W-:-:S04]  /*19b0*/  PRMT R4, R174, 0x7632, R4 ;  /* 0x00007632ae047816 */ /* 0x020fc80000000004 */
[----:B------:R-:W-:-:S05]  /*19c0*/  SHF.L.U32 R4, R4, 0x10, RZ ;  /* 0x0000001004047819 */ /* 0x000fca00000006ff */
[----:B------:R-:W-:-:S04]  /*19d0*/  FADD.FTZ R197, R4, R197 ;  /* 0x000000c504c57221 */ /* 0x000fc80000010000 */
[----:B------:R-:W-:-:S07]  /*19e0*/  @P1 FADD.FTZ R197, R181, R197 ;  /* 0x000000c5b5c51221 */ /* 0x000fce0000010000 */
.L_x_13521:
[C---:B------:R-:W-:Y:S02]  /*19f0*/  PRMT R199, R7.reuse, 0x7632, R199 ;  /* 0x0000763207c77816 */ /* 0x040fe400000000c7 */
[----:B------:R-:W-:Y:S01]  /*1a00*/  SHF.L.U32 R198, R7, 0x10, RZ ;  /* 0x0000001007c67819 */ /* 0x000fe200000006ff */
[----:B------:R-:W-:Y:S06]  /*1a10*/  @P2 BRA `(.L_x_13522) ;  /* 0x00000000000c2947 */ /* 0x000fec0003800000 */
[----:B------:R-:W-:Y:S05]  /*1a20*/  @!P1 BRA `(.L_x_13523) ;  /* 0x0000000000149947 */ /* 0x000fea0003800000 */
[----:B-----5:R-:W-:Y:S01]  /*1a30*/  FADD.FTZ R198, R182, R198 ;  /* 0x000000c6b6c67221 */ /* 0x020fe20000010000 */
[----:B------:R-:W-:Y:S06]  /*1a40*/  BRA `(.L_x_13523) ;  /* 0x00000000000c7947 */ /* 0x000fec0003800000 */
.L_x_13522:
[----:B-----5:R-:W-:-:S05]  /*1a50*/  SHF.L.U32 R5, R175, 0x10, RZ ;  /* 0x00000010af057819 */ /* 0x020fca00000006ff */
[----:B------:R-:W-:-:S04]  /*1a60*/  FADD.FTZ R198, R5, R198 ;  /* 0x000000c605c67221 */ /* 0x000fc80000010000 */
[----:B------:R-:W-:-:S07]  /*1a70*/  @P1 FADD.FTZ R198, R182, R198 ;  /* 0x000000c6b6c61221 */ /* 0x000fce0000010000 */
.L_x_13523:
[----:B------:R-:W-:Y:S01]  /*1a80*/  SHF.L.U32 R199, R199, 0x10, RZ ;  /* 0x00000010c7c77819 */ /* 0x000fe200000006ff */
[----:B------:R-:W-:Y:S06]  /*1a90*/  @P2 BRA `(.L_x_13524) ;  /* 0x00000000000c2947 */ /* 0x000fec0003800000 */
[----:B------:R-:W-:Y:S05]  /*1aa0*/  @!P1 BRA `(.L_x_13525) ;  /* 0x0000000000189947 */ /* 0x000fea0003800000 */
[----:B-----5:R-:W-:Y:S01]  /*1ab0*/  FADD.FTZ R199, R183, R199 ;  /* 0x000000c7b7c77221 */ /* 0x020fe20000010000 */
[----:B------:R-:W-:Y:S06]  /*1ac0*/  BRA `(.L_x_13525) ;  /* 0x0000000000107947 */ /* 0x000fec0003800000 */
.L_x_13524:
[----:B-----5:R-:W-:-:S04]  /*1ad0*/  PRMT R4, R175, 0x7632, R4 ;  /* 0x00007632af047816 */ /* 0x020fc80000000004 */
[----:B------:R-:W-:-:S05]  /*1ae0*/  SHF.L.U32 R4, R4, 0x10, RZ ;  /* 0x0000001004047819 */ /* 0x000fca00000006ff */
[----:B------:R-:W-:-:S04]  /*1af0*/  FADD.FTZ R199, R4, R199 ;  /* 0x000000c704c77221 */ /* 0x000fc80000010000 */
[----:B------:R-:W-:-:S07]  /*1b00*/  @P1 FADD.FTZ R199, R183, R199 ;  /* 0x000000c7b7c71221 */ /* 0x000fce0000010000 */
.L_x_13525:
[----:B------:R-:W-:-:S04]  /*1b10*/  LEA R4, P1, R9, UR10, 0x5 ;  /* 0x0000000a09047c11 */ /* 0x000fc8000f8228ff */
[C---:B------:R-:W-:Y:S02]  /*1b20*/  LEA.HI.X R5, R9.reuse, UR11, RZ, 0x5, P1 ;  /* 0x0000000b09057c11 */ /* 0x040fe400088f2cff */
[----:B------:R-:W-:-:S03]  /*1b30*/  IADD3 R9, R9, 0x80, RZ ;  /* 0x0000008009097810 */ /* 0x000fc60007ffe0ff */
[----:B------:R2:W-:Y:S04]  /*1b40*/  STG.E.128 desc[UR6][R4.64], R192 ;  /* 0x000000c004007986 */ /* 0x0005e8000c101d06 */
[----:B------:R2:W-:Y:S02]  /*1b50*/  STG.E.128 desc[UR6][R4.64+0x10], R196 ;  /* 0x000010c404007986 */ /* 0x0005e4000c101d06 */
.L_x_13509:
[----:B------:R-:W-:Y:S05]  /*1b60*/  BSYNC B0 ;  /* 0x0000000000007941 */ /* 0x000fea0003800000 */
.L_x_13508:
[----:B------:R-:W-:Y:S01]  /*1b70*/  ISETP.GE.U32.AND P1, PT, R2, 0x180, PT ;  /* 0x000001800200780c */ /* 0x000fe20003f26070 */
[----:B------:R-:W-:-:S12]  /*1b80*/  BSSY B0, `(.L_x_13526) ;  /* 0x000005f000007945 */ /* 0x000fd80003800000 */
[----:B------:R-:W-:Y:S05]  /*1b90*/  @!P1 BRA `(.L_x_13527) ;  /* 0x0000000400749947 */ /* 0x000fea0003800000 */
[----:B------:R-:W-:Y:S01]  /*1ba0*/  ISETP.NE.U32.AND P2, PT, RZ, UR4, PT ;  /* 0x00000004ff007c0c */ /* 0x000fe2000bf45070 */
[----:B0-2---:R-:W0:Y:S03]  /*1bb0*/  LDC.64 R4, c[0x0][0x220] ;  /* 0x00008800ff047b82 */ /* 0x005e260000000a00 */
        /* <DEDUP_REMOVED lines=20> */
.L_x_13528:
[----:B-----5:R-:W-:-:S05]  /*1d00*/  SHF.L.U32 R11, R172, 0x10, RZ ;  /* 0x00000010ac0b7819 */ /* 0x020fca00000006ff */
[----:B------:R-:W-:-:S04]  /*1d10*/  FADD.FTZ R200, R11, R200 ;  /* 0x000000c80bc87221 */ /* 0x000fc80000010000 */
[----:B------:R-:W-:-:S07]  /*1d20*/  @P1 FADD.FTZ R200, R176, R200 ;  /* 0x000000c8b0c81221 */ /* 0x000fce0000010000 */
.L_x_13529:
[----:B------:R-:W-:Y:S01]  /*1d30*/  SHF.L.U32 R201, R201, 0x10, RZ ;  /* 0x00000010c9c97819 */ /* 0x000fe200000006ff */
[----:B------:R-:W-:Y:S06]  /*1d40*/  @P2 BRA `(.L_x_13530) ;  /* 0x00000000000c2947 */ /* 0x000fec0003800000 */
[----:B------:R-:W-:Y:S05]  /*1d50*/  @!P1 BRA `(.L_x_13531) ;  /* 0x0000000000189947 */ /* 0x000fea0003800000 */
[----:B-----5:R-:W-:Y:S01]  /*1d60*/  FADD.FTZ R201, R177, R201 ;  /* 0x000000c9b1c97221 */ /* 0x020fe20000010000 */
[----:B------:R-:W-:Y:S06]  /*1d70*/  BRA `(.L_x_13531) ;  /* 0x0000000000107947 */ /* 0x000fec0003800000 */
.L_x_13530:
[----:B-----5:R-:W-:-:S04]  /*1d80*/  PRMT R4, R172, 0x7632, R4 ;  /* 0x00007632ac047816 */ /* 0x020fc80000000004 */
[----:B------:R-:W-:-:S05]  /*1d90*/  SHF.L.U32 R4, R4, 0x10, RZ ;  /* 0x0000001004047819 */ /* 0x000fca00000006ff */
[----:B------:R-:W-:-:S04]  /*1da0*/  FADD.FTZ R201, R4, R201 ;  /* 0x000000c904c97221 */ /* 0x000fc80000010000 */
[----:B------:R-:W-:-:S07]  /*1db0*/  @P1 FADD.FTZ R201, R177, R201 ;  /* 0x000000c9b1c91221 */ /* 0x000fce0000010000 */
.L_x_13531:
[C---:B------:R-:W-:Y:S02]  /*1dc0*/  PRMT R203, R5.reuse, 0x7632, R203 ;  /* 0x0000763205cb7816 */ /* 0x040fe400000000cb */
[----:B------:R-:W-:Y:S01]  /*1dd0*/  SHF.L.U32 R202, R5, 0x10, RZ ;  /* 0x0000001005ca7819 */ /* 0x000fe200000006ff */
[----:B------:R-:W-:Y:S06]  /*1de0*/  @P2 BRA `(.L_x_13532) ;  /* 0x00000000000c2947 */ /* 0x000fec0003800000 */
[----:B------:R-:W-:Y:S05]  /*1df0*/  @!P1 BRA `(.L_x_13533) ;  /* 0x0000000000149947 */ /* 0x000fea0003800000 */
[----:B-----5:R-:W-:Y:S01]  /*1e00*/  FADD.FTZ R202, R178, R202 ;  /* 0x000000cab2ca7221 */ /* 0x020fe20000010000 */
[----:B------:R-:W-:Y:S06]  /*1e10*/  BRA `(.L_x_13533) ;  /* 0x00000000000c7947 */ /* 0x000fec0003800000 */
.L_x_13532:
[----:B-----5:R-:W-:-:S05]  /*1e20*/  SHF.L.U32 R5, R173, 0x10, RZ ;  /* 0x00000010ad057819 */ /* 0x020fca00000006ff */
[----:B------:R-:W-:-:S04]  /*1e30*/  FADD.FTZ R202, R5, R202 ;  /* 0x000000ca05ca7221 */ /* 0x000fc80000010000 */
[----:B------:R-:W-:-:S07]  /*1e40*/  @P1 FADD.FTZ R202, R178, R202 ;  /* 0x000000cab2ca1221 */ /* 0x000fce0000010000 */
.L_x_13533:
[----:B------:R-:W-:Y:S01]  /*1e50*/  SHF.L.U32 R203, R203, 0x10, RZ ;  /* 0x00000010cbcb7819 */ /* 0x000fe200000006ff */
[----:B------:R-:W-:Y:S06]  /*1e60*/  @P2 BRA `(.L_x_13534) ;  /* 0x00000000000c2947 */ /* 0x000fec0003800000 */
[----:B------:R-:W-:Y:S05]  /*1e70*/  @!P1 BRA `(.L_x_13535) ;  /* 0x0000000000189947 */ /* 0x000fea0003800000 */
[----:B-----5:R-:W-:Y:S01]  /*1e80*/  FADD.FTZ R203, R179, R203 ;  /* 0x000000cbb3cb7221 */ /* 0x020fe20000010000 */
[----:B------:R-:W-:Y:S06]  /*1e90*/  BRA `(.L_x_13535) ;  /* 0x0000000000107947 */ /* 0x000fec0003800000 */
.L_x_13534:
[----:B-----5:R-:W-:-:S04]  /*1ea0*/  PRMT R4, R173, 0x7632, R4 ;  /* 0x00007632ad047816 */ /* 0x020fc80000000004 */
[----:B------:R-:W-:-:S05]  /*1eb0*/  SHF.L.U32 R4, R4, 0x10, RZ ;  /* 0x0000001004047819 */ /* 0x000fca00000006ff */
[----:B------:R-:W-:-:S04]  /*1ec0*/  FADD.FTZ R203, R4, R203 ;  /* 0x000000cb04cb7221 */ /* 0x000fc80000010000 */
[----:B------:R-:W-:-:S07]  /*1ed0*/  @P1 FADD.FTZ R203, R179, R203 ;  /* 0x000000cbb3cb1221 */ /* 0x000fce0000010000 */
.L_x_13535:
[C---:B------:R-:W-:Y:S02]  /*1ee0*/  PRMT R205, R6.reuse, 0x7632, R205 ;  /* 0x0000763206cd7816 */ /* 0x040fe400000000cd */
[----:B------:R-:W-:Y:S01]  /*1ef0*/  SHF.L.U32 R204, R6, 0x10, RZ ;  /* 0x0000001006cc7819 */ /* 0x000fe200000006ff */
[----:B------:R-:W-:Y:S06]  /*1f00*/  @P2 BRA `(.L_x_13536) ;  /* 0x00000000000c2947 */ /* 0x000fec0003800000 */
[----:B------:R-:W-:Y:S05]  /*1f10*/  @!P1 BRA `(.L_x_13537) ;  /* 0x0000000000149947 */ /* 0x000fea0003800000 */
[----:B-----5:R-:W-:Y:S01]  /*1f20*/  FADD.FTZ R204, R180, R204 ;  /* 0x000000ccb4cc7221 */ /* 0x020fe20000010000 */
[----:B------:R-:W-:Y:S06]  /*1f30*/  BRA `(.L_x_13537) ;  /* 0x00000000000c7947 */ /* 0x000fec0003800000 */
.L_x_13536:
[----:B-----5:R-:W-:-:S05]  /*1f40*/  SHF.L.U32 R5, R174, 0x10, RZ ;  /* 0x00000010ae057819 */ /* 0x020fca00000006ff */
[----:B------:R-:W-:-:S04]  /*1f50*/  FADD.FTZ R204, R5, R204 ;  /* 0x000000cc05cc7221 */ /* 0x000fc80000010000 */
[----:B------:R-:W-:-:S07]  /*1f60*/  @P1 FADD.FTZ R204, R180, R204 ;  /* 0x000000ccb4cc1221 */ /* 0x000fce0000010000 */
.L_x_13537:
[----:B------:R-:W-:Y:S01]  /*1f70*/  SHF.L.U32 R205, R205, 0x10, RZ ;  /* 0x00000010cdcd7819 */ /* 0x000fe200000006ff */
[----:B------:R-:W-:Y:S06]  /*1f80*/  @P2 BRA `(.L_x_13538) ;  /* 0x00000000000c2947 */ /* 0x000fec0003800000 */
[----:B------:R-:W-:Y:S05]  /*1f90*/  @!P1 BRA `(.L_x_13539) ;  /* 0x0000000000189947 */ /* 0x000fea0003800000 */
[----:B-----5:R-:W-:Y:S01]  /*1fa0*/  FADD.FTZ R205, R181, R205 ;  /* 0x000000cdb5cd7221 */ /* 0x020fe20000010000 */
[----:B------:R-:W-:Y:S06]  /*1fb0*/  BRA `(.L_x_13539) ;  /* 0x0000000000107947 */ /* 0x000fec0003800000 */
.L_x_13538:
[----:B-----5:R-:W-:-:S04]  /*1fc0*/  PRMT R4, R174, 0x7632, R4 ;  /* 0x00007632ae047816 */ /* 0x020fc80000000004 */
[----:B------:R-:W-:-:S05]  /*1fd0*/  SHF.L.U32 R4, R4, 0x10, RZ ;  /* 0x0000001004047819 */ /* 0x000fca00000006ff */
[----:B------:R-:W-:-:S04]  /*1fe0*/  FADD.FTZ R205, R4, R205 ;  /* 0x000000cd04cd7221 */ /* 0x000fc80000010000 */
[----:B------:R-:W-:-:S07]  /*1ff0*/  @P1 FADD.FTZ R205, R181, R205 ;  /* 0x000000cdb5cd1221 */ /* 0x000fce0000010000 */
.L_x_13539:
[C---:B------:R-:W-:Y:S02]  /*2000*/  PRMT R207, R7.reuse, 0x7632, R207 ;  /* 0x0000763207cf7816 */ /* 0x040fe400000000cf */
[----:B------:R-:W-:Y:S01]  /*2010*/  SHF.L.U32 R206, R7, 0x10, RZ ;  /* 0x0000001007ce7819 */ /* 0x000fe200000006ff */
[----:B------:R-:W-:Y:S06]  /*2020*/  @P2 BRA `(.L_x_13540) ;  /* 0x00000000000c2947 */ /* 0x000fec0003800000 */
[----:B------:R-:W-:Y:S05]  /*2030*/  @!P1 BRA `(.L_x_13541) ;  /* 0x0000000000149947 */ /* 0x000fea0003800000 */
[----:B-----5:R-:W-:Y:S01]  /*2040*/  FADD.FTZ R206, R182, R206 ;  /* 0x000000ceb6ce7221 */ /* 0x020fe20000010000 */
[----:B------:R-:W-:Y:S06]  /*2050*/  BRA `(.L_x_13541) ;  /* 0x00000000000c7947 */ /* 0x000fec0003800000 */
.L_x_13540:
[----:B-----5:R-:W-:-:S05]  /*2060*/  SHF.L.U32 R5, R175, 0x10, RZ ;  /* 0x00000010af057819 */ /* 0x020fca00000006ff */
[----:B------:R-:W-:-:S04]  /*2070*/  FADD.FTZ R206, R5, R206 ;  /* 0x000000ce05ce7221 */ /* 0x000fc80000010000 */
[----:B------:R-:W-:-:S07]  /*2080*/  @P1 FADD.FTZ R206, R182, R206 ;  /* 0x000000ceb6ce1221 */ /* 0x000fce0000010000 */
.L_x_13541:
[----:B------:R-:W-:Y:S01]  /*2090*/  SHF.L.U32 R207, R207, 0x10, RZ ;  /* 0x00000010cfcf7819 */ /* 0x000fe200000006ff */
[----:B------:R-:W-:Y:S06]  /*20a0*/  @P2 BRA `(.L_x_13542) ;  /* 0x00000000000c2947 */ /* 0x000fec0003800000 */
[----:B------:R-:W-:Y:S05]  /*20b0*/  @!P1 BRA `(.L_x_13543) ;  /* 0x0000000000189947 */ /* 0x000fea0003800000 */
[----:B-----5:R-:W-:Y:S01]  /*20c0*/  FADD.FTZ R207, R183, R207 ;  /* 0x000000cfb7cf7221 */ /* 0x020fe20000010000 */
[----:B------:R-:W-:Y:S06]  /*20d0*/  BRA `(.L_x_13543) ;  /* 0x0000000000107947 */ /* 0x000fec0003800000 */
.L_x_13542:
[----:B-----5:R-:W-:-:S04]  /*20e0*/  PRMT R4, R175, 0x7632, R4 ;  /* 0x00007632af047816 */ /* 0x020fc80000000004 */
[----:B------:R-:W-:-:S05]  /*20f0*/  SHF.L.U32 R4, R4, 0x10, RZ ;  /* 0x0000001004047819 */ /* 0x000fca00000006ff */
[----:B------:R-:W-:-:S04]  /*2100*/  FADD.FTZ R207, R4, R207 ;  /* 0x000000cf04cf7221 */ /* 0x000fc80000010000 */
[----:B------:R-:W-:-:S07]  /*2110*/  @P1 FADD.FTZ R207, R183, R207 ;  /* 0x000000cfb7cf1221 */ /* 0x000fce0000010000 */
.L_x_13543:
[----:B------:R-:W-:-:S04]  /*2120*/  LEA R4, P1, R9, UR10, 0x5 ;  /* 0x0000000a09047c11 */ /* 0x000fc8000f8228ff */
[C---:B------:R-:W-:Y:S02]  /*2130*/  LEA.HI.X R5, R9.reuse, UR11, RZ, 0x5, P1 ;  /* 0x0000000b09057c11 */ /* 0x040fe400088f2cff */
[----:B------:R-:W-:-:S03]  /*2140*/  IADD3 R9, R9, 0x80, RZ ;  /* 0x0000008009097810 */ /* 0x000fc60007ffe0ff */
[----:B------:R3:W-:Y:S04]  /*2150*/  STG.E.128 desc[UR6][R4.64], R200 ;  /* 0x000000c804007986 */ /* 0x0007e8000c101d06 */
[----:B------:R3:W-:Y:S02]  /*2160*/  STG.E.128 desc[UR6][R4.64+0x10], R204 ;  /* 0x000010cc04007986 */ /* 0x0007e4000c101d06 */
.L_x_13527:
[----:B------:R-:W-:Y:S05]  /*2170*/  BSYNC B0 ;  /* 0x0000000000007941 */ /* 0x000fea0003800000 */
.L_x_13526:
[----:B------:R-:W-:Y:S01]  /*2180*/  ISETP.GE.U32.AND P1, PT, R2, 0x200, PT ;  /* 0x000002000200780c */ /* 0x000fe20003f26070 */
[----:B------:R-:W-:-:S12]  /*2190*/  BSSY B0, `(.L_x_13544) ;  /* 0x000005f000007945 */ /* 0x000fd80003800000 */
[----:B------:R-:W-:Y:S05]  /*21a0*/  @!P1 BRA `(.L_x_13545) ;  /* 0x0000000400749947 */ /* 0x000fea0003800000 */
[----:B------:R-:W-:Y:S01]  /*21b0*/  ISETP.NE.U32.AND P2, PT, RZ, UR4, PT ;  /* 0x00000004ff007c0c */ /* 0x000fe2000bf45070 */
[----:B0-23--:R-:W0:Y:S03]  /*21c0*/  LDC.64 R4, c[0x0][0x220] ;  /* 0x00008800ff047b82 */ /* 0x00de260000000a00 */
        /* <DEDUP_REMOVED lines=20> */
.L_x_13546:
[----:B-----5:R-:W-:-:S05]  /*2310*/  SHF.L.U32 R11, R172, 0x10, RZ ;  /* 0x00000010ac0b7819 */ /* 0x020fca00000006ff */
[----:B------:R-:W-:-:S04]  /*2320*/  FADD.FTZ R208, R11, R208 ;  /* 0x000000d00bd07221 */ /* 0x000fc80000010000 */
[----:B------:R-:W-:-:S07]  /*2330*/  @P1 FADD.FTZ R208, R176, R208 ;  /* 0x000000d0b0d01221 */ /* 0x000fce0000010000 */
.L_x_13547:
[----:B------:R-:W-:Y:S01]  /*2340*/  SHF.L.U32 R209, R209, 0x10, RZ ;  /* 0x00000010d1d17819 */ /* 0x000fe200000006ff */
[----:B------:R-:W-:Y:S06]  /*2350*/  @P2 BRA `(.L_x_13548) ;  /* 0x00000000000c2947 */ /* 0x000fec0003800000 */
[----:B------:R-:W-:Y:S05]  /*2360*/  @!P1 BRA `(.L_x_13549) ;  /* 0x0000000000189947 */ /* 0x000fea0003800000 */
[----:B-----5:R-:W-:Y:S01]  /*2370*/  FADD.FTZ R209, R177, R209 ;  /* 0x000000d1b1d17221 */ /* 0x020fe20000010000 */
[----:B------:R-:W-:Y:S06]  /*2380*/  BRA `(.L_x_13549) ;  /* 0x0000000000107947 */ /* 0x000fec0003800000 */
.L_x_13548:
[----:B-----5:R-:W-:-:S04]  /*2390*/  PRMT R4, R172, 0x7632, R4 ;  /* 0x00007632ac047816 */ /* 0x020fc80000000004 */
[----:B------:R-:W-:-:S05]  /*23a0*/  SHF.L.U32 R4, R4, 0x10, RZ ;  /* 0x0000001004047819 */ /* 0x000fca00000006ff */
[----:B------:R-:W-:-:S04]  /*23b0*/  FADD.FTZ R209, R4, R209 ;  /* 0x000000d104d17221 */ /* 0x000fc80000010000 */
[----:B------:R-:W-:-:S07]  /*23c0*/  @P1 FADD.FTZ R209, R177, R209 ;  /* 0x000000d1b1d11221 */ /* 0x000fce0000010000 */
.L_x_13549:
[C---:B------:R-:W-:Y:S02]  /*23d0*/  PRMT R211, R5.reuse, 0x7632, R211 ;  /* 0x0000763205d37816 */ /* 0x040fe400000000d3 */
[----:B------:R-:W-:Y:S01]  /*23e0*/  SHF.L.U32 R210, R5, 0x10, RZ ;  /* 0x0000001005d27819 */ /* 0x000fe200000006ff */
[----:B------:R-:W-:Y:S06]  /*23f0*/  @P2 BRA `(.L_x_13550) ;  /* 0x00000000000c2947 */ /* 0x000fec0003800000 */
[----:B------:R-:W-:Y:S05]  /*2400*/  @!P1 BRA `(.L_x_13551) ;  /* 0x0000000000149947 */ /* 0x000fea0003800000 */
[----:B-----5:R-:W-:Y:S01]  /*2410*/  FADD.FTZ R210, R178, R210 ;  /* 0x000000d2b2d27221 */ /* 0x020fe20000010000 */
[----:B------:R-:W-:Y:S06]  /*2420*/  BRA `(.L_x_13551) ;  /* 0x00000000000c7947 */ /* 0x000fec0003800000 */
.L_x_13550:
[----:B-----5:R-:W-:-:S05]  /*2430*/  SHF.L.U32 R5, R173, 0x10, RZ ;  /* 0x00000010ad057819 */ /* 0x020fca00000006ff */
[----:B------:R-:W-:-:S04]  /*2440*/  FADD.FTZ R210, R5, R210 ;  /* 0x000000d205d27221 */ /* 0x000fc80000010000 */
[----:B------:R-:W-:-:S07]  /*2450*/  @P1 FADD.FTZ R210, R178, R210 ;  /* 0x000000d2b2d21221 */ /* 0x000fce0000010000 */
.L_x_13551:
[----:B------:R-:W-:Y:S01]  /*2460*/  SHF.L.U32 R211, R211, 0x10, RZ ;  /* 0x00000010d3d37819 */ /* 0x000fe200000006ff */
[----:B------:R-:W-:Y:S06]  /*2470*/  @P2 BRA `(.L_x_13552) ;  /* 0x00000000000c2947 */ /* 0x000fec0003800000 */
[----:B------:R-:W-:Y:S05]  /*2480*/  @!P1 BRA `(.L_x_13553) ;  /* 0x0000000000189947 */ /* 0x000fea0003800000 */
[----:B-----5:R-:W-:Y:S01]  /*2490*/  FADD.FTZ R211, R179, R211 ;  /* 0x000000d3b3d37221 */ /* 0x020fe20000010000 */
[----:B------:R-:W-:Y:S06]  /*24a0*/  BRA `(.L_x_13553) ;  /* 0x0000000000107947 */ /* 0x000fec0003800000 */
.L_x_13552:
[----:B-----5:R-:W-:-:S04]  /*24b0*/  PRMT R4, R173, 0x7632, R4 ;  /* 0x00007632ad047816 */ /* 0x020fc80000000004 */
[----:B------:R-:W-:-:S05]  /*24c0*/  SHF.L.U32 R4, R4, 0x10, RZ ;  /* 0x0000001004047819 */ /* 0x000fca00000006ff */
[----:B------:R-:W-:-:S04]  /*24d0*/  FADD.FTZ R211, R4, R211 ;  /* 0x000000d304d37221 */ /* 0x000fc80000010000 */
[----:B------:R-:W-:-:S07]  /*24e0*/  @P1 FADD.FTZ R211, R179, R211 ;  /* 0x000000d3b3d31221 */ /* 0x000fce0000010000 */
.L_x_13553:
[C---:B------:R-:W-:Y:S02]  /*24f0*/  PRMT R213, R6.reuse, 0x7632, R213 ;  /* 0x0000763206d57816 */ /* 0x040fe400000000d5 */
[----:B------:R-:W-:Y:S01]  /*2500*/  SHF.L.U32 R212, R6, 0x10, RZ ;  /* 0x0000001006d47819 */ /* 0x000fe200000006ff */
[----:B------:R-:W-:Y:S06]  /*2510*/  @P2 BRA `(.L_x_13554) ;  /* 0x00000000000c2947 */ /* 0x000fec0003800000 */
[----:B------:R-:W-:Y:S05]  /*2520*/  @!P1 BRA `(.L_x_13555) ;  /* 0x0000000000149947 */ /* 0x000fea0003800000 */
[----:B-----5:R-:W-:Y:S01]  /*2530*/  FADD.FTZ R212, R180, R212 ;  /* 0x000000d4b4d47221 */ /* 0x020fe20000010000 */
[----:B------:R-:W-:Y:S06]  /*2540*/  BRA `(.L_x_13555) ;  /* 0x00000000000c7947 */ /* 0x000fec0003800000 */
.L_x_13554:
[----:B-----5:R-:W-:-:S05]  /*2550*/  SHF.L.U32 R5, R174, 0x10, RZ ;  /* 0x00000010ae057819 */ /* 0x020fca00000006ff */
[----:B------:R-:W-:-:S04]  /*2560*/  FADD.FTZ R212, R5, R212 ;  /* 0x000000d405d47221 */ /* 0x000fc80000010000 */
[----:B------:R-:W-:-:S07]  /*2570*/  @P1 FADD.FTZ R212, R180, R212 ;  /* 0x000000d4b4d41221 */ /* 0x000fce0000010000 */
.L_x_13555:
[----:B------:R-:W-:Y:S01]  /*2580*/  SHF.L.U32 R213, R213, 0x10, RZ ;  /* 0x00000010d5d57819 */ /* 0x000fe200000006ff */
[----:B------:R-:W-:Y:S06]  /*2590*/  @P2 BRA `(.L_x_13556) ;  /* 0x00000000000c2947 */ /* 0x000fec0003800000 */
[----:B------:R-:W-:Y:S05]  /*25a0*/  @!P1 BRA `(.L_x_13557) ;  /* 0x0000000000189947 */ /* 0x000fea0003800000 */
[----:B-----5:R-:W-:Y:S01]  /*25b0*/  FADD.FTZ R213, R181, R213 ;  /* 0x000000d5b5d57221 */ /* 0x020fe20000010000 */
[----:B------:R-:W-:Y:S06]  /*25c0*/  BRA `(.L_x_13557) ;  /* 0x0000000000107947 */ /* 0x000fec0003800000 */
.L_x_13556:
[----:B-----5:R-:W-:-:S04]  /*25d0*/  PRMT R4, R174, 0x7632, R4 ;  /* 0x00007632ae047816 */ /* 0x020fc80000000004 */
[----:B------:R-:W-:-:S05]  /*25e0*/  SHF.L.U32 R4, R4, 0x10, RZ ;  /* 0x0000001004047819 */ /* 0x000fca00000006ff */
[----:B------:R-:W-:-:S04]  /*25f0*/  FADD.FTZ R213, R4, R213 ;  /* 0x000000d504d57221 */ /* 0x000fc80000010000 */
[----:B------:R-:W-:-:S07]  /*2600*/  @P1 FADD.FTZ R213, R181, R213 ;  /* 0x000000d5b5d51221 */ /* 0x000fce0000010000 */
.L_x_13557:
[C---:B------:R-:W-:Y:S02]  /*2610*/  PRMT R215, R7.reuse, 0x7632, R215 ;  /* 0x0000763207d77816 */ /* 0x040fe400000000d7 */
[----:B------:R-:W-:Y:S01]  /*2620*/  SHF.L.U32 R214, R7, 0x10, RZ ;  /* 0x0000001007d67819 */ /* 0x000fe200000006ff */
[----:B------:R-:W-:Y:S06]  /*2630*/  @P2 BRA `(.L_x_13558) ;  /* 0x00000000000c2947 */ /* 0x000fec0003800000 */
[----:B------:R-:W-:Y:S05]  /*2640*/  @!P1 BRA `(.L_x_13559) ;  /* 0x0000000000149947 */ /* 0x000fea0003800000 */
[----:B-----5:R-:W-:Y:S01]  /*2650*/  FADD.FTZ R214, R182, R214 ;  /* 0x000000d6b6d67221 */ /* 0x020fe20000010000 */
[----:B------:R-:W-:Y:S06]  /*2660*/  BRA `(.L_x_13559) ;  /* 0x00000000000c7947 */ /* 0x000fec0003800000 */
.L_x_13558:
[----:B-----5:R-:W-:-:S05]  /*2670*/  SHF.L.U32 R5, R175, 0x10, RZ ;  /* 0x00000010af057819 */ /* 0x020fca00000006ff */
[----:B------:R-:W-:-:S04]  /*2680*/  FADD.FTZ R214, R5, R214 ;  /* 0x000000d605d67221 */ /* 0x000fc80000010000 */
[----:B------:R-:W-:-:S07]  /*2690*/  @P1 FADD.FTZ R214, R182, R214 ;  /* 0x000000d6b6d61221 */ /* 0x000fce0000010000 */
.L_x_13559:
[----:B------:R-:W-:Y:S01]  /*26a0*/  SHF.L.U32 R215, R215, 0x10, RZ ;  /* 0x00000010d7d77819 */ /* 0x000fe200000006ff */
[----:B------:R-:W-:Y:S06]  /*26b0*/  @P2 BRA `(.L_x_13560) ;  /* 0x00000000000c2947 */ /* 0x000fec0003800000 */
[----:B------:R-:W-:Y:S05]  /*26c0*/  @!P1 BRA `(.L_x_13561) ;  /* 0x0000000000189947 */ /* 0x000fea0003800000 */
[----:B-----5:R-:W-:Y:S01]  /*26d0*/  FADD.FTZ R215, R183, R215 ;  /* 0x000000d7b7d77221 */ /* 0x020fe20000010000 */
[----:B------:R-:W-:Y:S06]  /*26e0*/  BRA `(.L_x_13561) ;  /* 0x0000000000107947 */ /* 0x000fec0003800000 */
.L_x_13560:
[----:B-----5:R-:W-:-:S04]  /*26f0*/  PRMT R4, R175, 0x7632, R4 ;  /* 0x00007632af047816 */ /* 0x020fc80000000004 */
[----:B------:R-:W-:-:S05]  /*2700*/  SHF.L.U32 R4, R4, 0x10, RZ ;  /* 0x0000001004047819 */ /* 0x000fca00000006ff */
[----:B------:R-:W-:-:S04]  /*2710*/  FADD.FTZ R215, R4, R215 ;  /* 0x000000d704d77221 */ /* 0x000fc80000010000 */
[----:B------:R-:W-:-:S07]  /*2720*/  @P1 FADD.FTZ R215, R183, R215 ;  /* 0x000000d7b7d71221 */ /* 0x000fce0000010000 */
.L_x_13561:
[----:B------:R-:W-:-:S04]  /*2730*/  LEA R4, P1, R9, UR10, 0x5 ;  /* 0x0000000a09047c11 */ /* 0x000fc8000f8228ff */
[C---:B------:R-:W-:Y:S02]  /*2740*/  LEA.HI.X R5, R9.reuse, UR11, RZ, 0x5, P1 ;  /* 0x0000000b09057c11 */ /* 0x040fe400088f2cff */
[----:B------:R-:W-:-:S03]  /*2750*/  IADD3 R9, R9, 0x80, RZ ;  /* 0x0000008009097810 */ /* 0x000fc60007ffe0ff */
[----:B------:R4:W-:Y:S04]  /*2760*/  STG.E.128 desc[UR6][R4.64], R208 ;  /* 0x000000d004007986 */ /* 0x0009e8000c101d06 */
[----:B------:R4:W-:Y:S02]  /*2770*/  STG.E.128 desc[UR6][R4.64+0x10], R212 ;  /* 0x000010d404007986 */ /* 0x0009e4000c101d06 */
.L_x_13545:
[----:B------:R-:W-:Y:S05]  /*2780*/  BSYNC B0 ;  /* 0x0000000000007941 */ /* 0x000fea0003800000 */
.L_x_13544:
[----:B------:R-:W-:Y:S01]  /*2790*/  ISETP.GE.U32.AND P1, PT, R2, 0x280, PT ;  /* 0x000002800200780c */ /* 0x000fe20003f26070 */
[----:B------:R-:W-:-:S12]  /*27a0*/  BSSY B0, `(.L_x_13562) ;  /* 0x000005e000007945 */ /* 0x000fd80003800000 */
[----:B------:R-:W-:Y:S05]  /*27b0*/  @!P1 BRA `(.L_x_13563) ;  /* 0x0000000400709947 */ /* 0x000fea0003800000 */
[----:B------:R-:W-:Y:S01]  /*27c0*/  ISETP.NE.U32.AND P2, PT, RZ, UR4, PT ;  /* 0x00000004ff007c0c */ /* 0x000fe2000bf45070 */
[----:B0-234-:R-:W0:Y:S03]  /*27d0*/  LDC.64 R4, c[0x0][0x220] ;  /* 0x00008800ff047b82 */ /* 0x01de260000000a00 */
        /* <DEDUP_REMOVED lines=20> */
.L_x_13564:
[----:B-----5:R-:W-:-:S05]  /*2920*/  SHF.L.U32 R11, R172, 0x10, RZ ;  /* 0x00000010ac0b7819 */ /* 0x020fca00000006ff */
[----:B------:R-:W-:-:S04]  /*2930*/  FADD.FTZ R216, R11, R216 ;  /* 0x000000d80bd87221 */ /* 0x000fc80000010000 */
[----:B------:R-:W-:-:S07]  /*2940*/  @P1 FADD.FTZ R216, R176, R216 ;  /* 0x000000d8b0d81221 */ /* 0x000fce0000010000 */
.L_x_13565:
[----:B------:R-:W-:Y:S01]  /*2950*/  SHF.L.U32 R217, R217, 0x10, RZ ;  /* 0x00000010d9d97819 */ /* 0x000fe200000006ff */
[----:B------:R-:W-:Y:S06]  /*2960*/  @P2 BRA `(.L_x_13566) ;  /* 0x00000000000c2947 */ /* 0x000fec0003800000 */
[----:B------:R-:W-:Y:S05]  /*2970*/  @!P1 BRA `(.L_x_13567) ;  /* 0x0000000000189947 */ /* 0x000fea0003800000 */
[----:B-----5:R-:W-:Y:S01]  /*2980*/  FADD.FTZ R217, R177, R217 ;  /* 0x000000d9b1d97221 */ /* 0x020fe20000010000 */
[----:B------:R-:W-:Y:S06]  /*2990*/  BRA `(.L_x_13567) ;  /* 0x0000000000107947 */ /* 0x000fec0003800000 */
.L_x_13566:
[----:B-----5:R-:W-:-:S04]  /*29a0*/  PRMT R4, R172, 0x7632, R4 ;  /* 0x00007632ac047816 */ /* 0x020fc80000000004 */
[----:B------:R-:W-:-:S05]  /*29b0*/  SHF.L.U32 R4, R4, 0x10, RZ ;  /* 0x0000001004047819 */ /* 0x000fca00000006ff */
[----:B------:R-:W-:-:S04]  /*29c0*/  FADD.FTZ R217, R4, R217 ;  /* 0x000000d904d97221 */ /* 0x000fc80000010000 */
[----:B------:R-:W-:-:S07]  /*29d0*/  @P1 FADD.FTZ R217, R177, R217 ;  /* 0x000000d9b1d91221 */ /* 0x000fce0000010000 */
.L_x_13567:
[C---:B------:R-:W-:Y:S02]  /*29e0*/  PRMT R219, R5.reuse, 0x7632, R219 ;  /* 0x0000763205db7816 */ /* 0x040fe400000000db */
[----:B------:R-:W-:Y:S01]  /*29f0*/  SHF.L.U32 R218, R5, 0x10, RZ ;  /* 0x0000001005da7819 */ /* 0x000fe200000006ff */
[----:B------:R-:W-:Y:S06]  /*2a00*/  @P2 BRA `(.L_x_13568) ;  /* 0x00000000000c2947 */ /* 0x000fec0003800000 */
[----:B------:R-:W-:Y:S05]  /*2a10*/  @!P1 BRA `(.L_x_13569) ;  /* 0x0000000000149947 */ /* 0x000fea0003800000 */
[----:B-----5:R-:W-:Y:S01]  /*2a20*/  FADD.FTZ R218, R178, R218 ;  /* 0x000000dab2da7221 */ /* 0x020fe20000010000 */
[----:B------:R-:W-:Y:S06]  /*2a30*/  BRA `(.L_x_13569) ;  /* 0x00000000000c7947 */ /* 0x000fec0003800000 */
.L_x_13568:
[----:B-----5:R-:W-:-:S05]  /*2a40*/  SHF.L.U32 R5, R173, 0x10, RZ ;  /* 0x00000010ad057819 */ /* 0x020fca00000006ff */
[----:B------:R-:W-:-:S04]  /*2a50*/  FADD.FTZ R218, R5, R218 ;  /* 0x000000da05da7221 */ /* 0x000fc80000010000 */
[----:B------:R-:W-:-:S07]  /*2a60*/  @P1 FADD.FTZ R218, R178, R218 ;  /* 0x000000dab2da1221 */ /* 0x000fce0000010000 */
.L_x_13569:
[----:B------:R-:W-:Y:S01]  /*2a70*/  SHF.L.U32 R219, R219, 0x10, RZ ;  /* 0x00000010dbdb7819 */ /* 0x000fe200000006ff */
[----:B------:R-:W-:Y:S06]  /*2a80*/  @P2 BRA `(.L_x_13570) ;  /* 0x00000000000c2947 */ /* 0x000fec0003800000 */
[----:B------:R-:W-:Y:S05]  /*2a90*/  @!P1 BRA `(.L_x_13571) ;  /* 0x0000000000189947 */ /* 0x000fea0003800000 */
[----:B-----5:R-:W-:Y:S01]  /*2aa0*/  FADD.FTZ R219, R179, R219 ;  /* 0x000000dbb3db7221 */ /* 0x020fe20000010000 */
[----:B------:R-:W-:Y:S06]  /*2ab0*/  BRA `(.L_x_13571) ;  /* 0x0000000000107947 */ /* 0x000fec0003800000 */
.L_x_13570:
[----:B-----5:R-:W-:-:S04]  /*2ac0*/  PRMT R4, R173, 0x7632, R4 ;  /* 0x00007632ad047816 */ /* 0x020fc80000000004 */
[----:B------:R-:W-:-:S05]  /*2ad0*/  SHF.L.U32 R4, R4, 0x10, RZ ;  /* 0x0000001004047819 */ /* 0x000fca00000006ff */
[----:B------:R-:W-:-:S04]  /*2ae0*/  FADD.FTZ R219, R4, R219 ;  /* 0x000000db04db7221 */ /* 0x000fc80000010000 */
[----:B------:R-:W-:-:S07]  /*2af0*/  @P1 FADD.FTZ R219, R179, R219 ;  /* 0x000000dbb3db1221 */ /* 0x000fce0000010000 */
.L_x_13571:
[C---:B------:R-:W-:Y:S02]  /*2b00*/  PRMT R221, R6.reuse, 0x7632, R221 ;  /* 0x0000763206dd7816 */ /* 0x040fe400000000dd */
[----:B------:R-:W-:Y:S01]  /*2b10*/  SHF.L.U32 R220, R6, 0x10, RZ ;  /* 0x0000001006dc7819 */ /* 0x000fe200000006ff */
[----:B------:R-:W-:Y:S06]  /*2b20*/  @P2 BRA `(.L_x_13572) ;  /* 0x00000000000c2947 */ /* 0x000fec0003800000 */
[----:B------:R-:W-:Y:S05]  /*2b30*/  @!P1 BRA `(.L_x_13573) ;  /* 0x0000000000149947 */ /* 0x000fea0003800000 */
[----:B-----5:R-:W-:Y:S01]  /*2b40*/  FADD.FTZ R220, R180, R220 ;  /* 0x000000dcb4dc7221 */ /* 0x020fe20000010000 */
[----:B------:R-:W-:Y:S06]  /*2b50*/  BRA `(.L_x_13573) ;  /* 0x00000000000c7947 */ /* 0x000fec0003800000 */
.L_x_13572:
[----:B-----5:R-:W-:-:S05]  /*2b60*/  SHF.L.U32 R5, R174, 0x10, RZ ;  /* 0x00000010ae057819 */ /* 0x020fca00000006ff */
[----:B------:R-:W-:-:S04]  /*2b70*/  FADD.FTZ R220, R5, R220 ;  /* 0x000000dc05dc7221 */ /* 0x000fc80000010000 */
[----:B------:R-:W-:-:S07]  /*2b80*/  @P1 FADD.FTZ R220, R180, R220 ;  /* 0x000000dcb4dc1221 */ /* 0x000fce0000010000 */
.L_x_13573:
[----:B------:R-:W-:Y:S01]  /*2b90*/  SHF.L.U32 R221, R221, 0x10, RZ ;  /* 0x00000010dddd7819 */ /* 0x000fe200000006ff */
[----:B------:R-:W-:Y:S06]  /*2ba0*/  @P2 BRA `(.L_x_13574) ;  /* 0x00000000000c2947 */ /* 0x000fec0003800000 */
[----:B------:R-:W-:Y:S05]  /*2bb0*/  @!P1 BRA `(.L_x_13575) ;  /* 0x0000000000189947 */ /* 0x000fea0003800000 */
[----:B-----5:R-:W-:Y:S01]  /*2bc0*/  FADD.FTZ R221, R181, R221 ;  /* 0x000000ddb5dd7221 */ /* 0x020fe20000010000 */
[----:B------:R-:W-:Y:S06]  /*2bd0*/  BRA `(.L_x_13575) ;  /* 0x0000000000107947 */ /* 0x000fec0003800000 */
.L_x_13574:
[----:B-----5:R-:W-:-:S04]  /*2be0*/  PRMT R4, R174, 0x7632, R4 ;  /* 0x00007632ae047816 */ /* 0x020fc80000000004 */
[----:B------:R-:W-:-:S05]  /*2bf0*/  SHF.L.U32 R4, R4, 0x10, RZ ;  /* 0x0000001004047819 */ /* 0x000fca00000006ff */
[----:B------:R-:W-:-:S04]  /*2c00*/  FADD.FTZ R221, R4, R221 ;  /* 0x000000dd04dd7221 */ /* 0x000fc80000010000 */
[----:B------:R-:W-:-:S07]  /*2c10*/  @P1 FADD.FTZ R221, R181, R221 ;  /* 0x000000ddb5dd1221 */ /* 0x000fce0000010000 */
.L_x_13575:
[C---:B------:R-:W-:Y:S02]  /*2c20*/  PRMT R223, R7.reuse, 0x7632, R223 ;  /* 0x0000763207df7816 */ /* 0x040fe400000000df */
[----:B------:R-:W-:Y:S01]  /*2c30*/  SHF.L.U32 R222, R7, 0x10, RZ ;  /* 0x0000001007de7819 */ /* 0x000fe200000006ff */
[----:B------:R-:W-:Y:S06]  /*2c40*/  @P2 BRA `(.L_x_13576) ;  /* 0x00000000000c2947 */ /* 0x000fec0003800000 */
[----:B------:R-:W-:Y:S05]  /*2c50*/  @!P1 BRA `(.L_x_13577) ;  /* 0x0000000000149947 */ /* 0x000fea0003800000 */
[----:B-----5:R-:W-:Y:S01]  /*2c60*/  FADD.FTZ R222, R182, R222 ;  /* 0x000000deb6de7221 */ /* 0x020fe20000010000 */
[----:B------:R-:W-:Y:S06]  /*2c70*/  BRA `(.L_x_13577) ;  /* 0x00000000000c7947 */ /* 0x000fec0003800000 */
.L_x_13576:
[----:B-----5:R-:W-:-:S05]  /*2c80*/  SHF.L.U32 R5, R175, 0x10, RZ ;  /* 0x00000010af057819 */ /* 0x020fca00000006ff */
[----:B------:R-:W-:-:S04]  /*2c90*/  FADD.FTZ R222, R5, R222 ;  /* 0x000000de05de7221 */ /* 0x000fc80000010000 */
[----:B------:R-:W-:-:S07]  /*2ca0*/  @P1 FADD.FTZ R222, R182, R222 ;  /* 0x000000deb6de1221 */ /* 0x000fce0000010000 */
.L_x_13577:
[----:B------:R-:W-:Y:S01]  /*2cb0*/  SHF.L.U32 R223, R223, 0x10, RZ ;  /* 0x00000010dfdf7819 */ /* 0x000fe200000006ff */
[----:B------:R-:W-:Y:S06]  /*2cc0*/  @P2 BRA `(.L_x_13578) ;  /* 0x00000000000c2947 */ /* 0x000fec0003800000 */
[----:B------:R-:W-:Y:S05]  /*2cd0*/  @!P1 BRA `(.L_x_13579) ;  /* 0x0000000000189947 */ /* 0x000fea0003800000 */
[----:B-----5:R-:W-:Y:S01]  /*2ce0*/  FADD.FTZ R223, R183, R223 ;  /* 0x000000dfb7df7221 */ /* 0x020fe20000010000 */
[----:B------:R-:W-:Y:S06]  /*2cf0*/  BRA `(.L_x_13579) ;  /* 0x0000000000107947 */ /* 0x000fec0003800000 */
.L_x_13578:
[----:B-----5:R-:W-:-:S04]  /*2d00*/  PRMT R4, R175, 0x7632, R4 ;  /* 0x00007632af047816 */ /* 0x020fc80000000004 */
[----:B------:R-:W-:-:S05]  /*2d10*/  SHF.L.U32 R4, R4, 0x10, RZ ;  /* 0x0000001004047819 */ /* 0x000fca00000006ff */
[----:B------:R-:W-:-:S04]  /*2d20*/  FADD.FTZ R223, R4, R223 ;  /* 0x000000df04df7221 */ /* 0x000fc80000010000 */
[----:B------:R-:W-:-:S07]  /*2d30*/  @P1 FADD.FTZ R223, R183, R223 ;  /* 0x000000dfb7df1221 */ /* 0x000fce0000010000 */
.L_x_13579:
[----:B------:R-:W-:-:S04]  /*2d40*/  LEA R4, P1, R9, UR10, 0x5 ;  /* 0x0000000a09047c11 */ /* 0x000fc8000f8228ff */
[----:B------:R-:W-:-:S05]  /*2d50*/  LEA.HI.X R5, R9, UR11, RZ, 0x5, P1 ;  /* 0x0000000b09057c11 */ /* 0x000fca00088f2cff */
[----:B------:R0:W-:Y:S04]  /*2d60*/  STG.E.128 desc[UR6][R4.64], R216 ;  /* 0x000000d804007986 */ /* 0x0001e8000c101d06 */
[----:B------:R0:W-:Y:S02]  /*2d70*/  STG.E.128 desc[UR6][R4.64+0x10], R220 ;  /* 0x000010dc04007986 */ /* 0x0001e4000c101d06 */
.L_x_13563:
[----:B------:R-:W-:Y:S05]  /*2d80*/  BSYNC B0 ;  /* 0x0000000000007941 */ /* 0x000fea0003800000 */
.L_x_13562:
[----:B0-234-:R-:W-:Y:S01]  /*2d90*/  FADD.FTZ R4, RZ, R184 ;  /* 0x000000b8ff047221 */ /* 0x01dfe20000010000 */
[C---:B------:R-:W-:Y:S01]  /*2da0*/  ISETP.GT.U32.AND P1, PT, R2.reuse, 0xff, PT ;  /* 0x000000ff0200780c */ /* 0x040fe20003f24070 */
[----:B------:R-:W-:Y:S01]  /*2db0*/  UMOV UR13, 0xffffffff ;  /* 0xffffffff000d7882 */ /* 0x000fe20000000000 */
[C---:B------:R-:W-:Y:S01]  /*2dc0*/  ISETP.GT.U32.AND P2, PT, R2.reuse, 0x17f, PT ;  /* 0x0000017f0200780c */ /* 0x040fe20003f44070 */
[----:B------:R-:W-:Y:S01]  /*2dd0*/  FADD.FTZ R5, R185, R4 ;  /* 0x00000004b9057221 */ /* 0x000fe20000010000 */
[----:B------:R-:W-:Y:S02]  /*2de0*/  ISETP.GT.U32.AND P3, PT, R2, 0x1ff, PT ;  /* 0x000001ff0200780c */ /* 0x000fe40003f64070 */
[----:B------:R-:W-:Y:S01]  /*2df0*/  LOP3.LUT P4, RZ, R8, 0xff, RZ, 0xc0, !PT ;  /* 0x000000ff08ff7812 */ /* 0x000fe2000788c0ff */
[----:B------:R-:W-:Y:S01]  /*2e00*/  FADD.FTZ R4, R186, R5 ;  /* 0x00000005ba047221 */ /* 0x000fe20000010000 */
[----:B------:R-:W-:Y:S02]  /*2e10*/  ISETP.GT.U32.AND P5, PT, R2, 0x27f, PT ;  /* 0x0000027f0200780c */ /* 0x000fe40003fa4070 */
[----:B------:R-:W-:Y:S01]  /*2e20*/  LOP3.LUT P6, RZ, R0, 0x1f, RZ, 0xc0, !PT ;  /* 0x0000001f00ff7812 */ /* 0x000fe200078cc0ff */
[----:B------:R-:W-:Y:S01]  /*2e30*/  FADD.FTZ R5, R187, R4 ;  /* 0x00000004bb057221 */ /* 0x000fe20000010000 */
[----:B------:R-:W-:-:S03]  /*2e40*/  LOP3.LUT R224, R224, 0xfffffff7, RZ, 0xc0, !PT ;  /* 0xfffffff7e0e07812 */ /* 0x000fc600078ec0ff */
        /* <DEDUP_REMOVED lines=52> */
[----:B-1----:R-:W-:-:S04]  /*3190*/  FMUL.FTZ R6, R226, R231 ;  /* 0x000000e7e2067220 */ /* 0x002fc80000410000 */
[--C-:B------:R-:W-:Y:S01]  /*31a0*/  FADD.FTZ R4, R184, -R6.reuse ;  /* 0x80000006b8047221 */ /* 0x100fe20000010000 */
[--C-:B------:R-:W-:Y:S01]  /*31b0*/  FADD.FTZ R5, R185, -R6.reuse ;  /* 0x80000006b9057221 */ /* 0x100fe20000010000 */
[--C-:B------:R-:W-:Y:S01]  /*31c0*/  FADD.FTZ R231, R186, -R6.reuse ;  /* 0x80000006bae77221 */ /* 0x100fe20000010000 */
[--C-:B------:R-:W-:Y:S01]  /*31d0*/  FADD.FTZ R11, R188, -R6.reuse ;  /* 0x80000006bc0b7221 */ /* 0x100fe20000010000 */
[----:B------:R-:W-:Y:S01]  /*31e0*/  FFMA.FTZ R4, R4, R4, RZ ;  /* 0x0000000404047223 */ /* 0x000fe200000100ff */
[--C-:B------:R-:W-:Y:S01]  /*31f0*/  FADD.FTZ R8, R193, -R6.reuse ;  /* 0x80000006c1087221 */ /* 0x100fe20000010000 */
[----:B------:R-:W-:Y:S02]  /*3200*/  FADD.FTZ R10, R194, -R6 ;  /* 0x80000006c20a7221 */ /* 0x000fe40000010000 */
        /* <DEDUP_REMOVED lines=83> */
.L_x_13602:
[----:B------:R-:W-:Y:S01]  /*3740*/  LOP3.LUT P1, RZ, R0, 0x1f, RZ, 0xc0, !PT ;  /* 0x0000001f00ff7812 */ /* 0x000fe2000782c0ff */
[----:B------:R-:W-:Y:S05]  /*3750*/  WARPSYNC.ALL ;  /* 0x0000000000007948 */ /* 0x000fea0003800000 */
[----:B------:R-:W-:Y:S01]  /*3760*/  LOP3.LUT R8, R7, 0x3, RZ, 0xc0, !PT ;  /* 0x0000000307087812 */ /* 0x000fe200078ec0ff */
[----:B-1----:R-:W-:Y:S01]  /*3770*/  FADD.FTZ R7, R10, R229 ;  /* 0x000000e50a077221 */ /* 0x002fe20000010000 */
[----:B0-----:R-:W-:-:S05]  /*3780*/  LOP3.LUT R10, R0, 0x1f, RZ, 0xc0, !PT ;  /* 0x0000001f000a7812 */ /* 0x001fca00078ec0ff */
[----:B------:R-:W0:Y:S01]  /*3790*/  @!P1 S2R R5, SR_CgaCtaId ;  /* 0x0000000000059919 */ /* 0x000e220000008800 */
[----:B------:R-:W-:-:S04]  /*37a0*/  @!P1 MOV R4, 0x400 ;  /* 0x0000040000049802 */ /* 0x000fc80000000f00 */
[----:B0-----:R-:W-:Y:S02]  /*37b0*/  @!P1 LEA R5, R5, R4, 0x18 ;  /* 0x0000000405059211 */ /* 0x001fe400078ec0ff */
[----:B------:R-:W-:-:S04]  /*37c0*/  @!P1 IADD3 R4, R9, R8, RZ ;  /* 0x0000000809049210 */ /* 0x000fc80007ffe0ff */
[----:B------:R-:W-:-:S05]  /*37d0*/  @!P1 LEA R4, R4, R5, 0x3 ;  /* 0x0000000504049211 */ /* 0x000fca00078e18ff */
[----:B------:R0:W-:Y:S01]  /*37e0*/  @!P1 STS.64 [R4], R6 ;  /* 0x0000000604009388 */ /* 0x0001e20000000a00 */
[----:B------:R-:W-:-:S13]  /*37f0*/  ISETP.GT.U32.AND P1, PT, R10, 0x3, PT ;  /* 0x000000030a00780c */ /* 0x000fda0003f24070 */
[----:B------:R-:W1:Y:S01]  /*3800*/  @!P1 S2R R5, SR_CgaCtaId ;  /* 0x0000000000059919 */ /* 0x000e620000008800 */
[----:B0-----:R-:W-:Y:S01]  /*3810*/  @!P1 MOV R4, 0x400 ;  /* 0x0000040000049802 */ /* 0x001fe20000000f00 */
[----:B------:R-:W-:Y:S01]  /*3820*/  HFMA2.MMA R7, -RZ, RZ, 0, 0 ;  /* 0x00000000ff077435 */ /* 0x000fe200000001ff */
[----:B------:R-:W-:Y:S01]  /*3830*/  @!P1 IADD3 R9, R9, R10, RZ ;  /* 0x0000000a09099210 */ /* 0x000fe20007ffe0ff */
[----:B------:R-:W-:Y:S04]  /*3840*/  BAR.SYNC.DEFER_BLOCKING 0x0 ;  /* 0x0000000000007b1d */ /* 0x000fe80000010000 */
[----:B------:R-:W-:Y:S02]  /*3850*/  @!P1 MOV R7, R227 ;  /* 0x000000e300079202 */ /* 0x000fe40000000f00 */
[----:B------:R-:W-:Y:S03]  /*3860*/  BSSY B0, `(.L_x_13581) ;  /* 0x000006b000007945 */ /* 0x000fe60003800000 */
[----:B------:R-:W0:Y:S01]  /*3870*/  SHFL.DOWN PT, R10, R7, 0x2, 0x1f ;  /* 0x08401f00070a7f89 */ /* 0x000e2200000e0000 */
[----:B-1----:R-:W-:-:S02]  /*3880*/  @!P1 LEA R6, R5, R4, 0x18 ;  /* 0x0000000405069211 */ /* 0x002fc400078ec0ff */
[----:B------:R-:W-:Y:S02]  /*3890*/  CS2R R4, SRZ ;  /* 0x0000000000047805 */ /* 0x000fe4000001ff00 */
[----:B------:R-:W-:Y:S02]  /*38a0*/  @!P1 LEA R9, R9, R6, 0x3 ;  /* 0x0000000609099211 */ /* 0x000fe400078e18ff */
[----:B0-----:R-:W-:Y:S02]  /*38b0*/  IADD3 R229, R10, R7, RZ ;  /* 0x000000070ae57210 */ /* 0x001fe40007ffe0ff */
[----:B------:R-:W-:Y:S01]  /*38c0*/  I2FP.F32.S32 R10, R10 ;  /* 0x0000000a000a7245 */ /* 0x000fe20000201400 */
[----:B------:R0:W-:Y:S01]  /*38d0*/  @!P1 LDS.64 R4, [R9] ;  /* 0x0000000009049984 */ /* 0x0001e20000000a00 */
[----:B------:R-:W-:Y:S02]  /*38e0*/  I2FP.F32.S32 R6, R229 ;  /* 0x000000e500067245 */ /* 0x000fe40000201400 */
[----:B------:R-:W-:Y:S01]  /*38f0*/  PLOP3.LUT P1, PT, PT, PT, UP0, 0x40, 0x0 ;  /* 0x000000000000781c */ /* 0x000fe20003f2e808 */
[----:B------:R-:W1:Y:S01]  /*3900*/  SHFL.DOWN PT, R234, R229, 0x1, 0x1f ;  /* 0x08201f00e5ea7f89 */ /* 0x000e6200000e0000 */
[----:B------:R-:W2:Y:S01]  /*3910*/  MUFU.RCP R231, R6 ;  /* 0x0000000600e77308 */ /* 0x000ea20000001000 */
[----:B0-----:R-:W-:-:S02]  /*3920*/  I2FP.F32.S32 R9, R7 ;  /* 0x0000000700097245 */ /* 0x001fc40000201400 */
[-C--:B-1----:R-:W-:Y:S02]  /*3930*/  IADD3 R229, R229, R234.reuse, RZ ;  /* 0x000000eae5e57210 */ /* 0x082fe40007ffe0ff */
[----:B------:R-:W-:Y:S02]  /*3940*/  I2FP.F32.S32 R234, R234 ;  /* 0x000000ea00ea7245 */ /* 0x000fe40000201400 */
[----:B------:R-:W-:-:S06]  /*3950*/  I2FP.F32.S32 R229, R229 ;  /* 0x000000e500e57245 */ /* 0x000fcc0000201400 */
[----:B------:R-:W0:Y:S01]  /*3960*/  MUFU.RCP R229, R229 ;  /* 0x000000e500e57308 */ /* 0x000e220000001000 */
[----:B------:R-:W1:Y:S04]  /*3970*/  SHFL.DOWN PT, R11, R4, 0x2, 0x1f ;  /* 0x08401f00040b7f89 */ /* 0x000e6800000e0000 */
[----:B------:R-:W3:Y:S01]  /*3980*/  SHFL.DOWN PT, R230, R5, 0x2, 0x1f ;  /* 0x08401f0005e67f89 */ /* 0x000ee200000e0000 */
[C---:B-1----:R-:W-:Y:S01]  /*3990*/  FMUL.FTZ R232, R11.reuse, R10 ;  /* 0x0000000a0be87220 */ /* 0x042fe20000410000 */
[----:B------:R-:W-:-:S03]  /*39a0*/  FADD.FTZ R11, -R11, R4 ;  /* 0x000000040b0b7221 */ /* 0x000fc60000010100 */
[----:B------:R-:W-:Y:S01]  /*39b0*/  FFMA.FTZ R232, R9, R4, R232 ;  /* 0x0000000409e87223 */ /* 0x000fe200000100e8 */
[----:B------:R-:W-:Y:S01]  /*39c0*/  FMUL.FTZ R11, R11, R11 ;  /* 0x0000000b0b0b7220 */ /* 0x000fe20000410000 */
[----:B---3--:R-:W-:Y:S02]  /*39d0*/  FADD.FTZ R230, R230, R5 ;  /* 0x00000005e6e67221 */ /* 0x008fe40000010000 */
[----:B--2---:R-:W-:Y:S01]  /*39e0*/  FMUL.FTZ R7, R231, R232 ;  /* 0x000000e8e7077220 */ /* 0x004fe20000410000 */
[----:B------:R-:W-:-:S04]  /*39f0*/  FMUL.FTZ R11, R11, R9 ;  /* 0x000000090b0b7220 */ /* 0x000fc80000410000 */
        /* <DEDUP_REMOVED lines=12> */
[----:B------:R-:W1:Y:S01]  /*3ac0*/  SHFL.IDX PT, R9, R230, RZ, 0x1f ;  /* 0x00001fffe6097589 */ /* 0x000e6200000e0000 */
[----:B------:R-:W-:-:S04]  /*3ad0*/  FMUL.FTZ R5, R5, R234 ;  /* 0x000000ea05057220 */ /* 0x000fc80000410000 */
[----:B------:R-:W-:-:S05]  /*3ae0*/  FFMA.FTZ R10, R229, R5, R10 ;  /* 0x00000005e50a7223 */ /* 0x000fca000001000a */
        /* <DEDUP_REMOVED lines=27> */
[-C--:B-----5:R-:W-:Y:S01]  /*3ca0*/  FFMA.FTZ R7, R34, R5.reuse, R18 ;  /* 0x0000000522077223 */ /* 0x0a0fe20000010012 */
        /* <DEDUP_REMOVED lines=38> */
.L_x_13582:
[----:B------:R-:W-:Y:S05]  /*3f10*/  BSYNC B0 ;  /* 0x0000000000007941 */ /* 0x000fea0003800000 */
.L_x_13581:
        /* <DEDUP_REMOVED lines=50> */
.L_x_13584:
[----:B------:R-:W-:Y:S05]  /*4240*/  BSYNC B0 ;  /* 0x0000000000007941 */ /* 0x000fea0003800000 */
.L_x_13583:
        /* <DEDUP_REMOVED lines=50> */
.L_x_13586:
[----:B------:R-:W-:Y:S05]  /*4570*/  BSYNC B0 ;  /* 0x0000000000007941 */ /* 0x000fea0003800000 */
.L_x_13585:
        /* <DEDUP_REMOVED lines=50> */
.L_x_13588:
[----:B------:R-:W-:Y:S05]  /*48a0*/  BSYNC B0 ;  /* 0x0000000000007941 */ /* 0x000fea0003800000 */
.L_x_13587:
        /* <DEDUP_REMOVED lines=18> */
[----:B------:R-:W-:Y:S01]  /*49d0*/  F2FP.BF16.F32.PACK_AB R11, R10, R11 ;  /* 0x0000000b0a0b723e */ /* 0x000fe200000010ff */
[----:B------:R-:W-:Y:S01]  /*49e0*/  FADD.FTZ R9, R218, -UR16 ;  /* 0x80000010da097e21 */ /* 0x000fe20008010000 */
[----:B------:R-:W-:Y:S01]  /*49f0*/  F2FP.BF16.F32.PACK_AB R8, R5, R8 ;  /* 0x000000080508723e */ /* 0x000fe200000010ff */
[----:B------:R-:W-:Y:S01]  /*4a00*/  FADD.FTZ R10, R219, -UR16 ;  /* 0x80000010db0a7e21 */ /* 0x000fe20008010000 */
[----:B------:R-:W-:Y:S01]  /*4a10*/  F2FP.BF16.F32.PACK_AB R7, R4, R7 ;  /* 0x000000070407723e */ /* 0x000fe200000010ff */
[----:B------:R-:W-:Y:S01]  /*4a20*/  FADD.FTZ R232, R220, -UR16 ;  /* 0x80000010dce87e21 */ /* 0x000fe20008010000 */
[----:B------:R-:W-:Y:S01]  /*4a30*/  FADD.FTZ R234, R221, -UR16 ;  /* 0x80000010ddea7e21 */ /* 0x000fe20008010000 */
        /* <DEDUP_REMOVED lines=18> */
[----:B------:R-:W-:-:S03]  /*4b60*/  F2FP.BF16.F32.PACK_AB R6, R238, R237 ;  /* 0x000000edee06723e */ /* 0x000fc600000010ff */
[----:B------:R0:W-:Y:S01]  /*4b70*/  STG.E.128 desc[UR6][R230.64], R8 ;  /* 0x00000008e6007986 */ /* 0x0001e2000c101d06 */
[----:B-1----:R-:W-:Y:S01]  /*4b80*/  IMAD.WIDE.U32 R228, R228, 0x10, R4 ;  /* 0x00000010e4e47825 */ /* 0x002fe200078e0004 */
[----:B------:R-:W-:Y:S02]  /*4b90*/  F2FP.BF16.F32.PACK_AB R5, R235, R234 ;  /* 0x000000eaeb05723e */ /* 0x000fe400000010ff */
[----:B------:R-:W-:-:S05]  /*4ba0*/  F2FP.BF16.F32.PACK_AB R4, R233, R232 ;  /* 0x000000e8e904723e */ /* 0x000fca00000010ff */
[----:B------:R0:W-:Y:S02]  /*4bb0*/  STG.E.128 desc[UR6][R228.64], R4 ;  /* 0x00000004e4007986 */ /* 0x0001e4000c101d06 */
.L_x_13590:
[----:B------:R-:W-:Y:S05]  /*4bc0*/  BSYNC B0 ;  /* 0x0000000000007941 */ /* 0x000fea0003800000 */
.L_x_13589:
[----:B------:R-:W-:Y:S02]  /*4bd0*/  IADD3 R225, R225, UR14, RZ ;  /* 0x0000000ee1e17c10 */ /* 0x000fe4000fffe0ff */
[----:B01234-:R-:W-:Y:S02]  /*4be0*/  SEL R8, RZ, 0x1, P4 ;  /* 0x00000001ff087807 */ /* 0x01ffe40002000000 */
[----:B------:R-:W-:-:S13]  /*4bf0*/  ISETP.GE.AND P1, PT, R225, UR15, PT ;  /* 0x0000000fe1007c0c */ /* 0x000fda000bf26270 */
[----:B------:R-:W-:Y:S05]  /*4c00*/  @!P1 BRA `(.L_x_13591) ;  /* 0xffffffc000c09947 */ /* 0x000fea000383ffff */
[----:B------:R-:W-:Y:S05]  /*4c10*/  EXIT ;  /* 0x000000000000794d */ /* 0x000fea0003800000 */
.L_x_13580:
[----:B------:R-:W-:Y:S01]  /*4c20*/  HFMA2.MMA R232, -RZ, RZ, 0, 5.9604644775390625e-08 ;  /* 0x00000001ffe87435 */ /* 0x000fe200000001ff */
[----:B------:R-:W-:Y:S02]  /*4c30*/  MOV R233, R5 ;  /* 0x0000000500e97202 */ /* 0x000fe40000000f00 */
[----:B------:R-:W-:Y:S02]  /*4c40*/  MOV R235, 0x1f ;  /* 0x0000001f00eb7802 */ /* 0x000fe40000000f00 */
[----:B------:R-:W-:-:S07]  /*4c50*/  MOV R230, 0xffffffff ;  /* 0xffffffff00e67802 */ /* 0x000fce0000000f00 */
[----:B-1---5:R-:W-:Y:S05]  /*4c60*/  WARPSYNC.COLLECTIVE R230, `(.L_x_13592) ;  /* 0x00000000e6087348 */ /* 0x022fea0003c00000 */
[----:B------:R0:W2:Y:S02]  /*4c70*/  SHFL.BFLY P6, R231, R233, R232, R235 ;  /* 0x0c0000e8e9e77389 */ /* 0x0000a400000c00eb */
[----:B012--5:R-:W-:Y:S01]  /*4c80*/  ENDCOLLECTIVE ;  /* 0x000000000000791b */ /* 0x027fe20003800000 */
.L_x_13592:
[----:B------:R-:W-:Y:S01]  /*4c90*/  HFMA2.MMA R232, -RZ, RZ, 0, 1.1920928955078125e-07 ;  /* 0x00000002ffe87435 */ /* 0x000fe200000001ff */
[----:B------:R-:W-:-:S05]  /*4ca0*/  MOV R4, R231 ;  /* 0x000000e700047202 */ /* 0x000fca0000000f00 */
[----:B------:R-:W-:-:S05]  /*4cb0*/  FADD.FTZ R8, R5, R4 ;  /* 0x0000000405087221 */ /* 0x000fca0000010000 */
[----:B------:R-:W-:-:S07]  /*4cc0*/  MOV R233, R8 ;  /* 0x0000000800e97202 */ /* 0x000fce0000000f00 */
[----:B------:R-:W-:Y:S05]  /*4cd0*/  WARPSYNC.COLLECTIVE R230, `(.L_x_13593) ;  /* 0x00000000e6087348 */ /* 0x000fea0003c00000 */
[----:B------:R0:W1:Y:S02]  /*4ce0*/  SHFL.BFLY P6, R231, R233, R232, R235 ;  /* 0x0c0000e8e9e77389 */ /* 0x00006400000c00eb */
[----:B01----:R-:W-:Y:S01]  /*4cf0*/  ENDCOLLECTIVE ;  /* 0x000000000000791b */ /* 0x003fe20003800000 */
.L_x_13593:
[----:B------:R-:W-:Y:S01]  /*4d00*/  HFMA2.MMA R232, -RZ, RZ, 0, 2.384185791015625e-07 ;  /* 0x00000004ffe87435 */ /* 0x000fe200000001ff */
[----:B------:R-:W-:-:S05]  /*4d10*/  MOV R11, R231 ;  /* 0x000000e7000b7202 */ /* 0x000fca0000000f00 */
[----:B------:R-:W-:-:S05]  /*4d20*/  FADD.FTZ R11, R8, R11 ;  /* 0x0000000b080b7221 */ /* 0x000fca0000010000 */
[----:B------:R-:W-:-:S07]  /*4d30*/  MOV R233, R11 ;  /* 0x0000000b00e97202 */ /* 0x000fce0000000f00 */
[----:B------:R-:W-:Y:S05]  /*4d40*/  WARPSYNC.COLLECTIVE R230, `(.L_x_13594) ;  /* 0x00000000e6087348 */ /* 0x000fea0003c00000 */
[----:B------:R0:W1:Y:S02]  /*4d50*/  SHFL.BFLY P6, R231, R233, R232, R235 ;  /* 0x0c0000e8e9e77389 */ /* 0x00006400000c00eb */
[----:B01----:R-:W-:Y:S01]  /*4d60*/  ENDCOLLECTIVE ;  /* 0x000000000000791b */ /* 0x003fe20003800000 */
.L_x_13594:
[----:B------:R-:W-:Y:S01]  /*4d70*/  HFMA2.MMA R232, -RZ, RZ, 0, 4.76837158203125e-07 ;  /* 0x00000008ffe87435 */ /* 0x000fe200000001ff */
[----:B------:R-:W-:-:S05]  /*4d80*/  MOV R4, R231 ;  /* 0x000000e700047202 */ /* 0x000fca0000000f00 */
[----:B------:R-:W-:-:S05]  /*4d90*/  FADD.FTZ R10, R11, R4 ;  /* 0x000000040b0a7221 */ /* 0x000fca0000010000 */
[----:B------:R-:W-:-:S07]  /*4da0*/  MOV R233, R10 ;  /* 0x0000000a00e97202 */ /* 0x000fce0000000f00 */
[----:B------:R-:W-:Y:S05]  /*4db0*/  WARPSYNC.COLLECTIVE R230, `(.L_x_13595) ;  /* 0x00000000e6087348 */ /* 0x000fea0003c00000 */
[----:B------:R0:W1:Y:S02]  /*4dc0*/  SHFL.BFLY P6, R231, R233, R232, R235 ;  /* 0x0c0000e8e9e77389 */ /* 0x00006400000c00eb */
[----:B01----:R-:W-:Y:S01]  /*4dd0*/  ENDCOLLECTIVE ;  /* 0x000000000000791b */ /* 0x003fe20003800000 */
.L_x_13595:
[----:B------:R-:W-:Y:S01]  /*4de0*/  HFMA2.MMA R232, -RZ, RZ, 0, 9.5367431640625e-07 ;  /* 0x00000010ffe87435 */ /* 0x000fe200000001ff */
[----:B------:R-:W-:-:S05]  /*4df0*/  MOV R229, R231 ;  /* 0x000000e700e57202 */ /* 0x000fca0000000f00 */
[----:B------:R-:W-:-:S05]  /*4e00*/  FADD.FTZ R229, R10, R229 ;  /* 0x000000e50ae57221 */ /* 0x000fca0000010000 */
[----:B------:R-:W-:-:S07]  /*4e10*/  MOV R233, R229 ;  /* 0x000000e500e97202 */ /* 0x000fce0000000f00 */
[----:B------:R-:W-:Y:S05]  /*4e20*/  WARPSYNC.COLLECTIVE R230, `(.L_x_13596) ;  /* 0x00000000e6087348 */ /* 0x000fea0003c00000 */
[----:B------:R0:W1:Y:S02]  /*4e30*/  SHFL.BFLY P6, R231, R233, R232, R235 ;  /* 0x0c0000e8e9e77389 */ /* 0x00006400000c00eb */
[----:B01----:R-:W-:Y:S01]  /*4e40*/  ENDCOLLECTIVE ;  /* 0x000000000000791b */ /* 0x003fe20003800000 */
.L_x_13596:
        /* <DEDUP_REMOVED lines=89> */
.L_x_13597:
[----:B------:R-:W-:Y:S01]  /*53e0*/  HFMA2.MMA R232, -RZ, RZ, 0, 1.1920928955078125e-07 ;  /* 0x00000002ffe87435 */ /* 0x000fe200000001ff */
[----:B------:R-:W-:-:S05]  /*53f0*/  MOV R5, R231 ;  /* 0x000000e700057202 */ /* 0x000fca0000000f00 */
[----:B------:R-:W-:-:S05]  /*5400*/  FADD.FTZ R5, R4, R5 ;  /* 0x0000000504057221 */ /* 0x000fca0000010000 */
[----:B------:R-:W-:-:S07]  /*5410*/  MOV R233, R5 ;  /* 0x0000000500e97202 */ /* 0x000fce0000000f00 */
[----:B------:R-:W-:Y:S05]  /*5420*/  WARPSYNC.COLLECTIVE R230, `(.L_x_13598) ;  /* 0x00000000e6087348 */ /* 0x000fea0003c00000 */
[----:B------:R0:W1:Y:S02]  /*5430*/  SHFL.BFLY P6, R231, R233, R232, R235 ;  /* 0x0c0000e8e9e77389 */ /* 0x00006400000c00eb */
[----:B01----:R-:W-:Y:S01]  /*5440*/  ENDCOLLECTIVE ;  /* 0x000000000000791b */ /* 0x003fe20003800000 */
.L_x_13598:
[----:B------:R-:W-:Y:S01]  /*5450*/  HFMA2.MMA R232, -RZ, RZ, 0, 2.384185791015625e-07 ;  /* 0x00000004ffe87435 */ /* 0x000fe200000001ff */
[----:B------:R-:W-:-:S05]  /*5460*/  MOV R8, R231 ;  /* 0x000000e700087202 */ /* 0x000fca0000000f00 */
[----:B------:R-:W-:-:S05]  /*5470*/  FADD.FTZ R8, R5, R8 ;  /* 0x0000000805087221 */ /* 0x000fca0000010000 */
[----:B------:R-:W-:-:S07]  /*5480*/  MOV R233, R8 ;  /* 0x0000000800e97202 */ /* 0x000fce0000000f00 */
[----:B------:R-:W-:Y:S05]  /*5490*/  WARPSYNC.COLLECTIVE R230, `(.L_x_13599) ;  /* 0x00000000e6087348 */ /* 0x000fea0003c00000 */
[----:B------:R0:W1:Y:S02]  /*54a0*/  SHFL.BFLY P6, R231, R233, R232, R235 ;  /* 0x0c0000e8e9e77389 */ /* 0x00006400000c00eb */
[----:B01----:R-:W-:Y:S01]  /*54b0*/  ENDCOLLECTIVE ;  /* 0x000000000000791b */ /* 0x003fe20003800000 */
.L_x_13599:
[----:B------:R-:W-:Y:S01]  /*54c0*/  HFMA2.MMA R232, -RZ, RZ, 0, 4.76837158203125e-07 ;  /* 0x00000008ffe87435 */ /* 0x000fe200000001ff */
[----:B------:R-:W-:-:S05]  /*54d0*/  MOV R11, R231 ;  /* 0x000000e7000b7202 */ /* 0x000fca0000000f00 */
[----:B------:R-:W-:-:S05]  /*54e0*/  FADD.FTZ R11, R8, R11 ;  /* 0x0000000b080b7221 */ /* 0x000fca0000010000 */
[----:B------:R-:W-:-:S07]  /*54f0*/  MOV R233, R11 ;  /* 0x0000000b00e97202 */ /* 0x000fce0000000f00 */
[----:B------:R-:W-:Y:S05]  /*5500*/  WARPSYNC.COLLECTIVE R230, `(.L_x_13600) ;  /* 0x00000000e6087348 */ /* 0x000fea0003c00000 */
[----:B------:R0:W1:Y:S02]  /*5510*/  SHFL.BFLY P6, R231, R233, R232, R235 ;  /* 0x0c0000e8e9e77389 */ /* 0x00006400000c00eb */
[----:B01----:R-:W-:Y:S01]  /*5520*/  ENDCOLLECTIVE ;  /* 0x000000000000791b */ /* 0x003fe20003800000 */
.L_x_13600:
[----:B------:R-:W-:Y:S01]  /*5530*/  HFMA2.MMA R232, -RZ, RZ, 0, 9.5367431640625e-07 ;  /* 0x00000010ffe87435 */ /* 0x000fe200000001ff */
[----:B------:R-:W-:-:S05]  /*5540*/  MOV R10, R231 ;  /* 0x000000e7000a7202 */ /* 0x000fca0000000f00 */
[----:B------:R-:W-:-:S05]  /*5550*/  FADD.FTZ R10, R11, R10 ;  /* 0x0000000a0b0a7221 */ /* 0x000fca0000010000 */
[----:B------:R-:W-:-:S07]  /*5560*/  MOV R233, R10 ;  /* 0x0000000a00e97202 */ /* 0x000fce0000000f00 */
[----:B------:R-:W-:Y:S05]  /*5570*/  WARPSYNC.COLLECTIVE R230, `(.L_x_13601) ;  /* 0x00000000e6087348 */ /* 0x000fea0003c00000 */
[----:B------:R0:W1:Y:S02]  /*5580*/  SHFL.BFLY P6, R231, R233, R232, R235 ;  /* 0x0c0000e8e9e77389 */ /* 0x00006400000c00eb */
[----:B01----:R-:W-:Y:S01]  /*5590*/  ENDCOLLECTIVE ;  /* 0x000000000000791b */ /* 0x003fe20003800000 */
.L_x_13601:
[----:B------:R-:W-:Y:S01]  /*55a0*/  MOV R229, R231 ;  /* 0x000000e700e57202 */ /* 0x000fe20000000f00 */
[----:B------:R-:W-:Y:S06]  /*55b0*/  BRA `(.L_x_13602) ;  /* 0xffffffe000607947 */ /* 0x000fec000383ffff */
.L_x_13603:
        /* <DEDUP_REMOVED lines=12> */
.L_x_33532:


//--------------------- .text._ZN10layer_norm31ln_parallel_residual_fwd_kernelINS_13Kernel_traitsIf13__nv_bfloat16fS2_fjLj5120ELj1ELj1ELj4ELj16ENS_18Kernel_traits_baseILj5120EfS2_fS2_fjLj128EEEEELb0ELb0ELb1EEEvNS_9FwdParamsE --------------------------
	.section	.text._ZN10layer_norm31ln_parallel_residual_fwd_kernelINS_13Kernel_traitsIf13__nv_bfloat16fS2_fjLj5120ELj1ELj1ELj4ELj16ENS_18Kernel_traits_baseILj5120EfS2_fS2_fjLj128EEEEELb0ELb0ELb1EEEvNS_9FwdParamsE,"ax",@progbits
	.align	128
        .global         _ZN10layer_norm31ln_parallel_residual_fwd_kernelINS_13Kernel_traitsIf13__nv_bfloat16fS2_fjLj5120ELj1ELj1ELj4ELj16ENS_18Kernel_traits_baseILj5120EfS2_fS2_fjLj128EEEEELb0ELb0ELb1EEEvNS_9FwdParamsE
        .type           _ZN10layer_norm31ln_parallel_residual_fwd_kernelINS_13Kernel_traitsIf13__nv_bfloat16fS2_fjLj5120ELj1ELj1ELj4ELj16ENS_18Kernel_traits_baseILj5120EfS2_fS2_fjLj128EEEEELb0ELb0ELb1EEEvNS_9FwdParamsE,@function
        .size           _ZN10layer_norm31ln_parallel_residual_fwd_kernelINS_13Kernel_traitsIf13__nv_bfloat16fS2_fjLj5120ELj1ELj1ELj4ELj16ENS_18Kernel_traits_baseILj5120EfS2_fS2_fjLj128EEEEELb0ELb0ELb1EEEvNS_9FwdParamsE,(.L_x_33533 - _ZN10layer_norm31ln_parallel_residual_fwd_kernelINS_13Kernel_traitsIf13__nv_bfloat16fS2_fjLj5120ELj1ELj1ELj4ELj16ENS_18Kernel_traits_baseILj5120EfS2_fS2_fjLj128EEEEELb0ELb0ELb1EEEvNS_9FwdParamsE)
        .other          _ZN10layer_norm31ln_parallel_residual_fwd_kernelINS_13Kernel_traitsIf13__nv_bfloat16fS2_fjLj5120ELj1ELj1ELj4ELj16ENS_18Kernel_traits_baseILj5120EfS2_fS2_fjLj128EEEEELb0ELb0ELb1EEEvNS_9FwdParamsE,@"STO_CUDA_ENTRY STV_DEFAULT"
_ZN10layer_norm31ln_parallel_residual_fwd_kernelINS_13Kernel_traitsIf13__nv_bfloat16fS2_fjLj5120ELj1ELj1ELj4ELj16ENS_18Kernel_traits_baseILj5120EfS2_fS2_fjLj128EEEEELb0ELb0ELb1EEEvNS_9FwdParamsE:
.text._ZN10layer_norm31ln_parallel_residual_fwd_kernelINS_13Kernel_traitsIf13__nv_bfloat16fS2_fjLj5120ELj1ELj1ELj4ELj16ENS_18Kernel_traits_baseILj5120EfS2_fS2_fjLj128EEEEELb0ELb0ELb1EEEvNS_9FwdParamsE:
[----:B------:R-:W-:Y:S01]  /*0000*/  LDC R1, c[0x0][0x28] ;  /* 0x00000a00ff017b82 */ /* 0x000fe20000000800 */
[----:B------:R-:W0:Y:S01]  /*0010*/  S2R R10, SR_TID.X ;  /* 0x00000000000a7919 */ /* 0x000e220000002100 */
[----:B------:R-:W-:Y:S01]  /*0020*/  ULDC.64 UR6, c[0x0][0x260] ;  /* 0x0000980000067ab9 */ /* 0x000fe20000000a00 */
[----:B------:R-:W-:Y:S01]  /*0030*/  ULDC.64 UR8, c[0x0][0x2d0] ;  /* 0x0000b40000087ab9 */ /* 0x000fe20000000a00 */
[----:B------:R-:W-:Y:S01]  /*0040*/  ULDC.64 UR4, c[0x0][0x2c8] ;  /* 0x0000b20000047ab9 */ /* 0x000fe20000000a00 */
        /* <DEDUP_REMOVED lines=27> */
[----:B0-----:R-:W-:-:S04]  /*0200*/  SHF.L.U32 R0, R10, 0x5, RZ ;  /* 0x000000050a007819 */ /* 0x001fc800000006ff */
[----:B------:R-:W-:Y:S02]  /*0210*/  LOP3.LUT R4, R0, 0xfe0, RZ, 0xc0, !PT ;  /* 0x00000fe000047812 */ /* 0x000fe400078ec0ff */
[----:B------:R-:W-:Y:S02]  /*0220*/  LOP3.LUT R0, R10, 0x7f, RZ, 0xc0, !PT ;  /* 0x0000007f0a007812 */ /* 0x000fe400078ec0ff */
[----:B------:R-:W-:Y:S02]  /*0230*/  IADD3 R2, P0, R4, UR6, RZ ;  /* 0x0000000604027c10 */ /* 0x000fe4000ff1e0ff */
[----:B------:R-:W-:Y:S02]  /*0240*/  SHF.L.U32 R8, R0, 0x5, RZ ;  /* 0x0000000500087819 */ /* 0x000fe400000006ff */
[----:B------:R-:W-:Y:S01]  /*0250*/  IADD3.X R3, RZ, UR7, RZ, P0, !PT ;  /* 0x00000007ff037c10 */ /* 0x000fe200087fe4ff */
[----:B------:R-:W-:Y:S01]  /*0260*/  ULDC.64 UR6, c[0x0][0x268] ;  /* 0x00009a0000067ab9 */ /* 0x000fe20000000a00 */
[----:B------:R-:W-:-:S02]  /*0270*/  ISETP.NE.U32.AND P0, PT, RZ, UR4, PT ;  /* 0x00000004ff007c0c */ /* 0x000fc4000bf05070 */
[C---:B------:R-:W-:Y:S02]  /*0280*/  IADD3 R6, P3, R8.reuse, UR6, RZ ;  /* 0x0000000608067c10 */ /* 0x040fe4000ff7e0ff */
[----:B------:R-:W-:Y:S02]  /*0290*/  IADD3 R8, P4, R8, UR8, RZ ;  /* 0x0000000808087c10 */ /* 0x000fe4000ff9e0ff */
[----:B------:R-:W-:Y:S02]  /*02a0*/  CS2R R60, SRZ ;  /* 0x00000000003c7805 */ /* 0x000fe4000001ff00 */
[----:B------:R-:W-:Y:S02]  /*02b0*/  IADD3 R4, P2, R4, UR4, RZ ;  /* 0x0000000404047c10 */ /* 0x000fe4000ff5e0ff */
        /* <DEDUP_REMOVED lines=14> */
[----:B------:R-:W-:Y:S02]  /*03a0*/  IADD3.X R9, RZ, UR9, RZ, P4, !PT ;  /* 0x00000009ff097c10 */ /* 0x000fe4000a7fe4ff */
[----:B------:R-:W-:Y:S02]  /*03b0*/  ISETP.NE.AND.EX P0, PT, RZ, UR5, PT, P0 ;  /* 0x00000005ff007c0c */ /* 0x000fe4000bf05300 */
[----:B------:R-:W-:Y:S01]  /*03c0*/  IADD3.X R5, RZ, UR5, RZ, P2, !PT ;  /* 0x00000005ff057c10 */ /* 0x000fe200097fe4ff */
[----:B------:R-:W-:Y:S01]  /*03d0*/  ULDC.64 UR4, c[0x0][0x208] ;  /* 0x0000820000047ab9 */ /* 0x000fe20000000a00 */
[----:B------:R-:W0:Y:S01]  /*03e0*/  S2UR UR6, SR_CTAID.X ;  /* 0x00000000000679c3 */ /* 0x000e220000002500 */
[----:B------:R-:W5:Y:S01]  /*03f0*/  @P1 LDG.E.128 R52, desc[UR4][R8.64] ;  /* 0x0000000408341981 */ /* 0x000f62000c1e1d00 */
[----:B------:R-:W-:Y:S01]  /*0400*/  IADD3.X R7, RZ, UR7, RZ, P3, !PT ;  /* 0x00000007ff077c10 */ /* 0x000fe20009ffe4ff */
[----:B------:R-:W-:Y:S02]  /*0410*/  ULDC UR7, c[0x0][0x214] ;  /* 0x0000850000077ab9 */ /* 0x000fe40000000800 */
[----:B------:R-:W5:Y:S04]  /*0420*/  @P1 LDG.E.128 R56, desc[UR4][R8.64+0x10] ;  /* 0x0000100408381981 */ /* 0x000f68000c1e1d00 */
        /* <DEDUP_REMOVED lines=17> */
[----:B------:R0:W5:Y:S02]  /*0540*/  @P0 LDG.E.128 R48, desc[UR4][R4.64+0x4010] ;  /* 0x0040100404300981 */ /* 0x000164000c1e1d00 */
[----:B0-----:R-:W-:-:S04]  /*0550*/  LEA.HI R4, R10, UR6, RZ, 0x19 ;  /* 0x000000060a047c11 */ /* 0x001fc8000f8fc8ff */
[----:B------:R-:W-:-:S13]  /*0560*/  ISETP.GE.AND P0, PT, R4, UR7, PT ;  /* 0x0000000704007c0c */ /* 0x000fda000bf06270 */
[----:B------:R-:W-:Y:S05]  /*0570*/  @P0 EXIT ;  /* 0x000000000000094d */ /* 0x000fea0003800000 */
        /* <DEDUP_REMOVED lines=9> */
[----:B------:R-:W5:Y:S04]  /*0610*/  LDG.E.128 R164, desc[UR4][R6.64+0x4000] ;  /* 0x0040000406a47981 */ /* 0x000f68000c1e1d00 */
[----:B------:R-:W5:Y:S01]  /*0620*/  LDG.E.128 R168, desc[UR4][R6.64+0x4010] ;  /* 0x0040100406a87981 */ /* 0x000f62000c1e1d00 */
[----:B------:R-:W-:Y:S01]  /*0630*/  ISETP.NE.U32.AND P0, PT, RZ, UR6, PT ;  /* 0x00000006ff007c0c */ /* 0x000fe2000bf05070 */
[----:B------:R-:W-:Y:S01]  /*0640*/  HFMA2.MMA R224, -RZ, RZ, 0, 5.9604644775390625e-08 ;  /* 0x00000001ffe07435 */ /* 0x000fe200000001ff */
[----:B------:R-:W-:Y:S01]  /*0650*/  ULDC.U8 UR6, c[0x0][0x2a0] ;  /* 0x0000a80000067ab9 */ /* 0x000fe20000000000 */
[----:B------:R-:W5:Y:S01]  /*0660*/  LDG.E.128 R92, desc[UR4][R2.64] ;  /* 0x00000004025c7981 */ /* 0x000f62000c1e1d00 */
[----:B------:R-:W-:Y:S01]  /*0670*/  ISETP.NE.AND.EX P0, PT, RZ, UR7, PT, P0 ;  /* 0x00000007ff007c0c */ /* 0x000fe2000bf05300 */
[----:B------:R-:W-:-:S02]  /*0680*/  ULDC UR7, c[0x0][0x290] ;  /* 0x0000a40000077ab9 */ /* 0x000fc40000000800 */
[----:B------:R-:W5:Y:S01]  /*0690*/  LDG.E.128 R96, desc[UR4][R2.64+0x10] ;  /* 0x0000100402607981 */ /* 0x000f62000c1e1d00 */
[----:B------:R-:W-:Y:S01]  /*06a0*/  ISETP.NE.AND P3, PT, RZ, UR6, PT ;  /* 0x00000006ff007c0c */ /* 0x000fe2000bf65270 */
[----:B------:R-:W-:Y:S01]  /*06b0*/  ULDC UR6, c[0x0][0x218] ;  /* 0x0000860000067ab9 */ /* 0x000fe20000000800 */
[----:B------:R-:W-:Y:S01]  /*06c0*/  ULDC.64 UR14, c[0x0][0x228] ;  /* 0x00008a00000e7ab9 */ /* 0x000fe20000000a00 */
[----:B------:R-:W5:Y:S01]  /*06d0*/  LDG.E.128 R100, desc[UR4][R2.64+0x1000] ;  /* 0x0010000402647981 */ /* 0x000f62000c1e1d00 */
[----:B------:R-:W-:Y:S01]  /*06e0*/  ULDC.64 UR8, c[0x0][0x230] ;  /* 0x00008c0000087ab9 */ /* 0x000fe20000000a00 */
[----:B------:R-:W-:Y:S01]  /*06f0*/  ULDC.64 UR10, c[0x0][0x238] ;  /* 0x00008e00000a7ab9 */ /* 0x000fe20000000a00 */
[----:B------:R-:W-:Y:S01]  /*0700*/  ULDC.64 UR12, c[0x0][0x210] ;  /* 0x00008400000c7ab9 */ /* 0x000fe20000000a00 */
[----:B------:R-:W5:Y:S04]  /*0710*/  LDG.E.128 R104, desc[UR4][R2.64+0x1010] ;  /* 0x0010100402687981 */ /* 0x000f68000c1e1d00 */
[----:B------:R-:W5:Y:S04]  /*0720*/  LDG.E.128 R108, desc[UR4][R2.64+0x2000] ;  /* 0x00200004026c7981 */ /* 0x000f68000c1e1d00 */
[----:B------:R-:W5:Y:S04]  /*0730*/  LDG.E.128 R112, desc[UR4][R2.64+0x2010] ;  /* 0x0020100402707981 */ /* 0x000f68000c1e1d00 */
[----:B------:R-:W5:Y:S04]  /*0740*/  LDG.E.128 R116, desc[UR4][R2.64+0x3000] ;  /* 0x0030000402747981 */ /* 0x000f68000c1e1d00 */
[----:B------:R-:W5:Y:S04]  /*0750*/  LDG.E.128 R120, desc[UR4][R2.64+0x3010] ;  /* 0x0030100402787981 */ /* 0x000f68000c1e1d00 */
[----:B------:R-:W5:Y:S04]  /*0760*/  LDG.E.128 R124, desc[UR4][R2.64+0x4000] ;  /* 0x00400004027c7981 */ /* 0x000f68000c1e1d00 */
[----:B------:R0:W5:Y:S02]  /*0770*/  LDG.E.128 R128, desc[UR4][R2.64+0x4010] ;  /* 0x0040100402807981 */ /* 0x000164000c1e1d00 */
[----:B0-----:R-:W-:-:S07]  /*0780*/  MOV R2, R4 ;  /* 0x0000000400027202 */ /* 0x001fce0000000f00 */
.L_x_13685:
        /* <DEDUP_REMOVED lines=14> */
[----:B------:R0:W5:Y:S04]  /*0870*/  @P1 LDG.E.128 R176, desc[UR4][R10.64] ;  /* 0x000000040ab01981 */ /* 0x000168000c1e1d00 */
[----:B------:R0:W5:Y:S01]  /*0880*/  @P1 LDG.E.128 R180, desc[UR4][R10.64+0x10] ;  /* 0x000010040ab41981 */ /* 0x000162000c1e1d00 */
[----:B------:R-:W-:-:S04]  /*0890*/  ISETP.NE.U32.AND P2, PT, RZ, UR14, PT ;  /* 0x0000000eff007c0c */ /* 0x000fc8000bf45070 */
[----:B------:R-:W-:Y:S02]  /*08a0*/  ISETP.NE.AND.EX P2, PT, RZ, UR15, PT, P2 ;  /* 0x0000000fff007c0c */ /* 0x000fe4000bf45320 */
[C---:B---3--:R-:W-:Y:S02]  /*08b0*/  PRMT R221, R184.reuse, 0x7632, R221 ;  /* 0x00007632b8dd7816 */ /* 0x048fe400000000dd */
[----:B------:R-:W-:-:S09]  /*08c0*/  SHF.L.U32 R220, R184, 0x10, RZ ;  /* 0x00000010b8dc7819 */ /* 0x000fd200000006ff */
[----:B0-----:R-:W-:Y:S05]  /*08d0*/  @P2 BRA `(.L_x_13604) ;  /* 0x00000000000c2947 */ /* 0x001fea0003800000 */
[----:B------:R-:W-:Y:S05]  /*08e0*/  @!P1 BRA `(.L_x_13605) ;  /* 0x0000000000149947 */ /* 0x000fea0003800000 */
[----:B-----5:R-:W-:Y:S01]  /*08f0*/  FADD.FTZ R220, R176, R220 ;  /* 0x000000dcb0dc7221 */ /* 0x020fe20000010000 */
[----:B------:R-:W-:Y:S06]  /*0900*/  BRA `(.L_x_13605) ;  /* 0x00000000000c7947 */ /* 0x000fec0003800000 */
.L_x_13604:
[----:B-----5:R-:W-:-:S05]  /*0910*/  SHF.L.U32 R3, R172, 0x10, RZ ;  /* 0x00000010ac037819 */ /* 0x020fca00000006ff */
[----:B------:R-:W-:-:S04]  /*0920*/  FADD.FTZ R220, R220, R3 ;  /* 0x00000003dcdc7221 */ /* 0x000fc80000010000 */
[----:B------:R-:W-:-:S07]  /*0930*/  @P1 FADD.FTZ R220, R176, R220 ;  /* 0x000000dcb0dc1221 */ /* 0x000fce0000010000 */
.L_x_13605:
[----:B------:R-:W-:Y:S01]  /*0940*/  SHF.L.U32 R221, R221, 0x10, RZ ;  /* 0x00000010dddd7819 */ /* 0x000fe200000006ff */
[----:B------:R-:W-:Y:S06]  /*0950*/  @P2 BRA `(.L_x_13606) ;  /* 0x00000000000c2947 */ /* 0x000fec0003800000 */
[----:B------:R-:W-:Y:S05]  /*0960*/  @!P1 BRA `(.L_x_13607) ;  /* 0x0000000000189947 */ /* 0x000fea0003800000 */
[----:B-----5:R-:W-:Y:S01]  /*0970*/  FADD.FTZ R221, R177, R221 ;  /* 0x000000ddb1dd7221 */ /* 0x020fe20000010000 */
[----:B------:R-:W-:Y:S06]  /*0980*/  BRA `(.L_x_13607) ;  /* 0x0000000000107947 */ /* 0x000fec0003800000 */
.L_x_13606:
[----:B-----5:R-:W-:-:S04]  /*0990*/  PRMT R0, R172, 0x7632, R0 ;  /* 0x00007632ac007816 */ /* 0x020fc80000000000 */
[----:B------:R-:W-:-:S05]  /*09a0*/  SHF.L.U32 R0, R0, 0x10, RZ ;  /* 0x0000001000007819 */ /* 0x000fca00000006ff */
[----:B------:R-:W-:-:S04]  /*09b0*/  FADD.FTZ R221, R221, R0 ;  /* 0x00000000dddd7221 */ /* 0x000fc80000010000 */
[----:B------:R-:W-:-:S07]  /*09c0*/  @P1 FADD.FTZ R221, R177, R221 ;  /* 0x000000ddb1dd1221 */ /* 0x000fce0000010000 */
.L_x_13607:
[C---:B------:R-:W-:Y:S02]  /*09d0*/  PRMT R223, R185.reuse, 0x7632, R223 ;  /* 0x00007632b9df7816 */ /* 0x040fe400000000df */
[----:B------:R-:W-:Y:S01]  /*09e0*/  SHF.L.U32 R222, R185, 0x10, RZ ;  /* 0x00000010b9de7819 */ /* 0x000fe200000006ff */
[----:B------:R-:W-:Y:S06]  /*09f0*/  @P2 BRA `(.L_x_13608) ;  /* 0x00000000000c2947 */ /* 0x000fec0003800000 */
[----:B------:R-:W-:Y:S05]  /*0a00*/  @!P1 BRA `(.L_x_13609) ;  /* 0x0000000000149947 */ /* 0x000fea0003800000 */
[----:B-----5:R-:W-:Y:S01]  /*0a10*/  FADD.FTZ R222, R178, R222 ;  /* 0x000000deb2de7221 */ /* 0x020fe20000010000 */
[----:B------:R-:W-:Y:S06]  /*0a20*/  BRA `(.L_x_13609) ;  /* 0x00000000000c7947 */ /* 0x000fec0003800000 */
.L_x_13608:
[----:B-----5:R-:W-:-:S05]  /*0a30*/  SHF.L.U32 R3, R173, 0x10, RZ ;  /* 0x00000010ad037819 */ /* 0x020fca00000006ff */
[----:B------:R-:W-:-:S04]  /*0a40*/  FADD.FTZ R222, R222, R3 ;  /* 0x00000003dede7221 */ /* 0x000fc80000010000 */
[----:B------:R-:W-:-:S07]  /*0a50*/  @P1 FADD.FTZ R222, R178, R222 ;  /* 0x000000deb2de1221 */ /* 0x000fce0000010000 */
.L_x_13609:
[----:B------:R-:W-:Y:S01]  /*0a60*/  SHF.L.U32 R223, R223, 0x10, RZ ;  /* 0x00000010dfdf7819 */ /* 0x000fe200000006ff */
[----:B------:R-:W-:Y:S06]  /*0a70*/  @P2 BRA `(.L_x_13610) ;  /* 0x00000000000c2947 */ /* 0x000fec0003800000 */
[----:B------:R-:W-:Y:S05]  /*0a80*/  @!P1 BRA `(.L_x_13611) ;  /* 0x0000000000189947 */ /* 0x000fea0003800000 */
[----:B-----5:R-:W-:Y:S01]  /*0a90*/  FADD.FTZ R223, R179, R223 ;  /* 0x000000dfb3df7221 */ /* 0x020fe20000010000 */
[----:B------:R-:W-:Y:S06]  /*0aa0*/  BRA `(.L_x_13611) ;  /* 0x0000000000107947 */ /* 0x000fec0003800000 */
.L_x_13610:
[----:B-----5:R-:W-:-:S04]  /*0ab0*/  PRMT R0, R173, 0x7632, R0 ;  /* 0x00007632ad007816 */ /* 0x020fc80000000000 */
[----:B------:R-:W-:-:S05]  /*0ac0*/  SHF.L.U32 R0, R0, 0x10, RZ ;  /* 0x0000001000007819 */ /* 0x000fca00000006ff */
[----:B------:R-:W-:-:S04]  /*0ad0*/  FADD.FTZ R223, R223, R0 ;  /* 0x00000000dfdf7221 */ /* 0x000fc80000010000 */
[----:B------:R-:W-:-:S07]  /*0ae0*/  @P1 FADD.FTZ R223, R179, R223 ;  /* 0x000000dfb3df1221 */ /* 0x000fce0000010000 */
.L_x_13611:
[C---:B------:R-:W-:Y:S02]  /*0af0*/  PRMT R217, R186.reuse, 0x7632, R217 ;  /* 0x00007632bad97816 */ /* 0x040fe400000000d9 */
[----:B------:R-:W-:Y:S01]  /*0b00*/  SHF.L.U32 R216, R186, 0x10, RZ ;  /* 0x00000010bad87819 */ /* 0x000fe200000006ff */
[----:B------:R-:W-:Y:S06]  /*0b10*/  @P2 BRA `(.L_x_13612) ;  /* 0x00000000000c2947 */ /* 0x000fec0003800000 */
[----:B------:R-:W-:Y:S05]  /*0b20*/  @!P1 BRA `(.L_x_13613) ;  /* 0x0000000000149947 */ /* 0x000fea0003800000 */
[----:B-----5:R-:W-:Y:S01]  /*0b30*/  FADD.FTZ R216, R180, R216 ;  /* 0x000000d8b4d87221 */ /* 0x020fe20000010000 */
[----:B------:R-:W-:Y:S06]  /*0b40*/  BRA `(.L_x_13613) ;  /* 0x00000000000c7947 */ /* 0x000fec0003800000 */
.L_x_13612:
[----:B-----5:R-:W-:-:S05]  /*0b50*/  SHF.L.U32 R3, R174, 0x10, RZ ;  /* 0x00000010ae037819 */ /* 0x020fca00000006ff */
[----:B------:R-:W-:-:S04]  /*0b60*/  FADD.FTZ R216, R216, R3 ;  /* 0x00000003d8d87221 */ /* 0x000fc80000010000 */
[----:B------:R-:W-:-:S07]  /*0b70*/  @P1 FADD.FTZ R216, R180, R216 ;  /* 0x000000d8b4d81221 */ /* 0x000fce0000010000 */
.L_x_13613:
[----:B------:R-:W-:Y:S01]  /*0b80*/  SHF.L.U32 R217, R217, 0x10, RZ ;  /* 0x00000010d9d97819 */ /* 0x000fe200000006ff */
[----:B------:R-:W-:Y:S06]  /*0b90*/  @P2 BRA `(.L_x_13614) ;  /* 0x00000000000c2947 */ /* 0x000fec0003800000 */
[----:B------:R-:W-:Y:S05]  /*0ba0*/  @!P1 BRA `(.L_x_13615) ;  /* 0x0000000000189947 */ /* 0x000fea0003800000 */
[----:B-----5:R-:W-:Y:S01]  /*0bb0*/  FADD.FTZ R217, R181, R217 ;  /* 0x000000d9b5d97221 */ /* 0x020fe20000010000 */
[----:B------:R-:W-:Y:S06]  /*0bc0*/  BRA `(.L_x_13615) ;  /* 0x0000000000107947 */ /* 0x000fec0003800000 */
.L_x_13614:
[----:B-----5:R-:W-:-:S04]  /*0bd0*/  PRMT R0, R174, 0x7632, R0 ;  /* 0x00007632ae007816 */ /* 0x020fc80000000000 */
[----:B------:R-:W-:-:S05]  /*0be0*/  SHF.L.U32 R0, R0, 0x10, RZ ;  /* 0x0000001000007819 */ /* 0x000fca00000006ff */
[----:B------:R-:W-:-:S04]  /*0bf0*/  FADD.FTZ R217, R217, R0 ;  /* 0x00000000d9d97221 */ /* 0x000fc80000010000 */
[----:B------:R-:W-:-:S07]  /*0c00*/  @P1 FADD.FTZ R217, R181, R217 ;  /* 0x000000d9b5d91221 */ /* 0x000fce0000010000 */
.L_x_13615:
[C---:B------:R-:W-:Y:S02]  /*0c10*/  PRMT R219, R187.reuse, 0x7632, R219 ;  /* 0x00007632bbdb7816 */ /* 0x040fe400000000db */
[----:B------:R-:W-:Y:S01]  /*0c20*/  SHF.L.U32 R218, R187, 0x10, RZ ;  /* 0x00000010bbda7819 */ /* 0x000fe200000006ff */
[----:B------:R-:W-:Y:S06]  /*0c30*/  @P2 BRA `(.L_x_13616) ;  /* 0x00000000000c2947 */ /* 0x000fec0003800000 */
[----:B------:R-:W-:Y:S05]  /*0c40*/  @!P1 BRA `(.L_x_13617) ;  /* 0x0000000000149947 */ /* 0x000fea0003800000 */
[----:B-----5:R-:W-:Y:S01]  /*0c50*/  FADD.FTZ R218, R182, R218 ;  /* 0x000000dab6da7221 */ /* 0x020fe20000010000 */
[----:B------:R-:W-:Y:S06]  /*0c60*/  BRA `(.L_x_13617) ;  /* 0x00000000000c7947 */ /* 0x000fec0003800000 */
.L_x_13616:
[----:B-----5:R-:W-:-:S05]  /*0c70*/  SHF.L.U32 R3, R175, 0x10, RZ ;  /* 0x00000010af037819 */ /* 0x020fca00000006ff */
[----:B------:R-:W-:-:S04]  /*0c80*/  FADD.FTZ R218, R218, R3 ;  /* 0x00000003dada7221 */ /* 0x000fc80000010000 */
[----:B------:R-:W-:-:S07]  /*0c90*/  @P1 FADD.FTZ R218, R182, R218 ;  /* 0x000000dab6da1221 */ /* 0x000fce0000010000 */
.L_x_13617:
[----:B------:R-:W-:Y:S01]  /*0ca0*/  SHF.L.U32 R219, R219, 0x10, RZ ;  /* 0x00000010dbdb7819 */ /* 0x000fe200000006ff */
[----:B------:R-:W-:Y:S06]  /*0cb0*/  @P2 BRA `(.L_x_13618) ;  /* 0x00000000000c2947 */ /* 0x000fec0003800000 */
[----:B------:R-:W-:Y:S05]  /*0cc0*/  @!P1 BRA `(.L_x_13619) ;  /* 0x0000000000189947 */ /* 0x000fea0003800000 */
[----:B-----5:R-:W-:Y:S01]  /*0cd0*/  FADD.FTZ R219, R183, R219 ;  /* 0x000000dbb7db7221 */ /* 0x020fe20000010000 */
[----:B------:R-:W-:Y:S06]  /*0ce0*/  BRA `(.L_x_13619) ;  /* 0x0000000000107947 */ /* 0x000fec0003800000 */
.L_x_13618:
[----:B-----5:R-:W-:-:S04]  /*0cf0*/  PRMT R0, R175, 0x7632, R0 ;  /* 0x00007632af007816 */ /* 0x020fc80000000000 */
[----:B------:R-:W-:-:S05]  /*0d00*/  SHF.L.U32 R0, R0, 0x10, RZ ;  /* 0x0000001000007819 */ /* 0x000fca00000006ff */
[----:B------:R-:W-:-:S04]  /*0d10*/  FADD.FTZ R219, R219, R0 ;  /* 0x00000000dbdb7221 */ /* 0x000fc80000010000 */
[----:B------:R-:W-:-:S07]  /*0d20*/  @P1 FADD.FTZ R219, R183, R219 ;  /* 0x000000dbb7db1221 */ /* 0x000fce0000010000 */
.L_x_13619:
[----:B------:R-:W0:Y:S01]  /*0d30*/  LDC.64 R188, c[0x0][0x238] ;  /* 0x00008e00ffbc7b82 */ /* 0x000e220000000a00 */
[----:B------:R-:W-:-:S05]  /*0d40*/  IADD3 R3, R4, 0x80, RZ ;  /* 0x0000008004037810 */ /* 0x000fca0007ffe0ff */
[----:B------:R-:W-:Y:S02]  /*0d50*/  IMAD.WIDE.U32 R184, R3, 0x10, R8 ;  /* 0x0000001003b87825 */ /* 0x000fe400078e0008 */
[----:B------:R-:W1:Y:S08]  /*0d60*/  @P0 LDC.64 R190, c[0x0][0x228] ;  /* 0x00008a00ffbe0b82 */ /* 0x000e700000000a00 */
[----:B------:R-:W2:Y:S01]  /*0d70*/  @P1 LDC.64 R192, c[0x0][0x230] ;  /* 0x00008c00ffc01b82 */ /* 0x000ea20000000a00 */
[----:B0-----:R-:W-:-:S05]  /*0d80*/  IMAD.WIDE.U32 R6, R4, 0x20, R188 ;  /* 0x0000002004067825 */ /* 0x001fca00078e00bc */
[----:B------:R0:W-:Y:S01]  /*0d90*/  STG.E.128 desc[UR4][R6.64], R220 ;  /* 0x000000dc06007986 */ /* 0x0001e2000c101d04 */
[----:B-1----:R-:W-:-:S03]  /*0da0*/  @P0 IMAD.WIDE.U32 R190, R3, 0x10, R190 ;  /* 0x0000001003be0825 */ /* 0x002fc600078e00be */
[----:B------:R0:W-:Y:S04]  /*0db0*/  STG.E.128 desc[UR4][R6.64+0x10], R216 ;  /* 0x000010d806007986 */ /* 0x0001e8000c101d04 */
[----:B------:R-:W3:Y:S01]  /*0dc0*/  LDG.E.128 R184, desc[UR4][R184.64] ;  /* 0x00000004b8b87981 */ /* 0x000ee2000c1e1d00 */
[----:B--2---:R-:W-:-:S03]  /*0dd0*/  @P1 IMAD.WIDE.U32 R192, R3, 0x20, R192 ;  /* 0x0000002003c01825 */ /* 0x004fc600078e00c0 */
[----:B-----5:R0:W5:Y:S04]  /*0de0*/  @P0 LDG.E.128 R172, desc[UR4][R190.64] ;  /* 0x00000004beac0981 */ /* 0x020168000c1e1d00 */
[----:B------:R0:W5:Y:S04]  /*0df0*/  @P1 LDG.E.128 R176, desc[UR4][R192.64] ;  /* 0x00000004c0b01981 */ /* 0x000168000c1e1d00 */
[----:B------:R0:W5:Y:S01]  /*0e00*/  @P1 LDG.E.128 R180, desc[UR4][R192.64+0x10] ;  /* 0x00001004c0b41981 */ /* 0x000162000c1e1d00 */
[----:B------:R-:W1:Y:S02]  /*0e10*/  S2R R10, SR_TID.X ;  /* 0x00000000000a7919 */ /* 0x000e640000002100 */
[----:B-1----:R-:W-:-:S02]  /*0e20*/  LOP3.LUT R0, R10, 0x7f, RZ, 0xc0, !PT ;  /* 0x0000007f0a007812 */ /* 0x002fc400078ec0ff */
[C---:B---3--:R-:W-:Y:S02]  /*0e30*/  PRMT R209, R184.reuse, 0x7632, R209 ;  /* 0x00007632b8d17816 */ /* 0x048fe400000000d1 */
[----:B------:R-:W-:Y:S01]  /*0e40*/  SHF.L.U32 R208, R184, 0x10, RZ ;  /* 0x00000010b8d07819 */ /* 0x000fe200000006ff */
[----:B0-----:R-:W-:Y:S06]  /*0e50*/  @P2 BRA `(.L_x_13620) ;  /* 0x00000000000c2947 */ /* 0x001fec0003800000 */
[----:B------:R-:W-:Y:S05]  /*0e60*/  @!P1 BRA `(.L_x_13621) ;  /* 0x0000000000149947 */ /* 0x000fea0003800000 */
[----:B-----5:R-:W-:Y:S01]  /*0e70*/  FADD.FTZ R208, R176, R208 ;  /* 0x000000d0b0d07221 */ /* 0x020fe20000010000 */
[----:B------:R-:W-:Y:S06]  /*0e80*/  BRA `(.L_x_13621) ;  /* 0x00000000000c7947 */ /* 0x000fec0003800000 */
.L_x_13620:
[----:B-----5:R-:W-:-:S05]  /*0e90*/  SHF.L.U32 R5, R172, 0x10, RZ ;  /* 0x00000010ac057819 */ /* 0x020fca00000006ff */
[----:B------:R-:W-:-:S04]  /*0ea0*/  FADD.FTZ R208, R5, R208 ;  /* 0x000000d005d07221 */ /* 0x000fc80000010000 */
[----:B------:R-:W-:-:S07]  /*0eb0*/  @P1 FADD.FTZ R208, R176, R208 ;  /* 0x000000d0b0d01221 */ /* 0x000fce0000010000 */
.L_x_13621:
[----:B------:R-:W-:Y:S01]  /*0ec0*/  SHF.L.U32 R209, R209, 0x10, RZ ;  /* 0x00000010d1d17819 */ /* 0x000fe200000006ff */
[----:B------:R-:W-:Y:S06]  /*0ed0*/  @P2 BRA `(.L_x_13622) ;  /* 0x00000000000c2947 */ /* 0x000fec0003800000 */
[----:B------:R-:W-:Y:S05]  /*0ee0*/  @!P1 BRA `(.L_x_13623) ;  /* 0x0000000000189947 */ /* 0x000fea0003800000 */
[----:B-----5:R-:W-:Y:S01]  /*0ef0*/  FADD.FTZ R209, R177, R209 ;  /* 0x000000d1b1d17221 */ /* 0x020fe20000010000 */
[----:B------:R-:W-:Y:S06]  /*0f00*/  BRA `(.L_x_13623) ;  /* 0x0000000000107947 */ /* 0x000fec0003800000 */
.L_x_13622:
[----:B-----5:R-:W-:-:S04]  /*0f10*/  PRMT R5, R172, 0x7632, R5 ;  /* 0x00007632ac057816 */ /* 0x020fc80000000005 */
[----:B------:R-:W-:-:S05]  /*0f20*/  SHF.L.U32 R6, R5, 0x10, RZ ;  /* 0x0000001005067819 */ /* 0x000fca00000006ff */
[----:B------:R-:W-:-:S04]  /*0f30*/  FADD.FTZ R209, R209, R6 ;  /* 0x00000006d1d17221 */ /* 0x000fc80000010000 */
[----:B------:R-:W-:-:S07]  /*0f40*/  @P1 FADD.FTZ R209, R177, R209 ;  /* 0x000000d1b1d11221 */ /* 0x000fce0000010000 */
.L_x_13623:
[C---:B------:R-:W-:Y:S02]  /*0f50*/  PRMT R211, R185.reuse, 0x7632, R211 ;  /* 0x00007632b9d37816 */ /* 0x040fe400000000d3 */
[----:B------:R-:W-:Y:S01]  /*0f60*/  SHF.L.U32 R210, R185, 0x10, RZ ;  /* 0x00000010b9d27819 */ /* 0x000fe200000006ff */
[----:B------:R-:W-:Y:S06]  /*0f70*/  @P2 BRA `(.L_x_13624) ;  /* 0x00000000000c2947 */ /* 0x000fec0003800000 */
[----:B------:R-:W-:Y:S05]  /*0f80*/  @!P1 BRA `(.L_x_13625) ;  /* 0x0000000000149947 */ /* 0x000fea0003800000 */
[----:B-----5:R-:W-:Y:S01]  /*0f90*/  FADD.FTZ R210, R178, R210 ;  /* 0x000000d2b2d27221 */ /* 0x020fe20000010000 */
[----:B------:R-:W-:Y:S06]  /*0fa0*/  BRA `(.L_x_13625) ;  /* 0x00000000000c7947 */ /* 0x000fec0003800000 */
.L_x_13624:
[----:B-----5:R-:W-:-:S05]  /*0fb0*/  SHF.L.U32 R5, R173, 0x10, RZ ;  /* 0x00000010ad057819 */ /* 0x020fca00000006ff */
[----:B------:R-:W-:-:S04]  /*0fc0*/  FADD.FTZ R210, R5, R210 ;  /* 0x000000d205d27221 */ /* 0x000fc80000010000 */
[----:B------:R-:W-:-:S07]  /*0fd0*/  @P1 FADD.FTZ R210, R178, R210 ;  /* 0x000000d2b2d21221 */ /* 0x000fce0000010000 */
.L_x_13625:
[----:B------:R-:W-:Y:S01]  /*0fe0*/  SHF.L.U32 R211, R211, 0x10, RZ ;  /* 0x00000010d3d37819 */ /* 0x000fe200000006ff */
[----:B------:R-:W-:Y:S06]  /*0ff0*/  @P2 BRA `(.L_x_13626) ;  /* 0x00000000000c2947 */ /* 0x000fec0003800000 */
[----:B------:R-:W-:Y:S05]  /*1000*/  @!P1 BRA `(.L_x_13627) ;  /* 0x0000000000189947 */ /* 0x000fea0003800000 */
[----:B-----5:R-:W-:Y:S01]  /*1010*/  FADD.FTZ R211, R179, R211 ;  /* 0x000000d3b3d37221 */ /* 0x020fe20000010000 */
[----:B------:R-:W-:Y:S06]  /*1020*/  BRA `(.L_x_13627) ;  /* 0x0000000000107947 */ /* 0x000fec0003800000 */
.L_x_13626:
[----:B-----5:R-:W-:-:S04]  /*1030*/  PRMT R5, R173, 0x7632, R5 ;  /* 0x00007632ad057816 */ /* 0x020fc80000000005 */
[----:B------:R-:W-:-:S05]  /*1040*/  SHF.L.U32 R6, R5, 0x10, RZ ;  /* 0x0000001005067819 */ /* 0x000fca00000006ff */
[----:B------:R-:W-:-:S04]  /*1050*/  FADD.FTZ R211, R211, R6 ;  /* 0x00000006d3d37221 */ /* 0x000fc80000010000 */
[----:B------:R-:W-:-:S07]  /*1060*/  @P1 FADD.FTZ R211, R179, R211 ;  /* 0x000000d3b3d31221 */ /* 0x000fce0000010000 */
.L_x_13627:
[C---:B------:R-:W-:Y:S02]  /*1070*/  PRMT R201, R186.reuse, 0x7632, R201 ;  /* 0x00007632bac97816 */ /* 0x040fe400000000c9 */
[----:B------:R-:W-:Y:S01]  /*1080*/  SHF.L.U32 R200, R186, 0x10, RZ ;  /* 0x00000010bac87819 */ /* 0x000fe200000006ff */
[----:B------:R-:W-:Y:S06]  /*1090*/  @P2 BRA `(.L_x_13628) ;  /* 0x00000000000c2947 */ /* 0x000fec0003800000 */
[----:B------:R-:W-:Y:S05]  /*10a0*/  @!P1 BRA `(.L_x_13629) ;  /* 0x0000000000149947 */ /* 0x000fea0003800000 */
[----:B-----5:R-:W-:Y:S01]  /*10b0*/  FADD.FTZ R200, R180, R200 ;  /* 0x000000c8b4c87221 */ /* 0x020fe20000010000 */
[----:B------:R-:W-:Y:S06]  /*10c0*/  BRA `(.L_x_13629) ;  /* 0x00000000000c7947 */ /* 0x000fec0003800000 */
.L_x_13628:
[----:B-----5:R-:W-:-:S05]  /*10d0*/  SHF.L.U32 R5, R174, 0x10, RZ ;  /* 0x00000010ae057819 */ /* 0x020fca00000006ff */
[----:B------:R-:W-:-:S04]  /*10e0*/  FADD.FTZ R200, R5, R200 ;  /* 0x000000c805c87221 */ /* 0x000fc80000010000 */
[----:B------:R-:W-:-:S07]  /*10f0*/  @P1 FADD.FTZ R200, R180, R200 ;  /* 0x000000c8b4c81221 */ /* 0x000fce0000010000 */
.L_x_13629:
[----:B------:R-:W-:Y:S01]  /*1100*/  SHF.L.U32 R201, R201, 0x10, RZ ;  /* 0x00000010c9c97819 */ /* 0x000fe200000006ff */
[----:B------:R-:W-:Y:S06]  /*1110*/  @P2 BRA `(.L_x_13630) ;  /* 0x00000000000c2947 */ /* 0x000fec0003800000 */
[----:B------:R-:W-:Y:S05]  /*1120*/  @!P1 BRA `(.L_x_13631) ;  /* 0x0000000000189947 */ /* 0x000fea0003800000 */
[----:B-----5:R-:W-:Y:S01]  /*1130*/  FADD.FTZ R201, R181, R201 ;  /* 0x000000c9b5c97221 */ /* 0x020fe20000010000 */
[----:B------:R-:W-:Y:S06]  /*1140*/  BRA `(.L_x_13631) ;  /* 0x0000000000107947 */ /* 0x000fec0003800000 */
.L_x_13630:
[----:B-----5:R-:W-:-:S04]  /*1150*/  PRMT R5, R174, 0x7632, R5 ;  /* 0x00007632ae057816 */ /* 0x020fc80000000005 */
[----:B------:R-:W-:-:S05]  /*1160*/  SHF.L.U32 R6, R5, 0x10, RZ ;  /* 0x0000001005067819 */ /* 0x000fca00000006ff */
[----:B------:R-:W-:-:S04]  /*1170*/  FADD.FTZ R201, R201, R6 ;  /* 0x00000006c9c97221 */ /* 0x000fc80000010000 */
[----:B------:R-:W-:-:S07]  /*1180*/  @P1 FADD.FTZ R201, R181, R201 ;  /* 0x000000c9b5c91221 */ /* 0x000fce0000010000 */
.L_x_13631:
[C---:B------:R-:W-:Y:S02]  /*1190*/  PRMT R203, R187.reuse, 0x7632, R203 ;  /* 0x00007632bbcb7816 */ /* 0x040fe400000000cb */
[----:B------:R-:W-:Y:S01]  /*11a0*/  SHF.L.U32 R202, R187, 0x10, RZ ;  /* 0x00000010bbca7819 */ /* 0x000fe200000006ff */
[----:B------:R-:W-:Y:S06]  /*11b0*/  @P2 BRA `(.L_x_13632) ;  /* 0x00000000000c2947 */ /* 0x000fec0003800000 */
[----:B------:R-:W-:Y:S05]  /*11c0*/  @!P1 BRA `(.L_x_13633) ;  /* 0x0000000000149947 */ /* 0x000fea0003800000 */
[----:B-----5:R-:W-:Y:S01]  /*11d0*/  FADD.FTZ R202, R182, R202 ;  /* 0x000000cab6ca7221 */ /* 0x020fe20000010000 */
[----:B------:R-:W-:Y:S06]  /*11e0*/  BRA `(.L_x_13633) ;  /* 0x00000000000c7947 */ /* 0x000fec0003800000 */
.L_x_13632:
[----:B-----5:R-:W-:-:S05]  /*11f0*/  SHF.L.U32 R5, R175, 0x10, RZ ;  /* 0x00000010af057819 */ /* 0x020fca00000006ff */
[----:B------:R-:W-:-:S04]  /*1200*/  FADD.FTZ R202, R5, R202 ;  /* 0x000000ca05ca7221 */ /* 0x000fc80000010000 */
[----:B------:R-:W-:-:S07]  /*1210*/  @P1 FADD.FTZ R202, R182, R202 ;  /* 0x000000cab6ca1221 */ /* 0x000fce0000010000 */
.L_x_13633:
[----:B------:R-:W-:Y:S01]  /*1220*/  SHF.L.U32 R203, R203, 0x10, RZ ;  /* 0x00000010cbcb7819 */ /* 0x000fe200000006ff */
[----:B------:R-:W-:Y:S06]  /*1230*/  @P2 BRA `(.L_x_13634) ;  /* 0x00000000000c2947 */ /* 0x000fec0003800000 */
[----:B------:R-:W-:Y:S05]  /*1240*/  @!P1 BRA `(.L_x_13635) ;  /* 0x0000000000189947 */ /* 0x000fea0003800000 */
[----:B-----5:R-:W-:Y:S01]  /*1250*/  FADD.FTZ R203, R183, R203 ;  /* 0x000000cbb7cb7221 */ /* 0x020fe20000010000 */
[----:B------:R-:W-:Y:S06]  /*1260*/  BRA `(.L_x_13635) ;  /* 0x0000000000107947 */ /* 0x000fec0003800000 */
.L_x_13634:
[----:B-----5:R-:W-:-:S04]  /*1270*/  PRMT R5, R175, 0x7632, R5 ;  /* 0x00007632af057816 */ /* 0x020fc80000000005 */
[----:B------:R-:W-:-:S05]  /*1280*/  SHF.L.U32 R6, R5, 0x10, RZ ;  /* 0x0000001005067819 */ /* 0x000fca00000006ff */
[----:B------:R-:W-:-:S04]  /*1290*/  FADD.FTZ R203, R203, R6 ;  /* 0x00000006cbcb7221 */ /* 0x000fc80000010000 */
[----:B------:R-:W-:-:S07]  /*12a0*/  @P1 FADD.FTZ R203, R183, R203 ;  /* 0x000000cbb7cb1221 */ /* 0x000fce0000010000 */
.L_x_13635:
[----:B------:R-:W0:Y:S01]  /*12b0*/  @P0 LDC.64 R192, c[0x0][0x228] ;  /* 0x00008a00ffc00b82 */ /* 0x000e220000000a00 */
[----:B------:R-:W-:Y:S01]  /*12c0*/  IADD3 R6, R4, 0x100, RZ ;  /* 0x0000010004067810 */ /* 0x000fe20007ffe0ff */
[----:B------:R-:W-:-:S04]  /*12d0*/  IMAD.WIDE.U32 R190, R3, 0x20, R188 ;  /* 0x0000002003be7825 */ /* 0x000fc800078e00bc */
[C---:B------:R-:W-:Y:S01]  /*12e0*/  IMAD.WIDE.U32 R184, R6.reuse, 0x10, R8 ;  /* 0x0000001006b87825 */ /* 0x040fe200078e0008 */
[----:B------:R1:W-:Y:S01]  /*12f0*/  STG.E.128 desc[UR4][R190.64], R208 ;  /* 0x000000d0be007986 */ /* 0x0003e2000c101d04 */
[----:B------:R-:W2:Y:S03]  /*1300*/  @P1 LDC.64 R194, c[0x0][0x230] ;  /* 0x00008c00ffc21b82 */ /* 0x000ea60000000a00 */
[----:B------:R1:W-:Y:S04]  /*1310*/  STG.E.128 desc[UR4][R190.64+0x10], R200 ;  /* 0x000010c8be007986 */ /* 0x0003e8000c101d04 */
[----:B------:R-:W3:Y:S01]  /*1320*/  LDG.E.128 R184, desc[UR4][R184.64] ;  /* 0x00000004b8b87981 */ /* 0x000ee2000c1e1d00 */
[----:B0-----:R-:W-:-:S05]  /*1330*/  @P0 IMAD.WIDE.U32 R192, R6, 0x10, R192 ;  /* 0x0000001006c00825 */ /* 0x001fca00078e00c0 */
[----:B-----5:R1:W5:Y:S01]  /*1340*/  @P0 LDG.E.128 R172, desc[UR4][R192.64] ;  /* 0x00000004c0ac0981 */ /* 0x020362000c1e1d00 */
[----:B--2---:R-:W-:-:S05]  /*1350*/  @P1 IMAD.WIDE.U32 R194, R6, 0x20, R194 ;  /* 0x0000002006c21825 */ /* 0x004fca00078e00c2 */
[----:B------:R1:W5:Y:S04]  /*1360*/  @P1 LDG.E.128 R176, desc[UR4][R194.64] ;  /* 0x00000004c2b01981 */ /* 0x000368000c1e1d00 */
[----:B------:R1:W5:Y:S01]  /*1370*/  @P1 LDG.E.128 R180, desc[UR4][R194.64+0x10] ;  /* 0x00001004c2b41981 */ /* 0x000362000c1e1d00 */
[C---:B---3--:R-:W-:Y:S02]  /*1380*/  PRMT R205, R184.reuse, 0x7632, R205 ;  /* 0x00007632b8cd7816 */ /* 0x048fe400000000cd */
[----:B------:R-:W-:Y:S01]  /*1390*/  SHF.L.U32 R204, R184, 0x10, RZ ;  /* 0x00000010b8cc7819 */ /* 0x000fe200000006ff */
[----:B-1----:R-:W-:Y:S06]  /*13a0*/  @P2 BRA `(.L_x_13636) ;  /* 0x00000000000c2947 */ /* 0x002fec0003800000 */
[----:B------:R-:W-:Y:S05]  /*13b0*/  @!P1 BRA `(.L_x_13637) ;  /* 0x0000000000149947 */ /* 0x000fea0003800000 */
[----:B-----5:R-:W-:Y:S01]  /*13c0*/  FADD.FTZ R204, R176, R204 ;  /* 0x000000ccb0cc7221 */ /* 0x020fe20000010000 */
[----:B------:R-:W-:Y:S06]  /*13d0*/  BRA `(.L_x_13637) ;  /* 0x00000000000c7947 */ /* 0x000fec0003800000 */
.L_x_13636:
[----:B-----5:R-:W-:-:S05]  /*13e0*/  SHF.L.U32 R3, R172, 0x10, RZ ;  /* 0x00000010ac037819 */ /* 0x020fca00000006ff */
[----:B------:R-:W-:-:S04]  /*13f0*/  FADD.FTZ R204, R3, R204 ;  /* 0x000000cc03cc7221 */ /* 0x000fc80000010000 */
[----:B------:R-:W-:-:S07]  /*1400*/  @P1 FADD.FTZ R204, R176, R204 ;  /* 0x000000ccb0cc1221 */ /* 0x000fce0000010000 */
.L_x_13637:
[----:B------:R-:W-:Y:S01]  /*1410*/  SHF.L.U32 R205, R205, 0x10, RZ ;  /* 0x00000010cdcd7819 */ /* 0x000fe200000006ff */
[----:B------:R-:W-:Y:S06]  /*1420*/  @P2 BRA `(.L_x_13638) ;  /* 0x00000000000c2947 */ /* 0x000fec0003800000 */
[----:B------:R-:W-:Y:S05]  /*1430*/  @!P1 BRA `(.L_x_13639) ;  /* 0x0000000000189947 */ /* 0x000fea0003800000 */
[----:B-----5:R-:W-:Y:S01]  /*1440*/  FADD.FTZ R205, R177, R205 ;  /* 0x000000cdb1cd7221 */ /* 0x020fe20000010000 */
[----:B------:R-:W-:Y:S06]  /*1450*/  BRA `(.L_x_13639) ;  /* 0x0000000000107947 */ /* 0x000fec0003800000 */
.L_x_13638:
[----:B-----5:R-:W-:-:S04]  /*1460*/  PRMT R3, R172, 0x7632, R3 ;  /* 0x00007632ac037816 */ /* 0x020fc80000000003 */
[----:B------:R-:W-:-:S05]  /*1470*/  SHF.L.U32 R184, R3, 0x10, RZ ;  /* 0x0000001003b87819 */ /* 0x000fca00000006ff */
[----:B------:R-:W-:-:S04]  /*1480*/  FADD.FTZ R205, R205, R184 ;  /* 0x000000b8cdcd7221 */ /* 0x000fc80000010000 */
[----:B------:R-:W-:-:S07]  /*1490*/  @P1 FADD.FTZ R205, R177, R205 ;  /* 0x000000cdb1cd1221 */ /* 0x000fce0000010000 */
.L_x_13639:
[C---:B------:R-:W-:Y:S02]  /*14a0*/  PRMT R207, R185.reuse, 0x7632, R207 ;  /* 0x00007632b9cf7816 */ /* 0x040fe400000000cf */
[----:B------:R-:W-:Y:S01]  /*14b0*/  SHF.L.U32 R206, R185, 0x10, RZ ;  /* 0x00000010b9ce7819 */ /* 0x000fe200000006ff */
[----:B------:R-:W-:Y:S06]  /*14c0*/  @P2 BRA `(.L_x_13640) ;  /* 0x00000000000c2947 */ /* 0x000fec0003800000 */
[----:B------:R-:W-:Y:S05]  /*14d0*/  @!P1 BRA `(.L_x_13641) ;  /* 0x0000000000149947 */ /* 0x000fea0003800000 */
[----:B-----5:R-:W-:Y:S01]  /*14e0*/  FADD.FTZ R206, R178, R206 ;  /* 0x000000ceb2ce7221 */ /* 0x020fe20000010000 */
[----:B------:R-:W-:Y:S06]  /*14f0*/  BRA `(.L_x_13641) ;  /* 0x00000000000c7947 */ /* 0x000fec0003800000 */
.L_x_13640:
[----:B-----5:R-:W-:-:S05]  /*1500*/  SHF.L.U32 R3, R173, 0x10, RZ ;  /* 0x00000010ad037819 */ /* 0x020fca00000006ff */
[----:B------:R-:W-:-:S04]  /*1510*/  FADD.FTZ R206, R3, R206 ;  /* 0x000000ce03ce7221 */ /* 0x000fc80000010000 */
[----:B------:R-:W-:-:S07]  /*1520*/  @P1 FADD.FTZ R206, R178, R206 ;  /* 0x000000ceb2ce1221 */ /* 0x000fce0000010000 */
.L_x_13641:
[----:B------:R-:W-:Y:S01]  /*1530*/  SHF.L.U32 R207, R207, 0x10, RZ ;  /* 0x00000010cfcf7819 */ /* 0x000fe200000006ff */
[----:B------:R-:W-:Y:S06]  /*1540*/  @P2 BRA `(.L_x_13642) ;  /* 0x00000000000c2947 */ /* 0x000fec0003800000 */
[----:B------:R-:W-:Y:S05]  /*1550*/  @!P1 BRA `(.L_x_13643) ;  /* 0x0000000000189947 */ /* 0x000fea0003800000 */
[----:B-----5:R-:W-:Y:S01]  /*1560*/  FADD.FTZ R207, R179, R207 ;  /* 0x000000cfb3cf7221 */ /* 0x020fe20000010000 */
[----:B------:R-:W-:Y:S06]  /*1570*/  BRA `(.L_x_13643) ;  /* 0x0000000000107947 */ /* 0x000fec0003800000 */
.L_x_13642:
[----:B-----5:R-:W-:-:S04]  /*1580*/  PRMT R3, R173, 0x7632, R3 ;  /* 0x00007632ad037816 */ /* 0x020fc80000000003 */
[----:B------:R-:W-:-:S05]  /*1590*/  SHF.L.U32 R184, R3, 0x10, RZ ;  /* 0x0000001003b87819 */ /* 0x000fca00000006ff */
[----:B------:R-:W-:-:S04]  /*15a0*/  FADD.FTZ R207, R207, R184 ;  /* 0x000000b8cfcf7221 */ /* 0x000fc80000010000 */
[----:B------:R-:W-:-:S07]  /*15b0*/  @P1 FADD.FTZ R207, R179, R207 ;  /* 0x000000cfb3cf1221 */ /* 0x000fce0000010000 */
.L_x_13643:
[C---:B------:R-:W-:Y:S02]  /*15c0*/  PRMT R197, R186.reuse, 0x7632, R197 ;  /* 0x00007632bac57816 */ /* 0x040fe400000000c5 */
[----:B------:R-:W-:Y:S01]  /*15d0*/  SHF.L.U32 R196, R186, 0x10, RZ ;  /* 0x00000010bac47819 */ /* 0x000fe200000006ff */
[----:B------:R-:W-:Y:S06]  /*15e0*/  @P2 BRA `(.L_x_13644) ;  /* 0x00000000000c2947 */ /* 0x000fec0003800000 */
[----:B------:R-:W-:Y:S05]  /*15f0*/  @!P1 BRA `(.L_x_13645) ;  /* 0x0000000000149947 */ /* 0x000fea0003800000 */
[----:B-----5:R-:W-:Y:S01]  /*1600*/  FADD.FTZ R196, R180, R196 ;  /* 0x000000c4b4c47221 */ /* 0x020fe20000010000 */
[----:B------:R-:W-:Y:S06]  /*1610*/  BRA `(.L_x_13645) ;  /* 0x00000000000c7947 */ /* 0x000fec0003800000 */
.L_x_13644:
[----:B-----5:R-:W-:-:S05]  /*1620*/  SHF.L.U32 R3, R174, 0x10, RZ ;  /* 0x00000010ae037819 */ /* 0x020fca00000006ff */
[----:B------:R-:W-:-:S04]  /*1630*/  FADD.FTZ R196, R3, R196 ;  /* 0x000000c403c47221 */ /* 0x000fc80000010000 */
[----:B------:R-:W-:-:S07]  /*1640*/  @P1 FADD.FTZ R196, R180, R196 ;  /* 0x000000c4b4c41221 */ /* 0x000fce0000010000 */
.L_x_13645:
[----:B------:R-:W-:Y:S01]  /*1650*/  SHF.L.U32 R197, R197, 0x10, RZ ;  /* 0x00000010c5c57819 */ /* 0x000fe200000006ff */
[----:B------:R-:W-:Y:S06]  /*1660*/  @P2 BRA `(.L_x_13646) ;  /* 0x00000000000c2947 */ /* 0x000fec0003800000 */
[----:B------:R-:W-:Y:S05]  /*1670*/  @!P1 BRA `(.L_x_13647) ;  /* 0x0000000000189947 */ /* 0x000fea0003800000 */
[----:B-----5:R-:W-:Y:S01]  /*1680*/  FADD.FTZ R197, R181, R197 ;  /* 0x000000c5b5c57221 */ /* 0x020fe20000010000 */
[----:B------:R-:W-:Y:S06]  /*1690*/  BRA `(.L_x_13647) ;  /* 0x0000000000107947 */ /* 0x000fec0003800000 */
.L_x_13646:
[----:B-----5:R-:W-:-:S04]  /*16a0*/  PRMT R3, R174, 0x7632, R3 ;  /* 0x00007632ae037816 */ /* 0x020fc80000000003 */
[----:B------:R-:W-:-:S05]  /*16b0*/  SHF.L.U32 R184, R3, 0x10, RZ ;  /* 0x0000001003b87819 */ /* 0x000fca00000006ff */
[----:B------:R-:W-:-:S04]  /*16c0*/  FADD.FTZ R197, R197, R184 ;  /* 0x000000b8c5c57221 */ /* 0x000fc80000010000 */
[----:B------:R-:W-:-:S07]  /*16d0*/  @P1 FADD.FTZ R197, R181, R197 ;  /* 0x000000c5b5c51221 */ /* 0x000fce0000010000 */
.L_x_13647:
[C---:B------:R-:W-:Y:S02]  /*16e0*/  PRMT R199, R187.reuse, 0x7632, R199 ;  /* 0x00007632bbc77816 */ /* 0x040fe400000000c7 */
[----:B------:R-:W-:Y:S01]  /*16f0*/  SHF.L.U32 R198, R187, 0x10, RZ ;  /* 0x00000010bbc67819 */ /* 0x000fe200000006ff */
[----:B------:R-:W-:Y:S06]  /*1700*/  @P2 BRA `(.L_x_13648) ;  /* 0x00000000000c2947 */ /* 0x000fec0003800000 */
[----:B------:R-:W-:Y:S05]  /*1710*/  @!P1 BRA `(.L_x_13649) ;  /* 0x0000000000149947 */ /* 0x000fea0003800000 */
[----:B-----5:R-:W-:Y:S01]  /*1720*/  FADD.FTZ R198, R182, R198 ;  /* 0x000000c6b6c67221 */ /* 0x020fe20000010000 */
[----:B------:R-:W-:Y:S06]  /*1730*/  BRA `(.L_x_13649) ;  /* 0x00000000000c7947 */ /* 0x000fec0003800000 */
.L_x_13648:
[----:B-----5:R-:W-:-:S05]  /*1740*/  SHF.L.U32 R3, R175, 0x10, RZ ;  /* 0x00000010af037819 */ /* 0x020fca00000006ff */
[----:B------:R-:W-:-:S04]  /*1750*/  FADD.FTZ R198, R3, R198 ;  /* 0x000000c603c67221 */ /* 0x000fc80000010000 */
[----:B------:R-:W-:-:S07]  /*1760*/  @P1 FADD.FTZ R198, R182, R198 ;  /* 0x000000c6b6c61221 */ /* 0x000fce0000010000 */
.L_x_13649:
[----:B------:R-:W-:Y:S01]  /*1770*/  SHF.L.U32 R199, R199, 0x10, RZ ;  /* 0x00000010c7c77819 */ /* 0x000fe200000006ff */
[----:B------:R-:W-:Y:S06]  /*1780*/  @P2 BRA `(.L_x_13650) ;  /* 0x00000000000c2947 */ /* 0x000fec0003800000 */
[----:B------:R-:W-:Y:S05]  /*1790*/  @!P1 BRA `(.L_x_13651) ;  /* 0x0000000000189947 */ /* 0x000fea0003800000 */
[----:B-----5:R-:W-:Y:S01]  /*17a0*/  FADD.FTZ R199, R183, R199 ;  /* 0x000000c7b7c77221 */ /* 0x020fe20000010000 */
[----:B------:R-:W-:Y:S06]  /*17b0*/  BRA `(.L_x_13651) ;  /* 0x0000000000107947 */ /* 0x000fec0003800000 */
.L_x_13650:
[----:B-----5:R-:W-:-:S04]  /*17c0*/  PRMT R3, R175, 0x7632, R3 ;  /* 0x00007632af037816 */ /* 0x020fc80000000003 */
[----:B------:R-:W-:-:S05]  /*17d0*/  SHF.L.U32 R184, R3, 0x10, RZ ;  /* 0x0000001003b87819 */ /* 0x000fca00000006ff */
[----:B------:R-:W-:-:S04]  /*17e0*/  FADD.FTZ R199, R199, R184 ;  /* 0x000000b8c7c77221 */ /* 0x000fc80000010000 */
[----:B------:R-:W-:-:S07]  /*17f0*/  @P1 FADD.FTZ R199, R183, R199 ;  /* 0x000000c7b7c71221 */ /* 0x000fce0000010000 */
.L_x_13651:
[----:B------:R-:W0:Y:S01]  /*1800*/  @P0 LDC.64 R194, c[0x0][0x228] ;  /* 0x00008a00ffc20b82 */ /* 0x000e220000000a00 */
[C---:B------:R-:W-:Y:S02]  /*1810*/  IADD3 R191, R4.reuse, 0x100, RZ ;  /* 0x0000010004bf7810 */ /* 0x040fe40007ffe0ff */
[----:B------:R-:W-:-:S03]  /*1820*/  IADD3 R3, R4, 0x180, RZ ;  /* 0x0000018004037810 */ /* 0x000fc60007ffe0ff */
[----:B------:R-:W-:Y:S02]  /*1830*/  IMAD.WIDE.U32 R190, R191, 0x20, R188 ;  /* 0x00000020bfbe7825 */ /* 0x000fe400078e00bc */
[----:B------:R-:W1:Y:S02]  /*1840*/  @P1 LDC.64 R212, c[0x0][0x230] ;  /* 0x00008c00ffd41b82 */ /* 0x000e640000000a00 */
[C---:B------:R-:W-:Y:S01]  /*1850*/  IMAD.WIDE.U32 R184, R3.reuse, 0x10, R8 ;  /* 0x0000001003b87825 */ /* 0x040fe200078e0008 */
[----:B------:R2:W-:Y:S04]  /*1860*/  STG.E.128 desc[UR4][R190.64], R204 ;  /* 0x000000ccbe007986 */ /* 0x0005e8000c101d04 */
[----:B------:R2:W-:Y:S04]  /*1870*/  STG.E.128 desc[UR4][R190.64+0x10], R196 ;  /* 0x000010c4be007986 */ /* 0x0005e8000c101d04 */
[----:B------:R-:W3:Y:S01]  /*1880*/  LDG.E.128 R184, desc[UR4][R184.64] ;  /* 0x00000004b8b87981 */ /* 0x000ee2000c1e1d00 */
[----:B0-----:R-:W-:-:S05]  /*1890*/  @P0 IMAD.WIDE.U32 R194, R3, 0x10, R194 ;  /* 0x0000001003c20825 */ /* 0x001fca00078e00c2 */
[----:B-----5:R2:W5:Y:S01]  /*18a0*/  @P0 LDG.E.128 R172, desc[UR4][R194.64] ;  /* 0x00000004c2ac0981 */ /* 0x020562000c1e1d00 */
[----:B-1----:R-:W-:-:S05]  /*18b0*/  @P1 IMAD.WIDE.U32 R212, R3, 0x20, R212 ;  /* 0x0000002003d41825 */ /* 0x002fca00078e00d4 */
[----:B------:R2:W5:Y:S04]  /*18c0*/  @P1 LDG.E.128 R176, desc[UR4][R212.64] ;  /* 0x00000004d4b01981 */ /* 0x000568000c1e1d00 */
[----:B------:R2:W5:Y:S01]  /*18d0*/  @P1 LDG.E.128 R180, desc[UR4][R212.64+0x10] ;  /* 0x00001004d4b41981 */ /* 0x000562000c1e1d00 */
[C---:B---3--:R-:W-:Y:S02]  /*18e0*/  PRMT R193, R184.reuse, 0x7632, R193 ;  /* 0x00007632b8c17816 */ /* 0x048fe400000000c1 */
[----:B------:R-:W-:Y:S01]  /*18f0*/  SHF.L.U32 R192, R184, 0x10, RZ ;  /* 0x00000010b8c07819 */ /* 0x000fe200000006ff */
[----:B--2---:R-:W-:Y:S06]  /*1900*/  @P2 BRA `(.L_x_13652) ;  /* 0x00000000000c2947 */ /* 0x004fec0003800000 */
[----:B------:R-:W-:Y:S05]  /*1910*/  @!P1 BRA `(.L_x_13653) ;  /* 0x0000000000149947 */ /* 0x000fea0003800000 */
[----:B-----5:R-:W-:Y:S01]  /*1920*/  FADD.FTZ R192, R176, R192 ;  /* 0x000000c0b0c07221 */ /* 0x020fe20000010000 */
[----:B------:R-:W-:Y:S06]  /*1930*/  BRA `(.L_x_13653) ;  /* 0x00000000000c7947 */ /* 0x000fec0003800000 */
.L_x_13652:
[----:B-----5:R-:W-:-:S05]  /*1940*/  SHF.L.U32 R5, R172, 0x10, RZ ;  /* 0x00000010ac057819 */ /* 0x020fca00000006ff */
[----:B------:R-:W-:-:S04]  /*1950*/  FADD.FTZ R192, R5, R192 ;  /* 0x000000c005c07221 */ /* 0x000fc80000010000 */
[----:B------:R-:W-:-:S07]  /*1960*/  @P1 FADD.FTZ R192, R176, R192 ;  /* 0x000000c0b0c01221 */ /* 0x000fce0000010000 */
.L_x_13653:
[----:B------:R-:W-:Y:S01]  /*1970*/  SHF.L.U32 R193, R193, 0x10, RZ ;  /* 0x00000010c1c17819 */ /* 0x000fe200000006ff */
[----:B------:R-:W-:Y:S06]  /*1980*/  @P2 BRA `(.L_x_13654) ;  /* 0x00000000000c2947 */ /* 0x000fec0003800000 */
[----:B------:R-:W-:Y:S05]  /*1990*/  @!P1 BRA `(.L_x_13655) ;  /* 0x0000000000189947 */ /* 0x000fea0003800000 */
[----:B-----5:R-:W-:Y:S01]  /*19a0*/  FADD.FTZ R193, R177, R193 ;  /* 0x000000c1b1c17221 */ /* 0x020fe20000010000 */
[----:B------:R-:W-:Y:S06]  /*19b0*/  BRA `(.L_x_13655) ;  /* 0x0000000000107947 */ /* 0x000fec0003800000 */
.L_x_13654:
[----:B-----5:R-:W-:-:S04]  /*19c0*/  PRMT R5, R172, 0x7632, R5 ;  /* 0x00007632ac057816 */ /* 0x020fc80000000005 */
[----:B------:R-:W-:-:S05]  /*19d0*/  SHF.L.U32 R184, R5, 0x10, RZ ;  /* 0x0000001005b87819 */ /* 0x000fca00000006ff */
[----:B------:R-:W-:-:S04]  /*19e0*/  FADD.FTZ R193, R193, R184 ;  /* 0x000000b8c1c17221 */ /* 0x000fc80000010000 */
[----:B------:R-:W-:-:S07]  /*19f0*/  @P1 FADD.FTZ R193, R177, R193 ;  /* 0x000000c1b1c11221 */ /* 0x000fce0000010000 */
.L_x_13655:
[C---:B------:R-:W-:Y:S02]  /*1a00*/  PRMT R195, R185.reuse, 0x7632, R195 ;  /* 0x00007632b9c37816 */ /* 0x040fe400000000c3 */
[----:B------:R-:W-:Y:S01]  /*1a10*/  SHF.L.U32 R194, R185, 0x10, RZ ;  /* 0x00000010b9c27819 */ /* 0x000fe200000006ff */
[----:B------:R-:W-:Y:S06]  /*1a20*/  @P2 BRA `(.L_x_13656) ;  /* 0x00000000000c2947 */ /* 0x000fec0003800000 */
[----:B------:R-:W-:Y:S05]  /*1a30*/  @!P1 BRA `(.L_x_13657) ;  /* 0x0000000000149947 */ /* 0x000fea0003800000 */
[----:B-----5:R-:W-:Y:S01]  /*1a40*/  FADD.FTZ R194, R178, R194 ;  /* 0x000000c2b2c27221 */ /* 0x020fe20000010000 */
[----:B------:R-:W-:Y:S06]  /*1a50*/  BRA `(.L_x_13657) ;  /* 0x00000000000c7947 */ /* 0x000fec0003800000 */
.L_x_13656:
[----:B-----5:R-:W-:-:S05]  /*1a60*/  SHF.L.U32 R5, R173, 0x10, RZ ;  /* 0x00000010ad057819 */ /* 0x020fca00000006ff */
[----:B------:R-:W-:-:S04]  /*1a70*/  FADD.FTZ R194, R5, R194 ;  /* 0x000000c205c27221 */ /* 0x000fc80000010000 */
[----:B------:R-:W-:-:S07]  /*1a80*/  @P1 FADD.FTZ R194, R178, R194 ;  /* 0x000000c2b2c21221 */ /* 0x000fce0000010000 */
.L_x_13657:
[----:B------:R-:W-:Y:S01]  /*1a90*/  SHF.L.U32 R195, R195, 0x10, RZ ;  /* 0x00000010c3c37819 */ /* 0x000fe200000006ff */
[----:B------:R-:W-:Y:S06]  /*1aa0*/  @P2 BRA `(.L_x_13658) ;  /* 0x00000000000c2947 */ /* 0x000fec0003800000 */
[----:B------:R-:W-:Y:S05]  /*1ab0*/  @!P1 BRA `(.L_x_13659) ;  /* 0x0000000000189947 */ /* 0x000fea0003800000 */
[----:B-----5:R-:W-:Y:S01]  /*1ac0*/  FADD.FTZ R195, R179, R195 ;  /* 0x000000c3b3c37221 */ /* 0x020fe20000010000 */
[----:B------:R-:W-:Y:S06]  /*1ad0*/  BRA `(.L_x_13659) ;  /* 0x0000000000107947 */ /* 0x000fec0003800000 */
.L_x_13658:
[----:B-----5:R-:W-:-:S04]  /*1ae0*/  PRMT R5, R173, 0x7632, R5 ;  /* 0x00007632ad057816 */ /* 0x020fc80000000005 */
[----:B------:R-:W-:-:S05]  /*1af0*/  SHF.L.U32 R184, R5, 0x10, RZ ;  /* 0x0000001005b87819 */ /* 0x000fca00000006ff */
[----:B------:R-:W-:-:S04]  /*1b00*/  FADD.FTZ R195, R195, R184 ;  /* 0x000000b8c3c37221 */ /* 0x000fc80000010000 */
[----:B------:R-:W-:-:S07]  /*1b10*/  @P1 FADD.FTZ R195, R179, R195 ;  /* 0x000000c3b3c31221 */ /* 0x000fce0000010000 */
.L_x_13659:
[C---:B------:R-:W-:Y:S02]  /*1b20*/  PRMT R185, R186.reuse, 0x7632, R185 ;  /* 0x00007632bab97816 */ /* 0x040fe400000000b9 */
[----:B------:R-:W-:Y:S01]  /*1b30*/  SHF.L.U32 R184, R186, 0x10, RZ ;  /* 0x00000010bab87819 */ /* 0x000fe200000006ff */
[----:B------:R-:W-:Y:S06]  /*1b40*/  @P2 BRA `(.L_x_13660) ;  /* 0x00000000000c2947 */ /* 0x000fec0003800000 */
[----:B------:R-:W-:Y:S05]  /*1b50*/  @!P1 BRA `(.L_x_13661) ;  /* 0x0000000000149947 */ /* 0x000fea0003800000 */
[----:B-----5:R-:W-:Y:S01]  /*1b60*/  FADD.FTZ R184, R180, R184 ;  /* 0x000000b8b4b87221 */ /* 0x020fe20000010000 */
[----:B------:R-:W-:Y:S06]  /*1b70*/  BRA `(.L_x_13661) ;  /* 0x00000000000c7947 */ /* 0x000fec0003800000 */
.L_x_13660:
[----:B-----5:R-:W-:-:S05]  /*1b80*/  SHF.L.U32 R5, R174, 0x10, RZ ;  /* 0x00000010ae057819 */ /* 0x020fca00000006ff */
[----:B------:R-:W-:-:S04]  /*1b90*/  FADD.FTZ R184, R5, R184 ;  /* 0x000000b805b87221 */ /* 0x000fc80000010000 */
[----:B------:R-:W-:-:S07]  /*1ba0*/  @P1 FADD.FTZ R184, R180, R184 ;  /* 0x000000b8b4b81221 */ /* 0x000fce0000010000 */
.L_x_13661:
[----:B------:R-:W-:Y:S01]  /*1bb0*/  SHF.L.U32 R185, R185, 0x10, RZ ;  /* 0x00000010b9b97819 */ /* 0x000fe200000006ff */
[----:B------:R-:W-:Y:S06]  /*1bc0*/  @P2 BRA `(.L_x_13662) ;  /* 0x00000000000c2947 */ /* 0x000fec0003800000 */
[----:B------:R-:W-:Y:S05]  /*1bd0*/  @!P1 BRA `(.L_x_13663) ;  /* 0x0000000000189947 */ /* 0x000fea0003800000 */
[----:B-----5:R-:W-:Y:S01]  /*1be0*/  FADD.FTZ R185, R181, R185 ;  /* 0x000000b9b5b97221 */ /* 0x020fe20000010000 */
[----:B------:R-:W-:Y:S06]  /*1bf0*/  BRA `(.L_x_13663) ;  /* 0x0000000000107947 */ /* 0x000fec0003800000 */
.L_x_13662:
[----:B-----5:R-:W-:-:S04]  /*1c00*/  PRMT R5, R174, 0x7632, R5 ;  /* 0x00007632ae057816 */ /* 0x020fc80000000005 */
[----:B------:R-:W-:-:S05]  /*1c10*/  SHF.L.U32 R186, R5, 0x10, RZ ;  /* 0x0000001005ba7819 */ /* 0x000fca00000006ff */
[----:B------:R-:W-:-:S04]  /*1c20*/  FADD.FTZ R185, R185, R186 ;  /* 0x000000bab9b97221 */ /* 0x000fc80000010000 */
[----:B------:R-:W-:-:S07]  /*1c30*/  @P1 FADD.FTZ R185, R181, R185 ;  /* 0x000000b9b5b91221 */ /* 0x000fce0000010000 */
.L_x_13663:
[C---:B------:R-:W-:Y:S02]  /*1c40*/  PRMT R5, R187.reuse, 0x7632, R5 ;  /* 0x00007632bb057816 */ /* 0x040fe40000000005 */
[----:B------:R-:W-:Y:S01]  /*1c50*/  SHF.L.U32 R186, R187, 0x10, RZ ;  /* 0x00000010bbba7819 */ /* 0x000fe200000006ff */
[----:B------:R-:W-:Y:S06]  /*1c60*/  @P2 BRA `(.L_x_13664) ;  /* 0x00000000000c2947 */ /* 0x000fec0003800000 */
[----:B------:R-:W-:Y:S05]  /*1c70*/  @!P1 BRA `(.L_x_13665) ;  /* 0x0000000000149947 */ /* 0x000fea0003800000 */
[----:B-----5:R-:W-:Y:S01]  /*1c80*/  FADD.FTZ R186, R182, R186 ;  /* 0x000000bab6ba7221 */ /* 0x020fe20000010000 */
[----:B------:R-:W-:Y:S06]  /*1c90*/  BRA `(.L_x_13665) ;  /* 0x00000000000c7947 */ /* 0x000fec0003800000 */
.L_x_13664:
[----:B-----5:R-:W-:-:S05]  /*1ca0*/  SHF.L.U32 R7, R175, 0x10, RZ ;  /* 0x00000010af077819 */ /* 0x020fca00000006ff */
[----:B------:R-:W-:-:S04]  /*1cb0*/  FADD.FTZ R186, R7, R186 ;  /* 0x000000ba07ba7221 */ /* 0x000fc80000010000 */
[----:B------:R-:W-:-:S07]  /*1cc0*/  @P1 FADD.FTZ R186, R182, R186 ;  /* 0x000000bab6ba1221 */ /* 0x000fce0000010000 */
.L_x_13665:
[----:B------:R-:W-:Y:S01]  /*1cd0*/  SHF.L.U32 R187, R5, 0x10, RZ ;  /* 0x0000001005bb7819 */ /* 0x000fe200000006ff */
[----:B------:R-:W-:Y:S06]  /*1ce0*/  @P2 BRA `(.L_x_13666) ;  /* 0x00000000000c2947 */ /* 0x000fec0003800000 */
[----:B------:R-:W-:Y:S05]  /*1cf0*/  @!P1 BRA `(.L_x_13667) ;  /* 0x0000000000189947 */ /* 0x000fea0003800000 */
[----:B-----5:R-:W-:Y:S01]  /*1d00*/  FADD.FTZ R187, R183, R187 ;  /* 0x000000bbb7bb7221 */ /* 0x020fe20000010000 */
[----:B------:R-:W-:Y:S06]  /*1d10*/  BRA `(.L_x_13667) ;  /* 0x0000000000107947 */ /* 0x000fec0003800000 */
.L_x_13666:
[----:B-----5:R-:W-:-:S04]  /*1d20*/  PRMT R5, R175, 0x7632, R5 ;  /* 0x00007632af057816 */ /* 0x020fc80000000005 */
[----:B------:R-:W-:-:S05]  /*1d30*/  SHF.L.U32 R190, R5, 0x10, RZ ;  /* 0x0000001005be7819 */ /* 0x000fca00000006ff */
[----:B------:R-:W-:-:S04]  /*1d40*/  FADD.FTZ R187, R187, R190 ;  /* 0x000000bebbbb7221 */ /* 0x000fc80000010000 */
[----:B------:R-:W-:-:S07]  /*1d50*/  @P1 FADD.FTZ R187, R183, R187 ;  /* 0x000000bbb7bb1221 */ /* 0x000fce0000010000 */
.L_x_13667:
[C---:B------:R-:W-:Y:S02]  /*1d60*/  IADD3 R191, R4.reuse, 0x180, RZ ;  /* 0x0000018004bf7810 */ /* 0x040fe40007ffe0ff */
[----:B------:R-:W-:-:S03]  /*1d70*/  IADD3 R5, R4, 0x200, RZ ;  /* 0x0000020004057810 */ /* 0x000fc60007ffe0ff */
[----:B------:R-:W-:Y:S01]  /*1d80*/  IMAD.WIDE.U32 R190, R191, 0x20, R188 ;  /* 0x00000020bfbe7825 */ /* 0x000fe200078e00bc */
[----:B------:R-:W-:-:S03]  /*1d90*/  @P0 LEA R226, P4, R5, UR14, 0x4 ;  /* 0x0000000e05e20c11 */ /* 0x000fc6000f8820ff */
[C---:B------:R-:W-:Y:S01]  /*1da0*/  IMAD.WIDE.U32 R212, R5.reuse, 0x10, R8 ;  /* 0x0000001005d47825 */ /* 0x040fe200078e0008 */
        /* <DEDUP_REMOVED lines=15> */
.L_x_13668:
[----:B-----5:R-:W-:-:S05]  /*1ea0*/  SHF.L.U32 R7, R172, 0x10, RZ ;  /* 0x00000010ac077819 */ /* 0x020fca00000006ff */
[----:B------:R-:W-:-:S04]  /*1eb0*/  FADD.FTZ R188, R7, R188 ;  /* 0x000000bc07bc7221 */ /* 0x000fc80000010000 */
[----:B------:R-:W-:-:S07]  /*1ec0*/  @P1 FADD.FTZ R188, R176, R188 ;  /* 0x000000bcb0bc1221 */ /* 0x000fce0000010000 */
.L_x_13669:
[----:B------:R-:W-:Y:S01]  /*1ed0*/  SHF.L.U32 R189, R189, 0x10, RZ ;  /* 0x00000010bdbd7819 */ /* 0x000fe200000006ff */
[----:B------:R-:W-:Y:S06]  /*1ee0*/  @P2 BRA `(.L_x_13670) ;  /* 0x00000000000c2947 */ /* 0x000fec0003800000 */
[----:B------:R-:W-:Y:S05]  /*1ef0*/  @!P1 BRA `(.L_x_13671) ;  /* 0x0000000000189947 */ /* 0x000fea0003800000 */
[----:B-----5:R-:W-:Y:S01]  /*1f00*/  FADD.FTZ R189, R177, R189 ;  /* 0x000000bdb1bd7221 */ /* 0x020fe20000010000 */
[----:B------:R-:W-:Y:S06]  /*1f10*/  BRA `(.L_x_13671) ;  /* 0x0000000000107947 */ /* 0x000fec0003800000 */
.L_x_13670:
[----:B-----5:R-:W-:-:S04]  /*1f20*/  PRMT R7, R172, 0x7632, R7 ;  /* 0x00007632ac077816 */ /* 0x020fc80000000007 */
[----:B------:R-:W-:-:S05]  /*1f30*/  SHF.L.U32 R8, R7, 0x10, RZ ;  /* 0x0000001007087819 */ /* 0x000fca00000006ff */
[----:B------:R-:W-:-:S04]  /*1f40*/  FADD.FTZ R189, R189, R8 ;  /* 0x00000008bdbd7221 */ /* 0x000fc80000010000 */
[----:B------:R-:W-:-:S07]  /*1f50*/  @P1 FADD.FTZ R189, R177, R189 ;  /* 0x000000bdb1bd1221 */ /* 0x000fce0000010000 */
.L_x_13671:
[C---:B------:R-:W-:Y:S02]  /*1f60*/  PRMT R191, R213.reuse, 0x7632, R191 ;  /* 0x00007632d5bf7816 */ /* 0x040fe400000000bf */
[----:B------:R-:W-:Y:S01]  /*1f70*/  SHF.L.U32 R190, R213, 0x10, RZ ;  /* 0x00000010d5be7819 */ /* 0x000fe200000006ff */
[----:B------:R-:W-:Y:S06]  /*1f80*/  @P2 BRA `(.L_x_13672) ;  /* 0x00000000000c2947 */ /* 0x000fec0003800000 */
[----:B------:R-:W-:Y:S05]  /*1f90*/  @!P1 BRA `(.L_x_13673) ;  /* 0x0000000000149947 */ /* 0x000fea0003800000 */
[----:B-----5:R-:W-:Y:S01]  /*1fa0*/  FADD.FTZ R190, R178, R190 ;  /* 0x000000beb2be7221 */ /* 0x020fe20000010000 */
[----:B------:R-:W-:Y:S06]  /*1fb0*/  BRA `(.L_x_13673) ;  /* 0x00000000000c7947 */ /* 0x000fec0003800000 */
.L_x_13672:
[----:B-----5:R-:W-:-:S05]  /*1fc0*/  SHF.L.U32 R7, R173, 0x10, RZ ;  /* 0x00000010ad077819 */ /* 0x020fca00000006ff */
[----:B------:R-:W-:-:S04]  /*1fd0*/  FADD.FTZ R190, R7, R190 ;  /* 0x000000be07be7221 */ /* 0x000fc80000010000 */
[----:B------:R-:W-:-:S07]  /*1fe0*/  @P1 FADD.FTZ R190, R178, R190 ;  /* 0x000000beb2be1221 */ /* 0x000fce0000010000 */
.L_x_13673:
[----:B------:R-:W-:Y:S01]  /*1ff0*/  SHF.L.U32 R191, R191, 0x10, RZ ;  /* 0x00000010bfbf7819 */ /* 0x000fe200000006ff */
[----:B------:R-:W-:Y:S06]  /*2000*/  @P2 BRA `(.L_x_13674) ;  /* 0x00000000000c2947 */ /* 0x000fec0003800000 */
[----:B------:R-:W-:Y:S05]  /*2010*/  @!P1 BRA `(.L_x_13675) ;  /* 0x0000000000189947 */ /* 0x000fea0003800000 */
[----:B-----5:R-:W-:Y:S01]  /*2020*/  FADD.FTZ R191, R179, R191 ;  /* 0x000000bfb3bf7221 */ /* 0x020fe20000010000 */
[----:B------:R-:W-:Y:S06]  /*2030*/  BRA `(.L_x_13675) ;  /* 0x0000000000107947 */ /* 0x000fec0003800000 */
.L_x_13674:
[----:B-----5:R-:W-:-:S04]  /*2040*/  PRMT R7, R173, 0x7632, R7 ;  /* 0x00007632ad077816 */ /* 0x020fc80000000007 */
[----:B------:R-:W-:-:S05]  /*2050*/  SHF.L.U32 R8, R7, 0x10, RZ ;  /* 0x0000001007087819 */ /* 0x000fca00000006ff */
[----:B------:R-:W-:-:S04]  /*2060*/  FADD.FTZ R191, R191, R8 ;  /* 0x00000008bfbf7221 */ /* 0x000fc80000010000 */
[----:B------:R-:W-:-:S07]  /*2070*/  @P1 FADD.FTZ R191, R179, R191 ;  /* 0x000000bfb3bf1221 */ /* 0x000fce0000010000 */
.L_x_13675:
[C---:B------:R-:W-:Y:S02]  /*2080*/  PRMT R213, R214.reuse, 0x7632, R213 ;  /* 0x00007632d6d57816 */ /* 0x040fe400000000d5 */
[----:B------:R-:W-:Y:S01]  /*2090*/  SHF.L.U32 R212, R214, 0x10, RZ ;  /* 0x00000010d6d47819 */ /* 0x000fe200000006ff */
[----:B------:R-:W-:Y:S06]  /*20a0*/  @P2 BRA `(.L_x_13676) ;  /* 0x00000000000c2947 */ /* 0x000fec0003800000 */
[----:B------:R-:W-:Y:S05]  /*20b0*/  @!P1 BRA `(.L_x_13677) ;  /* 0x0000000000149947 */ /* 0x000fea0003800000 */
[----:B-----5:R-:W-:Y:S01]  /*20c0*/  FADD.FTZ R212, R180, R212 ;  /* 0x000000d4b4d47221 */ /* 0x020fe20000010000 */
[----:B------:R-:W-:Y:S06]  /*20d0*/  BRA `(.L_x_13677) ;  /* 0x00000000000c7947 */ /* 0x000fec0003800000 */
.L_x_13676:
[----:B-----5:R-:W-:-:S05]  /*20e0*/  SHF.L.U32 R7, R174, 0x10, RZ ;  /* 0x00000010ae077819 */ /* 0x020fca00000006ff */
[----:B------:R-:W-:-:S04]  /*20f0*/  FADD.FTZ R212, R7, R212 ;  /* 0x000000d407d47221 */ /* 0x000fc80000010000 */
[----:B------:R-:W-:-:S07]  /*2100*/  @P1 FADD.FTZ R212, R180, R212 ;  /* 0x000000d4b4d41221 */ /* 0x000fce0000010000 */
.L_x_13677:
[----:B------:R-:W-:Y:S01]  /*2110*/  SHF.L.U32 R213, R213, 0x10, RZ ;  /* 0x00000010d5d57819 */ /* 0x000fe200000006ff */
[----:B------:R-:W-:Y:S06]  /*2120*/  @P2 BRA `(.L_x_13678) ;  /* 0x00000000000c2947 */ /* 0x000fec0003800000 */
[----:B------:R-:W-:Y:S05]  /*2130*/  @!P1 BRA `(.L_x_13679) ;  /* 0x0000000000189947 */ /* 0x000fea0003800000 */
[----:B-----5:R-:W-:Y:S01]  /*2140*/  FADD.FTZ R213, R181, R213 ;  /* 0x000000d5b5d57221 */ /* 0x020fe20000010000 */
[----:B------:R-:W-:Y:S06]  /*2150*/  BRA `(.L_x_13679) ;  /* 0x0000000000107947 */ /* 0x000fec0003800000 */
.L_x_13678:
[----:B-----5:R-:W-:-:S04]  /*2160*/  PRMT R7, R174, 0x7632, R7 ;  /* 0x00007632ae077816 */ /* 0x020fc80000000007 */
[----:B------:R-:W-:-:S05]  /*2170*/  SHF.L.U32 R8, R7, 0x10, RZ ;  /* 0x0000001007087819 */ /* 0x000fca00000006ff */
[----:B------:R-:W-:-:S04]  /*2180*/  FADD.FTZ R213, R213, R8 ;  /* 0x00000008d5d57221 */ /* 0x000fc80000010000 */
[----:B------:R-:W-:-:S07]  /*2190*/  @P1 FADD.FTZ R213, R181, R213 ;  /* 0x000000d5b5d51221 */ /* 0x000fce0000010000 */
.L_x_13679:
[C---:B------:R-:W-:Y:S02]  /*21a0*/  PRMT R7, R215.reuse, 0x7632, R7 ;  /* 0x00007632d7077816 */ /* 0x040fe40000000007 */
[----:B------:R-:W-:Y:S01]  /*21b0*/  SHF.L.U32 R214, R215, 0x10, RZ ;  /* 0x00000010d7d67819 */ /* 0x000fe200000006ff */
[----:B------:R-:W-:Y:S06]  /*21c0*/  @P2 BRA `(.L_x_13680) ;  /* 0x00000000000c2947 */ /* 0x000fec0003800000 */
[----:B------:R-:W-:Y:S05]  /*21d0*/  @!P1 BRA `(.L_x_13681) ;  /* 0x0000000000149947 */ /* 0x000fea0003800000 */
[----:B-----5:R-:W-:Y:S01]  /*21e0*/  FADD.FTZ R214, R182, R214 ;  /* 0x000000d6b6d67221 */ /* 0x020fe20000010000 */
[----:B------:R-:W-:Y:S06]  /*21f0*/  BRA `(.L_x_13681) ;  /* 0x00000000000c7947 */ /* 0x000fec0003800000 */
.L_x_13680:
[----:B-----5:R-:W-:-:S05]  /*2200*/  SHF.L.U32 R9, R175, 0x10, RZ ;  /* 0x00000010af097819 */ /* 0x020fca00000006ff */
[----:B------:R-:W-:-:S04]  /*2210*/  FADD.FTZ R214, R9, R214 ;  /* 0x000000d609d67221 */ /* 0x000fc80000010000 */
[----:B------:R-:W-:-:S07]  /*2220*/  @P1 FADD.FTZ R214, R182, R214 ;  /* 0x000000d6b6d61221 */ /* 0x000fce0000010000 */
.L_x_13681:
[----:B------:R-:W-:Y:S01]  /*2230*/  SHF.L.U32 R215, R7, 0x10, RZ ;  /* 0x0000001007d77819 */ /* 0x000fe200000006ff */
[----:B------:R-:W-:Y:S06]  /*2240*/  @P2 BRA `(.L_x_13682) ;  /* 0x00000000000c2947 */ /* 0x000fec0003800000 */
[----:B------:R-:W-:Y:S05]  /*2250*/  @!P1 BRA `(.L_x_13683) ;  /* 0x0000000000189947 */ /* 0x000fea0003800000 */
[----:B-----5:R-:W-:Y:S01]  /*2260*/  FADD.FTZ R215, R183, R215 ;  /* 0x000000d7b7d77221 */ /* 0x020fe20000010000 */
[----:B------:R-:W-:Y:S06]  /*2270*/  BRA `(.L_x_13683) ;  /* 0x0000000000107947 */ /* 0x000fec0003800000 */
.L_x_13682:
[----:B-----5:R-:W-:-:S04]  /*2280*/  PRMT R7, R175, 0x7632, R7 ;  /* 0x00007632af077816 */ /* 0x020fc80000000007 */
[----:B------:R-:W-:-:S05]  /*2290*/  SHF.L.U32 R8, R7, 0x10, RZ ;  /* 0x0000001007087819 */ /* 0x000fca00000006ff */
[----:B------:R-:W-:-:S04]  /*22a0*/  FADD.FTZ R215, R215, R8 ;  /* 0x00000008d7d77221 */ /* 0x000fc80000010000 */
[----:B------:R-:W-:-:S07]  /*22b0*/  @P1 FADD.FTZ R215, R183, R215 ;  /* 0x000000d7b7d71221 */ /* 0x000fce0000010000 */
.L_x_13683:
[----:B------:R-:W-:Y:S01]  /*22c0*/  FADD.FTZ R8, RZ, R220 ;  /* 0x000000dcff087221 */ /* 0x000fe20000010000 */
[C---:B------:R-:W-:Y:S01]  /*22d0*/  LEA R226, P1, R5.reuse, UR10, 0x5 ;  /* 0x0000000a05e27c11 */ /* 0x040fe2000f8228ff */
[----:B------:R-:W-:Y:S01]  /*22e0*/  UMOV UR16, 0xffffffff ;  /* 0xffffffff00107882 */ /* 0x000fe20000000000 */
[----:B------:R-:W-:Y:S01]  /*22f0*/  SHF.R.U32.HI R9, RZ, 0x5, R10 ;  /* 0x00000005ff097819 */ /* 0x000fe2000001160a */
[----:B------:R-:W-:Y:S01]  /*2300*/  FADD.FTZ R7, R8, R221 ;  /* 0x000000dd08077221 */ /* 0x000fe20000010000 */
[----:B------:R-:W-:Y:S02]  /*2310*/  LEA.HI.X R227, R5, UR11, RZ, 0x5, P1 ;  /* 0x0000000b05e37c11 */ /* 0x000fe400088f2cff */
[----:B------:R-:W-:Y:S01]  /*2320*/  LOP3.LUT P1, RZ, R224, 0xff, RZ, 0xc0, !PT ;  /* 0x000000ffe0ff7812 */ /* 0x000fe2000782c0ff */
[----:B------:R-:W-:Y:S01]  /*2330*/  FADD.FTZ R8, R7, R222 ;  /* 0x000000de07087221 */ /* 0x000fe20000010000 */
[----:B------:R-:W-:Y:S01]  /*2340*/  LOP3.LUT R11, R9, 0x7fffffc, RZ, 0xc0, !PT ;  /* 0x07fffffc090b7812 */ /* 0x000fe200078ec0ff */
[----:B------:R0:W-:Y:S01]  /*2350*/  STG.E.128 desc[UR4][R226.64], R188 ;  /* 0x000000bce2007986 */ /* 0x0001e2000c101d04 */
[----:B------:R-:W-:Y:S01]  /*2360*/  LOP3.LUT P2, RZ, R10, 0x1f, RZ, 0xc0, !PT ;  /* 0x0000001f0aff7812 */ /* 0x000fe2000784c0ff */
[----:B------:R-:W-:-:S02]  /*2370*/  FADD.FTZ R7, R8, R223 ;  /* 0x000000df08077221 */ /* 0x000fc40000010000 */
[----:B------:R0:W-:Y:S02]  /*2380*/  STG.E.128 desc[UR4][R226.64+0x10], R212 ;  /* 0x000010d4e2007986 */ /* 0x0001e4000c101d04 */
[----:B------:R-:W-:-:S04]  /*2390*/  FADD.FTZ R8, R7, R216 ;  /* 0x000000d807087221 */ /* 0x000fc80000010000 */
[----:B------:R-:W-:Y:S01]  /*23a0*/  FADD.FTZ R7, R8, R217 ;  /* 0x000000d908077221 */ /* 0x000fe20000010000 */
[----:B------:R-:W-:-:S03]  /*23b0*/  @!P1 IADD3 R11, R11, 0x4, RZ ;  /* 0x000000040b0b9810 */ /* 0x000fc60007ffe0ff */
        /* <DEDUP_REMOVED lines=135> */
.L_x_13696:
[----:B------:R-:W2:Y:S01]  /*2c30*/  @!P2 S2R R225, SR_CgaCtaId ;  /* 0x0000000000e1a919 */ /* 0x000ea20000008800 */
[----:B------:R-:W-:Y:S01]  /*2c40*/  LOP3.LUT R230, R10, 0x1f, RZ, 0xc0, !PT ;  /* 0x0000001f0ae67812 */ /* 0x000fe200078ec0ff */
[----:B------:R-:W-:Y:S05]  /*2c50*/  WARPSYNC.ALL ;  /* 0x0000000000007948 */ /* 0x000fea0003800000 */
[----:B------:R-:W-:Y:S02]  /*2c60*/  ISETP.GT.U32.AND P4, PT, R230, 0x3, PT ;  /* 0x00000003e600780c */ /* 0x000fe40003f84070 */
[----:B------:R-:W-:Y:S02]  /*2c70*/  @!P2 MOV R224, 0x400 ;  /* 0x0000040000e0a802 */ /* 0x000fe40000000f00 */
[----:B------:R-:W-:-:S04]  /*2c80*/  LOP3.LUT R7, R9, 0x3, RZ, 0xc0, !PT ;  /* 0x0000000309077812 */ /* 0x000fc800078ec0ff */
[----:B------:R-:W-:-:S05]  /*2c90*/  @!P2 IADD3 R9, R11, R7, RZ ;  /* 0x000000070b09a210 */ /* 0x000fca0007ffe0ff */
[----:B------:R-:W3:Y:S01]  /*2ca0*/  @!P4 S2R R229, SR_CgaCtaId ;  /* 0x0000000000e5c919 */ /* 0x000ee20000008800 */
[----:B------:R-:W-:Y:S02]  /*2cb0*/  @!P4 IADD3 R11, R11, R230, RZ ;  /* 0x000000e60b0bc210 */ /* 0x000fe40007ffe0ff */
[----:B--2---:R-:W-:-:S04]  /*2cc0*/  @!P2 LEA R224, R225, R224, 0x18 ;  /* 0x000000e0e1e0a211 */ /* 0x004fc800078ec0ff */
[----:B------:R-:W-:Y:S01]  /*2cd0*/  @!P2 LEA R226, R9, R224, 0x3 ;  /* 0x000000e009e2a211 */ /* 0x000fe200078e18ff */
[----:B-1----:R-:W-:Y:S01]  /*2ce0*/  FADD.FTZ R9, R227, R228 ;  /* 0x000000e4e3097221 */ /* 0x002fe20000010000 */
[----:B------:R-:W-:-:S04]  /*2cf0*/  @!P4 MOV R224, 0x400 ;  /* 0x0000040000e0c802 */ /* 0x000fc80000000f00 */
[----:B------:R-:W-:Y:S01]  /*2d00*/  @!P2 STS.64 [R226], R8 ;  /* 0x00000008e200a388 */ /* 0x000fe20000000a00 */
[----:B------:R-:W-:Y:S01]  /*2d10*/  BAR.SYNC.DEFER_BLOCKING 0x0 ;  /* 0x0000000000007b1d */ /* 0x000fe20000010000 */
[----:B------:R-:W-:Y:S02]  /*2d20*/  LOP3.LUT P2, RZ, R7, 0x1f, R10, 0xf8, !PT ;  /* 0x0000001f07ff7812 */ /* 0x000fe4000784f80a */
[----:B---3--:R-:W-:-:S04]  /*2d30*/  @!P4 LEA R224, R229, R224, 0x18 ;  /* 0x000000e0e5e0c211 */ /* 0x008fc800078ec0ff */
[----:B0-----:R-:W-:Y:S02]  /*2d40*/  @!P4 LEA R227, R11, R224, 0x3 ;  /* 0x000000e00be3c211 */ /* 0x001fe400078e18ff */
[----:B------:R-:W-:Y:S01]  /*2d50*/  CS2R R224, SRZ ;  /* 0x0000000000e07805 */ /* 0x000fe2000001ff00 */
[----:B------:R-:W-:-:S06]  /*2d60*/  HFMA2.MMA R11, -RZ, RZ, 0, 0 ;  /* 0x00000000ff0b7435 */ /* 0x000fcc00000001ff */
[----:B------:R-:W-:-:S04]  /*2d70*/  @!P4 MOV R11, 0x500 ;  /* 0x00000500000bc802 */ /* 0x000fc80000000f00 */
[-C--:B------:R-:W-:Y:S01]  /*2d80*/  I2FP.F32.S32 R231, R11.reuse ;  /* 0x0000000b00e77245 */ /* 0x080fe20000201400 */
[----:B------:R-:W0:Y:S04]  /*2d90*/  SHFL.DOWN PT, R228, R11, 0x2, 0x1f ;  /* 0x08401f000be47f89 */ /* 0x000e2800000e0000 */
[----:B------:R-:W1:Y:S01]  /*2da0*/  @!P4 LDS.64 R224, [R227] ;  /* 0x00000000e3e0c984 */ /* 0x000e620000000a00 */
[----:B0-----:R-:W-:Y:S02]  /*2db0*/  IADD3 R9, R228, R11, RZ ;  /* 0x0000000be4097210 */ /* 0x001fe40007ffe0ff */
[----:B------:R-:W-:Y:S02]  /*2dc0*/  I2FP.F32.S32 R228, R228 ;  /* 0x000000e400e47245 */ /* 0x000fe40000201400 */
[----:B------:R-:W-:Y:S01]  /*2dd0*/  I2FP.F32.S32 R8, R9 ;  /* 0x0000000900087245 */ /* 0x000fe20000201400 */
[----:B------:R-:W0:Y:S03]  /*2de0*/  SHFL.DOWN PT, R232, R9, 0x1, 0x1f ;  /* 0x08201f0009e87f89 */ /* 0x000e2600000e0000 */
[----:B------:R-:W2:Y:S01]  /*2df0*/  MUFU.RCP R230, R8 ;  /* 0x0000000800e67308 */ /* 0x000ea20000001000 */
[----:B-1----:R-:W1:Y:S01]  /*2e00*/  SHFL.DOWN PT, R229, R224, 0x2, 0x1f ;  /* 0x08401f00e0e57f89 */ /* 0x002e6200000e0000 */
[----:B0-----:R-:W-:-:S02]  /*2e10*/  IADD3 R11, R9, R232, RZ ;  /* 0x000000e8090b7210 */ /* 0x001fc40007ffe0ff */
[----:B------:R-:W-:Y:S01]  /*2e20*/  I2FP.F32.S32 R232, R232 ;  /* 0x000000e800e87245 */ /* 0x000fe20000201400 */
[----:B-1----:R-:W-:-:S04]  /*2e30*/  FMUL.FTZ R226, R229, R228 ;  /* 0x000000e4e5e27220 */ /* 0x002fc80000410000 */
[----:B------:R-:W-:Y:S01]  /*2e40*/  FFMA.FTZ R227, R231, R224, R226 ;  /* 0x000000e0e7e37223 */ /* 0x000fe200000100e2 */
[----:B------:R-:W-:Y:S01]  /*2e50*/  FADD.FTZ R224, -R229, R224 ;  /* 0x000000e0e5e07221 */ /* 0x000fe20000010100 */
[----:B------:R-:W0:Y:S01]  /*2e60*/  SHFL.DOWN PT, R226, R225, 0x2, 0x1f ;  /* 0x08401f00e1e27f89 */ /* 0x000e2200000e0000 */
[----:B------:R-:W-:Y:S01]  /*2e70*/  I2FP.F32.S32 R229, R11 ;  /* 0x0000000b00e57245 */ /* 0x000fe20000201400 */
[----:B--2---:R-:W-:Y:S01]  /*2e80*/  FMUL.FTZ R227, R230, R227 ;  /* 0x000000e3e6e37220 */ /* 0x004fe20000410000 */
[----:B------:R-:W-:-:S04]  /*2e90*/  FMUL.FTZ R224, R224, R224 ;  /* 0x000000e0e0e07220 */ /* 0x000fc80000410000 */
[----:B------:R-:W1:Y:S01]  /*2ea0*/  SHFL.DOWN PT, R234, R227, 0x1, 0x1f ;  /* 0x08201f00e3ea7f89 */ /* 0x000e6200000e0000 */
[----:B------:R-:W-:Y:S01]  /*2eb0*/  FMUL.FTZ R224, R224, R231 ;  /* 0x000000e7e0e07220 */ /* 0x000fe20000410000 */
[----:B------:R-:W2:Y:S03]  /*2ec0*/  MUFU.RCP R229, R229 ;  /* 0x000000e500e57308 */ /* 0x000ea60000001000 */
[----:B------:R-:W-:Y:S01]  /*2ed0*/  FMUL.FTZ R224, R224, R228 ;  /* 0x000000e4e0e07220 */ /* 0x000fe20000410000 */
[----:B0-----:R-:W-:Y:S02]  /*2ee0*/  FADD.FTZ R9, R226, R225 ;  /* 0x000000e1e2097221 */ /* 0x001fe40000010000 */
[----:B------:R-:W0:Y:S02]  /*2ef0*/  LDC R225, c[0x0][0x2d8] ;  /* 0x0000b600ffe17b82 */ /* 0x000e240000000800 */
[----:B------:R-:W-:Y:S01]  /*2f00*/  FFMA.FTZ R224, R230, R224, R9 ;  /* 0x000000e0e6e07223 */ /* 0x000fe20000010009 */
[----:B-1----:R-:W-:-:S04]  /*2f10*/  FMUL.FTZ R11, R234, R232 ;  /* 0x000000e8ea0b7220 */ /* 0x002fc80000410000 */
[----:B------:R-:W-:Y:S01]  /*2f20*/  FFMA.FTZ R226, R8, R227, R11 ;  /* 0x000000e308e27223 */ /* 0x000fe2000001000b */
[----:B------:R-:W-:Y:S01]  /*2f30*/  FADD.FTZ R227, R227, -R234 ;  /* 0x800000eae3e37221 */ /* 0x000fe20000010000 */
[----:B------:R-:W1:Y:S02]  /*2f40*/  SHFL.DOWN PT, R11, R224, 0x1, 0x1f ;  /* 0x08201f00e00b7f89 */ /* 0x000e6400000e0000 */
[----:B--2---:R-:W-:Y:S01]  /*2f50*/  FMUL.FTZ R9, R229, R226 ;  /* 0x000000e2e5097220 */ /* 0x004fe20000410000 */
[----:B------:R-:W-:-:S04]  /*2f60*/  FMUL.FTZ R227, R227, R227 ;  /* 0x000000e3e3e37220 */ /* 0x000fc80000410000 */
[----:B------:R-:W-:Y:S01]  /*2f70*/  FMUL.FTZ R227, R8, R227 ;  /* 0x000000e308e37220 */ /* 0x000fe20000410000 */
[----:B------:R-:W2:Y:S03]  /*2f80*/  SHFL.IDX PT, R9, R9, RZ, 0x1f ;  /* 0x00001fff09097589 */ /* 0x000ea600000e0000 */
[----:B------:R-:W-:Y:S01]  /*2f90*/  FMUL.FTZ R227, R227, R232 ;  /* 0x000000e8e3e37220 */ /* 0x000fe20000410000 */
[----:B-1----:R-:W-:Y:S02]  /*2fa0*/  FADD.FTZ R8, R224, R11 ;  /* 0x0000000be0087221 */ /* 0x002fe40000010000 */
[----:B------:R-:W1:Y:S02]  /*2fb0*/  @!P2 LDC.64 R10, c[0x0][0x250] ;  /* 0x00009400ff0aab82 */ /* 0x000e640000000a00 */
[----:B------:R-:W-:Y:S01]  /*2fc0*/  FFMA.FTZ R227, R229, R227, R8 ;  /* 0x000000e3e5e37223 */ /* 0x000fe20000010008 */
[----:B--2---:R-:W-:-:S04]  /*2fd0*/  FSEL R8, R9, RZ, !P3 ;  /* 0x000000ff09087208 */ /* 0x004fc80005800000 */
[----:B------:R2:W0:Y:S01]  /*2fe0*/  SHFL.IDX PT, R226, R227, RZ, 0x1f ;  /* 0x00001fffe3e27589 */ /* 0x00042200000e0000 */
[----:B------:R-:W-:Y:S01]  /*2ff0*/  FMUL.FTZ R224, R9, R9 ;  /* 0x0000000909e07220 */ /* 0x000fe20000410000 */
[C---:B------:R-:W-:Y:S01]  /*3000*/  FADD.FTZ R7, -R8.reuse, R220 ;  /* 0x000000dc08077221 */ /* 0x040fe20000010100 */
[C---:B------:R-:W-:Y:S01]  /*3010*/  FADD.FTZ R229, -R8.reuse, R186 ;  /* 0x000000ba08e57221 */ /* 0x040fe20000010100 */
[C---:B------:R-:W-:Y:S01]  /*3020*/  FADD.FTZ R231, -R8.reuse, R187 ;  /* 0x000000bb08e77221 */ /* 0x040fe20000010100 */
[C---:B------:R-:W-:Y:S01]  /*3030*/  FADD.FTZ R221, -R8.reuse, R221 ;  /* 0x000000dd08dd7221 */ /* 0x040fe20000010100 */
[----:B------:R-:W3:Y:S01]  /*3040*/  @!P2 LDC.64 R186, c[0x0][0x258] ;  /* 0x00009600ffbaab82 */ /* 0x000ee20000000a00 */
[C---:B--2---:R-:W-:Y:S01]  /*3050*/  FADD.FTZ R227, -R8.reuse, R185 ;  /* 0x000000b908e37221 */ /* 0x044fe20000010100 */
        /* <DEDUP_REMOVED lines=12> */
[----:B------:R1:W-:Y:S01]  /*3120*/  @!P2 STG.E desc[UR4][R10.64], R9 ;  /* 0x000000090a00a986 */ /* 0x0003e2000c101904 */
[----:B------:R-:W-:Y:S01]  /*3130*/  FADD.FTZ R209, -R8, R209 ;  /* 0x000000d108d17221 */ /* 0x000fe20000010100 */
[----:B0-----:R-:W-:Y:S01]  /*3140*/  FFMA.FTZ R220, R226, UR7, R225 ;  /* 0x00000007e2dc7c23 */ /* 0x001fe200080100e1 */
[----:B------:R-:W-:Y:S01]  /*3150*/  FSEL R225, R224, RZ, P3 ;  /* 0x000000ffe0e17208 */ /* 0x000fe20001800000 */
[C---:B------:R-:W-:Y:S01]  /*3160*/  FADD.FTZ R210, -R8.reuse, R210 ;  /* 0x000000d208d27221 */ /* 0x040fe20000010100 */
[C---:B------:R-:W-:Y:S01]  /*3170*/  FADD.FTZ R211, -R8.reuse, R211 ;  /* 0x000000d308d37221 */ /* 0x040fe20000010100 */
[C---:B------:R-:W-:Y:S01]  /*3180*/  FADD.FTZ R200, -R8.reuse, R200 ;  /* 0x000000c808c87221 */ /* 0x040fe20000010100 */
[----:B------:R-:W-:Y:S01]  /*3190*/  FADD.FTZ R201, -R8, R201 ;  /* 0x000000c908c97221 */ /* 0x000fe20000010100 */
[----:B------:R-:W-:Y:S01]  /*31a0*/  FADD.FTZ R220, R220, R225 ;  /* 0x000000e1dcdc7221 */ /* 0x000fe20000010000 */
[C---:B------:R-:W-:Y:S01]  /*31b0*/  FADD.FTZ R225, -R8.reuse, R184 ;  /* 0x000000b808e17221 */ /* 0x040fe20000010100 */
[C---:B------:R-:W-:Y:S01]  /*31c0*/  FADD.FTZ R202, -R8.reuse, R202 ;  /* 0x000000ca08ca7221 */ /* 0x040fe20000010100 */
[----:B------:R-:W0:Y:S01]  /*31d0*/  LDC.64 R184, c[0x0][0x2b8] ;  /* 0x0000ae00ffb87b82 */ /* 0x000e220000000a00 */
[C---:B------:R-:W-:Y:S01]  /*31e0*/  FADD.FTZ R203, -R8.reuse, R203 ;  /* 0x000000cb08cb7221 */ /* 0x040fe20000010100 */
[C---:B------:R-:W-:Y:S01]  /*31f0*/  FADD.FTZ R204, -R8.reuse, R204 ;  /* 0x000000cc08cc7221 */ /* 0x040fe20000010100 */
[----:B------:R-:W2:Y:S01]  /*3200*/  MUFU.RSQ R220, R220 ;  /* 0x000000dc00dc7308 */ /* 0x000ea20000001400 */
        /* <DEDUP_REMOVED lines=15> */
[----:B---3--:R-:W-:-:S04]  /*3300*/  @!P2 IMAD.WIDE R186, R2, 0x4, R186 ;  /* 0x0000000402baa825 */ /* 0x008fc800078e02ba */
[C---:B--2---:R-:W-:Y:S01]  /*3310*/  FMUL.FTZ R7, R220.reuse, R7 ;  /* 0x00000007dc077220 */ /* 0x044fe20000410000 */
        /* <DEDUP_REMOVED lines=18> */
[C---:B------:R-:W-:Y:S01]  /*3440*/  FMUL.FTZ R219, R220.reuse, R208 ;  /* 0x000000d0dcdb7220 */ /* 0x040fe20000410000 */
[C---:B------:R-:W-:Y:S01]  /*3450*/  FMUL.FTZ R208, R220.reuse, R209 ;  /* 0x000000d1dcd07220 */ /* 0x040fe20000410000 */
[C---:B------:R-:W-:Y:S01]  /*3460*/  FMUL.FTZ R209, R220.reuse, R210 ;  /* 0x000000d2dcd17220 */ /* 0x040fe20000410000 */
[----:B------:R-:W-:Y:S01]  /*3470*/  FMUL.FTZ R210, R220, R211 ;  /* 0x000000d3dcd27220 */ /* 0x000fe20000410000 */
[----:B------:R-:W-:Y:S01]  /*3480*/  F2FP.BF16.F32.PACK_AB R10, R218, R191 ;  /* 0x000000bfda0a723e */ /* 0x000fe200000010ff */
[----:B0-----:R-:W-:-:S04]  /*3490*/  IMAD.WIDE.U32 R190, R4, 0x10, R184 ;  /* 0x0000001004be7825 */ /* 0x001fc800078e00b8 */
[----:B------:R-:W-:Y:S01]  /*34a0*/  FMUL.FTZ R232, R220, R213 ;  /* 0x000000d5dce87220 */ /* 0x000fe20000410000 */
[----:B------:R0:W-:Y:S01]  /*34b0*/  @!P2 STG.E desc[UR4][R186.64], R220 ;  /* 0x000000dcba00a986 */ /* 0x0001e2000c101904 */
[----:B------:R-:W-:Y:S01]  /*34c0*/  FFMA.FTZ R213, R102, R209, R22 ;  /* 0x000000d166d57223 */ /* 0x000fe20000010016 */
        /* <DEDUP_REMOVED lines=9> */
[----:B------:R-:W-:Y:S01]  /*3560*/  FFMA.FTZ R194, R136, R223, R56 ;  /* 0x000000df88c27223 */ /* 0x000fe20000010038 */
[----:B0-----:R-:W-:Y:S01]  /*3570*/  FFMA.FTZ R186, R103, R210, R23 ;  /* 0x000000d267ba7223 */ /* 0x001fe20000010017 */
        /* <DEDUP_REMOVED lines=8> */
[----:B------:R-:W-:Y:S01]  /*3600*/  FMUL.FTZ R205, R220, R206 ;  /* 0x000000cedccd7220 */ /* 0x000fe20000410000 */
[----:B-1----:R-:W-:Y:S01]  /*3610*/  F2FP.BF16.F32.PACK_AB R9, R186, R213 ;  /* 0x000000d5ba09723e */ /* 0x002fe200000010ff */
[----:B------:R-:W-:Y:S01]  /*3620*/  FFMA.FTZ R7, R133, R188, R53 ;  /* 0x000000bc85077223 */ /* 0x000fe20000010035 */
[----:B------:R-:W0:Y:S01]  /*3630*/  LDC.64 R186, c[0x0][0x2c0] ;  /* 0x0000b000ffba7b82 */ /* 0x000e220000000a00 */
[----:B------:R-:W-:Y:S01]  /*3640*/  F2FP.BF16.F32.PACK_AB R194, R189, R194 ;  /* 0x000000c2bdc2723e */ /* 0x000fe200000010ff */
[----:B------:R-:W-:Y:S01]  /*3650*/  FFMA.FTZ R10, R104, R211, R24 ;  /* 0x000000d3680a7223 */ /* 0x000fe20000010018 */
[----:B------:R-:W-:Y:S01]  /*3660*/  FFMA.FTZ R11, R105, R200, R25 ;  /* 0x000000c8690b7223 */ /* 0x000fe20000010019 */
[----:B------:R-:W-:Y:S01]  /*3670*/  FMUL.FTZ R206, R220, R193 ;  /* 0x000000c1dcce7220 */ /* 0x000fe20000410000 */
[----:B------:R-:W-:Y:S01]  /*3680*/  FFMA.FTZ R188, R100, R219, R20 ;  /* 0x000000db64bc7223 */ /* 0x000fe20000010014 */
[----:B------:R-:W-:Y:S01]  /*3690*/  FFMA.FTZ R189, R101, R208, R21 ;  /* 0x000000d065bd7223 */ /* 0x000fe20000010015 */
[----:B------:R-:W-:Y:S01]  /*36a0*/  FFMA.FTZ R193, R134, R221, R54 ;  /* 0x000000dd86c17223 */ /* 0x000fe20000010036 */
[----:B------:R-:W-:Y:S01]  /*36b0*/  FFMA.FTZ R212, R135, R212, R55 ;  /* 0x000000d487d47223 */ /* 0x000fe20000010037 */
[----:B------:R-:W-:Y:S01]  /*36c0*/  F2FP.BF16.F32.PACK_AB R10, R11, R10 ;  /* 0x0000000a0b0a723e */ /* 0x000fe200000010ff */
[----:B------:R-:W-:Y:S01]  /*36d0*/  FMUL.FTZ R222, R220, R195 ;  /* 0x000000c3dcde7220 */ /* 0x000fe20000410000 */
[----:B------:R-:W-:Y:S01]  /*36e0*/  F2FP.BF16.F32.PACK_AB R8, R189, R188 ;  /* 0x000000bcbd08723e */ /* 0x000fe200000010ff */
[-C--:B------:R-:W-:Y:S01]  /*36f0*/  FFMA.FTZ R11, R106, R201.reuse, R26 ;  /* 0x000000c96a0b7223 */ /* 0x080fe2000001001a */
[----:B------:R-:W-:Y:S01]  /*3700*/  FFMA.FTZ R191, R146, R201, R66 ;  /* 0x000000c992bf7223 */ /* 0x000fe20000010042 */
[----:B------:R-:W-:Y:S01]  /*3710*/  FMUL.FTZ R230, R220, R237 ;  /* 0x000000eddce67220 */ /* 0x000fe20000410000 */
        /* <DEDUP_REMOVED lines=11> */
[----:B------:R-:W-:Y:S01]  /*37d0*/  IADD3 R237, R4, 0x80, RZ ;  /* 0x0000008004ed7810 */ /* 0x000fe20007ffe0ff */
        /* <DEDUP_REMOVED lines=18> */
[----:B------:R-:W-:Y:S01]  /*3900*/  FFMA.FTZ R201, R113, R196, R33 ;  /* 0x000000c471c97223 */ /* 0x000fe20000010021 */
[----:B------:R-:W-:-:S04]  /*3910*/  IMAD.WIDE.U32 R220, R237, 0x10, R184 ;  /* 0x00000010eddc7825 */ /* 0x000fc800078e00b8 */
[----:B------:R-:W-:Y:S01]  /*3920*/  FFMA.FTZ R218, R147, R218, R67 ;  /* 0x000000da93da7223 */ /* 0x000fe20000010043 */
[----:B------:R-:W-:Y:S01]  /*3930*/  FFMA.FTZ R208, R108, R203, R28 ;  /* 0x000000cb6cd07223 */ /* 0x000fe2000001001c */
[----:B------:R-:W-:Y:S01]  /*3940*/  FFMA.FTZ R7, R109, R202, R29 ;  /* 0x000000ca6d077223 */ /* 0x000fe2000001001d */
[----:B------:R-:W-:Y:S01]  /*3950*/  FFMA.FTZ R211, R114, R197, R34 ;  /* 0x000000c572d37223 */ /* 0x000fe20000010022 */
[----:B------:R-:W-:Y:S01]  /*3960*/  FFMA.FTZ R212, R115, R198, R35 ;  /* 0x000000c673d47223 */ /* 0x000fe20000010023 */
[----:B------:R0:W-:Y:S01]  /*3970*/  STG.E.128 desc[UR4][R244.64], R192 ;  /* 0x000000c0f4007986 */ /* 0x0001e2000c101d04 */
[----:B------:R-:W-:Y:S01]  /*3980*/  F2FP.BF16.F32.PACK_AB R209, R200, R209 ;  /* 0x000000d1c8d1723e */ /* 0x000fe200000010ff */
[----:B------:R-:W-:Y:S01]  /*3990*/  IMAD.WIDE.U32 R216, R3, 0x10, R186 ;  /* 0x0000001003d87825 */ /* 0x000fe200078e00ba */
[----:B------:R-:W-:Y:S01]  /*39a0*/  F2FP.BF16.F32.PACK_AB R210, R201, R210 ;  /* 0x000000d2c9d2723e */ /* 0x000fe200000010ff */
[----:B------:R1:W-:Y:S01]  /*39b0*/  STG.E.128 desc[UR4][R220.64], R8 ;  /* 0x00000008dc007986 */ /* 0x0003e2000c101d04 */
[----:B------:R-:W-:Y:S01]  /*39c0*/  F2FP.BF16.F32.PACK_AB R191, R218, R191 ;  /* 0x000000bfdabf723e */ /* 0x000fe200000010ff */
[----:B------:R-:W-:Y:S01]  /*39d0*/  IMAD.WIDE.U32 R200, R3, 0x10, R184 ;  /* 0x0000001003c87825 */ /* 0x000fe200078e00b8 */
[----:B------:R-:W-:-:S03]  /*39e0*/  F2FP.BF16.F32.PACK_AB R208, R7, R208 ;  /* 0x000000d007d0723e */ /* 0x000fc600000010ff */
[----:B------:R-:W-:Y:S01]  /*39f0*/  FFMA.FTZ R4, R148, R203, R68 ;  /* 0x000000cb94047223 */ /* 0x000fe20000010044 */
[----:B------:R-:W-:Y:S01]  /*3a00*/  F2FP.BF16.F32.PACK_AB R211, R212, R211 ;  /* 0x000000d3d4d3723e */ /* 0x000fe200000010ff */
[----:B------:R-:W-:-:S04]  /*3a10*/  IMAD.WIDE.U32 R218, R6, 0x10, R184 ;  /* 0x0000001006da7825 */ /* 0x000fc800078e00b8 */
[----:B------:R-:W-:Y:S01]  /*3a20*/  FFMA.FTZ R3, R149, R202, R69 ;  /* 0x000000ca95037223 */ /* 0x000fe20000010045 */
[----:B------:R-:W-:Y:S01]  /*3a30*/  FFMA.FTZ R7, R154, R197, R74 ;  /* 0x000000c59a077223 */ /* 0x000fe2000001004a */
[----:B------:R-:W-:Y:S01]  /*3a40*/  FFMA.FTZ R197, R153, R196, R73 ;  /* 0x000000c499c57223 */ /* 0x000fe20000010049 */
[----:B------:R-:W-:-:S04]  /*3a50*/  IMAD.WIDE.U32 R236, R237, 0x10, R186 ;  /* 0x00000010edec7825 */ /* 0x000fc800078e00ba */
[----:B------:R-:W-:Y:S01]  /*3a60*/  FFMA.FTZ R196, R128, R239, R48 ;  /* 0x000000ef80c47223 */ /* 0x000fe20000010030 */
[----:B------:R-:W-:Y:S01]  /*3a70*/  F2FP.BF16.F32.PACK_AB R4, R3, R4 ;  /* 0x000000040304723e */ /* 0x000fe200000010ff */
[----:B------:R-:W-:Y:S01]  /*3a80*/  FFMA.FTZ R3, R120, R225, R40 ;  /* 0x000000e178037223 */ /* 0x000fe20000010028 */
[----:B0-----:R-:W-:Y:S01]  /*3a90*/  FFMA.FTZ R192, R123, R226, R43 ;  /* 0x000000e27bc07223 */ /* 0x001fe2000001002b */
[----:B------:R-:W-:-:S04]  /*3aa0*/  IMAD.WIDE.U32 R212, R6, 0x10, R186 ;  /* 0x0000001006d47825 */ /* 0x000fc800078e00ba */
[----:B------:R-:W-:Y:S01]  /*3ab0*/  FFMA.FTZ R6, R152, R207, R72 ;  /* 0x000000cf98067223 */ /* 0x000fe20000010048 */
[----:B------:R0:W-:Y:S01]  /*3ac0*/  STG.E.128 desc[UR4][R236.64], R188 ;  /* 0x000000bcec007986 */ /* 0x0001e2000c101d04 */
[----:B-1----:R-:W-:Y:S01]  /*3ad0*/  FFMA.FTZ R8, R116, R199, R36 ;  /* 0x000000c774087223 */ /* 0x002fe20000010024 */
        /* <DEDUP_REMOVED lines=12> */
[----:B------:R-:W-:-:S04]  /*3ba0*/  IMAD.WIDE.U32 R184, R5, 0x10, R184 ;  /* 0x0000001005b87825 */ /* 0x000fc800078e00b8 */
[----:B------:R-:W-:Y:S01]  /*3bb0*/  FFMA.FTZ R198, R155, R198, R75 ;  /* 0x000000c69bc67223 */ /* 0x000fe2000001004b */
[----:B------:R-:W-:Y:S01]  /*3bc0*/  FFMA.FTZ R204, R151, R204, R71 ;  /* 0x000000cc97cc7223 */ /* 0x000fe20000010047 */
[----:B------:R-:W-:Y:S01]  /*3bd0*/  F2FP.BF16.F32.PACK_AB R9, R10, R9 ;  /* 0x000000090a09723e */ /* 0x000fe200000010ff */
[----:B0-----:R-:W-:Y:S01]  /*3be0*/  FFMA.FTZ R190, R160, R225, R80 ;  /* 0x000000e1a0be7223 */ /* 0x001fe20000010050 */
[-C--:B------:R-:W-:Y:S01]  /*3bf0*/  FFMA.FTZ R188, R121, R224.reuse, R41 ;  /* 0x000000e079bc7223 */ /* 0x080fe20000010029 */
[----:B------:R-:W-:Y:S01]  /*3c00*/  FFMA.FTZ R189, R161, R224, R81 ;  /* 0x000000e0a1bd7223 */ /* 0x000fe20000010051 */
[----:B------:R-:W-:-:S04]  /*3c10*/  IMAD.WIDE.U32 R186, R5, 0x10, R186 ;  /* 0x0000001005ba7825 */ /* 0x000fc800078e00ba */
        /* <DEDUP_REMOVED lines=23> */
[----:B------:R0:W-:Y:S01]  /*3d90*/  STG.E.128 desc[UR4][R218.64], R208 ;  /* 0x000000d0da007986 */ /* 0x0001e2000c101d04 */
[----:B------:R-:W-:-:S02]  /*3da0*/  F2FP.BF16.F32.PACK_AB R5, R204, R5 ;  /* 0x00000005cc05723e */ /* 0x000fc400000010ff */
[----:B------:R-:W-:Y:S02]  /*3db0*/  F2FP.BF16.F32.PACK_AB R191, R226, R191 ;  /* 0x000000bfe2bf723e */ /* 0x000fe400000010ff */
[----:B------:R-:W-:Y:S01]  /*3dc0*/  F2FP.BF16.F32.PACK_AB R189, R222, R189 ;  /* 0x000000bddebd723e */ /* 0x000fe200000010ff */
[----:B------:R0:W-:Y:S01]  /*3dd0*/  STG.E.128 desc[UR4][R212.64], R4 ;  /* 0x00000004d4007986 */ /* 0x0001e2000c101d04 */
[----:B------:R-:W-:Y:S02]  /*3de0*/  F2FP.BF16.F32.PACK_AB R188, R3, R188 ;  /* 0x000000bc03bc723e */ /* 0x000fe400000010ff */
        /* <DEDUP_REMOVED lines=8> */
[----:B------:R-:W-:Y:S02]  /*3e70*/  IADD3 R2, R2, UR12, RZ ;  /* 0x0000000c02027c10 */ /* 0x000fe4000fffe0ff */
[----:B------:R-:W-:Y:S01]  /*3e80*/  SEL R224, RZ, 0x1, P1 ;  /* 0x00000001ffe07807 */ /* 0x000fe20000800000 */
[----:B------:R0:W-:Y:S01]  /*3e90*/  STG.E.128 desc[UR4][R186.64], R196 ;  /* 0x000000c4ba007986 */ /* 0x0001e2000c101d04 */
[----:B------:R-:W-:-:S13]  /*3ea0*/  ISETP.GE.AND P2, PT, R2, UR13, PT ;  /* 0x0000000d02007c0c */ /* 0x000fda000bf46270 */
[----:B------:R-:W-:Y:S05]  /*3eb0*/  @!P2 BRA `(.L_x_13685) ;  /* 0xffffffc80034a947 */ /* 0x000fea000383ffff */
[----:B------:R-:W-:Y:S05]  /*3ec0*/  EXIT ;  /* 0x000000000000794d */ /* 0x000fea0003800000 */
.L_x_13684:
[----:B------:R-:W-:Y:S01]  /*3ed0*/  HFMA2.MMA R231, -RZ, RZ, 0, 5.9604644775390625e-08 ;  /* 0x00000001ffe77435 */ /* 0x000fe200000001ff */
[----:B------:R-:W-:Y:S02]  /*3ee0*/  MOV R230, R7 ;  /* 0x0000000700e67202 */ /* 0x000fe40000000f00 */
[----:B------:R-:W-:Y:S02]  /*3ef0*/  MOV R232, 0x1f ;  /* 0x0000001f00e87802 */ /* 0x000fe40000000f00 */
[----:B------:R-:W-:-:S07]  /*3f00*/  MOV R229, 0xffffffff ;  /* 0xffffffff00e57802 */ /* 0x000fce0000000f00 */
[----:B-----5:R-:W-:Y:S05]  /*3f10*/  WARPSYNC.COLLECTIVE R229, `(.L_x_13686) ;  /* 0x00000000e5087348 */ /* 0x020fea0003c00000 */
[----:B------:R0:W1:Y:S02]  /*3f20*/  SHFL.BFLY P4, R228, R230, R231, R232 ;  /* 0x0c0000e7e6e47389 */ /* 0x00006400000800e8 */
[----:B01---5:R-:W-:Y:S01]  /*3f30*/  ENDCOLLECTIVE ;  /* 0x000000000000791b */ /* 0x023fe20003800000 */
.L_x_13686:
[----:B------:R-:W-:Y:S01]  /*3f40*/  HFMA2.MMA R231, -RZ, RZ, 0, 1.1920928955078125e-07 ;  /* 0x00000002ffe77435 */ /* 0x000fe200000001ff */
[----:B------:R-:W-:-:S05]  /*3f50*/  MOV R8, R228 ;  /* 0x000000e400087202 */ /* 0x000fca0000000f00 */
[----:B------:R-:W-:-:S05]  /*3f60*/  FADD.FTZ R224, R7, R8 ;  /* 0x0000000807e07221 */ /* 0x000fca0000010000 */
[----:B------:R-:W-:-:S07]  /*3f70*/  MOV R230, R224 ;  /* 0x000000e000e67202 */ /* 0x000fce0000000f00 */
[----:B------:R-:W-:Y:S05]  /*3f80*/  WARPSYNC.COLLECTIVE R229, `(.L_x_13687) ;  /* 0x00000000e5087348 */ /* 0x000fea0003c00000 */
[----:B------:R0:W1:Y:S02]  /*3f90*/  SHFL.BFLY P4, R228, R230, R231, R232 ;  /* 0x0c0000e7e6e47389 */ /* 0x00006400000800e8 */
[----:B01----:R-:W-:Y:S01]  /*3fa0*/  ENDCOLLECTIVE ;  /* 0x000000000000791b */ /* 0x003fe20003800000 */
.L_x_13687:
[----:B------:R-:W-:Y:S01]  /*3fb0*/  HFMA2.MMA R231, -RZ, RZ, 0, 2.384185791015625e-07 ;  /* 0x00000004ffe77435 */ /* 0x000fe200000001ff */
[----:B------:R-:W-:-:S05]  /*3fc0*/  MOV R225, R228 ;  /* 0x000000e400e17202 */ /* 0x000fca0000000f00 */
[----:B------:R-:W-:-:S05]  /*3fd0*/  FADD.FTZ R225, R224, R225 ;  /* 0x000000e1e0e17221 */ /* 0x000fca0000010000 */
[----:B------:R-:W-:-:S07]  /*3fe0*/  MOV R230, R225 ;  /* 0x000000e100e67202 */ /* 0x000fce0000000f00 */
[----:B------:R-:W-:Y:S05]  /*3ff0*/  WARPSYNC.COLLECTIVE R229, `(.L_x_13688) ;  /* 0x00000000e5087348 */ /* 0x000fea0003c00000 */
[----:B------:R0:W1:Y:S02]  /*4000*/  SHFL.BFLY P4, R228, R230, R231, R232 ;  /* 0x0c0000e7e6e47389 */ /* 0x00006400000800e8 */
[----:B01----:R-:W-:Y:S01]  /*4010*/  ENDCOLLECTIVE ;  /* 0x000000000000791b */ /* 0x003fe20003800000 */
.L_x_13688:
[----:B------:R-:W-:Y:S01]  /*4020*/  HFMA2.MMA R231, -RZ, RZ, 0, 4.76837158203125e-07 ;  /* 0x00000008ffe77435 */ /* 0x000fe200000001ff */
[----:B------:R-:W-:-:S05]  /*4030*/  MOV R8, R228 ;  /* 0x000000e400087202 */ /* 0x000fca0000000f00 */
[----:B------:R-:W-:-:S05]  /*4040*/  FADD.FTZ R226, R225, R8 ;  /* 0x00000008e1e27221 */ /* 0x000fca0000010000 */
[----:B------:R-:W-:-:S07]  /*4050*/  MOV R230, R226 ;  /* 0x000000e200e67202 */ /* 0x000fce0000000f00 */
[----:B------:R-:W-:Y:S05]  /*4060*/  WARPSYNC.COLLECTIVE R229, `(.L_x_13689) ;  /* 0x00000000e5087348 */ /* 0x000fea0003c00000 */
[----:B------:R0:W1:Y:S02]  /*4070*/  SHFL.BFLY P4, R228, R230, R231, R232 ;  /* 0x0c0000e7e6e47389 */ /* 0x00006400000800e8 */
[----:B01----:R-:W-:Y:S01]  /*4080*/  ENDCOLLECTIVE ;  /* 0x000000000000791b */ /* 0x003fe20003800000 */
.L_x_13689:
[----:B------:R-:W-:Y:S01]  /*4090*/  HFMA2.MMA R231, -RZ, RZ, 0, 9.5367431640625e-07 ;  /* 0x00000010ffe77435 */ /* 0x000fe200000001ff */
[----:B------:R-:W-:-:S05]  /*40a0*/  MOV R227, R228 ;  /* 0x000000e400e37202 */ /* 0x000fca0000000f00 */
[----:B------:R-:W-:-:S05]  /*40b0*/  FADD.FTZ R227, R226, R227 ;  /* 0x000000e3e2e37221 */ /* 0x000fca0000010000 */
[----:B------:R-:W-:-:S07]  /*40c0*/  MOV R230, R227 ;  /* 0x000000e300e67202 */ /* 0x000fce0000000f00 */
[----:B------:R-:W-:Y:S05]  /*40d0*/  WARPSYNC.COLLECTIVE R229, `(.L_x_13690) ;  /* 0x00000000e5087348 */ /* 0x000fea0003c00000 */
[----:B------:R0:W1:Y:S02]  /*40e0*/  SHFL.BFLY P4, R228, R230, R231, R232 ;  /* 0x0c0000e7e6e47389 */ /* 0x00006400000800e8 */
[----:B01----:R-:W-:Y:S01]  /*40f0*/  ENDCOLLECTIVE ;  /* 0x000000000000791b */ /* 0x003fe20003800000 */
.L_x_13690:
        /* <DEDUP_REMOVED lines=88> */
.L_x_13691:
[----:B------:R-:W-:Y:S01]  /*4680*/  HFMA2.MMA R231, -RZ, RZ, 0, 1.1920928955078125e-07 ;  /* 0x00000002ffe77435 */ /* 0x000fe200000001ff */
[----:B------:R-:W-:-:S05]  /*4690*/  MOV R224, R228 ;  /* 0x000000e400e07202 */ /* 0x000fca0000000f00 */
[----:B------:R-:W-:-:S05]  /*46a0*/  FADD.FTZ R224, R7, R224 ;  /* 0x000000e007e07221 */ /* 0x000fca0000010000 */
[----:B------:R-:W-:-:S07]  /*46b0*/  MOV R230, R224 ;  /* 0x000000e000e67202 */ /* 0x000fce0000000f00 */
[----:B------:R-:W-:Y:S05]  /*46c0*/  WARPSYNC.COLLECTIVE R229, `(.L_x_13692) ;  /* 0x00000000e5087348 */ /* 0x000fea0003c00000 */
[----:B------:R0:W1:Y:S02]  /*46d0*/  SHFL.BFLY P4, R228, R230, R231, R232 ;  /* 0x0c0000e7e6e47389 */ /* 0x00006400000800e8 */
[----:B01----:R-:W-:Y:S01]  /*46e0*/  ENDCOLLECTIVE ;  /* 0x000000000000791b */ /* 0x003fe20003800000 */
.L_x_13692:
[----:B------:R-:W-:Y:S01]  /*46f0*/  HFMA2.MMA R231, -RZ, RZ, 0, 2.384185791015625e-07 ;  /* 0x00000004ffe77435 */ /* 0x000fe200000001ff */
[----:B------:R-:W-:-:S05]  /*4700*/  MOV R225, R228 ;  /* 0x000000e400e17202 */ /* 0x000fca0000000f00 */
[----:B------:R-:W-:-:S05]  /*4710*/  FADD.FTZ R225, R224, R225 ;  /* 0x000000e1e0e17221 */ /* 0x000fca0000010000 */
[----:B------:R-:W-:-:S07]  /*4720*/  MOV R230, R225 ;  /* 0x000000e100e67202 */ /* 0x000fce0000000f00 */
[----:B------:R-:W-:Y:S05]  /*4730*/  WARPSYNC.COLLECTIVE R229, `(.L_x_13693) ;  /* 0x00000000e5087348 */ /* 0x000fea0003c00000 */
[----:B------:R0:W1:Y:S02]  /*4740*/  SHFL.BFLY P4, R228, R230, R231, R232 ;  /* 0x0c0000e7e6e47389 */ /* 0x00006400000800e8 */
[----:B01----:R-:W-:Y:S01]  /*4750*/  ENDCOLLECTIVE ;  /* 0x000000000000791b */ /* 0x003fe20003800000 */
.L_x_13693:
[----:B------:R-:W-:Y:S01]  /*4760*/  HFMA2.MMA R231, -RZ, RZ, 0, 4.76837158203125e-07 ;  /* 0x00000008ffe77435 */ /* 0x000fe200000001ff */
[----:B------:R-:W-:-:S05]  /*4770*/  MOV R226, R228 ;  /* 0x000000e400e27202 */ /* 0x000fca0000000f00 */
[----:B------:R-:W-:-:S05]  /*4780*/  FADD.FTZ R226, R225, R226 ;  /* 0x000000e2e1e27221 */ /* 0x000fca0000010000 */
[----:B------:R-:W-:-:S07]  /*4790*/  MOV R230, R226 ;  /* 0x000000e200e67202 */ /* 0x000fce0000000f00 */
[----:B------:R-:W-:Y:S05]  /*47a0*/  WARPSYNC.COLLECTIVE R229, `(.L_x_13694) ;  /* 0x00000000e5087348 */ /* 0x000fea0003c00000 */
[----:B------:R0:W1:Y:S02]  /*47b0*/  SHFL.BFLY P4, R228, R230, R231, R232 ;  /* 0x0c0000e7e6e47389 */ /* 0x00006400000800e8 */
[----:B01----:R-:W-:Y:S01]  /*47c0*/  ENDCOLLECTIVE ;  /* 0x000000000000791b */ /* 0x003fe20003800000 */
.L_x_13694:
[----:B------:R-:W-:Y:S01]  /*47d0*/  HFMA2.MMA R231, -RZ, RZ, 0, 9.5367431640625e-07 ;  /* 0x00000010ffe77435 */ /* 0x000fe200000001ff */
[----:B------:R-:W-:-:S05]  /*47e0*/  MOV R227, R228 ;  /* 0x000000e400e37202 */ /* 0x000fca0000000f00 */
[----:B------:R-:W-:-:S05]  /*47f0*/  FADD.FTZ R227, R226, R227 ;  /* 0x000000e3e2e37221 */ /* 0x000fca0000010000 */
[----:B------:R-:W-:-:S07]  /*4800*/  MOV R230, R227 ;  /* 0x000000e300e67202 */ /* 0x000fce0000000f00 */
[----:B------:R-:W-:Y:S05]  /*4810*/  WARPSYNC.COLLECTIVE R229, `(.L_x_13695) ;  /* 0x00000000e5087348 */ /* 0x000fea0003c00000 */
[----:B------:R0:W1:Y:S02]  /*4820*/  SHFL.BFLY P4, R228, R230, R231, R232 ;  /* 0x0c0000e7e6e47389 */ /* 0x00006400000800e8 */
[----:B01----:R-:W-:Y:S01]  /*4830*/  ENDCOLLECTIVE ;  /* 0x000000000000791b */ /* 0x003fe20003800000 */
.L_x_13695:
[----:B------:R-:W-:Y:S05]  /*4840*/  BRA `(.L_x_13696) ;  /* 0xffffffe000f87947 */ /* 0x000fea000383ffff */
.L_x_13697:
        /* <DEDUP_REMOVED lines=11> */
.L_x_33533:


//--------------------- .text._ZN10layer_norm31ln_parallel_residual_fwd_kernelINS_13Kernel_traitsIf13__nv_bfloat16fS2_fjLj5120ELj1ELj1ELj4ELj16ENS_18Kernel_traits_baseILj5120EfS2_fS2_fjLj128EEEEELb0ELb1ELb0EEEvNS_9FwdParamsE --------------------------
	.section	.text._ZN10layer_norm31ln_parallel_residual_fwd_kernelINS_13Kernel_traitsIf13__nv_bfloat16fS2_fjLj5120ELj1ELj1ELj4ELj16ENS_18Kernel_traits_baseILj5120EfS2_fS2_fjLj128EEEEELb0ELb1ELb0EEEvNS_9FwdParamsE,"ax",@progbits
	.align	128
        .global         _ZN10layer_norm31ln_parallel_residual_fwd_kernelINS_13Kernel_traitsIf13__nv_bfloat16fS2_fjLj5120ELj1ELj1ELj4ELj16ENS_18Kernel_traits_baseILj5120EfS2_fS2_fjLj128EEEEELb0ELb1ELb0EEEvNS_9FwdParamsE
        .type           _ZN10layer_norm31ln_parallel_residual_fwd_kernelINS_13Kernel_traitsIf13__nv_bfloat16fS2_fjLj5120ELj1ELj1ELj4ELj16ENS_18Kernel_traits_baseILj5120EfS2_fS2_fjLj128EEEEELb0ELb1ELb0EEEvNS_9FwdParamsE,@function
        .size           _ZN10layer_norm31ln_parallel_residual_fwd_kernelINS_13Kernel_traitsIf13__nv_bfloat16fS2_fjLj5120ELj1ELj1ELj4ELj16ENS_18Kernel_traits_baseILj5120EfS2_fS2_fjLj128EEEEELb0ELb1ELb0EEEvNS_9FwdParamsE,(.L_x_33534 - _ZN10layer_norm31ln_parallel_residual_fwd_kernelINS_13Kernel_traitsIf13__nv_bfloat16fS2_fjLj5120ELj1ELj1ELj4ELj16ENS_18Kernel_traits_baseILj5120EfS2_fS2_fjLj128EEEEELb0ELb1ELb0EEEvNS_9FwdParamsE)
        .other          _ZN10layer_norm31ln_parallel_residual_fwd_kernelINS_13Kernel_traitsIf13__nv_bfloat16fS2_fjLj5120ELj1ELj1ELj4ELj16ENS_18Kernel_traits_baseILj5120EfS2_fS2_fjLj128EEEEELb0ELb1ELb0EEEvNS_9FwdParamsE,@"STO_CUDA_ENTRY STV_DEFAULT"
_ZN10layer_norm31ln_parallel_residual_fwd_kernelINS_13Kernel_traitsIf13__nv_bfloat16fS2_fjLj5120ELj1ELj1ELj4ELj16ENS_18Kernel_traits_baseILj5120EfS2_fS2_fjLj128EEEEELb0ELb1ELb0EEEvNS_9FwdParamsE:
.text._ZN10layer_norm31ln_parallel_residual_fwd_kernelINS_13Kernel_traitsIf13__nv_bfloat16fS2_fjLj5120ELj1ELj1ELj4ELj16ENS_18Kernel_traits_baseILj5120EfS2_fS2_fjLj128EEEEELb0ELb1ELb0EEEvNS_9FwdParamsE:
        /* <DEDUP_REMOVED lines=37> */
.L_x_13699:
[----:B------:R-:W-:Y:S05]  /*0250*/  BSYNC B0 ;  /* 0x0000000000007941 */ /* 0x000fea0003800000 */
.L_x_13698:
        /* <DEDUP_REMOVED lines=18> */
.L_x_13701:
[----:B------:R-:W-:Y:S05]  /*0380*/  BSYNC B0 ;  /* 0x0000000000007941 */ /* 0x000fea0003800000 */
.L_x_13700:
        /* <DEDUP_REMOVED lines=18> */
.L_x_13703:
[----:B------:R-:W-:Y:S05]  /*04b0*/  BSYNC B0 ;  /* 0x0000000000007941 */ /* 0x000fea0003800000 */
.L_x_13702:
        /* <DEDUP_REMOVED lines=18> */
.L_x_13705:
[----:B------:R-:W-:Y:S05]  /*05e0*/  BSYNC B0 ;  /* 0x0000000000007941 */ /* 0x000fea0003800000 */
.L_x_13704:
        /* <DEDUP_REMOVED lines=17> */
.L_x_13707:
[----:B------:R-:W-:Y:S05]  /*0700*/  BSYNC B0 ;  /* 0x0000000000007941 */ /* 0x000fea0003800000 */
.L_x_13706:
[----:B------:R-:W0:Y:S02]  /*0710*/  S2UR UR6, SR_CTAID.X ;  /* 0x00000000000679c3 */ /* 0x000e240000002500 */
[----:B0-----:R-:W-:Y:S01]  /*0720*/  LEA.HI R141, R144, UR6, RZ, 0x19 ;  /* 0x00000006908d7c11 */ /* 0x001fe2000f8fc8ff */
[----:B------:R-:W-:-:S03]  /*0730*/  ULDC UR6, c[0x0][0x214] ;  /* 0x0000850000067ab9 */ /* 0x000fc60000000800 */
[----:B------:R-:W-:-:S13]  /*0740*/  ISETP.GE.AND P1, PT, R141, UR6, PT ;  /* 0x000000068d007c0c */ /* 0x000fda000bf26270 */
[----:B------:R-:W-:Y:S05]  /*0750*/  @P1 EXIT ;  /* 0x000000000000194d */ /* 0x000fea0003800000 */
[----:B------:R-:W-:Y:S01]  /*0760*/  SHF.R.S32.HI R0, RZ, 0x3, R0 ;  /* 0x00000003ff007819 */ /* 0x000fe20000011400 */
[----:B------:R-:W-:Y:S01]  /*0770*/  ULDC.U8 UR6, c[0x0][0x2a0] ;  /* 0x0000a80000067ab9 */ /* 0x000fe20000000000 */
[----:B-1234-:R-:W-:Y:S01]  /*0780*/  LOP3.LUT R3, R144, 0x60, RZ, 0xc0, !PT ;  /* 0x0000006090037812 */ /* 0x01efe200078ec0ff */
[----:B------:R-:W-:Y:S01]  /*0790*/  UISETP.NE.AND UP0, UPT, UR6, URZ, UPT ;  /* 0x0000003f0600728c */ /* 0x000fe2000bf05270 */
[----:B------:R-:W-:Y:S01]  /*07a0*/  LOP3.LUT R2, R0, 0x7f, RZ, 0xc0, !PT ;  /* 0x0000007f00027812 */ /* 0x000fe200078ec0ff */
[----:B------:R-:W-:Y:S01]  /*07b0*/  ULDC UR16, c[0x0][0x218] ;  /* 0x0000860000107ab9 */ /* 0x000fe20000000800 */
[----:B------:R-:W-:Y:S01]  /*07c0*/  SHF.R.U32.HI R0, RZ, 0x2, R0 ;  /* 0x00000002ff007819 */ /* 0x000fe20000011600 */
[----:B------:R-:W-:Y:S01]  /*07d0*/  ULDC UR12, c[0x0][0x290] ;  /* 0x0000a400000c7ab9 */ /* 0x000fe20000000800 */
[----:B------:R-:W-:Y:S01]  /*07e0*/  VIADDMNMX R3, R2, -R3, RZ, !PT ;  /* 0x8000000302037246 */ /* 0x000fe200078001ff */
[----:B------:R-:W-:Y:S01]  /*07f0*/  ULDC.64 UR6, c[0x0][0x228] ;  /* 0x00008a0000067ab9 */ /* 0x000fe20000000a00 */
[----:B------:R-:W-:Y:S01]  /*0800*/  LOP3.LUT R0, R0, 0x3fffffe0, RZ, 0xc0, !PT ;  /* 0x3fffffe000007812 */ /* 0x000fe200078ec0ff */
[----:B------:R-:W-:Y:S01]  /*0810*/  ULDC.64 UR8, c[0x0][0x230] ;  /* 0x00008c0000087ab9 */ /* 0x000fe20000000a00 */
[----:B------:R-:W-:Y:S01]  /*0820*/  VIMNMX R3, R3, 0x20, PT ;  /* 0x0000002003037848 */ /* 0x000fe20003fe0100 */
[----:B------:R-:W-:Y:S01]  /*0830*/  ULDC.64 UR10, c[0x0][0x238] ;  /* 0x00008e00000a7ab9 */ /* 0x000fe20000000a00 */
[----:B------:R-:W-:Y:S01]  /*0840*/  SHF.L.U32 R84, R144, 0x5, RZ ;  /* 0x0000000590547819 */ /* 0x000fe200000006ff */
[----:B------:R-:W-:Y:S01]  /*0850*/  ULDC.64 UR14, c[0x0][0x210] ;  /* 0x00008400000e7ab9 */ /* 0x000fe20000000a00 */
[----:B------:R-:W-:-:S02]  /*0860*/  IADD3 R3, R3, R0, RZ ;  /* 0x0000000003037210 */ /* 0x000fc40007ffe0ff */
[----:B------:R-:W-:Y:S02]  /*0870*/  LOP3.LUT R85, R84, 0x3e0, RZ, 0xc0, !PT ;  /* 0x000003e054557812 */ /* 0x000fe400078ec0ff */
[----:B------:R-:W-:Y:S02]  /*0880*/  SHF.L.U32 R3, R3, 0x3, RZ ;  /* 0x0000000303037819 */ /* 0x000fe400000006ff */
[----:B------:R-:W-:Y:S02]  /*0890*/  VIADDMNMX R85, R2, -R85, RZ, !PT ;  /* 0x8000005502557246 */ /* 0x000fe400078001ff */
[----:B------:R-:W-:Y:S02]  /*08a0*/  I2FP.F32.U32 R140, R3 ;  /* 0x00000003008c7245 */ /* 0x000fe40000201000 */
[----:B------:R-:W-:-:S04]  /*08b0*/  VIMNMX R85, R85, 0x20, PT ;  /* 0x0000002055557848 */ /* 0x000fc80003fe0100 */
[----:B------:R-:W0:Y:S01]  /*08c0*/  MUFU.RCP R140, R140 ;  /* 0x0000008c008c7308 */ /* 0x000e220000001000 */
[----:B------:R-:W-:Y:S01]  /*08d0*/  IADD3 R3, R0, R85, RZ ;  /* 0x0000005500037210 */ /* 0x000fe20007ffe0ff */
[----:B------:R-:W-:-:S03]  /*08e0*/  HFMA2.MMA R0, -RZ, RZ, 0, 5.9604644775390625e-08 ;  /* 0x00000001ff007435 */ /* 0x000fc600000001ff */
[----:B------:R-:W-:-:S08]  /*08f0*/  SHF.L.U32 R3, R3, 0x3, RZ ;  /* 0x0000000303037819 */ /* 0x000fd000000006ff */
.L_x_13809:
[----:B------:R-:W-:Y:S01]  /*0900*/  IMAD R2, R141, UR16, RZ ;  /* 0x000000108d027c24 */ /* 0x000fe2000f8e02ff */
[----:B------:R-:W-:Y:S04]  /*0910*/  BSSY B0, `(.L_x_13708) ;  /* 0x0000063000007945 */ /* 0x000fe80003800000 */
[----:B0-234-:R-:W-:-:S04]  /*0920*/  SHF.R.S32.HI R137, RZ, 0x1f, R2 ;  /* 0x0000001fff897819 */ /* 0x01dfc80000011402 */
[----:B------:R-:W-:-:S04]  /*0930*/  LEA.HI R137, R137, R2, RZ, 0x3 ;  /* 0x0000000289897211 */ /* 0x000fc800078f18ff */
[----:B------:R-:W-:-:S04]  /*0940*/  LEA.HI.SX32 R2, R137, R142, 0x1d ;  /* 0x0000008e89027211 */ /* 0x000fc800078feaff */
[----:B------:R-:W-:Y:S01]  /*0950*/  MOV R136, R2 ;  /* 0x0000000200887202 */ /* 0x000fe20000000f00 */
[----:B-----5:R-:W-:Y:S06]  /*0960*/  @!P0 BRA `(.L_x_13709) ;  /* 0x0000000400748947 */ /* 0x020fec0003800000 */
[----:B------:R-:W-:Y:S01]  /*0970*/  ISETP.NE.U32.AND P2, PT, RZ, UR6, PT ;  /* 0x00000006ff007c0c */ /* 0x000fe2000bf45070 */
[----:B------:R-:W1:Y:S03]  /*0980*/  LDC.64 R100, c[0x0][0x220] ;  /* 0x00008800ff647b82 */ /* 0x000e660000000a00 */
[----:B------:R-:W-:-:S13]  /*0990*/  ISETP.NE.AND.EX P2, PT, RZ, UR7, PT, P2 ;  /* 0x00000007ff007c0c */ /* 0x000fda000bf45320 */
[----:B------:R-:W-:-:S04]  /*09a0*/  @P2 LEA R136, P1, R2, UR6, 0x4 ;  /* 0x0000000602882c11 */ /* 0x000fc8000f8220ff */
[C---:B------:R-:W-:Y:S02]  /*09b0*/  @P2 LEA.HI.X R137, R2.reuse, UR7, RZ, 0x4, P1 ;  /* 0x0000000702892c11 */ /* 0x040fe400088f24ff */
[----:B------:R-:W-:Y:S01]  /*09c0*/  ISETP.NE.U32.AND P1, PT, RZ, UR8, PT ;  /* 0x00000008ff007c0c */ /* 0x000fe2000bf25070 */
[----:B-1----:R-:W-:Y:S02]  /*09d0*/  IMAD.WIDE.U32 R100, R2, 0x10, R100 ;  /* 0x0000001002647825 */ /* 0x002fe400078e0064 */
        /* <DEDUP_REMOVED lines=15> */
.L_x_13710:
[----:B-----5:R-:W-:-:S05]  /*0ad0*/  SHF.L.U32 R99, R84, 0x10, RZ ;  /* 0x0000001054637819 */ /* 0x020fca00000006ff */
[----:B------:R-:W-:-:S04]  /*0ae0*/  FADD.FTZ R96, R99, R96 ;  /* 0x0000006063607221 */ /* 0x000fc80000010000 */
[----:B------:R-:W-:-:S07]  /*0af0*/  @P1 FADD.FTZ R96, R88, R96 ;  /* 0x0000006058601221 */ /* 0x000fce0000010000 */
.L_x_13711:
[----:B------:R-:W-:Y:S01]  /*0b00*/  SHF.L.U32 R97, R97, 0x10, RZ ;  /* 0x0000001061617819 */ /* 0x000fe200000006ff */
[----:B------:R-:W-:Y:S06]  /*0b10*/  @P2 BRA `(.L_x_13712) ;  /* 0x00000000000c2947 */ /* 0x000fec0003800000 */
[----:B------:R-:W-:Y:S05]  /*0b20*/  @!P1 BRA `(.L_x_13713) ;  /* 0x0000000000189947 */ /* 0x000fea0003800000 */
[----:B-----5:R-:W-:Y:S01]  /*0b30*/  FADD.FTZ R97, R89, R97 ;  /* 0x0000006159617221 */ /* 0x020fe20000010000 */
[----:B------:R-:W-:Y:S06]  /*0b40*/  BRA `(.L_x_13713) ;  /* 0x0000000000107947 */ /* 0x000fec0003800000 */
.L_x_13712:
[----:B-----5:R-:W-:-:S04]  /*0b50*/  PRMT R98, R84, 0x7632, R98 ;  /* 0x0000763254627816 */ /* 0x020fc80000000062 */
[----:B------:R-:W-:-:S05]  /*0b60*/  SHF.L.U32 R98, R98, 0x10, RZ ;  /* 0x0000001062627819 */ /* 0x000fca00000006ff */
[----:B------:R-:W-:-:S04]  /*0b70*/  FADD.FTZ R97, R98, R97 ;  /* 0x0000006162617221 */ /* 0x000fc80000010000 */
[----:B------:R-:W-:-:S07]  /*0b80*/  @P1 FADD.FTZ R97, R89, R97 ;  /* 0x0000006159611221 */ /* 0x000fce0000010000 */
.L_x_13713:
[C---:B------:R-:W-:Y:S02]  /*0b90*/  PRMT R99, R101.reuse, 0x7632, R99 ;  /* 0x0000763265637816 */ /* 0x040fe40000000063 */
[----:B------:R-:W-:Y:S01]  /*0ba0*/  SHF.L.U32 R98, R101, 0x10, RZ ;  /* 0x0000001065627819 */ /* 0x000fe200000006ff */
[----:B------:R-:W-:Y:S06]  /*0bb0*/  @P2 BRA `(.L_x_13714) ;  /* 0x00000000000c2947 */ /* 0x000fec0003800000 */
[----:B------:R-:W-:Y:S05]  /*0bc0*/  @!P1 BRA `(.L_x_13715) ;  /* 0x0000000000149947 */ /* 0x000fea0003800000 */
[----:B-----5:R-:W-:Y:S01]  /*0bd0*/  FADD.FTZ R98, R90, R98 ;  /* 0x000000625a627221 */ /* 0x020fe20000010000 */
[----:B------:R-:W-:Y:S06]  /*0be0*/  BRA `(.L_x_13715) ;  /* 0x00000000000c7947 */ /* 0x000fec0003800000 */
.L_x_13714:
[----:B-----5:R-:W-:-:S05]  /*0bf0*/  SHF.L.U32 R101, R85, 0x10, RZ ;  /* 0x0000001055657819 */ /* 0x020fca00000006ff */
[----:B------:R-:W-:-:S04]  /*0c00*/  FADD.FTZ R98, R101, R98 ;  /* 0x0000006265627221 */ /* 0x000fc80000010000 */
[----:B------:R-:W-:-:S07]  /*0c10*/  @P1 FADD.FTZ R98, R90, R98 ;  /* 0x000000625a621221 */ /* 0x000fce0000010000 */
.L_x_13715:
[----:B------:R-:W-:Y:S01]  /*0c20*/  SHF.L.U32 R99, R99, 0x10, RZ ;  /* 0x0000001063637819 */ /* 0x000fe200000006ff */
[----:B------:R-:W-:Y:S06]  /*0c30*/  @P2 BRA `(.L_x_13716) ;  /* 0x00000000000c2947 */ /* 0x000fec0003800000 */
[----:B------:R-:W-:Y:S05]  /*0c40*/  @!P1 BRA `(.L_x_13717) ;  /* 0x0000000000189947 */ /* 0x000fea0003800000 */
[----:B-----5:R-:W-:Y:S01]  /*0c50*/  FADD.FTZ R99, R91, R99 ;  /* 0x000000635b637221 */ /* 0x020fe20000010000 */
[----:B------:R-:W-:Y:S06]  /*0c60*/  BRA `(.L_x_13717) ;  /* 0x0000000000107947 */ /* 0x000fec0003800000 */
.L_x_13716:
[----:B-----5:R-:W-:-:S04]  /*0c70*/  PRMT R100, R85, 0x7632, R100 ;  /* 0x0000763255647816 */ /* 0x020fc80000000064 */
[----:B------:R-:W-:-:S05]  /*0c80*/  SHF.L.U32 R100, R100, 0x10, RZ ;  /* 0x0000001064647819 */ /* 0x000fca00000006ff */
[----:B------:R-:W-:-:S04]  /*0c90*/  FADD.FTZ R99, R100, R99 ;  /* 0x0000006364637221 */ /* 0x000fc80000010000 */
[----:B------:R-:W-:-:S07]  /*0ca0*/  @P1 FADD.FTZ R99, R91, R99 ;  /* 0x000000635b631221 */ /* 0x000fce0000010000 */
.L_x_13717:
[C---:B------:R-:W-:Y:S02]  /*0cb0*/  PRMT R101, R102.reuse, 0x7632, R101 ;  /* 0x0000763266657816 */ /* 0x040fe40000000065 */
[----:B------:R-:W-:Y:S01]  /*0cc0*/  SHF.L.U32 R100, R102, 0x10, RZ ;  /* 0x0000001066647819 */ /* 0x000fe200000006ff */
[----:B------:R-:W-:Y:S06]  /*0cd0*/  @P2 BRA `(.L_x_13718) ;  /* 0x00000000000c2947 */ /* 0x000fec0003800000 */
[----:B------:R-:W-:Y:S05]  /*0ce0*/  @!P1 BRA `(.L_x_13719) ;  /* 0x0000000000149947 */ /* 0x000fea0003800000 */
[----:B-----5:R-:W-:Y:S01]  /*0cf0*/  FADD.FTZ R100, R92, R100 ;  /* 0x000000645c647221 */ /* 0x020fe20000010000 */
[----:B------:R-:W-:Y:S06]  /*0d00*/  BRA `(.L_x_13719) ;  /* 0x00000000000c7947 */ /* 0x000fec0003800000 */
.L_x_13718:
[----:B-----5:R-:W-:-:S05]  /*0d10*/  SHF.L.U32 R137, R86, 0x10, RZ ;  /* 0x0000001056897819 */ /* 0x020fca00000006ff */
[----:B------:R-:W-:-:S04]  /*0d20*/  FADD.FTZ R100, R137, R100 ;  /* 0x0000006489647221 */ /* 0x000fc80000010000 */
[----:B------:R-:W-:-:S07]  /*0d30*/  @P1 FADD.FTZ R100, R92, R100 ;  /* 0x000000645c641221 */ /* 0x000fce0000010000 */
.L_x_13719:
[----:B------:R-:W-:Y:S01]  /*0d40*/  SHF.L.U32 R101, R101, 0x10, RZ ;  /* 0x0000001065657819 */ /* 0x000fe200000006ff */
[----:B------:R-:W-:Y:S06]  /*0d50*/  @P2 BRA `(.L_x_13720) ;  /* 0x00000000000c2947 */ /* 0x000fec0003800000 */
[----:B------:R-:W-:Y:S05]  /*0d60*/  @!P1 BRA `(.L_x_13721) ;  /* 0x0000000000189947 */ /* 0x000fea0003800000 */
[----:B-----5:R-:W-:Y:S01]  /*0d70*/  FADD.FTZ R101, R93, R101 ;  /* 0x000000655d657221 */ /* 0x020fe20000010000 */
[----:B------:R-:W-:Y:S06]  /*0d80*/  BRA `(.L_x_13721) ;  /* 0x0000000000107947 */ /* 0x000fec0003800000 */
.L_x_13720:
[----:B-----5:R-:W-:-:S04]  /*0d90*/  PRMT R102, R86, 0x7632, R102 ;  /* 0x0000763256667816 */ /* 0x020fc80000000066 */
[----:B------:R-:W-:-:S05]  /*0da0*/  SHF.L.U32 R102, R102, 0x10, RZ ;  /* 0x0000001066667819 */ /* 0x000fca00000006ff */
[----:B------:R-:W-:-:S04]  /*0db0*/  FADD.FTZ R101, R102, R101 ;  /* 0x0000006566657221 */ /* 0x000fc80000010000 */
[----:B------:R-:W-:-:S07]  /*0dc0*/  @P1 FADD.FTZ R101, R93, R101 ;  /* 0x000000655d651221 */ /* 0x000fce0000010000 */
.L_x_13721:
[C---:B------:R-:W-:Y:S02]  /*0dd0*/  PRMT R136, R103.reuse, 0x7632, R136 ;  /* 0x0000763267887816 */ /* 0x040fe40000000088 */
[----:B------:R-:W-:Y:S01]  /*0de0*/  SHF.L.U32 R102, R103, 0x10, RZ ;  /* 0x0000001067667819 */ /* 0x000fe200000006ff */
[----:B------:R-:W-:Y:S06]  /*0df0*/  @P2 BRA `(.L_x_13722) ;  /* 0x00000000000c2947 */ /* 0x000fec0003800000 */
[----:B------:R-:W-:Y:S05]  /*0e00*/  @!P1 BRA `(.L_x_13723) ;  /* 0x0000000000149947 */ /* 0x000fea0003800000 */
[----:B-----5:R-:W-:Y:S01]  /*0e10*/  FADD.FTZ R102, R94, R102 ;  /* 0x000000665e667221 */ /* 0x020fe20000010000 */
[----:B------:R-:W-:Y:S06]  /*0e20*/  BRA `(.L_x_13723) ;  /* 0x00000000000c7947 */ /* 0x000fec0003800000 */
.L_x_13722:
[----:B-----5:R-:W-:-:S05]  /*0e30*/  SHF.L.U32 R103, R87, 0x10, RZ ;  /* 0x0000001057677819 */ /* 0x020fca00000006ff */
[----:B------:R-:W-:-:S04]  /*0e40*/  FADD.FTZ R102, R103, R102 ;  /* 0x0000006667667221 */ /* 0x000fc80000010000 */
[----:B------:R-:W-:-:S07]  /*0e50*/  @P1 FADD.FTZ R102, R94, R102 ;  /* 0x000000665e661221 */ /* 0x000fce0000010000 */
.L_x_13723:
[----:B------:R-:W-:Y:S01]  /*0e60*/  SHF.L.U32 R103, R136, 0x10, RZ ;  /* 0x0000001088677819 */ /* 0x000fe200000006ff */
[----:B------:R-:W-:Y:S06]  /*0e70*/  @P2 BRA `(.L_x_13724) ;  /* 0x00000000000c2947 */ /* 0x000fec0003800000 */
[----:B------:R-:W-:Y:S05]  /*0e80*/  @!P1 BRA `(.L_x_13725) ;  /* 0x0000000000189947 */ /* 0x000fea0003800000 */
[----:B-----5:R-:W-:Y:S01]  /*0e90*/  FADD.FTZ R103, R95, R103 ;  /* 0x000000675f677221 */ /* 0x020fe20000010000 */
[----:B------:R-:W-:Y:S06]  /*0ea0*/  BRA `(.L_x_13725) ;  /* 0x0000000000107947 */ /* 0x000fec0003800000 */
.L_x_13724:
[----:B-----5:R-:W-:-:S04]  /*0eb0*/  PRMT R136, R87, 0x7632, R136 ;  /* 0x0000763257887816 */ /* 0x020fc80000000088 */
[----:B------:R-:W-:-:S05]  /*0ec0*/  SHF.L.U32 R136, R136, 0x10, RZ ;  /* 0x0000001088887819 */ /* 0x000fca00000006ff */
[----:B------:R-:W-:-:S04]  /*0ed0*/  FADD.FTZ R103, R136, R103 ;  /* 0x0000006788677221 */ /* 0x000fc80000010000 */
[----:B------:R-:W-:-:S07]  /*0ee0*/  @P1 FADD.FTZ R103, R95, R103 ;  /* 0x000000675f671221 */ /* 0x000fce0000010000 */
.L_x_13725:
[C---:B------:R-:W-:Y:S02]  /*0ef0*/  LEA R138, P1, R2.reuse, UR10, 0x5 ;  /* 0x0000000a028a7c11 */ /* 0x040fe4000f8228ff */
[C---:B------:R-:W-:Y:S02]  /*0f00*/  IADD3 R136, R2.reuse, 0x80, RZ ;  /* 0x0000008002887810 */ /* 0x040fe40007ffe0ff */
[----:B------:R-:W-:-:S05]  /*0f10*/  LEA.HI.X R139, R2, UR11, RZ, 0x5, P1 ;  /* 0x0000000b028b7c11 */ /* 0x000fca00088f2cff */
[----:B------:R1:W-:Y:S04]  /*0f20*/  STG.E.128 desc[UR4][R138.64], R96 ;  /* 0x000000608a007986 */ /* 0x0003e8000c101d04 */
[----:B------:R1:W-:Y:S02]  /*0f30*/  STG.E.128 desc[UR4][R138.64+0x10], R100 ;  /* 0x000010648a007986 */ /* 0x0003e4000c101d04 */
.L_x_13709:
[----:B------:R-:W-:Y:S05]  /*0f40*/  BSYNC B0 ;  /* 0x0000000000007941 */ /* 0x000fea0003800000 */
.L_x_13708:
[----:B------:R-:W-:Y:S01]  /*0f50*/  ISETP.GE.U32.AND P1, PT, R143, 0x100, PT ;  /* 0x000001008f00780c */ /* 0x000fe20003f26070 */
[----:B------:R-:W-:-:S12]  /*0f60*/  BSSY B0, `(.L_x_13726) ;  /* 0x000005f000007945 */ /* 0x000fd80003800000 */
[----:B------:R-:W-:Y:S05]  /*0f70*/  @!P1 BRA `(.L_x_13727) ;  /* 0x0000000400749947 */ /* 0x000fea0003800000 */
[----:B------:R-:W-:Y:S01]  /*0f80*/  ISETP.NE.U32.AND P2, PT, RZ, UR6, PT ;  /* 0x00000006ff007c0c */ /* 0x000fe2000bf45070 */
[----:B------:R-:W2:Y:S03]  /*0f90*/  LDC.64 R108, c[0x0][0x220] ;  /* 0x00008800ff6c7b82 */ /* 0x000ea60000000a00 */
[----:B------:R-:W-:-:S13]  /*0fa0*/  ISETP.NE.AND.EX P2, PT, RZ, UR7, PT, P2 ;  /* 0x00000007ff007c0c */ /* 0x000fda000bf45320 */
[----:B-1----:R-:W-:-:S04]  /*0fb0*/  @P2 LEA R138, P1, R136, UR6, 0x4 ;  /* 0x00000006888a2c11 */ /* 0x002fc8000f8220ff */
[C---:B------:R-:W-:Y:S02]  /*0fc0*/  @P2 LEA.HI.X R139, R136.reuse, UR7, RZ, 0x4, P1 ;  /* 0x00000007888b2c11 */ /* 0x040fe400088f24ff */
[----:B------:R-:W-:Y:S01]  /*0fd0*/  ISETP.NE.U32.AND P1, PT, RZ, UR8, PT ;  /* 0x00000008ff007c0c */ /* 0x000fe2000bf25070 */
[----:B--2---:R-:W-:Y:S02]  /*0fe0*/  IMAD.WIDE.U32 R108, R136, 0x10, R108 ;  /* 0x00000010886c7825 */ /* 0x004fe400078e006c */
        /* <DEDUP_REMOVED lines=15> */
.L_x_13728:
[----:B-----5:R-:W-:-:S05]  /*10e0*/  SHF.L.U32 R107, R84, 0x10, RZ ;  /* 0x00000010546b7819 */ /* 0x020fca00000006ff */
[----:B------:R-:W-:-:S04]  /*10f0*/  FADD.FTZ R104, R107, R104 ;  /* 0x000000686b687221 */ /* 0x000fc80000010000 */
[----:B------:R-:W-:-:S07]  /*1100*/  @P1 FADD.FTZ R104, R88, R104 ;  /* 0x0000006858681221 */ /* 0x000fce0000010000 */
.L_x_13729:
[----:B------:R-:W-:Y:S01]  /*1110*/  SHF.L.U32 R105, R105, 0x10, RZ ;  /* 0x0000001069697819 */ /* 0x000fe200000006ff */
[----:B------:R-:W-:Y:S06]  /*1120*/  @P2 BRA `(.L_x_13730) ;  /* 0x00000000000c2947 */ /* 0x000fec0003800000 */
[----:B------:R-:W-:Y:S05]  /*1130*/  @!P1 BRA `(.L_x_13731) ;  /* 0x0000000000189947 */ /* 0x000fea0003800000 */
[----:B-----5:R-:W-:Y:S01]  /*1140*/  FADD.FTZ R105, R89, R105 ;  /* 0x0000006959697221 */ /* 0x020fe20000010000 */
[----:B------:R-:W-:Y:S06]  /*1150*/  BRA `(.L_x_13731) ;  /* 0x0000000000107947 */ /* 0x000fec0003800000 */
.L_x_13730:
[----:B-----5:R-:W-:-:S04]  /*1160*/  PRMT R106, R84, 0x7632, R106 ;  /* 0x00007632546a7816 */ /* 0x020fc8000000006a */
[----:B------:R-:W-:-:S05]  /*1170*/  SHF.L.U32 R106, R106, 0x10, RZ ;  /* 0x000000106a6a7819 */ /* 0x000fca00000006ff */
[----:B------:R-:W-:-:S04]  /*1180*/  FADD.FTZ R105, R106, R105 ;  /* 0x000000696a697221 */ /* 0x000fc80000010000 */
[----:B------:R-:W-:-:S07]  /*1190*/  @P1 FADD.FTZ R105, R89, R105 ;  /* 0x0000006959691221 */ /* 0x000fce0000010000 */
.L_x_13731:
[C---:B------:R-:W-:Y:S02]  /*11a0*/  PRMT R107, R109.reuse, 0x7632, R107 ;  /* 0x000076326d6b7816 */ /* 0x040fe4000000006b */
[----:B------:R-:W-:Y:S01]  /*11b0*/  SHF.L.U32 R106, R109, 0x10, RZ ;  /* 0x000000106d6a7819 */ /* 0x000fe200000006ff */
[----:B------:R-:W-:Y:S06]  /*11c0*/  @P2 BRA `(.L_x_13732) ;  /* 0x00000000000c2947 */ /* 0x000fec0003800000 */
[----:B------:R-:W-:Y:S05]  /*11d0*/  @!P1 BRA `(.L_x_13733) ;  /* 0x0000000000149947 */ /* 0x000fea0003800000 */
[----:B-----5:R-:W-:Y:S01]  /*11e0*/  FADD.FTZ R106, R90, R106 ;  /* 0x0000006a5a6a7221 */ /* 0x020fe20000010000 */
[----:B------:R-:W-:Y:S06]  /*11f0*/  BRA `(.L_x_13733) ;  /* 0x00000000000c7947 */ /* 0x000fec0003800000 */
.L_x_13732:
[----:B-----5:R-:W-:-:S05]  /*1200*/  SHF.L.U32 R109, R85, 0x10, RZ ;  /* 0x00000010556d7819 */ /* 0x020fca00000006ff */
[----:B------:R-:W-:-:S04]  /*1210*/  FADD.FTZ R106, R109, R106 ;  /* 0x0000006a6d6a7221 */ /* 0x000fc80000010000 */
[----:B------:R-:W-:-:S07]  /*1220*/  @P1 FADD.FTZ R106, R90, R106 ;  /* 0x0000006a5a6a1221 */ /* 0x000fce0000010000 */
.L_x_13733:
[----:B------:R-:W-:Y:S01]  /*1230*/  SHF.L.U32 R107, R107, 0x10, RZ ;  /* 0x000000106b6b7819 */ /* 0x000fe200000006ff */
[----:B------:R-:W-:Y:S06]  /*1240*/  @P2 BRA `(.L_x_13734) ;  /* 0x00000000000c2947 */ /* 0x000fec0003800000 */
[----:B------:R-:W-:Y:S05]  /*1250*/  @!P1 BRA `(.L_x_13735) ;  /* 0x0000000000189947 */ /* 0x000fea0003800000 */
[----:B-----5:R-:W-:Y:S01]  /*1260*/  FADD.FTZ R107, R91, R107 ;  /* 0x0000006b5b6b7221 */ /* 0x020fe20000010000 */
[----:B------:R-:W-:Y:S06]  /*1270*/  BRA `(.L_x_13735) ;  /* 0x0000000000107947 */ /* 0x000fec0003800000 */
.L_x_13734:
[----:B-----5:R-:W-:-:S04]  /*1280*/  PRMT R108, R85, 0x7632, R108 ;  /* 0x00007632556c7816 */ /* 0x020fc8000000006c */
[----:B------:R-:W-:-:S05]  /*1290*/  SHF.L.U32 R108, R108, 0x10, RZ ;  /* 0x000000106c6c7819 */ /* 0x000fca00000006ff */
[----:B------:R-:W-:-:S04]  /*12a0*/  FADD.FTZ R107, R108, R107 ;  /* 0x0000006b6c6b7221 */ /* 0x000fc80000010000 */
[----:B------:R-:W-:-:S07]  /*12b0*/  @P1 FADD.FTZ R107, R91, R107 ;  /* 0x0000006b5b6b1221 */ /* 0x000fce0000010000 */
.L_x_13735:
[C---:B------:R-:W-:Y:S02]  /*12c0*/  PRMT R109, R110.reuse, 0x7632, R109 ;  /* 0x000076326e6d7816 */ /* 0x040fe4000000006d */
[----:B------:R-:W-:Y:S01]  /*12d0*/  SHF.L.U32 R108, R110, 0x10, RZ ;  /* 0x000000106e6c7819 */ /* 0x000fe200000006ff */
[----:B------:R-:W-:Y:S06]  /*12e0*/  @P2 BRA `(.L_x_13736) ;  /* 0x00000000000c2947 */ /* 0x000fec0003800000 */
[----:B------:R-:W-:Y:S05]  /*12f0*/  @!P1 BRA `(.L_x_13737) ;  /* 0x0000000000149947 */ /* 0x000fea0003800000 */
[----:B-----5:R-:W-:Y:S01]  /*1300*/  FADD.FTZ R108, R92, R108 ;  /* 0x0000006c5c6c7221 */ /* 0x020fe20000010000 */
[----:B------:R-:W-:Y:S06]  /*1310*/  BRA `(.L_x_13737) ;  /* 0x00000000000c7947 */ /* 0x000fec0003800000 */
.L_x_13736:
[----:B-----5:R-:W-:-:S05]  /*1320*/  SHF.L.U32 R137, R86, 0x10, RZ ;  /* 0x0000001056897819 */ /* 0x020fca00000006ff */
[----:B------:R-:W-:-:S04]  /*1330*/  FADD.FTZ R108, R137, R108 ;  /* 0x0000006c896c7221 */ /* 0x000fc80000010000 */
[----:B------:R-:W-:-:S07]  /*1340*/  @P1 FADD.FTZ R108, R92, R108 ;  /* 0x0000006c5c6c1221 */ /* 0x000fce0000010000 */
.L_x_13737:
[----:B------:R-:W-:Y:S01]  /*1350*/  SHF.L.U32 R109, R109, 0x10, RZ ;  /* 0x000000106d6d7819 */ /* 0x000fe200000006ff */
[----:B------:R-:W-:Y:S06]  /*1360*/  @P2 BRA `(.L_x_13738) ;  /* 0x00000000000c2947 */ /* 0x000fec0003800000 */
[----:B------:R-:W-:Y:S05]  /*1370*/  @!P1 BRA `(.L_x_13739) ;  /* 0x0000000000189947 */ /* 0x000fea0003800000 */
[----:B-----5:R-:W-:Y:S01]  /*1380*/  FADD.FTZ R109, R93, R109 ;  /* 0x0000006d5d6d7221 */ /* 0x020fe20000010000 */
[----:B------:R-:W-:Y:S06]  /*1390*/  BRA `(.L_x_13739) ;  /* 0x0000000000107947 */ /* 0x000fec0003800000 */
.L_x_13738:
[----:B-----5:R-:W-:-:S04]  /*13a0*/  PRMT R110, R86, 0x7632, R110 ;  /* 0x00007632566e7816 */ /* 0x020fc8000000006e */
[----:B------:R-:W-:-:S05]  /*13b0*/  SHF.L.U32 R110, R110, 0x10, RZ ;  /* 0x000000106e6e7819 */ /* 0x000fca00000006ff */
[----:B------:R-:W-:-:S04]  /*13c0*/  FADD.FTZ R109, R110, R109 ;  /* 0x0000006d6e6d7221 */ /* 0x000fc80000010000 */
[----:B------:R-:W-:-:S07]  /*13d0*/  @P1 FADD.FTZ R109, R93, R109 ;  /* 0x0000006d5d6d1221 */ /* 0x000fce0000010000 */
.L_x_13739:
[C---:B------:R-:W-:Y:S02]  /*13e0*/  PRMT R137, R111.reuse, 0x7632, R137 ;  /* 0x000076326f897816 */ /* 0x040fe40000000089 */
[----:B------:R-:W-:Y:S01]  /*13f0*/  SHF.L.U32 R110, R111, 0x10, RZ ;  /* 0x000000106f6e7819 */ /* 0x000fe200000006ff */
[----:B------:R-:W-:Y:S06]  /*1400*/  @P2 BRA `(.L_x_13740) ;  /* 0x00000000000c2947 */ /* 0x000fec0003800000 */
[----:B------:R-:W-:Y:S05]  /*1410*/  @!P1 BRA `(.L_x_13741) ;  /* 0x0000000000149947 */ /* 0x000fea0003800000 */
[----:B-----5:R-:W-:Y:S01]  /*1420*/  FADD.FTZ R110, R94, R110 ;  /* 0x0000006e5e6e7221 */ /* 0x020fe20000010000 */
[----:B------:R-:W-:Y:S06]  /*1430*/  BRA `(.L_x_13741) ;  /* 0x00000000000c7947 */ /* 0x000fec0003800000 */
.L_x_13740:
[----:B-----5:R-:W-:-:S05]  /*1440*/  SHF.L.U32 R111, R87, 0x10, RZ ;  /* 0x00000010576f7819 */ /* 0x020fca00000006ff */
[----:B------:R-:W-:-:S04]  /*1450*/  FADD.FTZ R110, R111, R110 ;  /* 0x0000006e6f6e7221 */ /* 0x000fc80000010000 */
[----:B------:R-:W-:-:S07]  /*1460*/  @P1 FADD.FTZ R110, R94, R110 ;  /* 0x0000006e5e6e1221 */ /* 0x000fce0000010000 */
.L_x_13741:
[----:B------:R-:W-:Y:S01]  /*1470*/  SHF.L.U32 R111, R137, 0x10, RZ ;  /* 0x00000010896f7819 */ /* 0x000fe200000006ff */
[----:B------:R-:W-:Y:S06]  /*1480*/  @P2 BRA `(.L_x_13742) ;  /* 0x00000000000c2947 */ /* 0x000fec0003800000 */
[----:B------:R-:W-:Y:S05]  /*1490*/  @!P1 BRA `(.L_x_13743) ;  /* 0x0000000000189947 */ /* 0x000fea0003800000 */
[----:B-----5:R-:W-:Y:S01]  /*14a0*/  FADD.FTZ R111, R95, R111 ;  /* 0x0000006f5f6f7221 */ /* 0x020fe20000010000 */
[----:B------:R-:W-:Y:S06]  /*14b0*/  BRA `(.L_x_13743) ;  /* 0x0000000000107947 */ /* 0x000fec0003800000 */
.L_x_13742:
[----:B-----5:R-:W-:-:S04]  /*14c0*/  PRMT R137, R87, 0x7632, R137 ;  /* 0x0000763257897816 */ /* 0x020fc80000000089 */
[----:B------:R-:W-:-:S05]  /*14d0*/  SHF.L.U32 R138, R137, 0x10, RZ ;  /* 0x00000010898a7819 */ /* 0x000fca00000006ff */
[----:B------:R-:W-:-:S04]  /*14e0*/  FADD.FTZ R111, R138, R111 ;  /* 0x0000006f8a6f7221 */ /* 0x000fc80000010000 */
[----:B------:R-:W-:-:S07]  /*14f0*/  @P1 FADD.FTZ R111, R95, R111 ;  /* 0x0000006f5f6f1221 */ /* 0x000fce0000010000 */
.L_x_13743:
[----:B------:R-:W-:-:S04]  /*1500*/  LEA R138, P1, R136, UR10, 0x5 ;  /* 0x0000000a888a7c11 */ /* 0x000fc8000f8228ff */
[C---:B------:R-:W-:Y:S02]  /*1510*/  LEA.HI.X R139, R136.reuse, UR11, RZ, 0x5, P1 ;  /* 0x0000000b888b7c11 */ /* 0x040fe400088f2cff */
[----:B------:R-:W-:-:S03]  /*1520*/  IADD3 R136, R136, 0x80, RZ ;  /* 0x0000008088887810 */ /* 0x000fc60007ffe0ff */
[----:B------:R2:W-:Y:S04]  /*1530*/  STG.E.128 desc[UR4][R138.64], R104 ;  /* 0x000000688a007986 */ /* 0x0005e8000c101d04 */
[----:B------:R2:W-:Y:S02]  /*1540*/  STG.E.128 desc[UR4][R138.64+0x10], R108 ;  /* 0x0000106c8a007986 */ /* 0x0005e4000c101d04 */
.L_x_13727:
[----:B------:R-:W-:Y:S05]  /*1550*/  BSYNC B0 ;  /* 0x0000000000007941 */ /* 0x000fea0003800000 */
.L_x_13726:
[----:B------:R-:W-:Y:S01]  /*1560*/  ISETP.GE.U32.AND P1, PT, R143, 0x180, PT ;  /* 0x000001808f00780c */ /* 0x000fe20003f26070 */
[----:B------:R-:W-:-:S12]  /*1570*/  BSSY B0, `(.L_x_13744) ;  /* 0x000005f000007945 */ /* 0x000fd80003800000 */
[----:B------:R-:W-:Y:S05]  /*1580*/  @!P1 BRA `(.L_x_13745) ;  /* 0x0000000400749947 */ /* 0x000fea0003800000 */
[----:B------:R-:W-:Y:S01]  /*1590*/  ISETP.NE.U32.AND P2, PT, RZ, UR6, PT ;  /* 0x00000006ff007c0c */ /* 0x000fe2000bf45070 */
[----:B------:R-:W3:Y:S03]  /*15a0*/  LDC.64 R112, c[0x0][0x220] ;  /* 0x00008800ff707b82 */ /* 0x000ee60000000a00 */
[----:B------:R-:W-:-:S13]  /*15b0*/  ISETP.NE.AND.EX P2, PT, RZ, UR7, PT, P2 ;  /* 0x00000007ff007c0c */ /* 0x000fda000bf45320 */
[----:B-12---:R-:W-:-:S04]  /*15c0*/  @P2 LEA R138, P1, R136, UR6, 0x4 ;  /* 0x00000006888a2c11 */ /* 0x006fc8000f8220ff */
[C---:B------:R-:W-:Y:S02]  /*15d0*/  @P2 LEA.HI.X R139, R136.reuse, UR7, RZ, 0x4, P1 ;  /* 0x00000007888b2c11 */ /* 0x040fe400088f24ff */
[----:B------:R-:W-:Y:S01]  /*15e0*/  ISETP.NE.U32.AND P1, PT, RZ, UR8, PT ;  /* 0x00000008ff007c0c */ /* 0x000fe2000bf25070 */
[----:B---3--:R-:W-:Y:S02]  /*15f0*/  IMAD.WIDE.U32 R116, R136, 0x10, R112 ;  /* 0x0000001088747825 */ /* 0x008fe400078e0070 */
        /* <DEDUP_REMOVED lines=15> */
.L_x_13746:
[----:B-----5:R-:W-:-:S05]  /*16f0*/  SHF.L.U32 R115, R84, 0x10, RZ ;  /* 0x0000001054737819 */ /* 0x020fca00000006ff */
[----:B------:R-:W-:-:S04]  /*1700*/  FADD.FTZ R112, R115, R112 ;  /* 0x0000007073707221 */ /* 0x000fc80000010000 */
[----:B------:R-:W-:-:S07]  /*1710*/  @P1 FADD.FTZ R112, R88, R112 ;  /* 0x0000007058701221 */ /* 0x000fce0000010000 */
.L_x_13747:
[----:B------:R-:W-:Y:S01]  /*1720*/  SHF.L.U32 R113, R113, 0x10, RZ ;  /* 0x0000001071717819 */ /* 0x000fe200000006ff */
[----:B------:R-:W-:Y:S06]  /*1730*/  @P2 BRA `(.L_x_13748) ;  /* 0x00000000000c2947 */ /* 0x000fec0003800000 */
[----:B------:R-:W-:Y:S05]  /*1740*/  @!P1 BRA `(.L_x_13749) ;  /* 0x0000000000189947 */ /* 0x000fea0003800000 */
[----:B-----5:R-:W-:Y:S01]  /*1750*/  FADD.FTZ R113, R89, R113 ;  /* 0x0000007159717221 */ /* 0x020fe20000010000 */
[----:B------:R-:W-:Y:S06]  /*1760*/  BRA `(.L_x_13749) ;  /* 0x0000000000107947 */ /* 0x000fec0003800000 */
.L_x_13748:
[----:B-----5:R-:W-:-:S04]  /*1770*/  PRMT R114, R84, 0x7632, R114 ;  /* 0x0000763254727816 */ /* 0x020fc80000000072 */
[----:B------:R-:W-:-:S05]  /*1780*/  SHF.L.U32 R114, R114, 0x10, RZ ;  /* 0x0000001072727819 */ /* 0x000fca00000006ff */
[----:B------:R-:W-:-:S04]  /*1790*/  FADD.FTZ R113, R114, R113 ;  /* 0x0000007172717221 */ /* 0x000fc80000010000 */
[----:B------:R-:W-:-:S07]  /*17a0*/  @P1 FADD.FTZ R113, R89, R113 ;  /* 0x0000007159711221 */ /* 0x000fce0000010000 */
.L_x_13749:
[C---:B------:R-:W-:Y:S02]  /*17b0*/  PRMT R115, R117.reuse, 0x7632, R115 ;  /* 0x0000763275737816 */ /* 0x040fe40000000073 */
[----:B------:R-:W-:Y:S01]  /*17c0*/  SHF.L.U32 R114, R117, 0x10, RZ ;  /* 0x0000001075727819 */ /* 0x000fe200000006ff */
[----:B------:R-:W-:Y:S06]  /*17d0*/  @P2 BRA `(.L_x_13750) ;  /* 0x00000000000c2947 */ /* 0x000fec0003800000 */
[----:B------:R-:W-:Y:S05]  /*17e0*/  @!P1 BRA `(.L_x_13751) ;  /* 0x0000000000149947 */ /* 0x000fea0003800000 */
[----:B-----5:R-:W-:Y:S01]  /*17f0*/  FADD.FTZ R114, R90, R114 ;  /* 0x000000725a727221 */ /* 0x020fe20000010000 */
[----:B------:R-:W-:Y:S06]  /*1800*/  BRA `(.L_x_13751) ;  /* 0x00000000000c7947 */ /* 0x000fec0003800000 */
.L_x_13750:
[----:B-----5:R-:W-:-:S05]  /*1810*/  SHF.L.U32 R117, R85, 0x10, RZ ;  /* 0x0000001055757819 */ /* 0x020fca00000006ff */
[----:B------:R-:W-:-:S04]  /*1820*/  FADD.FTZ R114, R117, R114 ;  /* 0x0000007275727221 */ /* 0x000fc80000010000 */
[----:B------:R-:W-:-:S07]  /*1830*/  @P1 FADD.FTZ R114, R90, R114 ;  /* 0x000000725a721221 */ /* 0x000fce0000010000 */
.L_x_13751:
[----:B------:R-:W-:Y:S01]  /*1840*/  SHF.L.U32 R115, R115, 0x10, RZ ;  /* 0x0000001073737819 */ /* 0x000fe200000006ff */
[----:B------:R-:W-:Y:S06]  /*1850*/  @P2 BRA `(.L_x_13752) ;  /* 0x00000000000c2947 */ /* 0x000fec0003800000 */
[----:B------:R-:W-:Y:S05]  /*1860*/  @!P1 BRA `(.L_x_13753) ;  /* 0x0000000000189947 */ /* 0x000fea0003800000 */
[----:B-----5:R-:W-:Y:S01]  /*1870*/  FADD.FTZ R115, R91, R115 ;  /* 0x000000735b737221 */ /* 0x020fe20000010000 */
[----:B------:R-:W-:Y:S06]  /*1880*/  BRA `(.L_x_13753) ;  /* 0x0000000000107947 */ /* 0x000fec0003800000 */
.L_x_13752:
[----:B-----5:R-:W-:-:S04]  /*1890*/  PRMT R116, R85, 0x7632, R116 ;  /* 0x0000763255747816 */ /* 0x020fc80000000074 */
[----:B------:R-:W-:-:S05]  /*18a0*/  SHF.L.U32 R116, R116, 0x10, RZ ;  /* 0x0000001074747819 */ /* 0x000fca00000006ff */
[----:B------:R-:W-:-:S04]  /*18b0*/  FADD.FTZ R115, R116, R115 ;  /* 0x0000007374737221 */ /* 0x000fc80000010000 */
[----:B------:R-:W-:-:S07]  /*18c0*/  @P1 FADD.FTZ R115, R91, R115 ;  /* 0x000000735b731221 */ /* 0x000fce0000010000 */
.L_x_13753:
[C---:B------:R-:W-:Y:S02]  /*18d0*/  PRMT R117, R118.reuse, 0x7632, R117 ;  /* 0x0000763276757816 */ /* 0x040fe40000000075 */
[----:B------:R-:W-:Y:S01]  /*18e0*/  SHF.L.U32 R116, R118, 0x10, RZ ;  /* 0x0000001076747819 */ /* 0x000fe200000006ff */
[----:B------:R-:W-:Y:S06]  /*18f0*/  @P2 BRA `(.L_x_13754) ;  /* 0x00000000000c2947 */ /* 0x000fec0003800000 */
[----:B------:R-:W-:Y:S05]  /*1900*/  @!P1 BRA `(.L_x_13755) ;  /* 0x0000000000149947 */ /* 0x000fea0003800000 */
[----:B-----5:R-:W-:Y:S01]  /*1910*/  FADD.FTZ R116, R92, R116 ;  /* 0x000000745c747221 */ /* 0x020fe20000010000 */
[----:B------:R-:W-:Y:S06]  /*1920*/  BRA `(.L_x_13755) ;  /* 0x00000000000c7947 */ /* 0x000fec0003800000 */
.L_x_13754:
[----:B-----5:R-:W-:-:S05]  /*1930*/  SHF.L.U32 R137, R86, 0x10, RZ ;  /* 0x0000001056897819 */ /* 0x020fca00000006ff */
[----:B------:R-:W-:-:S04]  /*1940*/  FADD.FTZ R116, R137, R116 ;  /* 0x0000007489747221 */ /* 0x000fc80000010000 */
[----:B------:R-:W-:-:S07]  /*1950*/  @P1 FADD.FTZ R116, R92, R116 ;  /* 0x000000745c741221 */ /* 0x000fce0000010000 */
.L_x_13755:
[----:B------:R-:W-:Y:S01]  /*1960*/  SHF.L.U32 R117, R117, 0x10, RZ ;  /* 0x0000001075757819 */ /* 0x000fe200000006ff */
[----:B------:R-:W-:Y:S06]  /*1970*/  @P2 BRA `(.L_x_13756) ;  /* 0x00000000000c2947 */ /* 0x000fec0003800000 */
[----:B------:R-:W-:Y:S05]  /*1980*/  @!P1 BRA `(.L_x_13757) ;  /* 0x0000000000189947 */ /* 0x000fea0003800000 */
[----:B-----5:R-:W-:Y:S01]  /*1990*/  FADD.FTZ R117, R93, R117 ;  /* 0x000000755d757221 */ /* 0x020fe20000010000 */
[----:B------:R-:W-:Y:S06]  /*19a0*/  BRA `(.L_x_13757) ;  /* 0x0000000000107947 */ /* 0x000fec0003800000 */
.L_x_13756:
[----:B-----5:R-:W-:-:S04]  /*19b0*/  PRMT R118, R86, 0x7632, R118 ;  /* 0x0000763256767816 */ /* 0x020fc80000000076 */
[----:B------:R-:W-:-:S05]  /*19c0*/  SHF.L.U32 R118, R118, 0x10, RZ ;  /* 0x0000001076767819 */ /* 0x000fca00000006ff */
[----:B------:R-:W-:-:S04]  /*19d0*/  FADD.FTZ R117, R118, R117 ;  /* 0x0000007576757221 */ /* 0x000fc80000010000 */
[----:B------:R-:W-:-:S07]  /*19e0*/  @P1 FADD.FTZ R117, R93, R117 ;  /* 0x000000755d751221 */ /* 0x000fce0000010000 */
.L_x_13757:
[C---:B------:R-:W-:Y:S02]  /*19f0*/  PRMT R137, R119.reuse, 0x7632, R137 ;  /* 0x0000763277897816 */ /* 0x040fe40000000089 */
[----:B------:R-:W-:Y:S01]  /*1a00*/  SHF.L.U32 R118, R119, 0x10, RZ ;  /* 0x0000001077767819 */ /* 0x000fe200000006ff */
[----:B------:R-:W-:Y:S06]  /*1a10*/  @P2 BRA `(.L_x_13758) ;  /* 0x00000000000c2947 */ /* 0x000fec0003800000 */
[----:B------:R-:W-:Y:S05]  /*1a20*/  @!P1 BRA `(.L_x_13759) ;  /* 0x0000000000149947 */ /* 0x000fea0003800000 */
[----:B-----5:R-:W-:Y:S01]  /*1a30*/  FADD.FTZ R118, R94, R118 ;  /* 0x000000765e767221 */ /* 0x020fe20000010000 */
[----:B------:R-:W-:Y:S06]  /*1a40*/  BRA `(.L_x_13759) ;  /* 0x00000000000c7947 */ /* 0x000fec0003800000 */
.L_x_13758:
[----:B-----5:R-:W-:-:S05]  /*1a50*/  SHF.L.U32 R119, R87, 0x10, RZ ;  /* 0x0000001057777819 */ /* 0x020fca00000006ff */
[----:B------:R-:W-:-:S04]  /*1a60*/  FADD.FTZ R118, R119, R118 ;  /* 0x0000007677767221 */ /* 0x000fc80000010000 */
[----:B------:R-:W-:-:S07]  /*1a70*/  @P1 FADD.FTZ R118, R94, R118 ;  /* 0x000000765e761221 */ /* 0x000fce0000010000 */
.L_x_13759:
[----:B------:R-:W-:Y:S01]  /*1a80*/  SHF.L.U32 R119, R137, 0x10, RZ ;  /* 0x0000001089777819 */ /* 0x000fe200000006ff */
[----:B------:R-:W-:Y:S06]  /*1a90*/  @P2 BRA `(.L_x_13760) ;  /* 0x00000000000c2947 */ /* 0x000fec0003800000 */
[----:B------:R-:W-:Y:S05]  /*1aa0*/  @!P1 BRA `(.L_x_13761) ;  /* 0x0000000000189947 */ /* 0x000fea0003800000 */
[----:B-----5:R-:W-:Y:S01]  /*1ab0*/  FADD.FTZ R119, R95, R119 ;  /* 0x000000775f777221 */ /* 0x020fe20000010000 */
[----:B------:R-:W-:Y:S06]  /*1ac0*/  BRA `(.L_x_13761) ;  /* 0x0000000000107947 */ /* 0x000fec0003800000 */
.L_x_13760:
[----:B-----5:R-:W-:-:S04]  /*1ad0*/  PRMT R137, R87, 0x7632, R137 ;  /* 0x0000763257897816 */ /* 0x020fc80000000089 */
[----:B------:R-:W-:-:S05]  /*1ae0*/  SHF.L.U32 R138, R137, 0x10, RZ ;  /* 0x00000010898a7819 */ /* 0x000fca00000006ff */
[----:B------:R-:W-:-:S04]  /*1af0*/  FADD.FTZ R119, R138, R119 ;  /* 0x000000778a777221 */ /* 0x000fc80000010000 */
[----:B------:R-:W-:-:S07]  /*1b00*/  @P1 FADD.FTZ R119, R95, R119 ;  /* 0x000000775f771221 */ /* 0x000fce0000010000 */
.L_x_13761:
[----:B------:R-:W-:-:S04]  /*1b10*/  LEA R138, P1, R136, UR10, 0x5 ;  /* 0x0000000a888a7c11 */ /* 0x000fc8000f8228ff */
[C---:B------:R-:W-:Y:S02]  /*1b20*/  LEA.HI.X R139, R136.reuse, UR11, RZ, 0x5, P1 ;  /* 0x0000000b888b7c11 */ /* 0x040fe400088f2cff */
[----:B------:R-:W-:-:S03]  /*1b30*/  IADD3 R136, R136, 0x80, RZ ;  /* 0x0000008088887810 */ /* 0x000fc60007ffe0ff */
[----:B------:R3:W-:Y:S04]  /*1b40*/  STG.E.128 desc[UR4][R138.64], R112 ;  /* 0x000000708a007986 */ /* 0x0007e8000c101d04 */
[----:B------:R3:W-:Y:S02]  /*1b50*/  STG.E.128 desc[UR4][R138.64+0x10], R116 ;  /* 0x000010748a007986 */ /* 0x0007e4000c101d04 */
.L_x_13745:
[----:B------:R-:W-:Y:S05]  /*1b60*/  BSYNC B0 ;  /* 0x0000000000007941 */ /* 0x000fea0003800000 */
.L_x_13744:
[----:B------:R-:W-:Y:S01]  /*1b70*/  ISETP.GE.U32.AND P1, PT, R143, 0x200, PT ;  /* 0x000002008f00780c */ /* 0x000fe20003f26070 */
[----:B------:R-:W-:-:S12]  /*1b80*/  BSSY B0, `(.L_x_13762) ;  /* 0x000005f000007945 */ /* 0x000fd80003800000 */
[----:B------:R-:W-:Y:S05]  /*1b90*/  @!P1 BRA `(.L_x_13763) ;  /* 0x0000000400749947 */ /* 0x000fea0003800000 */
[----:B------:R-:W-:Y:S01]  /*1ba0*/  ISETP.NE.U32.AND P2, PT, RZ, UR6, PT ;  /* 0x00000006ff007c0c */ /* 0x000fe2000bf45070 */
[----:B------:R-:W4:Y:S03]  /*1bb0*/  LDC.64 R120, c[0x0][0x220] ;  /* 0x00008800ff787b82 */ /* 0x000f260000000a00 */
[----:B------:R-:W-:-:S13]  /*1bc0*/  ISETP.NE.AND.EX P2, PT, RZ, UR7, PT, P2 ;  /* 0x00000007ff007c0c */ /* 0x000fda000bf45320 */
[----:B-123--:R-:W-:-:S04]  /*1bd0*/  @P2 LEA R138, P1, R136, UR6, 0x4 ;  /* 0x00000006888a2c11 */ /* 0x00efc8000f8220ff */
[C---:B------:R-:W-:Y:S02]  /*1be0*/  @P2 LEA.HI.X R139, R136.reuse, UR7, RZ, 0x4, P1 ;  /* 0x00000007888b2c11 */ /* 0x040fe400088f24ff */
[----:B------:R-:W-:Y:S01]  /*1bf0*/  ISETP.NE.U32.AND P1, PT, RZ, UR8, PT ;  /* 0x00000008ff007c0c */ /* 0x000fe2000bf25070 */
[----:B----4-:R-:W-:Y:S02]  /*1c00*/  IMAD.WIDE.U32 R124, R136, 0x10, R120 ;  /* 0x00000010887c7825 */ /* 0x010fe400078e0078 */
        /* <DEDUP_REMOVED lines=15> */
.L_x_13764:
[----:B-----5:R-:W-:-:S05]  /*1d00*/  SHF.L.U32 R123, R84, 0x10, RZ ;  /* 0x00000010547b7819 */ /* 0x020fca00000006ff */
[----:B------:R-:W-:-:S04]  /*1d10*/  FADD.FTZ R120, R123, R120 ;  /* 0x000000787b787221 */ /* 0x000fc80000010000 */
[----:B------:R-:W-:-:S07]  /*1d20*/  @P1 FADD.FTZ R120, R88, R120 ;  /* 0x0000007858781221 */ /* 0x000fce0000010000 */
.L_x_13765:
[----:B------:R-:W-:Y:S01]  /*1d30*/  SHF.L.U32 R121, R121, 0x10, RZ ;  /* 0x0000001079797819 */ /* 0x000fe200000006ff */
[----:B------:R-:W-:Y:S06]  /*1d40*/  @P2 BRA `(.L_x_13766) ;  /* 0x00000000000c2947 */ /* 0x000fec0003800000 */
[----:B------:R-:W-:Y:S05]  /*1d50*/  @!P1 BRA `(.L_x_13767) ;  /* 0x0000000000189947 */ /* 0x000fea0003800000 */
[----:B-----5:R-:W-:Y:S01]  /*1d60*/  FADD.FTZ R121, R89, R121 ;  /* 0x0000007959797221 */ /* 0x020fe20000010000 */
[----:B------:R-:W-:Y:S06]  /*1d70*/  BRA `(.L_x_13767) ;  /* 0x0000000000107947 */ /* 0x000fec0003800000 */
.L_x_13766:
[----:B-----5:R-:W-:-:S04]  /*1d80*/  PRMT R122, R84, 0x7632, R122 ;  /* 0x00007632547a7816 */ /* 0x020fc8000000007a */
[----:B------:R-:W-:-:S05]  /*1d90*/  SHF.L.U32 R122, R122, 0x10, RZ ;  /* 0x000000107a7a7819 */ /* 0x000fca00000006ff */
[----:B------:R-:W-:-:S04]  /*1da0*/  FADD.FTZ R121, R122, R121 ;  /* 0x000000797a797221 */ /* 0x000fc80000010000 */
[----:B------:R-:W-:-:S07]  /*1db0*/  @P1 FADD.FTZ R121, R89, R121 ;  /* 0x0000007959791221 */ /* 0x000fce0000010000 */
.L_x_13767:
[C---:B------:R-:W-:Y:S02]  /*1dc0*/  PRMT R123, R125.reuse, 0x7632, R123 ;  /* 0x000076327d7b7816 */ /* 0x040fe4000000007b */
[----:B------:R-:W-:Y:S01]  /*1dd0*/  SHF.L.U32 R122, R125, 0x10, RZ ;  /* 0x000000107d7a7819 */ /* 0x000fe200000006ff */
[----:B------:R-:W-:Y:S06]  /*1de0*/  @P2 BRA `(.L_x_13768) ;  /* 0x00000000000c2947 */ /* 0x000fec0003800000 */
[----:B------:R-:W-:Y:S05]  /*1df0*/  @!P1 BRA `(.L_x_13769) ;  /* 0x0000000000149947 */ /* 0x000fea0003800000 */
[----:B-----5:R-:W-:Y:S01]  /*1e00*/  FADD.FTZ R122, R90, R122 ;  /* 0x0000007a5a7a7221 */ /* 0x020fe20000010000 */
[----:B------:R-:W-:Y:S06]  /*1e10*/  BRA `(.L_x_13769) ;  /* 0x00000000000c7947 */ /* 0x000fec0003800000 */
.L_x_13768:
[----:B-----5:R-:W-:-:S05]  /*1e20*/  SHF.L.U32 R125, R85, 0x10, RZ ;  /* 0x00000010557d7819 */ /* 0x020fca00000006ff */
[----:B------:R-:W-:-:S04]  /*1e30*/  FADD.FTZ R122, R125, R122 ;  /* 0x0000007a7d7a7221 */ /* 0x000fc80000010000 */
[----:B------:R-:W-:-:S07]  /*1e40*/  @P1 FADD.FTZ R122, R90, R122 ;  /* 0x0000007a5a7a1221 */ /* 0x000fce0000010000 */
.L_x_13769:
[----:B------:R-:W-:Y:S01]  /*1e50*/  SHF.L.U32 R123, R123, 0x10, RZ ;  /* 0x000000107b7b7819 */ /* 0x000fe200000006ff */
[----:B------:R-:W-:Y:S06]  /*1e60*/  @P2 BRA `(.L_x_13770) ;  /* 0x00000000000c2947 */ /* 0x000fec0003800000 */
[----:B------:R-:W-:Y:S05]  /*1e70*/  @!P1 BRA `(.L_x_13771) ;  /* 0x0000000000189947 */ /* 0x000fea0003800000 */
[----:B-----5:R-:W-:Y:S01]  /*1e80*/  FADD.FTZ R123, R91, R123 ;  /* 0x0000007b5b7b7221 */ /* 0x020fe20000010000 */
[----:B------:R-:W-:Y:S06]  /*1e90*/  BRA `(.L_x_13771) ;  /* 0x0000000000107947 */ /* 0x000fec0003800000 */
.L_x_13770:
[----:B-----5:R-:W-:-:S04]  /*1ea0*/  PRMT R124, R85, 0x7632, R124 ;  /* 0x00007632557c7816 */ /* 0x020fc8000000007c */
[----:B------:R-:W-:-:S05]  /*1eb0*/  SHF.L.U32 R124, R124, 0x10, RZ ;  /* 0x000000107c7c7819 */ /* 0x000fca00000006ff */
[----:B------:R-:W-:-:S04]  /*1ec0*/  FADD.FTZ R123, R124, R123 ;  /* 0x0000007b7c7b7221 */ /* 0x000fc80000010000 */
[----:B------:R-:W-:-:S07]  /*1ed0*/  @P1 FADD.FTZ R123, R91, R123 ;  /* 0x0000007b5b7b1221 */ /* 0x000fce0000010000 */
.L_x_13771:
[C---:B------:R-:W-:Y:S02]  /*1ee0*/  PRMT R125, R126.reuse, 0x7632, R125 ;  /* 0x000076327e7d7816 */ /* 0x040fe4000000007d */
[----:B------:R-:W-:Y:S01]  /*1ef0*/  SHF.L.U32 R124, R126, 0x10, RZ ;  /* 0x000000107e7c7819 */ /* 0x000fe200000006ff */
[----:B------:R-:W-:Y:S06]  /*1f00*/  @P2 BRA `(.L_x_13772) ;  /* 0x00000000000c2947 */ /* 0x000fec0003800000 */
[----:B------:R-:W-:Y:S05]  /*1f10*/  @!P1 BRA `(.L_x_13773) ;  /* 0x0000000000149947 */ /* 0x000fea0003800000 */
[----:B-----5:R-:W-:Y:S01]  /*1f20*/  FADD.FTZ R124, R92, R124 ;  /* 0x0000007c5c7c7221 */ /* 0x020fe20000010000 */
[----:B------:R-:W-:Y:S06]  /*1f30*/  BRA `(.L_x_13773) ;  /* 0x00000000000c7947 */ /* 0x000fec0003800000 */
.L_x_13772:
[----:B-----5:R-:W-:-:S05]  /*1f40*/  SHF.L.U32 R137, R86, 0x10, RZ ;  /* 0x0000001056897819 */ /* 0x020fca00000006ff */
[----:B------:R-:W-:-:S04]  /*1f50*/  FADD.FTZ R124, R137, R124 ;  /* 0x0000007c897c7221 */ /* 0x000fc80000010000 */
[----:B------:R-:W-:-:S07]  /*1f60*/  @P1 FADD.FTZ R124, R92, R124 ;  /* 0x0000007c5c7c1221 */ /* 0x000fce0000010000 */
.L_x_13773:
[----:B------:R-:W-:Y:S01]  /*1f70*/  SHF.L.U32 R125, R125, 0x10, RZ ;  /* 0x000000107d7d7819 */ /* 0x000fe200000006ff */
[----:B------:R-:W-:Y:S06]  /*1f80*/  @P2 BRA `(.L_x_13774) ;  /* 0x00000000000c2947 */ /* 0x000fec0003800000 */
[----:B------:R-:W-:Y:S05]  /*1f90*/  @!P1 BRA `(.L_x_13775) ;  /* 0x0000000000189947 */ /* 0x000fea0003800000 */
[----:B-----5:R-:W-:Y:S01]  /*1fa0*/  FADD.FTZ R125, R93, R125 ;  /* 0x0000007d5d7d7221 */ /* 0x020fe20000010000 */
[----:B------:R-:W-:Y:S06]  /*1fb0*/  BRA `(.L_x_13775) ;  /* 0x0000000000107947 */ /* 0x000fec0003800000 */
.L_x_13774:
[----:B-----5:R-:W-:-:S04]  /*1fc0*/  PRMT R126, R86, 0x7632, R126 ;  /* 0x00007632567e7816 */ /* 0x020fc8000000007e */
[----:B------:R-:W-:-:S05]  /*1fd0*/  SHF.L.U32 R126, R126, 0x10, RZ ;  /* 0x000000107e7e7819 */ /* 0x000fca00000006ff */
[----:B------:R-:W-:-:S04]  /*1fe0*/  FADD.FTZ R125, R126, R125 ;  /* 0x0000007d7e7d7221 */ /* 0x000fc80000010000 */
[----:B------:R-:W-:-:S07]  /*1ff0*/  @P1 FADD.FTZ R125, R93, R125 ;  /* 0x0000007d5d7d1221 */ /* 0x000fce0000010000 */
.L_x_13775:
[C---:B------:R-:W-:Y:S02]  /*2000*/  PRMT R137, R127.reuse, 0x7632, R137 ;  /* 0x000076327f897816 */ /* 0x040fe40000000089 */
[----:B------:R-:W-:Y:S01]  /*2010*/  SHF.L.U32 R126, R127, 0x10, RZ ;  /* 0x000000107f7e7819 */ /* 0x000fe200000006ff */
[----:B------:R-:W-:Y:S06]  /*2020*/  @P2 BRA `(.L_x_13776) ;  /* 0x00000000000c2947 */ /* 0x000fec0003800000 */
[----:B------:R-:W-:Y:S05]  /*2030*/  @!P1 BRA `(.L_x_13777) ;  /* 0x0000000000149947 */ /* 0x000fea0003800000 */
[----:B-----5:R-:W-:Y:S01]  /*2040*/  FADD.FTZ R126, R94, R126 ;  /* 0x0000007e5e7e7221 */ /* 0x020fe20000010000 */
[----:B------:R-:W-:Y:S06]  /*2050*/  BRA `(.L_x_13777) ;  /* 0x00000000000c7947 */ /* 0x000fec0003800000 */
.L_x_13776:
[----:B-----5:R-:W-:-:S05]  /*2060*/  SHF.L.U32 R127, R87, 0x10, RZ ;  /* 0x00000010577f7819 */ /* 0x020fca00000006ff */
[----:B------:R-:W-:-:S04]  /*2070*/  FADD.FTZ R126, R127, R126 ;  /* 0x0000007e7f7e7221 */ /* 0x000fc80000010000 */
[----:B------:R-:W-:-:S07]  /*2080*/  @P1 FADD.FTZ R126, R94, R126 ;  /* 0x0000007e5e7e1221 */ /* 0x000fce0000010000 */
.L_x_13777:
[----:B------:R-:W-:Y:S01]  /*2090*/  SHF.L.U32 R127, R137, 0x10, RZ ;  /* 0x00000010897f7819 */ /* 0x000fe200000006ff */
[----:B------:R-:W-:Y:S06]  /*20a0*/  @P2 BRA `(.L_x_13778) ;  /* 0x00000000000c2947 */ /* 0x000fec0003800000 */
[----:B------:R-:W-:Y:S05]  /*20b0*/  @!P1 BRA `(.L_x_13779) ;  /* 0x0000000000189947 */ /* 0x000fea0003800000 */
[----:B-----5:R-:W-:Y:S01]  /*20c0*/  FADD.FTZ R127, R95, R127 ;  /* 0x0000007f5f7f7221 */ /* 0x020fe20000010000 */
[----:B------:R-:W-:Y:S06]  /*20d0*/  BRA `(.L_x_13779) ;  /* 0x0000000000107947 */ /* 0x000fec0003800000 */
.L_x_13778:
[----:B-----5:R-:W-:-:S04]  /*20e0*/  PRMT R137, R87, 0x7632, R137 ;  /* 0x0000763257897816 */ /* 0x020fc80000000089 */
[----:B------:R-:W-:-:S05]  /*20f0*/  SHF.L.U32 R138, R137, 0x10, RZ ;  /* 0x00000010898a7819 */ /* 0x000fca00000006ff */
[----:B------:R-:W-:-:S04]  /*2100*/  FADD.FTZ R127, R138, R127 ;  /* 0x0000007f8a7f7221 */ /* 0x000fc80000010000 */
[----:B------:R-:W-:-:S07]  /*2110*/  @P1 FADD.FTZ R127, R95, R127 ;  /* 0x0000007f5f7f1221 */ /* 0x000fce0000010000 */
.L_x_13779:
[----:B------:R-:W-:-:S04]  /*2120*/  LEA R138, P1, R136, UR10, 0x5 ;  /* 0x0000000a888a7c11 */ /* 0x000fc8000f8228ff */
[C---:B------:R-:W-:Y:S02]  /*2130*/  LEA.HI.X R139, R136.reuse, UR11, RZ, 0x5, P1 ;  /* 0x0000000b888b7c11 */ /* 0x040fe400088f2cff */
[----:B------:R-:W-:-:S03]  /*2140*/  IADD3 R136, R136, 0x80, RZ ;  /* 0x0000008088887810 */ /* 0x000fc60007ffe0ff */
[----:B------:R4:W-:Y:S04]  /*2150*/  STG.E.128 desc[UR4][R138.64], R120 ;  /* 0x000000788a007986 */ /* 0x0009e8000c101d04 */
[----:B------:R4:W-:Y:S02]  /*2160*/  STG.E.128 desc[UR4][R138.64+0x10], R124 ;  /* 0x0000107c8a007986 */ /* 0x0009e4000c101d04 */
.L_x_13763:
[----:B------:R-:W-:Y:S05]  /*2170*/  BSYNC B0 ;  /* 0x0000000000007941 */ /* 0x000fea0003800000 */
.L_x_13762:
[----:B------:R-:W-:Y:S01]  /*2180*/  ISETP.GE.U32.AND P1, PT, R143, 0x280, PT ;  /* 0x000002808f00780c */ /* 0x000fe20003f26070 */
[----:B------:R-:W-:-:S12]  /*2190*/  BSSY B0, `(.L_x_13780) ;  /* 0x000005e000007945 */ /* 0x000fd80003800000 */
[----:B------:R-:W-:Y:S05]  /*21a0*/  @!P1 BRA `(.L_x_13781) ;  /* 0x0000000400709947 */ /* 0x000fea0003800000 */
[----:B------:R-:W-:Y:S01]  /*21b0*/  ISETP.NE.U32.AND P2, PT, RZ, UR6, PT ;  /* 0x00000006ff007c0c */ /* 0x000fe2000bf45070 */
[----:B------:R-:W0:Y:S03]  /*21c0*/  LDC.64 R132, c[0x0][0x220] ;  /* 0x00008800ff847b82 */ /* 0x000e260000000a00 */
[----:B------:R-:W-:-:S13]  /*21d0*/  ISETP.NE.AND.EX P2, PT, RZ, UR7, PT, P2 ;  /* 0x00000007ff007c0c */ /* 0x000fda000bf45320 */
[----:B-1234-:R-:W-:-:S04]  /*21e0*/  @P2 LEA R138, P1, R136, UR6, 0x4 ;  /* 0x00000006888a2c11 */ /* 0x01efc8000f8220ff */
        /* <DEDUP_REMOVED lines=18> */
.L_x_13782:
[----:B-----5:R-:W-:-:S05]  /*2310*/  SHF.L.U32 R131, R84, 0x10, RZ ;  /* 0x0000001054837819 */ /* 0x020fca00000006ff */
[----:B------:R-:W-:-:S04]  /*2320*/  FADD.FTZ R128, R131, R128 ;  /* 0x0000008083807221 */ /* 0x000fc80000010000 */
[----:B------:R-:W-:-:S07]  /*2330*/  @P1 FADD.FTZ R128, R88, R128 ;  /* 0x0000008058801221 */ /* 0x000fce0000010000 */
.L_x_13783:
[----:B------:R-:W-:Y:S01]  /*2340*/  SHF.L.U32 R129, R129, 0x10, RZ ;  /* 0x0000001081817819 */ /* 0x000fe200000006ff */
[----:B------:R-:W-:Y:S06]  /*2350*/  @P2 BRA `(.L_x_13784) ;  /* 0x00000000000c2947 */ /* 0x000fec0003800000 */
[----:B------:R-:W-:Y:S05]  /*2360*/  @!P1 BRA `(.L_x_13785) ;  /* 0x0000000000189947 */ /* 0x000fea0003800000 */
[----:B-----5:R-:W-:Y:S01]  /*2370*/  FADD.FTZ R129, R89, R129 ;  /* 0x0000008159817221 */ /* 0x020fe20000010000 */
[----:B------:R-:W-:Y:S06]  /*2380*/  BRA `(.L_x_13785) ;  /* 0x0000000000107947 */ /* 0x000fec0003800000 */
.L_x_13784:
[----:B-----5:R-:W-:-:S04]  /*2390*/  PRMT R130, R84, 0x7632, R130 ;  /* 0x0000763254827816 */ /* 0x020fc80000000082 */
[----:B------:R-:W-:-:S05]  /*23a0*/  SHF.L.U32 R130, R130, 0x10, RZ ;  /* 0x0000001082827819 */ /* 0x000fca00000006ff */
[----:B------:R-:W-:-:S04]  /*23b0*/  FADD.FTZ R129, R130, R129 ;  /* 0x0000008182817221 */ /* 0x000fc80000010000 */
[----:B------:R-:W-:-:S07]  /*23c0*/  @P1 FADD.FTZ R129, R89, R129 ;  /* 0x0000008159811221 */ /* 0x000fce0000010000 */
.L_x_13785:
[C---:B------:R-:W-:Y:S02]  /*23d0*/  PRMT R131, R133.reuse, 0x7632, R131 ;  /* 0x0000763285837816 */ /* 0x040fe40000000083 */
[----:B------:R-:W-:Y:S01]  /*23e0*/  SHF.L.U32 R130, R133, 0x10, RZ ;  /* 0x0000001085827819 */ /* 0x000fe200000006ff */
[----:B------:R-:W-:Y:S06]  /*23f0*/  @P2 BRA `(.L_x_13786) ;  /* 0x00000000000c2947 */ /* 0x000fec0003800000 */
[----:B------:R-:W-:Y:S05]  /*2400*/  @!P1 BRA `(.L_x_13787) ;  /* 0x0000000000149947 */ /* 0x000fea0003800000 */
[----:B-----5:R-:W-:Y:S01]  /*2410*/  FADD.FTZ R130, R90, R130 ;  /* 0x000000825a827221 */ /* 0x020fe20000010000 */
[----:B------:R-:W-:Y:S06]  /*2420*/  BRA `(.L_x_13787) ;  /* 0x00000000000c7947 */ /* 0x000fec0003800000 */
.L_x_13786:
[----:B-----5:R-:W-:-:S05]  /*2430*/  SHF.L.U32 R133, R85, 0x10, RZ ;  /* 0x0000001055857819 */ /* 0x020fca00000006ff */
[----:B------:R-:W-:-:S04]  /*2440*/  FADD.FTZ R130, R133, R130 ;  /* 0x0000008285827221 */ /* 0x000fc80000010000 */
[----:B------:R-:W-:-:S07]  /*2450*/  @P1 FADD.FTZ R130, R90, R130 ;  /* 0x000000825a821221 */ /* 0x000fce0000010000 */
.L_x_13787:
[----:B------:R-:W-:Y:S01]  /*2460*/  SHF.L.U32 R131, R131, 0x10, RZ ;  /* 0x0000001083837819 */ /* 0x000fe200000006ff */
[----:B------:R-:W-:Y:S06]  /*2470*/  @P2 BRA `(.L_x_13788) ;  /* 0x00000000000c2947 */ /* 0x000fec0003800000 */
[----:B------:R-:W-:Y:S05]  /*2480*/  @!P1 BRA `(.L_x_13789) ;  /* 0x0000000000189947 */ /* 0x000fea0003800000 */
[----:B-----5:R-:W-:Y:S01]  /*2490*/  FADD.FTZ R131, R91, R131 ;  /* 0x000000835b837221 */ /* 0x020fe20000010000 */
[----:B------:R-:W-:Y:S06]  /*24a0*/  BRA `(.L_x_13789) ;  /* 0x0000000000107947 */ /* 0x000fec0003800000 */
.L_x_13788:
[----:B-----5:R-:W-:-:S04]  /*24b0*/  PRMT R132, R85, 0x7632, R132 ;  /* 0x0000763255847816 */ /* 0x020fc80000000084 */
[----:B------:R-:W-:-:S05]  /*24c0*/  SHF.L.U32 R132, R132, 0x10, RZ ;  /* 0x0000001084847819 */ /* 0x000fca00000006ff */
[----:B------:R-:W-:-:S04]  /*24d0*/  FADD.FTZ R131, R132, R131 ;  /* 0x0000008384837221 */ /* 0x000fc80000010000 */
[----:B------:R-:W-:-:S07]  /*24e0*/  @P1 FADD.FTZ R131, R91, R131 ;  /* 0x000000835b831221 */ /* 0x000fce0000010000 */
.L_x_13789:
[C---:B------:R-:W-:Y:S02]  /*24f0*/  PRMT R133, R134.reuse, 0x7632, R133 ;  /* 0x0000763286857816 */ /* 0x040fe40000000085 */
[----:B------:R-:W-:Y:S01]  /*2500*/  SHF.L.U32 R132, R134, 0x10, RZ ;  /* 0x0000001086847819 */ /* 0x000fe200000006ff */
[----:B------:R-:W-:Y:S06]  /*2510*/  @P2 BRA `(.L_x_13790) ;  /* 0x00000000000c2947 */ /* 0x000fec0003800000 */
[----:B------:R-:W-:Y:S05]  /*2520*/  @!P1 BRA `(.L_x_13791) ;  /* 0x0000000000149947 */ /* 0x000fea0003800000 */
[----:B-----5:R-:W-:Y:S01]  /*2530*/  FADD.FTZ R132, R92, R132 ;  /* 0x000000845c847221 */ /* 0x020fe20000010000 */
[----:B------:R-:W-:Y:S06]  /*2540*/  BRA `(.L_x_13791) ;  /* 0x00000000000c7947 */ /* 0x000fec0003800000 */
.L_x_13790:
[----:B-----5:R-:W-:-:S05]  /*2550*/  SHF.L.U32 R137, R86, 0x10, RZ ;  /* 0x0000001056897819 */ /* 0x020fca00000006ff */
[----:B------:R-:W-:-:S04]  /*2560*/  FADD.FTZ R132, R137, R132 ;  /* 0x0000008489847221 */ /* 0x000fc80000010000 */
[----:B------:R-:W-:-:S07]  /*2570*/  @P1 FADD.FTZ R132, R92, R132 ;  /* 0x000000845c841221 */ /* 0x000fce0000010000 */
.L_x_13791:
[----:B------:R-:W-:Y:S01]  /*2580*/  SHF.L.U32 R133, R133, 0x10, RZ ;  /* 0x0000001085857819 */ /* 0x000fe200000006ff */
[----:B------:R-:W-:Y:S06]  /*2590*/  @P2 BRA `(.L_x_13792) ;  /* 0x00000000000c2947 */ /* 0x000fec0003800000 */
[----:B------:R-:W-:Y:S05]  /*25a0*/  @!P1 BRA `(.L_x_13793) ;  /* 0x0000000000189947 */ /* 0x000fea0003800000 */
[----:B-----5:R-:W-:Y:S01]  /*25b0*/  FADD.FTZ R133, R93, R133 ;  /* 0x000000855d857221 */ /* 0x020fe20000010000 */
[----:B------:R-:W-:Y:S06]  /*25c0*/  BRA `(.L_x_13793) ;  /* 0x0000000000107947 */ /* 0x000fec0003800000 */
.L_x_13792:
[----:B-----5:R-:W-:-:S04]  /*25d0*/  PRMT R134, R86, 0x7632, R134 ;  /* 0x0000763256867816 */ /* 0x020fc80000000086 */
[----:B------:R-:W-:-:S05]  /*25e0*/  SHF.L.U32 R134, R134, 0x10, RZ ;  /* 0x0000001086867819 */ /* 0x000fca00000006ff */
[----:B------:R-:W-:-:S04]  /*25f0*/  FADD.FTZ R133, R134, R133 ;  /* 0x0000008586857221 */ /* 0x000fc80000010000 */
[----:B------:R-:W-:-:S07]  /*2600*/  @P1 FADD.FTZ R133, R93, R133 ;  /* 0x000000855d851221 */ /* 0x000fce0000010000 */
.L_x_13793:
[C---:B------:R-:W-:Y:S02]  /*2610*/  PRMT R137, R135.reuse, 0x7632, R137 ;  /* 0x0000763287897816 */ /* 0x040fe40000000089 */
[----:B------:R-:W-:Y:S01]  /*2620*/  SHF.L.U32 R134, R135, 0x10, RZ ;  /* 0x0000001087867819 */ /* 0x000fe200000006ff */
[----:B------:R-:W-:Y:S06]  /*2630*/  @P2 BRA `(.L_x_13794) ;  /* 0x00000000000c2947 */ /* 0x000fec0003800000 */
[----:B------:R-:W-:Y:S05]  /*2640*/  @!P1 BRA `(.L_x_13795) ;  /* 0x0000000000149947 */ /* 0x000fea0003800000 */
[----:B-----5:R-:W-:Y:S01]  /*2650*/  FADD.FTZ R134, R94, R134 ;  /* 0x000000865e867221 */ /* 0x020fe20000010000 */
[----:B------:R-:W-:Y:S06]  /*2660*/  BRA `(.L_x_13795) ;  /* 0x00000000000c7947 */ /* 0x000fec0003800000 */
.L_x_13794:
[----:B-----5:R-:W-:-:S05]  /*2670*/  SHF.L.U32 R135, R87, 0x10, RZ ;  /* 0x0000001057877819 */ /* 0x020fca00000006ff */
[----:B------:R-:W-:-:S04]  /*2680*/  FADD.FTZ R134, R135, R134 ;  /* 0x0000008687867221 */ /* 0x000fc80000010000 */
[----:B------:R-:W-:-:S07]  /*2690*/  @P1 FADD.FTZ R134, R94, R134 ;  /* 0x000000865e861221 */ /* 0x000fce0000010000 */
.L_x_13795:
[----:B------:R-:W-:Y:S01]  /*26a0*/  SHF.L.U32 R135, R137, 0x10, RZ ;  /* 0x0000001089877819 */ /* 0x000fe200000006ff */
[----:B------:R-:W-:Y:S06]  /*26b0*/  @P2 BRA `(.L_x_13796) ;  /* 0x00000000000c2947 */ /* 0x000fec0003800000 */
[----:B------:R-:W-:Y:S05]  /*26c0*/  @!P1 BRA `(.L_x_13797) ;  /* 0x0000000000189947 */ /* 0x000fea0003800000 */
[----:B-----5:R-:W-:Y:S01]  /*26d0*/  FADD.FTZ R135, R95, R135 ;  /* 0x000000875f877221 */ /* 0x020fe20000010000 */
[----:B------:R-:W-:Y:S06]  /*26e0*/  BRA `(.L_x_13797) ;  /* 0x0000000000107947 */ /* 0x000fec0003800000 */
.L_x_13796:
[----:B-----5:R-:W-:-:S04]  /*26f0*/  PRMT R137, R87, 0x7632, R137 ;  /* 0x0000763257897816 */ /* 0x020fc80000000089 */
[----:B------:R-:W-:-:S05]  /*2700*/  SHF.L.U32 R138, R137, 0x10, RZ ;  /* 0x00000010898a7819 */ /* 0x000fca00000006ff */
[----:B------:R-:W-:-:S04]  /*2710*/  FADD.FTZ R135, R138, R135 ;  /* 0x000000878a877221 */ /* 0x000fc80000010000 */
[----:B------:R-:W-:-:S07]  /*2720*/  @P1 FADD.FTZ R135, R95, R135 ;  /* 0x000000875f871221 */ /* 0x000fce0000010000 */
.L_x_13797:
[----:B------:R-:W-:-:S04]  /*2730*/  LEA R138, P1, R136, UR10, 0x5 ;  /* 0x0000000a888a7c11 */ /* 0x000fc8000f8228ff */
[----:B------:R-:W-:-:S05]  /*2740*/  LEA.HI.X R139, R136, UR11, RZ, 0x5, P1 ;  /* 0x0000000b888b7c11 */ /* 0x000fca00088f2cff */
[----:B------:R0:W-:Y:S04]  /*2750*/  STG.E.128 desc[UR4][R138.64], R128 ;  /* 0x000000808a007986 */ /* 0x0001e8000c101d04 */
[----:B------:R0:W-:Y:S02]  /*2760*/  STG.E.128 desc[UR4][R138.64+0x10], R132 ;  /* 0x000010848a007986 */ /* 0x0001e4000c101d04 */
.L_x_13781:
[----:B------:R-:W-:Y:S05]  /*2770*/  BSYNC B0 ;  /* 0x0000000000007941 */ /* 0x000fea0003800000 */
.L_x_13780:
[----:B------:R-:W-:Y:S01]  /*2780*/  FADD.FTZ R136, RZ, R96 ;  /* 0x00000060ff887221 */ /* 0x000fe20000010000 */
[C---:B------:R-:W-:Y:S01]  /*2790*/  ISETP.GT.U32.AND P1, PT, R143.reuse, 0xff, PT ;  /* 0x000000ff8f00780c */ /* 0x040fe20003f24070 */
        /* <DEDUP_REMOVED lines=13> */
[----:B------:R-:W-:-:S05]  /*2870*/  FSEL R137, R136, RZ, P0 ;  /* 0x000000ff88897208 */ /* 0x000fca0000000000 */
[----:B------:R-:W-:-:S04]  /*2880*/  FADD.FTZ R136, R104, R137 ;  /* 0x0000008968887221 */ /* 0x000fc80000010000 */
[----:B01234-:R-:W-:-:S04]  /*2890*/  FADD.FTZ R139, R105, R136 ;  /* 0x00000088698b7221 */ /* 0x01ffc80000010000 */
        /* <DEDUP_REMOVED lines=29> */
[----:B------:R-:W-:-:S03]  /*2a70*/  @!P4 IADD3 R138, R138, 0x4, RZ ;  /* 0x000000048a8ac810 */ /* 0x000fc60007ffe0ff */
[----:B------:R-:W-:-:S04]  /*2a80*/  FADD.FTZ R145, R133, R136 ;  /* 0x0000008885917221 */ /* 0x000fc80000010000 */
        /* <DEDUP_REMOVED lines=105> */
.L_x_13820:
[----:B------:R-:W-:Y:S01]  /*3120*/  LOP3.LUT P1, RZ, R144, 0x1f, RZ, 0xc0, !PT ;  /* 0x0000001f90ff7812 */ /* 0x000fe2000782c0ff */
[----:B-1----:R-:W-:Y:S01]  /*3130*/  FADD.FTZ R137, R148, R147 ;  /* 0x0000009394897221 */ /* 0x002fe20000010000 */
[----:B------:R-:W-:Y:S01]  /*3140*/  LOP3.LUT R139, R139, 0x3, RZ, 0xc0, !PT ;  /* 0x000000038b8b7812 */ /* 0x000fe200078ec0ff */
[----:B------:R-:W-:Y:S10]  /*3150*/  WARPSYNC.ALL ;  /* 0x0000000000007948 */ /* 0x000ff40003800000 */
[----:B------:R-:W1:Y:S01]  /*3160*/  @!P1 S2R R145, SR_CgaCtaId ;  /* 0x0000000000919919 */ /* 0x000e620000008800 */
[----:B------:R-:W-:-:S04]  /*3170*/  @!P1 MOV R0, 0x400 ;  /* 0x0000040000009802 */ /* 0x000fc80000000f00 */
[----:B-1----:R-:W-:Y:S02]  /*3180*/  @!P1 LEA R145, R145, R0, 0x18 ;  /* 0x0000000091919211 */ /* 0x002fe400078ec0ff */
[----:B------:R-:W-:-:S04]  /*3190*/  @!P1 IADD3 R0, R138, R139, RZ ;  /* 0x0000008b8a009210 */ /* 0x000fc80007ffe0ff */
[----:B------:R-:W-:Y:S02]  /*31a0*/  @!P1 LEA R0, R0, R145, 0x3 ;  /* 0x0000009100009211 */ /* 0x000fe400078e18ff */
[----:B------:R-:W-:-:S03]  /*31b0*/  LOP3.LUT R145, R144, 0x1f, RZ, 0xc0, !PT ;  /* 0x0000001f90917812 */ /* 0x000fc600078ec0ff */
        /* <DEDUP_REMOVED lines=11> */
[----:B------:R-:W-:Y:S02]  /*3270*/  @!P1 LDS.64 R136, [R146] ;  /* 0x0000000092889984 */ /* 0x000fe40000000a00 */
[----:B------:R-:W-:Y:S02]  /*3280*/  @!P1 MOV R145, R3 ;  /* 0x0000000300919202 */ /* 0x000fe40000000f00 */
[----:B------:R-:W-:Y:S02]  /*3290*/  PLOP3.LUT P1, PT, PT, PT, UP0, 0x40, 0x0 ;  /* 0x000000000000781c */ /* 0x000fe40003f2e808 */
[-C--:B------:R-:W-:Y:S01]  /*32a0*/  I2FP.F32.S32 R150, R145.reuse ;  /* 0x0000009100967245 */ /* 0x080fe20000201400 */
[----:B0-----:R-:W0:Y:S02]  /*32b0*/  SHFL.DOWN PT, R148, R145, 0x2, 0x1f ;  /* 0x08401f0091947f89 */ /* 0x001e2400000e0000 */
[----:B0-----:R-:W-:Y:S02]  /*32c0*/  IADD3 R149, R148, R145, RZ ;  /* 0x0000009194957210 */ /* 0x001fe40007ffe0ff */
[----:B------:R-:W-:-:S02]  /*32d0*/  I2FP.F32.S32 R151, R148 ;  /* 0x0000009400977245 */ /* 0x000fc40000201400 */
[----:B------:R-:W-:Y:S01]  /*32e0*/  I2FP.F32.S32 R0, R149 ;  /* 0x0000009500007245 */ /* 0x000fe20000201400 */
[----:B------:R-:W-:Y:S03]  /*32f0*/  SHFL.DOWN PT, R152, R149, 0x1, 0x1f ;  /* 0x08201f0095987f89 */ /* 0x000fe600000e0000 */
[----:B------:R-:W0:Y:S01]  /*3300*/  MUFU.RCP R138, R0 ;  /* 0x00000000008a7308 */ /* 0x000e220000001000 */
[----:B------:R-:W1:Y:S04]  /*3310*/  SHFL.DOWN PT, R147, R136, 0x2, 0x1f ;  /* 0x08401f0088937f89 */ /* 0x000e6800000e0000 */
[----:B------:R-:W2:Y:S01]  /*3320*/  SHFL.DOWN PT, R148, R137, 0x2, 0x1f ;  /* 0x08401f0089947f89 */ /* 0x000ea200000e0000 */
[----:B-1----:R-:W-:-:S04]  /*3330*/  FMUL.FTZ R153, R147, R151 ;  /* 0x0000009793997220 */ /* 0x002fc80000410000 */
[----:B------:R-:W-:Y:S01]  /*3340*/  FFMA.FTZ R153, R150, R136, R153 ;  /* 0x0000008896997223 */ /* 0x000fe20000010099 */
[----:B------:R-:W-:-:S03]  /*3350*/  FADD.FTZ R136, -R147, R136 ;  /* 0x0000008893887221 */ /* 0x000fc60000010100 */
[----:B0-----:R-:W-:Y:S01]  /*3360*/  FMUL.FTZ R146, R138, R153 ;  /* 0x000000998a927220 */ /* 0x001fe20000410000 */
[----:B------:R-:W-:Y:S01]  /*3370*/  IADD3 R153, R149, R152, RZ ;  /* 0x0000009895997210 */ /* 0x000fe20007ffe0ff */
[----:B------:R-:W-:Y:S01]  /*3380*/  FMUL.FTZ R147, R136, R136 ;  /* 0x0000008888937220 */ /* 0x000fe20000410000 */
[----:B------:R-:W-:Y:S02]  /*3390*/  I2FP.F32.S32 R152, R152 ;  /* 0x0000009800987245 */ /* 0x000fe40000201400 */
[----:B------:R-:W0:Y:S01]  /*33a0*/  SHFL.DOWN PT, R145, R146, 0x1, 0x1f ;  /* 0x08201f0092917f89 */ /* 0x000e2200000e0000 */
[----:B------:R-:W-:Y:S01]  /*33b0*/  I2FP.F32.S32 R153, R153 ;  /* 0x0000009900997245 */ /* 0x000fe20000201400 */
[----:B------:R-:W-:Y:S01]  /*33c0*/  FMUL.FTZ R150, R147, R150 ;  /* 0x0000009693967220 */ /* 0x000fe20000410000 */
[----:B--2---:R-:W-:Y:S02]  /*33d0*/  FADD.FTZ R147, R148, R137 ;  /* 0x0000008994937221 */ /* 0x004fe40000010000 */
[----:B------:R-:W1:Y:S01]  /*33e0*/  MUFU.RCP R136, R153 ;  /* 0x0000009900887308 */ /* 0x000e620000001000 */
        /* <DEDUP_REMOVED lines=13> */
[----:B------:R-:W1:Y:S04]  /*34c0*/  LDC R136, c[0x0][0x2d8] ;  /* 0x0000b600ff887b82 */ /* 0x000e680000000800 */
[----:B------:R-:W1:Y:S01]  /*34d0*/  SHFL.IDX PT, R145, R145, RZ, 0x1f ;  /* 0x00001fff91917589 */ /* 0x000e6200000e0000 */
[----:B0-----:R-:W-:-:S05]  /*34e0*/  FMUL.FTZ R0, R137, R137 ;  /* 0x0000008989007220 */ /* 0x001fca0000410000 */
[----:B------:R-:W-:Y:S02]  /*34f0*/  FSEL R149, R0, RZ, !P1 ;  /* 0x000000ff00957208 */ /* 0x000fe40004800000 */
[----:B------:R-:W-:-:S04]  /*3500*/  PLOP3.LUT P1, PT, PT, PT, UP0, 0x40, 0x0 ;  /* 0x000000000000781c */ /* 0x000fc80003f2e808 */
[----:B------:R-:W-:Y:S01]  /*3510*/  FSEL R148, R137, RZ, P1 ;  /* 0x000000ff89947208 */ /* 0x000fe20000800000 */
[----:B-1----:R-:W-:Y:S01]  /*3520*/  FFMA.FTZ R0, R145, UR12, R136 ;  /* 0x0000000c91007c23 */ /* 0x002fe20008010088 */
[----:B------:R-:W-:Y:S02]  /*3530*/  LOP3.LUT P1, RZ, R139, 0x1f, R144, 0xf8, !PT ;  /* 0x0000001f8bff7812 */ /* 0x000fe4000782f890 */
[----:B------:R-:W-:Y:S01]  /*3540*/  R2UR UR13, R148 ;  /* 0x00000000940d72ca */ /* 0x000fe200000e0000 */
[----:B------:R-:W-:-:S06]  /*3550*/  FADD.FTZ R0, R0, R149 ;  /* 0x0000009500007221 */ /* 0x000fcc0000010000 */
        /* <DEDUP_REMOVED lines=8> */
[----:B-1----:R-:W0:Y:S01]  /*35e0*/  LDC.64 R146, c[0x0][0x2b8] ;  /* 0x0000ae00ff927b82 */ /* 0x002e220000000a00 */
[----:B------:R-:W-:Y:S01]  /*35f0*/  FADD.FTZ R139, R97, -UR13 ;  /* 0x8000000d618b7e21 */ /* 0x000fe20008010000 */
[----:B------:R-:W-:Y:S01]  /*3600*/  FADD.FTZ R137, R96, -UR13 ;  /* 0x8000000d60897e21 */ /* 0x000fe20008010000 */
[----:B------:R-:W-:Y:S01]  /*3610*/  FADD.FTZ R151, R100, -UR13 ;  /* 0x8000000d64977e21 */ /* 0x000fe20008010000 */
[----:B------:R-:W-:Y:S01]  /*3620*/  FADD.FTZ R153, R101, -UR13 ;  /* 0x8000000d65997e21 */ /* 0x000fe20008010000 */
[----:B------:R-:W-:Y:S01]  /*3630*/  FMUL.FTZ R138, R0, R139 ;  /* 0x0000008b008a7220 */ /* 0x000fe20000410000 */
[----:B------:R-:W-:Y:S01]  /*3640*/  FADD.FTZ R145, R98, -UR13 ;  /* 0x8000000d62917e21 */ /* 0x000fe20008010000 */
[----:B------:R-:W-:Y:S01]  /*3650*/  FADD.FTZ R149, R99, -UR13 ;  /* 0x8000000d63957e21 */ /* 0x000fe20008010000 */
[----:B------:R-:W-:Y:S01]  /*3660*/  FADD.FTZ R155, R102, -UR13 ;  /* 0x8000000d669b7e21 */ /* 0x000fe20008010000 */
[----:B------:R-:W-:Y:S01]  /*3670*/  FADD.FTZ R139, R103, -UR13 ;  /* 0x8000000d678b7e21 */ /* 0x000fe20008010000 */
        /* <DEDUP_REMOVED lines=16> */
[----:B0-----:R-:W-:Y:S01]  /*3780*/  IMAD.WIDE.U32 R146, R2, 0x10, R146 ;  /* 0x0000001002927825 */ /* 0x001fe200078e0092 */
[----:B------:R-:W-:-:S02]  /*3790*/  F2FP.BF16.F32.PACK_AB R138, R139, R138 ;  /* 0x0000008a8b8a723e */ /* 0x000fc400000010ff */
[----:B------:R-:W-:Y:S02]  /*37a0*/  F2FP.BF16.F32.PACK_AB R137, R148, R145 ;  /* 0x000000919489723e */ /* 0x000fe400000010ff */
[----:B------:R-:W-:Y:S02]  /*37b0*/  F2FP.BF16.F32.PACK_AB R139, R152, R155 ;  /* 0x0000009b988b723e */ /* 0x000fe400000010ff */
[----:B------:R-:W-:-:S03]  /*37c0*/  IADD3 R2, R2, 0x80, RZ ;  /* 0x0000008002027810 */ /* 0x000fc60007ffe0ff */
[----:B------:R0:W-:Y:S04]  /*37d0*/  STG.E.128 desc[UR4][R146.64], R136 ;  /* 0x0000008892007986 */ /* 0x0001e8000c101d04 */
.L_x_13800:
[----:B------:R-:W-:Y:S05]  /*37e0*/  BSYNC B0 ;  /* 0x0000000000007941 */ /* 0x000fea0003800000 */
.L_x_13799:
[----:B------:R-:W-:Y:S01]  /*37f0*/  ISETP.GE.U32.AND P1, PT, R143, 0x100, PT ;  /* 0x000001008f00780c */ /* 0x000fe20003f26070 */
[----:B------:R-:W-:-:S12]  /*3800*/  BSSY B0, `(.L_x_13801) ;  /* 0x0000022000007945 */ /* 0x000fd80003800000 */
[----:B------:R-:W-:Y:S05]  /*3810*/  @!P1 BRA `(.L_x_13802) ;  /* 0x0000000000809947 */ /* 0x000fea0003800000 */
[----:B01----:R-:W0:Y:S01]  /*3820*/  LDC.64 R146, c[0x0][0x2b8] ;  /* 0x0000ae00ff927b82 */ /* 0x003e220000000a00 */
        /* <DEDUP_REMOVED lines=31> */
.L_x_13802:
[----:B------:R-:W-:Y:S05]  /*3a20*/  BSYNC B0 ;  /* 0x0000000000007941 */ /* 0x000fea0003800000 */
.L_x_13801:
[----:B------:R-:W-:Y:S01]  /*3a30*/  ISETP.GE.U32.AND P1, PT, R143, 0x180, PT ;  /* 0x000001808f00780c */ /* 0x000fe20003f26070 */
[----:B------:R-:W-:-:S12]  /*3a40*/  BSSY B0, `(.L_x_13803) ;  /* 0x0000022000007945 */ /* 0x000fd80003800000 */
[----:B------:R-:W-:Y:S05]  /*3a50*/  @!P1 BRA `(.L_x_13804) ;  /* 0x0000000000809947 */ /* 0x000fea0003800000 */
[----:B012---:R-:W0:Y:S01]  /*3a60*/  LDC.64 R146, c[0x0][0x2b8] ;  /* 0x0000ae00ff927b82 */ /* 0x007e220000000a00 */
        /* <DEDUP_REMOVED lines=31> */
.L_x_13804:
[----:B------:R-:W-:Y:S05]  /*3c60*/  BSYNC B0 ;  /* 0x0000000000007941 */ /* 0x000fea0003800000 */
.L_x_13803:
[----:B------:R-:W-:Y:S01]  /*3c70*/  ISETP.GE.U32.AND P1, PT, R143, 0x200, PT ;  /* 0x000002008f00780c */ /* 0x000fe20003f26070 */
[----:B------:R-:W-:-:S12]  /*3c80*/  BSSY B0, `(.L_x_13805) ;  /* 0x0000022000007945 */ /* 0x000fd80003800000 */
[----:B------:R-:W-:Y:S05]  /*3c90*/  @!P1 BRA `(.L_x_13806) ;  /* 0x0000000000809947 */ /* 0x000fea0003800000 */
[----:B0123--:R-:W0:Y:S01]  /*3ca0*/  LDC.64 R146, c[0x0][0x2b8] ;  /* 0x0000ae00ff927b82 */ /* 0x00fe220000000a00 */
        /* <DEDUP_REMOVED lines=31> */
.L_x_13806:
[----:B------:R-:W-:Y:S05]  /*3ea0*/  BSYNC B0 ;  /* 0x0000000000007941 */ /* 0x000fea0003800000 */
.L_x_13805:
[----:B------:R-:W-:Y:S01]  /*3eb0*/  ISETP.GE.U32.AND P1, PT, R143, 0x280, PT ;  /* 0x000002808f00780c */ /* 0x000fe20003f26070 */
[----:B------:R-:W-:-:S12]  /*3ec0*/  BSSY B0, `(.L_x_13807) ;  /* 0x0000021000007945 */ /* 0x000fd80003800000 */
[----:B------:R-:W-:Y:S05]  /*3ed0*/  @!P1 BRA `(.L_x_13808) ;  /* 0x00000000007c9947 */ /* 0x000fea0003800000 */
[----:B01234-:R-:W0:Y:S01]  /*3ee0*/  LDC.64 R136, c[0x0][0x2b8] ;  /* 0x0000ae00ff887b82 */ /* 0x01fe220000000a00 */
        /* <DEDUP_REMOVED lines=30> */
.L_x_13808:
[----:B------:R-:W-:Y:S05]  /*40d0*/  BSYNC B0 ;  /* 0x0000000000007941 */ /* 0x000fea0003800000 */
.L_x_13807:
[----:B------:R-:W-:Y:S02]  /*40e0*/  IADD3 R141, R141, UR14, RZ ;  /* 0x0000000e8d8d7c10 */ /* 0x000fe4000fffe0ff */
[----:B-1----:R-:W-:Y:S02]  /*40f0*/  SEL R0, RZ, 0x1, P4 ;  /* 0x00000001ff007807 */ /* 0x002fe40002000000 */
[----:B------:R-:W-:-:S13]  /*4100*/  ISETP.GE.AND P1, PT, R141, UR15, PT ;  /* 0x0000000f8d007c0c */ /* 0x000fda000bf26270 */
[----:B------:R-:W-:Y:S05]  /*4110*/  @!P1 BRA `(.L_x_13809) ;  /* 0xffffffc400f89947 */ /* 0x000fea000383ffff */
[----:B------:R-:W-:Y:S05]  /*4120*/  EXIT ;  /* 0x000000000000794d */ /* 0x000fea0003800000 */
.L_x_13798:
[----:B------:R-:W-:Y:S01]  /*4130*/  HFMA2.MMA R152, -RZ, RZ, 0, 5.9604644775390625e-08 ;  /* 0x00000001ff987435 */ /* 0x000fe200000001ff */
[----:B------:R-:W-:Y:S02]  /*4140*/  MOV R151, R137 ;  /* 0x0000008900977202 */ /* 0x000fe40000000f00 */
[----:B------:R-:W-:Y:S02]  /*4150*/  MOV R153, 0x1f ;  /* 0x0000001f00997802 */ /* 0x000fe40000000f00 */
[----:B------:R-:W-:-:S07]  /*4160*/  MOV R150, 0xffffffff ;  /* 0xffffffff00967802 */ /* 0x000fce0000000f00 */
[----:B-----5:R-:W-:Y:S05]  /*4170*/  WARPSYNC.COLLECTIVE R150, `(.L_x_13810) ;  /* 0x0000000096087348 */ /* 0x020fea0003c00000 */
[----:B------:R0:W1:Y:S02]  /*4180*/  SHFL.BFLY P6, R149, R151, R152, R153 ;  /* 0x0c00009897957389 */ /* 0x00006400000c0099 */
[----:B01---5:R-:W-:Y:S01]  /*4190*/  ENDCOLLECTIVE ;  /* 0x000000000000791b */ /* 0x023fe20003800000 */
.L_x_13810:
[----:B------:R-:W-:Y:S01]  /*41a0*/  HFMA2.MMA R152, -RZ, RZ, 0, 1.1920928955078125e-07 ;  /* 0x00000002ff987435 */ /* 0x000fe200000001ff */
[----:B------:R-:W-:-:S05]  /*41b0*/  MOV R0, R149 ;  /* 0x0000009500007202 */ /* 0x000fca0000000f00 */
[----:B------:R-:W-:-:S05]  /*41c0*/  FADD.FTZ R145, R137, R0 ;  /* 0x0000000089917221 */ /* 0x000fca0000010000 */
[----:B------:R-:W-:-:S07]  /*41d0*/  MOV R151, R145 ;  /* 0x0000009100977202 */ /* 0x000fce0000000f00 */
[----:B------:R-:W-:Y:S05]  /*41e0*/  WARPSYNC.COLLECTIVE R150, `(.L_x_13811) ;  /* 0x0000000096087348 */ /* 0x000fea0003c00000 */
[----:B------:R0:W1:Y:S02]  /*41f0*/  SHFL.BFLY P6, R149, R151, R152, R153 ;  /* 0x0c00009897957389 */ /* 0x00006400000c0099 */
[----:B01----:R-:W-:Y:S01]  /*4200*/  ENDCOLLECTIVE ;  /* 0x000000000000791b */ /* 0x003fe20003800000 */
.L_x_13811:
[----:B------:R-:W-:Y:S01]  /*4210*/  HFMA2.MMA R152, -RZ, RZ, 0, 2.384185791015625e-07 ;  /* 0x00000004ff987435 */ /* 0x000fe200000001ff */
[----:B------:R-:W-:-:S05]  /*4220*/  MOV R0, R149 ;  /* 0x0000009500007202 */ /* 0x000fca0000000f00 */
[----:B------:R-:W-:-:S05]  /*4230*/  FADD.FTZ R146, R145, R0 ;  /* 0x0000000091927221 */ /* 0x000fca0000010000 */
[----:B------:R-:W-:-:S07]  /*4240*/  MOV R151, R146 ;  /* 0x0000009200977202 */ /* 0x000fce0000000f00 */
[----:B------:R-:W-:Y:S05]  /*4250*/  WARPSYNC.COLLECTIVE R150, `(.L_x_13812) ;  /* 0x0000000096087348 */ /* 0x000fea0003c00000 */
[----:B------:R0:W1:Y:S02]  /*4260*/  SHFL.BFLY P6, R149, R151, R152, R153 ;  /* 0x0c00009897957389 */ /* 0x00006400000c0099 */
[----:B01----:R-:W-:Y:S01]  /*4270*/  ENDCOLLECTIVE ;  /* 0x000000000000791b */ /* 0x003fe20003800000 */
.L_x_13812:
[----:B------:R-:W-:Y:S01]  /*4280*/  HFMA2.MMA R152, -RZ, RZ, 0, 4.76837158203125e-07 ;  /* 0x00000008ff987435 */ /* 0x000fe200000001ff */
[----:B------:R-:W-:-:S05]  /*4290*/  MOV R147, R149 ;  /* 0x0000009500937202 */ /* 0x000fca0000000f00 */
[----:B------:R-:W-:-:S05]  /*42a0*/  FADD.FTZ R147, R146, R147 ;  /* 0x0000009392937221 */ /* 0x000fca0000010000 */
[----:B------:R-:W-:-:S07]  /*42b0*/  MOV R151, R147 ;  /* 0x0000009300977202 */ /* 0x000fce0000000f00 */
[----:B------:R-:W-:Y:S05]  /*42c0*/  WARPSYNC.COLLECTIVE R150, `(.L_x_13813) ;  /* 0x0000000096087348 */ /* 0x000fea0003c00000 */
[----:B------:R0:W1:Y:S02]  /*42d0*/  SHFL.BFLY P6, R149, R151, R152, R153 ;  /* 0x0c00009897957389 */ /* 0x00006400000c0099 */
[----:B01----:R-:W-:Y:S01]  /*42e0*/  ENDCOLLECTIVE ;  /* 0x000000000000791b */ /* 0x003fe20003800000 */
.L_x_13813:
[----:B------:R-:W-:Y:S01]  /*42f0*/  HFMA2.MMA R152, -RZ, RZ, 0, 9.5367431640625e-07 ;  /* 0x00000010ff987435 */ /* 0x000fe200000001ff */
[----:B------:R-:W-:-:S05]  /*4300*/  MOV R0, R149 ;  /* 0x0000009500007202 */ /* 0x000fca0000000f00 */
[----:B------:R-:W-:-:S05]  /*4310*/  FADD.FTZ R148, R147, R0 ;  /* 0x0000000093947221 */ /* 0x000fca0000010000 */
[----:B------:R-:W-:-:S07]  /*4320*/  MOV R151, R148 ;  /* 0x0000009400977202 */ /* 0x000fce0000000f00 */
[----:B------:R-:W-:Y:S05]  /*4330*/  WARPSYNC.COLLECTIVE R150, `(.L_x_13814) ;  /* 0x0000000096087348 */ /* 0x000fea0003c00000 */
[----:B------:R0:W1:Y:S02]  /*4340*/  SHFL.BFLY P6, R149, R151, R152, R153 ;  /* 0x0c00009897957389 */ /* 0x00006400000c0099 */
[----:B01----:R-:W-:Y:S01]  /*4350*/  ENDCOLLECTIVE ;  /* 0x000000000000791b */ /* 0x003fe20003800000 */
.L_x_13814:
        /* <DEDUP_REMOVED lines=88> */
.L_x_13815:
[----:B------:R-:W-:Y:S01]  /*48e0*/  HFMA2.MMA R152, -RZ, RZ, 0, 1.1920928955078125e-07 ;  /* 0x00000002ff987435 */ /* 0x000fe200000001ff */
[----:B------:R-:W-:-:S05]  /*48f0*/  MOV R137, R149 ;  /* 0x0000009500897202 */ /* 0x000fca0000000f00 */
[----:B------:R-:W-:-:S05]  /*4900*/  FADD.FTZ R137, R0, R137 ;  /* 0x0000008900897221 */ /* 0x000fca0000010000 */
[----:B------:R-:W-:-:S07]  /*4910*/  MOV R151, R137 ;  /* 0x0000008900977202 */ /* 0x000fce0000000f00 */
[----:B------:R-:W-:Y:S05]  /*4920*/  WARPSYNC.COLLECTIVE R150, `(.L_x_13816) ;  /* 0x0000000096087348 */ /* 0x000fea0003c00000 */
[----:B------:R0:W1:Y:S02]  /*4930*/  SHFL.BFLY P6, R149, R151, R152, R153 ;  /* 0x0c00009897957389 */ /* 0x00006400000c0099 */
[----:B01----:R-:W-:Y:S01]  /*4940*/  ENDCOLLECTIVE ;  /* 0x000000000000791b */ /* 0x003fe20003800000 */
.L_x_13816:
[----:B------:R-:W-:Y:S01]  /*4950*/  HFMA2.MMA R152, -RZ, RZ, 0, 2.384185791015625e-07 ;  /* 0x00000004ff987435 */ /* 0x000fe200000001ff */
[----:B------:R-:W-:-:S05]  /*4960*/  MOV R146, R149 ;  /* 0x0000009500927202 */ /* 0x000fca0000000f00 */
[----:B------:R-:W-:-:S05]  /*4970*/  FADD.FTZ R146, R137, R146 ;  /* 0x0000009289927221 */ /* 0x000fca0000010000 */
[----:B------:R-:W-:-:S07]  /*4980*/  MOV R151, R146 ;  /* 0x0000009200977202 */ /* 0x000fce0000000f00 */
[----:B------:R-:W-:Y:S05]  /*4990*/  WARPSYNC.COLLECTIVE R150, `(.L_x_13817) ;  /* 0x0000000096087348 */ /* 0x000fea0003c00000 */
[----:B------:R0:W1:Y:S02]  /*49a0*/  SHFL.BFLY P6, R149, R151, R152, R153 ;  /* 0x0c00009897957389 */ /* 0x00006400000c0099 */
[----:B01----:R-:W-:Y:S01]  /*49b0*/  ENDCOLLECTIVE ;  /* 0x000000000000791b */ /* 0x003fe20003800000 */
.L_x_13817:
[----:B------:R-:W-:Y:S01]  /*49c0*/  HFMA2.MMA R152, -RZ, RZ, 0, 4.76837158203125e-07 ;  /* 0x00000008ff987435 */ /* 0x000fe200000001ff */
[----:B------:R-:W-:-:S05]  /*49d0*/  MOV R145, R149 ;  /* 0x0000009500917202 */ /* 0x000fca0000000f00 */
[----:B------:R-:W-:-:S05]  /*49e0*/  FADD.FTZ R145, R146, R145 ;  /* 0x0000009192917221 */ /* 0x000fca0000010000 */
[----:B------:R-:W-:-:S07]  /*49f0*/  MOV R151, R145 ;  /* 0x0000009100977202 */ /* 0x000fce0000000f00 */
[----:B------:R-:W-:Y:S05]  /*4a00*/  WARPSYNC.COLLECTIVE R150, `(.L_x_13818) ;  /* 0x0000000096087348 */ /* 0x000fea0003c00000 */
[----:B------:R0:W1:Y:S02]  /*4a10*/  SHFL.BFLY P6, R149, R151, R152, R153 ;  /* 0x0c00009897957389 */ /* 0x00006400000c0099 */
[----:B01----:R-:W-:Y:S01]  /*4a20*/  ENDCOLLECTIVE ;  /* 0x000000000000791b */ /* 0x003fe20003800000 */
.L_x_13818:
[----:B------:R-:W-:Y:S01]  /*4a30*/  HFMA2.MMA R152, -RZ, RZ, 0, 9.5367431640625e-07 ;  /* 0x00000010ff987435 */ /* 0x000fe200000001ff */
[----:B------:R-:W-:-:S05]  /*4a40*/  MOV R148, R149 ;  /* 0x0000009500947202 */ /* 0x000fca0000000f00 */
[----:B------:R-:W-:-:S05]  /*4a50*/  FADD.FTZ R148, R145, R148 ;  /* 0x0000009491947221 */ /* 0x000fca0000010000 */
[----:B------:R-:W-:-:S07]  /*4a60*/  MOV R151, R148 ;  /* 0x0000009400977202 */ /* 0x000fce0000000f00 */
[----:B------:R-:W-:Y:S05]  /*4a70*/  WARPSYNC.COLLECTIVE R150, `(.L_x_13819) ;  /* 0x0000000096087348 */ /* 0x000fea0003c00000 */
[----:B------:R0:W1:Y:S02]  /*4a80*/  SHFL.BFLY P6, R149, R151, R152, R153 ;  /* 0x0c00009897957389 */ /* 0x00006400000c0099 */
[----:B01----:R-:W-:Y:S01]  /*4a90*/  ENDCOLLECTIVE ;  /* 0x000000000000791b */ /* 0x003fe20003800000 */
.L_x_13819:
[----:B------:R-:W-:Y:S01]  /*4aa0*/  MOV R147, R149 ;  /* 0x0000009500937202 */ /* 0x000fe20000000f00 */
[----:B------:R-:W-:Y:S06]  /*4ab0*/  BRA `(.L_x_13820) ;  /* 0xffffffe400987947 */ /* 0x000fec000383ffff */
.L_x_13821:
        /* <DEDUP_REMOVED lines=12> */
.L_x_33534:


//--------------------- .text._ZN10layer_norm31ln_parallel_residual_fwd_kernelINS_13Kernel_traitsIf13__nv_bfloat16fS2_fjLj5120ELj1ELj1ELj4ELj16ENS_18Kernel_traits_baseILj5120EfS2_fS2_fjLj128EEEEELb0ELb1ELb1EEEvNS_9FwdParamsE --------------------------
	.section	.text._ZN10layer_norm31ln_parallel_residual_fwd_kernelINS_13Kernel_traitsIf13__nv_bfloat16fS2_fjLj5120ELj1ELj1ELj4ELj16ENS_18Kernel_traits_baseILj5120EfS2_fS2_fjLj128EEEEELb0ELb1ELb1EEEvNS_9FwdParamsE,"ax",@progbits
	.align	128
        .global         _ZN10layer_norm31ln_parallel_residual_fwd_kernelINS_13Kernel_traitsIf13__nv_bfloat16fS2_fjLj5120ELj1ELj1ELj4ELj16ENS_18Kernel_traits_baseILj5120EfS2_fS2_fjLj128EEEEELb0ELb1ELb1EEEvNS_9FwdParamsE
        .type           _ZN10layer_norm31ln_parallel_residual_fwd_kernelINS_13Kernel_traitsIf13__nv_bfloat16fS2_fjLj5120ELj1ELj1ELj4ELj16ENS_18Kernel_traits_baseILj5120EfS2_fS2_fjLj128EEEEELb0ELb1ELb1EEEvNS_9FwdParamsE,@function
        .size           _ZN10layer_norm31ln_parallel_residual_fwd_kernelINS_13Kernel_traitsIf13__nv_bfloat16fS2_fjLj5120ELj1ELj1ELj4ELj16ENS_18Kernel_traits_baseILj5120EfS2_fS2_fjLj128EEEEELb0ELb1ELb1EEEvNS_9FwdParamsE,(.L_x_33535 - _ZN10layer_norm31ln_parallel_residual_fwd_kernelINS_13Kernel_traitsIf13__nv_bfloat16fS2_fjLj5120ELj1ELj1ELj4ELj16ENS_18Kernel_traits_baseILj5120EfS2_fS2_fjLj128EEEEELb0ELb1ELb1EEEvNS_9FwdParamsE)
        .other          _ZN10layer_norm31ln_parallel_residual_fwd_kernelINS_13Kernel_traitsIf13__nv_bfloat16fS2_fjLj5120ELj1ELj1ELj4ELj16ENS_18Kernel_traits_baseILj5120EfS2_fS2_fjLj128EEEEELb0ELb1ELb1EEEvNS_9FwdParamsE,@"STO_CUDA_ENTRY STV_DEFAULT"
_ZN10layer_norm31ln_parallel_residual_fwd_kernelINS_13Kernel_traitsIf13__nv_bfloat16fS2_fjLj5120ELj1ELj1ELj4ELj16ENS_18Kernel_traits_baseILj5120EfS2_fS2_fjLj128EEEEELb0ELb1ELb1EEEvNS_9FwdParamsE:
.text._ZN10layer_norm31ln_parallel_residual_fwd_kernelINS_13Kernel_traitsIf13__nv_bfloat16fS2_fjLj5120ELj1ELj1ELj4ELj16ENS_18Kernel_traits_baseILj5120EfS2_fS2_fjLj128EEEEELb0ELb1ELb1EEEvNS_9FwdParamsE:
        /* <DEDUP_REMOVED lines=26> */
[----:B0-----:R-:W-:-:S02]  /*01a0*/  SHF.L.U32 R2, R0, 0x5, RZ ;  /* 0x0000000500027819 */ /* 0x001fc400000006ff */
[----:B------:R-:W-:Y:S02]  /*01b0*/  SHF.R.U32.HI R86, RZ, 0x7, R0 ;  /* 0x00000007ff567819 */ /* 0x000fe40000011600 */
        /* <DEDUP_REMOVED lines=8> */
[----:B------:R1:W5:Y:S04]  /*0240*/  @P0 LDG.E.128 R80, desc[UR4][R2.64] ;  /* 0x0000000402500981 */ /* 0x000368000c1e1d00 */
[----:B------:R1:W5:Y:S04]  /*0250*/  @P0 LDG.E.128 R76, desc[UR4][R2.64+0x10] ;  /* 0x00001004024c0981 */ /* 0x000368000c1e1d00 */
[----:B------:R1:W5:Y:S04]  /*0260*/  @P0 LDG.E.128 R72, desc[UR4][R2.64+0x1000] ;  /* 0x0010000402480981 */ /* 0x000368000c1e1d00 */
[----:B------:R1:W5:Y:S04]  /*0270*/  @P0 LDG.E.128 R68, desc[UR4][R2.64+0x1010] ;  /* 0x0010100402440981 */ /* 0x000368000c1e1d00 */
[----:B------:R1:W5:Y:S01]  /*0280*/  @P0 LDG.E.128 R64, desc[UR4][R2.64+0x2000] ;  /* 0x0020000402400981 */ /* 0x000362000c1e1d00 */
[----:B0-----:R-:W-:-:S03]  /*0290*/  IADD3 R138, R86, UR6, RZ ;  /* 0x00000006568a7c10 */ /* 0x001fc6000fffe0ff */
[----:B------:R1:W5:Y:S01]  /*02a0*/  @P0 LDG.E.128 R60, desc[UR4][R2.64+0x2010] ;  /* 0x00201004023c0981 */ /* 0x000362000c1e1d00 */
[----:B------:R-:W-:-:S03]  /*02b0*/  ISETP.GE.AND P1, PT, R138, UR7, PT ;  /* 0x000000078a007c0c */ /* 0x000fc6000bf26270 */
[----:B------:R1:W5:Y:S04]  /*02c0*/  @P0 LDG.E.128 R56, desc[UR4][R2.64+0x3000] ;  /* 0x0030000402380981 */ /* 0x000368000c1e1d00 */
[----:B------:R1:W5:Y:S04]  /*02d0*/  @P0 LDG.E.128 R52, desc[UR4][R2.64+0x3010] ;  /* 0x0030100402340981 */ /* 0x000368000c1e1d00 */
[----:B------:R1:W5:Y:S04]  /*02e0*/  @P0 LDG.E.128 R48, desc[UR4][R2.64+0x4000] ;  /* 0x0040000402300981 */ /* 0x000368000c1e1d00 */
[----:B------:R1:W5:Y:S01]  /*02f0*/  @P0 LDG.E.128 R44, desc[UR4][R2.64+0x4010] ;  /* 0x00401004022c0981 */ /* 0x000362000c1e1d00 */
[----:B------:R-:W-:Y:S05]  /*0300*/  @P1 EXIT ;  /* 0x000000000000194d */ /* 0x000fea0003800000 */
[----:B------:R0:W5:Y:S01]  /*0310*/  LDG.E.128 R40, desc[UR4][R84.64] ;  /* 0x0000000454287981 */ /* 0x000162000c1e1d00 */
[----:B------:R-:W-:-:S03]  /*0320*/  ULDC.64 UR6, c[0x0][0x228] ;  /* 0x00008a0000067ab9 */ /* 0x000fc60000000a00 */
        /* <DEDUP_REMOVED lines=9> */
[----:B-1----:R-:W-:Y:S01]  /*03c0*/  SHF.L.U32 R2, R86, 0x2, RZ ;  /* 0x0000000256027819 */ /* 0x002fe200000006ff */
[----:B------:R-:W-:Y:S01]  /*03d0*/  HFMA2.MMA R145, -RZ, RZ, 0, 5.9604644775390625e-08 ;  /* 0x00000001ff917435 */ /* 0x000fe200000001ff */
[----:B------:R-:W-:Y:S01]  /*03e0*/  SHF.R.U32.HI R137, RZ, 0x5, R0 ;  /* 0x00000005ff897819 */ /* 0x000fe20000011600 */
[----:B------:R-:W-:Y:S01]  /*03f0*/  ULDC UR12, c[0x0][0x290] ;  /* 0x0000a400000c7ab9 */ /* 0x000fe20000000800 */
[----:B------:R-:W-:Y:S01]  /*0400*/  ISETP.NE.U32.AND P0, PT, RZ, UR6, PT ;  /* 0x00000006ff007c0c */ /* 0x000fe2000bf05070 */
[----:B------:R-:W-:Y:S01]  /*0410*/  ULDC.U8 UR6, c[0x0][0x2a0] ;  /* 0x0000a80000067ab9 */ /* 0x000fe20000000000 */
[C---:B------:R-:W-:Y:S01]  /*0420*/  LOP3.LUT R3, R0.reuse, 0x1f, RZ, 0xc0, !PT ;  /* 0x0000001f00037812 */ /* 0x040fe200078ec0ff */
[----:B------:R-:W-:Y:S01]  /*0430*/  ULDC.64 UR18, c[0x0][0x228] ;  /* 0x00008a0000127ab9 */ /* 0x000fe20000000a00 */
[----:B------:R-:W-:Y:S01]  /*0440*/  LOP3.LUT R136, R0, 0x7f, RZ, 0xc0, !PT ;  /* 0x0000007f00887812 */ /* 0x000fe200078ec0ff */
[----:B------:R-:W-:Y:S01]  /*0450*/  ULDC.64 UR8, c[0x0][0x230] ;  /* 0x00008c0000087ab9 */ /* 0x000fe20000000a00 */
[----:B------:R-:W-:Y:S01]  /*0460*/  ISETP.NE.AND P3, PT, RZ, UR6, PT ;  /* 0x00000006ff007c0c */ /* 0x000fe2000bf65270 */
[----:B------:R-:W-:Y:S01]  /*0470*/  ULDC.64 UR10, c[0x0][0x238] ;  /* 0x00008e00000a7ab9 */ /* 0x000fe20000000a00 */
[----:B------:R-:W-:Y:S01]  /*0480*/  LOP3.LUT R137, R137, 0x3, RZ, 0xc0, !PT ;  /* 0x0000000389897812 */ /* 0x000fe200078ec0ff */
[----:B------:R-:W-:Y:S01]  /*0490*/  ULDC.64 UR14, c[0x0][0x2b8] ;  /* 0x0000ae00000e7ab9 */ /* 0x000fe20000000a00 */
[----:B------:R-:W-:Y:S01]  /*04a0*/  IADD3 R139, R2, 0x4, RZ ;  /* 0x00000004028b7810 */ /* 0x000fe20007ffe0ff */
[----:B------:R-:W-:Y:S01]  /*04b0*/  ULDC.64 UR16, c[0x0][0x210] ;  /* 0x0000840000107ab9 */ /* 0x000fe20000000a00 */
[----:B------:R-:W-:Y:S01]  /*04c0*/  ISETP.NE.AND.EX P0, PT, RZ, UR7, PT, P0 ;  /* 0x00000007ff007c0c */ /* 0x000fe2000bf05300 */
[----:B0-----:R-:W-:-:S12]  /*04d0*/  ULDC UR7, c[0x0][0x218] ;  /* 0x0000860000077ab9 */ /* 0x001fd80000000800 */
.L_x_13903:
        /* <DEDUP_REMOVED lines=24> */
.L_x_13822:
[----:B-----5:R-:W-:-:S05]  /*0660*/  SHF.L.U32 R99, R84, 0x10, RZ ;  /* 0x0000001054637819 */ /* 0x020fca00000006ff */
[----:B------:R-:W-:-:S04]  /*0670*/  FADD.FTZ R96, R96, R99 ;  /* 0x0000006360607221 */ /* 0x000fc80000010000 */
[----:B------:R-:W-:-:S07]  /*0680*/  @P1 FADD.FTZ R96, R88, R96 ;  /* 0x0000006058601221 */ /* 0x000fce0000010000 */
.L_x_13823:
[----:B------:R-:W-:Y:S01]  /*0690*/  SHF.L.U32 R97, R97, 0x10, RZ ;  /* 0x0000001061617819 */ /* 0x000fe200000006ff */
[----:B------:R-:W-:Y:S06]  /*06a0*/  @P2 BRA `(.L_x_13824) ;  /* 0x00000000000c2947 */ /* 0x000fec0003800000 */
[----:B------:R-:W-:Y:S05]  /*06b0*/  @!P1 BRA `(.L_x_13825) ;  /* 0x0000000000189947 */ /* 0x000fea0003800000 */
[----:B-----5:R-:W-:Y:S01]  /*06c0*/  FADD.FTZ R97, R89, R97 ;  /* 0x0000006159617221 */ /* 0x020fe20000010000 */
[----:B------:R-:W-:Y:S06]  /*06d0*/  BRA `(.L_x_13825) ;  /* 0x0000000000107947 */ /* 0x000fec0003800000 */
.L_x_13824:
[----:B-----5:R-:W-:-:S04]  /*06e0*/  PRMT R98, R84, 0x7632, R98 ;  /* 0x0000763254627816 */ /* 0x020fc80000000062 */
[----:B------:R-:W-:-:S05]  /*06f0*/  SHF.L.U32 R98, R98, 0x10, RZ ;  /* 0x0000001062627819 */ /* 0x000fca00000006ff */
[----:B------:R-:W-:-:S04]  /*0700*/  FADD.FTZ R97, R97, R98 ;  /* 0x0000006261617221 */ /* 0x000fc80000010000 */
[----:B------:R-:W-:-:S07]  /*0710*/  @P1 FADD.FTZ R97, R89, R97 ;  /* 0x0000006159611221 */ /* 0x000fce0000010000 */
.L_x_13825:
[C---:B------:R-:W-:Y:S02]  /*0720*/  PRMT R99, R101.reuse, 0x7632, R99 ;  /* 0x0000763265637816 */ /* 0x040fe40000000063 */
[----:B------:R-:W-:Y:S01]  /*0730*/  SHF.L.U32 R98, R101, 0x10, RZ ;  /* 0x0000001065627819 */ /* 0x000fe200000006ff */
[----:B------:R-:W-:Y:S06]  /*0740*/  @P2 BRA `(.L_x_13826) ;  /* 0x00000000000c2947 */ /* 0x000fec0003800000 */
[----:B------:R-:W-:Y:S05]  /*0750*/  @!P1 BRA `(.L_x_13827) ;  /* 0x0000000000149947 */ /* 0x000fea0003800000 */
[----:B-----5:R-:W-:Y:S01]  /*0760*/  FADD.FTZ R98, R90, R98 ;  /* 0x000000625a627221 */ /* 0x020fe20000010000 */
[----:B------:R-:W-:Y:S06]  /*0770*/  BRA `(.L_x_13827) ;  /* 0x00000000000c7947 */ /* 0x000fec0003800000 */
.L_x_13826:
[----:B-----5:R-:W-:-:S05]  /*0780*/  SHF.L.U32 R101, R85, 0x10, RZ ;  /* 0x0000001055657819 */ /* 0x020fca00000006ff */
[----:B------:R-:W-:-:S04]  /*0790*/  FADD.FTZ R98, R98, R101 ;  /* 0x0000006562627221 */ /* 0x000fc80000010000 */
[----:B------:R-:W-:-:S07]  /*07a0*/  @P1 FADD.FTZ R98, R90, R98 ;  /* 0x000000625a621221 */ /* 0x000fce0000010000 */
.L_x_13827:
[----:B------:R-:W-:Y:S01]  /*07b0*/  SHF.L.U32 R99, R99, 0x10, RZ ;  /* 0x0000001063637819 */ /* 0x000fe200000006ff */
[----:B------:R-:W-:Y:S06]  /*07c0*/  @P2 BRA `(.L_x_13828) ;  /* 0x00000000000c2947 */ /* 0x000fec0003800000 */
[----:B------:R-:W-:Y:S05]  /*07d0*/  @!P1 BRA `(.L_x_13829) ;  /* 0x0000000000189947 */ /* 0x000fea0003800000 */
[----:B-----5:R-:W-:Y:S01]  /*07e0*/  FADD.FTZ R99, R91, R99 ;  /* 0x000000635b637221 */ /* 0x020fe20000010000 */
[----:B------:R-:W-:Y:S06]  /*07f0*/  BRA `(.L_x_13829) ;  /* 0x0000000000107947 */ /* 0x000fec0003800000 */
.L_x_13828:
[----:B-----5:R-:W-:-:S04]  /*0800*/  PRMT R100, R85, 0x7632, R100 ;  /* 0x0000763255647816 */ /* 0x020fc80000000064 */
[----:B------:R-:W-:-:S05]  /*0810*/  SHF.L.U32 R100, R100, 0x10, RZ ;  /* 0x0000001064647819 */ /* 0x000fca00000006ff */
[----:B------:R-:W-:-:S04]  /*0820*/  FADD.FTZ R99, R99, R100 ;  /* 0x0000006463637221 */ /* 0x000fc80000010000 */
[----:B------:R-:W-:-:S07]  /*0830*/  @P1 FADD.FTZ R99, R91, R99 ;  /* 0x000000635b631221 */ /* 0x000fce0000010000 */
.L_x_13829:
[C---:B------:R-:W-:Y:S02]  /*0840*/  PRMT R101, R102.reuse, 0x7632, R101 ;  /* 0x0000763266657816 */ /* 0x040fe40000000065 */
[----:B------:R-:W-:Y:S01]  /*0850*/  SHF.L.U32 R100, R102, 0x10, RZ ;  /* 0x0000001066647819 */ /* 0x000fe200000006ff */
[----:B------:R-:W-:Y:S06]  /*0860*/  @P2 BRA `(.L_x_13830) ;  /* 0x00000000000c2947 */ /* 0x000fec0003800000 */
[----:B------:R-:W-:Y:S05]  /*0870*/  @!P1 BRA `(.L_x_13831) ;  /* 0x0000000000149947 */ /* 0x000fea0003800000 */
[----:B-----5:R-:W-:Y:S01]  /*0880*/  FADD.FTZ R100, R92, R100 ;  /* 0x000000645c647221 */ /* 0x020fe20000010000 */
[----:B------:R-:W-:Y:S06]  /*0890*/  BRA `(.L_x_13831) ;  /* 0x00000000000c7947 */ /* 0x000fec0003800000 */
.L_x_13830:
[----:B-----5:R-:W-:-:S05]  /*08a0*/  SHF.L.U32 R105, R86, 0x10, RZ ;  /* 0x0000001056697819 */ /* 0x020fca00000006ff */
[----:B------:R-:W-:-:S04]  /*08b0*/  FADD.FTZ R100, R100, R105 ;  /* 0x0000006964647221 */ /* 0x000fc80000010000 */
[----:B------:R-:W-:-:S07]  /*08c0*/  @P1 FADD.FTZ R100, R92, R100 ;  /* 0x000000645c641221 */ /* 0x000fce0000010000 */
.L_x_13831:
[----:B------:R-:W-:Y:S01]  /*08d0*/  SHF.L.U32 R101, R101, 0x10, RZ ;  /* 0x0000001065657819 */ /* 0x000fe200000006ff */
[----:B------:R-:W-:Y:S06]  /*08e0*/  @P2 BRA `(.L_x_13832) ;  /* 0x00000000000c2947 */ /* 0x000fec0003800000 */
[----:B------:R-:W-:Y:S05]  /*08f0*/  @!P1 BRA `(.L_x_13833) ;  /* 0x0000000000189947 */ /* 0x000fea0003800000 */
[----:B-----5:R-:W-:Y:S01]  /*0900*/  FADD.FTZ R101, R93, R101 ;  /* 0x000000655d657221 */ /* 0x020fe20000010000 */
[----:B------:R-:W-:Y:S06]  /*0910*/  BRA `(.L_x_13833) ;  /* 0x0000000000107947 */ /* 0x000fec0003800000 */
.L_x_13832:
[----:B-----5:R-:W-:-:S04]  /*0920*/  PRMT R102, R86, 0x7632, R102 ;  /* 0x0000763256667816 */ /* 0x020fc80000000066 */
[----:B------:R-:W-:-:S05]  /*0930*/  SHF.L.U32 R102, R102, 0x10, RZ ;  /* 0x0000001066667819 */ /* 0x000fca00000006ff */
[----:B------:R-:W-:-:S04]  /*0940*/  FADD.FTZ R101, R101, R102 ;  /* 0x0000006665657221 */ /* 0x000fc80000010000 */
[----:B------:R-:W-:-:S07]  /*0950*/  @P1 FADD.FTZ R101, R93, R101 ;  /* 0x000000655d651221 */ /* 0x000fce0000010000 */
.L_x_13833:
[C---:B------:R-:W-:Y:S02]  /*0960*/  PRMT R104, R103.reuse, 0x7632, R104 ;  /* 0x0000763267687816 */ /* 0x040fe40000000068 */
[----:B------:R-:W-:Y:S01]  /*0970*/  SHF.L.U32 R102, R103, 0x10, RZ ;  /* 0x0000001067667819 */ /* 0x000fe200000006ff */
[----:B------:R-:W-:Y:S06]  /*0980*/  @P2 BRA `(.L_x_13834) ;  /* 0x00000000000c2947 */ /* 0x000fec0003800000 */
[----:B------:R-:W-:Y:S05]  /*0990*/  @!P1 BRA `(.L_x_13835) ;  /* 0x0000000000149947 */ /* 0x000fea0003800000 */
[----:B-----5:R-:W-:Y:S01]  /*09a0*/  FADD.FTZ R102, R94, R102 ;  /* 0x000000665e667221 */ /* 0x020fe20000010000 */
[----:B------:R-:W-:Y:S06]  /*09b0*/  BRA `(.L_x_13835) ;  /* 0x00000000000c7947 */ /* 0x000fec0003800000 */
.L_x_13834:
[----:B-----5:R-:W-:-:S05]  /*09c0*/  SHF.L.U32 R103, R87, 0x10, RZ ;  /* 0x0000001057677819 */ /* 0x020fca00000006ff */
[----:B------:R-:W-:-:S04]  /*09d0*/  FADD.FTZ R102, R102, R103 ;  /* 0x0000006766667221 */ /* 0x000fc80000010000 */
[----:B------:R-:W-:-:S07]  /*09e0*/  @P1 FADD.FTZ R102, R94, R102 ;  /* 0x000000665e661221 */ /* 0x000fce0000010000 */
.L_x_13835:
[----:B------:R-:W-:Y:S01]  /*09f0*/  SHF.L.U32 R103, R104, 0x10, RZ ;  /* 0x0000001068677819 */ /* 0x000fe200000006ff */
[----:B------:R-:W-:Y:S06]  /*0a00*/  @P2 BRA `(.L_x_13836) ;  /* 0x00000000000c2947 */ /* 0x000fec0003800000 */
[----:B------:R-:W-:Y:S05]  /*0a10*/  @!P1 BRA `(.L_x_13837) ;  /* 0x0000000000189947 */ /* 0x000fea0003800000 */
[----:B-----5:R-:W-:Y:S01]  /*0a20*/  FADD.FTZ R103, R95, R103 ;  /* 0x000000675f677221 */ /* 0x020fe20000010000 */
[----:B------:R-:W-:Y:S06]  /*0a30*/  BRA `(.L_x_13837) ;  /* 0x0000000000107947 */ /* 0x000fec0003800000 */
.L_x_13836:
[----:B-----5:R-:W-:-:S04]  /*0a40*/  PRMT R104, R87, 0x7632, R104 ;  /* 0x0000763257687816 */ /* 0x020fc80000000068 */
[----:B------:R-:W-:-:S05]  /*0a50*/  SHF.L.U32 R104, R104, 0x10, RZ ;  /* 0x0000001068687819 */ /* 0x000fca00000006ff */
[----:B------:R-:W-:-:S04]  /*0a60*/  FADD.FTZ R103, R103, R104 ;  /* 0x0000006867677221 */ /* 0x000fc80000010000 */
[----:B------:R-:W-:-:S07]  /*0a70*/  @P1 FADD.FTZ R103, R95, R103 ;  /* 0x000000675f671221 */ /* 0x000fce0000010000 */
.L_x_13837:
        /* <DEDUP_REMOVED lines=20> */
.L_x_13838:
[----:B-----5:R-:W-:-:S05]  /*0bc0*/  SHF.L.U32 R107, R84, 0x10, RZ ;  /* 0x00000010546b7819 */ /* 0x020fca00000006ff */
[----:B------:R-:W-:-:S04]  /*0bd0*/  FADD.FTZ R104, R107, R104 ;  /* 0x000000686b687221 */ /* 0x000fc80000010000 */
[----:B------:R-:W-:-:S07]  /*0be0*/  @P1 FADD.FTZ R104, R88, R104 ;  /* 0x0000006858681221 */ /* 0x000fce0000010000 */
.L_x_13839:
[----:B------:R-:W-:Y:S01]  /*0bf0*/  SHF.L.U32 R105, R105, 0x10, RZ ;  /* 0x0000001069697819 */ /* 0x000fe200000006ff */
[----:B------:R-:W-:Y:S06]  /*0c00*/  @P2 BRA `(.L_x_13840) ;  /* 0x00000000000c2947 */ /* 0x000fec0003800000 */
[----:B------:R-:W-:Y:S05]  /*0c10*/  @!P1 BRA `(.L_x_13841) ;  /* 0x0000000000189947 */ /* 0x000fea0003800000 */
[----:B-----5:R-:W-:Y:S01]  /*0c20*/  FADD.FTZ R105, R89, R105 ;  /* 0x0000006959697221 */ /* 0x020fe20000010000 */
[----:B------:R-:W-:Y:S06]  /*0c30*/  BRA `(.L_x_13841) ;  /* 0x0000000000107947 */ /* 0x000fec0003800000 */
.L_x_13840:
[----:B-----5:R-:W-:-:S04]  /*0c40*/  PRMT R106, R84, 0x7632, R106 ;  /* 0x00007632546a7816 */ /* 0x020fc8000000006a */
[----:B------:R-:W-:-:S05]  /*0c50*/  SHF.L.U32 R106, R106, 0x10, RZ ;  /* 0x000000106a6a7819 */ /* 0x000fca00000006ff */
[----:B------:R-:W-:-:S04]  /*0c60*/  FADD.FTZ R105, R105, R106 ;  /* 0x0000006a69697221 */ /* 0x000fc80000010000 */
[----:B------:R-:W-:-:S07]  /*0c70*/  @P1 FADD.FTZ R105, R89, R105 ;  /* 0x0000006959691221 */ /* 0x000fce0000010000 */
.L_x_13841:
[C---:B------:R-:W-:Y:S02]  /*0c80*/  PRMT R107, R109.reuse, 0x7632, R107 ;  /* 0x000076326d6b7816 */ /* 0x040fe4000000006b */
[----:B------:R-:W-:Y:S01]  /*0c90*/  SHF.L.U32 R106, R109, 0x10, RZ ;  /* 0x000000106d6a7819 */ /* 0x000fe200000006ff */
[----:B------:R-:W-:Y:S06]  /*0ca0*/  @P2 BRA `(.L_x_13842) ;  /* 0x00000000000c2947 */ /* 0x000fec0003800000 */
[----:B------:R-:W-:Y:S05]  /*0cb0*/  @!P1 BRA `(.L_x_13843) ;  /* 0x0000000000149947 */ /* 0x000fea0003800000 */
[----:B-----5:R-:W-:Y:S01]  /*0cc0*/  FADD.FTZ R106, R90, R106 ;  /* 0x0000006a5a6a7221 */ /* 0x020fe20000010000 */
[----:B------:R-:W-:Y:S06]  /*0cd0*/  BRA `(.L_x_13843) ;  /* 0x00000000000c7947 */ /* 0x000fec0003800000 */
.L_x_13842:
[----:B-----5:R-:W-:-:S05]  /*0ce0*/  SHF.L.U32 R109, R85, 0x10, RZ ;  /* 0x00000010556d7819 */ /* 0x020fca00000006ff */
[----:B------:R-:W-:-:S04]  /*0cf0*/  FADD.FTZ R106, R109, R106 ;  /* 0x0000006a6d6a7221 */ /* 0x000fc80000010000 */
[----:B------:R-:W-:-:S07]  /*0d00*/  @P1 FADD.FTZ R106, R90, R106 ;  /* 0x0000006a5a6a1221 */ /* 0x000fce0000010000 */
.L_x_13843:
[----:B------:R-:W-:Y:S01]  /*0d10*/  SHF.L.U32 R107, R107, 0x10, RZ ;  /* 0x000000106b6b7819 */ /* 0x000fe200000006ff */
[----:B------:R-:W-:Y:S06]  /*0d20*/  @P2 BRA `(.L_x_13844) ;  /* 0x00000000000c2947 */ /* 0x000fec0003800000 */
[----:B------:R-:W-:Y:S05]  /*0d30*/  @!P1 BRA `(.L_x_13845) ;  /* 0x0000000000189947 */ /* 0x000fea0003800000 */
[----:B-----5:R-:W-:Y:S01]  /*0d40*/  FADD.FTZ R107, R91, R107 ;  /* 0x0000006b5b6b7221 */ /* 0x020fe20000010000 */
[----:B------:R-:W-:Y:S06]  /*0d50*/  BRA `(.L_x_13845) ;  /* 0x0000000000107947 */ /* 0x000fec0003800000 */
.L_x_13844:
[----:B-----5:R-:W-:-:S04]  /*0d60*/  PRMT R108, R85, 0x7632, R108 ;  /* 0x00007632556c7816 */ /* 0x020fc8000000006c */
[----:B------:R-:W-:-:S05]  /*0d70*/  SHF.L.U32 R108, R108, 0x10, RZ ;  /* 0x000000106c6c7819 */ /* 0x000fca00000006ff */
[----:B------:R-:W-:-:S04]  /*0d80*/  FADD.FTZ R107, R107, R108 ;  /* 0x0000006c6b6b7221 */ /* 0x000fc80000010000 */
[----:B------:R-:W-:-:S07]  /*0d90*/  @P1 FADD.FTZ R107, R91, R107 ;  /* 0x0000006b5b6b1221 */ /* 0x000fce0000010000 */
.L_x_13845:
[C---:B------:R-:W-:Y:S02]  /*0da0*/  PRMT R109, R110.reuse, 0x7632, R109 ;  /* 0x000076326e6d7816 */ /* 0x040fe4000000006d */
[----:B------:R-:W-:Y:S01]  /*0db0*/  SHF.L.U32 R108, R110, 0x10, RZ ;  /* 0x000000106e6c7819 */ /* 0x000fe200000006ff */
[----:B------:R-:W-:Y:S06]  /*0dc0*/  @P2 BRA `(.L_x_13846) ;  /* 0x00000000000c2947 */ /* 0x000fec0003800000 */
[----:B------:R-:W-:Y:S05]  /*0dd0*/  @!P1 BRA `(.L_x_13847) ;  /* 0x0000000000149947 */ /* 0x000fea0003800000 */
[----:B-----5:R-:W-:Y:S01]  /*0de0*/  FADD.FTZ R108, R92, R108 ;  /* 0x0000006c5c6c7221 */ /* 0x020fe20000010000 */
[----:B------:R-:W-:Y:S06]  /*0df0*/  BRA `(.L_x_13847) ;  /* 0x00000000000c7947 */ /* 0x000fec0003800000 */
.L_x_13846:
[----:B-----5:R-:W-:-:S05]  /*0e00*/  SHF.L.U32 R113, R86, 0x10, RZ ;  /* 0x0000001056717819 */ /* 0x020fca00000006ff */
[----:B------:R-:W-:-:S04]  /*0e10*/  FADD.FTZ R108, R113, R108 ;  /* 0x0000006c716c7221 */ /* 0x000fc80000010000 */
[----:B------:R-:W-:-:S07]  /*0e20*/  @P1 FADD.FTZ R108, R92, R108 ;  /* 0x0000006c5c6c1221 */ /* 0x000fce0000010000 */
.L_x_13847:
[----:B------:R-:W-:Y:S01]  /*0e30*/  SHF.L.U32 R109, R109, 0x10, RZ ;  /* 0x000000106d6d7819 */ /* 0x000fe200000006ff */
[----:B------:R-:W-:Y:S06]  /*0e40*/  @P2 BRA `(.L_x_13848) ;  /* 0x00000000000c2947 */ /* 0x000fec0003800000 */
[----:B------:R-:W-:Y:S05]  /*0e50*/  @!P1 BRA `(.L_x_13849) ;  /* 0x0000000000189947 */ /* 0x000fea0003800000 */
[----:B-----5:R-:W-:Y:S01]  /*0e60*/  FADD.FTZ R109, R93, R109 ;  /* 0x0000006d5d6d7221 */ /* 0x020fe20000010000 */
[----:B------:R-:W-:Y:S06]  /*0e70*/  BRA `(.L_x_13849) ;  /* 0x0000000000107947 */ /* 0x000fec0003800000 */
.L_x_13848:
[----:B-----5:R-:W-:-:S04]  /*0e80*/  PRMT R110, R86, 0x7632, R110 ;  /* 0x00007632566e7816 */ /* 0x020fc8000000006e */
[----:B------:R-:W-:-:S05]  /*0e90*/  SHF.L.U32 R110, R110, 0x10, RZ ;  /* 0x000000106e6e7819 */ /* 0x000fca00000006ff */
[----:B------:R-:W-:-:S04]  /*0ea0*/  FADD.FTZ R109, R109, R110 ;  /* 0x0000006e6d6d7221 */ /* 0x000fc80000010000 */
[----:B------:R-:W-:-:S07]  /*0eb0*/  @P1 FADD.FTZ R109, R93, R109 ;  /* 0x0000006d5d6d1221 */ /* 0x000fce0000010000 */
.L_x_13849:
[C---:B------:R-:W-:Y:S02]  /*0ec0*/  PRMT R112, R111.reuse, 0x7632, R112 ;  /* 0x000076326f707816 */ /* 0x040fe40000000070 */
[----:B------:R-:W-:Y:S01]  /*0ed0*/  SHF.L.U32 R110, R111, 0x10, RZ ;  /* 0x000000106f6e7819 */ /* 0x000fe200000006ff */
[----:B------:R-:W-:Y:S06]  /*0ee0*/  @P2 BRA `(.L_x_13850) ;  /* 0x00000000000c2947 */ /* 0x000fec0003800000 */
[----:B------:R-:W-:Y:S05]  /*0ef0*/  @!P1 BRA `(.L_x_13851) ;  /* 0x0000000000149947 */ /* 0x000fea0003800000 */
[----:B-----5:R-:W-:Y:S01]  /*0f00*/  FADD.FTZ R110, R94, R110 ;  /* 0x0000006e5e6e7221 */ /* 0x020fe20000010000 */
[----:B------:R-:W-:Y:S06]  /*0f10*/  BRA `(.L_x_13851) ;  /* 0x00000000000c7947 */ /* 0x000fec0003800000 */
.L_x_13850:
[----:B-----5:R-:W-:-:S05]  /*0f20*/  SHF.L.U32 R111, R87, 0x10, RZ ;  /* 0x00000010576f7819 */ /* 0x020fca00000006ff */
[----:B------:R-:W-:-:S04]  /*0f30*/  FADD.FTZ R110, R111, R110 ;  /* 0x0000006e6f6e7221 */ /* 0x000fc80000010000 */
[----:B------:R-:W-:-:S07]  /*0f40*/  @P1 FADD.FTZ R110, R94, R110 ;  /* 0x0000006e5e6e1221 */ /* 0x000fce0000010000 */
.L_x_13851:
[----:B------:R-:W-:Y:S01]  /*0f50*/  SHF.L.U32 R111, R112, 0x10, RZ ;  /* 0x00000010706f7819 */ /* 0x000fe200000006ff */
[----:B------:R-:W-:Y:S06]  /*0f60*/  @P2 BRA `(.L_x_13852) ;  /* 0x00000000000c2947 */ /* 0x000fec0003800000 */
[----:B------:R-:W-:Y:S05]  /*0f70*/  @!P1 BRA `(.L_x_13853) ;  /* 0x0000000000189947 */ /* 0x000fea0003800000 */
[----:B-----5:R-:W-:Y:S01]  /*0f80*/  FADD.FTZ R111, R95, R111 ;  /* 0x0000006f5f6f7221 */ /* 0x020fe20000010000 */
[----:B------:R-:W-:Y:S06]  /*0f90*/  BRA `(.L_x_13853) ;  /* 0x0000000000107947 */ /* 0x000fec0003800000 */
.L_x_13852:
[----:B-----5:R-:W-:-:S04]  /*0fa0*/  PRMT R112, R87, 0x7632, R112 ;  /* 0x0000763257707816 */ /* 0x020fc80000000070 */
[----:B------:R-:W-:-:S05]  /*0fb0*/  SHF.L.U32 R112, R112, 0x10, RZ ;  /* 0x0000001070707819 */ /* 0x000fca00000006ff */
[----:B------:R-:W-:-:S04]  /*0fc0*/  FADD.FTZ R111, R111, R112 ;  /* 0x000000706f6f7221 */ /* 0x000fc80000010000 */
[----:B------:R-:W-:-:S07]  /*0fd0*/  @P1 FADD.FTZ R111, R95, R111 ;  /* 0x0000006f5f6f1221 */ /* 0x000fce0000010000 */
.L_x_13853:
        /* <DEDUP_REMOVED lines=20> */
.L_x_13854:
[----:B-----5:R-:W-:-:S05]  /*1120*/  SHF.L.U32 R115, R84, 0x10, RZ ;  /* 0x0000001054737819 */ /* 0x020fca00000006ff */
[----:B------:R-:W-:-:S04]  /*1130*/  FADD.FTZ R112, R115, R112 ;  /* 0x0000007073707221 */ /* 0x000fc80000010000 */
[----:B------:R-:W-:-:S07]  /*1140*/  @P1 FADD.FTZ R112, R88, R112 ;  /* 0x0000007058701221 */ /* 0x000fce0000010000 */
.L_x_13855:
[----:B------:R-:W-:Y:S01]  /*1150*/  SHF.L.U32 R113, R113, 0x10, RZ ;  /* 0x0000001071717819 */ /* 0x000fe200000006ff */
[----:B------:R-:W-:Y:S06]  /*1160*/  @P2 BRA `(.L_x_13856) ;  /* 0x00000000000c2947 */ /* 0x000fec0003800000 */
[----:B------:R-:W-:Y:S05]  /*1170*/  @!P1 BRA `(.L_x_13857) ;  /* 0x0000000000189947 */ /* 0x000fea0003800000 */
[----:B-----5:R-:W-:Y:S01]  /*1180*/  FADD.FTZ R113, R89, R113 ;  /* 0x0000007159717221 */ /* 0x020fe20000010000 */
[----:B------:R-:W-:Y:S06]  /*1190*/  BRA `(.L_x_13857) ;  /* 0x0000000000107947 */ /* 0x000fec0003800000 */
.L_x_13856:
[----:B-----5:R-:W-:-:S04]  /*11a0*/  PRMT R114, R84, 0x7632, R114 ;  /* 0x0000763254727816 */ /* 0x020fc80000000072 */
[----:B------:R-:W-:-:S05]  /*11b0*/  SHF.L.U32 R114, R114, 0x10, RZ ;  /* 0x0000001072727819 */ /* 0x000fca00000006ff */
[----:B------:R-:W-:-:S04]  /*11c0*/  FADD.FTZ R113, R113, R114 ;  /* 0x0000007271717221 */ /* 0x000fc80000010000 */
[----:B------:R-:W-:-:S07]  /*11d0*/  @P1 FADD.FTZ R113, R89, R113 ;  /* 0x0000007159711221 */ /* 0x000fce0000010000 */
.L_x_13857:
[C---:B------:R-:W-:Y:S02]  /*11e0*/  PRMT R115, R117.reuse, 0x7632, R115 ;  /* 0x0000763275737816 */ /* 0x040fe40000000073 */
[----:B------:R-:W-:Y:S01]  /*11f0*/  SHF.L.U32 R114, R117, 0x10, RZ ;  /* 0x0000001075727819 */ /* 0x000fe200000006ff */
[----:B------:R-:W-:Y:S06]  /*1200*/  @P2 BRA `(.L_x_13858) ;  /* 0x00000000000c2947 */ /* 0x000fec0003800000 */
[----:B------:R-:W-:Y:S05]  /*1210*/  @!P1 BRA `(.L_x_13859) ;  /* 0x0000000000149947 */ /* 0x000fea0003800000 */
[----:B-----5:R-:W-:Y:S01]  /*1220*/  FADD.FTZ R114, R90, R114 ;  /* 0x000000725a727221 */ /* 0x020fe20000010000 */
[----:B------:R-:W-:Y:S06]  /*1230*/  BRA `(.L_x_13859) ;  /* 0x00000000000c7947 */ /* 0x000fec0003800000 */
.L_x_13858:
[----:B-----5:R-:W-:-:S05]  /*1240*/  SHF.L.U32 R117, R85, 0x10, RZ ;  /* 0x0000001055757819 */ /* 0x020fca00000006ff */
[----:B------:R-:W-:-:S04]  /*1250*/  FADD.FTZ R114, R117, R114 ;  /* 0x0000007275727221 */ /* 0x000fc80000010000 */
[----:B------:R-:W-:-:S07]  /*1260*/  @P1 FADD.FTZ R114, R90, R114 ;  /* 0x000000725a721221 */ /* 0x000fce0000010000 */
.L_x_13859:
[----:B------:R-:W-:Y:S01]  /*1270*/  SHF.L.U32 R115, R115, 0x10, RZ ;  /* 0x0000001073737819 */ /* 0x000fe200000006ff */
[----:B------:R-:W-:Y:S06]  /*1280*/  @P2 BRA `(.L_x_13860) ;  /* 0x00000000000c2947 */ /* 0x000fec0003800000 */
[----:B------:R-:W-:Y:S05]  /*1290*/  @!P1 BRA `(.L_x_13861) ;  /* 0x0000000000189947 */ /* 0x000fea0003800000 */
[----:B-----5:R-:W-:Y:S01]  /*12a0*/  FADD.FTZ R115, R91, R115 ;  /* 0x000000735b737221 */ /* 0x020fe20000010000 */
[----:B------:R-:W-:Y:S06]  /*12b0*/  BRA `(.L_x_13861) ;  /* 0x0000000000107947 */ /* 0x000fec0003800000 */
.L_x_13860:
[----:B-----5:R-:W-:-:S04]  /*12c0*/  PRMT R116, R85, 0x7632, R116 ;  /* 0x0000763255747816 */ /* 0x020fc80000000074 */
[----:B------:R-:W-:-:S05]  /*12d0*/  SHF.L.U32 R116, R116, 0x10, RZ ;  /* 0x0000001074747819 */ /* 0x000fca00000006ff */
[----:B------:R-:W-:-:S04]  /*12e0*/  FADD.FTZ R115, R115, R116 ;  /* 0x0000007473737221 */ /* 0x000fc80000010000 */
[----:B------:R-:W-:-:S07]  /*12f0*/  @P1 FADD.FTZ R115, R91, R115 ;  /* 0x000000735b731221 */ /* 0x000fce0000010000 */
.L_x_13861:
[C---:B------:R-:W-:Y:S02]  /*1300*/  PRMT R117, R118.reuse, 0x7632, R117 ;  /* 0x0000763276757816 */ /* 0x040fe40000000075 */
[----:B------:R-:W-:Y:S01]  /*1310*/  SHF.L.U32 R116, R118, 0x10, RZ ;  /* 0x0000001076747819 */ /* 0x000fe200000006ff */
[----:B------:R-:W-:Y:S06]  /*1320*/  @P2 BRA `(.L_x_13862) ;  /* 0x00000000000c2947 */ /* 0x000fec0003800000 */
[----:B------:R-:W-:Y:S05]  /*1330*/  @!P1 BRA `(.L_x_13863) ;  /* 0x0000000000149947 */ /* 0x000fea0003800000 */
[----:B-----5:R-:W-:Y:S01]  /*1340*/  FADD.FTZ R116, R92, R116 ;  /* 0x000000745c747221 */ /* 0x020fe20000010000 */
[----:B------:R-:W-:Y:S06]  /*1350*/  BRA `(.L_x_13863) ;  /* 0x00000000000c7947 */ /* 0x000fec0003800000 */
.L_x_13862:
[----:B-----5:R-:W-:-:S05]  /*1360*/  SHF.L.U32 R121, R86, 0x10, RZ ;  /* 0x0000001056797819 */ /* 0x020fca00000006ff */
[----:B------:R-:W-:-:S04]  /*1370*/  FADD.FTZ R116, R121, R116 ;  /* 0x0000007479747221 */ /* 0x000fc80000010000 */
[----:B------:R-:W-:-:S07]  /*1380*/  @P1 FADD.FTZ R116, R92, R116 ;  /* 0x000000745c741221 */ /* 0x000fce0000010000 */
.L_x_13863:
[----:B------:R-:W-:Y:S01]  /*1390*/  SHF.L.U32 R117, R117, 0x10, RZ ;  /* 0x0000001075757819 */ /* 0x000fe200000006ff */
[----:B------:R-:W-:Y:S06]  /*13a0*/  @P2 BRA `(.L_x_13864) ;  /* 0x00000000000c2947 */ /* 0x000fec0003800000 */
[----:B------:R-:W-:Y:S05]  /*13b0*/  @!P1 BRA `(.L_x_13865) ;  /* 0x0000000000189947 */ /* 0x000fea0003800000 */
[----:B-----5:R-:W-:Y:S01]  /*13c0*/  FADD.FTZ R117, R93, R117 ;  /* 0x000000755d757221 */ /* 0x020fe20000010000 */
[----:B------:R-:W-:Y:S06]  /*13d0*/  BRA `(.L_x_13865) ;  /* 0x0000000000107947 */ /* 0x000fec0003800000 */
.L_x_13864:
[----:B-----5:R-:W-:-:S04]  /*13e0*/  PRMT R118, R86, 0x7632, R118 ;  /* 0x0000763256767816 */ /* 0x020fc80000000076 */
[----:B------:R-:W-:-:S05]  /*13f0*/  SHF.L.U32 R118, R118, 0x10, RZ ;  /* 0x0000001076767819 */ /* 0x000fca00000006ff */
[----:B------:R-:W-:-:S04]  /*1400*/  FADD.FTZ R117, R117, R118 ;  /* 0x0000007675757221 */ /* 0x000fc80000010000 */
[----:B------:R-:W-:-:S07]  /*1410*/  @P1 FADD.FTZ R117, R93, R117 ;  /* 0x000000755d751221 */ /* 0x000fce0000010000 */
.L_x_13865:
[C---:B------:R-:W-:Y:S02]  /*1420*/  PRMT R120, R119.reuse, 0x7632, R120 ;  /* 0x0000763277787816 */ /* 0x040fe40000000078 */
[----:B------:R-:W-:Y:S01]  /*1430*/  SHF.L.U32 R118, R119, 0x10, RZ ;  /* 0x0000001077767819 */ /* 0x000fe200000006ff */
[----:B------:R-:W-:Y:S06]  /*1440*/  @P2 BRA `(.L_x_13866) ;  /* 0x00000000000c2947 */ /* 0x000fec0003800000 */
[----:B------:R-:W-:Y:S05]  /*1450*/  @!P1 BRA `(.L_x_13867) ;  /* 0x0000000000149947 */ /* 0x000fea0003800000 */
[----:B-----5:R-:W-:Y:S01]  /*1460*/  FADD.FTZ R118, R94, R118 ;  /* 0x000000765e767221 */ /* 0x020fe20000010000 */
[----:B------:R-:W-:Y:S06]  /*1470*/  BRA `(.L_x_13867) ;  /* 0x00000000000c7947 */ /* 0x000fec0003800000 */
.L_x_13866:
[----:B-----5:R-:W-:-:S05]  /*1480*/  SHF.L.U32 R119, R87, 0x10, RZ ;  /* 0x0000001057777819 */ /* 0x020fca00000006ff */
[----:B------:R-:W-:-:S04]  /*1490*/  FADD.FTZ R118, R119, R118 ;  /* 0x0000007677767221 */ /* 0x000fc80000010000 */
[----:B------:R-:W-:-:S07]  /*14a0*/  @P1 FADD.FTZ R118, R94, R118 ;  /* 0x000000765e761221 */ /* 0x000fce0000010000 */
.L_x_13867:
[----:B------:R-:W-:Y:S01]  /*14b0*/  SHF.L.U32 R119, R120, 0x10, RZ ;  /* 0x0000001078777819 */ /* 0x000fe200000006ff */
[----:B------:R-:W-:Y:S06]  /*14c0*/  @P2 BRA `(.L_x_13868) ;  /* 0x00000000000c2947 */ /* 0x000fec0003800000 */
[----:B------:R-:W-:Y:S05]  /*14d0*/  @!P1 BRA `(.L_x_13869) ;  /* 0x0000000000189947 */ /* 0x000fea0003800000 */
[----:B-----5:R-:W-:Y:S01]  /*14e0*/  FADD.FTZ R119, R95, R119 ;  /* 0x000000775f777221 */ /* 0x020fe20000010000 */
[----:B------:R-:W-:Y:S06]  /*14f0*/  BRA `(.L_x_13869) ;  /* 0x0000000000107947 */ /* 0x000fec0003800000 */
.L_x_13868:
[----:B-----5:R-:W-:-:S04]  /*1500*/  PRMT R120, R87, 0x7632, R120 ;  /* 0x0000763257787816 */ /* 0x020fc80000000078 */
[----:B------:R-:W-:-:S05]  /*1510*/  SHF.L.U32 R120, R120, 0x10, RZ ;  /* 0x0000001078787819 */ /* 0x000fca00000006ff */
[----:B------:R-:W-:-:S04]  /*1520*/  FADD.FTZ R119, R119, R120 ;  /* 0x0000007877777221 */ /* 0x000fc80000010000 */
[----:B------:R-:W-:-:S07]  /*1530*/  @P1 FADD.FTZ R119, R95, R119 ;  /* 0x000000775f771221 */ /* 0x000fce0000010000 */
.L_x_13869:
        /* <DEDUP_REMOVED lines=20> */
.L_x_13870:
[----:B-----5:R-:W-:-:S05]  /*1680*/  SHF.L.U32 R123, R84, 0x10, RZ ;  /* 0x00000010547b7819 */ /* 0x020fca00000006ff */
[----:B------:R-:W-:-:S04]  /*1690*/  FADD.FTZ R120, R123, R120 ;  /* 0x000000787b787221 */ /* 0x000fc80000010000 */
[----:B------:R-:W-:-:S07]  /*16a0*/  @P1 FADD.FTZ R120, R88, R120 ;  /* 0x0000007858781221 */ /* 0x000fce0000010000 */
.L_x_13871:
[----:B------:R-:W-:Y:S01]  /*16b0*/  SHF.L.U32 R121, R121, 0x10, RZ ;  /* 0x0000001079797819 */ /* 0x000fe200000006ff */
[----:B------:R-:W-:Y:S06]  /*16c0*/  @P2 BRA `(.L_x_13872) ;  /* 0x00000000000c2947 */ /* 0x000fec0003800000 */
[----:B------:R-:W-:Y:S05]  /*16d0*/  @!P1 BRA `(.L_x_13873) ;  /* 0x0000000000189947 */ /* 0x000fea0003800000 */
[----:B-----5:R-:W-:Y:S01]  /*16e0*/  FADD.FTZ R121, R89, R121 ;  /* 0x0000007959797221 */ /* 0x020fe20000010000 */
[----:B------:R-:W-:Y:S06]  /*16f0*/  BRA `(.L_x_13873) ;  /* 0x0000000000107947 */ /* 0x000fec0003800000 */
.L_x_13872:
[----:B-----5:R-:W-:-:S04]  /*1700*/  PRMT R122, R84, 0x7632, R122 ;  /* 0x00007632547a7816 */ /* 0x020fc8000000007a */
[----:B------:R-:W-:-:S05]  /*1710*/  SHF.L.U32 R122, R122, 0x10, RZ ;  /* 0x000000107a7a7819 */ /* 0x000fca00000006ff */
[----:B------:R-:W-:-:S04]  /*1720*/  FADD.FTZ R121, R121, R122 ;  /* 0x0000007a79797221 */ /* 0x000fc80000010000 */
[----:B------:R-:W-:-:S07]  /*1730*/  @P1 FADD.FTZ R121, R89, R121 ;  /* 0x0000007959791221 */ /* 0x000fce0000010000 */
.L_x_13873:
[C---:B------:R-:W-:Y:S02]  /*1740*/  PRMT R123, R125.reuse, 0x7632, R123 ;  /* 0x000076327d7b7816 */ /* 0x040fe4000000007b */
[----:B------:R-:W-:Y:S01]  /*1750*/  SHF.L.U32 R122, R125, 0x10, RZ ;  /* 0x000000107d7a7819 */ /* 0x000fe200000006ff */
[----:B------:R-:W-:Y:S06]  /*1760*/  @P2 BRA `(.L_x_13874) ;  /* 0x00000000000c2947 */ /* 0x000fec0003800000 */
[----:B------:R-:W-:Y:S05]  /*1770*/  @!P1 BRA `(.L_x_13875) ;  /* 0x0000000000149947 */ /* 0x000fea0003800000 */
[----:B-----5:R-:W-:Y:S01]  /*1780*/  FADD.FTZ R122, R90, R122 ;  /* 0x0000007a5a7a7221 */ /* 0x020fe20000010000 */
[----:B------:R-:W-:Y:S06]  /*1790*/  BRA `(.L_x_13875) ;  /* 0x00000000000c7947 */ /* 0x000fec0003800000 */
.L_x_13874:
[----:B-----5:R-:W-:-:S05]  /*17a0*/  SHF.L.U32 R125, R85, 0x10, RZ ;  /* 0x00000010557d7819 */ /* 0x020fca00000006ff */
[----:B------:R-:W-:-:S04]  /*17b0*/  FADD.FTZ R122, R125, R122 ;  /* 0x0000007a7d7a7221 */ /* 0x000fc80000010000 */
[----:B------:R-:W-:-:S07]  /*17c0*/  @P1 FADD.FTZ R122, R90, R122 ;  /* 0x0000007a5a7a1221 */ /* 0x000fce0000010000 */
.L_x_13875:
[----:B------:R-:W-:Y:S01]  /*17d0*/  SHF.L.U32 R123, R123, 0x10, RZ ;  /* 0x000000107b7b7819 */ /* 0x000fe200000006ff */
[----:B------:R-:W-:Y:S06]  /*17e0*/  @P2 BRA `(.L_x_13876) ;  /* 0x00000000000c2947 */ /* 0x000fec0003800000 */
[----:B------:R-:W-:Y:S05]  /*17f0*/  @!P1 BRA `(.L_x_13877) ;  /* 0x0000000000189947 */ /* 0x000fea0003800000 */
[----:B-----5:R-:W-:Y:S01]  /*1800*/  FADD.FTZ R123, R91, R123 ;  /* 0x0000007b5b7b7221 */ /* 0x020fe20000010000 */
[----:B------:R-:W-:Y:S06]  /*1810*/  BRA `(.L_x_13877) ;  /* 0x0000000000107947 */ /* 0x000fec0003800000 */
.L_x_13876:
[----:B-----5:R-:W-:-:S04]  /*1820*/  PRMT R124, R85, 0x7632, R124 ;  /* 0x00007632557c7816 */ /* 0x020fc8000000007c */
[----:B------:R-:W-:-:S05]  /*1830*/  SHF.L.U32 R124, R124, 0x10, RZ ;  /* 0x000000107c7c7819 */ /* 0x000fca00000006ff */
[----:B------:R-:W-:-:S04]  /*1840*/  FADD.FTZ R123, R123, R124 ;  /* 0x0000007c7b7b7221 */ /* 0x000fc80000010000 */
[----:B------:R-:W-:-:S07]  /*1850*/  @P1 FADD.FTZ R123, R91, R123 ;  /* 0x0000007b5b7b1221 */ /* 0x000fce0000010000 */
.L_x_13877:
[C---:B------:R-:W-:Y:S02]  /*1860*/  PRMT R125, R126.reuse, 0x7632, R125 ;  /* 0x000076327e7d7816 */ /* 0x040fe4000000007d */
[----:B------:R-:W-:Y:S01]  /*1870*/  SHF.L.U32 R124, R126, 0x10, RZ ;  /* 0x000000107e7c7819 */ /* 0x000fe200000006ff */
[----:B------:R-:W-:Y:S06]  /*1880*/  @P2 BRA `(.L_x_13878) ;  /* 0x00000000000c2947 */ /* 0x000fec0003800000 */
[----:B------:R-:W-:Y:S05]  /*1890*/  @!P1 BRA `(.L_x_13879) ;  /* 0x0000000000149947 */ /* 0x000fea0003800000 */
[----:B-----5:R-:W-:Y:S01]  /*18a0*/  FADD.FTZ R124, R92, R124 ;  /* 0x0000007c5c7c7221 */ /* 0x020fe20000010000 */
[----:B------:R-:W-:Y:S06]  /*18b0*/  BRA `(.L_x_13879) ;  /* 0x00000000000c7947 */ /* 0x000fec0003800000 */
.L_x_13878:
[----:B-----5:R-:W-:-:S05]  /*18c0*/  SHF.L.U32 R131, R86, 0x10, RZ ;  /* 0x0000001056837819 */ /* 0x020fca00000006ff */
[----:B------:R-:W-:-:S04]  /*18d0*/  FADD.FTZ R124, R131, R124 ;  /* 0x0000007c837c7221 */ /* 0x000fc80000010000 */
[----:B------:R-:W-:-:S07]  /*18e0*/  @P1 FADD.FTZ R124, R92, R124 ;  /* 0x0000007c5c7c1221 */ /* 0x000fce0000010000 */
.L_x_13879:
[----:B------:R-:W-:Y:S01]  /*18f0*/  SHF.L.U32 R125, R125, 0x10, RZ ;  /* 0x000000107d7d7819 */ /* 0x000fe200000006ff */
[----:B------:R-:W-:Y:S06]  /*1900*/  @P2 BRA `(.L_x_13880) ;  /* 0x00000000000c2947 */ /* 0x000fec0003800000 */
[----:B------:R-:W-:Y:S05]  /*1910*/  @!P1 BRA `(.L_x_13881) ;  /* 0x0000000000189947 */ /* 0x000fea0003800000 */
[----:B-----5:R-:W-:Y:S01]  /*1920*/  FADD.FTZ R125, R93, R125 ;  /* 0x0000007d5d7d7221 */ /* 0x020fe20000010000 */
[----:B------:R-:W-:Y:S06]  /*1930*/  BRA `(.L_x_13881) ;  /* 0x0000000000107947 */ /* 0x000fec0003800000 */
.L_x_13880:
[----:B-----5:R-:W-:-:S04]  /*1940*/  PRMT R126, R86, 0x7632, R126 ;  /* 0x00007632567e7816 */ /* 0x020fc8000000007e */
[----:B------:R-:W-:-:S05]  /*1950*/  SHF.L.U32 R126, R126, 0x10, RZ ;  /* 0x000000107e7e7819 */ /* 0x000fca00000006ff */
[----:B------:R-:W-:-:S04]  /*1960*/  FADD.FTZ R125, R125, R126 ;  /* 0x0000007e7d7d7221 */ /* 0x000fc80000010000 */
[----:B------:R-:W-:-:S07]  /*1970*/  @P1 FADD.FTZ R125, R93, R125 ;  /* 0x0000007d5d7d1221 */ /* 0x000fce0000010000 */
.L_x_13881:
[C---:B------:R-:W-:Y:S02]  /*1980*/  PRMT R130, R127.reuse, 0x7632, R130 ;  /* 0x000076327f827816 */ /* 0x040fe40000000082 */
[----:B------:R-:W-:Y:S01]  /*1990*/  SHF.L.U32 R126, R127, 0x10, RZ ;  /* 0x000000107f7e7819 */ /* 0x000fe200000006ff */
[----:B------:R-:W-:Y:S06]  /*19a0*/  @P2 BRA `(.L_x_13882) ;  /* 0x00000000000c2947 */ /* 0x000fec0003800000 */
[----:B------:R-:W-:Y:S05]  /*19b0*/  @!P1 BRA `(.L_x_13883) ;  /* 0x0000000000149947 */ /* 0x000fea0003800000 */
[----:B-----5:R-:W-:Y:S01]  /*19c0*/  FADD.FTZ R126, R94, R126 ;  /* 0x0000007e5e7e7221 */ /* 0x020fe20000010000 */
[----:B------:R-:W-:Y:S06]  /*19d0*/  BRA `(.L_x_13883) ;  /* 0x00000000000c7947 */ /* 0x000fec0003800000 */
.L_x_13882:
[----:B-----5:R-:W-:-:S05]  /*19e0*/  SHF.L.U32 R127, R87, 0x10, RZ ;  /* 0x00000010577f7819 */ /* 0x020fca00000006ff */
[----:B------:R-:W-:-:S04]  /*19f0*/  FADD.FTZ R126, R127, R126 ;  /* 0x0000007e7f7e7221 */ /* 0x000fc80000010000 */
[----:B------:R-:W-:-:S07]  /*1a00*/  @P1 FADD.FTZ R126, R94, R126 ;  /* 0x0000007e5e7e1221 */ /* 0x000fce0000010000 */
.L_x_13883:
[----:B------:R-:W-:Y:S01]  /*1a10*/  SHF.L.U32 R127, R130, 0x10, RZ ;  /* 0x00000010827f7819 */ /* 0x000fe200000006ff */
[----:B------:R-:W-:Y:S06]  /*1a20*/  @P2 BRA `(.L_x_13884) ;  /* 0x00000000000c2947 */ /* 0x000fec0003800000 */
[----:B------:R-:W-:Y:S05]  /*1a30*/  @!P1 BRA `(.L_x_13885) ;  /* 0x0000000000189947 */ /* 0x000fea0003800000 */
[----:B-----5:R-:W-:Y:S01]  /*1a40*/  FADD.FTZ R127, R95, R127 ;  /* 0x0000007f5f7f7221 */ /* 0x020fe20000010000 */
[----:B------:R-:W-:Y:S06]  /*1a50*/  BRA `(.L_x_13885) ;  /* 0x0000000000107947 */ /* 0x000fec0003800000 */
.L_x_13884:
[----:B-----5:R-:W-:-:S04]  /*1a60*/  PRMT R130, R87, 0x7632, R130 ;  /* 0x0000763257827816 */ /* 0x020fc80000000082 */
[----:B------:R-:W-:-:S05]  /*1a70*/  SHF.L.U32 R130, R130, 0x10, RZ ;  /* 0x0000001082827819 */ /* 0x000fca00000006ff */
[----:B------:R-:W-:-:S04]  /*1a80*/  FADD.FTZ R127, R127, R130 ;  /* 0x000000827f7f7221 */ /* 0x000fc80000010000 */
[----:B------:R-:W-:-:S07]  /*1a90*/  @P1 FADD.FTZ R127, R95, R127 ;  /* 0x0000007f5f7f1221 */ /* 0x000fce0000010000 */
.L_x_13885:
        /* <DEDUP_REMOVED lines=20> */
.L_x_13886:
[----:B-----5:R-:W-:-:S05]  /*1be0*/  SHF.L.U32 R131, R84, 0x10, RZ ;  /* 0x0000001054837819 */ /* 0x020fca00000006ff */
[----:B------:R-:W-:-:S04]  /*1bf0*/  FADD.FTZ R128, R131, R128 ;  /* 0x0000008083807221 */ /* 0x000fc80000010000 */
[----:B------:R-:W-:-:S07]  /*1c00*/  @P1 FADD.FTZ R128, R88, R128 ;  /* 0x0000008058801221 */ /* 0x000fce0000010000 */
.L_x_13887:
[----:B------:R-:W-:Y:S01]  /*1c10*/  SHF.L.U32 R129, R129, 0x10, RZ ;  /* 0x0000001081817819 */ /* 0x000fe200000006ff */
[----:B------:R-:W-:Y:S06]  /*1c20*/  @P2 BRA `(.L_x_13888) ;  /* 0x00000000000c2947 */ /* 0x000fec0003800000 */
[----:B------:R-:W-:Y:S05]  /*1c30*/  @!P1 BRA `(.L_x_13889) ;  /* 0x0000000000189947 */ /* 0x000fea0003800000 */
[----:B-----5:R-:W-:Y:S01]  /*1c40*/  FADD.FTZ R129, R89, R129 ;  /* 0x0000008159817221 */ /* 0x020fe20000010000 */
[----:B------:R-:W-:Y:S06]  /*1c50*/  BRA `(.L_x_13889) ;  /* 0x0000000000107947 */ /* 0x000fec0003800000 */
.L_x_13888:
[----:B-----5:R-:W-:-:S04]  /*1c60*/  PRMT R130, R84, 0x7632, R130 ;  /* 0x0000763254827816 */ /* 0x020fc80000000082 */
[----:B------:R-:W-:-:S05]  /*1c70*/  SHF.L.U32 R130, R130, 0x10, RZ ;  /* 0x0000001082827819 */ /* 0x000fca00000006ff */
[----:B------:R-:W-:-:S04]  /*1c80*/  FADD.FTZ R129, R129, R130 ;  /* 0x0000008281817221 */ /* 0x000fc80000010000 */
[----:B------:R-:W-:-:S07]  /*1c90*/  @P1 FADD.FTZ R129, R89, R129 ;  /* 0x0000008159811221 */ /* 0x000fce0000010000 */
.L_x_13889:
[C---:B------:R-:W-:Y:S02]  /*1ca0*/  PRMT R131, R133.reuse, 0x7632, R131 ;  /* 0x0000763285837816 */ /* 0x040fe40000000083 */
[----:B------:R-:W-:Y:S01]  /*1cb0*/  SHF.L.U32 R130, R133, 0x10, RZ ;  /* 0x0000001085827819 */ /* 0x000fe200000006ff */
[----:B------:R-:W-:Y:S06]  /*1cc0*/  @P2 BRA `(.L_x_13890) ;  /* 0x00000000000c2947 */ /* 0x000fec0003800000 */
[----:B------:R-:W-:Y:S05]  /*1cd0*/  @!P1 BRA `(.L_x_13891) ;  /* 0x0000000000149947 */ /* 0x000fea0003800000 */
[----:B-----5:R-:W-:Y:S01]  /*1ce0*/  FADD.FTZ R130, R90, R130 ;  /* 0x000000825a827221 */ /* 0x020fe20000010000 */
[----:B------:R-:W-:Y:S06]  /*1cf0*/  BRA `(.L_x_13891) ;  /* 0x00000000000c7947 */ /* 0x000fec0003800000 */
.L_x_13890:
[----:B-----5:R-:W-:-:S05]  /*1d00*/  SHF.L.U32 R133, R85, 0x10, RZ ;  /* 0x0000001055857819 */ /* 0x020fca00000006ff */
[----:B------:R-:W-:-:S04]  /*1d10*/  FADD.FTZ R130, R133, R130 ;  /* 0x0000008285827221 */ /* 0x000fc80000010000 */
[----:B------:R-:W-:-:S07]  /*1d20*/  @P1 FADD.FTZ R130, R90, R130 ;  /* 0x000000825a821221 */ /* 0x000fce0000010000 */
.L_x_13891:
[----:B------:R-:W-:Y:S01]  /*1d30*/  SHF.L.U32 R131, R131, 0x10, RZ ;  /* 0x0000001083837819 */ /* 0x000fe200000006ff */
[----:B------:R-:W-:Y:S06]  /*1d40*/  @P2 BRA `(.L_x_13892) ;  /* 0x00000000000c2947 */ /* 0x000fec0003800000 */
[----:B------:R-:W-:Y:S05]  /*1d50*/  @!P1 BRA `(.L_x_13893) ;  /* 0x0000000000189947 */ /* 0x000fea0003800000 */
[----:B-----5:R-:W-:Y:S01]  /*1d60*/  FADD.FTZ R131, R91, R131 ;  /* 0x000000835b837221 */ /* 0x020fe20000010000 */
[----:B------:R-:W-:Y:S06]  /*1d70*/  BRA `(.L_x_13893) ;  /* 0x0000000000107947 */ /* 0x000fec0003800000 */
.L_x_13892:
[----:B-----5:R-:W-:-:S04]  /*1d80*/  PRMT R132, R85, 0x7632, R132 ;  /* 0x0000763255847816 */ /* 0x020fc80000000084 */
[----:B------:R-:W-:-:S05]  /*1d90*/  SHF.L.U32 R132, R132, 0x10, RZ ;  /* 0x0000001084847819 */ /* 0x000fca00000006ff */
[----:B------:R-:W-:-:S04]  /*1da0*/  FADD.FTZ R131, R131, R132 ;  /* 0x0000008483837221 */ /* 0x000fc80000010000 */
[----:B------:R-:W-:-:S07]  /*1db0*/  @P1 FADD.FTZ R131, R91, R131 ;  /* 0x000000835b831221 */ /* 0x000fce0000010000 */
.L_x_13893:
[C---:B------:R-:W-:Y:S02]  /*1dc0*/  PRMT R133, R134.reuse, 0x7632, R133 ;  /* 0x0000763286857816 */ /* 0x040fe40000000085 */
[----:B------:R-:W-:Y:S01]  /*1dd0*/  SHF.L.U32 R132, R134, 0x10, RZ ;  /* 0x0000001086847819 */ /* 0x000fe200000006ff */
[----:B------:R-:W-:Y:S06]  /*1de0*/  @P2 BRA `(.L_x_13894) ;  /* 0x00000000000c2947 */ /* 0x000fec0003800000 */
[----:B------:R-:W-:Y:S05]  /*1df0*/  @!P1 BRA `(.L_x_13895) ;  /* 0x0000000000149947 */ /* 0x000fea0003800000 */
[----:B-----5:R-:W-:Y:S01]  /*1e00*/  FADD.FTZ R132, R92, R132 ;  /* 0x000000845c847221 */ /* 0x020fe20000010000 */
[----:B------:R-:W-:Y:S06]  /*1e10*/  BRA `(.L_x_13895) ;  /* 0x00000000000c7947 */ /* 0x000fec0003800000 */
.L_x_13894:
[----:B-----5:R-:W-:-:S05]  /*1e20*/  SHF.L.U32 R147, R86, 0x10, RZ ;  /* 0x0000001056937819 */ /* 0x020fca00000006ff */
[----:B------:R-:W-:-:S04]  /*1e30*/  FADD.FTZ R132, R147, R132 ;  /* 0x0000008493847221 */ /* 0x000fc80000010000 */
[----:B------:R-:W-:-:S07]  /*1e40*/  @P1 FADD.FTZ R132, R92, R132 ;  /* 0x000000845c841221 */ /* 0x000fce0000010000 */
.L_x_13895:
[----:B------:R-:W-:Y:S01]  /*1e50*/  SHF.L.U32 R133, R133, 0x10, RZ ;  /* 0x0000001085857819 */ /* 0x000fe200000006ff */
[----:B------:R-:W-:Y:S06]  /*1e60*/  @P2 BRA `(.L_x_13896) ;  /* 0x00000000000c2947 */ /* 0x000fec0003800000 */
[----:B------:R-:W-:Y:S05]  /*1e70*/  @!P1 BRA `(.L_x_13897) ;  /* 0x0000000000189947 */ /* 0x000fea0003800000 */
[----:B-----5:R-:W-:Y:S01]  /*1e80*/  FADD.FTZ R133, R93, R133 ;  /* 0x000000855d857221 */ /* 0x020fe20000010000 */
[----:B------:R-:W-:Y:S06]  /*1e90*/  BRA `(.L_x_13897) ;  /* 0x0000000000107947 */ /* 0x000fec0003800000 */
.L_x_13896:
[----:B-----5:R-:W-:-:S04]  /*1ea0*/  PRMT R134, R86, 0x7632, R134 ;  /* 0x0000763256867816 */ /* 0x020fc80000000086 */
[----:B------:R-:W-:-:S05]  /*1eb0*/  SHF.L.U32 R134, R134, 0x10, RZ ;  /* 0x0000001086867819 */ /* 0x000fca00000006ff */
[----:B------:R-:W-:-:S04]  /*1ec0*/  FADD.FTZ R133, R133, R134 ;  /* 0x0000008685857221 */ /* 0x000fc80000010000 */
[----:B------:R-:W-:-:S07]  /*1ed0*/  @P1 FADD.FTZ R133, R93, R133 ;  /* 0x000000855d851221 */ /* 0x000fce0000010000 */
.L_x_13897:
[C---:B------:R-:W-:Y:S02]  /*1ee0*/  PRMT R146, R135.reuse, 0x7632, R146 ;  /* 0x0000763287927816 */ /* 0x040fe40000000092 */
[----:B------:R-:W-:Y:S01]  /*1ef0*/  SHF.L.U32 R134, R135, 0x10, RZ ;  /* 0x0000001087867819 */ /* 0x000fe200000006ff */
[----:B------:R-:W-:Y:S06]  /*1f00*/  @P2 BRA `(.L_x_13898) ;  /* 0x00000000000c2947 */ /* 0x000fec0003800000 */
[----:B------:R-:W-:Y:S05]  /*1f10*/  @!P1 BRA `(.L_x_13899) ;  /* 0x0000000000149947 */ /* 0x000fea0003800000 */
[----:B-----5:R-:W-:Y:S01]  /*1f20*/  FADD.FTZ R134, R94, R134 ;  /* 0x000000865e867221 */ /* 0x020fe20000010000 */
[----:B------:R-:W-:Y:S06]  /*1f30*/  BRA `(.L_x_13899) ;  /* 0x00000000000c7947 */ /* 0x000fec0003800000 */
.L_x_13898:
[----:B-----5:R-:W-:-:S05]  /*1f40*/  SHF.L.U32 R135, R87, 0x10, RZ ;  /* 0x0000001057877819 */ /* 0x020fca00000006ff */
[----:B------:R-:W-:-:S04]  /*1f50*/  FADD.FTZ R134, R135, R134 ;  /* 0x0000008687867221 */ /* 0x000fc80000010000 */
[----:B------:R-:W-:-:S07]  /*1f60*/  @P1 FADD.FTZ R134, R94, R134 ;  /* 0x000000865e861221 */ /* 0x000fce0000010000 */
.L_x_13899:
[----:B------:R-:W-:Y:S01]  /*1f70*/  SHF.L.U32 R135, R146, 0x10, RZ ;  /* 0x0000001092877819 */ /* 0x000fe200000006ff */
[----:B------:R-:W-:Y:S06]  /*1f80*/  @P2 BRA `(.L_x_13900) ;  /* 0x00000000000c2947 */ /* 0x000fec0003800000 */
[----:B------:R-:W-:Y:S05]  /*1f90*/  @!P1 BRA `(.L_x_13901) ;  /* 0x0000000000189947 */ /* 0x000fea0003800000 */
[----:B-----5:R-:W-:Y:S01]  /*1fa0*/  FADD.FTZ R135, R95, R135 ;  /* 0x000000875f877221 */ /* 0x020fe20000010000 */
[----:B------:R-:W-:Y:S06]  /*1fb0*/  BRA `(.L_x_13901) ;  /* 0x0000000000107947 */ /* 0x000fec0003800000 */
.L_x_13900:
[----:B-----5:R-:W-:-:S04]  /*1fc0*/  PRMT R146, R87, 0x7632, R146 ;  /* 0x0000763257927816 */ /* 0x020fc80000000092 */
[----:B------:R-:W-:-:S05]  /*1fd0*/  SHF.L.U32 R146, R146, 0x10, RZ ;  /* 0x0000001092927819 */ /* 0x000fca00000006ff */
[----:B------:R-:W-:-:S04]  /*1fe0*/  FADD.FTZ R135, R135, R146 ;  /* 0x0000009287877221 */ /* 0x000fc80000010000 */
[----:B------:R-:W-:-:S07]  /*1ff0*/  @P1 FADD.FTZ R135, R95, R135 ;  /* 0x000000875f871221 */ /* 0x000fce0000010000 */
.L_x_13901:
        /* <DEDUP_REMOVED lines=42> */
[----:B------:R-:W-:-:S04]  /*22a0*/  FADD.FTZ R148, R149, R132 ;  /* 0x0000008495947221 */ /* 0x000fc80000010000 */
[----:B------:R-:W-:Y:S01]  /*22b0*/  FADD.FTZ R149, R148, R133 ;  /* 0x0000008594957221 */ /* 0x000fe20000010000 */
[----:B------:R-:W-:-:S03]  /*22c0*/  SEL R148, R139, R2, !P1 ;  /* 0x000000028b947207 */ /* 0x000fc60004800000 */
        /* <DEDUP_REMOVED lines=103> */
.L_x_13914:
[----:B------:R-:W-:Y:S01]  /*2940*/  ISETP.NE.AND P2, PT, R3, RZ, PT ;  /* 0x000000ff0300720c */ /* 0x000fe20003f45270 */
[----:B-1----:R-:W-:Y:S01]  /*2950*/  FADD.FTZ R147, R149, R154 ;  /* 0x0000009a95937221 */ /* 0x002fe20000010000 */
[----:B------:R-:W-:Y:S01]  /*2960*/  ISETP.GT.U32.AND P4, PT, R3, 0x3, PT ;  /* 0x000000030300780c */ /* 0x000fe20003f84070 */
[----:B------:R-:W-:Y:S10]  /*2970*/  WARPSYNC.ALL ;  /* 0x0000000000007948 */ /* 0x000ff40003800000 */
[----:B------:R-:W1:Y:S01]  /*2980*/  @!P2 S2R R150, SR_CgaCtaId ;  /* 0x000000000096a919 */ /* 0x000e620000008800 */
[----:B------:R-:W-:-:S02]  /*2990*/  @!P2 MOV R145, 0x400 ;  /* 0x000004000091a802 */ /* 0x000fc40000000f00 */
[----:B0-----:R-:W-:Y:S01]  /*29a0*/  @!P4 MOV R149, 0x400 ;  /* 0x000004000095c802 */ /* 0x001fe20000000f00 */
[----:B------:R-:W0:Y:S01]  /*29b0*/  @!P4 S2R R152, SR_CgaCtaId ;  /* 0x000000000098c919 */ /* 0x000e220000008800 */
[----:B-1----:R-:W-:Y:S02]  /*29c0*/  @!P2 LEA R150, R150, R145, 0x18 ;  /* 0x000000919696a211 */ /* 0x002fe400078ec0ff */
[----:B------:R-:W-:Y:S02]  /*29d0*/  @!P2 IADD3 R145, R137, R148, RZ ;  /* 0x000000948991a210 */ /* 0x000fe40007ffe0ff */
[----:B0-----:R-:W-:Y:S01]  /*29e0*/  @!P4 LEA R149, R152, R149, 0x18 ;  /* 0x000000959895c211 */ /* 0x001fe200078ec0ff */
[----:B------:R-:W-:Y:S01]  /*29f0*/  HFMA2.MMA R152, -RZ, RZ, 0, 0 ;  /* 0x00000000ff987435 */ /* 0x000fe200000001ff */
[----:B------:R-:W-:Y:S02]  /*2a00*/  @!P2 LEA R151, R145, R150, 0x3 ;  /* 0x000000969197a211 */ /* 0x000fe400078e18ff */
[----:B------:R-:W-:-:S03]  /*2a10*/  @!P4 IADD3 R148, R3, R148, RZ ;  /* 0x000000940394c210 */ /* 0x000fc60007ffe0ff */
[----:B------:R-:W-:Y:S01]  /*2a20*/  @!P2 STS.64 [R151], R146 ;  /* 0x000000929700a388 */ /* 0x000fe20000000a00 */
[----:B------:R-:W-:Y:S02]  /*2a30*/  @!P4 LEA R153, R148, R149, 0x3 ;  /* 0x000000959499c211 */ /* 0x000fe400078e18ff */
[----:B------:R-:W-:Y:S02]  /*2a40*/  CS2R R148, SRZ ;  /* 0x0000000000947805 */ /* 0x000fe4000001ff00 */
[----:B------:R-:W-:Y:S01]  /*2a50*/  @!P4 MOV R152, 0x500 ;  /* 0x000005000098c802 */ /* 0x000fe20000000f00 */
[----:B------:R-:W-:Y:S01]  /*2a60*/  BAR.SYNC.DEFER_BLOCKING 0x0 ;  /* 0x0000000000007b1d */ /* 0x000fe20000010000 */
[----:B------:R-:W-:Y:S02]  /*2a70*/  LOP3.LUT P2, RZ, R137, 0x1f, R0, 0xf8, !PT ;  /* 0x0000001f89ff7812 */ /* 0x000fe4000784f800 */
[----:B------:R-:W-:-:S03]  /*2a80*/  I2FP.F32.S32 R154, R152 ;  /* 0x00000098009a7245 */ /* 0x000fc60000201400 */
[----:B------:R-:W0:Y:S04]  /*2a90*/  SHFL.DOWN PT, R155, R152, 0x2, 0x1f ;  /* 0x08401f00989b7f89 */ /* 0x000e2800000e0000 */
[----:B------:R-:W-:Y:S01]  /*2aa0*/  @!P4 LDS.64 R148, [R153] ;  /* 0x000000009994c984 */ /* 0x000fe20000000a00 */
[----:B0-----:R-:W-:Y:S02]  /*2ab0*/  IADD3 R150, R155, R152, RZ ;  /* 0x000000989b967210 */ /* 0x001fe40007ffe0ff */
[----:B------:R-:W-:Y:S02]  /*2ac0*/  I2FP.F32.S32 R156, R155 ;  /* 0x0000009b009c7245 */ /* 0x000fe40000201400 */
[----:B------:R-:W-:Y:S01]  /*2ad0*/  I2FP.F32.S32 R145, R150 ;  /* 0x0000009600917245 */ /* 0x000fe20000201400 */
[----:B------:R-:W0:Y:S03]  /*2ae0*/  SHFL.DOWN PT, R147, R150, 0x1, 0x1f ;  /* 0x08201f0096937f89 */ /* 0x000e2600000e0000 */
[----:B------:R-:W1:Y:S01]  /*2af0*/  MUFU.RCP R151, R145 ;  /* 0x0000009100977308 */ /* 0x000e620000001000 */
[----:B0-----:R-:W-:-:S02]  /*2b00*/  IADD3 R150, R150, R147, RZ ;  /* 0x0000009396967210 */ /* 0x001fc40007ffe0ff */
        /* <DEDUP_REMOVED lines=8> */
[----:B--2---:R-:W-:Y:S01]  /*2b90*/  FADD.FTZ R146, R146, R149 ;  /* 0x0000009592927221 */ /* 0x004fe20000010000 */
[----:B------:R-:W-:Y:S02]  /*2ba0*/  FMUL.FTZ R157, R157, R157 ;  /* 0x0000009d9d9d7220 */ /* 0x000fe40000410000 */
[----:B-1----:R-:W-:Y:S02]  /*2bb0*/  FMUL.FTZ R152, R151, R152 ;  /* 0x0000009897987220 */ /* 0x002fe40000410000 */
[----:B------:R-:W-:-:S03]  /*2bc0*/  FMUL.FTZ R157, R157, R154 ;  /* 0x0000009a9d9d7220 */ /* 0x000fc60000410000 */
[----:B------:R-:W0:Y:S01]  /*2bd0*/  SHFL.DOWN PT, R149, R152, 0x1, 0x1f ;  /* 0x08201f0098957f89 */ /* 0x000e2200000e0000 */
[----:B------:R-:W-:-:S04]  /*2be0*/  FMUL.FTZ R157, R157, R156 ;  /* 0x0000009c9d9d7220 */ /* 0x000fc80000410000 */
[----:B------:R-:W-:-:S05]  /*2bf0*/  FFMA.FTZ R157, R151, R157, R146 ;  /* 0x0000009d979d7223 */ /* 0x000fca0000010092 */
[----:B------:R-:W1:Y:S01]  /*2c00*/  SHFL.DOWN PT, R148, R157, 0x1, 0x1f ;  /* 0x08201f009d947f89 */ /* 0x000e6200000e0000 */
[----:B0-----:R-:W-:Y:S01]  /*2c10*/  FMUL.FTZ R146, R149, R147 ;  /* 0x0000009395927220 */ /* 0x001fe20000410000 */
[----:B------:R-:W-:-:S03]  /*2c20*/  FADD.FTZ R149, R152, -R149 ;  /* 0x8000009598957221 */ /* 0x000fc60000010000 */
[----:B------:R-:W-:Y:S01]  /*2c30*/  FFMA.FTZ R151, R145, R152, R146 ;  /* 0x0000009891977223 */ /* 0x000fe20000010092 */
[----:B------:R-:W-:-:S03]  /*2c40*/  FMUL.FTZ R152, R149, R149 ;  /* 0x0000009595987220 */ /* 0x000fc60000410000 */
[----:B---3--:R-:W-:Y:S01]  /*2c50*/  FMUL.FTZ R146, R150, R151 ;  /* 0x0000009796927220 */ /* 0x008fe20000410000 */
[----:B------:R-:W-:Y:S01]  /*2c60*/  FMUL.FTZ R152, R145, R152 ;  /* 0x0000009891987220 */ /* 0x000fe20000410000 */
[----:B-1----:R-:W-:-:S03]  /*2c70*/  FADD.FTZ R145, R157, R148 ;  /* 0x000000949d917221 */ /* 0x002fc60000010000 */
[----:B------:R-:W-:Y:S01]  /*2c80*/  FMUL.FTZ R152, R152, R147 ;  /* 0x0000009398987220 */ /* 0x000fe20000410000 */
[----:B------:R-:W0:Y:S03]  /*2c90*/  SHFL.IDX PT, R146, R146, RZ, 0x1f ;  /* 0x00001fff92927589 */ /* 0x000e2600000e0000 */
[----:B------:R-:W-:Y:S02]  /*2ca0*/  FFMA.FTZ R152, R150, R152, R145 ;  /* 0x0000009896987223 */ /* 0x000fe40000010091 */
[----:B------:R-:W1:Y:S03]  /*2cb0*/  LDC R150, c[0x0][0x2d8] ;  /* 0x0000b600ff967b82 */ /* 0x000e660000000800 */
[----:B------:R-:W1:Y:S01]  /*2cc0*/  SHFL.IDX PT, R151, R152, RZ, 0x1f ;  /* 0x00001fff98977589 */ /* 0x000e6200000e0000 */
[----:B0-----:R-:W-:-:S05]  /*2cd0*/  FSEL R147, R146, RZ, !P3 ;  /* 0x000000ff92937208 */ /* 0x001fca0005800000 */
[C---:B------:R-:W-:Y:S01]  /*2ce0*/  FADD.FTZ R148, -R147.reuse, R97 ;  /* 0x0000006193947221 */ /* 0x040fe20000010100 */
[----:B------:R-:W-:Y:S01]  /*2cf0*/  FMUL.FTZ R97, R146, R146 ;  /* 0x0000009292617220 */ /* 0x000fe20000410000 */
[----:B------:R-:W-:Y:S01]  /*2d00*/  FADD.FTZ R145, -R147, R96 ;  /* 0x0000006093917221 */ /* 0x000fe20000010100 */
[----:B-1----:R-:W-:Y:S01]  /*2d10*/  FFMA.FTZ R96, R151, UR12, R150 ;  /* 0x0000000c97607c23 */ /* 0x002fe20008010096 */
[C---:B------:R-:W-:Y:S01]  /*2d20*/  FADD.FTZ R153, -R147.reuse, R110 ;  /* 0x0000006e93997221 */ /* 0x040fe20000010100 */
[----:B------:R-:W-:Y:S01]  /*2d30*/  FADD.FTZ R100, -R147, R100 ;  /* 0x0000006493647221 */ /* 0x000fe20000010100 */
[----:B------:R-:W-:Y:S01]  /*2d40*/  FSEL R97, R97, RZ, P3 ;  /* 0x000000ff61617208 */ /* 0x000fe20001800000 */
[C---:B------:R-:W-:Y:S01]  /*2d50*/  FADD.FTZ R102, -R147.reuse, R102 ;  /* 0x0000006693667221 */ /* 0x040fe20000010100 */
[C---:B------:R-:W-:Y:S01]  /*2d60*/  FADD.FTZ R103, -R147.reuse, R103 ;  /* 0x0000006793677221 */ /* 0x040fe20000010100 */
[C---:B------:R-:W-:Y:S01]  /*2d70*/  FADD.FTZ R149, -R147.reuse, R99 ;  /* 0x0000006393957221 */ /* 0x040fe20000010100 */
[C---:B------:R-:W-:Y:S01]  /*2d80*/  FADD.FTZ R159, -R147.reuse, R121 ;  /* 0x00000079939f7221 */ /* 0x040fe20000010100 */
        /* <DEDUP_REMOVED lines=29> */
[----:B------:R-:W-:Y:S01]  /*2f60*/  FFMA.FTZ R102, R39, R102, R79 ;  /* 0x0000006627667223 */ /* 0x000fe2000001004f */
[----:B0-----:R-:W-:Y:S01]  /*2f70*/  @!P2 IMAD.WIDE R96, R138, 0x4, R96 ;  /* 0x000000048a60a825 */ /* 0x001fe200078e0260 */
[----:B------:R-:W0:Y:S03]  /*2f80*/  @!P2 LDC.64 R120, c[0x0][0x258] ;  /* 0x00009600ff78ab82 */ /* 0x000e260000000a00 */
[C---:B------:R-:W-:Y:S01]  /*2f90*/  FMUL.FTZ R103, R110.reuse, R98 ;  /* 0x000000626e677220 */ /* 0x040fe20000410000 */
[C---:B------:R-:W-:Y:S01]  /*2fa0*/  FMUL.FTZ R145, R110.reuse, R145 ;  /* 0x000000916e917220 */ /* 0x040fe20000410000 */
[C---:B------:R-:W-:Y:S01]  /*2fb0*/  FMUL.FTZ R148, R110.reuse, R148 ;  /* 0x000000946e947220 */ /* 0x040fe20000410000 */
[----:B------:R-:W-:Y:S01]  /*2fc0*/  FMUL.FTZ R98, R110, R149 ;  /* 0x000000956e627220 */ /* 0x000fe20000410000 */
[----:B------:R-:W-:Y:S01]  /*2fd0*/  F2FP.BF16.F32.PACK_AB R99, R102, R99 ;  /* 0x000000636663723e */ /* 0x000fe200000010ff */
[----:B------:R1:W-:Y:S01]  /*2fe0*/  @!P2 STG.E desc[UR4][R96.64], R146 ;  /* 0x000000926000a986 */ /* 0x0003e2000c101904 */
[----:B------:R-:W-:Y:S01]  /*2ff0*/  FFMA.FTZ R102, R37, R100, R77 ;  /* 0x0000006425667223 */ /* 0x000fe2000001004d */
[----:B------:R-:W-:Y:S01]  /*3000*/  FFMA.FTZ R145, R40, R145, R80 ;  /* 0x0000009128917223 */ /* 0x000fe20000010050 */
[----:B------:R-:W-:Y:S01]  /*3010*/  FFMA.FTZ R100, R43, R98, R83 ;  /* 0x000000622b647223 */ /* 0x000fe20000010053 */
[C---:B------:R-:W-:Y:S01]  /*3020*/  FMUL.FTZ R153, R110.reuse, R153 ;  /* 0x000000996e997220 */ /* 0x040fe20000410000 */
[----:B------:R-:W-:Y:S01]  /*3030*/  FMUL.FTZ R116, R110, R157 ;  /* 0x0000009d6e747220 */ /* 0x000fe20000410000 */
[----:B------:R-:W-:Y:S01]  /*3040*/  F2FP.BF16.F32.PACK_AB R98, R102, R101 ;  /* 0x000000656662723e */ /* 0x000fe200000010ff */
[C---:B------:R-:W-:Y:S01]  /*3050*/  FMUL.FTZ R101, R110.reuse, R104 ;  /* 0x000000686e657220 */ /* 0x040fe20000410000 */
[C---:B------:R-:W-:Y:S01]  /*3060*/  FMUL.FTZ R102, R110.reuse, R105 ;  /* 0x000000696e667220 */ /* 0x040fe20000410000 */
[C---:B------:R-:W-:Y:S01]  /*3070*/  FMUL.FTZ R105, R110.reuse, R106 ;  /* 0x0000006a6e697220 */ /* 0x040fe20000410000 */
[----:B------:R-:W-:Y:S01]  /*3080*/  FMUL.FTZ R104, R110, R107 ;  /* 0x0000006b6e687220 */ /* 0x000fe20000410000 */
[----:B------:R-:W-:Y:S01]  /*3090*/  FFMA.FTZ R116, R31, R116, R71 ;  /* 0x000000741f747223 */ /* 0x000fe20000010047 */
[----:B-1----:R-:W-:Y:S01]  /*30a0*/  FFMA.FTZ R96, R41, R148, R81 ;  /* 0x0000009429607223 */ /* 0x002fe20000010051 */
[----:B------:R-:W-:Y:S01]  /*30b0*/  FFMA.FTZ R97, R42, R103, R82 ;  /* 0x000000672a617223 */ /* 0x000fe20000010052 */
[----:B------:R-:W-:Y:S01]  /*30c0*/  FFMA.FTZ R103, R30, R153, R70 ;  /* 0x000000991e677223 */ /* 0x000fe20000010046 */
[C---:B------:R-:W-:Y:S01]  /*30d0*/  FMUL.FTZ R126, R110.reuse, R113 ;  /* 0x000000716e7e7220 */ /* 0x040fe20000410000 */
[----:B------:R-:W-:Y:S01]  /*30e0*/  FMUL.FTZ R113, R110, R114 ;  /* 0x000000726e717220 */ /* 0x000fe20000410000 */
[----:B------:R-:W-:Y:S01]  /*30f0*/  F2FP.BF16.F32.PACK_AB R96, R96, R145 ;  /* 0x000000916060723e */ /* 0x000fe200000010ff */
[----:B------:R-:W-:Y:S01]  /*3100*/  FMUL.FTZ R145, R110, R108 ;  /* 0x0000006c6e917220 */ /* 0x000fe20000410000 */
[----:B------:R-:W-:Y:S01]  /*3110*/  F2FP.BF16.F32.PACK_AB R97, R100, R97 ;  /* 0x000000616461723e */ /* 0x000fe200000010ff */
[----:B------:R-:W-:Y:S01]  /*3120*/  FMUL.FTZ R100, R110, R109 ;  /* 0x0000006d6e647220 */ /* 0x000fe20000410000 */
[----:B------:R-:W-:Y:S01]  /*3130*/  FFMA.FTZ R108, R35, R104, R75 ;  /* 0x00000068236c7223 */ /* 0x000fe2000001004b */
[----:B------:R-:W-:Y:S01]  /*3140*/  FFMA.FTZ R145, R28, R145, R68 ;  /* 0x000000911c917223 */ /* 0x000fe20000010044 */
[----:B------:R-:W-:Y:S01]  /*3150*/  LEA R104, P4, R142, UR14, 0x4 ;  /* 0x0000000e8e687c11 */ /* 0x000fe2000f8820ff */
[----:B------:R-:W-:Y:S01]  /*3160*/  FFMA.FTZ R106, R29, R100, R69 ;  /* 0x000000641d6a7223 */ /* 0x000fe20000010045 */
[----:B------:R-:W-:Y:S01]  /*3170*/  FFMA.FTZ R100, R32, R101, R72 ;  /* 0x0000006520647223 */ /* 0x000fe20000010048 */
[----:B------:R-:W-:Y:S01]  /*3180*/  FFMA.FTZ R101, R34, R105, R74 ;  /* 0x0000006922657223 */ /* 0x000fe2000001004a */
[----:B------:R-:W-:Y:S01]  /*3190*/  FFMA.FTZ R105, R33, R102, R73 ;  /* 0x0000006621697223 */ /* 0x000fe20000010049 */
[----:B0-----:R-:W-:Y:S01]  /*31a0*/  @!P2 IMAD.WIDE R120, R138, 0x4, R120 ;  /* 0x000000048a78a825 */ /* 0x001fe200078e0278 */
[----:B------:R-:W-:-:S03]  /*31b0*/  F2FP.BF16.F32.PACK_AB R102, R106, R145 ;  /* 0x000000916a66723e */ /* 0x000fc600000010ff */
[----:B------:R-:W-:Y:S01]  /*31c0*/  FADD.FTZ R128, -R147, R128 ;  /* 0x0000008093807221 */ /* 0x000fe20000010100 */
[----:B------:R-:W-:Y:S01]  /*31d0*/  LEA R106, P5, R143, UR14, 0x4 ;  /* 0x0000000e8f6a7c11 */ /* 0x000fe2000f8a20ff */
[C---:B------:R-:W-:Y:S01]  /*31e0*/  FMUL.FTZ R122, R110.reuse, R115 ;  /* 0x000000736e7a7220 */ /* 0x040fe20000410000 */
[----:B------:R-:W-:Y:S01]  /*31f0*/  F2FP.BF16.F32.PACK_AB R100, R105, R100 ;  /* 0x000000646964723e */ /* 0x000fe200000010ff */
[----:B------:R-:W-:Y:S01]  /*3200*/  FMUL.FTZ R155, R110, R155 ;  /* 0x0000009b6e9b7220 */ /* 0x000fe20000410000 */
[----:B------:R-:W-:Y:S01]  /*3210*/  LEA.HI.X R105, R142, UR15, RZ, 0x4, P4 ;  /* 0x0000000f8e697c11 */ /* 0x000fe2000a0f24ff */
[----:B------:R-:W-:Y:S01]  /*3220*/  FMUL.FTZ R114, R110, R159 ;  /* 0x0000009f6e727220 */ /* 0x000fe20000410000 */
[----:B------:R-:W-:Y:S01]  /*3230*/  F2FP.BF16.F32.PACK_AB R103, R116, R103 ;  /* 0x000000677467723e */ /* 0x000fe200000010ff */
[C---:B------:R-:W-:Y:S01]  /*3240*/  FADD.FTZ R123, -R147.reuse, R123 ;  /* 0x0000007b937b7221 */ /* 0x040fe20000010100 */
[----:B------:R-:W-:Y:S01]  /*3250*/  F2FP.BF16.F32.PACK_AB R101, R108, R101 ;  /* 0x000000656c65723e */ /* 0x000fe200000010ff */
[----:B------:R-:W-:Y:S01]  /*3260*/  FADD.FTZ R163, -R147, R124 ;  /* 0x0000007c93a37221 */ /* 0x000fe20000010100 */
[----:B------:R-:W-:Y:S01]  /*3270*/  LEA.HI.X R107, R143, UR15, RZ, 0x4, P5 ;  /* 0x0000000f8f6b7c11 */ /* 0x000fe2000a8f24ff */
[C---:B------:R-:W-:Y:S01]  /*3280*/  FADD.FTZ R125, -R147.reuse, R125 ;  /* 0x0000007d937d7221 */ /* 0x040fe20000010100 */
[C---:B------:R-:W-:Y:S01]  /*3290*/  FADD.FTZ R127, -R147.reuse, R127 ;  /* 0x0000007f937f7221 */ /* 0x040fe20000010100 */
[C---:B------:R-:W-:Y:S01]  /*32a0*/  FADD.FTZ R129, -R147.reuse, R129 ;  /* 0x0000008193817221 */ /* 0x040fe20000010100 */
[----:B------:R-:W-:Y:S01]  /*32b0*/  @!P2 STG.E desc[UR4][R120.64], R110 ;  /* 0x0000006e7800a986 */ /* 0x000fe2000c101904 */
[C---:B------:R-:W-:Y:S01]  /*32c0*/  FADD.FTZ R130, -R147.reuse, R130 ;  /* 0x0000008293827221 */ /* 0x040fe20000010100 */
[C---:B------:R-:W-:Y:S01]  /*32d0*/  FADD.FTZ R131, -R147.reuse, R131 ;  /* 0x0000008393837221 */ /* 0x040fe20000010100 */
[C---:B------:R-:W-:Y:S01]  /*32e0*/  FADD.FTZ R132, -R147.reuse, R132 ;  /* 0x0000008493847221 */ /* 0x040fe20000010100 */
[C---:B------:R-:W-:Y:S01]  /*32f0*/  FADD.FTZ R133, -R147.reuse, R133 ;  /* 0x0000008593857221 */ /* 0x040fe20000010100 */
[C---:B------:R-:W-:Y:S01]  /*3300*/  FADD.FTZ R134, -R147.reuse, R134 ;  /* 0x0000008693867221 */ /* 0x040fe20000010100 */
[----:B------:R-:W-:Y:S01]  /*3310*/  FADD.FTZ R135, -R147, R135 ;  /* 0x0000008793877221 */ /* 0x000fe20000010100 */
[----:B------:R0:W-:Y:S01]  /*3320*/  STG.E.128 desc[UR4][R104.64], R96 ;  /* 0x0000006068007986 */ /* 0x0001e2000c101d04 */
[C---:B------:R-:W-:Y:S01]  /*3330*/  FMUL.FTZ R143, R110.reuse, R112 ;  /* 0x000000706e8f7220 */ /* 0x040fe20000410000 */
[C---:B------:R-:W-:Y:S01]  /*3340*/  FMUL.FTZ R115, R110.reuse, R111 ;  /* 0x0000006f6e737220 */ /* 0x040fe20000410000 */
[C---:B------:R-:W-:Y:S01]  /*3350*/  FMUL.FTZ R142, R110.reuse, R117 ;  /* 0x000000756e8e7220 */ /* 0x040fe20000410000 */
[----:B------:R1:W-:Y:S01]  /*3360*/  STG.E.128 desc[UR4][R106.64], R100 ;  /* 0x000000646a007986 */ /* 0x0003e2000c101d04 */
        /* <DEDUP_REMOVED lines=13> */
[----:B0-----:R-:W-:Y:S01]  /*3440*/  FFMA.FTZ R105, R17, R114, R57 ;  /* 0x0000007211697223 */ /* 0x001fe20000010039 */
[C---:B------:R-:W-:Y:S01]  /*3450*/  FMUL.FTZ R112, R110.reuse, R131 ;  /* 0x000000836e707220 */ /* 0x040fe20000410000 */
[C---:B------:R-:W-:Y:S01]  /*3460*/  FMUL.FTZ R117, R110.reuse, R132 ;  /* 0x000000846e757220 */ /* 0x040fe20000410000 */
[----:B------:R-:W-:Y:S01]  /*3470*/  FMUL.FTZ R124, R110, R133 ;  /* 0x000000856e7c7220 */ /* 0x000fe20000410000 */
[----:B-1----:R-:W-:Y:S01]  /*3480*/  FFMA.FTZ R100, R16, R155, R56 ;  /* 0x0000009b10647223 */ /* 0x002fe20000010038 */
        /* <DEDUP_REMOVED lines=20> */
[----:B------:R-:W-:Y:S01]  /*35d0*/  FFMA.FTZ R119, R6, R119, R46 ;  /* 0x0000007706777223 */ /* 0x000fe2000001002e */
[----:B------:R-:W-:Y:S01]  /*35e0*/  FFMA.FTZ R128, R7, R128, R47 ;  /* 0x0000008007807223 */ /* 0x000fe2000001002f */
        /* <DEDUP_REMOVED lines=8> */
[----:B------:R-:W-:Y:S02]  /*3670*/  LEA.HI.X R111, R141, UR15, RZ, 0x4, P2 ;  /* 0x0000000f8d6f7c11 */ /* 0x000fe400090f24ff */
[----:B------:R-:W-:Y:S02]  /*3680*/  F2FP.BF16.F32.PACK_AB R103, R148, R165 ;  /* 0x000000a59467723e */ /* 0x000fe400000010ff */
[----:B------:R-:W-:Y:S01]  /*3690*/  F2FP.BF16.F32.PACK_AB R102, R107, R102 ;  /* 0x000000666b66723e */ /* 0x000fe200000010ff */
[----:B------:R0:W-:Y:S01]  /*36a0*/  STG.E.128 desc[UR4][R110.64], R96 ;  /* 0x000000606e007986 */ /* 0x0001e2000c101d04 */
[----:B------:R-:W-:-:S02]  /*36b0*/  F2FP.BF16.F32.PACK_AB R101, R116, R101 ;  /* 0x000000657465723e */ /* 0x000fc400000010ff */
[----:B------:R-:W-:Y:S02]  /*36c0*/  LEA.HI.X R115, R140, UR15, RZ, 0x4, P4 ;  /* 0x0000000f8c737c11 */ /* 0x000fe4000a0f24ff */
[----:B------:R-:W-:Y:S02]  /*36d0*/  F2FP.BF16.F32.PACK_AB R104, R109, R104 ;  /* 0x000000686d68723e */ /* 0x000fe400000010ff */
[----:B------:R-:W-:Y:S01]  /*36e0*/  F2FP.BF16.F32.PACK_AB R107, R128, R119 ;  /* 0x00000077806b723e */ /* 0x000fe200000010ff */
[----:B------:R0:W-:Y:S01]  /*36f0*/  STG.E.128 desc[UR4][R114.64], R100 ;  /* 0x0000006472007986 */ /* 0x0001e2000c101d04 */
[----:B------:R-:W-:Y:S02]  /*3700*/  F2FP.BF16.F32.PACK_AB R106, R113, R106 ;  /* 0x0000006a716a723e */ /* 0x000fe400000010ff */
[----:B------:R-:W-:Y:S02]  /*3710*/  F2FP.BF16.F32.PACK_AB R105, R112, R105 ;  /* 0x000000697069723e */ /* 0x000fe400000010ff */
[----:B------:R-:W-:-:S02]  /*3720*/  LEA.HI.X R109, R144, UR15, RZ, 0x4, P5 ;  /* 0x0000000f906d7c11 */ /* 0x000fc4000a8f24ff */
[----:B------:R-:W-:Y:S02]  /*3730*/  IADD3 R138, R138, UR16, RZ ;  /* 0x000000108a8a7c10 */ /* 0x000fe4000fffe0ff */
[----:B------:R-:W-:Y:S01]  /*3740*/  SEL R145, RZ, 0x1, P1 ;  /* 0x00000001ff917807 */ /* 0x000fe20000800000 */
[----:B------:R0:W-:Y:S01]  /*3750*/  STG.E.128 desc[UR4][R108.64], R104 ;  /* 0x000000686c007986 */ /* 0x0001e2000c101d04 */
[----:B------:R-:W-:-:S13]  /*3760*/  ISETP.GE.AND P2, PT, R138, UR17, PT ;  /* 0x000000118a007c0c */ /* 0x000fda000bf46270 */
[----:B------:R-:W-:Y:S05]  /*3770*/  @!P2 BRA `(.L_x_13903) ;  /* 0xffffffcc0058a947 */ /* 0x000fea000383ffff */
[----:B------:R-:W-:Y:S05]  /*3780*/  EXIT ;  /* 0x000000000000794d */ /* 0x000fea0003800000 */
.L_x_13902:
[----:B------:R-:W-:Y:S01]  /*3790*/  HFMA2.MMA R155, -RZ, RZ, 0, 5.9604644775390625e-08 ;  /* 0x00000001ff9b7435 */ /* 0x000fe200000001ff */
[----:B------:R-:W-:Y:S02]  /*37a0*/  MOV R156, R150 ;  /* 0x00000096009c7202 */ /* 0x000fe40000000f00 */
[----:B------:R-:W-:Y:S02]  /*37b0*/  MOV R158, 0x1f ;  /* 0x0000001f009e7802 */ /* 0x000fe40000000f00 */
[----:B------:R-:W-:-:S07]  /*37c0*/  MOV R153, 0xffffffff ;  /* 0xffffffff00997802 */ /* 0x000fce0000000f00 */
[----:B-----5:R-:W-:Y:S05]  /*37d0*/  WARPSYNC.COLLECTIVE R153, `(.L_x_13904) ;  /* 0x0000000099087348 */ /* 0x020fea0003c00000 */
[----:B------:R0:W1:Y:S02]  /*37e0*/  SHFL.BFLY P2, R154, R156, R155, R158 ;  /* 0x0c00009b9c9a7389 */ /* 0x000064000004009e */
[----:B01---5:R-:W-:Y:S01]  /*37f0*/  ENDCOLLECTIVE ;  /* 0x000000000000791b */ /* 0x023fe20003800000 */
.L_x_13904:
[----:B------:R-:W-:Y:S01]  /*3800*/  HFMA2.MMA R155, -RZ, RZ, 0, 1.1920928955078125e-07 ;  /* 0x00000002ff9b7435 */ /* 0x000fe200000001ff */
[----:B------:R-:W-:-:S05]  /*3810*/  MOV R145, R154 ;  /* 0x0000009a00917202 */ /* 0x000fca0000000f00 */
[----:B------:R-:W-:-:S05]  /*3820*/  FADD.FTZ R147, R150, R145 ;  /* 0x0000009196937221 */ /* 0x000fca0000010000 */
[----:B------:R-:W-:-:S07]  /*3830*/  MOV R156, R147 ;  /* 0x00000093009c7202 */ /* 0x000fce0000000f00 */
[----:B------:R-:W-:Y:S05]  /*3840*/  WARPSYNC.COLLECTIVE R153, `(.L_x_13905) ;  /* 0x0000000099087348 */ /* 0x000fea0003c00000 */
[----:B------:R0:W1:Y:S02]  /*3850*/  SHFL.BFLY P2, R154, R156, R155, R158 ;  /* 0x0c00009b9c9a7389 */ /* 0x000064000004009e */
[----:B01----:R-:W-:Y:S01]  /*3860*/  ENDCOLLECTIVE ;  /* 0x000000000000791b */ /* 0x003fe20003800000 */
.L_x_13905:
[----:B------:R-:W-:Y:S01]  /*3870*/  HFMA2.MMA R155, -RZ, RZ, 0, 2.384185791015625e-07 ;  /* 0x00000004ff9b7435 */ /* 0x000fe200000001ff */
[----:B------:R-:W-:-:S05]  /*3880*/  MOV R146, R154 ;  /* 0x0000009a00927202 */ /* 0x000fca0000000f00 */
[----:B------:R-:W-:-:S05]  /*3890*/  FADD.FTZ R149, R147, R146 ;  /* 0x0000009293957221 */ /* 0x000fca0000010000 */
[----:B------:R-:W-:-:S07]  /*38a0*/  MOV R156, R149 ;  /* 0x00000095009c7202 */ /* 0x000fce0000000f00 */
[----:B------:R-:W-:Y:S05]  /*38b0*/  WARPSYNC.COLLECTIVE R153, `(.L_x_13906) ;  /* 0x0000000099087348 */ /* 0x000fea0003c00000 */
[----:B------:R0:W1:Y:S02]  /*38c0*/  SHFL.BFLY P2, R154, R156, R155, R158 ;  /* 0x0c00009b9c9a7389 */ /* 0x000064000004009e */
[----:B01----:R-:W-:Y:S01]  /*38d0*/  ENDCOLLECTIVE ;  /* 0x000000000000791b */ /* 0x003fe20003800000 */
.L_x_13906:
[----:B------:R-:W-:Y:S01]  /*38e0*/  HFMA2.MMA R155, -RZ, RZ, 0, 4.76837158203125e-07 ;  /* 0x00000008ff9b7435 */ /* 0x000fe200000001ff */
[----:B------:R-:W-:-:S05]  /*38f0*/  MOV R146, R154 ;  /* 0x0000009a00927202 */ /* 0x000fca0000000f00 */
[----:B------:R-:W-:-:S05]  /*3900*/  FADD.FTZ R151, R149, R146 ;  /* 0x0000009295977221 */ /* 0x000fca0000010000 */
[----:B------:R-:W-:-:S07]  /*3910*/  MOV R156, R151 ;  /* 0x00000097009c7202 */ /* 0x000fce0000000f00 */
[----:B------:R-:W-:Y:S05]  /*3920*/  WARPSYNC.COLLECTIVE R153, `(.L_x_13907) ;  /* 0x0000000099087348 */ /* 0x000fea0003c00000 */
[----:B------:R0:W1:Y:S02]  /*3930*/  SHFL.BFLY P2, R154, R156, R155, R158 ;  /* 0x0c00009b9c9a7389 */ /* 0x000064000004009e */
[----:B01----:R-:W-:Y:S01]  /*3940*/  ENDCOLLECTIVE ;  /* 0x000000000000791b */ /* 0x003fe20003800000 */
.L_x_13907:
[----:B------:R-:W-:Y:S01]  /*3950*/  HFMA2.MMA R155, -RZ, RZ, 0, 9.5367431640625e-07 ;  /* 0x00000010ff9b7435 */ /* 0x000fe200000001ff */
[----:B------:R-:W-:-:S05]  /*3960*/  MOV R146, R154 ;  /* 0x0000009a00927202 */ /* 0x000fca0000000f00 */
[----:B------:R-:W-:-:S05]  /*3970*/  FADD.FTZ R152, R151, R146 ;  /* 0x0000009297987221 */ /* 0x000fca0000010000 */
[----:B------:R-:W-:-:S07]  /*3980*/  MOV R156, R152 ;  /* 0x00000098009c7202 */ /* 0x000fce0000000f00 */
[----:B------:R-:W-:Y:S05]  /*3990*/  WARPSYNC.COLLECTIVE R153, `(.L_x_13908) ;  /* 0x0000000099087348 */ /* 0x000fea0003c00000 */
[----:B------:R0:W1:Y:S02]  /*39a0*/  SHFL.BFLY P2, R154, R156, R155, R158 ;  /* 0x0c00009b9c9a7389 */ /* 0x000064000004009e */
[----:B01----:R-:W-:Y:S01]  /*39b0*/  ENDCOLLECTIVE ;  /* 0x000000000000791b */ /* 0x003fe20003800000 */
.L_x_13908:
        /* <DEDUP_REMOVED lines=88> */
.L_x_13909:
[----:B------:R-:W-:Y:S01]  /*3f40*/  HFMA2.MMA R155, -RZ, RZ, 0, 1.1920928955078125e-07 ;  /* 0x00000002ff9b7435 */ /* 0x000fe200000001ff */
[----:B------:R-:W-:-:S05]  /*3f50*/  MOV R150, R154 ;  /* 0x0000009a00967202 */ /* 0x000fca0000000f00 */
[----:B------:R-:W-:-:S05]  /*3f60*/  FADD.FTZ R150, R145, R150 ;  /* 0x0000009691967221 */ /* 0x000fca0000010000 */
[----:B------:R-:W-:-:S07]  /*3f70*/  MOV R156, R150 ;  /* 0x00000096009c7202 */ /* 0x000fce0000000f00 */
[----:B------:R-:W-:Y:S05]  /*3f80*/  WARPSYNC.COLLECTIVE R153, `(.L_x_13910) ;  /* 0x0000000099087348 */ /* 0x000fea0003c00000 */
[----:B------:R0:W1:Y:S02]  /*3f90*/  SHFL.BFLY P2, R154, R156, R155, R158 ;  /* 0x0c00009b9c9a7389 */ /* 0x000064000004009e */
[----:B01----:R-:W-:Y:S01]  /*3fa0*/  ENDCOLLECTIVE ;  /* 0x000000000000791b */ /* 0x003fe20003800000 */
.L_x_13910:
[----:B------:R-:W-:Y:S01]  /*3fb0*/  HFMA2.MMA R155, -RZ, RZ, 0, 2.384185791015625e-07 ;  /* 0x00000004ff9b7435 */ /* 0x000fe200000001ff */
[----:B------:R-:W-:-:S05]  /*3fc0*/  MOV R147, R154 ;  /* 0x0000009a00937202 */ /* 0x000fca0000000f00 */
[----:B------:R-:W-:-:S05]  /*3fd0*/  FADD.FTZ R147, R150, R147 ;  /* 0x0000009396937221 */ /* 0x000fca0000010000 */
[----:B------:R-:W-:-:S07]  /*3fe0*/  MOV R156, R147 ;  /* 0x00000093009c7202 */ /* 0x000fce0000000f00 */
[----:B------:R-:W-:Y:S05]  /*3ff0*/  WARPSYNC.COLLECTIVE R153, `(.L_x_13911) ;  /* 0x0000000099087348 */ /* 0x000fea0003c00000 */
[----:B------:R0:W1:Y:S02]  /*4000*/  SHFL.BFLY P2, R154, R156, R155, R158 ;  /* 0x0c00009b9c9a7389 */ /* 0x000064000004009e */
[----:B01----:R-:W-:Y:S01]  /*4010*/  ENDCOLLECTIVE ;  /* 0x000000000000791b */ /* 0x003fe20003800000 */
.L_x_13911:
[----:B------:R-:W-:Y:S01]  /*4020*/  HFMA2.MMA R155, -RZ, RZ, 0, 4.76837158203125e-07 ;  /* 0x00000008ff9b7435 */ /* 0x000fe200000001ff */
[----:B------:R-:W-:-:S05]  /*4030*/  MOV R152, R154 ;  /* 0x0000009a00987202 */ /* 0x000fca0000000f00 */
[----:B------:R-:W-:-:S05]  /*4040*/  FADD.FTZ R152, R147, R152 ;  /* 0x0000009893987221 */ /* 0x000fca0000010000 */
[----:B------:R-:W-:-:S07]  /*4050*/  MOV R156, R152 ;  /* 0x00000098009c7202 */ /* 0x000fce0000000f00 */
[----:B------:R-:W-:Y:S05]  /*4060*/  WARPSYNC.COLLECTIVE R153, `(.L_x_13912) ;  /* 0x0000000099087348 */ /* 0x000fea0003c00000 */
[----:B------:R0:W1:Y:S02]  /*4070*/  SHFL.BFLY P2, R154, R156, R155, R158 ;  /* 0x0c00009b9c9a7389 */ /* 0x000064000004009e */
[----:B01----:R-:W-:Y:S01]  /*4080*/  ENDCOLLECTIVE ;  /* 0x000000000000791b */ /* 0x003fe20003800000 */
.L_x_13912:
[----:B------:R-:W-:Y:S01]  /*4090*/  HFMA2.MMA R155, -RZ, RZ, 0, 9.5367431640625e-07 ;  /* 0x00000010ff9b7435 */ /* 0x000fe200000001ff */
[----:B------:R-:W-:-:S05]  /*40a0*/  MOV R149, R154 ;  /* 0x0000009a00957202 */ /* 0x000fca0000000f00 */
[----:B------:R-:W-:-:S05]  /*40b0*/  FADD.FTZ R149, R152, R149 ;  /* 0x0000009598957221 */ /* 0x000fca0000010000 */
[----:B------:R-:W-:-:S07]  /*40c0*/  MOV R156, R149 ;  /* 0x00000095009c7202 */ /* 0x000fce0000000f00 */
[----:B------:R-:W-:Y:S05]  /*40d0*/  WARPSYNC.COLLECTIVE R153, `(.L_x_13913) ;  /* 0x0000000099087348 */ /* 0x000fea0003c00000 */
[----:B------:R0:W1:Y:S02]  /*40e0*/  SHFL.BFLY P2, R154, R156, R155, R158 ;  /* 0x0c00009b9c9a7389 */ /* 0x000064000004009e */
[----:B01----:R-:W-:Y:S01]  /*40f0*/  ENDCOLLECTIVE ;  /* 0x000000000000791b */ /* 0x003fe20003800000 */
.L_x_13913:
[----:B------:R-:W-:Y:S05]  /*4100*/  BRA `(.L_x_13914) ;  /* 0xffffffe8000c7947 */ /* 0x000fea000383ffff */
.L_x_13915:
        /* <DEDUP_REMOVED lines=15> */
.L_x_33535:


//--------------------- .text._ZN10layer_norm31ln_parallel_residual_fwd_kernelINS_13Kernel_traitsIf13__nv_bfloat16fS2_fjLj5120ELj1ELj1ELj4ELj16ENS_18Kernel_traits_baseILj5120EfS2_fS2_fjLj128EEEEELb1ELb0ELb0EEEvNS_9FwdParamsE --------------------------
	.section	.text._ZN10layer_norm31ln_parallel_residual_fwd_kernelINS_13Kernel_traitsIf13__nv_bfloat16fS2_fjLj5120ELj1ELj1ELj4ELj16ENS_18Kernel_traits_baseILj5120EfS2_fS2_fjLj128EEEEELb1ELb0ELb0EEEvNS_9FwdParamsE,"ax",@progbits
	.align	128
        .global         _ZN10layer_norm31ln_parallel_residual_fwd_kernelINS_13Kernel_traitsIf13__nv_bfloat16fS2_fjLj5120ELj1ELj1ELj4ELj16ENS_18Kernel_traits_baseILj5120EfS2_fS2_fjLj128EEEEELb1ELb0ELb0EEEvNS_9FwdParamsE
        .type           _ZN10layer_norm31ln_parallel_residual_fwd_kernelINS_13Kernel_traitsIf13__nv_bfloat16fS2_fjLj5120ELj1ELj1ELj4ELj16ENS_18Kernel_traits_baseILj5120EfS2_fS2_fjLj128EEEEELb1ELb0ELb0EEEvNS_9FwdParamsE,@function
        .size           _ZN10layer_norm31ln_parallel_residual_fwd_kernelINS_13Kernel_traitsIf13__nv_bfloat16fS2_fjLj5120ELj1ELj1ELj4ELj16ENS_18Kernel_traits_baseILj5120EfS2_fS2_fjLj128EEEEELb1ELb0ELb0EEEvNS_9FwdParamsE,(.L_x_33536 - _ZN10layer_norm31ln_parallel_residual_fwd_kernelINS_13Kernel_traitsIf13__nv_bfloat16fS2_fjLj5120ELj1ELj1ELj4ELj16ENS_18Kernel_traits_baseILj5120EfS2_fS2_fjLj128EEEEELb1ELb0ELb0EEEvNS_9FwdParamsE)
        .other          _ZN10layer_norm31ln_parallel_residual_fwd_kernelINS_13Kernel_traitsIf13__nv_bfloat16fS2_fjLj5120ELj1ELj1ELj4ELj16ENS_18Kernel_traits_baseILj5120EfS2_fS2_fjLj128EEEEELb1ELb0ELb0EEEvNS_9FwdParamsE,@"STO_CUDA_ENTRY STV_DEFAULT"
_ZN10layer_norm31ln_parallel_residual_fwd_kernelINS_13Kernel_traitsIf13__nv_bfloat16fS2_fjLj5120ELj1ELj1ELj4ELj16ENS_18Kernel_traits_baseILj5120EfS2_fS2_fjLj128EEEEELb1ELb0ELb0EEEvNS_9FwdParamsE:
.text._ZN10layer_norm31ln_parallel_residual_fwd_kernelINS_13Kernel_traitsIf13__nv_bfloat16fS2_fjLj5120ELj1ELj1ELj4ELj16ENS_18Kernel_traits_baseILj5120EfS2_fS2_fjLj128EEEEELb1ELb0ELb0EEEvNS_9FwdParamsE:
[----:B------:R-:W-:Y:S08]  /*0000*/  LDC R1, c[0x0][0x28] ;  /* 0x00000a00ff017b82 */ /* 0x000ff00000000800 */
[----:B------:R-:W0:Y:S01]  /*0010*/  LDC R4, c[0x0][0x2e8] ;  /* 0x0000ba00ff047b82 */ /* 0x000e220000000800 */
[----:B------:R-:W-:Y:S01]  /*0020*/  ULDC.U8 UR4, c[0x0][0x2f4] ;  /* 0x0000bd0000047ab9 */ /* 0x000fe20000000000 */
[----:B------:R-:W-:Y:S01]  /*0030*/  ULDC.64 UR6, c[0x0][0x208] ;  /* 0x0000820000067ab9 */ /* 0x000fe20000000a00 */
[----:B------:R-:W-:Y:S01]  /*0040*/  ISETP.NE.AND P0, PT, RZ, UR4, PT ;  /* 0x00000004ff007c0c */ /* 0x000fe2000bf05270 */
[----:B------:R-:W-:-:S02]  /*0050*/  ULDC.64 UR4, c[0x0][0x2e0] ;  /* 0x0000b80000047ab9 */ /* 0x000fc40000000a00 */
[----:B------:R-:W-:Y:S02]  /*0060*/  IMAD.U32 R2, RZ, RZ, UR4 ;  /* 0x00000004ff027e24 */ /* 0x000fe4000f8e00ff */
[----:B------:R-:W0:Y:S01]  /*0070*/  LDC R5, c[0x0][0x2ec] ;  /* 0x0000bb00ff057b82 */ /* 0x000e220000000800 */
[----:B------:R-:W-:-:S07]  /*0080*/  IMAD.U32 R3, RZ, RZ, UR5 ;  /* 0x00000005ff037e24 */ /* 0x000fce000f8e00ff */
[----:B------:R-:W2:Y:S01]  /*0090*/  @P0 LDG.E.64 R2, desc[UR6][R2.64] ;  /* 0x0000000602020981 */ /* 0x000ea2000c1e1b00 */
[----:B------:R-:W1:Y:S01]  /*00a0*/  @P0 LDC R11, c[0x0][0x2f0] ;  /* 0x0000bc00ff0b0b82 */ /* 0x000e620000000800 */
[----:B------:R-:W3:Y:S07]  /*00b0*/  S2R R0, SR_TID.X ;  /* 0x0000000000007919 */ /* 0x000eee0000002100 */
[----:B------:R-:W3:Y:S01]  /*00c0*/  S2UR UR8, SR_CTAID.X ;  /* 0x00000000000879c3 */ /* 0x000ee20000002500 */
[----:B0-----:R-:W1:Y:S07]  /*00d0*/  @P0 LDG.E.64 R6, desc[UR6][R4.64] ;  /* 0x0000000604060981 */ /* 0x001e6e000c1e1b00 */
[----:B------:R-:W3:Y:S08]  /*00e0*/  LDC R9, c[0x0][RZ] ;  /* 0x00000000ff097b82 */ /* 0x000ef00000000800 */
[----:B------:R-:W0:Y:S01]  /*00f0*/  LDC R16, c[0x0][0x218] ;  /* 0x00008600ff107b82 */ /* 0x000e220000000800 */
[----:B---3--:R-:W-:Y:S01]  /*0100*/  IMAD R242, R9, UR8, R0 ;  /* 0x0000000809f27c24 */ /* 0x008fe2000f8e0200 */
[----:B------:R-:W-:-:S04]  /*0110*/  LOP3.LUT R244, R0, 0x7f, RZ, 0xc0, !PT ;  /* 0x0000007f00f47812 */ /* 0x000fc800078ec0ff */
[----:B------:R-:W-:Y:S02]  /*0120*/  MOV R159, R244 ;  /* 0x000000f4009f7202 */ /* 0x000fe40000000f00 */
[----:B------:R-:W-:Y:S01]  /*0130*/  LOP3.LUT R245, R245, 0xffffffdf, RZ, 0xc0, !PT ;  /* 0xffffffdff5f57812 */ /* 0x000fe200078ec0ff */
[----:B------:R-:W-:Y:S01]  /*0140*/  BSSY B0, `(.L_x_13916) ;  /* 0x000006b000007945 */ /* 0x000fe20003800000 */
[----:B------:R-:W-:Y:S02]  /*0150*/  LEA.HI R243, R0, UR8, RZ, 0x19 ;  /* 0x0000000800f37c11 */ /* 0x000fe4000f8fc8ff */
[----:B--2---:R-:W-:Y:S02]  /*0160*/  @P0 R2UR UR4, R2 ;  /* 0x00000000020402ca */ /* 0x004fe400000e0000 */
[----:B------:R-:W-:Y:S02]  /*0170*/  @P0 R2UR UR5, R3 ;  /* 0x00000000030502ca */ /* 0x000fe400000e0000 */
[----:B-1----:R-:W-:-:S05]  /*0180*/  @P0 IADD3 R4, P1, R6, R11, RZ ;  /* 0x0000000b06040210 */ /* 0x002fca0007f3e0ff */
        /* <DEDUP_REMOVED lines=33> */
[----:B0-----:R-:W-:-:S04]  /*03a0*/  SHF.R.S32.HI R3, RZ, 0x1f, R16 ;  /* 0x0000001fff037819 */ /* 0x001fc80000011410 */
        /* <DEDUP_REMOVED lines=39> */
[----:B------:R-:W-:Y:S01]  /*0620*/  IMAD.SHL.U32 R46, R159, 0x20, RZ ;  /* 0x000000209f2e7824 */ /* 0x000fe200078e00ff */
[----:B------:R-:W-:Y:S02]  /*0630*/  ISETP.NE.AND.EX P0, PT, RZ, UR9, PT, P0 ;  /* 0x00000009ff007c0c */ /* 0x000fe4000bf05300 */
[----:B------:R-:W-:Y:S02]  /*0640*/  CS2R R14, SRZ ;  /* 0x00000000000e7805 */ /* 0x000fe4000001ff00 */
[----:B------:R-:W-:-:S02]  /*0650*/  ISETP.NE.AND.EX P1, PT, RZ, UR29, PT, P1 ;  /* 0x0000001dff007c0c */ /* 0x000fc4000bf25310 */
[----:B------:R-:W-:Y:S02]  /*0660*/  CS2R R18, SRZ ;  /* 0x0000000000127805 */ /* 0x000fe4000001ff00 */
[----:B------:R-:W-:Y:S02]  /*0670*/  SHF.L.U64.HI R12, R159, 0x5, RZ ;  /* 0x000000059f0c7819 */ /* 0x000fe400000102ff */
[----:B------:R-:W-:Y:S02]  /*0680*/  CS2R R16, SRZ ;  /* 0x0000000000107805 */ /* 0x000fe4000001ff00 */
[----:B------:R-:W-:Y:S02]  /*0690*/  CS2R R22, SRZ ;  /* 0x0000000000167805 */ /* 0x000fe4000001ff00 */
[----:B------:R-:W-:Y:S02]  /*06a0*/  CS2R R20, SRZ ;  /* 0x0000000000147805 */ /* 0x000fe4000001ff00 */
[----:B------:R-:W-:-:S02]  /*06b0*/  CS2R R26, SRZ ;  /* 0x00000000001a7805 */ /* 0x000fc4000001ff00 */
[----:B------:R-:W-:Y:S02]  /*06c0*/  CS2R R24, SRZ ;  /* 0x0000000000187805 */ /* 0x000fe4000001ff00 */
[----:B------:R-:W-:-:S04]  /*06d0*/  @P0 LEA R10, P2, R159, UR8, 0x5 ;  /* 0x000000089f0a0c11 */ /* 0x000fc8000f8428ff */
[C---:B------:R-:W-:Y:S01]  /*06e0*/  @P0 LEA.HI.X R11, R159.reuse, UR9, RZ, 0x5, P2 ;  /* 0x000000099f0b0c11 */ /* 0x040fe200090f2cff */
[----:B------:R-:W-:Y:S02]  /*06f0*/  ULDC.64 UR8, c[0x0][0x268] ;  /* 0x00009a0000087ab9 */ /* 0x000fe40000000a00 */
[----:B------:R-:W-:Y:S01]  /*0700*/  IADD3 R44, P2, R46, UR8, RZ ;  /* 0x000000082e2c7c10 */ /* 0x000fe2000ff5e0ff */
[----:B0-----:R-:W-:Y:S01]  /*0710*/  IMAD.WIDE.U32 R8, R159, 0x20, R8 ;  /* 0x000000209f087825 */ /* 0x001fe200078e0008 */
[----:B------:R0:W5:Y:S02]  /*0720*/  @P0 LDG.E.128 R16, desc[UR6][R10.64+0x10] ;  /* 0x000010060a100981 */ /* 0x000164000c1e1d00 */
[----:B------:R-:W-:Y:S02]  /*0730*/  IADD3.X R45, R12, UR9, RZ, P2, !PT ;  /* 0x000000090c2d7c10 */ /* 0x000fe400097fe4ff */
[----:B------:R-:W-:Y:S01]  /*0740*/  @P1 IADD3 R46, P2, R46, UR28, RZ ;  /* 0x0000001c2e2e1c10 */ /* 0x000fe2000ff5e0ff */
[----:B------:R0:W5:Y:S03]  /*0750*/  LDG.E.128 R28, desc[UR6][R8.64] ;  /* 0x00000006081c7981 */ /* 0x000166000c1e1d00 */
[----:B------:R-:W-:-:S02]  /*0760*/  @P1 IADD3.X R47, R12, UR29, RZ, P2, !PT ;  /* 0x0000001d0c2f1c10 */ /* 0x000fc400097fe4ff */
[----:B------:R-:W-:Y:S01]  /*0770*/  CS2R R12, SRZ ;  /* 0x00000000000c7805 */ /* 0x000fe2000001ff00 */
[----:B------:R0:W5:Y:S04]  /*0780*/  LDG.E.128 R32, desc[UR6][R8.64+0x10] ;  /* 0x0000100608207981 */ /* 0x000168000c1e1d00 */
[----:B------:R0:W5:Y:S04]  /*0790*/  @P1 LDG.E.128 R20, desc[UR6][R46.64] ;  /* 0x000000062e141981 */ /* 0x000168000c1e1d00 */
[----:B------:R0:W5:Y:S04]  /*07a0*/  @P0 LDG.E.128 R12, desc[UR6][R10.64] ;  /* 0x000000060a0c0981 */ /* 0x000168000c1e1d00 */
[----:B------:R0:W5:Y:S04]  /*07b0*/  @P1 LDG.E.128 R24, desc[UR6][R46.64+0x10] ;  /* 0x000010062e181981 */ /* 0x000168000c1e1d00 */
[----:B------:R0:W5:Y:S04]  /*07c0*/  LDG.E.128 R36, desc[UR6][R44.64] ;  /* 0x000000062c247981 */ /* 0x000168000c1e1d00 */
[----:B------:R0:W5:Y:S01]  /*07d0*/  LDG.E.128 R40, desc[UR6][R44.64+0x10] ;  /* 0x000010062c287981 */ /* 0x000162000c1e1d00 */
[----:B------:R-:W-:-:S07]  /*07e0*/  LOP3.LUT R159, R159, 0x80, RZ, 0xfc, !PT ;  /* 0x000000809f9f7812 */ /* 0x000fce00078efcff */
.L_x_13917:
[----:B------:R-:W-:Y:S05]  /*07f0*/  BSYNC B0 ;  /* 0x0000000000007941 */ /* 0x000fea0003800000 */
.L_x_13916:
[----:B------:R-:W-:Y:S04]  /*0800*/  BSSY B0, `(.L_x_13918) ;  /* 0x0000024000007945 */ /* 0x000fe80003800000 */
[----:B------:R-:W-:Y:S05]  /*0810*/  @!P5 BRA `(.L_x_13919) ;  /* 0x000000000088d947 */ /* 0x000fea0003800000 */
[----:B------:R-:W-:Y:S01]  /*0820*/  ULDC.64 UR8, c[0x0][0x2c8] ;  /* 0x0000b20000087ab9 */ /* 0x000fe20000000a00 */
[----:B------:R-:W-:Y:S01]  /*0830*/  ULDC.64 UR28, c[0x0][0x2d0] ;  /* 0x0000b400001c7ab9 */ /* 0x000fe20000000a00 */
[----:B------:R-:W-:Y:S01]  /*0840*/  ISETP.NE.U32.AND P0, PT, RZ, UR8, PT ;  /* 0x00000008ff007c0c */ /* 0x000fe2000bf05070 */
[----:B------:R-:W1:Y:S01]  /*0850*/  LDC.64 R60, c[0x0][0x260] ;  /* 0x00009800ff3c7b82 */ /* 0x000e620000000a00 */
[----:B------:R-:W-:Y:S01]  /*0860*/  ISETP.NE.U32.AND P1, PT, RZ, UR28, PT ;  /* 0x0000001cff007c0c */ /* 0x000fe2000bf25070 */
[----:B------:R-:W-:Y:S01]  /*0870*/  IMAD.SHL.U32 R76, R159, 0x20, RZ ;  /* 0x000000209f4c7824 */ /* 0x000fe200078e00ff */
[----:B------:R-:W-:Y:S02]  /*0880*/  ISETP.NE.AND.EX P0, PT, RZ, UR9, PT, P0 ;  /* 0x00000009ff007c0c */ /* 0x000fe4000bf05300 */
[----:B0-----:R-:W-:Y:S02]  /*0890*/  CS2R R46, SRZ ;  /* 0x00000000002e7805 */ /* 0x001fe4000001ff00 */
        /* <DEDUP_REMOVED lines=12> */
[----:B-1----:R-:W-:Y:S01]  /*0960*/  IMAD.WIDE.U32 R78, R159, 0x20, R60 ;  /* 0x000000209f4e7825 */ /* 0x002fe200078e003c */
        /* <DEDUP_REMOVED lines=12> */
[----:B------:R-:W-:-:S07]  /*0a30*/  VIADD R159, R159, 0x80 ;  /* 0x000000809f9f7836 */ /* 0x000fce0000000000 */
.L_x_13919:
[----:B------:R-:W-:Y:S05]  /*0a40*/  BSYNC B0 ;  /* 0x0000000000007941 */ /* 0x000fea0003800000 */
.L_x_13918:
[----:B------:R-:W-:Y:S04]  /*0a50*/  BSSY B0, `(.L_x_13920) ;  /* 0x0000024000007945 */ /* 0x000fe80003800000 */
[----:B------:R-:W-:Y:S05]  /*0a60*/  @!P4 BRA `(.L_x_13921) ;  /* 0x000000000088c947 */ /* 0x000fea0003800000 */
[----:B------:R-:W-:Y:S01]  /*0a70*/  ULDC.64 UR8, c[0x0][0x2c8] ;  /* 0x0000b20000087ab9 */ /* 0x000fe20000000a00 */
[----:B------:R-:W-:Y:S01]  /*0a80*/  ULDC.64 UR28, c[0x0][0x2d0] ;  /* 0x0000b400001c7ab9 */ /* 0x000fe20000000a00 */
[----:B------:R-:W-:Y:S01]  /*0a90*/  ISETP.NE.U32.AND P0, PT, RZ, UR8, PT ;  /* 0x00000008ff007c0c */ /* 0x000fe2000bf05070 */
[----:B------:R-:W2:Y:S01]  /*0aa0*/  LDC.64 R92, c[0x0][0x260] ;  /* 0x00009800ff5c7b82 */ /* 0x000ea20000000a00 */
[----:B------:R-:W-:Y:S02]  /*0ab0*/  ISETP.NE.U32.AND P1, PT, RZ, UR28, PT ;  /* 0x0000001cff007c0c */ /* 0x000fe4000bf25070 */
[----:B-1----:R-:W-:Y:S02]  /*0ac0*/  CS2R R78, SRZ ;  /* 0x00000000004e7805 */ /* 0x002fe4000001ff00 */
[----:B------:R-:W-:Y:S02]  /*0ad0*/  ISETP.NE.AND.EX P0, PT, RZ, UR9, PT, P0 ;  /* 0x00000009ff007c0c */ /* 0x000fe4000bf05300 */
[----:B------:R-:W-:-:S02]  /*0ae0*/  CS2R R82, SRZ ;  /* 0x0000000000527805 */ /* 0x000fc4000001ff00 */
[----:B------:R-:W-:Y:S02]  /*0af0*/  ISETP.NE.AND.EX P1, PT, RZ, UR29, PT, P1 ;  /* 0x0000001dff007c0c */ /* 0x000fe4000bf25310 */
[----:B------:R-:W-:Y:S02]  /*0b00*/  CS2R R80, SRZ ;  /* 0x0000000000507805 */ /* 0x000fe4000001ff00 */
[C---:B------:R-:W-:Y:S02]  /*0b10*/  SHF.L.U32 R108, R159.reuse, 0x5, RZ ;  /* 0x000000059f6c7819 */ /* 0x040fe400000006ff */
[----:B------:R-:W-:Y:S02]  /*0b20*/  CS2R R86, SRZ ;  /* 0x0000000000567805 */ /* 0x000fe4000001ff00 */
[----:B------:R-:W-:Y:S02]  /*0b30*/  SHF.L.U64.HI R76, R159, 0x5, RZ ;  /* 0x000000059f4c7819 */ /* 0x000fe400000102ff */
[----:B------:R-:W-:-:S02]  /*0b40*/  CS2R R84, SRZ ;  /* 0x0000000000547805 */ /* 0x000fc4000001ff00 */
[----:B------:R-:W-:Y:S02]  /*0b50*/  CS2R R90, SRZ ;  /* 0x00000000005a7805 */ /* 0x000fe4000001ff00 */
[----:B------:R-:W-:Y:S02]  /*0b60*/  CS2R R88, SRZ ;  /* 0x0000000000587805 */ /* 0x000fe4000001ff00 */
[----:B0-----:R-:W-:-:S04]  /*0b70*/  @P0 LEA R8, P2, R159, UR8, 0x5 ;  /* 0x000000089f080c11 */ /* 0x001fc8000f8428ff */
[C---:B------:R-:W-:Y:S01]  /*0b80*/  @P0 LEA.HI.X R9, R159.reuse, UR9, RZ, 0x5, P2 ;  /* 0x000000099f090c11 */ /* 0x040fe200090f2cff */
[----:B------:R-:W-:Y:S02]  /*0b90*/  ULDC.64 UR8, c[0x0][0x268] ;  /* 0x00009a0000087ab9 */ /* 0x000fe40000000a00 */
[----:B------:R-:W-:Y:S01]  /*0ba0*/  IADD3 R10, P2, R108, UR8, RZ ;  /* 0x000000086c0a7c10 */ /* 0x000fe2000ff5e0ff */
[----:B--2---:R-:W-:Y:S01]  /*0bb0*/  IMAD.WIDE.U32 R110, R159, 0x20, R92 ;  /* 0x000000209f6e7825 */ /* 0x004fe200078e005c */
        /* <DEDUP_REMOVED lines=13> */
.L_x_13921:
[----:B------:R-:W-:Y:S05]  /*0c90*/  BSYNC B0 ;  /* 0x0000000000007941 */ /* 0x000fea0003800000 */
.L_x_13920:
[----:B------:R-:W-:Y:S04]  /*0ca0*/  BSSY B0, `(.L_x_13922) ;  /* 0x0000024000007945 */ /* 0x000fe80003800000 */
[----:B------:R-:W-:Y:S05]  /*0cb0*/  @!P3 BRA `(.L_x_13923) ;  /* 0x000000000088b947 */ /* 0x000fea0003800000 */
[----:B------:R-:W-:Y:S01]  /*0cc0*/  ULDC.64 UR8, c[0x0][0x2c8] ;  /* 0x0000b20000087ab9 */ /* 0x000fe20000000a00 */
[----:B------:R-:W-:Y:S01]  /*0cd0*/  ULDC.64 UR28, c[0x0][0x2d0] ;  /* 0x0000b400001c7ab9 */ /* 0x000fe20000000a00 */
[----:B------:R-:W-:Y:S01]  /*0ce0*/  ISETP.NE.U32.AND P0, PT, RZ, UR8, PT ;  /* 0x00000008ff007c0c */ /* 0x000fe2000bf05070 */
[----:B------:R-:W3:Y:S01]  /*0cf0*/  LDC.64 R124, c[0x0][0x260] ;  /* 0x00009800ff7c7b82 */ /* 0x000ee20000000a00 */
[----:B------:R-:W-:Y:S01]  /*0d00*/  ISETP.NE.U32.AND P1, PT, RZ, UR28, PT ;  /* 0x0000001cff007c0c */ /* 0x000fe2000bf25070 */
[----:B------:R-:W-:Y:S01]  /*0d10*/  IMAD.SHL.U32 R140, R159, 0x20, RZ ;  /* 0x000000209f8c7824 */ /* 0x000fe200078e00ff */
[----:B------:R-:W-:Y:S02]  /*0d20*/  ISETP.NE.AND.EX P0, PT, RZ, UR9, PT, P0 ;  /* 0x00000009ff007c0c */ /* 0x000fe4000bf05300 */
[----:B--2---:R-:W-:Y:S02]  /*0d30*/  CS2R R110, SRZ ;  /* 0x00000000006e7805 */ /* 0x004fe4000001ff00 */
        /* <DEDUP_REMOVED lines=8> */
[----:B01----:R-:W-:-:S04]  /*0dc0*/  @P0 LEA R8, P2, R159, UR8, 0x5 ;  /* 0x000000089f080c11 */ /* 0x003fc8000f8428ff */
[C---:B------:R-:W-:Y:S01]  /*0dd0*/  @P0 LEA.HI.X R9, R159.reuse, UR9, RZ, 0x5, P2 ;  /* 0x000000099f090c11 */ /* 0x040fe200090f2cff */
[----:B------:R-:W-:Y:S02]  /*0de0*/  ULDC.64 UR8, c[0x0][0x268] ;  /* 0x00009a0000087ab9 */ /* 0x000fe40000000a00 */
[----:B------:R-:W-:Y:S01]  /*0df0*/  IADD3 R10, P2, R140, UR8, RZ ;  /* 0x000000088c0a7c10 */ /* 0x000fe2000ff5e0ff */
[----:B---3--:R-:W-:Y:S01]  /*0e00*/  IMAD.WIDE.U32 R144, R159, 0x20, R124 ;  /* 0x000000209f907825 */ /* 0x008fe200078e007c */
        /* <DEDUP_REMOVED lines=13> */
.L_x_13923:
[----:B------:R-:W-:Y:S05]  /*0ee0*/  BSYNC B0 ;  /* 0x0000000000007941 */ /* 0x000fea0003800000 */
.L_x_13922:
        /* <DEDUP_REMOVED lines=10> */
[----:B------:R-:W-:Y:S01]  /*0f90*/  ULDC.64 UR28, c[0x0][0x2d0] ;  /* 0x0000b400001c7ab9 */ /* 0x000fe20000000a00 */
[----:B------:R-:W-:Y:S01]  /*0fa0*/  ISETP.NE.U32.AND P0, PT, RZ, UR8, PT ;  /* 0x00000008ff007c0c */ /* 0x000fe2000bf05070 */
[----:B------:R-:W0:Y:S01]  /*0fb0*/  LDC.64 R156, c[0x0][0x260] ;  /* 0x00009800ff9c7b82 */ /* 0x000e220000000a00 */
        /* <DEDUP_REMOVED lines=15> */
[----:B------:R-:W-:-:S05]  /*10b0*/  IADD3.X R11, R148, UR9, RZ, P0, !PT ;  /* 0x00000009940b7c10 */ /* 0x000fca00087fe4ff */
[----:B------:R-:W-:Y:S02]  /*10c0*/  @P1 IADD3 R172, P0, R172, UR28, RZ ;  /* 0x0000001cacac1c10 */ /* 0x000fe4000ff1e0ff */
[----:B------:R-:W-:Y:S02]  /*10d0*/  CS2R R150, SRZ ;  /* 0x0000000000967805 */ /* 0x000fe4000001ff00 */
[----:B------:R-:W-:Y:S02]  /*10e0*/  CS2R R154, SRZ ;  /* 0x00000000009a7805 */ /* 0x000fe4000001ff00 */
[----:B------:R-:W-:Y:S02]  /*10f0*/  CS2R R152, SRZ ;  /* 0x0000000000987805 */ /* 0x000fe4000001ff00 */
[----:B------:R-:W-:Y:S02]  /*1100*/  @P1 IADD3.X R173, R148, UR29, RZ, P0, !PT ;  /* 0x0000001d94ad1c10 */ /* 0x000fe400087fe4ff */
[----:B------:R-:W-:Y:S01]  /*1110*/  CS2R R148, SRZ ;  /* 0x0000000000947805 */ /* 0x000fe2000001ff00 */
[----:B0-----:R-:W-:Y:S01]  /*1120*/  IMAD.WIDE.U32 R8, R159, 0x20, R156 ;  /* 0x000000209f087825 */ /* 0x001fe200078e009c */
[----:B------:R0:W5:Y:S04]  /*1130*/  LDG.E.128 R164, desc[UR6][R10.64] ;  /* 0x000000060aa47981 */ /* 0x000168000c1e1d00 */
[----:B------:R0:W5:Y:S04]  /*1140*/  @P1 LDG.E.128 R148, desc[UR6][R172.64] ;  /* 0x00000006ac941981 */ /* 0x000168000c1e1d00 */
[----:B------:R0:W5:Y:S04]  /*1150*/  @P1 LDG.E.128 R152, desc[UR6][R172.64+0x10] ;  /* 0x00001006ac981981 */ /* 0x000168000c1e1d00 */
[----:B------:R0:W5:Y:S04]  /*1160*/  LDG.E.128 R156, desc[UR6][R8.64] ;  /* 0x00000006089c7981 */ /* 0x000168000c1e1d00 */
[----:B------:R0:W5:Y:S04]  /*1170*/  LDG.E.128 R160, desc[UR6][R8.64+0x10] ;  /* 0x0000100608a07981 */ /* 0x000168000c1e1d00 */
[----:B------:R0:W5:Y:S02]  /*1180*/  LDG.E.128 R168, desc[UR6][R10.64+0x10] ;  /* 0x000010060aa87981 */ /* 0x000164000c1e1d00 */
.L_x_13925:
[----:B------:R-:W-:Y:S05]  /*1190*/  BSYNC B0 ;  /* 0x0000000000007941 */ /* 0x000fea0003800000 */
.L_x_13924:
        /* <DEDUP_REMOVED lines=9> */
[----:B------:R-:W-:Y:S01]  /*1230*/  IMAD.HI.U32 R232, R175, -0x326172a9, RZ ;  /* 0xcd9e8d57afe87827 */ /* 0x000fe200078e00ff */
[----:B------:R-:W-:Y:S01]  /*1240*/  LOP3.LUT R9, R8, 0x3e0, RZ, 0xc0, !PT ;  /* 0x000003e008097812 */ /* 0x000fe200078ec0ff */
[----:B------:R-:W-:Y:S01]  /*1250*/  ULDC.U8 UR27, c[0x0][0x2a0] ;  /* 0x0000a800001b7ab9 */ /* 0x000fe20000000000 */
[----:B------:R-:W-:Y:S01]  /*1260*/  SHF.R.U32.HI R3, RZ, 0x2, R3 ;  /* 0x00000002ff037819 */ /* 0x000fe20000011603 */
[----:B------:R-:W-:Y:S01]  /*1270*/  IMAD R8, R174, -0x2daee0ad, RZ ;  /* 0xd2511f53ae087824 */ /* 0x000fe200078e02ff */
[----:B------:R-:W-:Y:S01]  /*1280*/  VIADDMNMX R7, R6, -R7, RZ, !PT ;  /* 0x8000000706077246 */ /* 0x000fe200078001ff */
[----:B------:R-:W-:Y:S01]  /*1290*/  IMAD.HI.U32 R233, R236, -0x2daee0ad, RZ ;  /* 0xd2511f53ece97827 */ /* 0x000fe200078e00ff */
[----:B------:R-:W-:Y:S01]  /*12a0*/  VIADDMNMX R9, R6, -R9, RZ, !PT ;  /* 0x8000000906097246 */ /* 0x000fe200078001ff */
[----:B------:R-:W-:Y:S01]  /*12b0*/  ULDC UR39, c[0x0][0x218] ;  /* 0x0000860000277ab9 */ /* 0x000fe20000000800 */
[----:B------:R-:W-:Y:S01]  /*12c0*/  LOP3.LUT R6, R3, 0x3fffffe0, RZ, 0xc0, !PT ;  /* 0x3fffffe003067812 */ /* 0x000fe200078ec0ff */
[----:B------:R-:W-:Y:S01]  /*12d0*/  IMAD R238, R175, -0x326172a9, RZ ;  /* 0xcd9e8d57afee7824 */ /* 0x000fe200078e02ff */
[----:B------:R-:W-:Y:S01]  /*12e0*/  VIMNMX R7, R7, 0x20, PT ;  /* 0x0000002007077848 */ /* 0x000fe20003fe0100 */
[----:B------:R-:W-:Y:S01]  /*12f0*/  IMAD R236, R236, -0x2daee0ad, RZ ;  /* 0xd2511f53ecec7824 */ /* 0x000fe200078e02ff */
[----:B------:R-:W-:Y:S01]  /*1300*/  VIMNMX R9, R9, 0x20, PT ;  /* 0x0000002009097848 */ /* 0x000fe20003fe0100 */
[----:B------:R-:W-:Y:S01]  /*1310*/  IMAD.MOV.U32 R224, RZ, RZ, 0x1 ;  /* 0x00000001ffe07424 */ /* 0x000fe200078e00ff */
[----:B------:R-:W-:Y:S01]  /*1320*/  LOP3.LUT R232, R232, UR26, R5, 0x96, !PT ;  /* 0x0000001ae8e87c12 */ /* 0x000fe2000f8e9605 */
[----:B------:R-:W-:Y:S01]  /*1330*/  IMAD.IADD R7, R7, 0x1, R6 ;  /* 0x0000000107077824 */ /* 0x000fe200078e0206 */
[----:B------:R-:W-:Y:S01]  /*1340*/  IADD3 R9, R6, R9, RZ ;  /* 0x0000000906097210 */ /* 0x000fe20007ffe0ff */
[----:B------:R-:W-:Y:S01]  /*1350*/  IMAD.MOV.U32 R234, RZ, RZ, RZ ;  /* 0x000000ffffea7224 */ /* 0x000fe200078e00ff */
[----:B------:R-:W-:Y:S01]  /*1360*/  LOP3.LUT R233, R233, UR37, R8, 0x96, !PT ;  /* 0x00000025e9e97c12 */ /* 0x000fe2000f8e9608 */
[----:B------:R-:W-:Y:S01]  /*1370*/  IMAD.SHL.U32 R7, R7, 0x8, RZ ;  /* 0x0000000807077824 */ /* 0x000fe200078e00ff */
[----:B------:R-:W-:Y:S01]  /*1380*/  LOP3.LUT R235, R4, 0x3, RZ, 0xc0, !PT ;  /* 0x0000000304eb7812 */ /* 0x000fe200078ec0ff */
[----:B------:R-:W-:Y:S01]  /*1390*/  IMAD.SHL.U32 R237, R9, 0x8, RZ ;  /* 0x0000000809ed7824 */ /* 0x000fe200078e00ff */
[----:B------:R-:W-:Y:S01]  /*13a0*/  ULDC UR36, c[0x0][0x290] ;  /* 0x0000a40000247ab9 */ /* 0x000fe20000000800 */
[----:B------:R-:W-:Y:S01]  /*13b0*/  ULDC.64 UR8, c[0x0][0x230] ;  /* 0x00008c0000087ab9 */ /* 0x000fe20000000a00 */
[----:B------:R-:W-:Y:S01]  /*13c0*/  I2FP.F32.U32 R7, R7 ;  /* 0x0000000700077245 */ /* 0x000fe20000201000 */
[----:B------:R-:W-:Y:S01]  /*13d0*/  UISETP.NE.AND UP0, UPT, UR27, URZ, UPT ;  /* 0x0000003f1b00728c */ /* 0x000fe2000bf05270 */
[----:B------:R-:W-:-:S02]  /*13e0*/  ULDC.64 UR28, c[0x0][0x238] ;  /* 0x00008e00001c7ab9 */ /* 0x000fc40000000a00 */
[----:B------:R0:W1:Y:S01]  /*13f0*/  MUFU.RCP R239, R7 ;  /* 0x0000000700ef7308 */ /* 0x0000620000001000 */
[----:B------:R-:W-:Y:S01]  /*1400*/  ULDC.64 UR30, c[0x0][0x240] ;  /* 0x00009000001e7ab9 */ /* 0x000fe20000000a00 */
[----:B------:R-:W-:Y:S01]  /*1410*/  ULDC.64 UR32, c[0x0][0x248] ;  /* 0x0000920000207ab9 */ /* 0x000fe20000000a00 */
[----:B------:R-:W-:-:S05]  /*1420*/  ULDC.64 UR34, c[0x0][0x210] ;  /* 0x0000840000227ab9 */ /* 0x000fca0000000a00 */
.L_x_14591:
        /* <DEDUP_REMOVED lines=35> */
.L_x_13929:
[----:B------:R-:W-:-:S07]  /*1660*/  IMAD.MOV.U32 R231, RZ, RZ, R238 ;  /* 0x000000ffffe77224 */ /* 0x000fce00078e00ee */
.L_x_13930:
[----:B------:R-:W-:Y:S05]  /*1670*/  BSYNC B1 ;  /* 0x0000000000017941 */ /* 0x000fea0003800000 */
.L_x_13928:
        /* <DEDUP_REMOVED lines=16> */
.L_x_13934:
[----:B------:R-:W-:Y:S05]  /*1780*/  BSYNC B2 ;  /* 0x0000000000027941 */ /* 0x000fea0003800000 */
.L_x_13933:
        /* <DEDUP_REMOVED lines=44> */
.L_x_13932:
[----:B------:R-:W-:Y:S05]  /*1a50*/  BSYNC B1 ;  /* 0x0000000000017941 */ /* 0x000fea0003800000 */
.L_x_13931:
[----:B------:R-:W2:Y:S01]  /*1a60*/  LDC R225, c[0x0][0x294] ;  /* 0x0000a500ffe17b82 */ /* 0x000ea20000000800 */
[----:B------:R-:W-:Y:S02]  /*1a70*/  ISETP.NE.U32.AND P2, PT, R184, RZ, PT ;  /* 0x000000ffb800720c */ /* 0x000fe40003f45070 */
[----:B------:R-:W-:Y:S01]  /*1a80*/  I2FP.F32.U32 R184, R231 ;  /* 0x000000e700b87245 */ /* 0x000fe20000201000 */
[----:B------:R-:W-:Y:S01]  /*1a90*/  HFMA2.MMA R231, -RZ, RZ, 0.1171875, 0 ;  /* 0x2f800000ffe77435 */ /* 0x000fe200000001ff */
[----:B------:R-:W-:Y:S01]  /*1aa0*/  ISETP.NE.AND.EX P2, PT, R185, RZ, PT, P2 ;  /* 0x000000ffb900720c */ /* 0x000fe20003f45320 */
[C---:B-----5:R-:W-:Y:S01]  /*1ab0*/  IMAD.U32 R185, R188.reuse, 0x10000, RZ ;  /* 0x00010000bcb97824 */ /* 0x060fe200078e00ff */
[----:B------:R-:W-:Y:S01]  /*1ac0*/  LOP3.LUT R245, R245, 0xffffffef, RZ, 0xc0, !PT ;  /* 0xffffffeff5f57812 */ /* 0x000fe200078ec0ff */
[----:B------:R-:W3:Y:S01]  /*1ad0*/  LDC R230, c[0x0][0x298] ;  /* 0x0000a600ffe67b82 */ /* 0x000ee20000000800 */
[----:B------:R-:W-:-:S05]  /*1ae0*/  PRMT R188, R188, 0x7632, R188 ;  /* 0x00007632bcbc7816 */ /* 0x000fca00000000bc */
[----:B------:R-:W-:-:S05]  /*1af0*/  FFMA.FTZ R184, R184, R231, 1.1641532182693481445e-10 ;  /* 0x2f000000b8b87423 */ /* 0x000fca00000100e7 */
[----:B--2---:R-:W-:Y:S01]  /*1b00*/  FSETP.GTU.FTZ.AND P3, PT, R184, R225, PT ;  /* 0x000000e1b800720b */ /* 0x004fe20003f7c000 */
[----:B---3--:R-:W-:-:S12]  /*1b10*/  FMUL.FTZ R185, R185, R230 ;  /* 0x000000e6b9b97220 */ /* 0x008fd80000410000 */
        /* <DEDUP_REMOVED lines=8> */
.L_x_13935:
        /* <DEDUP_REMOVED lines=12> */
.L_x_13938:
[----:B------:R-:W-:-:S07]  /*1c60*/  MOV R10, R238 ;  /* 0x000000ee000a7202 */ /* 0x000fce0000000f00 */
.L_x_13939:
[----:B------:R-:W-:Y:S05]  /*1c70*/  BSYNC B1 ;  /* 0x0000000000017941 */ /* 0x000fea0003800000 */
.L_x_13937:
        /* <DEDUP_REMOVED lines=16> */
.L_x_13943:
[----:B------:R-:W-:Y:S05]  /*1d80*/  BSYNC B2 ;  /* 0x0000000000027941 */ /* 0x000fea0003800000 */
.L_x_13942:
        /* <DEDUP_REMOVED lines=44> */
.L_x_13941:
[----:B------:R-:W-:Y:S05]  /*2050*/  BSYNC B1 ;  /* 0x0000000000017941 */ /* 0x000fea0003800000 */
.L_x_13940:
        /* <DEDUP_REMOVED lines=9> */
.L_x_13936:
        /* <DEDUP_REMOVED lines=12> */
.L_x_13945:
[----:B------:R-:W-:-:S07]  /*21b0*/  IMAD.MOV.U32 R185, RZ, RZ, R238 ;  /* 0x000000ffffb97224 */ /* 0x000fce00078e00ee */
.L_x_13946:
[----:B------:R-:W-:Y:S05]  /*21c0*/  BSYNC B1 ;  /* 0x0000000000017941 */ /* 0x000fea0003800000 */
.L_x_13944:
        /* <DEDUP_REMOVED lines=16> */
.L_x_13950:
[----:B------:R-:W-:Y:S05]  /*22d0*/  BSYNC B2 ;  /* 0x0000000000027941 */ /* 0x000fea0003800000 */
.L_x_13949:
        /* <DEDUP_REMOVED lines=44> */
.L_x_13948:
[----:B------:R-:W-:Y:S05]  /*25a0*/  BSYNC B1 ;  /* 0x0000000000017941 */ /* 0x000fea0003800000 */
.L_x_13947:
        /* <DEDUP_REMOVED lines=14> */
.L_x_13951:
        /* <DEDUP_REMOVED lines=12> */
.L_x_13954:
[----:B------:R-:W-:-:S07]  /*2750*/  IMAD.MOV.U32 R9, RZ, RZ, R238 ;  /* 0x000000ffff097224 */ /* 0x000fce00078e00ee */
.L_x_13955:
[----:B------:R-:W-:Y:S05]  /*2760*/  BSYNC B1 ;  /* 0x0000000000017941 */ /* 0x000fea0003800000 */
.L_x_13953:
        /* <DEDUP_REMOVED lines=16> */
.L_x_13959:
[----:B------:R-:W-:Y:S05]  /*2870*/  BSYNC B2 ;  /* 0x0000000000027941 */ /* 0x000fea0003800000 */
.L_x_13958:
        /* <DEDUP_REMOVED lines=44> */
.L_x_13957:
[----:B------:R-:W-:Y:S05]  /*2b40*/  BSYNC B1 ;  /* 0x0000000000017941 */ /* 0x000fea0003800000 */
.L_x_13956:
[----:B------:R-:W-:Y:S02]  /*2b50*/  I2FP.F32.U32 R188, R9 ;  /* 0x0000000900bc7245 */ /* 0x000fe40000201000 */
[----:B------:R-:W-:-:S03]  /*2b60*/  PRMT R9, R180, 0x7632, R9 ;  /* 0x00007632b4097816 */ /* 0x000fc60000000009 */
[----:B------:R-:W-:Y:S01]  /*2b70*/  FFMA.FTZ R188, R188, R231, 1.1641532182693481445e-10 ;  /* 0x2f000000bcbc7423 */ /* 0x000fe200000100e7 */
[----:B------:R-:W-:-:S04]  /*2b80*/  SHF.L.U32 R9, R9, 0x10, RZ ;  /* 0x0000001009097819 */ /* 0x000fc800000006ff */
[----:B------:R-:W-:Y:S01]  /*2b90*/  FSETP.GTU.FTZ.AND P3, PT, R188, R225, PT ;  /* 0x000000e1bc00720b */ /* 0x000fe20003f7c000 */
[----:B------:R-:W-:-:S05]  /*2ba0*/  FMUL.FTZ R9, R9, R230 ;  /* 0x000000e609097220 */ /* 0x000fca0000410000 */
[----:B------:R-:W-:Y:S02]  /*2bb0*/  FSEL R188, R9, RZ, !P3 ;  /* 0x000000ff09bc7208 */ /* 0x000fe40005800000 */
[----:B------:R-:W-:-:S03]  /*2bc0*/  SEL R9, RZ, 0x1, P3 ;  /* 0x00000001ff097807 */ /* 0x000fc60001800000 */
[----:B------:R-:W-:-:S04]  /*2bd0*/  FADD.FTZ R185, R188, R185 ;  /* 0x000000b9bcb97221 */ /* 0x000fc80000010000 */
[----:B------:R-:W-:-:S07]  /*2be0*/  @P0 FADD.FTZ R185, R173, R185 ;  /* 0x000000b9adb90221 */ /* 0x000fce0000010000 */
.L_x_13952:
        /* <DEDUP_REMOVED lines=12> */
.L_x_13961:
[----:B------:R-:W-:-:S07]  /*2cb0*/  IMAD.MOV.U32 R188, RZ, RZ, R238 ;  /* 0x000000ffffbc7224 */ /* 0x000fce00078e00ee */
.L_x_13962:
[----:B------:R-:W-:Y:S05]  /*2cc0*/  BSYNC B1 ;  /* 0x0000000000017941 */ /* 0x000fea0003800000 */
.L_x_13960:
        /* <DEDUP_REMOVED lines=16> */
.L_x_13966:
[----:B------:R-:W-:Y:S05]  /*2dd0*/  BSYNC B2 ;  /* 0x0000000000027941 */ /* 0x000fea0003800000 */
.L_x_13965:
        /* <DEDUP_REMOVED lines=44> */
.L_x_13964:
[----:B------:R-:W-:Y:S05]  /*30a0*/  BSYNC B1 ;  /* 0x0000000000017941 */ /* 0x000fea0003800000 */
.L_x_13963:
        /* <DEDUP_REMOVED lines=15> */
.L_x_13967:
        /* <DEDUP_REMOVED lines=12> */
.L_x_13970:
[----:B------:R-:W-:-:S07]  /*3260*/  IMAD.MOV.U32 R3, RZ, RZ, R238 ;  /* 0x000000ffff037224 */ /* 0x000fce00078e00ee */
.L_x_13971:
[----:B------:R-:W-:Y:S05]  /*3270*/  BSYNC B1 ;  /* 0x0000000000017941 */ /* 0x000fea0003800000 */
.L_x_13969:
        /* <DEDUP_REMOVED lines=16> */
.L_x_13975:
[----:B------:R-:W-:Y:S05]  /*3380*/  BSYNC B2 ;  /* 0x0000000000027941 */ /* 0x000fea0003800000 */
.L_x_13974:
        /* <DEDUP_REMOVED lines=44> */
.L_x_13973:
[----:B------:R-:W-:Y:S05]  /*3650*/  BSYNC B1 ;  /* 0x0000000000017941 */ /* 0x000fea0003800000 */
.L_x_13972:
        /* <DEDUP_REMOVED lines=9> */
.L_x_13968:
        /* <DEDUP_REMOVED lines=12> */
.L_x_13977:
[----:B------:R-:W-:-:S07]  /*37b0*/  MOV R235, R238 ;  /* 0x000000ee00eb7202 */ /* 0x000fce0000000f00 */
.L_x_13978:
[----:B------:R-:W-:Y:S05]  /*37c0*/  BSYNC B1 ;  /* 0x0000000000017941 */ /* 0x000fea0003800000 */
.L_x_13976:
        /* <DEDUP_REMOVED lines=16> */
.L_x_13982:
[----:B------:R-:W-:Y:S05]  /*38d0*/  BSYNC B2 ;  /* 0x0000000000027941 */ /* 0x000fea0003800000 */
.L_x_13981:
        /* <DEDUP_REMOVED lines=44> */
.L_x_13980:
[----:B------:R-:W-:Y:S05]  /*3ba0*/  BSYNC B1 ;  /* 0x0000000000017941 */ /* 0x000fea0003800000 */
.L_x_13979:
        /* <DEDUP_REMOVED lines=14> */
.L_x_13983:
        /* <DEDUP_REMOVED lines=12> */
.L_x_13986:
[----:B------:R-:W-:-:S07]  /*3d50*/  MOV R4, R238 ;  /* 0x000000ee00047202 */ /* 0x000fce0000000f00 */
.L_x_13987:
[----:B------:R-:W-:Y:S05]  /*3d60*/  BSYNC B1 ;  /* 0x0000000000017941 */ /* 0x000fea0003800000 */
.L_x_13985:
        /* <DEDUP_REMOVED lines=16> */
.L_x_13991:
[----:B------:R-:W-:Y:S05]  /*3e70*/  BSYNC B2 ;  /* 0x0000000000027941 */ /* 0x000fea0003800000 */
.L_x_13990:
        /* <DEDUP_REMOVED lines=44> */
.L_x_13989:
[----:B------:R-:W-:Y:S05]  /*4140*/  BSYNC B1 ;  /* 0x0000000000017941 */ /* 0x000fea0003800000 */
.L_x_13988:
        /* <DEDUP_REMOVED lines=10> */
.L_x_13984:
        /* <DEDUP_REMOVED lines=12> */
.L_x_13993:
[----:B------:R-:W-:-:S07]  /*42b0*/  IMAD.MOV.U32 R235, RZ, RZ, R238 ;  /* 0x000000ffffeb7224 */ /* 0x000fce00078e00ee */
.L_x_13994:
[----:B------:R-:W-:Y:S05]  /*42c0*/  BSYNC B1 ;  /* 0x0000000000017941 */ /* 0x000fea0003800000 */
.L_x_13992:
        /* <DEDUP_REMOVED lines=16> */
.L_x_13998:
[----:B------:R-:W-:Y:S05]  /*43d0*/  BSYNC B2 ;  /* 0x0000000000027941 */ /* 0x000fea0003800000 */
.L_x_13997:
        /* <DEDUP_REMOVED lines=44> */
.L_x_13996:
[----:B------:R-:W-:Y:S05]  /*46a0*/  BSYNC B1 ;  /* 0x0000000000017941 */ /* 0x000fea0003800000 */
.L_x_13995:
        /* <DEDUP_REMOVED lines=15> */
.L_x_13999:
        /* <DEDUP_REMOVED lines=12> */
.L_x_14002:
[----:B------:R-:W-:-:S07]  /*4860*/  IMAD.MOV.U32 R5, RZ, RZ, R238 ;  /* 0x000000ffff057224 */ /* 0x000fce00078e00ee */
.L_x_14003:
[----:B------:R-:W-:Y:S05]  /*4870*/  BSYNC B1 ;  /* 0x0000000000017941 */ /* 0x000fea0003800000 */
.L_x_14001:
        /* <DEDUP_REMOVED lines=16> */
.L_x_14007:
[----:B------:R-:W-:Y:S05]  /*4980*/  BSYNC B2 ;  /* 0x0000000000027941 */ /* 0x000fea0003800000 */
.L_x_14006:
        /* <DEDUP_REMOVED lines=44> */
.L_x_14005:
[----:B------:R-:W-:Y:S05]  /*4c50*/  BSYNC B1 ;  /* 0x0000000000017941 */ /* 0x000fea0003800000 */
.L_x_14004:
        /* <DEDUP_REMOVED lines=9> */
.L_x_14000:
        /* <DEDUP_REMOVED lines=12> */
.L_x_14009:
[----:B------:R-:W-:-:S07]  /*4db0*/  IMAD.MOV.U32 R189, RZ, RZ, R238 ;  /* 0x000000ffffbd7224 */ /* 0x000fce00078e00ee */
.L_x_14010:
[----:B------:R-:W-:Y:S05]  /*4dc0*/  BSYNC B1 ;  /* 0x0000000000017941 */ /* 0x000fea0003800000 */
.L_x_14008:
        /* <DEDUP_REMOVED lines=16> */
.L_x_14014:
[----:B------:R-:W-:Y:S05]  /*4ed0*/  BSYNC B2 ;  /* 0x0000000000027941 */ /* 0x000fea0003800000 */
.L_x_14013:
        /* <DEDUP_REMOVED lines=44> */
.L_x_14012:
[----:B------:R-:W-:Y:S05]  /*51a0*/  BSYNC B1 ;  /* 0x0000000000017941 */ /* 0x000fea0003800000 */
.L_x_14011:
        /* <DEDUP_REMOVED lines=12> */
.L_x_14015:
        /* <DEDUP_REMOVED lines=12> */
.L_x_14018:
[----:B------:R-:W-:-:S07]  /*5330*/  IMAD.MOV.U32 R6, RZ, RZ, R238 ;  /* 0x000000ffff067224 */ /* 0x000fce00078e00ee */
.L_x_14019:
[----:B------:R-:W-:Y:S05]  /*5340*/  BSYNC B1 ;  /* 0x0000000000017941 */ /* 0x000fea0003800000 */
.L_x_14017:
        /* <DEDUP_REMOVED lines=16> */
.L_x_14023:
[----:B------:R-:W-:Y:S05]  /*5450*/  BSYNC B2 ;  /* 0x0000000000027941 */ /* 0x000fea0003800000 */
.L_x_14022:
        /* <DEDUP_REMOVED lines=44> */
.L_x_14021:
[----:B------:R-:W-:Y:S05]  /*5720*/  BSYNC B1 ;  /* 0x0000000000017941 */ /* 0x000fea0003800000 */
.L_x_14020:
        /* <DEDUP_REMOVED lines=10> */
.L_x_14016:
        /* <DEDUP_REMOVED lines=12> */
.L_x_14025:
[----:B------:R-:W-:-:S07]  /*5890*/  MOV R190, R238 ;  /* 0x000000ee00be7202 */ /* 0x000fce0000000f00 */
.L_x_14026:
[----:B------:R-:W-:Y:S05]  /*58a0*/  BSYNC B1 ;  /* 0x0000000000017941 */ /* 0x000fea0003800000 */
.L_x_14024:
        /* <DEDUP_REMOVED lines=16> */
.L_x_14030:
[----:B------:R-:W-:Y:S05]  /*59b0*/  BSYNC B2 ;  /* 0x0000000000027941 */ /* 0x000fea0003800000 */
.L_x_14029:
        /* <DEDUP_REMOVED lines=44> */
.L_x_14028:
[----:B------:R-:W-:Y:S05]  /*5c80*/  BSYNC B1 ;  /* 0x0000000000017941 */ /* 0x000fea0003800000 */
.L_x_14027:
        /* <DEDUP_REMOVED lines=13> */
.L_x_14031:
[C---:B------:R-:W-:Y:S01]  /*5d60*/  ISETP.NE.AND P5, PT, R227.reuse, 0x1, PT ;  /* 0x00000001e300780c */ /* 0x040fe20003fa5270 */
[----:B------:R-:W-:Y:S01]  /*5d70*/  BSSY B1, `(.L_x_14033) ;  /* 0x000000c000017945 */ /* 0x000fe20003800000 */
[----:B------:R-:W-:-:S11]  /*5d80*/  VIADD R226, R227, 0x1 ;  /* 0x00000001e3e27836 */ /* 0x000fd60000000000 */
[----:B------:R-:W-:Y:S05]  /*5d90*/  @!P5 BRA `(.L_x_14034) ;  /* 0x000000000020d947 */ /* 0x000fea0003800000 */
[----:B------:R-:W-:Y:S02]  /*5da0*/  ISETP.NE.AND P5, PT, R227, 0x2, PT ;  /* 0x00000002e300780c */ /* 0x000fe40003fa5270 */
[----:B0-----:R-:W-:-:S11]  /*5db0*/  MOV R7, R233 ;  /* 0x000000e900077202 */ /* 0x001fd60000000f00 */
[----:B------:R-:W-:Y:S05]  /*5dc0*/  @!P5 BRA `(.L_x_14035) ;  /* 0x000000000018d947 */ /* 0x000fea0003800000 */
[----:B------:R-:W-:Y:S01]  /*5dd0*/  ISETP.NE.AND P5, PT, R227, 0x3, PT ;  /* 0x00000003e300780c */ /* 0x000fe20003fa5270 */
[----:B------:R-:W-:-:S12]  /*5de0*/  IMAD.MOV.U32 R7, RZ, RZ, R232 ;  /* 0x000000ffff077224 */ /* 0x000fd800078e00e8 */
[----:B------:R-:W-:Y:S05]  /*5df0*/  @P5 BRA `(.L_x_14035) ;  /* 0x00000000000c5947 */ /* 0x000fea0003800000 */
[----:B------:R-:W-:Y:S01]  /*5e00*/  IMAD.MOV.U32 R7, RZ, RZ, R236 ;  /* 0x000000ffff077224 */ /* 0x000fe200078e00ec */
[----:B------:R-:W-:Y:S06]  /*5e10*/  BRA `(.L_x_14035) ;  /* 0x0000000000047947 */ /* 0x000fec0003800000 */
.L_x_14034:
[----:B0-----:R-:W-:-:S07]  /*5e20*/  MOV R7, R238 ;  /* 0x000000ee00077202 */ /* 0x001fce0000000f00 */
.L_x_14035:
[----:B------:R-:W-:Y:S05]  /*5e30*/  BSYNC B1 ;  /* 0x0000000000017941 */ /* 0x000fea0003800000 */
.L_x_14033:
        /* <DEDUP_REMOVED lines=16> */
.L_x_14039:
[----:B------:R-:W-:Y:S05]  /*5f40*/  BSYNC B2 ;  /* 0x0000000000027941 */ /* 0x000fea0003800000 */
.L_x_14038:
        /* <DEDUP_REMOVED lines=44> */
.L_x_14037:
[----:B------:R-:W-:Y:S05]  /*6210*/  BSYNC B1 ;  /* 0x0000000000017941 */ /* 0x000fea0003800000 */
.L_x_14036:
        /* <DEDUP_REMOVED lines=9> */
.L_x_14032:
        /* <DEDUP_REMOVED lines=12> */
.L_x_14041:
[----:B------:R-:W-:-:S07]  /*6370*/  IMAD.MOV.U32 R235, RZ, RZ, R238 ;  /* 0x000000ffffeb7224 */ /* 0x000fce00078e00ee */
.L_x_14042:
[----:B------:R-:W-:Y:S05]  /*6380*/  BSYNC B1 ;  /* 0x0000000000017941 */ /* 0x000fea0003800000 */
.L_x_14040:
        /* <DEDUP_REMOVED lines=16> */
.L_x_14046:
[----:B------:R-:W-:Y:S05]  /*6490*/  BSYNC B2 ;  /* 0x0000000000027941 */ /* 0x000fea0003800000 */
.L_x_14045:
        /* <DEDUP_REMOVED lines=44> */
.L_x_14044:
[----:B------:R-:W-:Y:S05]  /*6760*/  BSYNC B1 ;  /* 0x0000000000017941 */ /* 0x000fea0003800000 */
.L_x_14043:
        /* <DEDUP_REMOVED lines=12> */
.L_x_14047:
        /* <DEDUP_REMOVED lines=12> */
.L_x_14050:
[----:B------:R-:W-:-:S07]  /*68f0*/  IMAD.MOV.U32 R8, RZ, RZ, R238 ;  /* 0x000000ffff087224 */ /* 0x000fce00078e00ee */
.L_x_14051:
[----:B------:R-:W-:Y:S05]  /*6900*/  BSYNC B1 ;  /* 0x0000000000017941 */ /* 0x000fea0003800000 */
.L_x_14049:
        /* <DEDUP_REMOVED lines=16> */
.L_x_14055:
[----:B------:R-:W-:Y:S05]  /*6a10*/  BSYNC B2 ;  /* 0x0000000000027941 */ /* 0x000fea0003800000 */
.L_x_14054:
[----:B------:R-:W-:Y:S01]  /*6a20*/  LOP3.LUT R227, R227, UR5, R234, 0x96, !PT ;  /* 0x00000005e3e37c12 */ /* 0x000fe2000f8e96ea */
[----:B------:R-:W-:-:S04]  /*6a30*/  IMAD.HI.U32 R229, R242, -0x326172a9, RZ ;  /* 0xcd9e8d57f2e57827 */ /* 0x000fc800078e00ff */
[----:B------:R-:W-:Y:S01]  /*6a40*/  IMAD R233, R242, -0x326172a9, RZ ;  /* 0xcd9e8d57f2e97824 */ /* 0x000fe200078e02ff */
[----:B------:R-:W-:Y:S01]  /*6a50*/  LOP3.LUT R229, R229, UR4, R240, 0x96, !PT ;  /* 0x00000004e5e57c12 */ /* 0x000fe2000f8e96f0 */
[----:B------:R-:W-:-:S04]  /*6a60*/  IMAD.WIDE.U32 R226, R227, -0x326172a9, RZ ;  /* 0xcd9e8d57e3e27825 */ /* 0x000fc800078e00ff */
[----:B------:R-:W-:Y:S01]  /*6a70*/  IMAD.MOV.U32 R235, RZ, RZ, RZ ;  /* 0x000000ffffeb7224 */ /* 0x000fe200078e00ff */
        /* <DEDUP_REMOVED lines=38> */
.L_x_14053:
[----:B------:R-:W-:Y:S05]  /*6ce0*/  BSYNC B1 ;  /* 0x0000000000017941 */ /* 0x000fea0003800000 */
.L_x_14052:
        /* <DEDUP_REMOVED lines=10> */
.L_x_14048:
[----:B------:R-:W-:Y:S02]  /*6d90*/  SEL R229, RZ, 0x1000000, P5 ;  /* 0x01000000ffe57807 */ /* 0x000fe40002800000 */
[C---:B------:R-:W-:Y:S02]  /*6da0*/  LOP3.LUT P5, RZ, R245.reuse, 0x2, RZ, 0xc0, !PT ;  /* 0x00000002f5ff7812 */ /* 0x040fe400078ac0ff */
[----:B------:R-:W-:Y:S02]  /*6db0*/  SEL R248, RZ, 0x10000, P4 ;  /* 0x00010000fff87807 */ /* 0x000fe40002000000 */
[----:B------:R-:W-:Y:S02]  /*6dc0*/  SEL R230, RZ, 0x1, P5 ;  /* 0x00000001ffe67807 */ /* 0x000fe40002800000 */
[C---:B------:R-:W-:Y:S02]  /*6dd0*/  LOP3.LUT P6, RZ, R245.reuse, 0x4, RZ, 0xc0, !PT ;  /* 0x00000004f5ff7812 */ /* 0x040fe400078cc0ff */
[C---:B------:R-:W-:Y:S01]  /*6de0*/  LOP3.LUT P0, RZ, R245.reuse, 0x8, RZ, 0xc0, !PT ;  /* 0x00000008f5ff7812 */ /* 0x040fe2000780c0ff */
        /* <DEDUP_REMOVED lines=45> */
.L_x_14056:
[----:B------:R-:W-:-:S07]  /*70c0*/  IADD3 R225, R11, 0x80, RZ ;  /* 0x000000800be17810 */ /* 0x000fce0007ffe0ff */
.L_x_13927:
[----:B------:R-:W-:Y:S05]  /*70d0*/  BSYNC B0 ;  /* 0x0000000000007941 */ /* 0x000fea0003800000 */
.L_x_13926:
[----:B------:R-:W-:Y:S01]  /*70e0*/  LOP3.LUT P0, RZ, R245, 0x200, RZ, 0xc0, !PT ;  /* 0x00000200f5ff7812 */ /* 0x000fe2000780c0ff */
[----:B------:R-:W-:-:S12]  /*70f0*/  BSSY B0, `(.L_x_14057) ;  /* 0x00005c4000007945 */ /* 0x000fd80003800000 */
[----:B------:R-:W-:Y:S05]  /*7100*/  @!P0 BRA `(.L_x_14058) ;  /* 0x0000005c00088947 */ /* 0x000fea0003800000 */
[----:B------:R-:W4:Y:S01]  /*7110*/  LDC.64 R192, c[0x0][0x228] ;  /* 0x00008a00ffc07b82 */ /* 0x000f220000000a00 */
[----:B------:R-:W-:-:S04]  /*7120*/  ISETP.NE.U32.AND P0, PT, RZ, UR8, PT ;  /* 0x00000008ff007c0c */ /* 0x000fc8000bf05070 */
[----:B------:R-:W-:-:S03]  /*7130*/  ISETP.NE.AND.EX P0, PT, RZ, UR9, PT, P0 ;  /* 0x00000009ff007c0c */ /* 0x000fc6000bf05300 */
[----:B------:R-:W0:Y:S10]  /*7140*/  LDC.64 R194, c[0x0][0x220] ;  /* 0x00008800ffc27b82 */ /* 0x000e340000000a00 */
[----:B--23--:R-:W-:-:S04]  /*7150*/  @P0 LEA R228, P1, R225, UR8, 0x5 ;  /* 0x00000008e1e40c11 */ /* 0x00cfc8000f8228ff */
[----:B------:R-:W-:Y:S02]  /*7160*/  @P0 LEA.HI.X R229, R225, UR9, RZ, 0x5, P1 ;  /* 0x00000009e1e50c11 */ /* 0x000fe400088f2cff */
[----:B----4-:R-:W-:-:S03]  /*7170*/  ISETP.NE.U32.AND P1, PT, R192, RZ, PT ;  /* 0x000000ffc000720c */ /* 0x010fc60003f25070 */
[----:B------:R2:W5:Y:S01]  /*7180*/  @P0 LDG.E.128 R172, desc[UR6][R228.64] ;  /* 0x00000006e4ac0981 */ /* 0x000562000c1e1d00 */
[----:B------:R-:W-:-:S03]  /*7190*/  ISETP.NE.AND.EX P1, PT, R193, RZ, PT, P1 ;  /* 0x000000ffc100720c */ /* 0x000fc60003f25310 */
[----:B------:R2:W5:Y:S01]  /*71a0*/  @P0 LDG.E.128 R176, desc[UR6][R228.64+0x10] ;  /* 0x00001006e4b00981 */ /* 0x000562000c1e1d00 */
[----:B0-----:R-:W-:-:S05]  /*71b0*/  IMAD.WIDE.U32 R194, R225, 0x10, R194 ;  /* 0x00000010e1c27825 */ /* 0x001fca00078e00c2 */
        /* <DEDUP_REMOVED lines=16> */
.L_x_14060:
[----:B------:R-:W-:-:S07]  /*72c0*/  IMAD.MOV.U32 R246, RZ, RZ, R238 ;  /* 0x000000fffff67224 */ /* 0x000fce00078e00ee */
.L_x_14061:
[----:B------:R-:W-:Y:S05]  /*72d0*/  BSYNC B1 ;  /* 0x0000000000017941 */ /* 0x000fea0003800000 */
.L_x_14059:
        /* <DEDUP_REMOVED lines=16> */
.L_x_14065:
[----:B------:R-:W-:Y:S05]  /*73e0*/  BSYNC B2 ;  /* 0x0000000000027941 */ /* 0x000fea0003800000 */
.L_x_14064:
        /* <DEDUP_REMOVED lines=44> */
.L_x_14063:
[----:B------:R-:W-:Y:S05]  /*76b0*/  BSYNC B1 ;  /* 0x0000000000017941 */ /* 0x000fea0003800000 */
.L_x_14062:
[----:B------:R-:W0:Y:S01]  /*76c0*/  LDC R231, c[0x0][0x294] ;  /* 0x0000a500ffe77b82 */ /* 0x000e220000000800 */
[----:B------:R-:W-:Y:S02]  /*76d0*/  ISETP.NE.U32.AND P2, PT, R192, RZ, PT ;  /* 0x000000ffc000720c */ /* 0x000fe40003f45070 */
[----:B------:R-:W-:Y:S02]  /*76e0*/  LOP3.LUT R245, R245, 0xffffffef, RZ, 0xc0, !PT ;  /* 0xffffffeff5f57812 */ /* 0x000fe400078ec0ff */
[----:B------:R-:W-:Y:S02]  /*76f0*/  ISETP.NE.AND.EX P2, PT, R193, RZ, PT, P2 ;  /* 0x000000ffc100720c */ /* 0x000fe40003f45320 */
[----:B------:R-:W-:Y:S01]  /*7700*/  I2FP.F32.U32 R193, R246 ;  /* 0x000000f600c17245 */ /* 0x000fe20000201000 */
[----:B------:R-:W2:Y:S01]  /*7710*/  LDC R230, c[0x0][0x298] ;  /* 0x0000a600ffe67b82 */ /* 0x000ea20000000800 */
[----:B------:R-:W-:-:S04]  /*7720*/  IMAD.MOV.U32 R246, RZ, RZ, 0x2f800000 ;  /* 0x2f800000fff67424 */ /* 0x000fc800078e00ff */
[----:B------:R-:W-:Y:S01]  /*7730*/  FFMA.FTZ R192, R193, R246, 1.1641532182693481445e-10 ;  /* 0x2f000000c1c07423 */ /* 0x000fe200000100f6 */
[C---:B-----5:R-:W-:Y:S01]  /*7740*/  IMAD.U32 R193, R196.reuse, 0x10000, RZ ;  /* 0x00010000c4c17824 */ /* 0x060fe200078e00ff */
[----:B------:R-:W-:-:S03]  /*7750*/  PRMT R196, R196, 0x7632, R196 ;  /* 0x00007632c4c47816 */ /* 0x000fc600000000c4 */
[----:B0-----:R-:W-:Y:S01]  /*7760*/  FSETP.GTU.FTZ.AND P3, PT, R192, R231, PT ;  /* 0x000000e7c000720b */ /* 0x001fe20003f7c000 */
[----:B--2---:R-:W-:-:S12]  /*7770*/  FMUL.FTZ R193, R193, R230 ;  /* 0x000000e6c1c17220 */ /* 0x004fd80000410000 */
        /* <DEDUP_REMOVED lines=8> */
.L_x_14066:
        /* <DEDUP_REMOVED lines=12> */
.L_x_14069:
[----:B------:R-:W-:-:S07]  /*78c0*/  MOV R10, R238 ;  /* 0x000000ee000a7202 */ /* 0x000fce0000000f00 */
.L_x_14070:
[----:B------:R-:W-:Y:S05]  /*78d0*/  BSYNC B1 ;  /* 0x0000000000017941 */ /* 0x000fea0003800000 */
.L_x_14068:
        /* <DEDUP_REMOVED lines=16> */
.L_x_14074:
[----:B------:R-:W-:Y:S05]  /*79e0*/  BSYNC B2 ;  /* 0x0000000000027941 */ /* 0x000fea0003800000 */
.L_x_14073:
        /* <DEDUP_REMOVED lines=44> */
.L_x_14072:
[----:B------:R-:W-:Y:S05]  /*7cb0*/  BSYNC B1 ;  /* 0x0000000000017941 */ /* 0x000fea0003800000 */
.L_x_14071:
        /* <DEDUP_REMOVED lines=9> */
.L_x_14067:
        /* <DEDUP_REMOVED lines=12> */
.L_x_14076:
[----:B------:R-:W-:-:S07]  /*7e10*/  IMAD.MOV.U32 R193, RZ, RZ, R238 ;  /* 0x000000ffffc17224 */ /* 0x000fce00078e00ee */
.L_x_14077:
[----:B------:R-:W-:Y:S05]  /*7e20*/  BSYNC B1 ;  /* 0x0000000000017941 */ /* 0x000fea0003800000 */
.L_x_14075:
        /* <DEDUP_REMOVED lines=16> */
.L_x_14081:
[----:B------:R-:W-:Y:S05]  /*7f30*/  BSYNC B2 ;  /* 0x0000000000027941 */ /* 0x000fea0003800000 */
.L_x_14080:
        /* <DEDUP_REMOVED lines=44> */
.L_x_14079:
[----:B------:R-:W-:Y:S05]  /*8200*/  BSYNC B1 ;  /* 0x0000000000017941 */ /* 0x000fea0003800000 */
.L_x_14078:
        /* <DEDUP_REMOVED lines=14> */
.L_x_14082:
        /* <DEDUP_REMOVED lines=12> */
.L_x_14085:
[----:B------:R-:W-:-:S07]  /*83b0*/  IMAD.MOV.U32 R9, RZ, RZ, R238 ;  /* 0x000000ffff097224 */ /* 0x000fce00078e00ee */
.L_x_14086:
[----:B------:R-:W-:Y:S05]  /*83c0*/  BSYNC B1 ;  /* 0x0000000000017941 */ /* 0x000fea0003800000 */
.L_x_14084:
        /* <DEDUP_REMOVED lines=16> */
.L_x_14090:
[----:B------:R-:W-:Y:S05]  /*84d0*/  BSYNC B2 ;  /* 0x0000000000027941 */ /* 0x000fea0003800000 */
.L_x_14089:
        /* <DEDUP_REMOVED lines=44> */
.L_x_14088:
[----:B------:R-:W-:Y:S05]  /*87a0*/  BSYNC B1 ;  /* 0x0000000000017941 */ /* 0x000fea0003800000 */
.L_x_14087:
        /* <DEDUP_REMOVED lines=10> */
.L_x_14083:
        /* <DEDUP_REMOVED lines=12> */
.L_x_14092:
[----:B------:R-:W-:-:S07]  /*8910*/  IMAD.MOV.U32 R196, RZ, RZ, R238 ;  /* 0x000000ffffc47224 */ /* 0x000fce00078e00ee */
.L_x_14093:
[----:B------:R-:W-:Y:S05]  /*8920*/  BSYNC B1 ;  /* 0x0000000000017941 */ /* 0x000fea0003800000 */
.L_x_14091:
        /* <DEDUP_REMOVED lines=16> */
.L_x_14097:
[----:B------:R-:W-:Y:S05]  /*8a30*/  BSYNC B2 ;  /* 0x0000000000027941 */ /* 0x000fea0003800000 */
.L_x_14096:
        /* <DEDUP_REMOVED lines=44> */
.L_x_14095:
[----:B------:R-:W-:Y:S05]  /*8d00*/  BSYNC B1 ;  /* 0x0000000000017941 */ /* 0x000fea0003800000 */
.L_x_14094:
        /* <DEDUP_REMOVED lines=15> */
.L_x_14098:
        /* <DEDUP_REMOVED lines=12> */
.L_x_14101:
[----:B------:R-:W-:-:S07]  /*8ec0*/  IMAD.MOV.U32 R3, RZ, RZ, R238 ;  /* 0x000000ffff037224 */ /* 0x000fce00078e00ee */
.L_x_14102:
[----:B------:R-:W-:Y:S05]  /*8ed0*/  BSYNC B1 ;  /* 0x0000000000017941 */ /* 0x000fea0003800000 */
.L_x_14100:
        /* <DEDUP_REMOVED lines=16> */
.L_x_14106:
[----:B------:R-:W-:Y:S05]  /*8fe0*/  BSYNC B2 ;  /* 0x0000000000027941 */ /* 0x000fea0003800000 */
.L_x_14105:
        /* <DEDUP_REMOVED lines=44> */
.L_x_14104:
[----:B------:R-:W-:Y:S05]  /*92b0*/  BSYNC B1 ;  /* 0x0000000000017941 */ /* 0x000fea0003800000 */
.L_x_14103:
        /* <DEDUP_REMOVED lines=9> */
.L_x_14099:
        /* <DEDUP_REMOVED lines=12> */
.L_x_14108:
[----:B------:R-:W-:-:S07]  /*9410*/  MOV R235, R238 ;  /* 0x000000ee00eb7202 */ /* 0x000fce0000000f00 */
.L_x_14109:
[----:B------:R-:W-:Y:S05]  /*9420*/  BSYNC B1 ;  /* 0x0000000000017941 */ /* 0x000fea0003800000 */
.L_x_14107:
        /* <DEDUP_REMOVED lines=16> */
.L_x_14113:
[----:B------:R-:W-:Y:S05]  /*9530*/  BSYNC B2 ;  /* 0x0000000000027941 */ /* 0x000fea0003800000 */
.L_x_14112:
        /* <DEDUP_REMOVED lines=44> */
.L_x_14111:
[----:B------:R-:W-:Y:S05]  /*9800*/  BSYNC B1 ;  /* 0x0000000000017941 */ /* 0x000fea0003800000 */
.L_x_14110:
        /* <DEDUP_REMOVED lines=14> */
.L_x_14114:
        /* <DEDUP_REMOVED lines=12> */
.L_x_14117:
[----:B------:R-:W-:-:S07]  /*99b0*/  MOV R4, R238 ;  /* 0x000000ee00047202 */ /* 0x000fce0000000f00 */
.L_x_14118:
[----:B------:R-:W-:Y:S05]  /*99c0*/  BSYNC B1 ;  /* 0x0000000000017941 */ /* 0x000fea0003800000 */
.L_x_14116:
        /* <DEDUP_REMOVED lines=16> */
.L_x_14122:
[----:B------:R-:W-:Y:S05]  /*9ad0*/  BSYNC B2 ;  /* 0x0000000000027941 */ /* 0x000fea0003800000 */
.L_x_14121:
        /* <DEDUP_REMOVED lines=44> */
.L_x_14120:
[----:B------:R-:W-:Y:S05]  /*9da0*/  BSYNC B1 ;  /* 0x0000000000017941 */ /* 0x000fea0003800000 */
.L_x_14119:
        /* <DEDUP_REMOVED lines=10> */
.L_x_14115:
        /* <DEDUP_REMOVED lines=12> */
.L_x_14124:
[----:B------:R-:W-:-:S07]  /*9f10*/  IMAD.MOV.U32 R235, RZ, RZ, R238 ;  /* 0x000000ffffeb7224 */ /* 0x000fce00078e00ee */
.L_x_14125:
[----:B------:R-:W-:Y:S05]  /*9f20*/  BSYNC B1 ;  /* 0x0000000000017941 */ /* 0x000fea0003800000 */
.L_x_14123:
        /* <DEDUP_REMOVED lines=16> */
.L_x_14129:
[----:B------:R-:W-:Y:S05]  /*a030*/  BSYNC B2 ;  /* 0x0000000000027941 */ /* 0x000fea0003800000 */
.L_x_14128:
        /* <DEDUP_REMOVED lines=44> */
.L_x_14127:
[----:B------:R-:W-:Y:S05]  /*a300*/  BSYNC B1 ;  /* 0x0000000000017941 */ /* 0x000fea0003800000 */
.L_x_14126:
        /* <DEDUP_REMOVED lines=15> */
.L_x_14130:
        /* <DEDUP_REMOVED lines=12> */
.L_x_14133:
[----:B------:R-:W-:-:S07]  /*a4c0*/  IMAD.MOV.U32 R5, RZ, RZ, R238 ;  /* 0x000000ffff057224 */ /* 0x000fce00078e00ee */
.L_x_14134:
[----:B------:R-:W-:Y:S05]  /*a4d0*/  BSYNC B1 ;  /* 0x0000000000017941 */ /* 0x000fea0003800000 */
.L_x_14132:
        /* <DEDUP_REMOVED lines=16> */
.L_x_14138:
[----:B------:R-:W-:Y:S05]  /*a5e0*/  BSYNC B2 ;  /* 0x0000000000027941 */ /* 0x000fea0003800000 */
.L_x_14137:
        /* <DEDUP_REMOVED lines=44> */
.L_x_14136:
[----:B------:R-:W-:Y:S05]  /*a8b0*/  BSYNC B1 ;  /* 0x0000000000017941 */ /* 0x000fea0003800000 */
.L_x_14135:
[----:B------:R-:W-:-:S05]  /*a8c0*/  I2FP.F32.U32 R5, R5 ;  /* 0x0000000500057245 */ /* 0x000fca0000201000 */
        /* <DEDUP_REMOVED lines=8> */
.L_x_14131:
        /* <DEDUP_REMOVED lines=12> */
.L_x_14140:
[----:B------:R-:W-:-:S07]  /*aa10*/  IMAD.MOV.U32 R197, RZ, RZ, R238 ;  /* 0x000000ffffc57224 */ /* 0x000fce00078e00ee */
.L_x_14141:
[----:B------:R-:W-:Y:S05]  /*aa20*/  BSYNC B1 ;  /* 0x0000000000017941 */ /* 0x000fea0003800000 */
.L_x_14139:
        /* <DEDUP_REMOVED lines=16> */
.L_x_14145:
[----:B------:R-:W-:Y:S05]  /*ab30*/  BSYNC B2 ;  /* 0x0000000000027941 */ /* 0x000fea0003800000 */
.L_x_14144:
        /* <DEDUP_REMOVED lines=44> */
.L_x_14143:
[----:B------:R-:W-:Y:S05]  /*ae00*/  BSYNC B1 ;  /* 0x0000000000017941 */ /* 0x000fea0003800000 */
.L_x_14142:
        /* <DEDUP_REMOVED lines=12> */
.L_x_14146:
        /* <DEDUP_REMOVED lines=12> */
.L_x_14149:
[----:B------:R-:W-:-:S07]  /*af90*/  IMAD.MOV.U32 R6, RZ, RZ, R238 ;  /* 0x000000ffff067224 */ /* 0x000fce00078e00ee */
.L_x_14150:
[----:B------:R-:W-:Y:S05]  /*afa0*/  BSYNC B1 ;  /* 0x0000000000017941 */ /* 0x000fea0003800000 */
.L_x_14148:
        /* <DEDUP_REMOVED lines=16> */
.L_x_14154:
[----:B------:R-:W-:Y:S05]  /*b0b0*/  BSYNC B2 ;  /* 0x0000000000027941 */ /* 0x000fea0003800000 */
.L_x_14153:
        /* <DEDUP_REMOVED lines=44> */
.L_x_14152:
[----:B------:R-:W-:Y:S05]  /*b380*/  BSYNC B1 ;  /* 0x0000000000017941 */ /* 0x000fea0003800000 */
.L_x_14151:
        /* <DEDUP_REMOVED lines=10> */
.L_x_14147:
        /* <DEDUP_REMOVED lines=12> */
.L_x_14156:
[----:B------:R-:W-:-:S07]  /*b4f0*/  MOV R198, R238 ;  /* 0x000000ee00c67202 */ /* 0x000fce0000000f00 */
.L_x_14157:
[----:B------:R-:W-:Y:S05]  /*b500*/  BSYNC B1 ;  /* 0x0000000000017941 */ /* 0x000fea0003800000 */
.L_x_14155:
        /* <DEDUP_REMOVED lines=16> */
.L_x_14161:
[----:B------:R-:W-:Y:S05]  /*b610*/  BSYNC B2 ;  /* 0x0000000000027941 */ /* 0x000fea0003800000 */
.L_x_14160:
        /* <DEDUP_REMOVED lines=44> */
.L_x_14159:
[----:B------:R-:W-:Y:S05]  /*b8e0*/  BSYNC B1 ;  /* 0x0000000000017941 */ /* 0x000fea0003800000 */
.L_x_14158:
        /* <DEDUP_REMOVED lines=13> */
.L_x_14162:
        /* <DEDUP_REMOVED lines=12> */
.L_x_14165:
[----:B------:R-:W-:-:S07]  /*ba80*/  MOV R7, R238 ;  /* 0x000000ee00077202 */ /* 0x000fce0000000f00 */
.L_x_14166:
[----:B------:R-:W-:Y:S05]  /*ba90*/  BSYNC B1 ;  /* 0x0000000000017941 */ /* 0x000fea0003800000 */
.L_x_14164:
        /* <DEDUP_REMOVED lines=16> */
.L_x_14170:
[----:B------:R-:W-:Y:S05]  /*bba0*/  BSYNC B2 ;  /* 0x0000000000027941 */ /* 0x000fea0003800000 */
.L_x_14169:
        /* <DEDUP_REMOVED lines=44> */
.L_x_14168:
[----:B------:R-:W-:Y:S05]  /*be70*/  BSYNC B1 ;  /* 0x0000000000017941 */ /* 0x000fea0003800000 */
.L_x_14167:
        /* <DEDUP_REMOVED lines=9> */
.L_x_14163:
        /* <DEDUP_REMOVED lines=12> */
.L_x_14172:
[----:B------:R-:W-:-:S07]  /*bfd0*/  IMAD.MOV.U32 R235, RZ, RZ, R238 ;  /* 0x000000ffffeb7224 */ /* 0x000fce00078e00ee */
.L_x_14173:
[----:B------:R-:W-:Y:S05]  /*bfe0*/  BSYNC B1 ;  /* 0x0000000000017941 */ /* 0x000fea0003800000 */
.L_x_14171:
        /* <DEDUP_REMOVED lines=16> */
.L_x_14177:
[----:B------:R-:W-:Y:S05]  /*c0f0*/  BSYNC B2 ;  /* 0x0000000000027941 */ /* 0x000fea0003800000 */
.L_x_14176:
        /* <DEDUP_REMOVED lines=44> */
.L_x_14175:
[----:B------:R-:W-:Y:S05]  /*c3c0*/  BSYNC B1 ;  /* 0x0000000000017941 */ /* 0x000fea0003800000 */
.L_x_14174:
        /* <DEDUP_REMOVED lines=12> */
.L_x_14178:
        /* <DEDUP_REMOVED lines=12> */
.L_x_14181:
[----:B------:R-:W-:-:S07]  /*c550*/  IMAD.MOV.U32 R8, RZ, RZ, R238 ;  /* 0x000000ffff087224 */ /* 0x000fce00078e00ee */
.L_x_14182:
[----:B------:R-:W-:Y:S05]  /*c560*/  BSYNC B1 ;  /* 0x0000000000017941 */ /* 0x000fea0003800000 */
.L_x_14180:
        /* <DEDUP_REMOVED lines=16> */
.L_x_14186:
[----:B------:R-:W-:Y:S05]  /*c670*/  BSYNC B2 ;  /* 0x0000000000027941 */ /* 0x000fea0003800000 */
.L_x_14185:
        /* <DEDUP_REMOVED lines=44> */
.L_x_14184:
[----:B------:R-:W-:Y:S05]  /*c940*/  BSYNC B1 ;  /* 0x0000000000017941 */ /* 0x000fea0003800000 */
.L_x_14183:
        /* <DEDUP_REMOVED lines=10> */
.L_x_14179:
        /* <DEDUP_REMOVED lines=51> */
.L_x_14187:
[----:B------:R-:W-:-:S07]  /*cd20*/  IADD3 R225, R225, 0x80, RZ ;  /* 0x00000080e1e17810 */ /* 0x000fce0007ffe0ff */
.L_x_14058:
[----:B------:R-:W-:Y:S05]  /*cd30*/  BSYNC B0 ;  /* 0x0000000000007941 */ /* 0x000fea0003800000 */
.L_x_14057:
[----:B------:R-:W-:Y:S01]  /*cd40*/  LOP3.LUT P0, RZ, R245, 0x100, RZ, 0xc0, !PT ;  /* 0x00000100f5ff7812 */ /* 0x000fe2000780c0ff */
[----:B------:R-:W-:-:S12]  /*cd50*/  BSSY B0, `(.L_x_14188) ;  /* 0x00005c4000007945 */ /* 0x000fd80003800000 */
[----:B------:R-:W-:Y:S05]  /*cd60*/  @!P0 BRA `(.L_x_14189) ;  /* 0x0000005c00088947 */ /* 0x000fea0003800000 */
[----:B------:R-:W4:Y:S01]  /*cd70*/  LDC.64 R200, c[0x0][0x228] ;  /* 0x00008a00ffc87b82 */ /* 0x000f220000000a00 */
[----:B------:R-:W-:-:S04]  /*cd80*/  ISETP.NE.U32.AND P0, PT, RZ, UR8, PT ;  /* 0x00000008ff007c0c */ /* 0x000fc8000bf05070 */
[----:B------:R-:W-:-:S03]  /*cd90*/  ISETP.NE.AND.EX P0, PT, RZ, UR9, PT, P0 ;  /* 0x00000009ff007c0c */ /* 0x000fc6000bf05300 */
[----:B------:R-:W1:Y:S10]  /*cda0*/  LDC.64 R202, c[0x0][0x220] ;  /* 0x00008800ffca7b82 */ /* 0x000e740000000a00 */
[----:B0-23--:R-:W-:-:S04]  /*cdb0*/  @P0 LEA R228, P1, R225, UR8, 0x5 ;  /* 0x00000008e1e40c11 */ /* 0x00dfc8000f8228ff */
[----:B------:R-:W-:Y:S02]  /*cdc0*/  @P0 LEA.HI.X R229, R225, UR9, RZ, 0x5, P1 ;  /* 0x00000009e1e50c11 */ /* 0x000fe400088f2cff */
[----:B----4-:R-:W-:-:S03]  /*cdd0*/  ISETP.NE.U32.AND P1, PT, R200, RZ, PT ;  /* 0x000000ffc800720c */ /* 0x010fc60003f25070 */
        /* <DEDUP_REMOVED lines=20> */
.L_x_14191:
[----:B------:R-:W-:-:S07]  /*cf20*/  IMAD.MOV.U32 R246, RZ, RZ, R238 ;  /* 0x000000fffff67224 */ /* 0x000fce00078e00ee */
.L_x_14192:
[----:B------:R-:W-:Y:S05]  /*cf30*/  BSYNC B1 ;  /* 0x0000000000017941 */ /* 0x000fea0003800000 */
.L_x_14190:
        /* <DEDUP_REMOVED lines=16> */
.L_x_14196:
[----:B------:R-:W-:Y:S05]  /*d040*/  BSYNC B2 ;  /* 0x0000000000027941 */ /* 0x000fea0003800000 */
.L_x_14195:
        /* <DEDUP_REMOVED lines=44> */
.L_x_14194:
[----:B------:R-:W-:Y:S05]  /*d310*/  BSYNC B1 ;  /* 0x0000000000017941 */ /* 0x000fea0003800000 */
.L_x_14193:
        /* <DEDUP_REMOVED lines=20> */
.L_x_14197:
        /* <DEDUP_REMOVED lines=12> */
.L_x_14200:
[----:B------:R-:W-:-:S07]  /*d520*/  MOV R10, R238 ;  /* 0x000000ee000a7202 */ /* 0x000fce0000000f00 */
.L_x_14201:
[----:B------:R-:W-:Y:S05]  /*d530*/  BSYNC B1 ;  /* 0x0000000000017941 */ /* 0x000fea0003800000 */
.L_x_14199:
        /* <DEDUP_REMOVED lines=16> */
.L_x_14205:
[----:B------:R-:W-:Y:S05]  /*d640*/  BSYNC B2 ;  /* 0x0000000000027941 */ /* 0x000fea0003800000 */
.L_x_14204:
        /* <DEDUP_REMOVED lines=44> */
.L_x_14203:
[----:B------:R-:W-:Y:S05]  /*d910*/  BSYNC B1 ;  /* 0x0000000000017941 */ /* 0x000fea0003800000 */
.L_x_14202:
        /* <DEDUP_REMOVED lines=9> */
.L_x_14198:
        /* <DEDUP_REMOVED lines=12> */
.L_x_14207:
[----:B------:R-:W-:-:S07]  /*da70*/  IMAD.MOV.U32 R201, RZ, RZ, R238 ;  /* 0x000000ffffc97224 */ /* 0x000fce00078e00ee */
.L_x_14208:
[----:B------:R-:W-:Y:S05]  /*da80*/  BSYNC B1 ;  /* 0x0000000000017941 */ /* 0x000fea0003800000 */
.L_x_14206:
        /* <DEDUP_REMOVED lines=16> */
.L_x_14212:
[----:B------:R-:W-:Y:S05]  /*db90*/  BSYNC B2 ;  /* 0x0000000000027941 */ /* 0x000fea0003800000 */
.L_x_14211:
        /* <DEDUP_REMOVED lines=44> */
.L_x_14210:
[----:B------:R-:W-:Y:S05]  /*de60*/  BSYNC B1 ;  /* 0x0000000000017941 */ /* 0x000fea0003800000 */
.L_x_14209:
        /* <DEDUP_REMOVED lines=14> */
.L_x_14213:
        /* <DEDUP_REMOVED lines=12> */
.L_x_14216:
[----:B------:R-:W-:-:S07]  /*e010*/  IMAD.MOV.U32 R9, RZ, RZ, R238 ;  /* 0x000000ffff097224 */ /* 0x000fce00078e00ee */
.L_x_14217:
[----:B------:R-:W-:Y:S05]  /*e020*/  BSYNC B1 ;  /* 0x0000000000017941 */ /* 0x000fea0003800000 */
.L_x_14215:
        /* <DEDUP_REMOVED lines=16> */
.L_x_14221:
[----:B------:R-:W-:Y:S05]  /*e130*/  BSYNC B2 ;  /* 0x0000000000027941 */ /* 0x000fea0003800000 */
.L_x_14220:
        /* <DEDUP_REMOVED lines=44> */
.L_x_14219:
[----:B------:R-:W-:Y:S05]  /*e400*/  BSYNC B1 ;  /* 0x0000000000017941 */ /* 0x000fea0003800000 */
.L_x_14218:
        /* <DEDUP_REMOVED lines=10> */
.L_x_14214:
        /* <DEDUP_REMOVED lines=12> */
.L_x_14223:
[----:B------:R-:W-:-:S07]  /*e570*/  IMAD.MOV.U32 R204, RZ, RZ, R238 ;  /* 0x000000ffffcc7224 */ /* 0x000fce00078e00ee */
.L_x_14224:
[----:B------:R-:W-:Y:S05]  /*e580*/  BSYNC B1 ;  /* 0x0000000000017941 */ /* 0x000fea0003800000 */
.L_x_14222:
        /* <DEDUP_REMOVED lines=16> */
.L_x_14228:
[----:B------:R-:W-:Y:S05]  /*e690*/  BSYNC B2 ;  /* 0x0000000000027941 */ /* 0x000fea0003800000 */
.L_x_14227:
        /* <DEDUP_REMOVED lines=44> */
.L_x_14226:
[----:B------:R-:W-:Y:S05]  /*e960*/  BSYNC B1 ;  /* 0x0000000000017941 */ /* 0x000fea0003800000 */
.L_x_14225:
        /* <DEDUP_REMOVED lines=15> */
.L_x_14229:
        /* <DEDUP_REMOVED lines=12> */
.L_x_14232:
[----:B------:R-:W-:-:S07]  /*eb20*/  IMAD.MOV.U32 R3, RZ, RZ, R238 ;  /* 0x000000ffff037224 */ /* 0x000fce00078e00ee */
.L_x_14233:
[----:B------:R-:W-:Y:S05]  /*eb30*/  BSYNC B1 ;  /* 0x0000000000017941 */ /* 0x000fea0003800000 */
.L_x_14231:
        /* <DEDUP_REMOVED lines=16> */
.L_x_14237:
[----:B------:R-:W-:Y:S05]  /*ec40*/  BSYNC B2 ;  /* 0x0000000000027941 */ /* 0x000fea0003800000 */
.L_x_14236:
        /* <DEDUP_REMOVED lines=44> */
.L_x_14235:
[----:B------:R-:W-:Y:S05]  /*ef10*/  BSYNC B1 ;  /* 0x0000000000017941 */ /* 0x000fea0003800000 */
.L_x_14234:
        /* <DEDUP_REMOVED lines=9> */
.L_x_14230:
        /* <DEDUP_REMOVED lines=12> */
.L_x_14239:
[----:B------:R-:W-:-:S07]  /*f070*/  MOV R235, R238 ;  /* 0x000000ee00eb7202 */ /* 0x000fce0000000f00 */
.L_x_14240:
[----:B------:R-:W-:Y:S05]  /*f080*/  BSYNC B1 ;  /* 0x0000000000017941 */ /* 0x000fea0003800000 */
.L_x_14238:
        /* <DEDUP_REMOVED lines=16> */
.L_x_14244:
[----:B------:R-:W-:Y:S05]  /*f190*/  BSYNC B2 ;  /* 0x0000000000027941 */ /* 0x000fea0003800000 */
.L_x_14243:
        /* <DEDUP_REMOVED lines=44> */
.L_x_14242:
[----:B------:R-:W-:Y:S05]  /*f460*/  BSYNC B1 ;  /* 0x0000000000017941 */ /* 0x000fea0003800000 */
.L_x_14241:
        /* <DEDUP_REMOVED lines=14> */
.L_x_14245:
        /* <DEDUP_REMOVED lines=12> */
.L_x_14248:
[----:B------:R-:W-:-:S07]  /*f610*/  MOV R4, R238 ;  /* 0x000000ee00047202 */ /* 0x000fce0000000f00 */
.L_x_14249:
[----:B------:R-:W-:Y:S05]  /*f620*/  BSYNC B1 ;  /* 0x0000000000017941 */ /* 0x000fea0003800000 */
.L_x_14247:
        /* <DEDUP_REMOVED lines=16> */
.L_x_14253:
[----:B------:R-:W-:Y:S05]  /*f730*/  BSYNC B2 ;  /* 0x0000000000027941 */ /* 0x000fea0003800000 */
.L_x_14252:
        /* <DEDUP_REMOVED lines=44> */
.L_x_14251:
[----:B------:R-:W-:Y:S05]  /*fa00*/  BSYNC B1 ;  /* 0x0000000000017941 */ /* 0x000fea0003800000 */
.L_x_14250:
        /* <DEDUP_REMOVED lines=10> */
.L_x_14246:
        /* <DEDUP_REMOVED lines=12> */
.L_x_14255:
[----:B------:R-:W-:-:S07]  /*fb70*/  IMAD.MOV.U32 R235, RZ, RZ, R238 ;  /* 0x000000ffffeb7224 */ /* 0x000fce00078e00ee */
.L_x_14256:
[----:B------:R-:W-:Y:S05]  /*fb80*/  BSYNC B1 ;  /* 0x0000000000017941 */ /* 0x000fea0003800000 */
.L_x_14254:
        /* <DEDUP_REMOVED lines=16> */
.L_x_14260:
[----:B------:R-:W-:Y:S05]  /*fc90*/  BSYNC B2 ;  /* 0x0000000000027941 */ /* 0x000fea0003800000 */
.L_x_14259:
        /* <DEDUP_REMOVED lines=44> */
.L_x_14258:
[----:B------:R-:W-:Y:S05]  /*ff60*/  BSYNC B1 ;  /* 0x0000000000017941 */ /* 0x000fea0003800000 */
.L_x_14257:
        /* <DEDUP_REMOVED lines=15> */
.L_x_14261:
        /* <DEDUP_REMOVED lines=12> */
.L_x_14264:
[----:B------:R-:W-:-:S07]  /*10120*/  IMAD.MOV.U32 R5, RZ, RZ, R238 ;  /* 0x000000ffff057224 */ /* 0x000fce00078e00ee */
.L_x_14265:
[----:B------:R-:W-:Y:S05]  /*10130*/  BSYNC B1 ;  /* 0x0000000000017941 */ /* 0x000fea0003800000 */
.L_x_14263:
        /* <DEDUP_REMOVED lines=16> */
.L_x_14269:
[----:B------:R-:W-:Y:S05]  /*10240*/  BSYNC B2 ;  /* 0x0000000000027941 */ /* 0x000fea0003800000 */
.L_x_14268:
        /* <DEDUP_REMOVED lines=44> */
.L_x_14267:
[----:B------:R-:W-:Y:S05]  /*10510*/  BSYNC B1 ;  /* 0x0000000000017941 */ /* 0x000fea0003800000 */
.L_x_14266:
        /* <DEDUP_REMOVED lines=9> */
.L_x_14262:
        /* <DEDUP_REMOVED lines=12> */
.L_x_14271:
[----:B------:R-:W-:-:S07]  /*10670*/  IMAD.MOV.U32 R205, RZ, RZ, R238 ;  /* 0x000000ffffcd7224 */ /* 0x000fce00078e00ee */
.L_x_14272:
[----:B------:R-:W-:Y:S05]  /*10680*/  BSYNC B1 ;  /* 0x0000000000017941 */ /* 0x000fea0003800000 */
.L_x_14270:
        /* <DEDUP_REMOVED lines=16> */
.L_x_14276:
[----:B------:R-:W-:Y:S05]  /*10790*/  BSYNC B2 ;  /* 0x0000000000027941 */ /* 0x000fea0003800000 */
.L_x_14275:
        /* <DEDUP_REMOVED lines=44> */
.L_x_14274:
[----:B------:R-:W-:Y:S05]  /*10a60*/  BSYNC B1 ;  /* 0x0000000000017941 */ /* 0x000fea0003800000 */
.L_x_14273:
        /* <DEDUP_REMOVED lines=12> */
.L_x_14277:
        /* <DEDUP_REMOVED lines=12> */
.L_x_14280:
[----:B------:R-:W-:-:S07]  /*10bf0*/  IMAD.MOV.U32 R6, RZ, RZ, R238 ;  /* 0x000000ffff067224 */ /* 0x000fce00078e00ee */
.L_x_14281:
[----:B------:R-:W-:Y:S05]  /*10c00*/  BSYNC B1 ;  /* 0x0000000000017941 */ /* 0x000fea0003800000 */
.L_x_14279:
        /* <DEDUP_REMOVED lines=16> */
.L_x_14285:
[----:B------:R-:W-:Y:S05]  /*10d10*/  BSYNC B2 ;  /* 0x0000000000027941 */ /* 0x000fea0003800000 */
.L_x_14284:
        /* <DEDUP_REMOVED lines=44> */
.L_x_14283:
[----:B------:R-:W-:Y:S05]  /*10fe0*/  BSYNC B1 ;  /* 0x0000000000017941 */ /* 0x000fea0003800000 */
.L_x_14282:
        /* <DEDUP_REMOVED lines=10> */
.L_x_14278:
        /* <DEDUP_REMOVED lines=12> */
.L_x_14287:
[----:B------:R-:W-:-:S07]  /*11150*/  MOV R206, R238 ;  /* 0x000000ee00ce7202 */ /* 0x000fce0000000f00 */
.L_x_14288:
[----:B------:R-:W-:Y:S05]  /*11160*/  BSYNC B1 ;  /* 0x0000000000017941 */ /* 0x000fea0003800000 */
.L_x_14286:
        /* <DEDUP_REMOVED lines=16> */
.L_x_14292:
[----:B------:R-:W-:Y:S05]  /*11270*/  BSYNC B2 ;  /* 0x0000000000027941 */ /* 0x000fea0003800000 */
.L_x_14291:
        /* <DEDUP_REMOVED lines=44> */
.L_x_14290:
[----:B------:R-:W-:Y:S05]  /*11540*/  BSYNC B1 ;  /* 0x0000000000017941 */ /* 0x000fea0003800000 */
.L_x_14289:
        /* <DEDUP_REMOVED lines=13> */
.L_x_14293:
        /* <DEDUP_REMOVED lines=12> */
.L_x_14296:
[----:B------:R-:W-:-:S07]  /*116e0*/  MOV R7, R238 ;  /* 0x000000ee00077202 */ /* 0x000fce0000000f00 */
.L_x_14297:
[----:B------:R-:W-:Y:S05]  /*116f0*/  BSYNC B1 ;  /* 0x0000000000017941 */ /* 0x000fea0003800000 */
.L_x_14295:
        /* <DEDUP_REMOVED lines=16> */
.L_x_14301:
[----:B------:R-:W-:Y:S05]  /*11800*/  BSYNC B2 ;  /* 0x0000000000027941 */ /* 0x000fea0003800000 */
.L_x_14300:
        /* <DEDUP_REMOVED lines=44> */
.L_x_14299:
[----:B------:R-:W-:Y:S05]  /*11ad0*/  BSYNC B1 ;  /* 0x0000000000017941 */ /* 0x000fea0003800000 */
.L_x_14298:
        /* <DEDUP_REMOVED lines=9> */
.L_x_14294:
        /* <DEDUP_REMOVED lines=12> */
.L_x_14303:
[----:B------:R-:W-:-:S07]  /*11c30*/  IMAD.MOV.U32 R235, RZ, RZ, R238 ;  /* 0x000000ffffeb7224 */ /* 0x000fce00078e00ee */
.L_x_14304:
[----:B------:R-:W-:Y:S05]  /*11c40*/  BSYNC B1 ;  /* 0x0000000000017941 */ /* 0x000fea0003800000 */
.L_x_14302:
        /* <DEDUP_REMOVED lines=16> */
.L_x_14308:
[----:B------:R-:W-:Y:S05]  /*11d50*/  BSYNC B2 ;  /* 0x0000000000027941 */ /* 0x000fea0003800000 */
.L_x_14307:
        /* <DEDUP_REMOVED lines=44> */
.L_x_14306:
[----:B------:R-:W-:Y:S05]  /*12020*/  BSYNC B1 ;  /* 0x0000000000017941 */ /* 0x000fea0003800000 */
.L_x_14305:
        /* <DEDUP_REMOVED lines=12> */
.L_x_14309:
        /* <DEDUP_REMOVED lines=12> */
.L_x_14312:
[----:B------:R-:W-:-:S07]  /*121b0*/  IMAD.MOV.U32 R8, RZ, RZ, R238 ;  /* 0x000000ffff087224 */ /* 0x000fce00078e00ee */
.L_x_14313:
[----:B------:R-:W-:Y:S05]  /*121c0*/  BSYNC B1 ;  /* 0x0000000000017941 */ /* 0x000fea0003800000 */
.L_x_14311:
        /* <DEDUP_REMOVED lines=16> */
.L_x_14317:
[----:B------:R-:W-:Y:S05]  /*122d0*/  BSYNC B2 ;  /* 0x0000000000027941 */ /* 0x000fea0003800000 */
.L_x_14316:
        /* <DEDUP_REMOVED lines=44> */
.L_x_14315:
[----:B------:R-:W-:Y:S05]  /*125a0*/  BSYNC B1 ;  /* 0x0000000000017941 */ /* 0x000fea0003800000 */
.L_x_14314:
        /* <DEDUP_REMOVED lines=10> */
.L_x_14310:
        /* <DEDUP_REMOVED lines=51> */
.L_x_14318:
[----:B------:R-:W-:-:S07]  /*12980*/  IADD3 R225, R225, 0x80, RZ ;  /* 0x00000080e1e17810 */ /* 0x000fce0007ffe0ff */
.L_x_14189:
[----:B------:R-:W-:Y:S05]  /*12990*/  BSYNC B0 ;  /* 0x0000000000007941 */ /* 0x000fea0003800000 */
.L_x_14188:
[----:B------:R-:W-:Y:S01]  /*129a0*/  LOP3.LUT P0, RZ, R245, 0x80, RZ, 0xc0, !PT ;  /* 0x00000080f5ff7812 */ /* 0x000fe2000780c0ff */
[----:B------:R-:W-:-:S12]  /*129b0*/  BSSY B0, `(.L_x_14319) ;  /* 0x00005c4000007945 */ /* 0x000fd80003800000 */
[----:B------:R-:W-:Y:S05]  /*129c0*/  @!P0 BRA `(.L_x_14320) ;  /* 0x0000005c00088947 */ /* 0x000fea0003800000 */
[----:B------:R-:W4:Y:S01]  /*129d0*/  LDC.64 R208, c[0x0][0x228] ;  /* 0x00008a00ffd07b82 */ /* 0x000f220000000a00 */
[----:B------:R-:W-:-:S04]  /*129e0*/  ISETP.NE.U32.AND P0, PT, RZ, UR8, PT ;  /* 0x00000008ff007c0c */ /* 0x000fc8000bf05070 */
[----:B------:R-:W-:-:S03]  /*129f0*/  ISETP.NE.AND.EX P0, PT, RZ, UR9, PT, P0 ;  /* 0x00000009ff007c0c */ /* 0x000fc6000bf05300 */
[----:B------:R-:W4:Y:S10]  /*12a00*/  LDC.64 R210, c[0x0][0x220] ;  /* 0x00008800ffd27b82 */ /* 0x000f340000000a00 */
[----:B0123--:R-:W-:-:S04]  /*12a10*/  @P0 LEA R228, P1, R225, UR8, 0x5 ;  /* 0x00000008e1e40c11 */ /* 0x00ffc8000f8228ff */
[----:B------:R-:W-:Y:S02]  /*12a20*/  @P0 LEA.HI.X R229, R225, UR9, RZ, 0x5, P1 ;  /* 0x00000009e1e50c11 */ /* 0x000fe400088f2cff */
[----:B----4-:R-:W-:-:S03]  /*12a30*/  ISETP.NE.U32.AND P1, PT, R208, RZ, PT ;  /* 0x000000ffd000720c */ /* 0x010fc60003f25070 */
[----:B------:R0:W5:Y:S01]  /*12a40*/  @P0 LDG.E.128 R172, desc[UR6][R228.64] ;  /* 0x00000006e4ac0981 */ /* 0x000162000c1e1d00 */
[----:B------:R-:W-:-:S03]  /*12a50*/  ISETP.NE.AND.EX P1, PT, R209, RZ, PT, P1 ;  /* 0x000000ffd100720c */ /* 0x000fc60003f25310 */
[----:B------:R0:W5:Y:S01]  /*12a60*/  @P0 LDG.E.128 R176, desc[UR6][R228.64+0x10] ;  /* 0x00001006e4b00981 */ /* 0x000162000c1e1d00 */
[----:B------:R-:W-:-:S05]  /*12a70*/  IMAD.WIDE.U32 R210, R225, 0x10, R210 ;  /* 0x00000010e1d27825 */ /* 0x000fca00078e00d2 */
        /* <DEDUP_REMOVED lines=16> */
.L_x_14322:
[----:B------:R-:W-:-:S07]  /*12b80*/  IMAD.MOV.U32 R246, RZ, RZ, R238 ;  /* 0x000000fffff67224 */ /* 0x000fce00078e00ee */
.L_x_14323:
[----:B------:R-:W-:Y:S05]  /*12b90*/  BSYNC B1 ;  /* 0x0000000000017941 */ /* 0x000fea0003800000 */
.L_x_14321:
        /* <DEDUP_REMOVED lines=16> */
.L_x_14327:
[----:B------:R-:W-:Y:S05]  /*12ca0*/  BSYNC B2 ;  /* 0x0000000000027941 */ /* 0x000fea0003800000 */
.L_x_14326:
        /* <DEDUP_REMOVED lines=44> */
.L_x_14325:
[----:B------:R-:W-:Y:S05]  /*12f70*/  BSYNC B1 ;  /* 0x0000000000017941 */ /* 0x000fea0003800000 */
.L_x_14324:
        /* <DEDUP_REMOVED lines=20> */
.L_x_14328:
        /* <DEDUP_REMOVED lines=12> */
.L_x_14331:
[----:B------:R-:W-:-:S07]  /*13180*/  MOV R10, R238 ;  /* 0x000000ee000a7202 */ /* 0x000fce0000000f00 */
.L_x_14332:
[----:B------:R-:W-:Y:S05]  /*13190*/  BSYNC B1 ;  /* 0x0000000000017941 */ /* 0x000fea0003800000 */
.L_x_14330:
        /* <DEDUP_REMOVED lines=16> */
.L_x_14336:
[----:B------:R-:W-:Y:S05]  /*132a0*/  BSYNC B2 ;  /* 0x0000000000027941 */ /* 0x000fea0003800000 */
.L_x_14335:
        /* <DEDUP_REMOVED lines=44> */
.L_x_14334:
[----:B------:R-:W-:Y:S05]  /*13570*/  BSYNC B1 ;  /* 0x0000000000017941 */ /* 0x000fea0003800000 */
.L_x_14333:
        /* <DEDUP_REMOVED lines=9> */
.L_x_14329:
        /* <DEDUP_REMOVED lines=12> */
.L_x_14338:
[----:B------:R-:W-:-:S07]  /*136d0*/  IMAD.MOV.U32 R209, RZ, RZ, R238 ;  /* 0x000000ffffd17224 */ /* 0x000fce00078e00ee */
.L_x_14339:
[----:B------:R-:W-:Y:S05]  /*136e0*/  BSYNC B1 ;  /* 0x0000000000017941 */ /* 0x000fea0003800000 */
.L_x_14337:
        /* <DEDUP_REMOVED lines=16> */
.L_x_14343:
[----:B------:R-:W-:Y:S05]  /*137f0*/  BSYNC B2 ;  /* 0x0000000000027941 */ /* 0x000fea0003800000 */
.L_x_14342:
        /* <DEDUP_REMOVED lines=44> */
.L_x_14341:
[----:B------:R-:W-:Y:S05]  /*13ac0*/  BSYNC B1 ;  /* 0x0000000000017941 */ /* 0x000fea0003800000 */
.L_x_14340:
        /* <DEDUP_REMOVED lines=14> */
.L_x_14344:
        /* <DEDUP_REMOVED lines=12> */
.L_x_14347:
[----:B------:R-:W-:-:S07]  /*13c70*/  IMAD.MOV.U32 R9, RZ, RZ, R238 ;  /* 0x000000ffff097224 */ /* 0x000fce00078e00ee */
.L_x_14348:
[----:B------:R-:W-:Y:S05]  /*13c80*/  BSYNC B1 ;  /* 0x0000000000017941 */ /* 0x000fea0003800000 */
.L_x_14346:
        /* <DEDUP_REMOVED lines=16> */
.L_x_14352:
[----:B------:R-:W-:Y:S05]  /*13d90*/  BSYNC B2 ;  /* 0x0000000000027941 */ /* 0x000fea0003800000 */
.L_x_14351:
        /* <DEDUP_REMOVED lines=44> */
.L_x_14350:
[----:B------:R-:W-:Y:S05]  /*14060*/  BSYNC B1 ;  /* 0x0000000000017941 */ /* 0x000fea0003800000 */
.L_x_14349:
        /* <DEDUP_REMOVED lines=10> */
.L_x_14345:
        /* <DEDUP_REMOVED lines=12> */
.L_x_14354:
[----:B------:R-:W-:-:S07]  /*141d0*/  IMAD.MOV.U32 R212, RZ, RZ, R238 ;  /* 0x000000ffffd47224 */ /* 0x000fce00078e00ee */
.L_x_14355:
[----:B------:R-:W-:Y:S05]  /*141e0*/  BSYNC B1 ;  /* 0x0000000000017941 */ /* 0x000fea0003800000 */
.L_x_14353:
        /* <DEDUP_REMOVED lines=16> */
.L_x_14359:
[----:B------:R-:W-:Y:S05]  /*142f0*/  BSYNC B2 ;  /* 0x0000000000027941 */ /* 0x000fea0003800000 */
.L_x_14358:
        /* <DEDUP_REMOVED lines=44> */
.L_x_14357:
[----:B------:R-:W-:Y:S05]  /*145c0*/  BSYNC B1 ;  /* 0x0000000000017941 */ /* 0x000fea0003800000 */
.L_x_14356:
        /* <DEDUP_REMOVED lines=15> */
.L_x_14360:
        /* <DEDUP_REMOVED lines=12> */
.L_x_14363:
[----:B------:R-:W-:-:S07]  /*14780*/  IMAD.MOV.U32 R3, RZ, RZ, R238 ;  /* 0x000000ffff037224 */ /* 0x000fce00078e00ee */
.L_x_14364:
[----:B------:R-:W-:Y:S05]  /*14790*/  BSYNC B1 ;  /* 0x0000000000017941 */ /* 0x000fea0003800000 */
.L_x_14362:
        /* <DEDUP_REMOVED lines=16> */
.L_x_14368:
[----:B------:R-:W-:Y:S05]  /*148a0*/  BSYNC B2 ;  /* 0x0000000000027941 */ /* 0x000fea0003800000 */
.L_x_14367:
        /* <DEDUP_REMOVED lines=44> */
.L_x_14366:
[----:B------:R-:W-:Y:S05]  /*14b70*/  BSYNC B1 ;  /* 0x0000000000017941 */ /* 0x000fea0003800000 */
.L_x_14365:
        /* <DEDUP_REMOVED lines=9> */
.L_x_14361:
        /* <DEDUP_REMOVED lines=12> */
.L_x_14370:
[----:B------:R-:W-:-:S07]  /*14cd0*/  MOV R235, R238 ;  /* 0x000000ee00eb7202 */ /* 0x000fce0000000f00 */
.L_x_14371:
[----:B------:R-:W-:Y:S05]  /*14ce0*/  BSYNC B1 ;  /* 0x0000000000017941 */ /* 0x000fea0003800000 */
.L_x_14369:
        /* <DEDUP_REMOVED lines=16> */
.L_x_14375:
[----:B------:R-:W-:Y:S05]  /*14df0*/  BSYNC B2 ;  /* 0x0000000000027941 */ /* 0x000fea0003800000 */
.L_x_14374:
        /* <DEDUP_REMOVED lines=44> */
.L_x_14373:
[----:B------:R-:W-:Y:S05]  /*150c0*/  BSYNC B1 ;  /* 0x0000000000017941 */ /* 0x000fea0003800000 */
.L_x_14372:
        /* <DEDUP_REMOVED lines=14> */
.L_x_14376:
        /* <DEDUP_REMOVED lines=12> */
.L_x_14379:
[----:B------:R-:W-:-:S07]  /*15270*/  MOV R4, R238 ;  /* 0x000000ee00047202 */ /* 0x000fce0000000f00 */
.L_x_14380:
[----:B------:R-:W-:Y:S05]  /*15280*/  BSYNC B1 ;  /* 0x0000000000017941 */ /* 0x000fea0003800000 */
.L_x_14378:
        /* <DEDUP_REMOVED lines=16> */
.L_x_14384:
[----:B------:R-:W-:Y:S05]  /*15390*/  BSYNC B2 ;  /* 0x0000000000027941 */ /* 0x000fea0003800000 */
.L_x_14383:
        /* <DEDUP_REMOVED lines=44> */
.L_x_14382:
[----:B------:R-:W-:Y:S05]  /*15660*/  BSYNC B1 ;  /* 0x0000000000017941 */ /* 0x000fea0003800000 */
.L_x_14381:
        /* <DEDUP_REMOVED lines=10> */
.L_x_14377:
        /* <DEDUP_REMOVED lines=12> */
.L_x_14386:
[----:B------:R-:W-:-:S07]  /*157d0*/  IMAD.MOV.U32 R235, RZ, RZ, R238 ;  /* 0x000000ffffeb7224 */ /* 0x000fce00078e00ee */
.L_x_14387:
[----:B------:R-:W-:Y:S05]  /*157e0*/  BSYNC B1 ;  /* 0x0000000000017941 */ /* 0x000fea0003800000 */
.L_x_14385:
        /* <DEDUP_REMOVED lines=16> */
.L_x_14391:
[----:B------:R-:W-:Y:S05]  /*158f0*/  BSYNC B2 ;  /* 0x0000000000027941 */ /* 0x000fea0003800000 */
.L_x_14390:
        /* <DEDUP_REMOVED lines=44> */
.L_x_14389:
[----:B------:R-:W-:Y:S05]  /*15bc0*/  BSYNC B1 ;  /* 0x0000000000017941 */ /* 0x000fea0003800000 */
.L_x_14388:
        /* <DEDUP_REMOVED lines=15> */
.L_x_14392:
        /* <DEDUP_REMOVED lines=12> */
.L_x_14395:
[----:B------:R-:W-:-:S07]  /*15d80*/  IMAD.MOV.U32 R5, RZ, RZ, R238 ;  /* 0x000000ffff057224 */ /* 0x000fce00078e00ee */
.L_x_14396:
[----:B------:R-:W-:Y:S05]  /*15d90*/  BSYNC B1 ;  /* 0x0000000000017941 */ /* 0x000fea0003800000 */
.L_x_14394:
        /* <DEDUP_REMOVED lines=16> */
.L_x_14400:
[----:B------:R-:W-:Y:S05]  /*15ea0*/  BSYNC B2 ;  /* 0x0000000000027941 */ /* 0x000fea0003800000 */
.L_x_14399:
        /* <DEDUP_REMOVED lines=44> */
.L_x_14398:
[----:B------:R-:W-:Y:S05]  /*16170*/  BSYNC B1 ;  /* 0x0000000000017941 */ /* 0x000fea0003800000 */
.L_x_14397:
        /* <DEDUP_REMOVED lines=9> */
.L_x_14393:
        /* <DEDUP_REMOVED lines=12> */
.L_x_14402:
[----:B------:R-:W-:-:S07]  /*162d0*/  IMAD.MOV.U32 R213, RZ, RZ, R238 ;  /* 0x000000ffffd57224 */ /* 0x000fce00078e00ee */
.L_x_14403:
[----:B------:R-:W-:Y:S05]  /*162e0*/  BSYNC B1 ;  /* 0x0000000000017941 */ /* 0x000fea0003800000 */
.L_x_14401:
        /* <DEDUP_REMOVED lines=16> */
.L_x_14407:
[----:B------:R-:W-:Y:S05]  /*163f0*/  BSYNC B2 ;  /* 0x0000000000027941 */ /* 0x000fea0003800000 */
.L_x_14406:
        /* <DEDUP_REMOVED lines=44> */
.L_x_14405:
[----:B------:R-:W-:Y:S05]  /*166c0*/  BSYNC B1 ;  /* 0x0000000000017941 */ /* 0x000fea0003800000 */
.L_x_14404:
        /* <DEDUP_REMOVED lines=12> */
.L_x_14408:
        /* <DEDUP_REMOVED lines=12> */
.L_x_14411:
[----:B------:R-:W-:-:S07]  /*16850*/  IMAD.MOV.U32 R6, RZ, RZ, R238 ;  /* 0x000000ffff067224 */ /* 0x000fce00078e00ee */
.L_x_14412:
[----:B------:R-:W-:Y:S05]  /*16860*/  BSYNC B1 ;  /* 0x0000000000017941 */ /* 0x000fea0003800000 */
.L_x_14410:
        /* <DEDUP_REMOVED lines=16> */
.L_x_14416:
[----:B------:R-:W-:Y:S05]  /*16970*/  BSYNC B2 ;  /* 0x0000000000027941 */ /* 0x000fea0003800000 */
.L_x_14415:
        /* <DEDUP_REMOVED lines=44> */
.L_x_14414:
[----:B------:R-:W-:Y:S05]  /*16c40*/  BSYNC B1 ;  /* 0x0000000000017941 */ /* 0x000fea0003800000 */
.L_x_14413:
        /* <DEDUP_REMOVED lines=10> */
.L_x_14409:
        /* <DEDUP_REMOVED lines=12> */
.L_x_14418:
[----:B------:R-:W-:-:S07]  /*16db0*/  MOV R214, R238 ;  /* 0x000000ee00d67202 */ /* 0x000fce0000000f00 */
.L_x_14419:
[----:B------:R-:W-:Y:S05]  /*16dc0*/  BSYNC B1 ;  /* 0x0000000000017941 */ /* 0x000fea0003800000 */
.L_x_14417:
        /* <DEDUP_REMOVED lines=16> */
.L_x_14423:
[----:B------:R-:W-:Y:S05]  /*16ed0*/  BSYNC B2 ;  /* 0x0000000000027941 */ /* 0x000fea0003800000 */
.L_x_14422:
        /* <DEDUP_REMOVED lines=44> */
.L_x_14421:
[----:B------:R-:W-:Y:S05]  /*171a0*/  BSYNC B1 ;  /* 0x0000000000017941 */ /* 0x000fea0003800000 */
.L_x_14420:
        /* <DEDUP_REMOVED lines=13> */
.L_x_14424:
        /* <DEDUP_REMOVED lines=12> */
.L_x_14427:
[----:B------:R-:W-:-:S07]  /*17340*/  MOV R7, R238 ;  /* 0x000000ee00077202 */ /* 0x000fce0000000f00 */
.L_x_14428:
[----:B------:R-:W-:Y:S05]  /*17350*/  BSYNC B1 ;  /* 0x0000000000017941 */ /* 0x000fea0003800000 */
.L_x_14426:
        /* <DEDUP_REMOVED lines=16> */
.L_x_14432:
[----:B------:R-:W-:Y:S05]  /*17460*/  BSYNC B2 ;  /* 0x0000000000027941 */ /* 0x000fea0003800000 */
.L_x_14431:
        /* <DEDUP_REMOVED lines=44> */
.L_x_14430:
[----:B------:R-:W-:Y:S05]  /*17730*/  BSYNC B1 ;  /* 0x0000000000017941 */ /* 0x000fea0003800000 */
.L_x_14429:
        /* <DEDUP_REMOVED lines=9> */
.L_x_14425:
        /* <DEDUP_REMOVED lines=12> */
.L_x_14434:
[----:B------:R-:W-:-:S07]  /*17890*/  IMAD.MOV.U32 R235, RZ, RZ, R238 ;  /* 0x000000ffffeb7224 */ /* 0x000fce00078e00ee */
.L_x_14435:
[----:B------:R-:W-:Y:S05]  /*178a0*/  BSYNC B1 ;  /* 0x0000000000017941 */ /* 0x000fea0003800000 */
.L_x_14433:
        /* <DEDUP_REMOVED lines=16> */
.L_x_14439:
[----:B------:R-:W-:Y:S05]  /*179b0*/  BSYNC B2 ;  /* 0x0000000000027941 */ /* 0x000fea0003800000 */
.L_x_14438:
        /* <DEDUP_REMOVED lines=44> */
.L_x_14437:
[----:B------:R-:W-:Y:S05]  /*17c80*/  BSYNC B1 ;  /* 0x0000000000017941 */ /* 0x000fea0003800000 */
.L_x_14436:
        /* <DEDUP_REMOVED lines=12> */
.L_x_14440:
        /* <DEDUP_REMOVED lines=12> */
.L_x_14443:
[----:B------:R-:W-:-:S07]  /*17e10*/  IMAD.MOV.U32 R8, RZ, RZ, R238 ;  /* 0x000000ffff087224 */ /* 0x000fce00078e00ee */
.L_x_14444:
[----:B------:R-:W-:Y:S05]  /*17e20*/  BSYNC B1 ;  /* 0x0000000000017941 */ /* 0x000fea0003800000 */
.L_x_14442:
        /* <DEDUP_REMOVED lines=16> */
.L_x_14448:
[----:B------:R-:W-:Y:S05]  /*17f30*/  BSYNC B2 ;  /* 0x0000000000027941 */ /* 0x000fea0003800000 */
.L_x_14447:
        /* <DEDUP_REMOVED lines=44> */
.L_x_14446:
[----:B------:R-:W-:Y:S05]  /*18200*/  BSYNC B1 ;  /* 0x0000000000017941 */ /* 0x000fea0003800000 */
.L_x_14445:
        /* <DEDUP_REMOVED lines=10> */
.L_x_14441:
        /* <DEDUP_REMOVED lines=51> */
.L_x_14449:
[----:B------:R-:W-:-:S07]  /*185e0*/  IADD3 R225, R225, 0x80, RZ ;  /* 0x00000080e1e17810 */ /* 0x000fce0007ffe0ff */
.L_x_14320:
[----:B------:R-:W-:Y:S05]  /*185f0*/  BSYNC B0 ;  /* 0x0000000000007941 */ /* 0x000fea0003800000 */
.L_x_14319:
        /* <DEDUP_REMOVED lines=30> */
.L_x_14453:
[----:B------:R-:W-:-:S07]  /*187e0*/  IMAD.MOV.U32 R246, RZ, RZ, R238 ;  /* 0x000000fffff67224 */ /* 0x000fce00078e00ee */
.L_x_14454:
[----:B------:R-:W-:Y:S05]  /*187f0*/  BSYNC B1 ;  /* 0x0000000000017941 */ /* 0x000fea0003800000 */
.L_x_14452:
        /* <DEDUP_REMOVED lines=16> */
.L_x_14458:
[----:B------:R-:W-:Y:S05]  /*18900*/  BSYNC B2 ;  /* 0x0000000000027941 */ /* 0x000fea0003800000 */
.L_x_14457:
        /* <DEDUP_REMOVED lines=44> */
.L_x_14456:
[----:B------:R-:W-:Y:S05]  /*18bd0*/  BSYNC B1 ;  /* 0x0000000000017941 */ /* 0x000fea0003800000 */
.L_x_14455:
        /* <DEDUP_REMOVED lines=20> */
.L_x_14459:
        /* <DEDUP_REMOVED lines=12> */
.L_x_14462:
[----:B------:R-:W-:-:S07]  /*18de0*/  MOV R10, R238 ;  /* 0x000000ee000a7202 */ /* 0x000fce0000000f00 */
.L_x_14463:
[----:B------:R-:W-:Y:S05]  /*18df0*/  BSYNC B1 ;  /* 0x0000000000017941 */ /* 0x000fea0003800000 */
.L_x_14461:
        /* <DEDUP_REMOVED lines=16> */
.L_x_14467:
[----:B------:R-:W-:Y:S05]  /*18f00*/  BSYNC B2 ;  /* 0x0000000000027941 */ /* 0x000fea0003800000 */
.L_x_14466:
        /* <DEDUP_REMOVED lines=44> */
.L_x_14465:
[----:B------:R-:W-:Y:S05]  /*191d0*/  BSYNC B1 ;  /* 0x0000000000017941 */ /* 0x000fea0003800000 */
.L_x_14464:
        /* <DEDUP_REMOVED lines=9> */
.L_x_14460:
        /* <DEDUP_REMOVED lines=12> */
.L_x_14469:
[----:B------:R-:W-:-:S07]  /*19330*/  IMAD.MOV.U32 R217, RZ, RZ, R238 ;  /* 0x000000ffffd97224 */ /* 0x000fce00078e00ee */
.L_x_14470:
[----:B------:R-:W-:Y:S05]  /*19340*/  BSYNC B1 ;  /* 0x0000000000017941 */ /* 0x000fea0003800000 */
.L_x_14468:
        /* <DEDUP_REMOVED lines=16> */
.L_x_14474:
[----:B------:R-:W-:Y:S05]  /*19450*/  BSYNC B2 ;  /* 0x0000000000027941 */ /* 0x000fea0003800000 */
.L_x_14473:
        /* <DEDUP_REMOVED lines=44> */
.L_x_14472:
[----:B------:R-:W-:Y:S05]  /*19720*/  BSYNC B1 ;  /* 0x0000000000017941 */ /* 0x000fea0003800000 */
.L_x_14471:
        /* <DEDUP_REMOVED lines=14> */
.L_x_14475:
        /* <DEDUP_REMOVED lines=12> */
.L_x_14478:
[----:B------:R-:W-:-:S07]  /*198d0*/  IMAD.MOV.U32 R9, RZ, RZ, R238 ;  /* 0x000000ffff097224 */ /* 0x000fce00078e00ee */
.L_x_14479:
[----:B------:R-:W-:Y:S05]  /*198e0*/  BSYNC B1 ;  /* 0x0000000000017941 */ /* 0x000fea0003800000 */
.L_x_14477:
        /* <DEDUP_REMOVED lines=16> */
.L_x_14483:
[----:B------:R-:W-:Y:S05]  /*199f0*/  BSYNC B2 ;  /* 0x0000000000027941 */ /* 0x000fea0003800000 */
.L_x_14482:
        /* <DEDUP_REMOVED lines=44> */
.L_x_14481:
[----:B------:R-:W-:Y:S05]  /*19cc0*/  BSYNC B1 ;  /* 0x0000000000017941 */ /* 0x000fea0003800000 */
.L_x_14480:
        /* <DEDUP_REMOVED lines=10> */
.L_x_14476:
        /* <DEDUP_REMOVED lines=12> */
.L_x_14485:
[----:B------:R-:W-:-:S07]  /*19e30*/  IMAD.MOV.U32 R220, RZ, RZ, R238 ;  /* 0x000000ffffdc7224 */ /* 0x000fce00078e00ee */
.L_x_14486:
[----:B------:R-:W-:Y:S05]  /*19e40*/  BSYNC B1 ;  /* 0x0000000000017941 */ /* 0x000fea0003800000 */
.L_x_14484:
        /* <DEDUP_REMOVED lines=16> */
.L_x_14490:
[----:B------:R-:W-:Y:S05]  /*19f50*/  BSYNC B2 ;  /* 0x0000000000027941 */ /* 0x000fea0003800000 */
.L_x_14489:
        /* <DEDUP_REMOVED lines=44> */
.L_x_14488:
[----:B------:R-:W-:Y:S05]  /*1a220*/  BSYNC B1 ;  /* 0x0000000000017941 */ /* 0x000fea0003800000 */
.L_x_14487:
        /* <DEDUP_REMOVED lines=15> */
.L_x_14491:
        /* <DEDUP_REMOVED lines=12> */
.L_x_14494:
[----:B------:R-:W-:-:S07]  /*1a3e0*/  IMAD.MOV.U32 R3, RZ, RZ, R238 ;  /* 0x000000ffff037224 */ /* 0x000fce00078e00ee */
.L_x_14495:
[----:B------:R-:W-:Y:S05]  /*1a3f0*/  BSYNC B1 ;  /* 0x0000000000017941 */ /* 0x000fea0003800000 */
.L_x_14493:
        /* <DEDUP_REMOVED lines=16> */
.L_x_14499:
[----:B------:R-:W-:Y:S05]  /*1a500*/  BSYNC B2 ;  /* 0x0000000000027941 */ /* 0x000fea0003800000 */
.L_x_14498:
        /* <DEDUP_REMOVED lines=44> */
.L_x_14497:
[----:B------:R-:W-:Y:S05]  /*1a7d0*/  BSYNC B1 ;  /* 0x0000000000017941 */ /* 0x000fea0003800000 */
.L_x_14496:
        /* <DEDUP_REMOVED lines=9> */
.L_x_14492:
        /* <DEDUP_REMOVED lines=12> */
.L_x_14501:
[----:B------:R-:W-:-:S07]  /*1a930*/  MOV R219, R238 ;  /* 0x000000ee00db7202 */ /* 0x000fce0000000f00 */
.L_x_14502:
[----:B------:R-:W-:Y:S05]  /*1a940*/  BSYNC B1 ;  /* 0x0000000000017941 */ /* 0x000fea0003800000 */
.L_x_14500:
        /* <DEDUP_REMOVED lines=16> */
.L_x_14506:
[----:B------:R-:W-:Y:S05]  /*1aa50*/  BSYNC B2 ;  /* 0x0000000000027941 */ /* 0x000fea0003800000 */
.L_x_14505:
        /* <DEDUP_REMOVED lines=44> */
.L_x_14504:
[----:B------:R-:W-:Y:S05]  /*1ad20*/  BSYNC B1 ;  /* 0x0000000000017941 */ /* 0x000fea0003800000 */
.L_x_14503:
        /* <DEDUP_REMOVED lines=14> */
.L_x_14507:
        /* <DEDUP_REMOVED lines=12> */
.L_x_14510:
[----:B------:R-:W-:-:S07]  /*1aed0*/  MOV R4, R238 ;  /* 0x000000ee00047202 */ /* 0x000fce0000000f00 */
.L_x_14511:
[----:B------:R-:W-:Y:S05]  /*1aee0*/  BSYNC B1 ;  /* 0x0000000000017941 */ /* 0x000fea0003800000 */
.L_x_14509:
        /* <DEDUP_REMOVED lines=16> */
.L_x_14515:
[----:B------:R-:W-:Y:S05]  /*1aff0*/  BSYNC B2 ;  /* 0x0000000000027941 */ /* 0x000fea0003800000 */
.L_x_14514:
        /* <DEDUP_REMOVED lines=44> */
.L_x_14513:
[----:B------:R-:W-:Y:S05]  /*1b2c0*/  BSYNC B1 ;  /* 0x0000000000017941 */ /* 0x000fea0003800000 */
.L_x_14512:
        /* <DEDUP_REMOVED lines=10> */
.L_x_14508:
        /* <DEDUP_REMOVED lines=12> */
.L_x_14517:
[----:B------:R-:W-:-:S07]  /*1b430*/  IMAD.MOV.U32 R235, RZ, RZ, R238 ;  /* 0x000000ffffeb7224 */ /* 0x000fce00078e00ee */
.L_x_14518:
[----:B------:R-:W-:Y:S05]  /*1b440*/  BSYNC B1 ;  /* 0x0000000000017941 */ /* 0x000fea0003800000 */
.L_x_14516:
        /* <DEDUP_REMOVED lines=16> */
.L_x_14522:
[----:B------:R-:W-:Y:S05]  /*1b550*/  BSYNC B2 ;  /* 0x0000000000027941 */ /* 0x000fea0003800000 */
.L_x_14521:
        /* <DEDUP_REMOVED lines=44> */
.L_x_14520:
[----:B------:R-:W-:Y:S05]  /*1b820*/  BSYNC B1 ;  /* 0x0000000000017941 */ /* 0x000fea0003800000 */
.L_x_14519:
        /* <DEDUP_REMOVED lines=15> */
.L_x_14523:
        /* <DEDUP_REMOVED lines=12> */
.L_x_14526:
[----:B------:R-:W-:-:S07]  /*1b9e0*/  IMAD.MOV.U32 R5, RZ, RZ, R238 ;  /* 0x000000ffff057224 */ /* 0x000fce00078e00ee */
.L_x_14527:
[----:B------:R-:W-:Y:S05]  /*1b9f0*/  BSYNC B1 ;  /* 0x0000000000017941 */ /* 0x000fea0003800000 */
.L_x_14525:
        /* <DEDUP_REMOVED lines=16> */
.L_x_14531:
[----:B------:R-:W-:Y:S05]  /*1bb00*/  BSYNC B2 ;  /* 0x0000000000027941 */ /* 0x000fea0003800000 */
.L_x_14530:
        /* <DEDUP_REMOVED lines=44> */
.L_x_14529:
[----:B------:R-:W-:Y:S05]  /*1bdd0*/  BSYNC B1 ;  /* 0x0000000000017941 */ /* 0x000fea0003800000 */
.L_x_14528:
        /* <DEDUP_REMOVED lines=9> */
.L_x_14524:
        /* <DEDUP_REMOVED lines=12> */
.L_x_14533:
[----:B------:R-:W-:-:S07]  /*1bf30*/  IMAD.MOV.U32 R221, RZ, RZ, R238 ;  /* 0x000000ffffdd7224 */ /* 0x000fce00078e00ee */
.L_x_14534:
[----:B------:R-:W-:Y:S05]  /*1bf40*/  BSYNC B1 ;  /* 0x0000000000017941 */ /* 0x000fea0003800000 */
.L_x_14532:
        /* <DEDUP_REMOVED lines=16> */
.L_x_14538:
[----:B------:R-:W-:Y:S05]  /*1c050*/  BSYNC B2 ;  /* 0x0000000000027941 */ /* 0x000fea0003800000 */
.L_x_14537:
        /* <DEDUP_REMOVED lines=44> */
.L_x_14536:
[----:B------:R-:W-:Y:S05]  /*1c320*/  BSYNC B1 ;  /* 0x0000000000017941 */ /* 0x000fea0003800000 */
.L_x_14535:
        /* <DEDUP_REMOVED lines=12> */
.L_x_14539:
        /* <DEDUP_REMOVED lines=12> */
.L_x_14542:
[----:B------:R-:W-:-:S07]  /*1c4b0*/  IMAD.MOV.U32 R6, RZ, RZ, R238 ;  /* 0x000000ffff067224 */ /* 0x000fce00078e00ee */
.L_x_14543:
[----:B------:R-:W-:Y:S05]  /*1c4c0*/  BSYNC B1 ;  /* 0x0000000000017941 */ /* 0x000fea0003800000 */
.L_x_14541:
        /* <DEDUP_REMOVED lines=16> */
.L_x_14547:
[----:B------:R-:W-:Y:S05]  /*1c5d0*/  BSYNC B2 ;  /* 0x0000000000027941 */ /* 0x000fea0003800000 */
.L_x_14546:
        /* <DEDUP_REMOVED lines=44> */
.L_x_14545:
[----:B------:R-:W-:Y:S05]  /*1c8a0*/  BSYNC B1 ;  /* 0x0000000000017941 */ /* 0x000fea0003800000 */
.L_x_14544:
        /* <DEDUP_REMOVED lines=10> */
.L_x_14540:
        /* <DEDUP_REMOVED lines=12> */
.L_x_14549:
[----:B------:R-:W-:-:S07]  /*1ca10*/  MOV R222, R238 ;  /* 0x000000ee00de7202 */ /* 0x000fce0000000f00 */
.L_x_14550:
[----:B------:R-:W-:Y:S05]  /*1ca20*/  BSYNC B1 ;  /* 0x0000000000017941 */ /* 0x000fea0003800000 */
.L_x_14548:
        /* <DEDUP_REMOVED lines=16> */
.L_x_14554:
[----:B------:R-:W-:Y:S05]  /*1cb30*/  BSYNC B2 ;  /* 0x0000000000027941 */ /* 0x000fea0003800000 */
.L_x_14553:
        /* <DEDUP_REMOVED lines=44> */
.L_x_14552:
[----:B------:R-:W-:Y:S05]  /*1ce00*/  BSYNC B1 ;  /* 0x0000000000017941 */ /* 0x000fea0003800000 */
.L_x_14551:
        /* <DEDUP_REMOVED lines=13> */
.L_x_14555:
        /* <DEDUP_REMOVED lines=12> */
.L_x_14558:
[----:B------:R-:W-:-:S07]  /*1cfa0*/  MOV R7, R238 ;  /* 0x000000ee00077202 */ /* 0x000fce0000000f00 */
.L_x_14559:
[----:B------:R-:W-:Y:S05]  /*1cfb0*/  BSYNC B1 ;  /* 0x0000000000017941 */ /* 0x000fea0003800000 */
.L_x_14557:
        /* <DEDUP_REMOVED lines=16> */
.L_x_14563:
[----:B------:R-:W-:Y:S05]  /*1d0c0*/  BSYNC B2 ;  /* 0x0000000000027941 */ /* 0x000fea0003800000 */
.L_x_14562:
        /* <DEDUP_REMOVED lines=44> */
.L_x_14561:
[----:B------:R-:W-:Y:S05]  /*1d390*/  BSYNC B1 ;  /* 0x0000000000017941 */ /* 0x000fea0003800000 */
.L_x_14560:
        /* <DEDUP_REMOVED lines=9> */
.L_x_14556:
        /* <DEDUP_REMOVED lines=12> */
.L_x_14565:
[----:B------:R-:W-:-:S07]  /*1d4f0*/  IMAD.MOV.U32 R223, RZ, RZ, R238 ;  /* 0x000000ffffdf7224 */ /* 0x000fce00078e00ee */
.L_x_14566:
[----:B------:R-:W-:Y:S05]  /*1d500*/  BSYNC B1 ;  /* 0x0000000000017941 */ /* 0x000fea0003800000 */
.L_x_14564:
        /* <DEDUP_REMOVED lines=16> */
.L_x_14570:
[----:B------:R-:W-:Y:S05]  /*1d610*/  BSYNC B2 ;  /* 0x0000000000027941 */ /* 0x000fea0003800000 */
.L_x_14569:
        /* <DEDUP_REMOVED lines=44> */
.L_x_14568:
[----:B------:R-:W-:Y:S05]  /*1d8e0*/  BSYNC B1 ;  /* 0x0000000000017941 */ /* 0x000fea0003800000 */
.L_x_14567:
        /* <DEDUP_REMOVED lines=12> */
.L_x_14571:
        /* <DEDUP_REMOVED lines=12> */
.L_x_14574:
[----:B------:R-:W-:-:S07]  /*1da70*/  IMAD.MOV.U32 R8, RZ, RZ, R238 ;  /* 0x000000ffff087224 */ /* 0x000fce00078e00ee */
.L_x_14575:
[----:B------:R-:W-:Y:S05]  /*1da80*/  BSYNC B1 ;  /* 0x0000000000017941 */ /* 0x000fea0003800000 */
.L_x_14573:
        /* <DEDUP_REMOVED lines=16> */
.L_x_14579:
[----:B------:R-:W-:Y:S05]  /*1db90*/  BSYNC B2 ;  /* 0x0000000000027941 */ /* 0x000fea0003800000 */
.L_x_14578:
        /* <DEDUP_REMOVED lines=44> */
.L_x_14577:
[----:B------:R-:W-:Y:S05]  /*1de60*/  BSYNC B1 ;  /* 0x0000000000017941 */ /* 0x000fea0003800000 */
.L_x_14576:
        /* <DEDUP_REMOVED lines=10> */
.L_x_14572:
        /* <DEDUP_REMOVED lines=31> */
[----:B----4-:R-:W-:Y:S01]  /*1e100*/  IMAD.U32 R226, R7, 0x10000, RZ ;  /* 0x0001000007e27824 */ /* 0x010fe200078e00ff */
        /* <DEDUP_REMOVED lines=10> */
[----:B------:R-:W-:-:S04]  /*1e1b0*/  LOP3.LUT R226, R226, 0xff00, R227, 0xf8, !PT ;  /* 0x0000ff00e2e27812 */ /* 0x000fc800078ef8e3 */
[----:B------:R-:W-:Y:S02]  /*1e1c0*/  LOP3.LUT R247, R226, 0xff, R5, 0xf8, !PT ;  /* 0x000000ffe2f77812 */ /* 0x000fe400078ef805 */
[----:B------:R-:W-:Y:S02]  /*1e1d0*/  LOP3.LUT R226, R9, 0xff, RZ, 0xc0, !PT ;  /* 0x000000ff09e27812 */ /* 0x000fe400078ec0ff */
[----:B------:R-:W-:-:S03]  /*1e1e0*/  LOP3.LUT R247, R229, R247, R231, 0xfe, !PT ;  /* 0x000000f7e5f77212 */ /* 0x000fc600078efee7 */
[----:B------:R-:W-:-:S03]  /*1e1f0*/  IMAD.WIDE.U32 R226, R226, 0x100, RZ ;  /* 0x00000100e2e27825 */ /* 0x000fc600078e00ff */
[----:B------:R-:W-:Y:S02]  /*1e200*/  LOP3.LUT R229, R226, R230, R228, 0xfe, !PT ;  /* 0x000000e6e2e57212 */ /* 0x000fe400078efee4 */
[----:B------:R-:W-:Y:S02]  /*1e210*/  LOP3.LUT R227, R247, R227, RZ, 0xfc, !PT ;  /* 0x000000e3f7e37212 */ /* 0x000fe400078efcff */
[----:B------:R-:W-:-:S05]  /*1e220*/  LOP3.LUT R226, R229, 0xff, R10, 0xf8, !PT ;  /* 0x000000ffe5e27812 */ /* 0x000fca00078ef80a */
[----:B------:R0:W-:Y:S02]  /*1e230*/  STG.E.64 desc[UR6][R248.64], R226 ;  /* 0x000000e2f8007986 */ /* 0x0001e4000c101b06 */
.L_x_14451:
[----:B------:R-:W-:Y:S05]  /*1e240*/  BSYNC B0 ;  /* 0x0000000000007941 */ /* 0x000fea0003800000 */
.L_x_14450:
[----:B01234-:R-:W-:Y:S01]  /*1e250*/  FADD.FTZ R226, RZ, R184 ;  /* 0x000000b8ffe27221 */ /* 0x01ffe20000010000 */
        /* <DEDUP_REMOVED lines=154> */
.L_x_14602:
        /* <DEDUP_REMOVED lines=98> */
[-C--:B------:R-:W-:Y:S01]  /*1f220*/  FFMA.FTZ R226, R32, R251.reuse, R16 ;  /* 0x000000fb20e27223 */ /* 0x080fe20000010010 */
[----:B------:R-:W-:Y:S01]  /*1f230*/  FFMA.FTZ R227, R33, R248, R17 ;  /* 0x000000f821e37223 */ /* 0x000fe20000010011 */
[----:B------:R-:W-:Y:S01]  /*1f240*/  FMUL.FTZ R231, R231, UR27 ;  /* 0x0000001be7e77c20 */ /* 0x000fe20008410000 */
[----:B------:R-:W-:Y:S01]  /*1f250*/  FMUL.FTZ R250, R250, UR27 ;  /* 0x0000001bfafa7c20 */ /* 0x000fe20008410000 */
[----:B------:R-:W-:Y:S01]  /*1f260*/  FFMA.FTZ R228, R39, R228, R23 ;  /* 0x000000e427e47223 */ /* 0x000fe20000010017 */
[----:B------:R-:W-:Y:S01]  /*1f270*/  FFMA.FTZ R251, R40, R251, R24 ;  /* 0x000000fb28fb7223 */ /* 0x000fe20000010018 */
[----:B------:R-:W-:Y:S01]  /*1f280*/  F2FP.BF16.F32.PACK_AB R226, R227, R226 ;  /* 0x000000e2e3e2723e */ /* 0x000fe200000010ff */
[-C--:B------:R-:W-:Y:S01]  /*1f290*/  FFMA.FTZ R227, R34, R231.reuse, R18 ;  /* 0x000000e722e37223 */ /* 0x080fe20000010012 */
[-C--:B------:R-:W-:Y:S01]  /*1f2a0*/  FFMA.FTZ R246, R35, R250.reuse, R19 ;  /* 0x000000fa23f67223 */ /* 0x080fe20000010013 */
[----:B------:R-:W-:Y:S01]  /*1f2b0*/  FFMA.FTZ R231, R42, R231, R26 ;  /* 0x000000e72ae77223 */ /* 0x000fe2000001001a */
[----:B------:R-:W-:Y:S01]  /*1f2c0*/  FFMA.FTZ R250, R43, R250, R27 ;  /* 0x000000fa2bfa7223 */ /* 0x000fe2000001001b */
[----:B------:R-:W-:-:S02]  /*1f2d0*/  FFMA.FTZ R248, R41, R248, R25 ;  /* 0x000000f829f87223 */ /* 0x000fc40000010019 */
[----:B------:R-:W-:Y:S02]  /*1f2e0*/  F2FP.BF16.F32.PACK_AB R227, R246, R227 ;  /* 0x000000e3f6e3723e */ /* 0x000fe400000010ff */
[----:B------:R-:W0:Y:S01]  /*1f2f0*/  LDC.64 R246, c[0x0][0x2b8] ;  /* 0x0000ae00fff67b82 */ /* 0x000e220000000a00 */
[----:B------:R-:W-:Y:S01]  /*1f300*/  F2FP.BF16.F32.PACK_AB R231, R250, R231 ;  /* 0x000000e7fae7723e */ /* 0x000fe200000010ff */
[----:B------:R-:W-:Y:S01]  /*1f310*/  FFMA.FTZ R250, R36, R229, R20 ;  /* 0x000000e524fa7223 */ /* 0x000fe20000010014 */
[----:B------:R-:W-:Y:S01]  /*1f320*/  FFMA.FTZ R229, R38, R249, R22 ;  /* 0x000000f926e57223 */ /* 0x000fe20000010016 */
[----:B------:R-:W-:Y:S01]  /*1f330*/  FFMA.FTZ R249, R37, R230, R21 ;  /* 0x000000e625f97223 */ /* 0x000fe20000010015 */
[----:B------:R-:W-:-:S03]  /*1f340*/  F2FP.BF16.F32.PACK_AB R230, R248, R251 ;  /* 0x000000fbf8e6723e */ /* 0x000fc600000010ff */
        /* <DEDUP_REMOVED lines=8> */
.L_x_14582:
[----:B------:R-:W-:Y:S05]  /*1f3d0*/  BSYNC B0 ;  /* 0x0000000000007941 */ /* 0x000fea0003800000 */
.L_x_14581:
[----:B------:R-:W-:Y:S01]  /*1f3e0*/  LOP3.LUT P0, RZ, R245, 0x200, RZ, 0xc0, !PT ;  /* 0x00000200f5ff7812 */ /* 0x000fe2000780c0ff */
        /* <DEDUP_REMOVED lines=49> */
.L_x_14584:
[----:B------:R-:W-:Y:S05]  /*1f700*/  BSYNC B0 ;  /* 0x0000000000007941 */ /* 0x000fea0003800000 */
.L_x_14583:
[----:B------:R-:W-:Y:S01]  /*1f710*/  LOP3.LUT P0, RZ, R245, 0x100, RZ, 0xc0, !PT ;  /* 0x00000100f5ff7812 */ /* 0x000fe2000780c0ff */
        /* <DEDUP_REMOVED lines=49> */
.L_x_14586:
[----:B------:R-:W-:Y:S05]  /*1fa30*/  BSYNC B0 ;  /* 0x0000000000007941 */ /* 0x000fea0003800000 */
.L_x_14585:
[----:B------:R-:W-:Y:S01]  /*1fa40*/  LOP3.LUT P0, RZ, R245, 0x80, RZ, 0xc0, !PT ;  /* 0x00000080f5ff7812 */ /* 0x000fe2000780c0ff */
        /* <DEDUP_REMOVED lines=49> */
.L_x_14588:
[----:B------:R-:W-:Y:S05]  /*1fd60*/  BSYNC B0 ;  /* 0x0000000000007941 */ /* 0x000fea0003800000 */
.L_x_14587:
[----:B------:R-:W-:Y:S01]  /*1fd70*/  LOP3.LUT P0, RZ, R245, 0x40, RZ, 0xc0, !PT ;  /* 0x00000040f5ff7812 */ /* 0x000fe2000780c0ff */
        /* <DEDUP_REMOVED lines=46> */
[----:B0-----:R-:W-:-:S05]  /*20060*/  IMAD.WIDE.U32 R246, R11, 0x10, R246 ;  /* 0x000000100bf67825 */ /* 0x001fca00078e00f6 */
[----:B------:R0:W-:Y:S02]  /*20070*/  STG.E.128 desc[UR6][R246.64], R228 ;  /* 0x000000e4f6007986 */ /* 0x0001e4000c101d06 */
.L_x_14590:
[----:B------:R-:W-:Y:S05]  /*20080*/  BSYNC B0 ;  /* 0x0000000000007941 */ /* 0x000fea0003800000 */
.L_x_14589:
[----:B------:R-:W-:Y:S01]  /*20090*/  VIADD R243, R243, UR34 ;  /* 0x00000022f3f37c36 */ /* 0x000fe20008000000 */
[----:B0-----:R-:W-:-:S04]  /*200a0*/  SEL R224, RZ, 0x1, P4 ;  /* 0x00000001ffe07807 */ /* 0x001fc80002000000 */
[----:B------:R-:W-:-:S13]  /*200b0*/  ISETP.GE.AND P0, PT, R243, UR35, PT ;  /* 0x00000023f3007c0c */ /* 0x000fda000bf06270 */
[----:B------:R-:W-:Y:S05]  /*200c0*/  @!P0 BRA `(.L_x_14591) ;  /* 0xfffffe1000d88947 */ /* 0x000fea000383ffff */
[----:B------:R-:W-:Y:S05]  /*200d0*/  EXIT ;  /* 0x000000000000794d */ /* 0x000fea0003800000 */
.L_x_14580:
[----:B------:R-:W-:Y:S01]  /*200e0*/  MOV R251, R225 ;  /* 0x000000e100fb7202 */ /* 0x000fe20000000f00 */
[----:B------:R-:W-:Y:S01]  /*200f0*/  IMAD.MOV.U32 R228, RZ, RZ, 0x1 ;  /* 0x00000001ffe47424 */ /* 0x000fe200078e00ff */
[----:B------:R-:W-:Y:S01]  /*20100*/  MOV R230, 0xffffffff ;  /* 0xffffffff00e67802 */ /* 0x000fe20000000f00 */
[----:B------:R-:W-:-:S07]  /*20110*/  IMAD.MOV.U32 R229, RZ, RZ, 0x1f ;  /* 0x0000001fffe57424 */ /* 0x000fce00078e00ff */
[----:B-----5:R-:W-:Y:S05]  /*20120*/  WARPSYNC.COLLECTIVE R230, `(.L_x_14592) ;  /* 0x00000000e6087348 */ /* 0x020fea0003c00000 */
[----:B------:R0:W1:Y:S02]  /*20130*/  SHFL.BFLY P6, R249, R251, R228, R229 ;  /* 0x0c0000e4fbf97389 */ /* 0x00006400000c00e5 */
[----:B01---5:R-:W-:Y:S01]  /*20140*/  ENDCOLLECTIVE ;  /* 0x000000000000791b */ /* 0x023fe20003800000 */
.L_x_14592:
[----:B------:R-:W-:Y:S01]  /*20150*/  HFMA2.MMA R228, -RZ, RZ, 0, 1.1920928955078125e-07 ;  /* 0x00000002ffe47435 */ /* 0x000fe200000001ff */
[----:B------:R-:W-:-:S04]  /*20160*/  IMAD.MOV.U32 R224, RZ, RZ, R249 ;  /* 0x000000ffffe07224 */ /* 0x000fc800078e00f9 */
[----:B------:R-:W-:-:S04]  /*20170*/  FADD.FTZ R231, R225, R224 ;  /* 0x000000e0e1e77221 */ /* 0x000fc80000010000 */
[----:B------:R-:W-:-:S07]  /*20180*/  IMAD.MOV.U32 R251, RZ, RZ, R231 ;  /* 0x000000fffffb7224 */ /* 0x000fce00078e00e7 */
[----:B------:R-:W-:Y:S05]  /*20190*/  WARPSYNC.COLLECTIVE R230, `(.L_x_14593) ;  /* 0x00000000e6087348 */ /* 0x000fea0003c00000 */
[----:B------:R0:W1:Y:S02]  /*201a0*/  SHFL.BFLY P6, R249, R251, R228, R229 ;  /* 0x0c0000e4fbf97389 */ /* 0x00006400000c00e5 */
[----:B01----:R-:W-:Y:S01]  /*201b0*/  ENDCOLLECTIVE ;  /* 0x000000000000791b */ /* 0x003fe20003800000 */
.L_x_14593:
[----:B------:R-:W-:Y:S01]  /*201c0*/  MOV R228, 0x4 ;  /* 0x0000000400e47802 */ /* 0x000fe20000000f00 */
[----:B------:R-:W-:-:S04]  /*201d0*/  IMAD.MOV.U32 R224, RZ, RZ, R249 ;  /* 0x000000ffffe07224 */ /* 0x000fc800078e00f9 */
[----:B------:R-:W-:-:S04]  /*201e0*/  FADD.FTZ R246, R231, R224 ;  /* 0x000000e0e7f67221 */ /* 0x000fc80000010000 */
[----:B------:R-:W-:-:S07]  /*201f0*/  IMAD.MOV.U32 R251, RZ, RZ, R246 ;  /* 0x000000fffffb7224 */ /* 0x000fce00078e00f6 */
[----:B------:R-:W-:Y:S05]  /*20200*/  WARPSYNC.COLLECTIVE R230, `(.L_x_14594) ;  /* 0x00000000e6087348 */ /* 0x000fea0003c00000 */
[----:B------:R0:W1:Y:S02]  /*20210*/  SHFL.BFLY P6, R249, R251, R228, R229 ;  /* 0x0c0000e4fbf97389 */ /* 0x00006400000c00e5 */
[----:B01----:R-:W-:Y:S01]  /*20220*/  ENDCOLLECTIVE ;  /* 0x000000000000791b */ /* 0x003fe20003800000 */
.L_x_14594:
[----:B------:R-:W-:Y:S01]  /*20230*/  HFMA2.MMA R228, -RZ, RZ, 0, 4.76837158203125e-07 ;  /* 0x00000008ffe47435 */ /* 0x000fe200000001ff */
[----:B------:R-:W-:-:S04]  /*20240*/  IMAD.MOV.U32 R247, RZ, RZ, R249 ;  /* 0x000000fffff77224 */ /* 0x000fc800078e00f9 */
[----:B------:R-:W-:-:S04]  /*20250*/  FADD.FTZ R247, R246, R247 ;  /* 0x000000f7f6f77221 */ /* 0x000fc80000010000 */
[----:B------:R-:W-:-:S07]  /*20260*/  IMAD.MOV.U32 R251, RZ, RZ, R247 ;  /* 0x000000fffffb7224 */ /* 0x000fce00078e00f7 */
[----:B------:R-:W-:Y:S05]  /*20270*/  WARPSYNC.COLLECTIVE R230, `(.L_x_14595) ;  /* 0x00000000e6087348 */ /* 0x000fea0003c00000 */
[----:B------:R0:W1:Y:S02]  /*20280*/  SHFL.BFLY P6, R249, R251, R228, R229 ;  /* 0x0c0000e4fbf97389 */ /* 0x00006400000c00e5 */
[----:B01----:R-:W-:Y:S01]  /*20290*/  ENDCOLLECTIVE ;  /* 0x000000000000791b */ /* 0x003fe20003800000 */
.L_x_14595:
[----:B------:R-:W-:Y:S01]  /*202a0*/  MOV R228, 0x10 ;  /* 0x0000001000e47802 */ /* 0x000fe20000000f00 */
[----:B------:R-:W-:-:S04]  /*202b0*/  IMAD.MOV.U32 R224, RZ, RZ, R249 ;  /* 0x000000ffffe07224 */ /* 0x000fc800078e00f9 */
[----:B------:R-:W-:-:S04]  /*202c0*/  FADD.FTZ R248, R247, R224 ;  /* 0x000000e0f7f87221 */ /* 0x000fc80000010000 */
[----:B------:R-:W-:-:S07]  /*202d0*/  IMAD.MOV.U32 R251, RZ, RZ, R248 ;  /* 0x000000fffffb7224 */ /* 0x000fce00078e00f8 */
[----:B------:R-:W-:Y:S05]  /*202e0*/  WARPSYNC.COLLECTIVE R230, `(.L_x_14596) ;  /* 0x00000000e6087348 */ /* 0x000fea0003c00000 */
[----:B------:R0:W1:Y:S02]  /*202f0*/  SHFL.BFLY P6, R249, R251, R228, R229 ;  /* 0x0c0000e4fbf97389 */ /* 0x00006400000c00e5 */
[----:B01----:R-:W-:Y:S01]  /*20300*/  ENDCOLLECTIVE ;  /* 0x000000000000791b */ /* 0x003fe20003800000 */
.L_x_14596:
        /* <DEDUP_REMOVED lines=90> */
.L_x_14597:
[----:B------:R-:W-:Y:S01]  /*208b0*/  MOV R228, 0x2 ;  /* 0x0000000200e47802 */ /* 0x000fe20000000f00 */
[----:B------:R-:W-:-:S04]  /*208c0*/  IMAD.MOV.U32 R246, RZ, RZ, R249 ;  /* 0x000000fffff67224 */ /* 0x000fc800078e00f9 */
[----:B------:R-:W-:-:S04]  /*208d0*/  FADD.FTZ R246, R225, R246 ;  /* 0x000000f6e1f67221 */ /* 0x000fc80000010000 */
[----:B------:R-:W-:-:S07]  /*208e0*/  IMAD.MOV.U32 R251, RZ, RZ, R246 ;  /* 0x000000fffffb7224 */ /* 0x000fce00078e00f6 */
[----:B------:R-:W-:Y:S05]  /*208f0*/  WARPSYNC.COLLECTIVE R230, `(.L_x_14598) ;  /* 0x00000000e6087348 */ /* 0x000fea0003c00000 */
[----:B------:R0:W1:Y:S02]  /*20900*/  SHFL.BFLY P6, R249, R251, R228, R229 ;  /* 0x0c0000e4fbf97389 */ /* 0x00006400000c00e5 */
[----:B01----:R-:W-:Y:S01]  /*20910*/  ENDCOLLECTIVE ;  /* 0x000000000000791b */ /* 0x003fe20003800000 */
.L_x_14598:
[----:B------:R-:W-:Y:S01]  /*20920*/  HFMA2.MMA R228, -RZ, RZ, 0, 2.384185791015625e-07 ;  /* 0x00000004ffe47435 */ /* 0x000fe200000001ff */
[----:B------:R-:W-:-:S04]  /*20930*/  IMAD.MOV.U32 R231, RZ, RZ, R249 ;  /* 0x000000ffffe77224 */ /* 0x000fc800078e00f9 */
[----:B------:R-:W-:-:S04]  /*20940*/  FADD.FTZ R231, R246, R231 ;  /* 0x000000e7f6e77221 */ /* 0x000fc80000010000 */
[----:B------:R-:W-:-:S07]  /*20950*/  IMAD.MOV.U32 R251, RZ, RZ, R231 ;  /* 0x000000fffffb7224 */ /* 0x000fce00078e00e7 */
[----:B------:R-:W-:Y:S05]  /*20960*/  WARPSYNC.COLLECTIVE R230, `(.L_x_14599) ;  /* 0x00000000e6087348 */ /* 0x000fea0003c00000 */
[----:B------:R0:W1:Y:S02]  /*20970*/  SHFL.BFLY P6, R249, R251, R228, R229 ;  /* 0x0c0000e4fbf97389 */ /* 0x00006400000c00e5 */
[----:B01----:R-:W-:Y:S01]  /*20980*/  ENDCOLLECTIVE ;  /* 0x000000000000791b */ /* 0x003fe20003800000 */
.L_x_14599:
[----:B------:R-:W-:Y:S01]  /*20990*/  MOV R228, 0x8 ;  /* 0x0000000800e47802 */ /* 0x000fe20000000f00 */
[----:B------:R-:W-:-:S04]  /*209a0*/  IMAD.MOV.U32 R248, RZ, RZ, R249 ;  /* 0x000000fffff87224 */ /* 0x000fc800078e00f9 */
[----:B------:R-:W-:-:S04]  /*209b0*/  FADD.FTZ R248, R231, R248 ;  /* 0x000000f8e7f87221 */ /* 0x000fc80000010000 */
[----:B------:R-:W-:-:S07]  /*209c0*/  IMAD.MOV.U32 R251, RZ, RZ, R248 ;  /* 0x000000fffffb7224 */ /* 0x000fce00078e00f8 */
[----:B------:R-:W-:Y:S05]  /*209d0*/  WARPSYNC.COLLECTIVE R230, `(.L_x_14600) ;  /* 0x00000000e6087348 */ /* 0x000fea0003c00000 */
[----:B------:R0:W1:Y:S02]  /*209e0*/  SHFL.BFLY P6, R249, R251, R228, R229 ;  /* 0x0c0000e4fbf97389 */ /* 0x00006400000c00e5 */
[----:B01----:R-:W-:Y:S01]  /*209f0*/  ENDCOLLECTIVE ;  /* 0x000000000000791b */ /* 0x003fe20003800000 */
.L_x_14600:
[----:B------:R-:W-:Y:S01]  /*20a00*/  HFMA2.MMA R228, -RZ, RZ, 0, 9.5367431640625e-07 ;  /* 0x00000010ffe47435 */ /* 0x000fe200000001ff */
[----:B------:R-:W-:-:S04]  /*20a10*/  IMAD.MOV.U32 R247, RZ, RZ, R249 ;  /* 0x000000fffff77224 */ /* 0x000fc800078e00f9 */
[----:B------:R-:W-:-:S04]  /*20a20*/  FADD.FTZ R247, R248, R247 ;  /* 0x000000f7f8f77221 */ /* 0x000fc80000010000 */
[----:B------:R-:W-:-:S07]  /*20a30*/  IMAD.MOV.U32 R251, RZ, RZ, R247 ;  /* 0x000000fffffb7224 */ /* 0x000fce00078e00f7 */
[----:B------:R-:W-:Y:S05]  /*20a40*/  WARPSYNC.COLLECTIVE R230, `(.L_x_14601) ;  /* 0x00000000e6087348 */ /* 0x000fea0003c00000 */
[----:B------:R0:W1:Y:S02]  /*20a50*/  SHFL.BFLY P6, R249, R251, R228, R229 ;  /* 0x0c0000e4fbf97389 */ /* 0x00006400000c00e5 */
[----:B01----:R-:W-:Y:S01]  /*20a60*/  ENDCOLLECTIVE ;  /* 0x000000000000791b */ /* 0x003fe20003800000 */
.L_x_14601:
[----:B------:R-:W-:Y:S01]  /*20a70*/  IMAD.MOV.U32 R250, RZ, RZ, R249 ;  /* 0x000000fffffa7224 */ /* 0x000fe200078e00f9 */
[----:B------:R-:W-:Y:S06]  /*20a80*/  BRA `(.L_x_14602) ;  /* 0xffffffe0005c7947 */ /* 0x000fec000383ffff */
.L_x_14603:
        /* <DEDUP_REMOVED lines=15> */
.L_x_33536:


//--------------------- .text._ZN10layer_norm31ln_parallel_residual_fwd_kernelINS_13Kernel_traitsIf13__nv_bfloat16fS2_fjLj5120ELj1ELj1ELj4ELj16ENS_18Kernel_traits_baseILj5120EfS2_fS2_fjLj128EEEEELb1ELb0ELb1EEEvNS_9FwdParamsE --------------------------
	.section	.text._ZN10layer_norm31ln_parallel_residual_fwd_kernelINS_13Kernel_traitsIf13__nv_bfloat16fS2_fjLj5120ELj1ELj1ELj4ELj16ENS_18Kernel_traits_baseILj5120EfS2_fS2_fjLj128EEEEELb1ELb0ELb1EEEvNS_9FwdParamsE,"ax",@progbits
	.align	128
        .global         _ZN10layer_norm31ln_parallel_residual_fwd_kernelINS_13Kernel_traitsIf13__nv_bfloat16fS2_fjLj5120ELj1ELj1ELj4ELj16ENS_18Kernel_traits_baseILj5120EfS2_fS2_fjLj128EEEEELb1ELb0ELb1EEEvNS_9FwdParamsE
        .type           _ZN10layer_norm31ln_parallel_residual_fwd_kernelINS_13Kernel_traitsIf13__nv_bfloat16fS2_fjLj5120ELj1ELj1ELj4ELj16ENS_18Kernel_traits_baseILj5120EfS2_fS2_fjLj128EEEEELb1ELb0ELb1EEEvNS_9FwdParamsE,@function
        .size           _ZN10layer_norm31ln_parallel_residual_fwd_kernelINS_13Kernel_traitsIf13__nv_bfloat16fS2_fjLj5120ELj1ELj1ELj4ELj16ENS_18Kernel_traits_baseILj5120EfS2_fS2_fjLj128EEEEELb1ELb0ELb1EEEvNS_9FwdParamsE,(.L_x_33537 - _ZN10layer_norm31ln_parallel_residual_fwd_kernelINS_13Kernel_traitsIf13__nv_bfloat16fS2_fjLj5120ELj1ELj1ELj4ELj16ENS_18Kernel_traits_baseILj5120EfS2_fS2_fjLj128EEEEELb1ELb0ELb1EEEvNS_9FwdParamsE)
        .other          _ZN10layer_norm31ln_parallel_residual_fwd_kernelINS_13Kernel_traitsIf13__nv_bfloat16fS2_fjLj5120ELj1ELj1ELj4ELj16ENS_18Kernel_traits_baseILj5120EfS2_fS2_fjLj128EEEEELb1ELb0ELb1EEEvNS_9FwdParamsE,@"STO_CUDA_ENTRY STV_DEFAULT"
_ZN10layer_norm31ln_parallel_residual_fwd_kernelINS_13Kernel_traitsIf13__nv_bfloat16fS2_fjLj5120ELj1ELj1ELj4ELj16ENS_18Kernel_traits_baseILj5120EfS2_fS2_fjLj128EEEEELb1ELb0ELb1EEEvNS_9FwdParamsE:
.text._ZN10layer_norm31ln_parallel_residual_fwd_kernelINS_13Kernel_traitsIf13__nv_bfloat16fS2_fjLj5120ELj1ELj1ELj4ELj16ENS_18Kernel_traits_baseILj5120EfS2_fS2_fjLj128EEEEELb1ELb0ELb1EEEvNS_9FwdParamsE:
        /* <DEDUP_REMOVED lines=40> */
[----:B------:R-:W-:-:S02]  /*0280*/  LOP3.LUT R229, R230, 0x7f, RZ, 0xc0, !PT ;  /* 0x0000007fe6e57812 */ /* 0x000fc400078ec0ff */
        /* <DEDUP_REMOVED lines=20> */
[----:B------:R-:W-:Y:S01]  /*03d0*/  CS2R R182, SRZ ;  /* 0x0000000000b67805 */ /* 0x000fe2000001ff00 */
[----:B------:R-:W-:Y:S01]  /*03e0*/  ULDC UR9, c[0x0][0x214] ;  /* 0x0000850000097ab9 */ /* 0x000fe20000000800 */
[----:B---3--:R-:W-:Y:S02]  /*03f0*/  @P0 R2UR UR6, R2 ;  /* 0x00000000020602ca */ /* 0x008fe400000e0000 */
        /* <DEDUP_REMOVED lines=73> */
[----:B------:R-:W-:-:S04]  /*0890*/  SHF.L.U32 R0, R230, 0x5, RZ ;  /* 0x00000005e6007819 */ /* 0x000fc800000006ff */
[----:B------:R-:W-:-:S04]  /*08a0*/  LOP3.LUT R0, R0, 0xfe0, RZ, 0xc0, !PT ;  /* 0x00000fe000007812 */ /* 0x000fc800078ec0ff */
        /* <DEDUP_REMOVED lines=31> */
[----:B------:R-:W-:Y:S01]  /*0aa0*/  UIADD3 UR13, UR6, -0x700cb87f, URZ ;  /* 0x8ff34781060d7890 */ /* 0x000fe2000fffe03f */
[----:B------:R-:W-:Y:S01]  /*0ab0*/  IMAD R226, R226, -0x2daee0ad, RZ ;  /* 0xd2511f53e2e27824 */ /* 0x000fe200078e02ff */
[----:B------:R-:W-:Y:S01]  /*0ac0*/  UIADD3 UR36, UR7, -0x695add53, URZ ;  /* 0x96a522ad07247890 */ /* 0x000fe2000fffe03f */
[----:B------:R-:W5:Y:S01]  /*0ad0*/  LDG.E.128 R136, desc[UR4][R2.64] ;  /* 0x0000000402887981 */ /* 0x000f62000c1e1d00 */
[----:B------:R-:W-:Y:S01]  /*0ae0*/  IMAD R227, R227, -0x326172a9, RZ ;  /* 0xcd9e8d57e3e37824 */ /* 0x000fe200078e02ff */
[----:B------:R-:W-:Y:S01]  /*0af0*/  ULDC.64 UR8, c[0x0][0x228] ;  /* 0x00008a0000087ab9 */ /* 0x000fe20000000a00 */
[----:B------:R-:W-:Y:S01]  /*0b00*/  IMAD.HI.U32 R0, R224, -0x326172a9, RZ ;  /* 0xcd9e8d57e0007827 */ /* 0x000fe200078e00ff */
        /* <DEDUP_REMOVED lines=12> */
[----:B------:R-:W-:Y:S01]  /*0bd0*/  IMAD R224, R224, -0x326172a9, RZ ;  /* 0xcd9e8d57e0e07824 */ /* 0x000fe200078e02ff */
[----:B------:R-:W-:Y:S01]  /*0be0*/  LOP3.LUT R236, R236, 0x3, RZ, 0xc0, !PT ;  /* 0x00000003ecec7812 */ /* 0x000fe200078ec0ff */
[----:B------:R-:W-:Y:S01]  /*0bf0*/  IMAD.MOV.U32 R9, RZ, RZ, RZ ;  /* 0x000000ffff097224 */ /* 0x000fe200078e00ff */
[----:B------:R-:W-:Y:S01]  /*0c00*/  ULDC.U8 UR8, c[0x0][0x2a0] ;  /* 0x0000a80000087ab9 */ /* 0x000fe20000000000 */
[----:B------:R-:W-:Y:S01]  /*0c10*/  ULDC UR12, c[0x0][0x290] ;  /* 0x0000a400000c7ab9 */ /* 0x000fe20000000800 */
[----:B------:R-:W-:Y:S01]  /*0c20*/  ULDC.64 UR38, c[0x0][0x228] ;  /* 0x00008a0000267ab9 */ /* 0x000fe20000000a00 */
[C---:B0-----:R-:W-:Y:S01]  /*0c30*/  IMAD.HI.U32 R3, R10.reuse, -0x2daee0ad, RZ ;  /* 0xd2511f530a037827 */ /* 0x041fe200078e00ff */
[----:B------:R-:W-:Y:S01]  /*0c40*/  ISETP.NE.AND.EX P0, PT, RZ, UR9, PT, P0 ;  /* 0x00000009ff007c0c */ /* 0x000fe2000bf05300 */
[----:B------:R-:W-:Y:S01]  /*0c50*/  ULDC UR9, c[0x0][0x218] ;  /* 0x0000860000097ab9 */ /* 0x000fe20000000800 */
[----:B------:R-:W-:Y:S01]  /*0c60*/  ULDC.64 UR10, c[0x0][0x230] ;  /* 0x00008c00000a7ab9 */ /* 0x000fe20000000a00 */
[----:B------:R-:W-:Y:S01]  /*0c70*/  IMAD R10, R10, -0x2daee0ad, RZ ;  /* 0xd2511f530a0a7824 */ /* 0x000fe200078e02ff */
[----:B------:R-:W-:Y:S01]  /*0c80*/  LOP3.LUT R226, R3, UR36, R226, 0x96, !PT ;  /* 0x0000002403e27c12 */ /* 0x000fe2000f8e96e2 */
[----:B------:R-:W-:Y:S01]  /*0c90*/  UISETP.NE.AND UP0, UPT, UR8, URZ, UPT ;  /* 0x0000003f0800728c */ /* 0x000fe2000bf05270 */
[----:B------:R-:W-:Y:S01]  /*0ca0*/  ULDC.64 UR14, c[0x0][0x2b8] ;  /* 0x0000ae00000e7ab9 */ /* 0x000fe20000000a00 */
[----:B------:R-:W-:Y:S01]  /*0cb0*/  ULDC.64 UR16, c[0x0][0x2c0] ;  /* 0x0000b00000107ab9 */ /* 0x000fe20000000a00 */
[----:B------:R-:W-:-:S08]  /*0cc0*/  ULDC.64 UR18, c[0x0][0x210] ;  /* 0x0000840000127ab9 */ /* 0x000fd00000000a00 */
.L_x_15250:
        /* <DEDUP_REMOVED lines=28> */
.L_x_14605:
[----:B------:R-:W-:-:S07]  /*0e90*/  MOV R16, R224 ;  /* 0x000000e000107202 */ /* 0x000fce0000000f00 */
.L_x_14606:
[----:B------:R-:W-:Y:S05]  /*0ea0*/  BSYNC B0 ;  /* 0x0000000000007941 */ /* 0x000fea0003800000 */
.L_x_14604:
        /* <DEDUP_REMOVED lines=16> */
.L_x_14610:
[----:B------:R-:W-:Y:S05]  /*0fb0*/  BSYNC B1 ;  /* 0x0000000000017941 */ /* 0x000fea0003800000 */
.L_x_14609:
        /* <DEDUP_REMOVED lines=44> */
.L_x_14608:
[----:B------:R-:W-:Y:S05]  /*1280*/  BSYNC B0 ;  /* 0x0000000000007941 */ /* 0x000fea0003800000 */
.L_x_14607:
[----:B------:R-:W0:Y:S01]  /*1290*/  LDC R232, c[0x0][0x298] ;  /* 0x0000a600ffe87b82 */ /* 0x000e220000000800 */
[----:B------:R-:W-:Y:S01]  /*12a0*/  ISETP.NE.U32.AND P2, PT, RZ, UR38, PT ;  /* 0x00000026ff007c0c */ /* 0x000fe2000bf45070 */
[----:B------:R-:W-:Y:S01]  /*12b0*/  IMAD.MOV.U32 R234, RZ, RZ, 0x2f800000 ;  /* 0x2f800000ffea7424 */ /* 0x000fe200078e00ff */
[----:B------:R-:W-:Y:S02]  /*12c0*/  I2FP.F32.U32 R17, R16 ;  /* 0x0000001000117245 */ /* 0x000fe40000201000 */
[----:B------:R-:W-:-:S03]  /*12d0*/  ISETP.NE.AND.EX P2, PT, RZ, UR39, PT, P2 ;  /* 0x00000027ff007c0c */ /* 0x000fc6000bf45320 */
[----:B------:R-:W1:Y:S01]  /*12e0*/  LDC R233, c[0x0][0x294] ;  /* 0x0000a500ffe97b82 */ /* 0x000e620000000800 */
[----:B------:R-:W-:Y:S01]  /*12f0*/  FFMA.FTZ R16, R17, R234, 1.1641532182693481445e-10 ;  /* 0x2f00000011107423 */ /* 0x000fe200000100ea */
[C---:B-----5:R-:W-:Y:S02]  /*1300*/  SHF.L.U32 R17, R12.reuse, 0x10, RZ ;  /* 0x000000100c117819 */ /* 0x060fe400000006ff */
[----:B------:R-:W-:-:S03]  /*1310*/  PRMT R12, R12, 0x7632, R12 ;  /* 0x000076320c0c7816 */ /* 0x000fc6000000000c */
[----:B0-----:R-:W-:Y:S01]  /*1320*/  FMUL.FTZ R17, R17, R232 ;  /* 0x000000e811117220 */ /* 0x001fe20000410000 */
        /* <DEDUP_REMOVED lines=9> */
.L_x_14611:
        /* <DEDUP_REMOVED lines=12> */
.L_x_14614:
[----:B------:R-:W-:-:S07]  /*1480*/  IMAD.MOV.U32 R8, RZ, RZ, R224 ;  /* 0x000000ffff087224 */ /* 0x000fce00078e00e0 */
.L_x_14615:
[----:B------:R-:W-:Y:S05]  /*1490*/  BSYNC B0 ;  /* 0x0000000000007941 */ /* 0x000fea0003800000 */
.L_x_14613:
        /* <DEDUP_REMOVED lines=16> */
.L_x_14619:
[----:B------:R-:W-:Y:S05]  /*15a0*/  BSYNC B1 ;  /* 0x0000000000017941 */ /* 0x000fea0003800000 */
.L_x_14618:
        /* <DEDUP_REMOVED lines=44> */
.L_x_14617:
[----:B------:R-:W-:Y:S05]  /*1870*/  BSYNC B0 ;  /* 0x0000000000007941 */ /* 0x000fea0003800000 */
.L_x_14616:
        /* <DEDUP_REMOVED lines=9> */
.L_x_14612:
        /* <DEDUP_REMOVED lines=12> */
.L_x_14621:
[----:B------:R-:W-:-:S07]  /*19d0*/  IMAD.MOV.U32 R16, RZ, RZ, R224 ;  /* 0x000000ffff107224 */ /* 0x000fce00078e00e0 */
.L_x_14622:
[----:B------:R-:W-:Y:S05]  /*19e0*/  BSYNC B0 ;  /* 0x0000000000007941 */ /* 0x000fea0003800000 */
.L_x_14620:
        /* <DEDUP_REMOVED lines=16> */
.L_x_14626:
[----:B------:R-:W-:Y:S05]  /*1af0*/  BSYNC B1 ;  /* 0x0000000000017941 */ /* 0x000fea0003800000 */
.L_x_14625:
        /* <DEDUP_REMOVED lines=44> */
.L_x_14624:
[----:B------:R-:W-:Y:S05]  /*1dc0*/  BSYNC B0 ;  /* 0x0000000000007941 */ /* 0x000fea0003800000 */
.L_x_14623:
[----:B------:R-:W-:-:S05]  /*1dd0*/  I2FP.F32.U32 R17, R16 ;  /* 0x0000001000117245 */ /* 0x000fca0000201000 */
[----:B------:R-:W-:Y:S01]  /*1de0*/  FFMA.FTZ R16, R17, R234, 1.1641532182693481445e-10 ;  /* 0x2f00000011107423 */ /* 0x000fe200000100ea */
[----:B------:R-:W-:-:S04]  /*1df0*/  IMAD.U32 R17, R12, 0x10000, RZ ;  /* 0x000100000c117824 */ /* 0x000fc800078e00ff */
[----:B------:R-:W-:Y:S01]  /*1e00*/  FMUL.FTZ R17, R17, R232 ;  /* 0x000000e811117220 */ /* 0x000fe20000410000 */
        /* <DEDUP_REMOVED lines=9> */
.L_x_14627:
        /* <DEDUP_REMOVED lines=12> */
.L_x_14630:
[----:B------:R-:W-:-:S07]  /*1f60*/  IMAD.MOV.U32 R7, RZ, RZ, R224 ;  /* 0x000000ffff077224 */ /* 0x000fce00078e00e0 */
.L_x_14631:
[----:B------:R-:W-:Y:S05]  /*1f70*/  BSYNC B0 ;  /* 0x0000000000007941 */ /* 0x000fea0003800000 */
.L_x_14629:
        /* <DEDUP_REMOVED lines=16> */
.L_x_14635:
[----:B------:R-:W-:Y:S05]  /*2080*/  BSYNC B1 ;  /* 0x0000000000017941 */ /* 0x000fea0003800000 */
.L_x_14634:
        /* <DEDUP_REMOVED lines=44> */
.L_x_14633:
[----:B------:R-:W-:Y:S05]  /*2350*/  BSYNC B0 ;  /* 0x0000000000007941 */ /* 0x000fea0003800000 */
.L_x_14632:
        /* <DEDUP_REMOVED lines=10> */
.L_x_14628:
        /* <DEDUP_REMOVED lines=12> */
.L_x_14637:
[----:B------:R-:W-:-:S07]  /*24c0*/  MOV R12, R224 ;  /* 0x000000e0000c7202 */ /* 0x000fce0000000f00 */
.L_x_14638:
[----:B------:R-:W-:Y:S05]  /*24d0*/  BSYNC B0 ;  /* 0x0000000000007941 */ /* 0x000fea0003800000 */
.L_x_14636:
        /* <DEDUP_REMOVED lines=16> */
.L_x_14642:
[----:B------:R-:W-:Y:S05]  /*25e0*/  BSYNC B1 ;  /* 0x0000000000017941 */ /* 0x000fea0003800000 */
.L_x_14641:
        /* <DEDUP_REMOVED lines=44> */
.L_x_14640:
[----:B------:R-:W-:Y:S05]  /*28b0*/  BSYNC B0 ;  /* 0x0000000000007941 */ /* 0x000fea0003800000 */
.L_x_14639:
[----:B------:R-:W-:-:S05]  /*28c0*/  I2FP.F32.U32 R21, R12 ;  /* 0x0000000c00157245 */ /* 0x000fca0000201000 */
[----:B------:R-:W-:Y:S01]  /*28d0*/  FFMA.FTZ R12, R21, R234, 1.1641532182693481445e-10 ;  /* 0x2f000000150c7423 */ /* 0x000fe200000100ea */
[C---:B------:R-:W-:Y:S01]  /*28e0*/  IMAD.U32 R21, R13.reuse, 0x10000, RZ ;  /* 0x000100000d157824 */ /* 0x040fe200078e00ff */
[----:B------:R-:W-:-:S03]  /*28f0*/  PRMT R13, R13, 0x7632, R13 ;  /* 0x000076320d0d7816 */ /* 0x000fc6000000000d */
[----:B------:R-:W-:Y:S01]  /*2900*/  FMUL.FTZ R21, R21, R232 ;  /* 0x000000e815157220 */ /* 0x000fe20000410000 */
        /* <DEDUP_REMOVED lines=9> */
.L_x_14643:
        /* <DEDUP_REMOVED lines=12> */
.L_x_14646:
[----:B------:R-:W-:-:S07]  /*2a60*/  MOV R6, R224 ;  /* 0x000000e000067202 */ /* 0x000fce0000000f00 */
.L_x_14647:
[----:B------:R-:W-:Y:S05]  /*2a70*/  BSYNC B0 ;  /* 0x0000000000007941 */ /* 0x000fea0003800000 */
.L_x_14645:
        /* <DEDUP_REMOVED lines=16> */
.L_x_14651:
[----:B------:R-:W-:Y:S05]  /*2b80*/  BSYNC B1 ;  /* 0x0000000000017941 */ /* 0x000fea0003800000 */
.L_x_14650:
        /* <DEDUP_REMOVED lines=44> */
.L_x_14649:
[----:B------:R-:W-:Y:S05]  /*2e50*/  BSYNC B0 ;  /* 0x0000000000007941 */ /* 0x000fea0003800000 */
.L_x_14648:
        /* <DEDUP_REMOVED lines=9> */
.L_x_14644:
        /* <DEDUP_REMOVED lines=12> */
.L_x_14653:
[----:B------:R-:W-:-:S07]  /*2fb0*/  IMAD.MOV.U32 R12, RZ, RZ, R224 ;  /* 0x000000ffff0c7224 */ /* 0x000fce00078e00e0 */
.L_x_14654:
[----:B------:R-:W-:Y:S05]  /*2fc0*/  BSYNC B0 ;  /* 0x0000000000007941 */ /* 0x000fea0003800000 */
.L_x_14652:
        /* <DEDUP_REMOVED lines=16> */
.L_x_14658:
[----:B------:R-:W-:Y:S05]  /*30d0*/  BSYNC B1 ;  /* 0x0000000000017941 */ /* 0x000fea0003800000 */
.L_x_14657:
        /* <DEDUP_REMOVED lines=44> */
.L_x_14656:
[----:B------:R-:W-:Y:S05]  /*33a0*/  BSYNC B0 ;  /* 0x0000000000007941 */ /* 0x000fea0003800000 */
.L_x_14655:
        /* <DEDUP_REMOVED lines=13> */
.L_x_14659:
        /* <DEDUP_REMOVED lines=12> */
.L_x_14662:
[----:B------:R-:W-:-:S07]  /*3540*/  IMAD.MOV.U32 R5, RZ, RZ, R224 ;  /* 0x000000ffff057224 */ /* 0x000fce00078e00e0 */
.L_x_14663:
[----:B------:R-:W-:Y:S05]  /*3550*/  BSYNC B0 ;  /* 0x0000000000007941 */ /* 0x000fea0003800000 */
.L_x_14661:
        /* <DEDUP_REMOVED lines=16> */
.L_x_14667:
[----:B------:R-:W-:Y:S05]  /*3660*/  BSYNC B1 ;  /* 0x0000000000017941 */ /* 0x000fea0003800000 */
.L_x_14666:
        /* <DEDUP_REMOVED lines=44> */
.L_x_14665:
[----:B------:R-:W-:Y:S05]  /*3930*/  BSYNC B0 ;  /* 0x0000000000007941 */ /* 0x000fea0003800000 */
.L_x_14664:
        /* <DEDUP_REMOVED lines=10> */
.L_x_14660:
        /* <DEDUP_REMOVED lines=12> */
.L_x_14669:
[----:B------:R-:W-:-:S07]  /*3aa0*/  IMAD.MOV.U32 R12, RZ, RZ, R224 ;  /* 0x000000ffff0c7224 */ /* 0x000fce00078e00e0 */
.L_x_14670:
[----:B------:R-:W-:Y:S05]  /*3ab0*/  BSYNC B0 ;  /* 0x0000000000007941 */ /* 0x000fea0003800000 */
.L_x_14668:
        /* <DEDUP_REMOVED lines=16> */
.L_x_14674:
[----:B------:R-:W-:Y:S05]  /*3bc0*/  BSYNC B1 ;  /* 0x0000000000017941 */ /* 0x000fea0003800000 */
.L_x_14673:
        /* <DEDUP_REMOVED lines=44> */
.L_x_14672:
[----:B------:R-:W-:Y:S05]  /*3e90*/  BSYNC B0 ;  /* 0x0000000000007941 */ /* 0x000fea0003800000 */
.L_x_14671:
        /* <DEDUP_REMOVED lines=14> */
.L_x_14675:
        /* <DEDUP_REMOVED lines=12> */
.L_x_14678:
[----:B------:R-:W-:-:S07]  /*4040*/  IMAD.MOV.U32 R4, RZ, RZ, R224 ;  /* 0x000000ffff047224 */ /* 0x000fce00078e00e0 */
.L_x_14679:
[----:B------:R-:W-:Y:S05]  /*4050*/  BSYNC B0 ;  /* 0x0000000000007941 */ /* 0x000fea0003800000 */
.L_x_14677:
        /* <DEDUP_REMOVED lines=16> */
.L_x_14683:
[----:B------:R-:W-:Y:S05]  /*4160*/  BSYNC B1 ;  /* 0x0000000000017941 */ /* 0x000fea0003800000 */
.L_x_14682:
        /* <DEDUP_REMOVED lines=44> */
.L_x_14681:
[----:B------:R-:W-:Y:S05]  /*4430*/  BSYNC B0 ;  /* 0x0000000000007941 */ /* 0x000fea0003800000 */
.L_x_14680:
        /* <DEDUP_REMOVED lines=9> */
.L_x_14676:
        /* <DEDUP_REMOVED lines=12> */
.L_x_14685:
[----:B------:R-:W-:-:S07]  /*4590*/  MOV R12, R224 ;  /* 0x000000e0000c7202 */ /* 0x000fce0000000f00 */
.L_x_14686:
[----:B------:R-:W-:Y:S05]  /*45a0*/  BSYNC B0 ;  /* 0x0000000000007941 */ /* 0x000fea0003800000 */
.L_x_14684:
        /* <DEDUP_REMOVED lines=16> */
.L_x_14690:
[----:B------:R-:W-:Y:S05]  /*46b0*/  BSYNC B1 ;  /* 0x0000000000017941 */ /* 0x000fea0003800000 */
.L_x_14689:
        /* <DEDUP_REMOVED lines=44> */
.L_x_14688:
[----:B------:R-:W-:Y:S05]  /*4980*/  BSYNC B0 ;  /* 0x0000000000007941 */ /* 0x000fea0003800000 */
.L_x_14687:
        /* <DEDUP_REMOVED lines=12> */
.L_x_14691:
        /* <DEDUP_REMOVED lines=12> */
.L_x_14694:
[----:B------:R-:W-:-:S07]  /*4b10*/  MOV R3, R224 ;  /* 0x000000e000037202 */ /* 0x000fce0000000f00 */
.L_x_14695:
[----:B------:R-:W-:Y:S05]  /*4b20*/  BSYNC B0 ;  /* 0x0000000000007941 */ /* 0x000fea0003800000 */
.L_x_14693:
        /* <DEDUP_REMOVED lines=16> */
.L_x_14699:
[----:B------:R-:W-:Y:S05]  /*4c30*/  BSYNC B1 ;  /* 0x0000000000017941 */ /* 0x000fea0003800000 */
.L_x_14698:
        /* <DEDUP_REMOVED lines=44> */
.L_x_14697:
[----:B------:R-:W-:Y:S05]  /*4f00*/  BSYNC B0 ;  /* 0x0000000000007941 */ /* 0x000fea0003800000 */
.L_x_14696:
        /* <DEDUP_REMOVED lines=10> */
.L_x_14692:
        /* <DEDUP_REMOVED lines=12> */
.L_x_14701:
[----:B------:R-:W-:-:S07]  /*5070*/  IMAD.MOV.U32 R12, RZ, RZ, R224 ;  /* 0x000000ffff0c7224 */ /* 0x000fce00078e00e0 */
.L_x_14702:
[----:B------:R-:W-:Y:S05]  /*5080*/  BSYNC B0 ;  /* 0x0000000000007941 */ /* 0x000fea0003800000 */
.L_x_14700:
        /* <DEDUP_REMOVED lines=16> */
.L_x_14706:
[----:B------:R-:W-:Y:S05]  /*5190*/  BSYNC B1 ;  /* 0x0000000000017941 */ /* 0x000fea0003800000 */
.L_x_14705:
        /* <DEDUP_REMOVED lines=44> */
.L_x_14704:
[----:B------:R-:W-:Y:S05]  /*5460*/  BSYNC B0 ;  /* 0x0000000000007941 */ /* 0x000fea0003800000 */
.L_x_14703:
        /* <DEDUP_REMOVED lines=13> */
.L_x_14707:
        /* <DEDUP_REMOVED lines=12> */
.L_x_14710:
[----:B------:R-:W-:-:S07]  /*5600*/  IMAD.MOV.U32 R2, RZ, RZ, R224 ;  /* 0x000000ffff027224 */ /* 0x000fce00078e00e0 */
.L_x_14711:
[----:B------:R-:W-:Y:S05]  /*5610*/  BSYNC B0 ;  /* 0x0000000000007941 */ /* 0x000fea0003800000 */
.L_x_14709:
        /* <DEDUP_REMOVED lines=16> */
.L_x_14715:
[----:B------:R-:W-:Y:S05]  /*5720*/  BSYNC B1 ;  /* 0x0000000000017941 */ /* 0x000fea0003800000 */
.L_x_14714:
        /* <DEDUP_REMOVED lines=44> */
.L_x_14713:
[----:B------:R-:W-:Y:S05]  /*59f0*/  BSYNC B0 ;  /* 0x0000000000007941 */ /* 0x000fea0003800000 */
.L_x_14712:
        /* <DEDUP_REMOVED lines=9> */
.L_x_14708:
        /* <DEDUP_REMOVED lines=12> */
.L_x_14717:
[----:B------:R-:W-:-:S07]  /*5b50*/  IMAD.MOV.U32 R12, RZ, RZ, R224 ;  /* 0x000000ffff0c7224 */ /* 0x000fce00078e00e0 */
.L_x_14718:
[----:B------:R-:W-:Y:S05]  /*5b60*/  BSYNC B0 ;  /* 0x0000000000007941 */ /* 0x000fea0003800000 */
.L_x_14716:
        /* <DEDUP_REMOVED lines=16> */
.L_x_14722:
[----:B------:R-:W-:Y:S05]  /*5c70*/  BSYNC B1 ;  /* 0x0000000000017941 */ /* 0x000fea0003800000 */
.L_x_14721:
[----:B------:R-:W-:Y:S01]  /*5c80*/  IMAD.HI.U32 R10, R228, -0x326172a9, RZ ;  /* 0xcd9e8d57e40a7827 */ /* 0x000fe200078e00ff */
[----:B------:R-:W-:-:S03]  /*5c90*/  LOP3.LUT R14, R14, UR7, R9, 0x96, !PT ;  /* 0x000000070e0e7c12 */ /* 0x000fc6000f8e9609 */
[----:B------:R-:W-:Y:S01]  /*5ca0*/  IMAD R13, R228, -0x326172a9, RZ ;  /* 0xcd9e8d57e40d7824 */ /* 0x000fe200078e02ff */
[----:B------:R-:W-:Y:S01]  /*5cb0*/  LOP3.LUT R10, R10, UR6, R11, 0x96, !PT ;  /* 0x000000060a0a7c12 */ /* 0x000fe2000f8e960b */
[----:B------:R-:W-:Y:S01]  /*5cc0*/  IMAD.WIDE.U32 R16, R14, -0x326172a9, RZ ;  /* 0xcd9e8d570e107825 */ /* 0x000fe200078e00ff */
[----:B------:R-:W-:-:S03]  /*5cd0*/  HFMA2.MMA R14, -RZ, RZ, 0, 0 ;  /* 0x00000000ff0e7435 */ /* 0x000fc600000001ff */
        /* <DEDUP_REMOVED lines=38> */
.L_x_14720:
[----:B------:R-:W-:Y:S05]  /*5f40*/  BSYNC B0 ;  /* 0x0000000000007941 */ /* 0x000fea0003800000 */
.L_x_14719:
        /* <DEDUP_REMOVED lines=12> */
.L_x_14723:
        /* <DEDUP_REMOVED lines=12> */
.L_x_14726:
[----:B------:R-:W-:-:S07]  /*60d0*/  IMAD.MOV.U32 R0, RZ, RZ, R224 ;  /* 0x000000ffff007224 */ /* 0x000fce00078e00e0 */
.L_x_14727:
[----:B------:R-:W-:Y:S05]  /*60e0*/  BSYNC B0 ;  /* 0x0000000000007941 */ /* 0x000fea0003800000 */
.L_x_14725:
        /* <DEDUP_REMOVED lines=18> */
.L_x_14731:
[----:B------:R-:W-:Y:S05]  /*6210*/  BSYNC B1 ;  /* 0x0000000000017941 */ /* 0x000fea0003800000 */
.L_x_14730:
        /* <DEDUP_REMOVED lines=44> */
.L_x_14729:
[----:B------:R-:W-:Y:S05]  /*64e0*/  BSYNC B0 ;  /* 0x0000000000007941 */ /* 0x000fea0003800000 */
.L_x_14728:
        /* <DEDUP_REMOVED lines=10> */
.L_x_14724:
[----:B------:R-:W0:Y:S01]  /*6590*/  LDC.64 R244, c[0x0][0x238] ;  /* 0x00008e00fff47b82 */ /* 0x000e220000000a00 */
[----:B------:R-:W-:Y:S01]  /*65a0*/  P2R R12, PR, RZ, 0x4 ;  /* 0x00000004ff0c7803 */ /* 0x000fe20000000000 */
[----:B------:R-:W-:Y:S01]  /*65b0*/  VIADD R240, R241, 0x80 ;  /* 0x00000080f1f07836 */ /* 0x000fe20000000000 */
[----:B------:R-:W-:Y:S02]  /*65c0*/  ISETP.NE.AND P2, PT, R25, RZ, PT ;  /* 0x000000ff1900720c */ /* 0x000fe40003f45270 */
[----:B------:R-:W-:Y:S02]  /*65d0*/  SEL R13, RZ, 0x10000, P4 ;  /* 0x00010000ff0d7807 */ /* 0x000fe40002000000 */
[----:B------:R-:W-:Y:S01]  /*65e0*/  SEL R22, RZ, 0x100, P3 ;  /* 0x00000100ff167807 */ /* 0x000fe20001800000 */
[----:B------:R-:W1:Y:S01]  /*65f0*/  LDC.64 R242, c[0x0][0x240] ;  /* 0x00009000fff27b82 */ /* 0x000e620000000a00 */
[----:B------:R-:W-:Y:S02]  /*6600*/  ISETP.NE.AND P4, PT, R19, RZ, PT ;  /* 0x000000ff1300720c */ /* 0x000fe40003f85270 */
        /* <DEDUP_REMOVED lines=8> */
[----:B------:R-:W-:-:S02]  /*6690*/  ISETP.NE.AND P5, PT, R28, RZ, PT ;  /* 0x000000ff1c00720c */ /* 0x000fc40003fa5270 */
[----:B------:R-:W-:Y:S01]  /*66a0*/  LOP3.LUT R22, R22, R15, R13, 0xfe, !PT ;  /* 0x0000000f16167212 */ /* 0x000fe200078efe0d */
[----:B------:R-:W-:Y:S01]  /*66b0*/  IMAD.WIDE.U32 R14, R14, 0x10000, RZ ;  /* 0x000100000e0e7825 */ /* 0x000fe200078e00ff */
[----:B------:R-:W-:Y:S02]  /*66c0*/  SEL R25, RZ, 0x1, P5 ;  /* 0x00000001ff197807 */ /* 0x000fe40002800000 */
[----:B------:R-:W-:Y:S01]  /*66d0*/  ISETP.NE.AND P6, PT, R18, RZ, PT ;  /* 0x000000ff1200720c */ /* 0x000fe20003fc5270 */
[----:B------:R-:W-:Y:S01]  /*66e0*/  IMAD.WIDE.U32 R12, R12, 0x100, RZ ;  /* 0x000001000c0c7825 */ /* 0x000fe200078e00ff */
[----:B------:R-:W-:Y:S01]  /*66f0*/  LOP3.LUT R25, R21, R22, R25, 0xfe, !PT ;  /* 0x0000001615197212 */ /* 0x000fe200078efe19 */
[----:B------:R-:W3:Y:S01]  /*6700*/  @P1 LDC.64 R18, c[0x0][0x230] ;  /* 0x00008c00ff121b82 */ /* 0x000ee20000000a00 */
[----:B------:R-:W-:Y:S01]  /*6710*/  SEL R21, RZ, 0x1, P6 ;  /* 0x00000001ff157807 */ /* 0x000fe20003000000 */
[----:B0-----:R-:W-:Y:S01]  /*6720*/  IMAD.WIDE.U32 R22, R241, 0x20, R244 ;  /* 0x00000020f1167825 */ /* 0x001fe200078e00f4 */
[----:B------:R-:W-:-:S02]  /*6730*/  LOP3.LUT R20, R12, R20, R14, 0xfe, !PT ;  /* 0x000000140c147212 */ /* 0x000fc400078efe0e */
[----:B------:R-:W-:Y:S01]  /*6740*/  LOP3.LUT R15, R13, R25, R15, 0xfe, !PT ;  /* 0x000000190d0f7212 */ /* 0x000fe200078efe0f */
[----:B------:R-:W-:Y:S01]  /*6750*/  IMAD.WIDE.U32 R12, R240, 0x10, R220 ;  /* 0x00000010f00c7825 */ /* 0x000fe200078e00dc */
[----:B------:R-:W-:Y:S01]  /*6760*/  LOP3.LUT R14, R20, R21, RZ, 0xfc, !PT ;  /* 0x00000015140e7212 */ /* 0x000fe200078efcff */
[----:B------:R0:W-:Y:S02]  /*6770*/  STG.E.128 desc[UR4][R22.64], R44 ;  /* 0x0000002c16007986 */ /* 0x0001e4000c101d04 */
[----:B-1----:R-:W-:Y:S02]  /*6780*/  IMAD.WIDE.U32 R20, R241, 0x8, R242 ;  /* 0x00000008f1147825 */ /* 0x002fe400078e00f2 */
[----:B------:R0:W-:Y:S02]  /*6790*/  STG.E.128 desc[UR4][R22.64+0x10], R40 ;  /* 0x0000102816007986 */ /* 0x0001e4000c101d04 */
[C---:B--2---:R-:W-:Y:S02]  /*67a0*/  @P0 IMAD.WIDE.U32 R16, R240.reuse, 0x10, R16 ;  /* 0x00000010f0100825 */ /* 0x044fe400078e0010 */
[----:B------:R0:W-:Y:S02]  /*67b0*/  STG.E.64 desc[UR4][R20.64], R14 ;  /* 0x0000000e14007986 */ /* 0x0001e4000c101b04 */
[----:B---3--:R-:W-:Y:S01]  /*67c0*/  @P1 IMAD.WIDE.U32 R18, R240, 0x20, R18 ;  /* 0x00000020f0121825 */ /* 0x008fe200078e0012 */
        /* <DEDUP_REMOVED lines=15> */
[----:B------:R-:W-:-:S03]  /*68c0*/  LOP3.LUT R21, R23, R29, R21, 0xfe, !PT ;  /* 0x0000001d17157212 */ /* 0x000fc600078efe15 */
[----:B0-----:R-:W-:Y:S01]  /*68d0*/  IMAD.WIDE.U32 R14, R241, 0x8, R14 ;  /* 0x00000008f10e7825 */ /* 0x001fe200078e000e */
[----:B------:R-:W-:Y:S02]  /*68e0*/  LOP3.LUT R27, R24, R20, R22, 0xfe, !PT ;  /* 0x00000014181b7212 */ /* 0x000fe400078efe16 */
[----:B------:R-:W-:Y:S02]  /*68f0*/  LOP3.LUT R21, R21, R25, RZ, 0xfc, !PT ;  /* 0x0000001915157212 */ /* 0x000fe400078efcff */
[----:B------:R-:W-:-:S05]  /*6900*/  LOP3.LUT R20, R27, 0xff, R8, 0xf8, !PT ;  /* 0x000000ff1b147812 */ /* 0x000fca00078ef808 */
[----:B------:R0:W-:Y:S02]  /*6910*/  STG.E.64 desc[UR4][R14.64], R20 ;  /* 0x000000140e007986 */ /* 0x0001e4000c101b04 */
.L_x_14732:
[----:B------:R1:W5:Y:S04]  /*6920*/  @P0 LDG.E.128 R56, desc[UR4][R16.64] ;  /* 0x0000000410380981 */ /* 0x000368000c1e1d00 */
[----:B------:R1:W5:Y:S04]  /*6930*/  @P1 LDG.E.128 R52, desc[UR4][R18.64] ;  /* 0x0000000412341981 */ /* 0x000368000c1e1d00 */
[----:B------:R1:W5:Y:S04]  /*6940*/  @P1 LDG.E.128 R48, desc[UR4][R18.64+0x10] ;  /* 0x0000100412301981 */ /* 0x000368000c1e1d00 */
[----:B0-----:R-:W5:Y:S01]  /*6950*/  LDG.E.128 R12, desc[UR4][R12.64] ;  /* 0x000000040c0c7981 */ /* 0x001f62000c1e1d00 */
        /* <DEDUP_REMOVED lines=12> */
.L_x_14734:
[----:B------:R-:W-:-:S07]  /*6a20*/  IMAD.MOV.U32 R16, RZ, RZ, R224 ;  /* 0x000000ffff107224 */ /* 0x000fce00078e00e0 */
.L_x_14735:
[----:B------:R-:W-:Y:S05]  /*6a30*/  BSYNC B0 ;  /* 0x0000000000007941 */ /* 0x000fea0003800000 */
.L_x_14733:
        /* <DEDUP_REMOVED lines=16> */
.L_x_14739:
[----:B------:R-:W-:Y:S05]  /*6b40*/  BSYNC B1 ;  /* 0x0000000000017941 */ /* 0x000fea0003800000 */
.L_x_14738:
        /* <DEDUP_REMOVED lines=44> */
.L_x_14737:
[----:B------:R-:W-:Y:S05]  /*6e10*/  BSYNC B0 ;  /* 0x0000000000007941 */ /* 0x000fea0003800000 */
.L_x_14736:
[----:B------:R-:W-:Y:S02]  /*6e20*/  I2FP.F32.U32 R17, R16 ;  /* 0x0000001000117245 */ /* 0x000fe40000201000 */
[----:B-----5:R-:W-:-:S03]  /*6e30*/  PRMT R24, R12, 0x7632, R24 ;  /* 0x000076320c187816 */ /* 0x020fc60000000018 */
        /* <DEDUP_REMOVED lines=12> */
.L_x_14740:
        /* <DEDUP_REMOVED lines=12> */
.L_x_14743:
[----:B------:R-:W-:-:S07]  /*6fc0*/  IMAD.MOV.U32 R8, RZ, RZ, R224 ;  /* 0x000000ffff087224 */ /* 0x000fce00078e00e0 */
.L_x_14744:
[----:B------:R-:W-:Y:S05]  /*6fd0*/  BSYNC B0 ;  /* 0x0000000000007941 */ /* 0x000fea0003800000 */
.L_x_14742:
        /* <DEDUP_REMOVED lines=16> */
.L_x_14748:
[----:B------:R-:W-:Y:S05]  /*70e0*/  BSYNC B1 ;  /* 0x0000000000017941 */ /* 0x000fea0003800000 */
.L_x_14747:
        /* <DEDUP_REMOVED lines=44> */
.L_x_14746:
[----:B------:R-:W-:Y:S05]  /*73b0*/  BSYNC B0 ;  /* 0x0000000000007941 */ /* 0x000fea0003800000 */
.L_x_14745:
        /* <DEDUP_REMOVED lines=9> */
.L_x_14741:
        /* <DEDUP_REMOVED lines=12> */
.L_x_14750:
[----:B------:R-:W-:-:S07]  /*7510*/  MOV R25, R224 ;  /* 0x000000e000197202 */ /* 0x000fce0000000f00 */
.L_x_14751:
[----:B------:R-:W-:Y:S05]  /*7520*/  BSYNC B0 ;  /* 0x0000000000007941 */ /* 0x000fea0003800000 */
.L_x_14749:
        /* <DEDUP_REMOVED lines=16> */
.L_x_14755:
[----:B------:R-:W-:Y:S05]  /*7630*/  BSYNC B1 ;  /* 0x0000000000017941 */ /* 0x000fea0003800000 */
.L_x_14754:
        /* <DEDUP_REMOVED lines=44> */
.L_x_14753:
[----:B------:R-:W-:Y:S05]  /*7900*/  BSYNC B0 ;  /* 0x0000000000007941 */ /* 0x000fea0003800000 */
.L_x_14752:
        /* <DEDUP_REMOVED lines=13> */
.L_x_14756:
        /* <DEDUP_REMOVED lines=12> */
.L_x_14759:
[----:B------:R-:W-:-:S07]  /*7aa0*/  MOV R7, R224 ;  /* 0x000000e000077202 */ /* 0x000fce0000000f00 */
.L_x_14760:
[----:B------:R-:W-:Y:S05]  /*7ab0*/  BSYNC B0 ;  /* 0x0000000000007941 */ /* 0x000fea0003800000 */
.L_x_14758:
        /* <DEDUP_REMOVED lines=16> */
.L_x_14764:
[----:B------:R-:W-:Y:S05]  /*7bc0*/  BSYNC B1 ;  /* 0x0000000000017941 */ /* 0x000fea0003800000 */
.L_x_14763:
        /* <DEDUP_REMOVED lines=44> */
.L_x_14762:
[----:B------:R-:W-:Y:S05]  /*7e90*/  BSYNC B0 ;  /* 0x0000000000007941 */ /* 0x000fea0003800000 */
.L_x_14761:
        /* <DEDUP_REMOVED lines=10> */
.L_x_14757:
        /* <DEDUP_REMOVED lines=12> */
.L_x_14766:
[----:B------:R-:W-:-:S07]  /*8000*/  IMAD.MOV.U32 R17, RZ, RZ, R224 ;  /* 0x000000ffff117224 */ /* 0x000fce00078e00e0 */
.L_x_14767:
[----:B------:R-:W-:Y:S05]  /*8010*/  BSYNC B0 ;  /* 0x0000000000007941 */ /* 0x000fea0003800000 */
.L_x_14765:
        /* <DEDUP_REMOVED lines=16> */
.L_x_14771:
[----:B------:R-:W-:Y:S05]  /*8120*/  BSYNC B1 ;  /* 0x0000000000017941 */ /* 0x000fea0003800000 */
.L_x_14770:
        /* <DEDUP_REMOVED lines=44> */
.L_x_14769:
[----:B------:R-:W-:Y:S05]  /*83f0*/  BSYNC B0 ;  /* 0x0000000000007941 */ /* 0x000fea0003800000 */
.L_x_14768:
[----:B------:R-:W-:-:S05]  /*8400*/  I2FP.F32.U32 R17, R17 ;  /* 0x0000001100117245 */ /* 0x000fca0000201000 */
[----:B------:R-:W-:Y:S01]  /*8410*/  FFMA.FTZ R18, R17, R234, 1.1641532182693481445e-10 ;  /* 0x2f00000011127423 */ /* 0x000fe200000100ea */
[C---:B------:R-:W-:Y:S02]  /*8420*/  SHF.L.U32 R17, R13.reuse, 0x10, RZ ;  /* 0x000000100d117819 */ /* 0x040fe400000006ff */
[----:B------:R-:W-:Y:S02]  /*8430*/  PRMT R13, R13, 0x7632, R13 ;  /* 0x000076320d0d7816 */ /* 0x000fe4000000000d */
[----:B------:R-:W-:Y:S01]  /*8440*/  FSETP.GTU.FTZ.AND P3, PT, R18, R233, PT ;  /* 0x000000e91200720b */ /* 0x000fe20003f7c000 */
[----:B------:R-:W-:-:S03]  /*8450*/  FMUL.FTZ R38, R17, R232 ;  /* 0x000000e811267220 */ /* 0x000fc60000410000 */
        /* <DEDUP_REMOVED lines=8> */
.L_x_14772:
        /* <DEDUP_REMOVED lines=12> */
.L_x_14775:
[----:B------:R-:W-:-:S07]  /*85a0*/  IMAD.MOV.U32 R6, RZ, RZ, R224 ;  /* 0x000000ffff067224 */ /* 0x000fce00078e00e0 */
.L_x_14776:
[----:B------:R-:W-:Y:S05]  /*85b0*/  BSYNC B0 ;  /* 0x0000000000007941 */ /* 0x000fea0003800000 */
.L_x_14774:
        /* <DEDUP_REMOVED lines=16> */
.L_x_14780:
[----:B------:R-:W-:Y:S05]  /*86c0*/  BSYNC B1 ;  /* 0x0000000000017941 */ /* 0x000fea0003800000 */
.L_x_14779:
        /* <DEDUP_REMOVED lines=44> */
.L_x_14778:
[----:B------:R-:W-:Y:S05]  /*8990*/  BSYNC B0 ;  /* 0x0000000000007941 */ /* 0x000fea0003800000 */
.L_x_14777:
        /* <DEDUP_REMOVED lines=9> */
.L_x_14773:
        /* <DEDUP_REMOVED lines=12> */
.L_x_14782:
[----:B------:R-:W-:-:S07]  /*8af0*/  IMAD.MOV.U32 R26, RZ, RZ, R224 ;  /* 0x000000ffff1a7224 */ /* 0x000fce00078e00e0 */
.L_x_14783:
[----:B------:R-:W-:Y:S05]  /*8b00*/  BSYNC B0 ;  /* 0x0000000000007941 */ /* 0x000fea0003800000 */
.L_x_14781:
        /* <DEDUP_REMOVED lines=16> */
.L_x_14787:
[----:B------:R-:W-:Y:S05]  /*8c10*/  BSYNC B1 ;  /* 0x0000000000017941 */ /* 0x000fea0003800000 */
.L_x_14786:
        /* <DEDUP_REMOVED lines=44> */
.L_x_14785:
[----:B------:R-:W-:Y:S05]  /*8ee0*/  BSYNC B0 ;  /* 0x0000000000007941 */ /* 0x000fea0003800000 */
.L_x_14784:
        /* <DEDUP_REMOVED lines=13> */
.L_x_14788:
        /* <DEDUP_REMOVED lines=12> */
.L_x_14791:
[----:B------:R-:W-:-:S07]  /*9080*/  IMAD.MOV.U32 R5, RZ, RZ, R224 ;  /* 0x000000ffff057224 */ /* 0x000fce00078e00e0 */
.L_x_14792:
[----:B------:R-:W-:Y:S05]  /*9090*/  BSYNC B0 ;  /* 0x0000000000007941 */ /* 0x000fea0003800000 */
.L_x_14790:
        /* <DEDUP_REMOVED lines=16> */
.L_x_14796:
[----:B------:R-:W-:Y:S05]  /*91a0*/  BSYNC B1 ;  /* 0x0000000000017941 */ /* 0x000fea0003800000 */
.L_x_14795:
        /* <DEDUP_REMOVED lines=44> */
.L_x_14794:
[----:B------:R-:W-:Y:S05]  /*9470*/  BSYNC B0 ;  /* 0x0000000000007941 */ /* 0x000fea0003800000 */
.L_x_14793:
        /* <DEDUP_REMOVED lines=10> */
.L_x_14789:
        /* <DEDUP_REMOVED lines=12> */
.L_x_14798:
[----:B------:R-:W-:-:S07]  /*95e0*/  MOV R26, R224 ;  /* 0x000000e0001a7202 */ /* 0x000fce0000000f00 */
.L_x_14799:
[----:B------:R-:W-:Y:S05]  /*95f0*/  BSYNC B0 ;  /* 0x0000000000007941 */ /* 0x000fea0003800000 */
.L_x_14797:
        /* <DEDUP_REMOVED lines=16> */
.L_x_14803:
[----:B------:R-:W-:Y:S05]  /*9700*/  BSYNC B1 ;  /* 0x0000000000017941 */ /* 0x000fea0003800000 */
.L_x_14802:
        /* <DEDUP_REMOVED lines=44> */
.L_x_14801:
[----:B------:R-:W-:Y:S05]  /*99d0*/  BSYNC B0 ;  /* 0x0000000000007941 */ /* 0x000fea0003800000 */
.L_x_14800:
        /* <DEDUP_REMOVED lines=14> */
.L_x_14804:
        /* <DEDUP_REMOVED lines=12> */
.L_x_14807:
[----:B------:R-:W-:-:S07]  /*9b80*/  MOV R4, R224 ;  /* 0x000000e000047202 */ /* 0x000fce0000000f00 */
.L_x_14808:
[----:B------:R-:W-:Y:S05]  /*9b90*/  BSYNC B0 ;  /* 0x0000000000007941 */ /* 0x000fea0003800000 */
.L_x_14806:
        /* <DEDUP_REMOVED lines=16> */
.L_x_14812:
[----:B------:R-:W-:Y:S05]  /*9ca0*/  BSYNC B1 ;  /* 0x0000000000017941 */ /* 0x000fea0003800000 */
.L_x_14811:
        /* <DEDUP_REMOVED lines=44> */
.L_x_14810:
[----:B------:R-:W-:Y:S05]  /*9f70*/  BSYNC B0 ;  /* 0x0000000000007941 */ /* 0x000fea0003800000 */
.L_x_14809:
        /* <DEDUP_REMOVED lines=9> */
.L_x_14805:
        /* <DEDUP_REMOVED lines=12> */
.L_x_14814:
[----:B------:R-:W-:-:S07]  /*a0d0*/  IMAD.MOV.U32 R25, RZ, RZ, R224 ;  /* 0x000000ffff197224 */ /* 0x000fce00078e00e0 */
.L_x_14815:
[----:B------:R-:W-:Y:S05]  /*a0e0*/  BSYNC B0 ;  /* 0x0000000000007941 */ /* 0x000fea0003800000 */
.L_x_14813:
        /* <DEDUP_REMOVED lines=16> */
.L_x_14819:
[----:B------:R-:W-:Y:S05]  /*a1f0*/  BSYNC B1 ;  /* 0x0000000000017941 */ /* 0x000fea0003800000 */
.L_x_14818:
        /* <DEDUP_REMOVED lines=44> */
.L_x_14817:
[----:B------:R-:W-:Y:S05]  /*a4c0*/  BSYNC B0 ;  /* 0x0000000000007941 */ /* 0x000fea0003800000 */
.L_x_14816:
        /* <DEDUP_REMOVED lines=12> */
.L_x_14820:
        /* <DEDUP_REMOVED lines=12> */
.L_x_14823:
[----:B------:R-:W-:-:S07]  /*a650*/  IMAD.MOV.U32 R3, RZ, RZ, R224 ;  /* 0x000000ffff037224 */ /* 0x000fce00078e00e0 */
.L_x_14824:
[----:B------:R-:W-:Y:S05]  /*a660*/  BSYNC B0 ;  /* 0x0000000000007941 */ /* 0x000fea0003800000 */
.L_x_14822:
        /* <DEDUP_REMOVED lines=16> */
.L_x_14828:
[----:B------:R-:W-:Y:S05]  /*a770*/  BSYNC B1 ;  /* 0x0000000000017941 */ /* 0x000fea0003800000 */
.L_x_14827:
        /* <DEDUP_REMOVED lines=44> */
.L_x_14826:
[----:B------:R-:W-:Y:S05]  /*aa40*/  BSYNC B0 ;  /* 0x0000000000007941 */ /* 0x000fea0003800000 */
.L_x_14825:
        /* <DEDUP_REMOVED lines=10> */
.L_x_14821:
        /* <DEDUP_REMOVED lines=12> */
.L_x_14830:
[----:B------:R-:W-:-:S07]  /*abb0*/  IMAD.MOV.U32 R14, RZ, RZ, R224 ;  /* 0x000000ffff0e7224 */ /* 0x000fce00078e00e0 */
.L_x_14831:
[----:B------:R-:W-:Y:S05]  /*abc0*/  BSYNC B0 ;  /* 0x0000000000007941 */ /* 0x000fea0003800000 */
.L_x_14829:
        /* <DEDUP_REMOVED lines=16> */
.L_x_14835:
[----:B------:R-:W-:Y:S05]  /*acd0*/  BSYNC B1 ;  /* 0x0000000000017941 */ /* 0x000fea0003800000 */
.L_x_14834:
        /* <DEDUP_REMOVED lines=44> */
.L_x_14833:
[----:B------:R-:W-:Y:S05]  /*afa0*/  BSYNC B0 ;  /* 0x0000000000007941 */ /* 0x000fea0003800000 */
.L_x_14832:
        /* <DEDUP_REMOVED lines=13> */
.L_x_14836:
        /* <DEDUP_REMOVED lines=12> */
.L_x_14839:
[----:B------:R-:W-:-:S07]  /*b140*/  IMAD.MOV.U32 R2, RZ, RZ, R224 ;  /* 0x000000ffff027224 */ /* 0x000fce00078e00e0 */
.L_x_14840:
[----:B------:R-:W-:Y:S05]  /*b150*/  BSYNC B0 ;  /* 0x0000000000007941 */ /* 0x000fea0003800000 */
.L_x_14838:
        /* <DEDUP_REMOVED lines=16> */
.L_x_14844:
[----:B------:R-:W-:Y:S05]  /*b260*/  BSYNC B1 ;  /* 0x0000000000017941 */ /* 0x000fea0003800000 */
.L_x_14843:
        /* <DEDUP_REMOVED lines=44> */
.L_x_14842:
[----:B------:R-:W-:Y:S05]  /*b530*/  BSYNC B0 ;  /* 0x0000000000007941 */ /* 0x000fea0003800000 */
.L_x_14841:
        /* <DEDUP_REMOVED lines=9> */
.L_x_14837:
        /* <DEDUP_REMOVED lines=12> */
.L_x_14846:
[----:B------:R-:W-:-:S07]  /*b690*/  MOV R26, R224 ;  /* 0x000000e0001a7202 */ /* 0x000fce0000000f00 */
.L_x_14847:
[----:B------:R-:W-:Y:S05]  /*b6a0*/  BSYNC B0 ;  /* 0x0000000000007941 */ /* 0x000fea0003800000 */
.L_x_14845:
        /* <DEDUP_REMOVED lines=16> */
.L_x_14851:
[----:B------:R-:W-:Y:S05]  /*b7b0*/  BSYNC B1 ;  /* 0x0000000000017941 */ /* 0x000fea0003800000 */
.L_x_14850:
        /* <DEDUP_REMOVED lines=44> */
.L_x_14849:
[----:B------:R-:W-:Y:S05]  /*ba80*/  BSYNC B0 ;  /* 0x0000000000007941 */ /* 0x000fea0003800000 */
.L_x_14848:
        /* <DEDUP_REMOVED lines=12> */
.L_x_14852:
        /* <DEDUP_REMOVED lines=12> */
.L_x_14855:
[----:B------:R-:W-:-:S07]  /*bc10*/  MOV R0, R224 ;  /* 0x000000e000007202 */ /* 0x000fce0000000f00 */
.L_x_14856:
[----:B------:R-:W-:Y:S05]  /*bc20*/  BSYNC B0 ;  /* 0x0000000000007941 */ /* 0x000fea0003800000 */
.L_x_14854:
        /* <DEDUP_REMOVED lines=18> */
.L_x_14860:
[----:B------:R-:W-:Y:S05]  /*bd50*/  BSYNC B1 ;  /* 0x0000000000017941 */ /* 0x000fea0003800000 */
.L_x_14859:
        /* <DEDUP_REMOVED lines=44> */
.L_x_14858:
[----:B------:R-:W-:Y:S05]  /*c020*/  BSYNC B0 ;  /* 0x0000000000007941 */ /* 0x000fea0003800000 */
.L_x_14857:
        /* <DEDUP_REMOVED lines=10> */
.L_x_14853:
[----:B------:R-:W-:Y:S01]  /*c0d0*/  P2R R14, PR, RZ, 0x4 ;  /* 0x00000004ff0e7803 */ /* 0x000fe20000000000 */
[----:B------:R-:W0:Y:S01]  /*c0e0*/  @P0 LDC.64 R22, c[0x0][0x228] ;  /* 0x00008a00ff160b82 */ /* 0x000e220000000a00 */
[----:B------:R-:W-:Y:S02]  /*c0f0*/  SEL R15, RZ, 0x1000000, P5 ;  /* 0x01000000ff0f7807 */ /* 0x000fe40002800000 */
[----:B------:R-:W-:Y:S02]  /*c100*/  ISETP.NE.AND P2, PT, R13, RZ, PT ;  /* 0x000000ff0d00720c */ /* 0x000fe40003f45270 */
[----:B------:R-:W-:Y:S02]  /*c110*/  ISETP.NE.AND P5, PT, R24, RZ, PT ;  /* 0x000000ff1800720c */ /* 0x000fe40003fa5270 */
[----:B------:R-:W-:Y:S01]  /*c120*/  SEL R13, RZ, 0x10000, P4 ;  /* 0x00010000ff0d7807 */ /* 0x000fe20002000000 */
[----:B------:R-:W1:Y:S01]  /*c130*/  @P1 LDC.64 R20, c[0x0][0x230] ;  /* 0x00008c00ff141b82 */ /* 0x000e620000000a00 */
[----:B------:R-:W-:-:S02]  /*c140*/  SEL R24, RZ, 0x100, P3 ;  /* 0x00000100ff187807 */ /* 0x000fc40001800000 */
[----:B------:R-:W-:Y:S02]  /*c150*/  ISETP.NE.AND P4, PT, R16, RZ, PT ;  /* 0x000000ff1000720c */ /* 0x000fe40003f85270 */
[----:B------:R-:W-:Y:S01]  /*c160*/  ISETP.NE.AND P3, PT, R17, RZ, PT ;  /* 0x000000ff1100720c */ /* 0x000fe20003f65270 */
[----:B------:R-:W-:Y:S01]  /*c170*/  IMAD.WIDE.U32 R16, R240, 0x20, R244 ;  /* 0x00000020f0107825 */ /* 0x000fe200078e00f4 */
[----:B------:R-:W-:Y:S02]  /*c180*/  SEL R18, RZ, 0x1, P2 ;  /* 0x00000001ff127807 */ /* 0x000fe40001000000 */
[----:B------:R-:W-:Y:S02]  /*c190*/  ISETP.NE.AND P6, PT, R12, RZ, PT ;  /* 0x000000ff0c00720c */ /* 0x000fe40003fc5270 */
[----:B------:R-:W-:Y:S01]  /*c1a0*/  ISETP.NE.AND P2, PT, R14, RZ, PT ;  /* 0x000000ff0e00720c */ /* 0x000fe20003f45270 */
[----:B------:R-:W-:Y:S01]  /*c1b0*/  IMAD.WIDE.U32 R18, R18, 0x1000000, RZ ;  /* 0x0100000012127825 */ /* 0x000fe200078e00ff */
[----:B------:R-:W-:Y:S01]  /*c1c0*/  SEL R14, RZ, 0x1, P3 ;  /* 0x00000001ff0e7807 */ /* 0x000fe20001800000 */
[----:B------:R2:W-:Y:S01]  /*c1d0*/  STG.E.128 desc[UR4][R16.64], R36 ;  /* 0x0000002410007986 */ /* 0x0005e2000c101d04 */
[----:B------:R-:W-:-:S02]  /*c1e0*/  SEL R12, RZ, 0x1, P4 ;  /* 0x00000001ff0c7807 */ /* 0x000fc40002000000 */
[----:B------:R-:W-:Y:S01]  /*c1f0*/  LOP3.LUT R24, R24, R15, R13, 0xfe, !PT ;  /* 0x0000000f18187212 */ /* 0x000fe200078efe0d */
[----:B------:R-:W-:Y:S01]  /*c200*/  IMAD.WIDE.U32 R14, R14, 0x10000, RZ ;  /* 0x000100000e0e7825 */ /* 0x000fe200078e00ff */
[----:B------:R-:W-:Y:S01]  /*c210*/  SEL R25, RZ, 0x1, P5 ;  /* 0x00000001ff197807 */ /* 0x000fe20002800000 */
[----:B------:R2:W-:Y:S01]  /*c220*/  STG.E.128 desc[UR4][R16.64+0x10], R32 ;  /* 0x0000102010007986 */ /* 0x0005e2000c101d04 */
[----:B------:R-:W-:Y:S01]  /*c230*/  IADD3 R238, R241, 0x100, RZ ;  /* 0x00000100f1ee7810 */ /* 0x000fe20007ffe0ff */
[----:B------:R-:W-:Y:S01]  /*c240*/  IMAD.WIDE.U32 R12, R12, 0x100, RZ ;  /* 0x000001000c0c7825 */ /* 0x000fe200078e00ff */
[----:B------:R-:W-:Y:S02]  /*c250*/  LOP3.LUT R25, R19, R24, R25, 0xfe, !PT ;  /* 0x0000001813197212 */ /* 0x000fe400078efe19 */
[----:B------:R-:W-:Y:S01]  /*c260*/  SEL R19, RZ, 0x1, P6 ;  /* 0x00000001ff137807 */ /* 0x000fe20003000000 */
[----:B0-----:R-:W-:Y:S01]  /*c270*/  @P0 IMAD.WIDE.U32 R22, R238, 0x10, R22 ;  /* 0x00000010ee160825 */ /* 0x001fe200078e0016 */
[----:B------:R-:W-:-:S02]  /*c280*/  LOP3.LUT R18, R12, R18, R14, 0xfe, !PT ;  /* 0x000000120c127212 */ /* 0x000fc400078efe0e */
[----:B------:R-:W-:Y:S01]  /*c290*/  LOP3.LUT R13, R13, R25, R15, 0xfe, !PT ;  /* 0x000000190d0d7212 */ /* 0x000fe200078efe0f */
[----:B------:R-:W-:Y:S01]  /*c2a0*/  IMAD.WIDE.U32 R14, R240, 0x8, R242 ;  /* 0x00000008f00e7825 */ /* 0x000fe200078e00f2 */
[----:B------:R-:W-:-:S03]  /*c2b0*/  LOP3.LUT R12, R18, R19, RZ, 0xfc, !PT ;  /* 0x00000013120c7212 */ /* 0x000fc600078efcff */
[C---:B------:R-:W-:Y:S02]  /*c2c0*/  IMAD.WIDE.U32 R24, R238.reuse, 0x10, R220 ;  /* 0x00000010ee187825 */ /* 0x040fe400078e00dc */
[----:B------:R2:W-:Y:S02]  /*c2d0*/  STG.E.64 desc[UR4][R14.64], R12 ;  /* 0x0000000c0e007986 */ /* 0x0005e4000c101b04 */
[----:B-1----:R-:W-:Y:S01]  /*c2e0*/  @P1 IMAD.WIDE.U32 R20, R238, 0x20, R20 ;  /* 0x00000020ee141825 */ /* 0x002fe200078e0014 */
[----:B------:R-:W-:Y:S06]  /*c2f0*/  @!P0 BRA `(.L_x_14861) ;  /* 0x0000000000508947 */ /* 0x000fec0003800000 */
[----:B--2---:R-:W-:Y:S01]  /*c300*/  IMAD.U32 R12, R2, 0x10000, RZ ;  /* 0x00010000020c7824 */ /* 0x004fe200078e00ff */
[----:B------:R-:W-:Y:S02]  /*c310*/  LOP3.LUT R14, R0, 0xffff, RZ, 0xc0, !PT ;  /* 0x0000ffff000e7812 */ /* 0x000fe400078ec0ff */
[----:B------:R-:W-:Y:S02]  /*c320*/  PRMT R17, R3, 0x7104, RZ ;  /* 0x0000710403117816 */ /* 0x000fe400000000ff */
[----:B------:R-:W-:Y:S02]  /*c330*/  LOP3.LUT R15, R12, 0xff0000, RZ, 0xc0, !PT ;  /* 0x00ff00000c0f7812 */ /* 0x000fe400078ec0ff */
[----:B------:R-:W0:Y:S01]  /*c340*/  LDC.64 R12, c[0x0][0x248] ;  /* 0x00009200ff0c7b82 */ /* 0x000e220000000a00 */
[----:B------:R-:W-:Y:S02]  /*c350*/  LOP3.LUT R18, R5, 0xff, RZ, 0xc0, !PT ;  /* 0x000000ff05127812 */ /* 0x000fe400078ec0ff */
[----:B------:R-:W-:-:S02]  /*c360*/  PRMT R14, R15, 0x4210, R14 ;  /* 0x000042100f0e7816 */ /* 0x000fc4000000000e */
[----:B------:R-:W-:Y:S01]  /*c370*/  LOP3.LUT R16, R6, 0xff, RZ, 0xc0, !PT ;  /* 0x000000ff06107812 */ /* 0x000fe200078ec0ff */
[----:B------:R-:W-:Y:S01]  /*c380*/  IMAD.WIDE.U32 R18, R18, 0x1000000, RZ ;  /* 0x0100000012127825 */ /* 0x000fe200078e00ff */
[----:B------:R-:W-:Y:S02]  /*c390*/  LOP3.LUT R17, R14, 0xff00, R17, 0xf8, !PT ;  /* 0x0000ff000e117812 */ /* 0x000fe400078ef811 */
[----:B------:R-:W-:Y:S02]  /*c3a0*/  LOP3.LUT R14, R7, 0xff, RZ, 0xc0, !PT ;  /* 0x000000ff070e7812 */ /* 0x000fe400078ec0ff */
[----:B------:R-:W-:Y:S01]  /*c3b0*/  LOP3.LUT R27, R17, 0xff, R4, 0xf8, !PT ;  /* 0x000000ff111b7812 */ /* 0x000fe200078ef804 */
[----:B------:R-:W-:-:S04]  /*c3c0*/  IMAD.WIDE.U32 R16, R16, 0x10000, RZ ;  /* 0x0001000010107825 */ /* 0x000fc800078e00ff */
[----:B------:R-:W-:Y:S01]  /*c3d0*/  IMAD.WIDE.U32 R14, R14, 0x100, RZ ;  /* 0x000001000e0e7825 */ /* 0x000fe200078e00ff */
[----:B------:R-:W-:Y:S02]  /*c3e0*/  LOP3.LUT R27, R17, R27, R19, 0xfe, !PT ;  /* 0x0000001b111b7212 */ /* 0x000fe400078efe13 */
[----:B------:R-:W-:Y:S02]  /*c3f0*/  LOP3.LUT R17, R14, R18, R16, 0xfe, !PT ;  /* 0x000000120e117212 */ /* 0x000fe400078efe10 */
[----:B------:R-:W-:Y:S01]  /*c400*/  LOP3.LUT R15, R27, R15, RZ, 0xfc, !PT ;  /* 0x0000000f1b0f7212 */ /* 0x000fe200078efcff */
[----:B0-----:R-:W-:Y:S01]  /*c410*/  IMAD.WIDE.U32 R12, R240, 0x8, R12 ;  /* 0x00000008f00c7825 */ /* 0x001fe200078e000c */
[----:B------:R-:W-:-:S05]  /*c420*/  LOP3.LUT R14, R17, 0xff, R8, 0xf8, !PT ;  /* 0x000000ff110e7812 */ /* 0x000fca00078ef808 */
[----:B------:R0:W-:Y:S02]  /*c430*/  STG.E.64 desc[UR4][R12.64], R14 ;  /* 0x0000000e0c007986 */ /* 0x0001e4000c101b04 */
.L_x_14861:
[----:B------:R1:W5:Y:S04]  /*c440*/  @P0 LDG.E.128 R56, desc[UR4][R22.64] ;  /* 0x0000000416380981 */ /* 0x000368000c1e1d00 */
        /* <DEDUP_REMOVED lines=15> */
.L_x_14863:
[----:B------:R-:W-:-:S07]  /*c540*/  MOV R24, R224 ;  /* 0x000000e000187202 */ /* 0x000fce0000000f00 */
.L_x_14864:
[----:B------:R-:W-:Y:S05]  /*c550*/  BSYNC B0 ;  /* 0x0000000000007941 */ /* 0x000fea0003800000 */
.L_x_14862:
        /* <DEDUP_REMOVED lines=16> */
.L_x_14868:
[----:B------:R-:W-:Y:S05]  /*c660*/  BSYNC B1 ;  /* 0x0000000000017941 */ /* 0x000fea0003800000 */
.L_x_14867:
        /* <DEDUP_REMOVED lines=44> */
.L_x_14866:
[----:B------:R-:W-:Y:S05]  /*c930*/  BSYNC B0 ;  /* 0x0000000000007941 */ /* 0x000fea0003800000 */
.L_x_14865:
[----:B------:R-:W-:Y:S02]  /*c940*/  I2FP.F32.U32 R17, R24 ;  /* 0x0000001800117245 */ /* 0x000fe40000201000 */
[----:B------:R-:W-:Y:S02]  /*c950*/  LOP3.LUT R231, R231, 0xffffffdf, RZ, 0xc0, !PT ;  /* 0xffffffdfe7e77812 */ /* 0x000fe400078ec0ff */
[C---:B-----5:R-:W-:Y:S01]  /*c960*/  PRMT R24, R12.reuse, 0x7632, R24 ;  /* 0x000076320c187816 */ /* 0x060fe20000000018 */
        /* <DEDUP_REMOVED lines=12> */
.L_x_14869:
        /* <DEDUP_REMOVED lines=12> */
.L_x_14872:
[----:B------:R-:W-:-:S07]  /*caf0*/  MOV R8, R224 ;  /* 0x000000e000087202 */ /* 0x000fce0000000f00 */
.L_x_14873:
[----:B------:R-:W-:Y:S05]  /*cb00*/  BSYNC B0 ;  /* 0x0000000000007941 */ /* 0x000fea0003800000 */
.L_x_14871:
        /* <DEDUP_REMOVED lines=16> */
.L_x_14877:
[----:B------:R-:W-:Y:S05]  /*cc10*/  BSYNC B1 ;  /* 0x0000000000017941 */ /* 0x000fea0003800000 */
.L_x_14876:
        /* <DEDUP_REMOVED lines=44> */
.L_x_14875:
[----:B------:R-:W-:Y:S05]  /*cee0*/  BSYNC B0 ;  /* 0x0000000000007941 */ /* 0x000fea0003800000 */
.L_x_14874:
        /* <DEDUP_REMOVED lines=9> */
.L_x_14870:
        /* <DEDUP_REMOVED lines=12> */
.L_x_14879:
[----:B------:R-:W-:-:S07]  /*d040*/  IMAD.MOV.U32 R12, RZ, RZ, R224 ;  /* 0x000000ffff0c7224 */ /* 0x000fce00078e00e0 */
.L_x_14880:
[----:B------:R-:W-:Y:S05]  /*d050*/  BSYNC B0 ;  /* 0x0000000000007941 */ /* 0x000fea0003800000 */
.L_x_14878:
        /* <DEDUP_REMOVED lines=16> */
.L_x_14884:
[----:B------:R-:W-:Y:S05]  /*d160*/  BSYNC B1 ;  /* 0x0000000000017941 */ /* 0x000fea0003800000 */
.L_x_14883:
        /* <DEDUP_REMOVED lines=44> */
.L_x_14882:
[----:B------:R-:W-:Y:S05]  /*d430*/  BSYNC B0 ;  /* 0x0000000000007941 */ /* 0x000fea0003800000 */
.L_x_14881:
[----:B------:R-:W-:-:S05]  /*d440*/  I2FP.F32.U32 R17, R12 ;  /* 0x0000000c00117245 */ /* 0x000fca0000201000 */
[----:B------:R-:W-:Y:S01]  /*d450*/  FFMA.FTZ R12, R17, R234, 1.1641532182693481445e-10 ;  /* 0x2f000000110c7423 */ /* 0x000fe200000100ea */
[----:B------:R-:W-:-:S04]  /*d460*/  SHF.L.U32 R17, R24, 0x10, RZ ;  /* 0x0000001018117819 */ /* 0x000fc800000006ff */
        /* <DEDUP_REMOVED lines=10> */
.L_x_14885:
        /* <DEDUP_REMOVED lines=12> */
.L_x_14888:
[----:B------:R-:W-:-:S07]  /*d5d0*/  IMAD.MOV.U32 R7, RZ, RZ, R224 ;  /* 0x000000ffff077224 */ /* 0x000fce00078e00e0 */
.L_x_14889:
[----:B------:R-:W-:Y:S05]  /*d5e0*/  BSYNC B0 ;  /* 0x0000000000007941 */ /* 0x000fea0003800000 */
.L_x_14887:
        /* <DEDUP_REMOVED lines=16> */
.L_x_14893:
[----:B------:R-:W-:Y:S05]  /*d6f0*/  BSYNC B1 ;  /* 0x0000000000017941 */ /* 0x000fea0003800000 */
.L_x_14892:
        /* <DEDUP_REMOVED lines=44> */
.L_x_14891:
[----:B------:R-:W-:Y:S05]  /*d9c0*/  BSYNC B0 ;  /* 0x0000000000007941 */ /* 0x000fea0003800000 */
.L_x_14890:
        /* <DEDUP_REMOVED lines=10> */
.L_x_14886:
        /* <DEDUP_REMOVED lines=12> */
.L_x_14895:
[----:B------:R-:W-:-:S07]  /*db30*/  IMAD.MOV.U32 R12, RZ, RZ, R224 ;  /* 0x000000ffff0c7224 */ /* 0x000fce00078e00e0 */
.L_x_14896:
[----:B------:R-:W-:Y:S05]  /*db40*/  BSYNC B0 ;  /* 0x0000000000007941 */ /* 0x000fea0003800000 */
.L_x_14894:
        /* <DEDUP_REMOVED lines=16> */
.L_x_14900:
[----:B------:R-:W-:Y:S05]  /*dc50*/  BSYNC B1 ;  /* 0x0000000000017941 */ /* 0x000fea0003800000 */
.L_x_14899:
        /* <DEDUP_REMOVED lines=44> */
.L_x_14898:
[----:B------:R-:W-:Y:S05]  /*df20*/  BSYNC B0 ;  /* 0x0000000000007941 */ /* 0x000fea0003800000 */
.L_x_14897:
[----:B------:R-:W-:Y:S02]  /*df30*/  I2FP.F32.U32 R17, R12 ;  /* 0x0000000c00117245 */ /* 0x000fe40000201000 */
[----:B------:R-:W-:-:S03]  /*df40*/  PRMT R24, R13, 0x7632, R24 ;  /* 0x000076320d187816 */ /* 0x000fc60000000018 */
        /* <DEDUP_REMOVED lines=12> */
.L_x_14901:
        /* <DEDUP_REMOVED lines=12> */
.L_x_14904:
[----:B------:R-:W-:-:S07]  /*e0d0*/  IMAD.MOV.U32 R6, RZ, RZ, R224 ;  /* 0x000000ffff067224 */ /* 0x000fce00078e00e0 */
.L_x_14905:
[----:B------:R-:W-:Y:S05]  /*e0e0*/  BSYNC B0 ;  /* 0x0000000000007941 */ /* 0x000fea0003800000 */
.L_x_14903:
        /* <DEDUP_REMOVED lines=16> */
.L_x_14909:
[----:B------:R-:W-:Y:S05]  /*e1f0*/  BSYNC B1 ;  /* 0x0000000000017941 */ /* 0x000fea0003800000 */
.L_x_14908:
        /* <DEDUP_REMOVED lines=44> */
.L_x_14907:
[----:B------:R-:W-:Y:S05]  /*e4c0*/  BSYNC B0 ;  /* 0x0000000000007941 */ /* 0x000fea0003800000 */
.L_x_14906:
        /* <DEDUP_REMOVED lines=9> */
.L_x_14902:
        /* <DEDUP_REMOVED lines=12> */
.L_x_14911:
[----:B------:R-:W-:-:S07]  /*e620*/  MOV R25, R224 ;  /* 0x000000e000197202 */ /* 0x000fce0000000f00 */
.L_x_14912:
[----:B------:R-:W-:Y:S05]  /*e630*/  BSYNC B0 ;  /* 0x0000000000007941 */ /* 0x000fea0003800000 */
.L_x_14910:
        /* <DEDUP_REMOVED lines=16> */
.L_x_14916:
[----:B------:R-:W-:Y:S05]  /*e740*/  BSYNC B1 ;  /* 0x0000000000017941 */ /* 0x000fea0003800000 */
.L_x_14915:
        /* <DEDUP_REMOVED lines=44> */
.L_x_14914:
[----:B------:R-:W-:Y:S05]  /*ea10*/  BSYNC B0 ;  /* 0x0000000000007941 */ /* 0x000fea0003800000 */
.L_x_14913:
        /* <DEDUP_REMOVED lines=13> */
.L_x_14917:
        /* <DEDUP_REMOVED lines=12> */
.L_x_14920:
[----:B------:R-:W-:-:S07]  /*ebb0*/  MOV R5, R224 ;  /* 0x000000e000057202 */ /* 0x000fce0000000f00 */
.L_x_14921:
[----:B------:R-:W-:Y:S05]  /*ebc0*/  BSYNC B0 ;  /* 0x0000000000007941 */ /* 0x000fea0003800000 */
.L_x_14919:
        /* <DEDUP_REMOVED lines=16> */
.L_x_14925:
[----:B------:R-:W-:Y:S05]  /*ecd0*/  BSYNC B1 ;  /* 0x0000000000017941 */ /* 0x000fea0003800000 */
.L_x_14924:
        /* <DEDUP_REMOVED lines=44> */
.L_x_14923:
[----:B------:R-:W-:Y:S05]  /*efa0*/  BSYNC B0 ;  /* 0x0000000000007941 */ /* 0x000fea0003800000 */
.L_x_14922:
        /* <DEDUP_REMOVED lines=10> */
.L_x_14918:
        /* <DEDUP_REMOVED lines=12> */
.L_x_14927:
[----:B------:R-:W-:-:S07]  /*f110*/  IMAD.MOV.U32 R23, RZ, RZ, R224 ;  /* 0x000000ffff177224 */ /* 0x000fce00078e00e0 */
.L_x_14928:
[----:B------:R-:W-:Y:S05]  /*f120*/  BSYNC B0 ;  /* 0x0000000000007941 */ /* 0x000fea0003800000 */
.L_x_14926:
        /* <DEDUP_REMOVED lines=16> */
.L_x_14932:
[----:B------:R-:W-:Y:S05]  /*f230*/  BSYNC B1 ;  /* 0x0000000000017941 */ /* 0x000fea0003800000 */
.L_x_14931:
        /* <DEDUP_REMOVED lines=44> */
.L_x_14930:
[----:B------:R-:W-:Y:S05]  /*f500*/  BSYNC B0 ;  /* 0x0000000000007941 */ /* 0x000fea0003800000 */
.L_x_14929:
        /* <DEDUP_REMOVED lines=14> */
.L_x_14933:
        /* <DEDUP_REMOVED lines=12> */
.L_x_14936:
[----:B------:R-:W-:-:S07]  /*f6b0*/  IMAD.MOV.U32 R4, RZ, RZ, R224 ;  /* 0x000000ffff047224 */ /* 0x000fce00078e00e0 */
.L_x_14937:
[----:B------:R-:W-:Y:S05]  /*f6c0*/  BSYNC B0 ;  /* 0x0000000000007941 */ /* 0x000fea0003800000 */
.L_x_14935:
        /* <DEDUP_REMOVED lines=16> */
.L_x_14941:
[----:B------:R-:W-:Y:S05]  /*f7d0*/  BSYNC B1 ;  /* 0x0000000000017941 */ /* 0x000fea0003800000 */
.L_x_14940:
        /* <DEDUP_REMOVED lines=44> */
.L_x_14939:
[----:B------:R-:W-:Y:S05]  /*faa0*/  BSYNC B0 ;  /* 0x0000000000007941 */ /* 0x000fea0003800000 */
.L_x_14938:
        /* <DEDUP_REMOVED lines=9> */
.L_x_14934:
        /* <DEDUP_REMOVED lines=12> */
.L_x_14943:
[----:B------:R-:W-:-:S07]  /*fc00*/  IMAD.MOV.U32 R25, RZ, RZ, R224 ;  /* 0x000000ffff197224 */ /* 0x000fce00078e00e0 */
.L_x_14944:
[----:B------:R-:W-:Y:S05]  /*fc10*/  BSYNC B0 ;  /* 0x0000000000007941 */ /* 0x000fea0003800000 */
.L_x_14942:
        /* <DEDUP_REMOVED lines=16> */
.L_x_14948:
[----:B------:R-:W-:Y:S05]  /*fd20*/  BSYNC B1 ;  /* 0x0000000000017941 */ /* 0x000fea0003800000 */
.L_x_14947:
        /* <DEDUP_REMOVED lines=44> */
.L_x_14946:
[----:B------:R-:W-:Y:S05]  /*fff0*/  BSYNC B0 ;  /* 0x0000000000007941 */ /* 0x000fea0003800000 */
.L_x_14945:
        /* <DEDUP_REMOVED lines=12> */
.L_x_14949:
        /* <DEDUP_REMOVED lines=12> */
.L_x_14952:
[----:B------:R-:W-:-:S07]  /*10180*/  IMAD.MOV.U32 R3, RZ, RZ, R224 ;  /* 0x000000ffff037224 */ /* 0x000fce00078e00e0 */
.L_x_14953:
[----:B------:R-:W-:Y:S05]  /*10190*/  BSYNC B0 ;  /* 0x0000000000007941 */ /* 0x000fea0003800000 */
.L_x_14951:
        /* <DEDUP_REMOVED lines=16> */
.L_x_14957:
[----:B------:R-:W-:Y:S05]  /*102a0*/  BSYNC B1 ;  /* 0x0000000000017941 */ /* 0x000fea0003800000 */
.L_x_14956:
        /* <DEDUP_REMOVED lines=44> */
.L_x_14955:
[----:B------:R-:W-:Y:S05]  /*10570*/  BSYNC B0 ;  /* 0x0000000000007941 */ /* 0x000fea0003800000 */
.L_x_14954:
        /* <DEDUP_REMOVED lines=10> */
.L_x_14950:
        /* <DEDUP_REMOVED lines=12> */
.L_x_14959:
[----:B------:R-:W-:-:S07]  /*106e0*/  MOV R14, R224 ;  /* 0x000000e0000e7202 */ /* 0x000fce0000000f00 */
.L_x_14960:
[----:B------:R-:W-:Y:S05]  /*106f0*/  BSYNC B0 ;  /* 0x0000000000007941 */ /* 0x000fea0003800000 */
.L_x_14958:
        /* <DEDUP_REMOVED lines=16> */
.L_x_14964:
[----:B------:R-:W-:Y:S05]  /*10800*/  BSYNC B1 ;  /* 0x0000000000017941 */ /* 0x000fea0003800000 */
.L_x_14963:
        /* <DEDUP_REMOVED lines=44> */
.L_x_14962:
[----:B------:R-:W-:Y:S05]  /*10ad0*/  BSYNC B0 ;  /* 0x0000000000007941 */ /* 0x000fea0003800000 */
.L_x_14961:
        /* <DEDUP_REMOVED lines=13> */
.L_x_14965:
        /* <DEDUP_REMOVED lines=12> */
.L_x_14968:
[----:B------:R-:W-:-:S07]  /*10c70*/  MOV R2, R224 ;  /* 0x000000e000027202 */ /* 0x000fce0000000f00 */
.L_x_14969:
[----:B------:R-:W-:Y:S05]  /*10c80*/  BSYNC B0 ;  /* 0x0000000000007941 */ /* 0x000fea0003800000 */
.L_x_14967:
        /* <DEDUP_REMOVED lines=16> */
.L_x_14973:
[----:B------:R-:W-:Y:S05]  /*10d90*/  BSYNC B1 ;  /* 0x0000000000017941 */ /* 0x000fea0003800000 */
.L_x_14972:
        /* <DEDUP_REMOVED lines=44> */
.L_x_14971:
[----:B------:R-:W-:Y:S05]  /*11060*/  BSYNC B0 ;  /* 0x0000000000007941 */ /* 0x000fea0003800000 */
.L_x_14970:
        /* <DEDUP_REMOVED lines=9> */
.L_x_14966:
        /* <DEDUP_REMOVED lines=12> */
.L_x_14975:
[----:B------:R-:W-:-:S07]  /*111c0*/  IMAD.MOV.U32 R222, RZ, RZ, R224 ;  /* 0x000000ffffde7224 */ /* 0x000fce00078e00e0 */
.L_x_14976:
[----:B------:R-:W-:Y:S05]  /*111d0*/  BSYNC B0 ;  /* 0x0000000000007941 */ /* 0x000fea0003800000 */
.L_x_14974:
        /* <DEDUP_REMOVED lines=16> */
.L_x_14980:
[----:B------:R-:W-:Y:S05]  /*112e0*/  BSYNC B1 ;  /* 0x0000000000017941 */ /* 0x000fea0003800000 */
.L_x_14979:
        /* <DEDUP_REMOVED lines=44> */
.L_x_14978:
[----:B------:R-:W-:Y:S05]  /*115b0*/  BSYNC B0 ;  /* 0x0000000000007941 */ /* 0x000fea0003800000 */
.L_x_14977:
        /* <DEDUP_REMOVED lines=12> */
.L_x_14981:
        /* <DEDUP_REMOVED lines=12> */
.L_x_14984:
[----:B------:R-:W-:-:S07]  /*11740*/  IMAD.MOV.U32 R0, RZ, RZ, R224 ;  /* 0x000000ffff007224 */ /* 0x000fce00078e00e0 */
.L_x_14985:
[----:B------:R-:W-:Y:S05]  /*11750*/  BSYNC B0 ;  /* 0x0000000000007941 */ /* 0x000fea0003800000 */
.L_x_14983:
        /* <DEDUP_REMOVED lines=18> */
.L_x_14989:
[----:B------:R-:W-:Y:S05]  /*11880*/  BSYNC B1 ;  /* 0x0000000000017941 */ /* 0x000fea0003800000 */
.L_x_14988:
        /* <DEDUP_REMOVED lines=44> */
.L_x_14987:
[----:B------:R-:W-:Y:S05]  /*11b50*/  BSYNC B0 ;  /* 0x0000000000007941 */ /* 0x000fea0003800000 */
.L_x_14986:
        /* <DEDUP_REMOVED lines=10> */
.L_x_14982:
[----:B------:R-:W-:Y:S01]  /*11c00*/  P2R R16, PR, RZ, 0x4 ;  /* 0x00000004ff107803 */ /* 0x000fe20000000000 */
[----:B------:R-:W-:Y:S01]  /*11c10*/  VIADD R239, R241, 0x180 ;  /* 0x00000180f1ef7836 */ /* 0x000fe20000000000 */
[----:B------:R-:W-:Y:S02]  /*11c20*/  ISETP.NE.AND P2, PT, R23, RZ, PT ;  /* 0x000000ff1700720c */ /* 0x000fe40003f45270 */
[----:B------:R-:W-:Y:S02]  /*11c30*/  SEL R15, RZ, 0x100, P3 ;  /* 0x00000100ff0f7807 */ /* 0x000fe40001800000 */
[----:B------:R-:W-:Y:S02]  /*11c40*/  ISETP.NE.AND P3, PT, R22, RZ, PT ;  /* 0x000000ff1600720c */ /* 0x000fe40003f65270 */
[----:B------:R-:W-:Y:S01]  /*11c50*/  SEL R13, RZ, 0x1, P2 ;  /* 0x00000001ff0d7807 */ /* 0x000fe20001000000 */
[----:B------:R-:W0:Y:S01]  /*11c60*/  @P0 LDC.64 R22, c[0x0][0x228] ;  /* 0x00008a00ff160b82 */ /* 0x000e220000000a00 */
[----:B------:R-:W-:-:S02]  /*11c70*/  ISETP.NE.AND P2, PT, R16, RZ, PT ;  /* 0x000000ff1000720c */ /* 0x000fc40003f45270 */
[----:B------:R-:W-:Y:S02]  /*11c80*/  SEL R16, RZ, 0x1, P3 ;  /* 0x00000001ff107807 */ /* 0x000fe40001800000 */
[----:B------:R-:W-:Y:S02]  /*11c90*/  SEL R14, RZ, 0x1000000, P5 ;  /* 0x01000000ff0e7807 */ /* 0x000fe40002800000 */
[----:B------:R-:W-:Y:S01]  /*11ca0*/  SEL R12, RZ, 0x10000, P4 ;  /* 0x00010000ff0c7807 */ /* 0x000fe20002000000 */
[----:B------:R-:W-:Y:S01]  /*11cb0*/  IMAD.WIDE.U32 R16, R16, 0x1000000, RZ ;  /* 0x0100000010107825 */ /* 0x000fe200078e00ff */
[----:B------:R-:W-:Y:S02]  /*11cc0*/  ISETP.NE.AND P5, PT, R20, RZ, PT ;  /* 0x000000ff1400720c */ /* 0x000fe40003fa5270 */
[----:B------:R-:W-:Y:S02]  /*11cd0*/  ISETP.NE.AND P4, PT, R21, RZ, PT ;  /* 0x000000ff1500720c */ /* 0x000fe40003f85270 */
[----:B------:R-:W-:Y:S01]  /*11ce0*/  LOP3.LUT R15, R15, R14, R12, 0xfe, !PT ;  /* 0x0000000e0f0f7212 */ /* 0x000fe200078efe0c */
[----:B------:R-:W1:Y:S01]  /*11cf0*/  @P1 LDC.64 R20, c[0x0][0x230] ;  /* 0x00008c00ff141b82 */ /* 0x000e620000000a00 */
[----:B------:R-:W-:-:S02]  /*11d00*/  SEL R14, RZ, 0x1, P4 ;  /* 0x00000001ff0e7807 */ /* 0x000fc40002000000 */
[----:B------:R-:W-:Y:S02]  /*11d10*/  SEL R12, RZ, 0x1, P5 ;  /* 0x00000001ff0c7807 */ /* 0x000fe40002800000 */
[----:B------:R-:W-:Y:S01]  /*11d20*/  LOP3.LUT R17, R17, R15, R13, 0xfe, !PT ;  /* 0x0000000f11117212 */ /* 0x000fe200078efe0d */
[----:B------:R-:W-:Y:S01]  /*11d30*/  IMAD.WIDE.U32 R14, R14, 0x10000, RZ ;  /* 0x000100000e0e7825 */ /* 0x000fe200078e00ff */
[----:B------:R-:W-:-:S03]  /*11d40*/  LOP3.LUT P6, RZ, R231, 0x20, RZ, 0xc0, !PT ;  /* 0x00000020e7ff7812 */ /* 0x000fc600078cc0ff */
[----:B------:R-:W-:-:S04]  /*11d50*/  IMAD.WIDE.U32 R12, R12, 0x100, RZ ;  /* 0x000001000c0c7825 */ /* 0x000fc800078e00ff */
[----:B0-----:R-:W-:Y:S01]  /*11d60*/  @P0 IMAD.WIDE.U32 R22, R239, 0x10, R22 ;  /* 0x00000010ef160825 */ /* 0x001fe200078e0016 */
[----:B------:R-:W-:Y:S02]  /*11d70*/  LOP3.LUT R13, R13, R17, R15, 0xfe, !PT ;  /* 0x000000110d0d7212 */ /* 0x000fe400078efe0f */
[----:B------:R-:W-:Y:S01]  /*11d80*/  LOP3.LUT R12, R12, R16, R14, 0xfe, !PT ;  /* 0x000000100c0c7212 */ /* 0x000fe200078efe0e */
[----:B------:R-:W-:Y:S01]  /*11d90*/  IMAD.WIDE.U32 R16, R238, 0x20, R244 ;  /* 0x00000020ee107825 */ /* 0x000fe200078e00f4 */
[----:B------:R-:W-:-:S04]  /*11da0*/  SEL R15, RZ, 0x1, P6 ;  /* 0x00000001ff0f7807 */ /* 0x000fc80003000000 */
[----:B------:R-:W-:Y:S01]  /*11db0*/  LOP3.LUT R12, R12, R15, RZ, 0xfc, !PT ;  /* 0x0000000f0c0c7212 */ /* 0x000fe200078efcff */
[----:B------:R-:W-:Y:S01]  /*11dc0*/  IMAD.WIDE.U32 R14, R238, 0x8, R242 ;  /* 0x00000008ee0e7825 */ /* 0x000fe200078e00f2 */
[----:B------:R0:W-:Y:S03]  /*11dd0*/  STG.E.128 desc[UR4][R16.64], R28 ;  /* 0x0000001c10007986 */ /* 0x0001e6000c101d04 */
[----:B-1----:R-:W-:Y:S01]  /*11de0*/  @P1 IMAD.WIDE.U32 R20, R239, 0x20, R20 ;  /* 0x00000020ef141825 */ /* 0x002fe200078e0014 */
[----:B------:R0:W-:Y:S04]  /*11df0*/  STG.E.128 desc[UR4][R16.64+0x10], R24 ;  /* 0x0000101810007986 */ /* 0x0001e8000c101d04 */
[----:B------:R0:W-:Y:S01]  /*11e00*/  STG.E.64 desc[UR4][R14.64], R12 ;  /* 0x0000000c0e007986 */ /* 0x0001e2000c101b04 */
[----:B------:R-:W-:Y:S05]  /*11e10*/  @!P0 BRA `(.L_x_14990) ;  /* 0x0000000000508947 */ /* 0x000fea0003800000 */
[----:B0-----:R-:W-:Y:S01]  /*11e20*/  IMAD.U32 R12, R2, 0x10000, RZ ;  /* 0x00010000020c7824 */ /* 0x001fe200078e00ff */
        /* <DEDUP_REMOVED lines=19> */
.L_x_14990:
[----:B01----:R-:W-:Y:S01]  /*11f60*/  IMAD.WIDE.U32 R12, R239, 0x10, R220 ;  /* 0x00000010ef0c7825 */ /* 0x003fe200078e00dc */
[----:B------:R0:W5:Y:S04]  /*11f70*/  @P0 LDG.E.128 R56, desc[UR4][R22.64] ;  /* 0x0000000416380981 */ /* 0x000168000c1e1d00 */
[----:B------:R0:W5:Y:S04]  /*11f80*/  @P1 LDG.E.128 R52, desc[UR4][R20.64] ;  /* 0x0000000414341981 */ /* 0x000168000c1e1d00 */
        /* <DEDUP_REMOVED lines=14> */
.L_x_14992:
[----:B------:R-:W-:-:S07]  /*12070*/  IMAD.MOV.U32 R22, RZ, RZ, R224 ;  /* 0x000000ffff167224 */ /* 0x000fce00078e00e0 */
.L_x_14993:
[----:B------:R-:W-:Y:S05]  /*12080*/  BSYNC B0 ;  /* 0x0000000000007941 */ /* 0x000fea0003800000 */
.L_x_14991:
        /* <DEDUP_REMOVED lines=16> */
.L_x_14997:
[----:B------:R-:W-:Y:S05]  /*12190*/  BSYNC B1 ;  /* 0x0000000000017941 */ /* 0x000fea0003800000 */
.L_x_14996:
        /* <DEDUP_REMOVED lines=44> */
.L_x_14995:
[----:B------:R-:W-:Y:S05]  /*12460*/  BSYNC B0 ;  /* 0x0000000000007941 */ /* 0x000fea0003800000 */
.L_x_14994:
[----:B------:R-:W-:Y:S02]  /*12470*/  I2FP.F32.U32 R17, R22 ;  /* 0x0000001600117245 */ /* 0x000fe40000201000 */
[----:B------:R-:W-:Y:S02]  /*12480*/  LOP3.LUT R231, R231, 0xffffffdf, RZ, 0xc0, !PT ;  /* 0xffffffdfe7e77812 */ /* 0x000fe400078ec0ff */
[C---:B-----5:R-:W-:Y:S01]  /*12490*/  PRMT R21, R12.reuse, 0x7632, R21 ;  /* 0x000076320c157816 */ /* 0x060fe20000000015 */
        /* <DEDUP_REMOVED lines=12> */
.L_x_14998:
        /* <DEDUP_REMOVED lines=12> */
.L_x_15001:
[----:B------:R-:W-:-:S07]  /*12620*/  IMAD.MOV.U32 R8, RZ, RZ, R224 ;  /* 0x000000ffff087224 */ /* 0x000fce00078e00e0 */
.L_x_15002:
[----:B------:R-:W-:Y:S05]  /*12630*/  BSYNC B0 ;  /* 0x0000000000007941 */ /* 0x000fea0003800000 */
.L_x_15000:
        /* <DEDUP_REMOVED lines=16> */
.L_x_15006:
[----:B------:R-:W-:Y:S05]  /*12740*/  BSYNC B1 ;  /* 0x0000000000017941 */ /* 0x000fea0003800000 */
.L_x_15005:
        /* <DEDUP_REMOVED lines=44> */
.L_x_15004:
[----:B------:R-:W-:Y:S05]  /*12a10*/  BSYNC B0 ;  /* 0x0000000000007941 */ /* 0x000fea0003800000 */
.L_x_15003:
        /* <DEDUP_REMOVED lines=9> */
.L_x_14999:
        /* <DEDUP_REMOVED lines=12> */
.L_x_15008:
[----:B------:R-:W-:-:S07]  /*12b70*/  IMAD.MOV.U32 R12, RZ, RZ, R224 ;  /* 0x000000ffff0c7224 */ /* 0x000fce00078e00e0 */
.L_x_15009:
[----:B------:R-:W-:Y:S05]  /*12b80*/  BSYNC B0 ;  /* 0x0000000000007941 */ /* 0x000fea0003800000 */
.L_x_15007:
        /* <DEDUP_REMOVED lines=16> */
.L_x_15013:
[----:B------:R-:W-:Y:S05]  /*12c90*/  BSYNC B1 ;  /* 0x0000000000017941 */ /* 0x000fea0003800000 */
.L_x_15012:
        /* <DEDUP_REMOVED lines=44> */
.L_x_15011:
[----:B------:R-:W-:Y:S05]  /*12f60*/  BSYNC B0 ;  /* 0x0000000000007941 */ /* 0x000fea0003800000 */
.L_x_15010:
        /* <DEDUP_REMOVED lines=14> */
.L_x_15014:
        /* <DEDUP_REMOVED lines=12> */
.L_x_15017:
[----:B------:R-:W-:-:S07]  /*13110*/  IMAD.MOV.U32 R7, RZ, RZ, R224 ;  /* 0x000000ffff077224 */ /* 0x000fce00078e00e0 */
.L_x_15018:
[----:B------:R-:W-:Y:S05]  /*13120*/  BSYNC B0 ;  /* 0x0000000000007941 */ /* 0x000fea0003800000 */
.L_x_15016:
        /* <DEDUP_REMOVED lines=16> */
.L_x_15022:
[----:B------:R-:W-:Y:S05]  /*13230*/  BSYNC B1 ;  /* 0x0000000000017941 */ /* 0x000fea0003800000 */
.L_x_15021:
        /* <DEDUP_REMOVED lines=44> */
.L_x_15020:
[----:B------:R-:W-:Y:S05]  /*13500*/  BSYNC B0 ;  /* 0x0000000000007941 */ /* 0x000fea0003800000 */
.L_x_15019:
        /* <DEDUP_REMOVED lines=10> */
.L_x_15015:
        /* <DEDUP_REMOVED lines=12> */
.L_x_15024:
[----:B------:R-:W-:-:S07]  /*13670*/  MOV R12, R224 ;  /* 0x000000e0000c7202 */ /* 0x000fce0000000f00 */
.L_x_15025:
[----:B------:R-:W-:Y:S05]  /*13680*/  BSYNC B0 ;  /* 0x0000000000007941 */ /* 0x000fea0003800000 */
.L_x_15023:
        /* <DEDUP_REMOVED lines=16> */
.L_x_15029:
[----:B------:R-:W-:Y:S05]  /*13790*/  BSYNC B1 ;  /* 0x0000000000017941 */ /* 0x000fea0003800000 */
.L_x_15028:
        /* <DEDUP_REMOVED lines=44> */
.L_x_15027:
[----:B------:R-:W-:Y:S05]  /*13a60*/  BSYNC B0 ;  /* 0x0000000000007941 */ /* 0x000fea0003800000 */
.L_x_15026:
        /* <DEDUP_REMOVED lines=15> */
.L_x_15030:
        /* <DEDUP_REMOVED lines=12> */
.L_x_15033:
[----:B------:R-:W-:-:S07]  /*13c20*/  MOV R6, R224 ;  /* 0x000000e000067202 */ /* 0x000fce0000000f00 */
.L_x_15034:
[----:B------:R-:W-:Y:S05]  /*13c30*/  BSYNC B0 ;  /* 0x0000000000007941 */ /* 0x000fea0003800000 */
.L_x_15032:
        /* <DEDUP_REMOVED lines=16> */
.L_x_15038:
[----:B------:R-:W-:Y:S05]  /*13d40*/  BSYNC B1 ;  /* 0x0000000000017941 */ /* 0x000fea0003800000 */
.L_x_15037:
        /* <DEDUP_REMOVED lines=44> */
.L_x_15036:
[----:B------:R-:W-:Y:S05]  /*14010*/  BSYNC B0 ;  /* 0x0000000000007941 */ /* 0x000fea0003800000 */
.L_x_15035:
        /* <DEDUP_REMOVED lines=9> */
.L_x_15031:
        /* <DEDUP_REMOVED lines=12> */
.L_x_15040:
[----:B------:R-:W-:-:S07]  /*14170*/  IMAD.MOV.U32 R23, RZ, RZ, R224 ;  /* 0x000000ffff177224 */ /* 0x000fce00078e00e0 */
.L_x_15041:
[----:B------:R-:W-:Y:S05]  /*14180*/  BSYNC B0 ;  /* 0x0000000000007941 */ /* 0x000fea0003800000 */
.L_x_15039:
        /* <DEDUP_REMOVED lines=16> */
.L_x_15045:
[----:B------:R-:W-:Y:S05]  /*14290*/  BSYNC B1 ;  /* 0x0000000000017941 */ /* 0x000fea0003800000 */
.L_x_15044:
        /* <DEDUP_REMOVED lines=44> */
.L_x_15043:
[----:B------:R-:W-:Y:S05]  /*14560*/  BSYNC B0 ;  /* 0x0000000000007941 */ /* 0x000fea0003800000 */
.L_x_15042:
        /* <DEDUP_REMOVED lines=14> */
.L_x_15046:
        /* <DEDUP_REMOVED lines=12> */
.L_x_15049:
[----:B------:R-:W-:-:S07]  /*14710*/  IMAD.MOV.U32 R5, RZ, RZ, R224 ;  /* 0x000000ffff057224 */ /* 0x000fce00078e00e0 */
.L_x_15050:
[----:B------:R-:W-:Y:S05]  /*14720*/  BSYNC B0 ;  /* 0x0000000000007941 */ /* 0x000fea0003800000 */
.L_x_15048:
        /* <DEDUP_REMOVED lines=16> */
.L_x_15054:
[----:B------:R-:W-:Y:S05]  /*14830*/  BSYNC B1 ;  /* 0x0000000000017941 */ /* 0x000fea0003800000 */
.L_x_15053:
        /* <DEDUP_REMOVED lines=44> */
.L_x_15052:
[----:B------:R-:W-:Y:S05]  /*14b00*/  BSYNC B0 ;  /* 0x0000000000007941 */ /* 0x000fea0003800000 */
.L_x_15051:
        /* <DEDUP_REMOVED lines=10> */
.L_x_15047:
        /* <DEDUP_REMOVED lines=12> */
.L_x_15056:
[----:B------:R-:W-:-:S07]  /*14c70*/  IMAD.MOV.U32 R222, RZ, RZ, R224 ;  /* 0x000000ffffde7224 */ /* 0x000fce00078e00e0 */
.L_x_15057:
[----:B------:R-:W-:Y:S05]  /*14c80*/  BSYNC B0 ;  /* 0x0000000000007941 */ /* 0x000fea0003800000 */
.L_x_15055:
        /* <DEDUP_REMOVED lines=16> */
.L_x_15061:
[----:B------:R-:W-:Y:S05]  /*14d90*/  BSYNC B1 ;  /* 0x0000000000017941 */ /* 0x000fea0003800000 */
.L_x_15060:
        /* <DEDUP_REMOVED lines=44> */
.L_x_15059:
[----:B------:R-:W-:Y:S05]  /*15060*/  BSYNC B0 ;  /* 0x0000000000007941 */ /* 0x000fea0003800000 */
.L_x_15058:
        /* <DEDUP_REMOVED lines=15> */
.L_x_15062:
        /* <DEDUP_REMOVED lines=12> */
.L_x_15065:
[----:B------:R-:W-:-:S07]  /*15220*/  IMAD.MOV.U32 R4, RZ, RZ, R224 ;  /* 0x000000ffff047224 */ /* 0x000fce00078e00e0 */
.L_x_15066:
[----:B------:R-:W-:Y:S05]  /*15230*/  BSYNC B0 ;  /* 0x0000000000007941 */ /* 0x000fea0003800000 */
.L_x_15064:
        /* <DEDUP_REMOVED lines=16> */
.L_x_15070:
[----:B------:R-:W-:Y:S05]  /*15340*/  BSYNC B1 ;  /* 0x0000000000017941 */ /* 0x000fea0003800000 */
.L_x_15069:
        /* <DEDUP_REMOVED lines=44> */
.L_x_15068:
[----:B------:R-:W-:Y:S05]  /*15610*/  BSYNC B0 ;  /* 0x0000000000007941 */ /* 0x000fea0003800000 */
.L_x_15067:
        /* <DEDUP_REMOVED lines=9> */
.L_x_15063:
        /* <DEDUP_REMOVED lines=12> */
.L_x_15072:
[----:B------:R-:W-:-:S07]  /*15770*/  IMAD.MOV.U32 R14, RZ, RZ, R224 ;  /* 0x000000ffff0e7224 */ /* 0x000fce00078e00e0 */
.L_x_15073:
[----:B------:R-:W-:Y:S05]  /*15780*/  BSYNC B0 ;  /* 0x0000000000007941 */ /* 0x000fea0003800000 */
.L_x_15071:
        /* <DEDUP_REMOVED lines=16> */
.L_x_15077:
[----:B------:R-:W-:Y:S05]  /*15890*/  BSYNC B1 ;  /* 0x0000000000017941 */ /* 0x000fea0003800000 */
.L_x_15076:
        /* <DEDUP_REMOVED lines=44> */
.L_x_15075:
[----:B------:R-:W-:Y:S05]  /*15b60*/  BSYNC B0 ;  /* 0x0000000000007941 */ /* 0x000fea0003800000 */
.L_x_15074:
        /* <DEDUP_REMOVED lines=12> */
.L_x_15078:
        /* <DEDUP_REMOVED lines=12> */
.L_x_15081:
[----:B------:R-:W-:-:S07]  /*15cf0*/  IMAD.MOV.U32 R3, RZ, RZ, R224 ;  /* 0x000000ffff037224 */ /* 0x000fce00078e00e0 */
.L_x_15082:
[----:B------:R-:W-:Y:S05]  /*15d00*/  BSYNC B0 ;  /* 0x0000000000007941 */ /* 0x000fea0003800000 */
.L_x_15080:
        /* <DEDUP_REMOVED lines=16> */
.L_x_15086:
[----:B------:R-:W-:Y:S05]  /*15e10*/  BSYNC B1 ;  /* 0x0000000000017941 */ /* 0x000fea0003800000 */
.L_x_15085:
        /* <DEDUP_REMOVED lines=44> */
.L_x_15084:
[----:B------:R-:W-:Y:S05]  /*160e0*/  BSYNC B0 ;  /* 0x0000000000007941 */ /* 0x000fea0003800000 */
.L_x_15083:
        /* <DEDUP_REMOVED lines=10> */
.L_x_15079:
        /* <DEDUP_REMOVED lines=12> */
.L_x_15088:
[----:B------:R-:W-:-:S07]  /*16250*/  IMAD.MOV.U32 R14, RZ, RZ, R224 ;  /* 0x000000ffff0e7224 */ /* 0x000fce00078e00e0 */
.L_x_15089:
[----:B------:R-:W-:Y:S05]  /*16260*/  BSYNC B0 ;  /* 0x0000000000007941 */ /* 0x000fea0003800000 */
.L_x_15087:
        /* <DEDUP_REMOVED lines=16> */
.L_x_15093:
[----:B------:R-:W-:Y:S05]  /*16370*/  BSYNC B1 ;  /* 0x0000000000017941 */ /* 0x000fea0003800000 */
.L_x_15092:
        /* <DEDUP_REMOVED lines=44> */
.L_x_15091:
[----:B------:R-:W-:Y:S05]  /*16640*/  BSYNC B0 ;  /* 0x0000000000007941 */ /* 0x000fea0003800000 */
.L_x_15090:
        /* <DEDUP_REMOVED lines=10> */
[----:B------:R-:W-:Y:S01]  /*166f0*/  MOV R12, R13 ;  /* 0x0000000d000c7202 */ /* 0x000fe20000000f00 */
[----:B------:R-:W-:Y:S01]  /*16700*/  FADD.FTZ R18, R50, R18 ;  /* 0x0000001232127221 */ /* 0x000fe20000010000 */
[----:B------:R-:W-:Y:S06]  /*16710*/  BRA `(.L_x_15095) ;  /* 0x0000000400547947 */ /* 0x000fec0003800000 */
.L_x_15094:
        /* <DEDUP_REMOVED lines=12> */
.L_x_15097:
[----:B------:R-:W-:-:S07]  /*167e0*/  IMAD.MOV.U32 R2, RZ, RZ, R224 ;  /* 0x000000ffff027224 */ /* 0x000fce00078e00e0 */
.L_x_15098:
[----:B------:R-:W-:Y:S05]  /*167f0*/  BSYNC B0 ;  /* 0x0000000000007941 */ /* 0x000fea0003800000 */
.L_x_15096:
        /* <DEDUP_REMOVED lines=16> */
.L_x_15102:
[----:B------:R-:W-:Y:S05]  /*16900*/  BSYNC B1 ;  /* 0x0000000000017941 */ /* 0x000fea0003800000 */
.L_x_15101:
        /* <DEDUP_REMOVED lines=44> */
.L_x_15100:
[----:B------:R-:W-:Y:S05]  /*16bd0*/  BSYNC B0 ;  /* 0x0000000000007941 */ /* 0x000fea0003800000 */
.L_x_15099:
        /* <DEDUP_REMOVED lines=9> */
.L_x_15095:
        /* <DEDUP_REMOVED lines=12> */
.L_x_15104:
[----:B------:R-:W-:-:S07]  /*16d30*/  IMAD.MOV.U32 R19, RZ, RZ, R224 ;  /* 0x000000ffff137224 */ /* 0x000fce00078e00e0 */
.L_x_15105:
[----:B------:R-:W-:Y:S05]  /*16d40*/  BSYNC B0 ;  /* 0x0000000000007941 */ /* 0x000fea0003800000 */
.L_x_15103:
        /* <DEDUP_REMOVED lines=16> */
.L_x_15109:
[----:B------:R-:W-:Y:S05]  /*16e50*/  BSYNC B1 ;  /* 0x0000000000017941 */ /* 0x000fea0003800000 */
.L_x_15108:
        /* <DEDUP_REMOVED lines=44> */
.L_x_15107:
[----:B------:R-:W-:Y:S05]  /*17120*/  BSYNC B0 ;  /* 0x0000000000007941 */ /* 0x000fea0003800000 */
.L_x_15106:
        /* <DEDUP_REMOVED lines=12> */
.L_x_15110:
        /* <DEDUP_REMOVED lines=12> */
.L_x_15113:
[----:B------:R-:W-:-:S07]  /*172b0*/  IMAD.MOV.U32 R0, RZ, RZ, R224 ;  /* 0x000000ffff007224 */ /* 0x000fce00078e00e0 */
.L_x_15114:
[----:B------:R-:W-:Y:S05]  /*172c0*/  BSYNC B0 ;  /* 0x0000000000007941 */ /* 0x000fea0003800000 */
.L_x_15112:
        /* <DEDUP_REMOVED lines=18> */
.L_x_15118:
[----:B------:R-:W-:Y:S05]  /*173f0*/  BSYNC B1 ;  /* 0x0000000000017941 */ /* 0x000fea0003800000 */
.L_x_15117:
        /* <DEDUP_REMOVED lines=44> */
.L_x_15116:
[----:B------:R-:W-:Y:S05]  /*176c0*/  BSYNC B0 ;  /* 0x0000000000007941 */ /* 0x000fea0003800000 */
.L_x_15115:
        /* <DEDUP_REMOVED lines=10> */
.L_x_15111:
[----:B------:R-:W-:Y:S01]  /*17770*/  P2R R15, PR, RZ, 0x2 ;  /* 0x00000002ff0f7803 */ /* 0x000fe20000000000 */
[----:B------:R-:W-:Y:S01]  /*17780*/  IMAD.WIDE.U32 R236, R239, 0x20, R244 ;  /* 0x00000020efec7825 */ /* 0x000fe200078e00f4 */
[C---:B------:R-:W-:Y:S02]  /*17790*/  LOP3.LUT P1, RZ, R231.reuse, 0x4, RZ, 0xc0, !PT ;  /* 0x00000004e7ff7812 */ /* 0x040fe4000782c0ff */
[----:B------:R-:W-:Y:S02]  /*177a0*/  SEL R14, RZ, 0x1000000, P5 ;  /* 0x01000000ff0e7807 */ /* 0x000fe40002800000 */
[----:B------:R-:W-:Y:S01]  /*177b0*/  SEL R222, RZ, 0x1, P1 ;  /* 0x00000001ffde7807 */ /* 0x000fe20000800000 */
[----:B------:R0:W-:Y:S01]  /*177c0*/  STG.E.128 desc[UR4][R236.64], R20 ;  /* 0x00000014ec007986 */ /* 0x0001e2000c101d04 */
[----:B------:R-:W-:Y:S02]  /*177d0*/  SEL R13, RZ, 0x10000, P4 ;  /* 0x00010000ff0d7807 */ /* 0x000fe40002000000 */
[----:B------:R-:W-:Y:S01]  /*177e0*/  SEL R12, RZ, 0x100, P3 ;  /* 0x00000100ff0c7807 */ /* 0x000fe20001800000 */
[----:B------:R-:W-:Y:S01]  /*177f0*/  IMAD.WIDE.U32 R222, R222, 0x1000000, RZ ;  /* 0x01000000dede7825 */ /* 0x000fe200078e00ff */
[----:B------:R-:W-:Y:S01]  /*17800*/  LOP3.LUT P3, RZ, R231, 0x2, RZ, 0xc0, !PT ;  /* 0x00000002e7ff7812 */ /* 0x000fe2000786c0ff */
[----:B------:R0:W-:Y:S01]  /*17810*/  STG.E.128 desc[UR4][R236.64+0x10], R16 ;  /* 0x00001010ec007986 */ /* 0x0001e2000c101d04 */
[----:B------:R-:W-:-:S02]  /*17820*/  LOP3.LUT R12, R12, R14, R13, 0xfe, !PT ;  /* 0x0000000e0c0c7212 */ /* 0x000fc400078efe0d */
[----:B------:R-:W-:Y:S02]  /*17830*/  SEL R13, RZ, 0x1, P3 ;  /* 0x00000001ff0d7807 */ /* 0x000fe40001800000 */
[C---:B------:R-:W-:Y:S02]  /*17840*/  LOP3.LUT P5, RZ, R231.reuse, 0x10, RZ, 0xc0, !PT ;  /* 0x00000010e7ff7812 */ /* 0x040fe400078ac0ff */
[----:B------:R-:W-:Y:S02]  /*17850*/  LOP3.LUT P4, RZ, R231, 0x8, RZ, 0xc0, !PT ;  /* 0x00000008e7ff7812 */ /* 0x000fe4000788c0ff */
[----:B------:R-:W-:Y:S02]  /*17860*/  LOP3.LUT R223, R223, R12, R13, 0xfe, !PT ;  /* 0x0000000cdfdf7212 */ /* 0x000fe400078efe0d */
[----:B------:R-:W-:Y:S02]  /*17870*/  SEL R12, RZ, 0x1, P4 ;  /* 0x00000001ff0c7807 */ /* 0x000fe40002000000 */
[----:B------:R-:W-:-:S02]  /*17880*/  SEL R14, RZ, 0x1, P5 ;  /* 0x00000001ff0e7807 */ /* 0x000fc40002800000 */
[----:B------:R-:W-:Y:S01]  /*17890*/  ISETP.NE.AND P1, PT, R15, RZ, PT ;  /* 0x000000ff0f00720c */ /* 0x000fe20003f25270 */
[----:B------:R-:W-:Y:S01]  /*178a0*/  IMAD.WIDE.U32 R12, R12, 0x10000, RZ ;  /* 0x000100000c0c7825 */ /* 0x000fe200078e00ff */
[----:B------:R-:W-:-:S03]  /*178b0*/  LOP3.LUT P6, RZ, R231, 0x20, RZ, 0xc0, !PT ;  /* 0x00000020e7ff7812 */ /* 0x000fc600078cc0ff */
[----:B------:R-:W-:-:S05]  /*178c0*/  IMAD.WIDE.U32 R14, R14, 0x100, RZ ;  /* 0x000001000e0e7825 */ /* 0x000fca00078e00ff */
[----:B------:R-:W-:Y:S02]  /*178d0*/  LOP3.LUT R15, R15, R223, R13, 0xfe, !PT ;  /* 0x000000df0f0f7212 */ /* 0x000fe400078efe0d */
[----:B------:R-:W-:Y:S02]  /*178e0*/  LOP3.LUT R222, R14, R222, R12, 0xfe, !PT ;  /* 0x000000de0ede7212 */ /* 0x000fe400078efe0c */
[----:B------:R-:W-:Y:S01]  /*178f0*/  SEL R223, RZ, 0x1, P6 ;  /* 0x00000001ffdf7807 */ /* 0x000fe20003000000 */
[----:B------:R-:W1:Y:S03]  /*17900*/  @P0 LDC.64 R12, c[0x0][0x228] ;  /* 0x00008a00ff0c0b82 */ /* 0x000e660000000a00 */
[----:B------:R-:W-:Y:S01]  /*17910*/  LOP3.LUT R14, R222, R223, RZ, 0xfc, !PT ;  /* 0x000000dfde0e7212 */ /* 0x000fe200078efcff */
[----:B------:R-:W-:-:S05]  /*17920*/  IMAD.WIDE.U32 R222, R239, 0x8, R242 ;  /* 0x00000008efde7825 */ /* 0x000fca00078e00f2 */
        /* <DEDUP_REMOVED lines=22> */
.L_x_15119:
[----:B0-2---:R-:W0:Y:S01]  /*17a90*/  @P1 LDC.64 R14, c[0x0][0x230] ;  /* 0x00008c00ff0e1b82 */ /* 0x005e220000000a00 */
[----:B------:R-:W-:-:S05]  /*17aa0*/  IADD3 R237, R241, 0x200, RZ ;  /* 0x00000200f1ed7810 */ /* 0x000fca0007ffe0ff */
[----:B------:R-:W-:-:S04]  /*17ab0*/  IMAD.WIDE.U32 R220, R237, 0x10, R220 ;  /* 0x00000010eddc7825 */ /* 0x000fc800078e00dc */
[C---:B-1----:R-:W-:Y:S02]  /*17ac0*/  @P0 IMAD.WIDE.U32 R12, R237.reuse, 0x10, R12 ;  /* 0x00000010ed0c0825 */ /* 0x042fe400078e000c */
[----:B------:R-:W5:Y:S04]  /*17ad0*/  LDG.E.128 R220, desc[UR4][R220.64] ;  /* 0x00000004dcdc7981 */ /* 0x000f68000c1e1d00 */
[----:B------:R1:W5:Y:S01]  /*17ae0*/  @P0 LDG.E.128 R56, desc[UR4][R12.64] ;  /* 0x000000040c380981 */ /* 0x000362000c1e1d00 */
[----:B0-----:R-:W-:-:S05]  /*17af0*/  @P1 IMAD.WIDE.U32 R14, R237, 0x20, R14 ;  /* 0x00000020ed0e1825 */ /* 0x001fca00078e000e */
[----:B------:R1:W5:Y:S04]  /*17b00*/  @P1 LDG.E.128 R52, desc[UR4][R14.64] ;  /* 0x000000040e341981 */ /* 0x000368000c1e1d00 */
        /* <DEDUP_REMOVED lines=13> */
.L_x_15121:
[----:B------:R-:W-:-:S07]  /*17be0*/  IMAD.MOV.U32 R236, RZ, RZ, R224 ;  /* 0x000000ffffec7224 */ /* 0x000fce00078e00e0 */
.L_x_15122:
[----:B------:R-:W-:Y:S05]  /*17bf0*/  BSYNC B0 ;  /* 0x0000000000007941 */ /* 0x000fea0003800000 */
.L_x_15120:
        /* <DEDUP_REMOVED lines=16> */
.L_x_15126:
[----:B------:R-:W-:Y:S05]  /*17d00*/  BSYNC B1 ;  /* 0x0000000000017941 */ /* 0x000fea0003800000 */
.L_x_15125:
        /* <DEDUP_REMOVED lines=44> */
.L_x_15124:
[----:B------:R-:W-:Y:S05]  /*17fd0*/  BSYNC B0 ;  /* 0x0000000000007941 */ /* 0x000fea0003800000 */
.L_x_15123:
        /* <DEDUP_REMOVED lines=15> */
.L_x_15127:
        /* <DEDUP_REMOVED lines=12> */
.L_x_15130:
[----:B------:R-:W-:-:S07]  /*18190*/  IMAD.MOV.U32 R8, RZ, RZ, R224 ;  /* 0x000000ffff087224 */ /* 0x000fce00078e00e0 */
.L_x_15131:
[----:B------:R-:W-:Y:S05]  /*181a0*/  BSYNC B0 ;  /* 0x0000000000007941 */ /* 0x000fea0003800000 */
.L_x_15129:
        /* <DEDUP_REMOVED lines=16> */
.L_x_15135:
[----:B------:R-:W-:Y:S05]  /*182b0*/  BSYNC B1 ;  /* 0x0000000000017941 */ /* 0x000fea0003800000 */
.L_x_15134:
        /* <DEDUP_REMOVED lines=44> */
.L_x_15133:
[----:B------:R-:W-:Y:S05]  /*18580*/  BSYNC B0 ;  /* 0x0000000000007941 */ /* 0x000fea0003800000 */
.L_x_15132:
        /* <DEDUP_REMOVED lines=9> */
.L_x_15128:
        /* <DEDUP_REMOVED lines=12> */
.L_x_15137:
[----:B------:R-:W-:-:S07]  /*186e0*/  IMAD.MOV.U32 R13, RZ, RZ, R224 ;  /* 0x000000ffff0d7224 */ /* 0x000fce00078e00e0 */
.L_x_15138:
[----:B------:R-:W-:Y:S05]  /*186f0*/  BSYNC B0 ;  /* 0x0000000000007941 */ /* 0x000fea0003800000 */
.L_x_15136:
        /* <DEDUP_REMOVED lines=16> */
.L_x_15142:
[----:B------:R-:W-:Y:S05]  /*18800*/  BSYNC B1 ;  /* 0x0000000000017941 */ /* 0x000fea0003800000 */
.L_x_15141:
        /* <DEDUP_REMOVED lines=44> */
.L_x_15140:
[----:B------:R-:W-:Y:S05]  /*18ad0*/  BSYNC B0 ;  /* 0x0000000000007941 */ /* 0x000fea0003800000 */
.L_x_15139:
        /* <DEDUP_REMOVED lines=14> */
.L_x_15143:
        /* <DEDUP_REMOVED lines=12> */
.L_x_15146:
[----:B------:R-:W-:-:S07]  /*18c80*/  IMAD.MOV.U32 R7, RZ, RZ, R224 ;  /* 0x000000ffff077224 */ /* 0x000fce00078e00e0 */
.L_x_15147:
[----:B------:R-:W-:Y:S05]  /*18c90*/  BSYNC B0 ;  /* 0x0000000000007941 */ /* 0x000fea0003800000 */
.L_x_15145:
        /* <DEDUP_REMOVED lines=16> */
.L_x_15151:
[----:B------:R-:W-:Y:S05]  /*18da0*/  BSYNC B1 ;  /* 0x0000000000017941 */ /* 0x000fea0003800000 */
.L_x_15150:
        /* <DEDUP_REMOVED lines=44> */
.L_x_15149:
[----:B------:R-:W-:Y:S05]  /*19070*/  BSYNC B0 ;  /* 0x0000000000007941 */ /* 0x000fea0003800000 */
.L_x_15148:
        /* <DEDUP_REMOVED lines=10> */
.L_x_15144:
        /* <DEDUP_REMOVED lines=12> */
.L_x_15153:
[----:B------:R-:W-:-:S07]  /*191e0*/  IMAD.MOV.U32 R220, RZ, RZ, R224 ;  /* 0x000000ffffdc7224 */ /* 0x000fce00078e00e0 */
.L_x_15154:
[----:B------:R-:W-:Y:S05]  /*191f0*/  BSYNC B0 ;  /* 0x0000000000007941 */ /* 0x000fea0003800000 */
.L_x_15152:
        /* <DEDUP_REMOVED lines=16> */
.L_x_15158:
[----:B------:R-:W-:Y:S05]  /*19300*/  BSYNC B1 ;  /* 0x0000000000017941 */ /* 0x000fea0003800000 */
.L_x_15157:
        /* <DEDUP_REMOVED lines=44> */
.L_x_15156:
[----:B------:R-:W-:Y:S05]  /*195d0*/  BSYNC B0 ;  /* 0x0000000000007941 */ /* 0x000fea0003800000 */
.L_x_15155:
[----:B------:R-:W-:Y:S02]  /*195e0*/  I2FP.F32.U32 R247, R220 ;  /* 0x000000dc00f77245 */ /* 0x000fe40000201000 */
[----:B------:R-:W-:Y:S02]  /*195f0*/  LOP3.LUT R231, R231, 0xfffffffb, RZ, 0xc0, !PT ;  /* 0xfffffffbe7e77812 */ /* 0x000fe400078ec0ff */
[----:B------:R-:W-:Y:S01]  /*19600*/  PRMT R236, R221, 0x7632, R236 ;  /* 0x00007632ddec7816 */ /* 0x000fe200000000ec */
        /* <DEDUP_REMOVED lines=12> */
.L_x_15159:
        /* <DEDUP_REMOVED lines=12> */
.L_x_15162:
[----:B------:R-:W-:-:S07]  /*19790*/  IMAD.MOV.U32 R6, RZ, RZ, R224 ;  /* 0x000000ffff067224 */ /* 0x000fce00078e00e0 */
.L_x_15163:
[----:B------:R-:W-:Y:S05]  /*197a0*/  BSYNC B0 ;  /* 0x0000000000007941 */ /* 0x000fea0003800000 */
.L_x_15161:
        /* <DEDUP_REMOVED lines=16> */
.L_x_15167:
[----:B------:R-:W-:Y:S05]  /*198b0*/  BSYNC B1 ;  /* 0x0000000000017941 */ /* 0x000fea0003800000 */
.L_x_15166:
        /* <DEDUP_REMOVED lines=44> */
.L_x_15165:
[----:B------:R-:W-:Y:S05]  /*19b80*/  BSYNC B0 ;  /* 0x0000000000007941 */ /* 0x000fea0003800000 */
.L_x_15164:
        /* <DEDUP_REMOVED lines=9> */
.L_x_15160:
        /* <DEDUP_REMOVED lines=12> */
.L_x_15169:
[----:B------:R-:W-:-:S07]  /*19ce0*/  IMAD.MOV.U32 R15, RZ, RZ, R224 ;  /* 0x000000ffff0f7224 */ /* 0x000fce00078e00e0 */
.L_x_15170:
[----:B------:R-:W-:Y:S05]  /*19cf0*/  BSYNC B0 ;  /* 0x0000000000007941 */ /* 0x000fea0003800000 */
.L_x_15168:
        /* <DEDUP_REMOVED lines=16> */
.L_x_15174:
[----:B------:R-:W-:Y:S05]  /*19e00*/  BSYNC B1 ;  /* 0x0000000000017941 */ /* 0x000fea0003800000 */
.L_x_15173:
        /* <DEDUP_REMOVED lines=44> */
.L_x_15172:
[----:B------:R-:W-:Y:S05]  /*1a0d0*/  BSYNC B0 ;  /* 0x0000000000007941 */ /* 0x000fea0003800000 */
.L_x_15171:
        /* <DEDUP_REMOVED lines=14> */
.L_x_15175:
        /* <DEDUP_REMOVED lines=12> */
.L_x_15178:
[----:B------:R-:W-:-:S07]  /*1a280*/  IMAD.MOV.U32 R5, RZ, RZ, R224 ;  /* 0x000000ffff057224 */ /* 0x000fce00078e00e0 */
.L_x_15179:
[----:B------:R-:W-:Y:S05]  /*1a290*/  BSYNC B0 ;  /* 0x0000000000007941 */ /* 0x000fea0003800000 */
.L_x_15177:
        /* <DEDUP_REMOVED lines=16> */
.L_x_15183:
[----:B------:R-:W-:Y:S05]  /*1a3a0*/  BSYNC B1 ;  /* 0x0000000000017941 */ /* 0x000fea0003800000 */
.L_x_15182:
        /* <DEDUP_REMOVED lines=44> */
.L_x_15181:
[----:B------:R-:W-:Y:S05]  /*1a670*/  BSYNC B0 ;  /* 0x0000000000007941 */ /* 0x000fea0003800000 */
.L_x_15180:
        /* <DEDUP_REMOVED lines=10> */
.L_x_15176:
        /* <DEDUP_REMOVED lines=12> */
.L_x_15185:
[----:B------:R-:W-:-:S07]  /*1a7e0*/  IMAD.MOV.U32 R236, RZ, RZ, R224 ;  /* 0x000000ffffec7224 */ /* 0x000fce00078e00e0 */
.L_x_15186:
[----:B------:R-:W-:Y:S05]  /*1a7f0*/  BSYNC B0 ;  /* 0x0000000000007941 */ /* 0x000fea0003800000 */
.L_x_15184:
        /* <DEDUP_REMOVED lines=16> */
.L_x_15190:
[----:B------:R-:W-:Y:S05]  /*1a900*/  BSYNC B1 ;  /* 0x0000000000017941 */ /* 0x000fea0003800000 */
.L_x_15189:
        /* <DEDUP_REMOVED lines=44> */
.L_x_15188:
[----:B------:R-:W-:Y:S05]  /*1abd0*/  BSYNC B0 ;  /* 0x0000000000007941 */ /* 0x000fea0003800000 */
.L_x_15187:
        /* <DEDUP_REMOVED lines=15> */
.L_x_15191:
        /* <DEDUP_REMOVED lines=12> */
.L_x_15194:
[----:B------:R-:W-:-:S07]  /*1ad90*/  IMAD.MOV.U32 R4, RZ, RZ, R224 ;  /* 0x000000ffff047224 */ /* 0x000fce00078e00e0 */
.L_x_15195:
[----:B------:R-:W-:Y:S05]  /*1ada0*/  BSYNC B0 ;  /* 0x0000000000007941 */ /* 0x000fea0003800000 */
.L_x_15193:
        /* <DEDUP_REMOVED lines=16> */
.L_x_15199:
[----:B------:R-:W-:Y:S05]  /*1aeb0*/  BSYNC B1 ;  /* 0x0000000000017941 */ /* 0x000fea0003800000 */
.L_x_15198:
[----:B------:R-:W-:Y:S01]  /*1aec0*/  LOP3.LUT R246, R10, UR7, R9, 0x96, !PT ;  /* 0x000000070af67c12 */ /* 0x000fe2000f8e9609 */
[----:B------:R-:W-:-:S04]  /*1aed0*/  IMAD.HI.U32 R10, R228, -0x326172a9, RZ ;  /* 0xcd9e8d57e40a7827 */ /* 0x000fc800078e00ff */
        /* <DEDUP_REMOVED lines=42> */
.L_x_15197:
[----:B------:R-:W-:Y:S05]  /*1b180*/  BSYNC B0 ;  /* 0x0000000000007941 */ /* 0x000fea0003800000 */
.L_x_15196:
        /* <DEDUP_REMOVED lines=9> */
.L_x_15192:
        /* <DEDUP_REMOVED lines=12> */
.L_x_15201:
[----:B------:R-:W-:-:S07]  /*1b2e0*/  IMAD.MOV.U32 R221, RZ, RZ, R224 ;  /* 0x000000ffffdd7224 */ /* 0x000fce00078e00e0 */
.L_x_15202:
[----:B------:R-:W-:Y:S05]  /*1b2f0*/  BSYNC B0 ;  /* 0x0000000000007941 */ /* 0x000fea0003800000 */
.L_x_15200:
        /* <DEDUP_REMOVED lines=16> */
.L_x_15206:
[----:B------:R-:W-:Y:S05]  /*1b400*/  BSYNC B1 ;  /* 0x0000000000017941 */ /* 0x000fea0003800000 */
.L_x_15205:
        /* <DEDUP_REMOVED lines=44> */
.L_x_15204:
[----:B------:R-:W-:Y:S05]  /*1b6d0*/  BSYNC B0 ;  /* 0x0000000000007941 */ /* 0x000fea0003800000 */
.L_x_15203:
        /* <DEDUP_REMOVED lines=12> */
.L_x_15207:
        /* <DEDUP_REMOVED lines=12> */
.L_x_15210:
[----:B------:R-:W-:-:S07]  /*1b860*/  IMAD.MOV.U32 R3, RZ, RZ, R224 ;  /* 0x000000ffff037224 */ /* 0x000fce00078e00e0 */
.L_x_15211:
[----:B------:R-:W-:Y:S05]  /*1b870*/  BSYNC B0 ;  /* 0x0000000000007941 */ /* 0x000fea0003800000 */
.L_x_15209:
        /* <DEDUP_REMOVED lines=16> */
.L_x_15215:
[----:B------:R-:W-:Y:S05]  /*1b980*/  BSYNC B1 ;  /* 0x0000000000017941 */ /* 0x000fea0003800000 */
.L_x_15214:
        /* <DEDUP_REMOVED lines=44> */
.L_x_15213:
[----:B------:R-:W-:Y:S05]  /*1bc50*/  BSYNC B0 ;  /* 0x0000000000007941 */ /* 0x000fea0003800000 */
.L_x_15212:
        /* <DEDUP_REMOVED lines=10> */
.L_x_15208:
        /* <DEDUP_REMOVED lines=12> */
.L_x_15217:
[----:B------:R-:W-:-:S07]  /*1bdc0*/  IMAD.MOV.U32 R222, RZ, RZ, R224 ;  /* 0x000000ffffde7224 */ /* 0x000fce00078e00e0 */
.L_x_15218:
[----:B------:R-:W-:Y:S05]  /*1bdd0*/  BSYNC B0 ;  /* 0x0000000000007941 */ /* 0x000fea0003800000 */
.L_x_15216:
        /* <DEDUP_REMOVED lines=16> */
.L_x_15222:
[----:B------:R-:W-:Y:S05]  /*1bee0*/  BSYNC B1 ;  /* 0x0000000000017941 */ /* 0x000fea0003800000 */
.L_x_15221:
        /* <DEDUP_REMOVED lines=44> */
.L_x_15220:
[----:B------:R-:W-:Y:S05]  /*1c1b0*/  BSYNC B0 ;  /* 0x0000000000007941 */ /* 0x000fea0003800000 */
.L_x_15219:
        /* <DEDUP_REMOVED lines=13> */
.L_x_15223:
        /* <DEDUP_REMOVED lines=12> */
.L_x_15226:
[----:B------:R-:W-:-:S07]  /*1c350*/  IMAD.MOV.U32 R2, RZ, RZ, R224 ;  /* 0x000000ffff027224 */ /* 0x000fce00078e00e0 */
.L_x_15227:
[----:B------:R-:W-:Y:S05]  /*1c360*/  BSYNC B0 ;  /* 0x0000000000007941 */ /* 0x000fea0003800000 */
.L_x_15225:
        /* <DEDUP_REMOVED lines=16> */
.L_x_15231:
[----:B------:R-:W-:Y:S05]  /*1c470*/  BSYNC B1 ;  /* 0x0000000000017941 */ /* 0x000fea0003800000 */
.L_x_15230:
        /* <DEDUP_REMOVED lines=44> */
.L_x_15229:
[----:B------:R-:W-:Y:S05]  /*1c740*/  BSYNC B0 ;  /* 0x0000000000007941 */ /* 0x000fea0003800000 */
.L_x_15228:
        /* <DEDUP_REMOVED lines=9> */
.L_x_15224:
        /* <DEDUP_REMOVED lines=12> */
.L_x_15233:
[----:B------:R-:W-:-:S07]  /*1c8a0*/  IMAD.MOV.U32 R223, RZ, RZ, R224 ;  /* 0x000000ffffdf7224 */ /* 0x000fce00078e00e0 */
.L_x_15234:
[----:B------:R-:W-:Y:S05]  /*1c8b0*/  BSYNC B0 ;  /* 0x0000000000007941 */ /* 0x000fea0003800000 */
.L_x_15232:
        /* <DEDUP_REMOVED lines=16> */
.L_x_15238:
[----:B------:R-:W-:Y:S05]  /*1c9c0*/  BSYNC B1 ;  /* 0x0000000000017941 */ /* 0x000fea0003800000 */
.L_x_15237:
        /* <DEDUP_REMOVED lines=44> */
.L_x_15236:
[----:B------:R-:W-:Y:S05]  /*1cc90*/  BSYNC B0 ;  /* 0x0000000000007941 */ /* 0x000fea0003800000 */
.L_x_15235:
        /* <DEDUP_REMOVED lines=12> */
.L_x_15239:
        /* <DEDUP_REMOVED lines=12> */
.L_x_15242:
[----:B------:R-:W-:-:S07]  /*1ce20*/  IMAD.MOV.U32 R0, RZ, RZ, R224 ;  /* 0x000000ffff007224 */ /* 0x000fce00078e00e0 */
.L_x_15243:
[----:B------:R-:W-:Y:S05]  /*1ce30*/  BSYNC B0 ;  /* 0x0000000000007941 */ /* 0x000fea0003800000 */
.L_x_15241:
        /* <DEDUP_REMOVED lines=16> */
.L_x_15247:
[----:B------:R-:W-:Y:S05]  /*1cf40*/  BSYNC B1 ;  /* 0x0000000000017941 */ /* 0x000fea0003800000 */
.L_x_15246:
        /* <DEDUP_REMOVED lines=44> */
.L_x_15245:
[----:B------:R-:W-:Y:S05]  /*1d210*/  BSYNC B0 ;  /* 0x0000000000007941 */ /* 0x000fea0003800000 */
.L_x_15244:
        /* <DEDUP_REMOVED lines=10> */
.L_x_15240:
[----:B------:R-:W-:Y:S01]  /*1d2c0*/  SEL R233, RZ, 0x10000, P4 ;  /* 0x00010000ffe97807 */ /* 0x000fe20002000000 */
[----:B------:R-:W-:Y:S01]  /*1d2d0*/  IMAD.WIDE.U32 R244, R237, 0x20, R244 ;  /* 0x00000020edf47825 */ /* 0x000fe200078e00f4 */
[----:B------:R-:W-:Y:S02]  /*1d2e0*/  LOP3.LUT P4, RZ, R231, 0x2, RZ, 0xc0, !PT ;  /* 0x00000002e7ff7812 */ /* 0x000fe4000788c0ff */
[----:B------:R-:W-:Y:S01]  /*1d2f0*/  SEL R234, RZ, 0x1000000, P5 ;  /* 0x01000000ffea7807 */ /* 0x000fe20002800000 */
[----:B------:R-:W-:Y:S01]  /*1d300*/  IMAD.WIDE.U32 R242, R237, 0x8, R242 ;  /* 0x00000008edf27825 */ /* 0x000fe200078e00f2 */
[----:B------:R-:W-:Y:S01]  /*1d310*/  SEL R248, RZ, 0x1, P4 ;  /* 0x00000001fff87807 */ /* 0x000fe20002000000 */
[----:B------:R-:W-:Y:S01]  /*1d320*/  STG.E.128 desc[UR4][R244.64], R12 ;  /* 0x0000000cf4007986 */ /* 0x000fe2000c101d04 */
[----:B------:R-:W-:Y:S02]  /*1d330*/  SEL R232, RZ, 0x100, P3 ;  /* 0x00000100ffe87807 */ /* 0x000fe40001800000 */
[----:B------:R-:W-:Y:S01]  /*1d340*/  LOP3.LUT P5, RZ, R231, 0x1, RZ, 0xc0, !PT ;  /* 0x00000001e7ff7812 */ /* 0x000fe200078ac0ff */
[----:B------:R-:W-:Y:S01]  /*1d350*/  IMAD.WIDE.U32 R248, R248, 0x1000000, RZ ;  /* 0x01000000f8f87825 */ /* 0x000fe200078e00ff */
[----:B------:R-:W-:-:S03]  /*1d360*/  LOP3.LUT R232, R232, R234, R233, 0xfe, !PT ;  /* 0x000000eae8e87212 */ /* 0x000fc600078efee9 */
[----:B------:R-:W-:Y:S01]  /*1d370*/  FADD.FTZ R234, RZ, R44 ;  /* 0x0000002cffea7221 */ /* 0x000fe20000010000 */
[----:B------:R-:W-:Y:S01]  /*1d380*/  SEL R233, RZ, 0x1, P5 ;  /* 0x00000001ffe97807 */ /* 0x000fe20002800000 */
[----:B------:R0:W-:Y:S01]  /*1d390*/  STG.E.128 desc[UR4][R244.64+0x10], R220 ;  /* 0x000010dcf4007986 */ /* 0x0001e2000c101d04 */
[C---:B------:R-:W-:Y:S02]  /*1d3a0*/  LOP3.LUT P6, RZ, R231.reuse, 0x4, RZ, 0xc0, !PT ;  /* 0x00000004e7ff7812 */ /* 0x040fe400078cc0ff */
[----:B------:R-:W-:Y:S02]  /*1d3b0*/  LOP3.LUT P2, RZ, R231, 0x8, RZ, 0xc0, !PT ;  /* 0x00000008e7ff7812 */ /* 0x000fe4000784c0ff */
[----:B------:R-:W-:Y:S02]  /*1d3c0*/  LOP3.LUT R249, R249, R232, R233, 0xfe, !PT ;  /* 0x000000e8f9f97212 */ /* 0x000fe400078efee9 */
[----:B------:R-:W-:Y:S02]  /*1d3d0*/  SEL R246, RZ, 0x1, P6 ;  /* 0x00000001fff67807 */ /* 0x000fe40003000000 */
[----:B------:R-:W-:-:S02]  /*1d3e0*/  SEL R232, RZ, 0x1, P2 ;  /* 0x00000001ffe87807 */ /* 0x000fc40001000000 */
[----:B------:R-:W-:Y:S01]  /*1d3f0*/  LOP3.LUT P1, RZ, R231, 0x10, RZ, 0xc0, !PT ;  /* 0x00000010e7ff7812 */ /* 0x000fe2000782c0ff */
[----:B------:R-:W-:-:S04]  /*1d400*/  IMAD.WIDE.U32 R246, R246, 0x10000, RZ ;  /* 0x00010000f6f67825 */ /* 0x000fc800078e00ff */
[----:B------:R-:W-:-:S05]  /*1d410*/  IMAD.WIDE.U32 R232, R232, 0x100, RZ ;  /* 0x00000100e8e87825 */ /* 0x000fca00078e00ff */
[----:B------:R-:W-:Y:S02]  /*1d420*/  LOP3.LUT R233, R233, R249, R247, 0xfe, !PT ;  /* 0x000000f9e9e97212 */ /* 0x000fe400078efef7 */
[----:B------:R-:W-:Y:S02]  /*1d430*/  LOP3.LUT R248, R232, R248, R246, 0xfe, !PT ;  /* 0x000000f8e8f87212 */ /* 0x000fe400078efef6 */
[----:B------:R-:W-:Y:S01]  /*1d440*/  SEL R247, RZ, 0x1, P1 ;  /* 0x00000001fff77807 */ /* 0x000fe20000800000 */
[----:B------:R-:W1:Y:S01]  /*1d450*/  S2R R246, SR_TID.X ;  /* 0x0000000000f67919 */ /* 0x000e620000002100 */
[----:B------:R-:W-:Y:S02]  /*1d460*/  LOP3.LUT P1, RZ, R235, 0xff, RZ, 0xc0, !PT ;  /* 0x000000ffebff7812 */ /* 0x000fe4000782c0ff */
[----:B------:R-:W-:Y:S01]  /*1d470*/  LOP3.LUT R232, R248, R247, RZ, 0xfc, !PT ;  /* 0x000000f7f8e87212 */ /* 0x000fe200078efcff */
[----:B------:R-:W-:-:S04]  /*1d480*/  FADD.FTZ R247, R234, R45 ;  /* 0x0000002deaf77221 */ /* 0x000fc80000010000 */
[----:B------:R-:W-:Y:S01]  /*1d490*/  FADD.FTZ R234, R247, R46 ;  /* 0x0000002ef7ea7221 */ /* 0x000fe20000010000 */
[----:B------:R2:W-:Y:S03]  /*1d4a0*/  STG.E.64 desc[UR4][R242.64], R232 ;  /* 0x000000e8f2007986 */ /* 0x0005e6000c101b04 */
[----:B------:R-:W-:-:S04]  /*1d4b0*/  FADD.FTZ R247, R234, R47 ;  /* 0x0000002feaf77221 */ /* 0x000fc80000010000 */
[----:B------:R-:W-:-:S04]  /*1d4c0*/  FADD.FTZ R234, R247, R40 ;  /* 0x00000028f7ea7221 */ /* 0x000fc80000010000 */
[----:B------:R-:W-:-:S04]  /*1d4d0*/  FADD.FTZ R247, R234, R41 ;  /* 0x00000029eaf77221 */ /* 0x000fc80000010000 */
[----:B------:R-:W-:-:S04]  /*1d4e0*/  FADD.FTZ R234, R247, R42 ;  /* 0x0000002af7ea7221 */ /* 0x000fc80000010000 */
[----:B0-----:R-:W-:-:S04]  /*1d4f0*/  FADD.FTZ R245, R234, R43 ;  /* 0x0000002beaf57221 */ /* 0x001fc80000010000 */
[----:B------:R-:W-:Y:S01]  /*1d500*/  FADD.FTZ R234, R245, R36 ;  /* 0x00000024f5ea7221 */ /* 0x000fe20000010000 */
[----:B-1----:R-:W-:Y:S02]  /*1d510*/  SHF.R.U32.HI R247, RZ, 0x5, R246 ;  /* 0x00000005fff77819 */ /* 0x002fe400000116f6 */
[----:B------:R-:W-:Y:S01]  /*1d520*/  LOP3.LUT P2, RZ, R246, 0x1f, RZ, 0xc0, !PT ;  /* 0x0000001ff6ff7812 */ /* 0x000fe2000784c0ff */
[----:B------:R-:W-:Y:S01]  /*1d530*/  FADD.FTZ R245, R234, R37 ;  /* 0x00000025eaf57221 */ /* 0x000fe20000010000 */
[----:B------:R-:W-:-:S03]  /*1d540*/  LOP3.LUT R248, R247, 0x7fffffc, RZ, 0xc0, !PT ;  /* 0x07fffffcf7f87812 */ /* 0x000fc600078ec0ff */
[----:B--2---:R-:W-:-:S04]  /*1d550*/  FADD.FTZ R232, R245, R38 ;  /* 0x00000026f5e87221 */ /* 0x004fc80000010000 */
        /* <DEDUP_REMOVED lines=49> */
.L_x_15248:
        /* <DEDUP_REMOVED lines=104> */
.L_x_15261:
        /* <DEDUP_REMOVED lines=9> */
[----:B------:R-:W-:Y:S01]  /*1df80*/  @!P3 IMAD.IADD R243, R248, 0x1, R243 ;  /* 0x00000001f8f3b824 */ /* 0x000fe200078e02f3 */
[----:B------:R-:W-:-:S04]  /*1df90*/  @!P3 MOV R245, 0x500 ;  /* 0x0000050000f5b802 */ /* 0x000fc80000000f00 */
[----:B------:R-:W-:Y:S02]  /*1dfa0*/  I2FP.F32.S32 R251, R245 ;  /* 0x000000f500fb7245 */ /* 0x000fe40000201400 */
[----:B--2---:R-:W-:Y:S01]  /*1dfb0*/  @!P2 LEA R242, R242, R235, 0x18 ;  /* 0x000000ebf2f2a211 */ /* 0x004fe200078ec0ff */
[----:B------:R-:W-:-:S05]  /*1dfc0*/  @!P2 IMAD.IADD R235, R248, 0x1, R247 ;  /* 0x00000001f8eba824 */ /* 0x000fca00078e02f7 */
[----:B------:R-:W-:Y:S02]  /*1dfd0*/  @!P2 LEA R242, R235, R242, 0x3 ;  /* 0x000000f2ebf2a211 */ /* 0x000fe400078e18ff */
[----:B------:R-:W-:-:S03]  /*1dfe0*/  @!P3 MOV R235, 0x400 ;  /* 0x0000040000ebb802 */ /* 0x000fc60000000f00 */
[----:B------:R-:W-:Y:S01]  /*1dff0*/  @!P2 STS.64 [R242], R232 ;  /* 0x000000e8f200a388 */ /* 0x000fe20000000a00 */
[----:B------:R-:W-:Y:S01]  /*1e000*/  BAR.SYNC.DEFER_BLOCKING 0x0 ;  /* 0x0000000000007b1d */ /* 0x000fe20000010000 */
[----:B------:R-:W-:Y:S02]  /*1e010*/  LOP3.LUT P2, RZ, R247, 0x1f, R246, 0xf8, !PT ;  /* 0x0000001ff7ff7812 */ /* 0x000fe4000784f8f6 */
[----:B0-----:R-:W-:-:S03]  /*1e020*/  @!P3 LEA R234, R234, R235, 0x18 ;  /* 0x000000ebeaeab211 */ /* 0x001fc600078ec0ff */
[----:B------:R-:W0:Y:S01]  /*1e030*/  SHFL.DOWN PT, R242, R245, 0x2, 0x1f ;  /* 0x08401f00f5f27f89 */ /* 0x000e2200000e0000 */
[----:B------:R-:W-:Y:S02]  /*1e040*/  @!P3 LEA R248, R243, R234, 0x3 ;  /* 0x000000eaf3f8b211 */ /* 0x000fe400078e18ff */
[----:B------:R-:W-:-:S06]  /*1e050*/  CS2R R234, SRZ ;  /* 0x0000000000ea7805 */ /* 0x000fcc000001ff00 */
[----:B------:R-:W1:Y:S01]  /*1e060*/  @!P3 LDS.64 R234, [R248] ;  /* 0x00000000f8eab984 */ /* 0x000e620000000a00 */
[----:B------:R-:W-:Y:S01]  /*1e070*/  PLOP3.LUT P3, PT, PT, PT, UP0, 0x40, 0x0 ;  /* 0x000000000000781c */ /* 0x000fe20003f6e808 */
[----:B0-----:R-:W-:Y:S01]  /*1e080*/  IMAD.IADD R233, R242, 0x1, R245 ;  /* 0x00000001f2e97824 */ /* 0x001fe200078e02f5 */
[----:B------:R-:W-:-:S04]  /*1e090*/  I2FP.F32.S32 R243, R242 ;  /* 0x000000f200f37245 */ /* 0x000fc80000201400 */
[----:B------:R-:W-:-:S04]  /*1e0a0*/  I2FP.F32.S32 R232, R233 ;  /* 0x000000e900e87245 */ /* 0x000fc80000201400 */
[----:B------:R-:W0:Y:S01]  /*1e0b0*/  MUFU.RCP R242, R232 ;  /* 0x000000e800f27308 */ /* 0x000e220000001000 */
[----:B-1----:R-:W1:Y:S04]  /*1e0c0*/  SHFL.DOWN PT, R249, R234, 0x2, 0x1f ;  /* 0x08401f00eaf97f89 */ /* 0x002e6800000e0000 */
[----:B------:R-:W2:Y:S01]  /*1e0d0*/  SHFL.DOWN PT, R244, R235, 0x2, 0x1f ;  /* 0x08401f00ebf47f89 */ /* 0x000ea200000e0000 */
[C---:B-1----:R-:W-:Y:S01]  /*1e0e0*/  FMUL.FTZ R248, R249.reuse, R243 ;  /* 0x000000f3f9f87220 */ /* 0x042fe20000410000 */
[----:B------:R-:W-:-:S03]  /*1e0f0*/  FADD.FTZ R250, -R249, R234 ;  /* 0x000000eaf9fa7221 */ /* 0x000fc60000010100 */
[----:B------:R-:W-:Y:S01]  /*1e100*/  FFMA.FTZ R245, R251, R234, R248 ;  /* 0x000000eafbf57223 */ /* 0x000fe200000100f8 */
[----:B------:R-:W-:Y:S01]  /*1e110*/  FMUL.FTZ R250, R250, R250 ;  /* 0x000000fafafa7220 */ /* 0x000fe20000410000 */
[----:B------:R-:W1:Y:S01]  /*1e120*/  SHFL.DOWN PT, R234, R233, 0x1, 0x1f ;  /* 0x08201f00e9ea7f89 */ /* 0x000e6200000e0000 */
[----:B--2---:R-:W-:Y:S01]  /*1e130*/  FADD.FTZ R235, R244, R235 ;  /* 0x000000ebf4eb7221 */ /* 0x004fe20000010000 */
[----:B0-----:R-:W-:Y:S01]  /*1e140*/  FMUL.FTZ R245, R242, R245 ;  /* 0x000000f5f2f57220 */ /* 0x001fe20000410000 */
[----:B------:R-:W-:-:S04]  /*1e150*/  FMUL.FTZ R250, R250, R251 ;  /* 0x000000fbfafa7220 */ /* 0x000fc80000410000 */
[----:B------:R-:W0:Y:S01]  /*1e160*/  SHFL.DOWN PT, R248, R245, 0x1, 0x1f ;  /* 0x08201f00f5f87f89 */ /* 0x000e2200000e0000 */
[----:B------:R-:W-:-:S04]  /*1e170*/  FMUL.FTZ R250, R250, R243 ;  /* 0x000000f3fafa7220 */ /* 0x000fc80000410000 */
[----:B------:R-:W-:-:S05]  /*1e180*/  FFMA.FTZ R242, R242, R250, R235 ;  /* 0x000000faf2f27223 */ /* 0x000fca00000100eb */
[----:B------:R-:W2:Y:S01]  /*1e190*/  SHFL.DOWN PT, R235, R242, 0x1, 0x1f ;  /* 0x08201f00f2eb7f89 */ /* 0x000ea200000e0000 */
[-C--:B-1----:R-:W-:Y:S02]  /*1e1a0*/  IADD3 R243, R233, R234.reuse, RZ ;  /* 0x000000eae9f37210 */ /* 0x082fe40007ffe0ff */
[----:B------:R-:W-:Y:S02]  /*1e1b0*/  I2FP.F32.S32 R234, R234 ;  /* 0x000000ea00ea7245 */ /* 0x000fe40000201400 */
[----:B------:R-:W-:Y:S01]  /*1e1c0*/  I2FP.F32.S32 R243, R243 ;  /* 0x000000f300f37245 */ /* 0x000fe20000201400 */
[----:B0-----:R-:W-:Y:S02]  /*1e1d0*/  FADD.FTZ R244, R245, -R248 ;  /* 0x800000f8f5f47221 */ /* 0x001fe40000010000 */
[----:B------:R-:W-:-:S03]  /*1e1e0*/  FMUL.FTZ R249, R248, R234 ;  /* 0x000000eaf8f97220 */ /* 0x000fc60000410000 */
[----:B------:R-:W0:Y:S01]  /*1e1f0*/  MUFU.RCP R243, R243 ;  /* 0x000000f300f37308 */ /* 0x000e220000001000 */
[----:B------:R-:W-:-:S04]  /*1e200*/  FMUL.FTZ R233, R244, R244 ;  /* 0x000000f4f4e97220 */ /* 0x000fc80000410000 */
[C---:B------:R-:W-:Y:S01]  /*1e210*/  FMUL.FTZ R233, R232.reuse, R233 ;  /* 0x000000e9e8e97220 */ /* 0x040fe20000410000 */
[----:B------:R-:W-:-:S03]  /*1e220*/  FFMA.FTZ R232, R232, R245, R249 ;  /* 0x000000f5e8e87223 */ /* 0x000fc600000100f9 */
[----:B------:R-:W-:Y:S01]  /*1e230*/  FMUL.FTZ R233, R233, R234 ;  /* 0x000000eae9e97220 */ /* 0x000fe20000410000 */
[----:B--2---:R-:W-:Y:S01]  /*1e240*/  FADD.FTZ R234, R242, R235 ;  /* 0x000000ebf2ea7221 */ /* 0x004fe20000010000 */
[----:B0-----:R-:W-:-:S03]  /*1e250*/  FMUL.FTZ R249, R243, R232 ;  /* 0x000000e8f3f97220 */ /* 0x001fc60000410000 */
[----:B------:R-:W-:Y:S01]  /*1e260*/  FFMA.FTZ R233, R243, R233, R234 ;  /* 0x000000e9f3e97223 */ /* 0x000fe200000100ea */
[----:B------:R-:W0:Y:S02]  /*1e270*/  LDC R232, c[0x0][0x2d8] ;  /* 0x0000b600ffe87b82 */ /* 0x000e240000000800 */
[----:B------:R-:W1:Y:S04]  /*1e280*/  SHFL.IDX PT, R249, R249, RZ, 0x1f ;  /* 0x00001ffff9f97589 */ /* 0x000e6800000e0000 */
[----:B------:R-:W0:Y:S02]  /*1e290*/  SHFL.IDX PT, R233, R233, RZ, 0x1f ;  /* 0x00001fffe9e97589 */ /* 0x000e2400000e0000 */
[----:B------:R-:W2:Y:S01]  /*1e2a0*/  @!P2 LDC.64 R242, c[0x0][0x250] ;  /* 0x00009400fff2ab82 */ /* 0x000ea20000000a00 */
[----:B-1----:R-:W-:Y:S01]  /*1e2b0*/  FMUL.FTZ R234, R249, R249 ;  /* 0x000000f9f9ea7220 */ /* 0x002fe20000410000 */
[----:B0-----:R-:W-:-:S04]  /*1e2c0*/  FFMA.FTZ R232, R233, UR12, R232 ;  /* 0x0000000ce9e87c23 */ /* 0x001fc800080100e8 */
[----:B------:R-:W-:Y:S01]  /*1e2d0*/  FSEL R245, R234, RZ, !P3 ;  /* 0x000000ffeaf57208 */ /* 0x000fe20005800000 */
[----:B--2---:R-:W-:Y:S01]  /*1e2e0*/  @!P2 IMAD.WIDE R242, R230, 0x4, R242 ;  /* 0x00000004e6f2a825 */ /* 0x004fe200078e02f2 */
[----:B------:R-:W0:Y:S03]  /*1e2f0*/  @!P2 LDC.64 R234, c[0x0][0x258] ;  /* 0x00009600ffeaab82 */ /* 0x000e260000000a00 */
[----:B------:R-:W-:Y:S01]  /*1e300*/  FADD.FTZ R232, R232, R245 ;  /* 0x000000f5e8e87221 */ /* 0x000fe20000010000 */
[----:B------:R1:W-:Y:S05]  /*1e310*/  @!P2 STG.E desc[UR4][R242.64], R249 ;  /* 0x000000f9f200a986 */ /* 0x0003ea000c101904 */
[----:B------:R-:W2:Y:S01]  /*1e320*/  MUFU.RSQ R232, R232 ;  /* 0x000000e800e87308 */ /* 0x000ea20000001400 */
[----:B0-----:R-:W-:-:S04]  /*1e330*/  @!P2 IMAD.WIDE R234, R230, 0x4, R234 ;  /* 0x00000004e6eaa825 */ /* 0x001fc800078e02ea */
[----:B------:R-:W-:Y:S01]  /*1e340*/  VIADD R230, R230, UR18 ;  /* 0x00000012e6e67c36 */ /* 0x000fe20008000000 */
[----:B--2---:R0:W-:Y:S01]  /*1e350*/  @!P2 STG.E desc[UR4][R234.64], R232 ;  /* 0x000000e8ea00a986 */ /* 0x0041e2000c101904 */
        /* <DEDUP_REMOVED lines=8> */
[C---:B-1----:R-:W-:Y:S01]  /*1e3e0*/  FMUL.FTZ R243, R232.reuse, R247 ;  /* 0x000000f7e8f37220 */ /* 0x042fe20000410000 */
[----:B------:R-:W-:Y:S01]  /*1e3f0*/  FMUL.FTZ R242, R232, R47 ;  /* 0x0000002fe8f27220 */ /* 0x000fe20000410000 */
[----:B------:R-:W-:Y:S01]  /*1e400*/  FFMA.FTZ R44, R136, R245, R216 ;  /* 0x000000f5882c7223 */ /* 0x000fe200000100d8 */
[----:B------:R-:W-:Y:S01]  /*1e410*/  FFMA.FTZ R45, R137, R244, R217 ;  /* 0x000000f4892d7223 */ /* 0x000fe200000100d9 */
[----:B------:R-:W-:Y:S01]  /*1e420*/  FFMA.FTZ R46, R138, R243, R218 ;  /* 0x000000f38a2e7223 */ /* 0x000fe200000100da */
[----:B------:R-:W-:Y:S01]  /*1e430*/  FFMA.FTZ R47, R139, R242, R219 ;  /* 0x000000f28b2f7223 */ /* 0x000fe200000100db */
[C---:B0-----:R-:W-:Y:S01]  /*1e440*/  FADD.FTZ R235, -R233.reuse, R41 ;  /* 0x00000029e9eb7221 */ /* 0x041fe20000010100 */
[----:B------:R-:W-:Y:S01]  /*1e450*/  FADD.FTZ R247, -R233, R42 ;  /* 0x0000002ae9f77221 */ /* 0x000fe20000010100 */
[----:B------:R-:W-:Y:S01]  /*1e460*/  F2FP.BF16.F32.PACK_AB R44, R45, R44 ;  /* 0x0000002c2d2c723e */ /* 0x000fe200000010ff */
[----:B------:R-:W-:Y:S01]  /*1e470*/  FADD.FTZ R249, -R233, R43 ;  /* 0x0000002be9f97221 */ /* 0x000fe20000010100 */
        /* <DEDUP_REMOVED lines=9> */
[-C--:B------:R-:W-:Y:S01]  /*1e510*/  FFMA.FTZ R46, R132, R41.reuse, R212 ;  /* 0x00000029842e7223 */ /* 0x080fe200000100d4 */
[----:B------:R-:W-:Y:S01]  /*1e520*/  FFMA.FTZ R41, R92, R41, R172 ;  /* 0x000000295c297223 */ /* 0x000fe200000100ac */
[----:B------:R-:W-:Y:S01]  /*1e530*/  FFMA.FTZ R42, R93, R42, R173 ;  /* 0x0000002a5d2a7223 */ /* 0x000fe200000100ad */
[----:B------:R-:W-:Y:S01]  /*1e540*/  FFMA.FTZ R243, R98, R243, R178 ;  /* 0x000000f362f37223 */ /* 0x000fe200000100b2 */
[----:B------:R-:W-:Y:S01]  /*1e550*/  FFMA.FTZ R242, R99, R242, R179 ;  /* 0x000000f263f27223 */ /* 0x000fe200000100b3 */
[----:B------:R-:W-:Y:S01]  /*1e560*/  F2FP.BF16.F32.PACK_AB R46, R47, R46 ;  /* 0x0000002e2f2e723e */ /* 0x000fe200000010ff */
[----:B------:R-:W-:Y:S01]  /*1e570*/  FADD.FTZ R37, -R233, R37 ;  /* 0x00000025e9257221 */ /* 0x000fe20000010100 */
[----:B------:R-:W-:Y:S01]  /*1e580*/  F2FP.BF16.F32.PACK_AB R47, R235, R40 ;  /* 0x00000028eb2f723e */ /* 0x000fe200000010ff */
[----:B------:R-:W-:Y:S01]  /*1e590*/  IMAD.SHL.U32 R40, R241, 0x10, RZ ;  /* 0x00000010f1287824 */ /* 0x000fe200078e00ff */
[----:B------:R-:W-:Y:S01]  /*1e5a0*/  SHF.R.U32.HI R241, RZ, 0x1c, R241 ;  /* 0x0000001cfff17819 */ /* 0x000fe200000116f1 */
[----:B------:R-:W-:Y:S01]  /*1e5b0*/  FADD.FTZ R39, -R233, R39 ;  /* 0x00000027e9277221 */ /* 0x000fe20000010100 */
[----:B------:R-:W-:Y:S01]  /*1e5c0*/  F2FP.BF16.F32.PACK_AB R42, R42, R41 ;  /* 0x000000292a2a723e */ /* 0x000fe200000010ff */
[----:B------:R-:W-:Y:S01]  /*1e5d0*/  FFMA.FTZ R43, R94, R43, R174 ;  /* 0x0000002b5e2b7223 */ /* 0x000fe200000100ae */
[----:B------:R-:W-:Y:S01]  /*1e5e0*/  IADD3 R234, P2, R40, UR14, RZ ;  /* 0x0000000e28ea7c10 */ /* 0x000fe2000ff5e0ff */
[----:B------:R-:W-:Y:S01]  /*1e5f0*/  FFMA.FTZ R246, R95, R246, R175 ;  /* 0x000000f65ff67223 */ /* 0x000fe200000100af */
[----:B------:R-:W-:Y:S01]  /*1e600*/  F2FP.BF16.F32.PACK_AB R41, R242, R243 ;  /* 0x000000f3f229723e */ /* 0x000fe200000010ff */
[----:B------:R-:W-:Y:S01]  /*1e610*/  FFMA.FTZ R245, R96, R245, R176 ;  /* 0x000000f560f57223 */ /* 0x000fe200000100b0 */
[----:B------:R-:W-:Y:S01]  /*1e620*/  IADD3.X R235, R241, UR15, RZ, P2, !PT ;  /* 0x0000000ff1eb7c10 */ /* 0x000fe200097fe4ff */
[----:B------:R-:W-:Y:S01]  /*1e630*/  FFMA.FTZ R244, R97, R244, R177 ;  /* 0x000000f461f47223 */ /* 0x000fe200000100b1 */
[----:B------:R-:W-:Y:S01]  /*1e640*/  FMUL.FTZ R242, R232, R39 ;  /* 0x00000027e8f27220 */ /* 0x000fe20000410000 */
[----:B------:R-:W-:Y:S01]  /*1e650*/  F2FP.BF16.F32.PACK_AB R43, R246, R43 ;  /* 0x0000002bf62b723e */ /* 0x000fe200000010ff */
[----:B------:R-:W-:Y:S01]  /*1e660*/  FADD.FTZ R33, -R233, R33 ;  /* 0x00000021e9217221 */ /* 0x000fe20000010100 */
[----:B------:R0:W-:Y:S01]  /*1e670*/  STG.E.128 desc[UR4][R234.64], R44 ;  /* 0x0000002cea007986 */ /* 0x0001e2000c101d04 */
[-C--:B------:R-:W-:Y:S01]  /*1e680*/  FFMA.FTZ R39, R131, R242.reuse, R211 ;  /* 0x000000f283277223 */ /* 0x080fe200000100d3 */
        /* <DEDUP_REMOVED lines=9> */
[C---:B------:R-:W-:Y:S01]  /*1e720*/  FADD.FTZ R249, -R233.reuse, R14 ;  /* 0x0000000ee9f97221 */ /* 0x040fe20000010100 */
[C---:B------:R-:W-:Y:S01]  /*1e730*/  FMUL.FTZ R31, R232.reuse, R31 ;  /* 0x0000001fe81f7220 */ /* 0x040fe20000410000 */
[C---:B------:R-:W-:Y:S01]  /*1e740*/  FMUL.FTZ R247, R232.reuse, R247 ;  /* 0x000000f7e8f77220 */ /* 0x040fe20000410000 */
[C---:B------:R-:W-:Y:S01]  /*1e750*/  FADD.FTZ R23, -R233.reuse, R23 ;  /* 0x00000017e9177221 */ /* 0x040fe20000010100 */
[C---:B------:R-:W-:Y:S01]  /*1e760*/  FADD.FTZ R21, -R233.reuse, R21 ;  /* 0x00000015e9157221 */ /* 0x040fe20000010100 */
[----:B------:R-:W-:Y:S01]  /*1e770*/  FMUL.FTZ R251, R232, R251 ;  /* 0x000000fbe8fb7220 */ /* 0x000fe20000410000 */
[C---:B------:R-:W-:Y:S01]  /*1e780*/  FADD.FTZ R221, -R233.reuse, R221 ;  /* 0x000000dde9dd7221 */ /* 0x040fe20000010100 */
[----:B0-----:R-:W-:Y:S01]  /*1e790*/  IADD3 R46, P2, R40, UR16, RZ ;  /* 0x00000010282e7c10 */ /* 0x001fe2000ff5e0ff */
[----:B------:R-:W-:Y:S01]  /*1e7a0*/  FADD.FTZ R235, -R233, R36 ;  /* 0x00000024e9eb7221 */ /* 0x000fe20000010100 */
[C---:B------:R-:W-:Y:S01]  /*1e7b0*/  FMUL.FTZ R234, R232.reuse, R37 ;  /* 0x00000025e8ea7220 */ /* 0x040fe20000410000 */
[----:B------:R-:W0:Y:S01]  /*1e7c0*/  LDC.64 R44, c[0x0][0x2b8] ;  /* 0x0000ae00ff2c7b82 */ /* 0x000e220000000a00 */
[----:B------:R-:W-:Y:S01]  /*1e7d0*/  IADD3.X R47, R241, UR17, RZ, P2, !PT ;  /* 0x00000011f12f7c10 */ /* 0x000fe200097fe4ff */
[----:B------:R-:W-:Y:S01]  /*1e7e0*/  FADD.FTZ R241, -R233, R38 ;  /* 0x00000026e9f17221 */ /* 0x000fe20000010100 */
[----:B------:R-:W-:Y:S01]  /*1e7f0*/  FMUL.FTZ R235, R232, R235 ;  /* 0x000000ebe8eb7220 */ /* 0x000fe20000410000 */
[----:B------:R-:W-:Y:S01]  /*1e800*/  FFMA.FTZ R37, R129, R234, R209 ;  /* 0x000000ea81257223 */ /* 0x000fe200000100d1 */
[----:B------:R-:W-:Y:S01]  /*1e810*/  F2FP.BF16.F32.PACK_AB R40, R244, R245 ;  /* 0x000000f5f428723e */ /* 0x000fe200000010ff */
[----:B------:R-:W-:Y:S01]  /*1e820*/  FMUL.FTZ R241, R232, R241 ;  /* 0x000000f1e8f17220 */ /* 0x000fe20000410000 */
[-C--:B------:R-:W-:Y:S01]  /*1e830*/  FFMA.FTZ R36, R128, R235.reuse, R208 ;  /* 0x000000eb80247223 */ /* 0x080fe200000100d0 */
[----:B------:R-:W-:Y:S01]  /*1e840*/  FADD.FTZ R245, -R233, R25 ;  /* 0x00000019e9f57221 */ /* 0x000fe20000010100 */
[----:B------:R-:W-:Y:S01]  /*1e850*/  FFMA.FTZ R16, R88, R235, R168 ;  /* 0x000000eb58107223 */ /* 0x000fe200000100a8 */
[-C--:B------:R-:W-:Y:S01]  /*1e860*/  FFMA.FTZ R38, R130, R241.reuse, R210 ;  /* 0x000000f182267223 */ /* 0x080fe200000100d2 */
[----:B------:R1:W-:Y:S01]  /*1e870*/  STG.E.128 desc[UR4][R46.64], R40 ;  /* 0x000000282e007986 */ /* 0x0003e2000c101d04 */
[----:B------:R-:W-:Y:S01]  /*1e880*/  F2FP.BF16.F32.PACK_AB R36, R37, R36 ;  /* 0x000000242524723e */ /* 0x000fe200000010ff */
[----:B------:R-:W2:Y:S01]  /*1e890*/  LDC.64 R24, c[0x0][0x2c0] ;  /* 0x0000b000ff187b82 */ /* 0x000ea20000000a00 */
[----:B------:R-:W-:Y:S01]  /*1e8a0*/  FFMA.FTZ R17, R90, R241, R170 ;  /* 0x000000f15a117223 */ /* 0x000fe200000100aa */
[----:B------:R-:W-:Y:S01]  /*1e8b0*/  F2FP.BF16.F32.PACK_AB R37, R39, R38 ;  /* 0x000000262725723e */ /* 0x000fe200000010ff */
[C---:B------:R-:W-:Y:S01]  /*1e8c0*/  FADD.FTZ R39, -R233.reuse, R32 ;  /* 0x00000020e9277221 */ /* 0x040fe20000010100 */
[C---:B------:R-:W-:Y:S01]  /*1e8d0*/  FADD.FTZ R223, -R233.reuse, R223 ;  /* 0x000000dfe9df7221 */ /* 0x040fe20000010100 */
[----:B------:R-:W-:Y:S01]  /*1e8e0*/  FMUL.FTZ R249, R232, R249 ;  /* 0x000000f9e8f97220 */ /* 0x000fe20000410000 */
[----:B------:R-:W-:Y:S01]  /*1e8f0*/  F2FP.BF16.F32.PACK_AB R17, R242, R17 ;  /* 0x00000011f211723e */ /* 0x000fe200000010ff */
[C---:B-1----:R-:W-:Y:S01]  /*1e900*/  FADD.FTZ R41, -R233.reuse, R34 ;  /* 0x00000022e9297221 */ /* 0x042fe20000010100 */
        /* <DEDUP_REMOVED lines=9> */
[C---:B------:R-:W-:Y:S01]  /*1e9a0*/  FADD.FTZ R43, -R233.reuse, R28 ;  /* 0x0000001ce92b7221 */ /* 0x040fe20000010100 */
[----:B------:R-:W-:Y:S01]  /*1e9b0*/  FADD.FTZ R47, -R233, R30 ;  /* 0x0000001ee92f7221 */ /* 0x000fe20000010100 */
[----:B------:R-:W-:Y:S01]  /*1e9c0*/  F2FP.BF16.F32.PACK_AB R38, R33, R38 ;  /* 0x000000262126723e */ /* 0x000fe200000010ff */
[----:B------:R-:W-:Y:S01]  /*1e9d0*/  FADD.FTZ R28, -R233, R19 ;  /* 0x00000013e91c7221 */ /* 0x000fe20000010100 */
[----:B------:R-:W-:Y:S01]  /*1e9e0*/  F2FP.BF16.F32.PACK_AB R39, R32, R39 ;  /* 0x000000272027723e */ /* 0x000fe200000010ff */
[----:B0-----:R-:W-:-:S04]  /*1e9f0*/  IMAD.WIDE.U32 R32, R240, 0x10, R44 ;  /* 0x00000010f0207825 */ /* 0x001fc800078e002c */
[----:B------:R-:W-:Y:S01]  /*1ea00*/  FFMA.FTZ R19, R86, R41, R166 ;  /* 0x0000002956137223 */ /* 0x000fe200000100a6 */
[C---:B------:R-:W-:Y:S01]  /*1ea10*/  FMUL.FTZ R235, R232.reuse, R43 ;  /* 0x0000002be8eb7220 */ /* 0x040fe20000410000 */
[----:B------:R-:W-:Y:S01]  /*1ea20*/  FFMA.FTZ R40, R87, R40, R167 ;  /* 0x0000002857287223 */ /* 0x000fe200000100a7 */
[----:B------:R-:W-:Y:S01]  /*1ea30*/  FFMA.FTZ R41, R85, R34, R165 ;  /* 0x0000002255297223 */ /* 0x000fe200000100a5 */
[----:B------:R0:W-:Y:S01]  /*1ea40*/  STG.E.128 desc[UR4][R32.64], R36 ;  /* 0x0000002420007986 */ /* 0x0001e2000c101d04 */
[C---:B------:R-:W-:Y:S01]  /*1ea50*/  FMUL.FTZ R47, R232.reuse, R47 ;  /* 0x0000002fe82f7220 */ /* 0x040fe20000410000 */
[----:B------:R-:W-:Y:S01]  /*1ea60*/  FMUL.FTZ R30, R232, R243 ;  /* 0x000000f3e81e7220 */ /* 0x000fe20000410000 */
[----:B------:R-:W-:Y:S01]  /*1ea70*/  F2FP.BF16.F32.PACK_AB R19, R40, R19 ;  /* 0x000000132813723e */ /* 0x000fe200000010ff */
[----:B--2---:R-:W-:-:S04]  /*1ea80*/  IMAD.WIDE.U32 R240, R240, 0x10, R24 ;  /* 0x00000010f0f07825 */ /* 0x004fc800078e0018 */
[----:B------:R-:W-:Y:S01]  /*1ea90*/  FFMA.FTZ R14, R122, R47, R202 ;  /* 0x0000002f7a0e7223 */ /* 0x000fe200000100ca */
[----:B------:R-:W-:Y:S01]  /*1eaa0*/  FMUL.FTZ R34, R232, R245 ;  /* 0x000000f5e8227220 */ /* 0x000fe20000410000 */
[----:B------:R-:W-:Y:S01]  /*1eab0*/  FFMA.FTZ R47, R82, R47, R162 ;  /* 0x0000002f522f7223 */ /* 0x000fe200000100a2 */
[----:B------:R-:W-:Y:S01]  /*1eac0*/  FADD.FTZ R43, -R233, R222 ;  /* 0x000000dee92b7221 */ /* 0x000fe20000010100 */
[----:B------:R-:W-:-:S03]  /*1ead0*/  FMUL.FTZ R42, R232, R221 ;  /* 0x000000dde82a7220 */ /* 0x000fc60000410000 */
[C---:B------:R-:W-:Y:S01]  /*1eae0*/  FMUL.FTZ R43, R232.reuse, R43 ;  /* 0x0000002be82b7220 */ /* 0x040fe20000410000 */
[----:B0-----:R-:W-:Y:S01]  /*1eaf0*/  FADD.FTZ R39, -R233, R13 ;  /* 0x0000000de9277221 */ /* 0x001fe20000010100 */
[----:B------:R-:W-:Y:S01]  /*1eb00*/  FFMA.FTZ R13, R89, R234, R169 ;  /* 0x000000ea590d7223 */ /* 0x000fe200000100a9 */
[C---:B------:R-:W-:Y:S01]  /*1eb10*/  FADD.FTZ R33, -R233.reuse, R22 ;  /* 0x00000016e9217221 */ /* 0x040fe20000010100 */
[C---:B------:R-:W-:Y:S01]  /*1eb20*/  FADD.FTZ R22, -R233.reuse, R18 ;  /* 0x00000012e9167221 */ /* 0x040fe20000010100 */
[----:B------:R-:W-:Y:S01]  /*1eb30*/  FMUL.FTZ R32, R232, R29 ;  /* 0x0000001de8207220 */ /* 0x000fe20000410000 */
[----:B------:R-:W-:Y:S01]  /*1eb40*/  FFMA.FTZ R18, R84, R35, R164 ;  /* 0x0000002354127223 */ /* 0x000fe200000100a4 */
[----:B------:R-:W-:Y:S01]  /*1eb50*/  FADD.FTZ R37, -R233, R12 ;  /* 0x0000000ce9257221 */ /* 0x000fe20000010100 */
[----:B------:R-:W-:Y:S01]  /*1eb60*/  F2FP.BF16.F32.PACK_AB R16, R13, R16 ;  /* 0x000000100d10723e */ /* 0x000fe200000010ff */
[----:B------:R-:W-:Y:S01]  /*1eb70*/  FADD.FTZ R35, -R233, R15 ;  /* 0x0000000fe9237221 */ /* 0x000fe20000010100 */
[----:B------:R-:W-:Y:S01]  /*1eb80*/  FFMA.FTZ R12, R120, R235, R200 ;  /* 0x000000eb780c7223 */ /* 0x000fe200000100c8 */
[----:B------:R-:W-:Y:S01]  /*1eb90*/  FFMA.FTZ R13, R121, R32, R201 ;  /* 0x00000020790d7223 */ /* 0x000fe200000100c9 */
[----:B------:R-:W-:Y:S01]  /*1eba0*/  FFMA.FTZ R15, R123, R30, R203 ;  /* 0x0000001e7b0f7223 */ /* 0x000fe200000100cb */
[----:B------:R-:W-:Y:S01]  /*1ebb0*/  F2FP.BF16.F32.PACK_AB R18, R41, R18 ;  /* 0x000000122912723e */ /* 0x000fe200000010ff */
[----:B------:R-:W-:Y:S01]  /*1ebc0*/  FMUL.FTZ R36, R232, R26 ;  /* 0x0000001ae8247220 */ /* 0x000fe20000410000 */
[----:B------:R-:W-:Y:S01]  /*1ebd0*/  FFMA.FTZ R26, R118, R247, R198 ;  /* 0x000000f7761a7223 */ /* 0x000fe200000100c6 */
[----:B------:R-:W-:Y:S01]  /*1ebe0*/  F2FP.BF16.F32.PACK_AB R12, R13, R12 ;  /* 0x0000000c0d0c723e */ /* 0x000fe200000010ff */
[----:B------:R-:W-:Y:S01]  /*1ebf0*/  FFMA.FTZ R30, R83, R30, R163 ;  /* 0x0000001e531e7223 */ /* 0x000fe200000100a3 */
[----:B------:R-:W-:Y:S01]  /*1ec00*/  F2FP.BF16.F32.PACK_AB R13, R15, R14 ;  /* 0x0000000e0f0d723e */ /* 0x000fe200000010ff */
[----:B------:R0:W-:Y:S01]  /*1ec10*/  STG.E.128 desc[UR4][R240.64], R16 ;  /* 0x00000010f0007986 */ /* 0x0001e2000c101d04 */
[-C--:B------:R-:W-:Y:S01]  /*1ec20*/  FFMA.FTZ R14, R116, R31.reuse, R196 ;  /* 0x0000001f740e7223 */ /* 0x080fe200000100c4 */
[----:B------:R-:W-:Y:S01]  /*1ec30*/  FFMA.FTZ R15, R117, R34, R197 ;  /* 0x00000022750f7223 */ /* 0x000fe200000100c5 */
[----:B------:R-:W-:Y:S01]  /*1ec40*/  FFMA.FTZ R31, R76, R31, R156 ;  /* 0x0000001f4c1f7223 */ /* 0x000fe2000001009c */
[C---:B------:R-:W-:Y:S01]  /*1ec50*/  FMUL.FTZ R33, R232.reuse, R33 ;  /* 0x00000021e8217220 */ /* 0x040fe20000410000 */
[C---:B------:R-:W-:Y:S01]  /*1ec60*/  FMUL.FTZ R38, R232.reuse, R28 ;  /* 0x0000001ce8267220 */ /* 0x040fe20000410000 */
[----:B------:R-:W-:Y:S01]  /*1ec70*/  FADD.FTZ R41, -R233, R220 ;  /* 0x000000dce9297221 */ /* 0x000fe20000010100 */
[----:B------:R-:W-:Y:S01]  /*1ec80*/  F2FP.BF16.F32.PACK_AB R14, R15, R14 ;  /* 0x0000000e0f0e723e */ /* 0x000fe200000010ff */
[C---:B------:R-:W-:Y:S01]  /*1ec90*/  FMUL.FTZ R37, R232.reuse, R37 ;  /* 0x00000025e8257220 */ /* 0x040fe20000410000 */
[-C--:B------:R-:W-:Y:S01]  /*1eca0*/  FFMA.FTZ R233, R111, R38.reuse, R191 ;  /* 0x000000266fe97223 */ /* 0x080fe200000100bf */
[C---:B------:R-:W-:Y:S01]  /*1ecb0*/  FMUL.FTZ R40, R232.reuse, R35 ;  /* 0x00000023e8287220 */ /* 0x040fe20000410000 */
[----:B------:R-:W-:Y:S01]  /*1ecc0*/  FMUL.FTZ R41, R232, R41 ;  /* 0x00000029e8297220 */ /* 0x000fe20000410000 */
[----:B------:R-:W-:Y:S01]  /*1ecd0*/  FFMA.FTZ R38, R71, R38, R151 ;  /* 0x0000002647267223 */ /* 0x000fe20000010097 */
[-C--:B0-----:R-:W-:Y:S01]  /*1ece0*/  FFMA.FTZ R17, R119, R36.reuse, R199 ;  /* 0x0000002477117223 */ /* 0x081fe200000100c7 */
[----:B------:R-:W-:Y:S01]  /*1ecf0*/  FFMA.FTZ R19, R78, R247, R158 ;  /* 0x000000f74e137223 */ /* 0x000fe2000001009e */
[----:B------:R-:W-:Y:S01]  /*1ed00*/  FFMA.FTZ R36, R79, R36, R159 ;  /* 0x000000244f247223 */ /* 0x000fe2000001009f */
[----:B------:R-:W-:Y:S01]  /*1ed10*/  FFMA.FTZ R18, R77, R34, R157 ;  /* 0x000000224d127223 */ /* 0x000fe2000001009d */
[----:B------:R-:W-:Y:S01]  /*1ed20*/  FMUL.FTZ R34, R232, R23 ;  /* 0x00000017e8227220 */ /* 0x000fe20000410000 */
[----:B------:R-:W-:Y:S01]  /*1ed30*/  F2FP.BF16.F32.PACK_AB R15, R17, R26 ;  /* 0x0000001a110f723e */ /* 0x000fe200000010ff */
[----:B------:R-:W-:Y:S01]  /*1ed40*/  FFMA.FTZ R16, R80, R235, R160 ;  /* 0x000000eb50107223 */ /* 0x000fe200000100a0 */
[----:B------:R-:W-:Y:S01]  /*1ed50*/  F2FP.BF16.F32.PACK_AB R19, R36, R19 ;  /* 0x000000132413723e */ /* 0x000fe200000010ff */
[----:B------:R-:W-:Y:S01]  /*1ed60*/  FMUL.FTZ R36, R232, R20 ;  /* 0x00000014e8247220 */ /* 0x000fe20000410000 */
[----:B------:R-:W-:Y:S01]  /*1ed70*/  F2FP.BF16.F32.PACK_AB R18, R18, R31 ;  /* 0x0000001f1212723e */ /* 0x000fe200000010ff */
[----:B------:R-:W-:Y:S01]  /*1ed80*/  FMUL.FTZ R31, R232, R27 ;  /* 0x0000001be81f7220 */ /* 0x000fe20000410000 */
[----:B------:R-:W-:Y:S01]  /*1ed90*/  F2FP.BF16.F32.PACK_AB R17, R30, R47 ;  /* 0x0000002f1e11723e */ /* 0x000fe200000010ff */
        /* <DEDUP_REMOVED lines=11> */
[C---:B------:R-:W-:Y:S01]  /*1ee50*/  FMUL.FTZ R32, R232.reuse, R39 ;  /* 0x00000027e8207220 */ /* 0x040fe20000410000 */
[----:B------:R-:W-:Y:S01]  /*1ee60*/  F2FP.BF16.F32.PACK_AB R21, R27, R22 ;  /* 0x000000161b15723e */ /* 0x000fe200000010ff */
[----:B------:R-:W-:Y:S01]  /*1ee70*/  FMUL.FTZ R232, R232, R223 ;  /* 0x000000dfe8e87220 */ /* 0x000fe20000410000 */
[----:B------:R-:W-:Y:S01]  /*1ee80*/  F2FP.BF16.F32.PACK_AB R20, R23, R20 ;  /* 0x000000141714723e */ /* 0x000fe200000010ff */
[----:B------:R-:W-:Y:S01]  /*1ee90*/  FFMA.FTZ R31, R72, R31, R152 ;  /* 0x0000001f481f7223 */ /* 0x000fe20000010098 */
[----:B------:R-:W-:Y:S01]  /*1eea0*/  F2FP.BF16.F32.PACK_AB R22, R29, R26 ;  /* 0x0000001a1d16723e */ /* 0x000fe200000010ff */
[----:B------:R-:W-:Y:S01]  /*1eeb0*/  IMAD.WIDE.U32 R26, R238, 0x10, R44 ;  /* 0x00000010ee1a7825 */ /* 0x000fe200078e002c */
[----:B------:R-:W-:-:S03]  /*1eec0*/  F2FP.BF16.F32.PACK_AB R23, R233, R28 ;  /* 0x0000001ce917723e */ /* 0x000fc600000010ff */
[----:B------:R-:W-:Y:S01]  /*1eed0*/  FFMA.FTZ R30, R73, R30, R153 ;  /* 0x0000001e491e7223 */ /* 0x000fe20000010099 */
[----:B------:R-:W-:Y:S01]  /*1eee0*/  FFMA.FTZ R33, R74, R33, R154 ;  /* 0x000000214a217223 */ /* 0x000fe2000001009a */
        /* <DEDUP_REMOVED lines=8> */
[----:B------:R-:W-:Y:S01]  /*1ef70*/  IMAD.WIDE.U32 R24, R239, 0x10, R24 ;  /* 0x00000010ef187825 */ /* 0x000fe200078e0018 */
[----:B------:R2:W-:Y:S01]  /*1ef80*/  STG.E.128 desc[UR4][R44.64], R20 ;  /* 0x000000142c007986 */ /* 0x0005e2000c101d04 */
[----:B------:R-:W-:-:S02]  /*1ef90*/  SEL R235, RZ, 0x1, P1 ;  /* 0x00000001ffeb7807 */ /* 0x000fc40000800000 */
[----:B0-----:R-:W-:Y:S01]  /*1efa0*/  FFMA.FTZ R26, R104, R37, R184 ;  /* 0x00000025681a7223 */ /* 0x001fe200000100b8 */
[----:B------:R-:W-:Y:S01]  /*1efb0*/  F2FP.BF16.F32.PACK_AB R12, R30, R31 ;  /* 0x0000001f1e0c723e */ /* 0x000fe200000010ff */
[----:B------:R-:W-:Y:S01]  /*1efc0*/  FFMA.FTZ R27, R61, R42, R141 ;  /* 0x0000002a3d1b7223 */ /* 0x000fe2000001008d */
[-C--:B------:R-:W-:Y:S01]  /*1efd0*/  FFMA.FTZ R31, R65, R32.reuse, R145 ;  /* 0x00000020411f7223 */ /* 0x080fe20000010091 */
[----:B-1----:R-:W-:Y:S01]  /*1efe0*/  FFMA.FTZ R17, R105, R32, R185 ;  /* 0x0000002069117223 */ /* 0x002fe200000100b9 */
[-C--:B------:R-:W-:Y:S01]  /*1eff0*/  FFMA.FTZ R18, R107, R40.reuse, R187 ;  /* 0x000000286b127223 */ /* 0x080fe200000100bb */
[----:B------:R-:W-:Y:S01]  /*1f000*/  FFMA.FTZ R19, R100, R41, R180 ;  /* 0x0000002964137223 */ /* 0x000fe200000100b4 */
[----:B------:R-:W-:Y:S01]  /*1f010*/  FFMA.FTZ R40, R67, R40, R147 ;  /* 0x0000002843287223 */ /* 0x000fe20000010093 */
[----:B--2---:R-:W-:Y:S01]  /*1f020*/  FFMA.FTZ R20, R101, R42, R181 ;  /* 0x0000002a65147223 */ /* 0x004fe200000100b5 */
[----:B------:R-:W-:Y:S01]  /*1f030*/  F2FP.BF16.F32.PACK_AB R16, R17, R26 ;  /* 0x0000001a1110723e */ /* 0x000fe200000010ff */
[----:B------:R-:W-:Y:S01]  /*1f040*/  FFMA.FTZ R17, R106, R249, R186 ;  /* 0x000000f96a117223 */ /* 0x000fe200000100ba */
[-C--:B------:R-:W-:Y:S01]  /*1f050*/  FFMA.FTZ R21, R102, R43.reuse, R182 ;  /* 0x0000002b66157223 */ /* 0x080fe200000100b6 */
[-C--:B------:R-:W-:Y:S01]  /*1f060*/  FFMA.FTZ R22, R103, R232.reuse, R183 ;  /* 0x000000e867167223 */ /* 0x080fe200000100b7 */
[----:B------:R-:W-:Y:S01]  /*1f070*/  SHF.L.U32 R26, R237, 0x4, RZ ;  /* 0x00000004ed1a7819 */ /* 0x000fe200000006ff */
        /* <DEDUP_REMOVED lines=9> */
[----:B------:R-:W-:-:S02]  /*1f110*/  IADD3 R28, P2, R26, UR14, RZ ;  /* 0x0000000e1a1c7c10 */ /* 0x000fc4000ff5e0ff */
[----:B------:R-:W-:Y:S02]  /*1f120*/  IADD3 R26, P3, R26, UR16, RZ ;  /* 0x000000101a1a7c10 */ /* 0x000fe4000ff7e0ff */
[----:B------:R-:W-:Y:S02]  /*1f130*/  F2FP.BF16.F32.PACK_AB R15, R38, R47 ;  /* 0x0000002f260f723e */ /* 0x000fe400000010ff */
[----:B------:R-:W-:Y:S02]  /*1f140*/  F2FP.BF16.F32.PACK_AB R14, R36, R251 ;  /* 0x000000fb240e723e */ /* 0x000fe400000010ff */
[----:B------:R-:W-:Y:S02]  /*1f150*/  F2FP.BF16.F32.PACK_AB R13, R34, R33 ;  /* 0x00000021220d723e */ /* 0x000fe400000010ff */
[----:B------:R-:W-:Y:S02]  /*1f160*/  F2FP.BF16.F32.PACK_AB R22, R27, R22 ;  /* 0x000000161b16723e */ /* 0x000fe400000010ff */
[----:B------:R-:W-:Y:S01]  /*1f170*/  IADD3.X R29, R237, UR15, RZ, P2, !PT ;  /* 0x0000000fed1d7c10 */ /* 0x000fe200097fe4ff */
[----:B------:R0:W-:Y:S01]  /*1f180*/  STG.E.128 desc[UR4][R24.64], R12 ;  /* 0x0000000c18007986 */ /* 0x0001e2000c101d04 */
[----:B------:R-:W-:-:S02]  /*1f190*/  F2FP.BF16.F32.PACK_AB R23, R232, R23 ;  /* 0x00000017e817723e */ /* 0x000fc400000010ff */
[----:B------:R-:W-:Y:S01]  /*1f1a0*/  F2FP.BF16.F32.PACK_AB R21, R40, R21 ;  /* 0x000000152815723e */ /* 0x000fe200000010ff */
[----:B------:R0:W-:Y:S01]  /*1f1b0*/  STG.E.128 desc[UR4][R28.64], R16 ;  /* 0x000000101c007986 */ /* 0x0001e2000c101d04 */
[----:B------:R-:W-:Y:S02]  /*1f1c0*/  IADD3.X R27, R237, UR17, RZ, P3, !PT ;  /* 0x00000011ed1b7c10 */ /* 0x000fe40009ffe4ff */
[----:B------:R-:W-:Y:S02]  /*1f1d0*/  F2FP.BF16.F32.PACK_AB R20, R31, R20 ;  /* 0x000000141f14723e */ /* 0x000fe400000010ff */
[----:B------:R-:W-:-:S03]  /*1f1e0*/  ISETP.GE.AND P2, PT, R230, UR19, PT ;  /* 0x00000013e6007c0c */ /* 0x000fc6000bf46270 */
[----:B------:R0:W-:Y:S10]  /*1f1f0*/  STG.E.128 desc[UR4][R26.64], R20 ;  /* 0x000000141a007986 */ /* 0x0001f4000c101d04 */
[----:B------:R-:W-:Y:S05]  /*1f200*/  @!P2 BRA `(.L_x_15250) ;  /* 0xfffffe1800b0a947 */ /* 0x000fea000383ffff */
[----:B------:R-:W-:Y:S05]  /*1f210*/  EXIT ;  /* 0x000000000000794d */ /* 0x000fea0003800000 */
.L_x_15249:
[----:B0-----:R-:W-:Y:S01]  /*1f220*/  HFMA2.MMA R235, -RZ, RZ, 0, 1.847743988037109375e-06 ;  /* 0x0000001fffeb7435 */ /* 0x001fe200000001ff */
[----:B------:R-:W-:Y:S01]  /*1f230*/  MOV R251, R250 ;  /* 0x000000fa00fb7202 */ /* 0x000fe20000000f00 */
[----:B------:R-:W-:Y:S02]  /*1f240*/  IMAD.MOV.U32 R234, RZ, RZ, 0x1 ;  /* 0x00000001ffea7424 */ /* 0x000fe400078e00ff */
[----:B------:R-:W-:-:S07]  /*1f250*/  IMAD.MOV.U32 R242, RZ, RZ, -0x1 ;  /* 0xfffffffffff27424 */ /* 0x000fce00078e00ff */
[----:B------:R-:W-:Y:S05]  /*1f260*/  WARPSYNC.COLLECTIVE R242, `(.L_x_15251) ;  /* 0x00000000f2087348 */ /* 0x000fea0003c00000 */
[----:B------:R0:W1:Y:S02]  /*1f270*/  SHFL.BFLY P3, R252, R251, R234, R235 ;  /* 0x0c0000eafbfc7389 */ /* 0x00006400000600eb */
[----:B01----:R-:W-:Y:S01]  /*1f280*/  ENDCOLLECTIVE ;  /* 0x000000000000791b */ /* 0x003fe20003800000 */
.L_x_15251:
[----:B------:R-:W-:Y:S01]  /*1f290*/  HFMA2.MMA R234, -RZ, RZ, 0, 1.1920928955078125e-07 ;  /* 0x00000002ffea7435 */ /* 0x000fe200000001ff */
[----:B------:R-:W-:-:S05]  /*1f2a0*/  MOV R233, R252 ;  /* 0x000000fc00e97202 */ /* 0x000fca0000000f00 */
[----:B------:R-:W-:-:S04]  /*1f2b0*/  FADD.FTZ R243, R250, R233 ;  /* 0x000000e9faf37221 */ /* 0x000fc80000010000 */
[----:B------:R-:W-:-:S07]  /*1f2c0*/  IMAD.MOV.U32 R251, RZ, RZ, R243 ;  /* 0x000000fffffb7224 */ /* 0x000fce00078e00f3 */
[----:B------:R-:W-:Y:S05]  /*1f2d0*/  WARPSYNC.COLLECTIVE R242, `(.L_x_15252) ;  /* 0x00000000f2087348 */ /* 0x000fea0003c00000 */
[----:B------:R0:W1:Y:S02]  /*1f2e0*/  SHFL.BFLY P3, R252, R251, R234, R235 ;  /* 0x0c0000eafbfc7389 */ /* 0x00006400000600eb */
[----:B01----:R-:W-:Y:S01]  /*1f2f0*/  ENDCOLLECTIVE ;  /* 0x000000000000791b */ /* 0x003fe20003800000 */
.L_x_15252:
[----:B------:R-:W-:Y:S02]  /*1f300*/  IMAD.MOV.U32 R234, RZ, RZ, 0x4 ;  /* 0x00000004ffea7424 */ /* 0x000fe400078e00ff */
[----:B------:R-:W-:-:S04]  /*1f310*/  IMAD.MOV.U32 R232, RZ, RZ, R252 ;  /* 0x000000ffffe87224 */ /* 0x000fc800078e00fc */
[----:B------:R-:W-:-:S05]  /*1f320*/  FADD.FTZ R244, R243, R232 ;  /* 0x000000e8f3f47221 */ /* 0x000fca0000010000 */
[----:B------:R-:W-:-:S07]  /*1f330*/  MOV R251, R244 ;  /* 0x000000f400fb7202 */ /* 0x000fce0000000f00 */
[----:B------:R-:W-:Y:S05]  /*1f340*/  WARPSYNC.COLLECTIVE R242, `(.L_x_15253) ;  /* 0x00000000f2087348 */ /* 0x000fea0003c00000 */
[----:B------:R0:W1:Y:S02]  /*1f350*/  SHFL.BFLY P3, R252, R251, R234, R235 ;  /* 0x0c0000eafbfc7389 */ /* 0x00006400000600eb */
[----:B01----:R-:W-:Y:S01]  /*1f360*/  ENDCOLLECTIVE ;  /* 0x000000000000791b */ /* 0x003fe20003800000 */
.L_x_15253:
[----:B------:R-:W-:Y:S01]  /*1f370*/  HFMA2.MMA R234, -RZ, RZ, 0, 4.76837158203125e-07 ;  /* 0x00000008ffea7435 */ /* 0x000fe200000001ff */
[----:B------:R-:W-:-:S05]  /*1f380*/  MOV R233, R252 ;  /* 0x000000fc00e97202 */ /* 0x000fca0000000f00 */
[----:B------:R-:W-:-:S04]  /*1f390*/  FADD.FTZ R245, R244, R233 ;  /* 0x000000e9f4f57221 */ /* 0x000fc80000010000 */
[----:B------:R-:W-:-:S07]  /*1f3a0*/  IMAD.MOV.U32 R251, RZ, RZ, R245 ;  /* 0x000000fffffb7224 */ /* 0x000fce00078e00f5 */
[----:B------:R-:W-:Y:S05]  /*1f3b0*/  WARPSYNC.COLLECTIVE R242, `(.L_x_15254) ;  /* 0x00000000f2087348 */ /* 0x000fea0003c00000 */
[----:B------:R0:W1:Y:S02]  /*1f3c0*/  SHFL.BFLY P3, R252, R251, R234, R235 ;  /* 0x0c0000eafbfc7389 */ /* 0x00006400000600eb */
[----:B01----:R-:W-:Y:S01]  /*1f3d0*/  ENDCOLLECTIVE ;  /* 0x000000000000791b */ /* 0x003fe20003800000 */
.L_x_15254:
[----:B------:R-:W-:Y:S02]  /*1f3e0*/  IMAD.MOV.U32 R234, RZ, RZ, 0x10 ;  /* 0x00000010ffea7424 */ /* 0x000fe400078e00ff */
[----:B------:R-:W-:-:S04]  /*1f3f0*/  IMAD.MOV.U32 R232, RZ, RZ, R252 ;  /* 0x000000ffffe87224 */ /* 0x000fc800078e00fc */
[----:B------:R-:W-:-:S05]  /*1f400*/  FADD.FTZ R249, R245, R232 ;  /* 0x000000e8f5f97221 */ /* 0x000fca0000010000 */
[----:B------:R-:W-:-:S07]  /*1f410*/  MOV R251, R249 ;  /* 0x000000f900fb7202 */ /* 0x000fce0000000f00 */
[----:B------:R-:W-:Y:S05]  /*1f420*/  WARPSYNC.COLLECTIVE R242, `(.L_x_15255) ;  /* 0x00000000f2087348 */ /* 0x000fea0003c00000 */
[----:B------:R0:W1:Y:S02]  /*1f430*/  SHFL.BFLY P3, R252, R251, R234, R235 ;  /* 0x0c0000eafbfc7389 */ /* 0x00006400000600eb */
[----:B01----:R-:W-:Y:S01]  /*1f440*/  ENDCOLLECTIVE ;  /* 0x000000000000791b */ /* 0x003fe20003800000 */
.L_x_15255:
[----:B------:R-:W-:-:S05]  /*1f450*/  MOV R232, R252 ;  /* 0x000000fc00e87202 */ /* 0x000fca0000000f00 */
        /* <DEDUP_REMOVED lines=83> */
[----:B------:R-:W-:-:S08]  /*1f990*/  IMAD.MOV.U32 R251, RZ, RZ, R233 ;  /* 0x000000fffffb7224 */ /* 0x000fd000078e00e9 */
[----:B------:R-:W-:Y:S05]  /*1f9a0*/  WARPSYNC.COLLECTIVE R242, `(.L_x_15256) ;  /* 0x00000000f2087348 */ /* 0x000fea0003c00000 */
[----:B------:R0:W1:Y:S02]  /*1f9b0*/  SHFL.BFLY P3, R252, R251, R234, R235 ;  /* 0x0c0000eafbfc7389 */ /* 0x00006400000600eb */
[----:B01----:R-:W-:Y:S01]  /*1f9c0*/  ENDCOLLECTIVE ;  /* 0x000000000000791b */ /* 0x003fe20003800000 */
.L_x_15256:
[----:B------:R-:W-:Y:S02]  /*1f9d0*/  IMAD.MOV.U32 R234, RZ, RZ, 0x2 ;  /* 0x00000002ffea7424 */ /* 0x000fe400078e00ff */
[----:B------:R-:W-:-:S04]  /*1f9e0*/  IMAD.MOV.U32 R244, RZ, RZ, R252 ;  /* 0x000000fffff47224 */ /* 0x000fc800078e00fc */
[----:B------:R-:W-:-:S05]  /*1f9f0*/  FADD.FTZ R244, R233, R244 ;  /* 0x000000f4e9f47221 */ /* 0x000fca0000010000 */
[----:B------:R-:W-:-:S07]  /*1fa00*/  MOV R251, R244 ;  /* 0x000000f400fb7202 */ /* 0x000fce0000000f00 */
[----:B------:R-:W-:Y:S05]  /*1fa10*/  WARPSYNC.COLLECTIVE R242, `(.L_x_15257) ;  /* 0x00000000f2087348 */ /* 0x000fea0003c00000 */
[----:B------:R0:W1:Y:S02]  /*1fa20*/  SHFL.BFLY P3, R252, R251, R234, R235 ;  /* 0x0c0000eafbfc7389 */ /* 0x00006400000600eb */
[----:B01----:R-:W-:Y:S01]  /*1fa30*/  ENDCOLLECTIVE ;  /* 0x000000000000791b */ /* 0x003fe20003800000 */
.L_x_15257:
[----:B------:R-:W-:Y:S01]  /*1fa40*/  HFMA2.MMA R234, -RZ, RZ, 0, 2.384185791015625e-07 ;  /* 0x00000004ffea7435 */ /* 0x000fe200000001ff */
[----:B------:R-:W-:-:S05]  /*1fa50*/  MOV R243, R252 ;  /* 0x000000fc00f37202 */ /* 0x000fca0000000f00 */
[----:B------:R-:W-:-:S04]  /*1fa60*/  FADD.FTZ R243, R244, R243 ;  /* 0x000000f3f4f37221 */ /* 0x000fc80000010000 */
[----:B------:R-:W-:-:S07]  /*1fa70*/  IMAD.MOV.U32 R251, RZ, RZ, R243 ;  /* 0x000000fffffb7224 */ /* 0x000fce00078e00f3 */
[----:B------:R-:W-:Y:S05]  /*1fa80*/  WARPSYNC.COLLECTIVE R242, `(.L_x_15258) ;  /* 0x00000000f2087348 */ /* 0x000fea0003c00000 */
[----:B------:R0:W1:Y:S02]  /*1fa90*/  SHFL.BFLY P3, R252, R251, R234, R235 ;  /* 0x0c0000eafbfc7389 */ /* 0x00006400000600eb */
[----:B01----:R-:W-:Y:S01]  /*1faa0*/  ENDCOLLECTIVE ;  /* 0x000000000000791b */ /* 0x003fe20003800000 */
.L_x_15258:
[----:B------:R-:W-:Y:S02]  /*1fab0*/  IMAD.MOV.U32 R234, RZ, RZ, 0x8 ;  /* 0x00000008ffea7424 */ /* 0x000fe400078e00ff */
[----:B------:R-:W-:-:S04]  /*1fac0*/  IMAD.MOV.U32 R250, RZ, RZ, R252 ;  /* 0x000000fffffa7224 */ /* 0x000fc800078e00fc */
[----:B------:R-:W-:-:S05]  /*1fad0*/  FADD.FTZ R250, R243, R250 ;  /* 0x000000faf3fa7221 */ /* 0x000fca0000010000 */
[----:B------:R-:W-:-:S07]  /*1fae0*/  MOV R251, R250 ;  /* 0x000000fa00fb7202 */ /* 0x000fce0000000f00 */
[----:B------:R-:W-:Y:S05]  /*1faf0*/  WARPSYNC.COLLECTIVE R242, `(.L_x_15259) ;  /* 0x00000000f2087348 */ /* 0x000fea0003c00000 */
[----:B------:R0:W1:Y:S02]  /*1fb00*/  SHFL.BFLY P3, R252, R251, R234, R235 ;  /* 0x0c0000eafbfc7389 */ /* 0x00006400000600eb */
[----:B01----:R-:W-:Y:S01]  /*1fb10*/  ENDCOLLECTIVE ;  /* 0x000000000000791b */ /* 0x003fe20003800000 */
.L_x_15259:
[----:B------:R-:W-:Y:S01]  /*1fb20*/  HFMA2.MMA R234, -RZ, RZ, 0, 9.5367431640625e-07 ;  /* 0x00000010ffea7435 */ /* 0x000fe200000001ff */
[----:B------:R-:W-:-:S05]  /*1fb30*/  MOV R245, R252 ;  /* 0x000000fc00f57202 */ /* 0x000fca0000000f00 */
[----:B------:R-:W-:-:S04]  /*1fb40*/  FADD.FTZ R245, R250, R245 ;  /* 0x000000f5faf57221 */ /* 0x000fc80000010000 */
[----:B------:R-:W-:-:S07]  /*1fb50*/  IMAD.MOV.U32 R251, RZ, RZ, R245 ;  /* 0x000000fffffb7224 */ /* 0x000fce00078e00f5 */
[----:B------:R-:W-:Y:S05]  /*1fb60*/  WARPSYNC.COLLECTIVE R242, `(.L_x_15260) ;  /* 0x00000000f2087348 */ /* 0x000fea0003c00000 */
[----:B------:R0:W1:Y:S02]  /*1fb70*/  SHFL.BFLY P3, R252, R251, R234, R235 ;  /* 0x0c0000eafbfc7389 */ /* 0x00006400000600eb */
[----:B01----:R-:W-:Y:S01]  /*1fb80*/  ENDCOLLECTIVE ;  /* 0x000000000000791b */ /* 0x003fe20003800000 */
.L_x_15260:
[----:B------:R-:W-:Y:S05]  /*1fb90*/  BRA `(.L_x_15261) ;  /* 0xffffffe000d47947 */ /* 0x000fea000383ffff */
.L_x_15262:
        /* <DEDUP_REMOVED lines=14> */
.L_x_33537:


//--------------------- .text._ZN10layer_norm31ln_parallel_residual_fwd_kernelINS_13Kernel_traitsIf13__nv_bfloat16fS2_fjLj5120ELj1ELj1ELj4ELj16ENS_18Kernel_traits_baseILj5120EfS2_fS2_fjLj128EEEEELb1ELb1ELb0EEEvNS_9FwdParamsE --------------------------
	.section	.text._ZN10layer_norm31ln_parallel_residual_fwd_kernelINS_13Kernel_traitsIf13__nv_bfloat16fS2_fjLj5120ELj1ELj1ELj4ELj16ENS_18Kernel_traits_baseILj5120EfS2_fS2_fjLj128EEEEELb1ELb1ELb0EEEvNS_9FwdParamsE,"ax",@progbits
	.align	128
        .global         _ZN10layer_norm31ln_parallel_residual_fwd_kernelINS_13Kernel_traitsIf13__nv_bfloat16fS2_fjLj5120ELj1ELj1ELj4ELj16ENS_18Kernel_traits_baseILj5120EfS2_fS2_fjLj128EEEEELb1ELb1ELb0EEEvNS_9FwdParamsE
        .type           _ZN10layer_norm31ln_parallel_residual_fwd_kernelINS_13Kernel_traitsIf13__nv_bfloat16fS2_fjLj5120ELj1ELj1ELj4ELj16ENS_18Kernel_traits_baseILj5120EfS2_fS2_fjLj128EEEEELb1ELb1ELb0EEEvNS_9FwdParamsE,@function
        .size           _ZN10layer_norm31ln_parallel_residual_fwd_kernelINS_13Kernel_traitsIf13__nv_bfloat16fS2_fjLj5120ELj1ELj1ELj4ELj16ENS_18Kernel_traits_baseILj5120EfS2_fS2_fjLj128EEEEELb1ELb1ELb0EEEvNS_9FwdParamsE,(.L_x_33538 - _ZN10layer_norm31ln_parallel_residual_fwd_kernelINS_13Kernel_traitsIf13__nv_bfloat16fS2_fjLj5120ELj1ELj1ELj4ELj16ENS_18Kernel_traits_baseILj5120EfS2_fS2_fjLj128EEEEELb1ELb1ELb0EEEvNS_9FwdParamsE)
        .other          _ZN10layer_norm31ln_parallel_residual_fwd_kernelINS_13Kernel_traitsIf13__nv_bfloat16fS2_fjLj5120ELj1ELj1ELj4ELj16ENS_18Kernel_traits_baseILj5120EfS2_fS2_fjLj128EEEEELb1ELb1ELb0EEEvNS_9FwdParamsE,@"STO_CUDA_ENTRY STV_DEFAULT"
_ZN10layer_norm31ln_parallel_residual_fwd_kernelINS_13Kernel_traitsIf13__nv_bfloat16fS2_fjLj5120ELj1ELj1ELj4ELj16ENS_18Kernel_traits_baseILj5120EfS2_fS2_fjLj128EEEEELb1ELb1ELb0EEEvNS_9FwdParamsE:
.text._ZN10layer_norm31ln_parallel_residual_fwd_kernelINS_13Kernel_traitsIf13__nv_bfloat16fS2_fjLj5120ELj1ELj1ELj4ELj16ENS_18Kernel_traits_baseILj5120EfS2_fS2_fjLj128EEEEELb1ELb1ELb0EEEvNS_9FwdParamsE:
        /* <DEDUP_REMOVED lines=65> */
[----:B------:R-:W-:Y:S01]  /*0410*/  UIADD3 UR31, UR7, 0x646e171e, URZ ;  /* 0x646e171e071f7890 */ /* 0x000fe2000fffe03f */
[----:B------:R-:W-:-:S03]  /*0420*/  IMAD.MOV.U32 R9, RZ, RZ, R151 ;  /* 0x000000ffff097224 */ /* 0x000fc600078e0097 */
        /* <DEDUP_REMOVED lines=51> */
.L_x_15264:
[----:B------:R-:W-:Y:S05]  /*0760*/  BSYNC B0 ;  /* 0x0000000000007941 */ /* 0x000fea0003800000 */
.L_x_15263:
        /* <DEDUP_REMOVED lines=18> */
.L_x_15266:
[----:B------:R-:W-:Y:S05]  /*0890*/  BSYNC B0 ;  /* 0x0000000000007941 */ /* 0x000fea0003800000 */
.L_x_15265:
        /* <DEDUP_REMOVED lines=18> */
.L_x_15268:
[----:B------:R-:W-:Y:S05]  /*09c0*/  BSYNC B0 ;  /* 0x0000000000007941 */ /* 0x000fea0003800000 */
.L_x_15267:
        /* <DEDUP_REMOVED lines=18> */
.L_x_15270:
[----:B------:R-:W-:Y:S05]  /*0af0*/  BSYNC B0 ;  /* 0x0000000000007941 */ /* 0x000fea0003800000 */
.L_x_15269:
        /* <DEDUP_REMOVED lines=17> */
.L_x_15272:
[----:B------:R-:W-:Y:S05]  /*0c10*/  BSYNC B0 ;  /* 0x0000000000007941 */ /* 0x000fea0003800000 */
.L_x_15271:
[----:B------:R-:W-:Y:S01]  /*0c20*/  ULDC UR8, c[0x0][0x214] ;  /* 0x0000850000087ab9 */ /* 0x000fe20000000800 */
[----:B------:R-:W-:Y:S02]  /*0c30*/  LOP3.LUT R89, R89, UR35, R86, 0x96, !PT ;  /* 0x0000002359597c12 */ /* 0x000fe4000f8e9656 */
[----:B------:R-:W-:-:S13]  /*0c40*/  ISETP.GE.AND P0, PT, R149, UR8, PT ;  /* 0x0000000895007c0c */ /* 0x000fda000bf06270 */
[----:B------:R-:W-:Y:S05]  /*0c50*/  @P0 EXIT ;  /* 0x000000000000094d */ /* 0x000fea0003800000 */
[----:B------:R-:W-:Y:S01]  /*0c60*/  SHF.R.S32.HI R0, RZ, 0x3, R0 ;  /* 0x00000003ff007819 */ /* 0x000fe20000011400 */
[C---:B----4-:R-:W-:Y:S01]  /*0c70*/  IMAD.SHL.U32 R84, R155.reuse, 0x20, RZ ;  /* 0x000000209b547824 */ /* 0x050fe200078e00ff */
[----:B0123--:R-:W-:Y:S01]  /*0c80*/  LOP3.LUT R3, R155, 0x60, RZ, 0xc0, !PT ;  /* 0x000000609b037812 */ /* 0x00ffe200078ec0ff */
[----:B------:R-:W-:Y:S01]  /*0c90*/  IMAD R87, R90, -0x326172a9, RZ ;  /* 0xcd9e8d575a577824 */ /* 0x000fe200078e02ff */
[----:B------:R-:W-:Y:S01]  /*0ca0*/  LOP3.LUT R2, R0, 0x7f, RZ, 0xc0, !PT ;  /* 0x0000007f00027812 */ /* 0x000fe200078ec0ff */
[----:B------:R-:W-:Y:S01]  /*0cb0*/  IMAD.HI.U32 R148, R89, -0x326172a9, RZ ;  /* 0xcd9e8d5759947827 */ /* 0x000fe200078e00ff */
[----:B------:R-:W-:Y:S01]  /*0cc0*/  SHF.R.U32.HI R0, RZ, 0x2, R0 ;  /* 0x00000002ff007819 */ /* 0x000fe20000011600 */
[----:B------:R-:W-:Y:S01]  /*0cd0*/  ULDC.U8 UR10, c[0x0][0x2a0] ;  /* 0x0000a800000a7ab9 */ /* 0x000fe20000000000 */
[----:B------:R-:W-:Y:S01]  /*0ce0*/  VIADDMNMX R3, R2, -R3, RZ, !PT ;  /* 0x8000000302037246 */ /* 0x000fe200078001ff */
[----:B------:R-:W-:Y:S01]  /*0cf0*/  IMAD.HI.U32 R147, R144, -0x2daee0ad, RZ ;  /* 0xd2511f5390937827 */ /* 0x000fe200078e00ff */
[----:B------:R-:W-:Y:S01]  /*0d00*/  LOP3.LUT R0, R0, 0x3fffffe0, RZ, 0xc0, !PT ;  /* 0x3fffffe000007812 */ /* 0x000fe200078ec0ff */
[----:B------:R-:W-:Y:S01]  /*0d10*/  ULDC UR38, c[0x0][0x218] ;  /* 0x0000860000267ab9 */ /* 0x000fe20000000800 */
[----:B------:R-:W-:Y:S01]  /*0d20*/  VIMNMX R3, R3, 0x20, PT ;  /* 0x0000002003037848 */ /* 0x000fe20003fe0100 */
[----:B------:R-:W-:Y:S01]  /*0d30*/  IMAD R146, R89, -0x326172a9, RZ ;  /* 0xcd9e8d5759927824 */ /* 0x000fe200078e02ff */
[----:B------:R-:W-:Y:S01]  /*0d40*/  LOP3.LUT R85, R84, 0x3e0, RZ, 0xc0, !PT ;  /* 0x000003e054557812 */ /* 0x000fe200078ec0ff */
[----:B------:R-:W-:Y:S01]  /*0d50*/  IMAD R144, R144, -0x2daee0ad, RZ ;  /* 0xd2511f5390907824 */ /* 0x000fe200078e02ff */
[----:B------:R-:W-:Y:S01]  /*0d60*/  LOP3.LUT R148, R148, UR36, R87, 0x96, !PT ;  /* 0x0000002494947c12 */ /* 0x000fe2000f8e9657 */
[----:B------:R-:W-:Y:S01]  /*0d70*/  IMAD.IADD R3, R3, 0x1, R0 ;  /* 0x0000000103037824 */ /* 0x000fe200078e0200 */
[----:B------:R-:W-:Y:S01]  /*0d80*/  VIADDMNMX R85, R2, -R85, RZ, !PT ;  /* 0x8000005502557246 */ /* 0x000fe200078001ff */
[----:B------:R-:W-:Y:S01]  /*0d90*/  IMAD R2, R88, -0x2daee0ad, RZ ;  /* 0xd2511f5358027824 */ /* 0x000fe200078e02ff */
[----:B------:R-:W-:Y:S01]  /*0da0*/  LOP3.LUT R157, R157, 0x3, RZ, 0xc0, !PT ;  /* 0x000000039d9d7812 */ /* 0x000fe200078ec0ff */
[----:B------:R-:W-:Y:S01]  /*0db0*/  IMAD.MOV.U32 R143, RZ, RZ, RZ ;  /* 0x000000ffff8f7224 */ /* 0x000fe200078e00ff */
[----:B------:R-:W-:Y:S01]  /*0dc0*/  SHF.L.U32 R3, R3, 0x3, RZ ;  /* 0x0000000303037819 */ /* 0x000fe200000006ff */
[----:B------:R-:W-:Y:S01]  /*0dd0*/  ULDC UR11, c[0x0][0x290] ;  /* 0x0000a400000b7ab9 */ /* 0x000fe20000000800 */
[----:B------:R-:W-:Y:S01]  /*0de0*/  VIMNMX R85, R85, 0x20, PT ;  /* 0x0000002055557848 */ /* 0x000fe20003fe0100 */
[----:B------:R-:W-:Y:S01]  /*0df0*/  ULDC.64 UR8, c[0x0][0x230] ;  /* 0x00008c0000087ab9 */ /* 0x000fe20000000a00 */
[----:B------:R-:W-:Y:S01]  /*0e00*/  I2FP.F32.U32 R3, R3 ;  /* 0x0000000300037245 */ /* 0x000fe20000201000 */
[----:B------:R-:W-:Y:S01]  /*0e10*/  UISETP.NE.AND UP0, UPT, UR10, URZ, UPT ;  /* 0x0000003f0a00728c */ /* 0x000fe2000bf05270 */
[----:B------:R-:W-:Y:S01]  /*0e20*/  LOP3.LUT R147, R147, UR37, R2, 0x96, !PT ;  /* 0x0000002593937c12 */ /* 0x000fe2000f8e9602 */
[----:B------:R-:W-:Y:S01]  /*0e30*/  IMAD.IADD R85, R0, 0x1, R85 ;  /* 0x0000000100557824 */ /* 0x000fe200078e0255 */
[----:B------:R0:W1:Y:S01]  /*0e40*/  MUFU.RCP R145, R3 ;  /* 0x0000000300917308 */ /* 0x0000620000001000 */
[----:B------:R-:W-:Y:S01]  /*0e50*/  IMAD.MOV.U32 R0, RZ, RZ, 0x1 ;  /* 0x00000001ff007424 */ /* 0x000fe200078e00ff */
[----:B------:R-:W-:Y:S01]  /*0e60*/  ULDC.64 UR12, c[0x0][0x238] ;  /* 0x00008e00000c7ab9 */ /* 0x000fe20000000a00 */
[----:B------:R-:W-:Y:S01]  /*0e70*/  ULDC.64 UR14, c[0x0][0x240] ;  /* 0x00009000000e7ab9 */ /* 0x000fe20000000a00 */
[----:B------:R-:W-:Y:S01]  /*0e80*/  SHF.L.U32 R142, R85, 0x3, RZ ;  /* 0x00000003558e7819 */ /* 0x000fe200000006ff */
[----:B------:R-:W-:Y:S01]  /*0e90*/  ULDC.64 UR16, c[0x0][0x248] ;  /* 0x0000920000107ab9 */ /* 0x000fe20000000a00 */
[----:B------:R-:W-:-:S05]  /*0ea0*/  ULDC.64 UR18, c[0x0][0x210] ;  /* 0x0000840000127ab9 */ /* 0x000fca0000000a00 */
.L_x_15938:
[----:B------:R-:W-:Y:S01]  /*0eb0*/  IMAD R156, R149, UR38, RZ ;  /* 0x00000026959c7c24 */ /* 0x000fe2000f8e02ff */
[----:B------:R-:W-:Y:S01]  /*0ec0*/  LOP3.LUT P0, RZ, R164, 0x20, RZ, 0xc0, !PT ;  /* 0x00000020a4ff7812 */ /* 0x000fe2000780c0ff */
[----:B------:R-:W-:Y:S03]  /*0ed0*/  BSSY B0, `(.L_x_15273) ;  /* 0x00005b8000007945 */ /* 0x000fe60003800000 */
[----:B0-----:R-:W-:-:S04]  /*0ee0*/  SHF.R.S32.HI R159, RZ, 0x1f, R156 ;  /* 0x0000001fff9f7819 */ /* 0x001fc8000001149c */
[----:B------:R-:W-:-:S04]  /*0ef0*/  LEA.HI R156, R159, R156, RZ, 0x3 ;  /* 0x0000009c9f9c7211 */ /* 0x000fc800078f18ff */
[----:B------:R-:W-:-:S05]  /*0f00*/  LEA.HI.SX32 R156, R156, R151, 0x1d ;  /* 0x000000979c9c7211 */ /* 0x000fca00078feaff */
[----:B------:R-:W-:Y:S01]  /*0f10*/  IMAD.MOV.U32 R158, RZ, RZ, R156 ;  /* 0x000000ffff9e7224 */ /* 0x000fe200078e009c */
        /* <DEDUP_REMOVED lines=11> */
[----:B---3--:R-:W-:-:S06]  /*0fd0*/  IMAD.WIDE.U32 R116, R156, 0x10, R116 ;  /* 0x000000109c747825 */ /* 0x008fcc00078e0074 */
[----:B------:R-:W5:Y:S03]  /*0fe0*/  LDG.E.128 R116, desc[UR4][R116.64] ;  /* 0x0000000474747981 */ /* 0x000f66000c1e1d00 */
        /* <DEDUP_REMOVED lines=15> */
.L_x_15276:
[----:B------:R-:W-:-:S07]  /*10e0*/  IMAD.MOV.U32 R162, RZ, RZ, R146 ;  /* 0x000000ffffa27224 */ /* 0x000fce00078e0092 */
.L_x_15277:
[----:B------:R-:W-:Y:S05]  /*10f0*/  BSYNC B1 ;  /* 0x0000000000017941 */ /* 0x000fea0003800000 */
.L_x_15275:
        /* <DEDUP_REMOVED lines=16> */
.L_x_15281:
[----:B------:R-:W-:Y:S05]  /*1200*/  BSYNC B2 ;  /* 0x0000000000027941 */ /* 0x000fea0003800000 */
.L_x_15280:
        /* <DEDUP_REMOVED lines=43> */
.L_x_15279:
[----:B------:R-:W-:Y:S05]  /*14c0*/  BSYNC B1 ;  /* 0x0000000000017941 */ /* 0x000fea0003800000 */
.L_x_15278:
[----:B------:R-:W2:Y:S01]  /*14d0*/  LDC R159, c[0x0][0x294] ;  /* 0x0000a500ff9f7b82 */ /* 0x000ea20000000800 */
[----:B------:R-:W-:Y:S01]  /*14e0*/  HFMA2.MMA R160, -RZ, RZ, 0.1171875, 0 ;  /* 0x2f800000ffa07435 */ /* 0x000fe200000001ff */
[----:B------:R-:W-:Y:S01]  /*14f0*/  I2FP.F32.U32 R99, R162 ;  /* 0x000000a200637245 */ /* 0x000fe20000201000 */
[----:B-----5:R-:W-:Y:S01]  /*1500*/  IMAD.U32 R157, R116, 0x10000, RZ ;  /* 0x00010000749d7824 */ /* 0x020fe200078e00ff */
[----:B------:R-:W-:Y:S02]  /*1510*/  ISETP.NE.U32.AND P2, PT, R96, RZ, PT ;  /* 0x000000ff6000720c */ /* 0x000fe40003f45070 */
[----:B------:R-:W-:Y:S02]  /*1520*/  LOP3.LUT R164, R164, 0xffffffef, RZ, 0xc0, !PT ;  /* 0xffffffefa4a47812 */ /* 0x000fe400078ec0ff */
[----:B------:R-:W3:Y:S01]  /*1530*/  LDC R158, c[0x0][0x298] ;  /* 0x0000a600ff9e7b82 */ /* 0x000ee20000000800 */
[----:B------:R-:W-:Y:S02]  /*1540*/  ISETP.NE.AND.EX P2, PT, R97, RZ, PT, P2 ;  /* 0x000000ff6100720c */ /* 0x000fe40003f45320 */
[----:B------:R-:W-:Y:S01]  /*1550*/  FFMA.FTZ R98, R99, R160, 1.1641532182693481445e-10 ;  /* 0x2f00000063627423 */ /* 0x000fe200000100a0 */
[----:B------:R-:W-:-:S04]  /*1560*/  PRMT R116, R116, 0x7632, R116 ;  /* 0x0000763274747816 */ /* 0x000fc80000000074 */
        /* <DEDUP_REMOVED lines=10> */
.L_x_15282:
        /* <DEDUP_REMOVED lines=12> */
.L_x_15285:
[----:B------:R-:W-:-:S07]  /*16d0*/  MOV R141, R146 ;  /* 0x00000092008d7202 */ /* 0x000fce0000000f00 */
.L_x_15286:
[----:B------:R-:W-:Y:S05]  /*16e0*/  BSYNC B1 ;  /* 0x0000000000017941 */ /* 0x000fea0003800000 */
.L_x_15284:
        /* <DEDUP_REMOVED lines=16> */
.L_x_15290:
[----:B------:R-:W-:Y:S05]  /*17f0*/  BSYNC B2 ;  /* 0x0000000000027941 */ /* 0x000fea0003800000 */
.L_x_15289:
        /* <DEDUP_REMOVED lines=43> */
.L_x_15288:
[----:B------:R-:W-:Y:S05]  /*1ab0*/  BSYNC B1 ;  /* 0x0000000000017941 */ /* 0x000fea0003800000 */
.L_x_15287:
        /* <DEDUP_REMOVED lines=9> */
.L_x_15283:
        /* <DEDUP_REMOVED lines=12> */
.L_x_15292:
[----:B------:R-:W-:-:S07]  /*1c10*/  MOV R157, R146 ;  /* 0x00000092009d7202 */ /* 0x000fce0000000f00 */
.L_x_15293:
[----:B------:R-:W-:Y:S05]  /*1c20*/  BSYNC B1 ;  /* 0x0000000000017941 */ /* 0x000fea0003800000 */
.L_x_15291:
        /* <DEDUP_REMOVED lines=16> */
.L_x_15297:
[----:B------:R-:W-:Y:S05]  /*1d30*/  BSYNC B2 ;  /* 0x0000000000027941 */ /* 0x000fea0003800000 */
.L_x_15296:
        /* <DEDUP_REMOVED lines=43> */
.L_x_15295:
[----:B------:R-:W-:Y:S05]  /*1ff0*/  BSYNC B1 ;  /* 0x0000000000017941 */ /* 0x000fea0003800000 */
.L_x_15294:
        /* <DEDUP_REMOVED lines=14> */
.L_x_15298:
        /* <DEDUP_REMOVED lines=12> */
.L_x_15301:
[----:B------:R-:W-:-:S07]  /*21a0*/  IMAD.MOV.U32 R116, RZ, RZ, R146 ;  /* 0x000000ffff747224 */ /* 0x000fce00078e0092 */
.L_x_15302:
[----:B------:R-:W-:Y:S05]  /*21b0*/  BSYNC B1 ;  /* 0x0000000000017941 */ /* 0x000fea0003800000 */
.L_x_15300:
        /* <DEDUP_REMOVED lines=16> */
.L_x_15306:
[----:B------:R-:W-:Y:S05]  /*22c0*/  BSYNC B2 ;  /* 0x0000000000027941 */ /* 0x000fea0003800000 */
.L_x_15305:
        /* <DEDUP_REMOVED lines=43> */
.L_x_15304:
[----:B------:R-:W-:Y:S05]  /*2580*/  BSYNC B1 ;  /* 0x0000000000017941 */ /* 0x000fea0003800000 */
.L_x_15303:
        /* <DEDUP_REMOVED lines=10> */
.L_x_15299:
        /* <DEDUP_REMOVED lines=12> */
.L_x_15308:
[----:B------:R-:W-:-:S07]  /*26f0*/  IMAD.MOV.U32 R157, RZ, RZ, R146 ;  /* 0x000000ffff9d7224 */ /* 0x000fce00078e0092 */
.L_x_15309:
[----:B------:R-:W-:Y:S05]  /*2700*/  BSYNC B1 ;  /* 0x0000000000017941 */ /* 0x000fea0003800000 */
.L_x_15307:
        /* <DEDUP_REMOVED lines=16> */
.L_x_15313:
[----:B------:R-:W-:Y:S05]  /*2810*/  BSYNC B2 ;  /* 0x0000000000027941 */ /* 0x000fea0003800000 */
.L_x_15312:
        /* <DEDUP_REMOVED lines=43> */
.L_x_15311:
[----:B------:R-:W-:Y:S05]  /*2ad0*/  BSYNC B1 ;  /* 0x0000000000017941 */ /* 0x000fea0003800000 */
.L_x_15310:
        /* <DEDUP_REMOVED lines=15> */
.L_x_15314:
        /* <DEDUP_REMOVED lines=12> */
.L_x_15317:
[----:B------:R-:W-:-:S07]  /*2c90*/  IMAD.MOV.U32 R139, RZ, RZ, R146 ;  /* 0x000000ffff8b7224 */ /* 0x000fce00078e0092 */
.L_x_15318:
[----:B------:R-:W-:Y:S05]  /*2ca0*/  BSYNC B1 ;  /* 0x0000000000017941 */ /* 0x000fea0003800000 */
.L_x_15316:
        /* <DEDUP_REMOVED lines=16> */
.L_x_15322:
[----:B------:R-:W-:Y:S05]  /*2db0*/  BSYNC B2 ;  /* 0x0000000000027941 */ /* 0x000fea0003800000 */
.L_x_15321:
        /* <DEDUP_REMOVED lines=43> */
.L_x_15320:
[----:B------:R-:W-:Y:S05]  /*3070*/  BSYNC B1 ;  /* 0x0000000000017941 */ /* 0x000fea0003800000 */
.L_x_15319:
        /* <DEDUP_REMOVED lines=9> */
.L_x_15315:
        /* <DEDUP_REMOVED lines=12> */
.L_x_15324:
[----:B------:R-:W-:-:S07]  /*31d0*/  IMAD.MOV.U32 R157, RZ, RZ, R146 ;  /* 0x000000ffff9d7224 */ /* 0x000fce00078e0092 */
.L_x_15325:
[----:B------:R-:W-:Y:S05]  /*31e0*/  BSYNC B1 ;  /* 0x0000000000017941 */ /* 0x000fea0003800000 */
.L_x_15323:
        /* <DEDUP_REMOVED lines=16> */
.L_x_15329:
[----:B------:R-:W-:Y:S05]  /*32f0*/  BSYNC B2 ;  /* 0x0000000000027941 */ /* 0x000fea0003800000 */
.L_x_15328:
        /* <DEDUP_REMOVED lines=43> */
.L_x_15327:
[----:B------:R-:W-:Y:S05]  /*35b0*/  BSYNC B1 ;  /* 0x0000000000017941 */ /* 0x000fea0003800000 */
.L_x_15326:
        /* <DEDUP_REMOVED lines=14> */
.L_x_15330:
        /* <DEDUP_REMOVED lines=12> */
.L_x_15333:
[----:B------:R-:W-:-:S07]  /*3760*/  MOV R138, R146 ;  /* 0x00000092008a7202 */ /* 0x000fce0000000f00 */
.L_x_15334:
[----:B------:R-:W-:Y:S05]  /*3770*/  BSYNC B1 ;  /* 0x0000000000017941 */ /* 0x000fea0003800000 */
.L_x_15332:
        /* <DEDUP_REMOVED lines=16> */
.L_x_15338:
[----:B------:R-:W-:Y:S05]  /*3880*/  BSYNC B2 ;  /* 0x0000000000027941 */ /* 0x000fea0003800000 */
.L_x_15337:
        /* <DEDUP_REMOVED lines=43> */
.L_x_15336:
[----:B------:R-:W-:Y:S05]  /*3b40*/  BSYNC B1 ;  /* 0x0000000000017941 */ /* 0x000fea0003800000 */
.L_x_15335:
        /* <DEDUP_REMOVED lines=10> */
.L_x_15331:
        /* <DEDUP_REMOVED lines=12> */
.L_x_15340:
[----:B------:R-:W-:-:S07]  /*3cb0*/  MOV R161, R146 ;  /* 0x0000009200a17202 */ /* 0x000fce0000000f00 */
.L_x_15341:
[----:B------:R-:W-:Y:S05]  /*3cc0*/  BSYNC B1 ;  /* 0x0000000000017941 */ /* 0x000fea0003800000 */
.L_x_15339:
        /* <DEDUP_REMOVED lines=16> */
.L_x_15345:
[----:B------:R-:W-:Y:S05]  /*3dd0*/  BSYNC B2 ;  /* 0x0000000000027941 */ /* 0x000fea0003800000 */
.L_x_15344:
        /* <DEDUP_REMOVED lines=9> */
[----:B------:R-:W-:Y:S01]  /*3e70*/  IMAD.WIDE.U32 R162, R157, -0x2daee0ad, RZ ;  /* 0xd2511f539da27825 */ /* 0x000fe200078e00ff */
[----:B------:R-:W-:-:S03]  /*3e80*/  HFMA2.MMA R157, -RZ, RZ, 0, 0 ;  /* 0x00000000ff9d7435 */ /* 0x000fc600000001ff */
        /* <DEDUP_REMOVED lines=32> */
.L_x_15343:
[----:B------:R-:W-:Y:S05]  /*4090*/  BSYNC B1 ;  /* 0x0000000000017941 */ /* 0x000fea0003800000 */
.L_x_15342:
        /* <DEDUP_REMOVED lines=15> */
.L_x_15346:
        /* <DEDUP_REMOVED lines=12> */
.L_x_15349:
[----:B------:R-:W-:-:S07]  /*4250*/  IMAD.MOV.U32 R137, RZ, RZ, R146 ;  /* 0x000000ffff897224 */ /* 0x000fce00078e0092 */
.L_x_15350:
[----:B------:R-:W-:Y:S05]  /*4260*/  BSYNC B1 ;  /* 0x0000000000017941 */ /* 0x000fea0003800000 */
.L_x_15348:
        /* <DEDUP_REMOVED lines=16> */
.L_x_15354:
[----:B------:R-:W-:Y:S05]  /*4370*/  BSYNC B2 ;  /* 0x0000000000027941 */ /* 0x000fea0003800000 */
.L_x_15353:
        /* <DEDUP_REMOVED lines=43> */
.L_x_15352:
[----:B------:R-:W-:Y:S05]  /*4630*/  BSYNC B1 ;  /* 0x0000000000017941 */ /* 0x000fea0003800000 */
.L_x_15351:
        /* <DEDUP_REMOVED lines=9> */
.L_x_15347:
        /* <DEDUP_REMOVED lines=12> */
.L_x_15356:
[----:B------:R-:W-:-:S07]  /*4790*/  IMAD.MOV.U32 R161, RZ, RZ, R146 ;  /* 0x000000ffffa17224 */ /* 0x000fce00078e0092 */
.L_x_15357:
[----:B------:R-:W-:Y:S05]  /*47a0*/  BSYNC B1 ;  /* 0x0000000000017941 */ /* 0x000fea0003800000 */
.L_x_15355:
        /* <DEDUP_REMOVED lines=16> */
.L_x_15361:
[----:B------:R-:W-:Y:S05]  /*48b0*/  BSYNC B2 ;  /* 0x0000000000027941 */ /* 0x000fea0003800000 */
.L_x_15360:
        /* <DEDUP_REMOVED lines=43> */
.L_x_15359:
[----:B------:R-:W-:Y:S05]  /*4b70*/  BSYNC B1 ;  /* 0x0000000000017941 */ /* 0x000fea0003800000 */
.L_x_15358:
        /* <DEDUP_REMOVED lines=12> */
.L_x_15362:
        /* <DEDUP_REMOVED lines=12> */
.L_x_15365:
[----:B------:R-:W-:-:S07]  /*4d00*/  IMAD.MOV.U32 R136, RZ, RZ, R146 ;  /* 0x000000ffff887224 */ /* 0x000fce00078e0092 */
.L_x_15366:
[----:B------:R-:W-:Y:S05]  /*4d10*/  BSYNC B1 ;  /* 0x0000000000017941 */ /* 0x000fea0003800000 */
.L_x_15364:
        /* <DEDUP_REMOVED lines=16> */
.L_x_15370:
[----:B------:R-:W-:Y:S05]  /*4e20*/  BSYNC B2 ;  /* 0x0000000000027941 */ /* 0x000fea0003800000 */
.L_x_15369:
        /* <DEDUP_REMOVED lines=43> */
.L_x_15368:
[----:B------:R-:W-:Y:S05]  /*50e0*/  BSYNC B1 ;  /* 0x0000000000017941 */ /* 0x000fea0003800000 */
.L_x_15367:
        /* <DEDUP_REMOVED lines=10> */
.L_x_15363:
        /* <DEDUP_REMOVED lines=12> */
.L_x_15372:
[----:B------:R-:W-:-:S07]  /*5250*/  IMAD.MOV.U32 R161, RZ, RZ, R146 ;  /* 0x000000ffffa17224 */ /* 0x000fce00078e0092 */
.L_x_15373:
[----:B------:R-:W-:Y:S05]  /*5260*/  BSYNC B1 ;  /* 0x0000000000017941 */ /* 0x000fea0003800000 */
.L_x_15371:
        /* <DEDUP_REMOVED lines=16> */
.L_x_15377:
[----:B------:R-:W-:Y:S05]  /*5370*/  BSYNC B2 ;  /* 0x0000000000027941 */ /* 0x000fea0003800000 */
.L_x_15376:
        /* <DEDUP_REMOVED lines=43> */
.L_x_15375:
[----:B------:R-:W-:Y:S05]  /*5630*/  BSYNC B1 ;  /* 0x0000000000017941 */ /* 0x000fea0003800000 */
.L_x_15374:
        /* <DEDUP_REMOVED lines=13> */
.L_x_15378:
        /* <DEDUP_REMOVED lines=12> */
.L_x_15381:
[----:B0-----:R-:W-:-:S07]  /*57d0*/  MOV R3, R146 ;  /* 0x0000009200037202 */ /* 0x001fce0000000f00 */
.L_x_15382:
[----:B------:R-:W-:Y:S05]  /*57e0*/  BSYNC B1 ;  /* 0x0000000000017941 */ /* 0x000fea0003800000 */
.L_x_15380:
        /* <DEDUP_REMOVED lines=16> */
.L_x_15386:
[----:B------:R-:W-:Y:S05]  /*58f0*/  BSYNC B2 ;  /* 0x0000000000027941 */ /* 0x000fea0003800000 */
.L_x_15385:
        /* <DEDUP_REMOVED lines=43> */
.L_x_15384:
[----:B------:R-:W-:Y:S05]  /*5bb0*/  BSYNC B1 ;  /* 0x0000000000017941 */ /* 0x000fea0003800000 */
.L_x_15383:
        /* <DEDUP_REMOVED lines=9> */
.L_x_15379:
        /* <DEDUP_REMOVED lines=12> */
.L_x_15388:
[----:B------:R-:W-:-:S07]  /*5d10*/  MOV R157, R146 ;  /* 0x00000092009d7202 */ /* 0x000fce0000000f00 */
.L_x_15389:
[----:B------:R-:W-:Y:S05]  /*5d20*/  BSYNC B1 ;  /* 0x0000000000017941 */ /* 0x000fea0003800000 */
.L_x_15387:
        /* <DEDUP_REMOVED lines=16> */
.L_x_15393:
[----:B------:R-:W-:Y:S05]  /*5e30*/  BSYNC B2 ;  /* 0x0000000000027941 */ /* 0x000fea0003800000 */
.L_x_15392:
        /* <DEDUP_REMOVED lines=43> */
.L_x_15391:
[----:B------:R-:W-:Y:S05]  /*60f0*/  BSYNC B1 ;  /* 0x0000000000017941 */ /* 0x000fea0003800000 */
.L_x_15390:
        /* <DEDUP_REMOVED lines=12> */
.L_x_15394:
        /* <DEDUP_REMOVED lines=12> */
.L_x_15397:
[----:B------:R-:W-:-:S07]  /*6280*/  IMAD.MOV.U32 R2, RZ, RZ, R146 ;  /* 0x000000ffff027224 */ /* 0x000fce00078e0092 */
.L_x_15398:
[----:B------:R-:W-:Y:S05]  /*6290*/  BSYNC B1 ;  /* 0x0000000000017941 */ /* 0x000fea0003800000 */
.L_x_15396:
        /* <DEDUP_REMOVED lines=16> */
.L_x_15402:
[----:B------:R-:W-:Y:S05]  /*63a0*/  BSYNC B2 ;  /* 0x0000000000027941 */ /* 0x000fea0003800000 */
.L_x_15401:
        /* <DEDUP_REMOVED lines=43> */
.L_x_15400:
[----:B------:R-:W-:Y:S05]  /*6660*/  BSYNC B1 ;  /* 0x0000000000017941 */ /* 0x000fea0003800000 */
.L_x_15399:
        /* <DEDUP_REMOVED lines=10> */
.L_x_15395:
        /* <DEDUP_REMOVED lines=31> */
[----:B--2---:R-:W-:Y:S01]  /*6900*/  IMAD.U32 R158, R3, 0x10000, RZ ;  /* 0x00010000039e7824 */ /* 0x004fe200078e00ff */
        /* <DEDUP_REMOVED lines=9> */
[----:B------:R-:W-:-:S03]  /*69a0*/  IMAD.WIDE.U32 R160, R160, 0x10000, RZ ;  /* 0x00010000a0a07825 */ /* 0x000fc600078e00ff */
[----:B------:R-:W-:Y:S01]  /*69b0*/  LOP3.LUT R165, R166, 0xff, R137, 0xf8, !PT ;  /* 0x000000ffa6a57812 */ /* 0x000fe200078ef889 */
[----:B------:R-:W-:Y:S01]  /*69c0*/  IMAD.WIDE.U32 R162, R162, 0x100, RZ ;  /* 0x00000100a2a27825 */ /* 0x000fe200078e00ff */
[----:B------:R-:W-:Y:S02]  /*69d0*/  IADD3 R166, P0, R170, UR16, RZ ;  /* 0x00000010aaa67c10 */ /* 0x000fe4000ff1e0ff */
[----:B------:R-:W-:Y:S02]  /*69e0*/  LOP3.LUT R159, R161, R165, R159, 0xfe, !PT ;  /* 0x000000a5a19f7212 */ /* 0x000fe400078efe9f */
[----:B------:R-:W-:Y:S02]  /*69f0*/  LOP3.LUT R158, R162, R158, R160, 0xfe, !PT ;  /* 0x0000009ea29e7212 */ /* 0x000fe400078efea0 */
[----:B------:R-:W-:Y:S02]  /*6a00*/  IADD3.X R167, R171, UR17, RZ, P0, !PT ;  /* 0x00000011aba77c10 */ /* 0x000fe400087fe4ff */
[----:B------:R-:W-:-:S02]  /*6a10*/  LOP3.LUT R158, R158, 0xff, R141, 0xf8, !PT ;  /* 0x000000ff9e9e7812 */ /* 0x000fc400078ef88d */
[----:B------:R-:W-:-:S05]  /*6a20*/  LOP3.LUT R159, R159, R163, RZ, 0xfc, !PT ;  /* 0x000000a39f9f7212 */ /* 0x000fca00078efcff */
[----:B------:R3:W-:Y:S02]  /*6a30*/  STG.E.64 desc[UR4][R166.64], R158 ;  /* 0x0000009ea6007986 */ /* 0x0007e4000c101b04 */
.L_x_15403:
[----:B--23--:R-:W-:-:S07]  /*6a40*/  IADD3 R158, R156, 0x80, RZ ;  /* 0x000000809c9e7810 */ /* 0x00cfce0007ffe0ff */
.L_x_15274:
[----:B------:R-:W-:Y:S05]  /*6a50*/  BSYNC B0 ;  /* 0x0000000000007941 */ /* 0x000fea0003800000 */
.L_x_15273:
        /* <DEDUP_REMOVED lines=30> */
.L_x_15407:
[----:B------:R-:W-:-:S07]  /*6c40*/  IMAD.MOV.U32 R165, RZ, RZ, R146 ;  /* 0x000000ffffa57224 */ /* 0x000fce00078e0092 */
.L_x_15408:
[----:B------:R-:W-:Y:S05]  /*6c50*/  BSYNC B1 ;  /* 0x0000000000017941 */ /* 0x000fea0003800000 */
.L_x_15406:
        /* <DEDUP_REMOVED lines=16> */
.L_x_15412:
[----:B------:R-:W-:Y:S05]  /*6d60*/  BSYNC B2 ;  /* 0x0000000000027941 */ /* 0x000fea0003800000 */
.L_x_15411:
        /* <DEDUP_REMOVED lines=43> */
.L_x_15410:
[----:B------:R-:W-:Y:S05]  /*7020*/  BSYNC B1 ;  /* 0x0000000000017941 */ /* 0x000fea0003800000 */
.L_x_15409:
        /* <DEDUP_REMOVED lines=20> */
.L_x_15413:
        /* <DEDUP_REMOVED lines=12> */
.L_x_15416:
[----:B------:R-:W-:-:S07]  /*7230*/  IMAD.MOV.U32 R141, RZ, RZ, R146 ;  /* 0x000000ffff8d7224 */ /* 0x000fce00078e0092 */
.L_x_15417:
[----:B------:R-:W-:Y:S05]  /*7240*/  BSYNC B1 ;  /* 0x0000000000017941 */ /* 0x000fea0003800000 */
.L_x_15415:
        /* <DEDUP_REMOVED lines=16> */
.L_x_15421:
[----:B------:R-:W-:Y:S05]  /*7350*/  BSYNC B2 ;  /* 0x0000000000027941 */ /* 0x000fea0003800000 */
.L_x_15420:
        /* <DEDUP_REMOVED lines=43> */
.L_x_15419:
[----:B------:R-:W-:Y:S05]  /*7610*/  BSYNC B1 ;  /* 0x0000000000017941 */ /* 0x000fea0003800000 */
.L_x_15418:
        /* <DEDUP_REMOVED lines=9> */
.L_x_15414:
        /* <DEDUP_REMOVED lines=12> */
.L_x_15423:
[----:B------:R-:W-:-:S07]  /*7770*/  IMAD.MOV.U32 R157, RZ, RZ, R146 ;  /* 0x000000ffff9d7224 */ /* 0x000fce00078e0092 */
.L_x_15424:
[----:B------:R-:W-:Y:S05]  /*7780*/  BSYNC B1 ;  /* 0x0000000000017941 */ /* 0x000fea0003800000 */
.L_x_15422:
        /* <DEDUP_REMOVED lines=16> */
.L_x_15428:
[----:B------:R-:W-:Y:S05]  /*7890*/  BSYNC B2 ;  /* 0x0000000000027941 */ /* 0x000fea0003800000 */
.L_x_15427:
        /* <DEDUP_REMOVED lines=43> */
.L_x_15426:
[----:B------:R-:W-:Y:S05]  /*7b50*/  BSYNC B1 ;  /* 0x0000000000017941 */ /* 0x000fea0003800000 */
.L_x_15425:
        /* <DEDUP_REMOVED lines=14> */
.L_x_15429:
        /* <DEDUP_REMOVED lines=12> */
.L_x_15432:
[----:B------:R-:W-:-:S07]  /*7d00*/  IMAD.MOV.U32 R120, RZ, RZ, R146 ;  /* 0x000000ffff787224 */ /* 0x000fce00078e0092 */
.L_x_15433:
[----:B------:R-:W-:Y:S05]  /*7d10*/  BSYNC B1 ;  /* 0x0000000000017941 */ /* 0x000fea0003800000 */
.L_x_15431:
        /* <DEDUP_REMOVED lines=16> */
.L_x_15437:
[----:B------:R-:W-:Y:S05]  /*7e20*/  BSYNC B2 ;  /* 0x0000000000027941 */ /* 0x000fea0003800000 */
.L_x_15436:
        /* <DEDUP_REMOVED lines=43> */
.L_x_15435:
[----:B------:R-:W-:Y:S05]  /*80e0*/  BSYNC B1 ;  /* 0x0000000000017941 */ /* 0x000fea0003800000 */
.L_x_15434:
        /* <DEDUP_REMOVED lines=10> */
.L_x_15430:
        /* <DEDUP_REMOVED lines=12> */
.L_x_15439:
[----:B------:R-:W-:-:S07]  /*8250*/  IMAD.MOV.U32 R157, RZ, RZ, R146 ;  /* 0x000000ffff9d7224 */ /* 0x000fce00078e0092 */
.L_x_15440:
[----:B------:R-:W-:Y:S05]  /*8260*/  BSYNC B1 ;  /* 0x0000000000017941 */ /* 0x000fea0003800000 */
.L_x_15438:
        /* <DEDUP_REMOVED lines=16> */
.L_x_15444:
[----:B------:R-:W-:Y:S05]  /*8370*/  BSYNC B2 ;  /* 0x0000000000027941 */ /* 0x000fea0003800000 */
.L_x_15443:
        /* <DEDUP_REMOVED lines=43> */
.L_x_15442:
[----:B------:R-:W-:Y:S05]  /*8630*/  BSYNC B1 ;  /* 0x0000000000017941 */ /* 0x000fea0003800000 */
.L_x_15441:
        /* <DEDUP_REMOVED lines=15> */
.L_x_15445:
        /* <DEDUP_REMOVED lines=12> */
.L_x_15448:
[----:B------:R-:W-:-:S07]  /*87f0*/  MOV R139, R146 ;  /* 0x00000092008b7202 */ /* 0x000fce0000000f00 */
.L_x_15449:
[----:B------:R-:W-:Y:S05]  /*8800*/  BSYNC B1 ;  /* 0x0000000000017941 */ /* 0x000fea0003800000 */
.L_x_15447:
        /* <DEDUP_REMOVED lines=16> */
.L_x_15453:
[----:B------:R-:W-:Y:S05]  /*8910*/  BSYNC B2 ;  /* 0x0000000000027941 */ /* 0x000fea0003800000 */
.L_x_15452:
        /* <DEDUP_REMOVED lines=43> */
.L_x_15451:
[----:B------:R-:W-:Y:S05]  /*8bd0*/  BSYNC B1 ;  /* 0x0000000000017941 */ /* 0x000fea0003800000 */
.L_x_15450:
        /* <DEDUP_REMOVED lines=9> */
.L_x_15446:
        /* <DEDUP_REMOVED lines=12> */
.L_x_15455:
[----:B------:R-:W-:-:S07]  /*8d30*/  MOV R157, R146 ;  /* 0x00000092009d7202 */ /* 0x000fce0000000f00 */
.L_x_15456:
[----:B------:R-:W-:Y:S05]  /*8d40*/  BSYNC B1 ;  /* 0x0000000000017941 */ /* 0x000fea0003800000 */
.L_x_15454:
        /* <DEDUP_REMOVED lines=16> */
.L_x_15460:
[----:B------:R-:W-:Y:S05]  /*8e50*/  BSYNC B2 ;  /* 0x0000000000027941 */ /* 0x000fea0003800000 */
.L_x_15459:
        /* <DEDUP_REMOVED lines=43> */
.L_x_15458:
[----:B------:R-:W-:Y:S05]  /*9110*/  BSYNC B1 ;  /* 0x0000000000017941 */ /* 0x000fea0003800000 */
.L_x_15457:
        /* <DEDUP_REMOVED lines=14> */
.L_x_15461:
        /* <DEDUP_REMOVED lines=12> */
.L_x_15464:
[----:B------:R-:W-:-:S07]  /*92c0*/  IMAD.MOV.U32 R138, RZ, RZ, R146 ;  /* 0x000000ffff8a7224 */ /* 0x000fce00078e0092 */
.L_x_15465:
[----:B------:R-:W-:Y:S05]  /*92d0*/  BSYNC B1 ;  /* 0x0000000000017941 */ /* 0x000fea0003800000 */
.L_x_15463:
        /* <DEDUP_REMOVED lines=16> */
.L_x_15469:
[----:B------:R-:W-:Y:S05]  /*93e0*/  BSYNC B2 ;  /* 0x0000000000027941 */ /* 0x000fea0003800000 */
.L_x_15468:
        /* <DEDUP_REMOVED lines=43> */
.L_x_15467:
[----:B------:R-:W-:Y:S05]  /*96a0*/  BSYNC B1 ;  /* 0x0000000000017941 */ /* 0x000fea0003800000 */
.L_x_15466:
        /* <DEDUP_REMOVED lines=10> */
.L_x_15462:
        /* <DEDUP_REMOVED lines=12> */
.L_x_15471:
[----:B------:R-:W-:-:S07]  /*9810*/  IMAD.MOV.U32 R165, RZ, RZ, R146 ;  /* 0x000000ffffa57224 */ /* 0x000fce00078e0092 */
.L_x_15472:
[----:B------:R-:W-:Y:S05]  /*9820*/  BSYNC B1 ;  /* 0x0000000000017941 */ /* 0x000fea0003800000 */
.L_x_15470:
        /* <DEDUP_REMOVED lines=16> */
.L_x_15476:
[----:B------:R-:W-:Y:S05]  /*9930*/  BSYNC B2 ;  /* 0x0000000000027941 */ /* 0x000fea0003800000 */
.L_x_15475:
        /* <DEDUP_REMOVED lines=43> */
.L_x_15474:
[----:B------:R-:W-:Y:S05]  /*9bf0*/  BSYNC B1 ;  /* 0x0000000000017941 */ /* 0x000fea0003800000 */
.L_x_15473:
        /* <DEDUP_REMOVED lines=15> */
.L_x_15477:
        /* <DEDUP_REMOVED lines=12> */
.L_x_15480:
[----:B------:R-:W-:-:S07]  /*9db0*/  IMAD.MOV.U32 R137, RZ, RZ, R146 ;  /* 0x000000ffff897224 */ /* 0x000fce00078e0092 */
.L_x_15481:
[----:B------:R-:W-:Y:S05]  /*9dc0*/  BSYNC B1 ;  /* 0x0000000000017941 */ /* 0x000fea0003800000 */
.L_x_15479:
        /* <DEDUP_REMOVED lines=16> */
.L_x_15485:
[----:B------:R-:W-:Y:S05]  /*9ed0*/  BSYNC B2 ;  /* 0x0000000000027941 */ /* 0x000fea0003800000 */
.L_x_15484:
        /* <DEDUP_REMOVED lines=43> */
.L_x_15483:
[----:B------:R-:W-:Y:S05]  /*a190*/  BSYNC B1 ;  /* 0x0000000000017941 */ /* 0x000fea0003800000 */
.L_x_15482:
        /* <DEDUP_REMOVED lines=9> */
.L_x_15478:
        /* <DEDUP_REMOVED lines=12> */
.L_x_15487:
[----:B------:R-:W-:-:S07]  /*a2f0*/  IMAD.MOV.U32 R165, RZ, RZ, R146 ;  /* 0x000000ffffa57224 */ /* 0x000fce00078e0092 */
.L_x_15488:
[----:B------:R-:W-:Y:S05]  /*a300*/  BSYNC B1 ;  /* 0x0000000000017941 */ /* 0x000fea0003800000 */
.L_x_15486:
        /* <DEDUP_REMOVED lines=16> */
.L_x_15492:
[----:B------:R-:W-:Y:S05]  /*a410*/  BSYNC B2 ;  /* 0x0000000000027941 */ /* 0x000fea0003800000 */
.L_x_15491:
        /* <DEDUP_REMOVED lines=43> */
.L_x_15490:
[----:B------:R-:W-:Y:S05]  /*a6d0*/  BSYNC B1 ;  /* 0x0000000000017941 */ /* 0x000fea0003800000 */
.L_x_15489:
        /* <DEDUP_REMOVED lines=12> */
.L_x_15493:
        /* <DEDUP_REMOVED lines=12> */
.L_x_15496:
[----:B------:R-:W-:-:S07]  /*a860*/  MOV R136, R146 ;  /* 0x0000009200887202 */ /* 0x000fce0000000f00 */
.L_x_15497:
[----:B------:R-:W-:Y:S05]  /*a870*/  BSYNC B1 ;  /* 0x0000000000017941 */ /* 0x000fea0003800000 */
.L_x_15495:
        /* <DEDUP_REMOVED lines=16> */
.L_x_15501:
[----:B------:R-:W-:Y:S05]  /*a980*/  BSYNC B2 ;  /* 0x0000000000027941 */ /* 0x000fea0003800000 */
.L_x_15500:
        /* <DEDUP_REMOVED lines=43> */
.L_x_15499:
[----:B------:R-:W-:Y:S05]  /*ac40*/  BSYNC B1 ;  /* 0x0000000000017941 */ /* 0x000fea0003800000 */
.L_x_15498:
        /* <DEDUP_REMOVED lines=10> */
.L_x_15494:
        /* <DEDUP_REMOVED lines=12> */
.L_x_15503:
[----:B------:R-:W-:-:S07]  /*adb0*/  MOV R165, R146 ;  /* 0x0000009200a57202 */ /* 0x000fce0000000f00 */
.L_x_15504:
[----:B------:R-:W-:Y:S05]  /*adc0*/  BSYNC B1 ;  /* 0x0000000000017941 */ /* 0x000fea0003800000 */
.L_x_15502:
        /* <DEDUP_REMOVED lines=16> */
.L_x_15508:
[----:B------:R-:W-:Y:S05]  /*aed0*/  BSYNC B2 ;  /* 0x0000000000027941 */ /* 0x000fea0003800000 */
.L_x_15507:
        /* <DEDUP_REMOVED lines=43> */
.L_x_15506:
[----:B------:R-:W-:Y:S05]  /*b190*/  BSYNC B1 ;  /* 0x0000000000017941 */ /* 0x000fea0003800000 */
.L_x_15505:
        /* <DEDUP_REMOVED lines=13> */
.L_x_15509:
[C---:B------:R-:W-:Y:S01]  /*b270*/  ISETP.NE.AND P5, PT, R157.reuse, 0x1, PT ;  /* 0x000000019d00780c */ /* 0x040fe20003fa5270 */
[----:B------:R-:W-:Y:S01]  /*b280*/  BSSY B1, `(.L_x_15511) ;  /* 0x000000c000017945 */ /* 0x000fe20003800000 */
[----:B------:R-:W-:-:S11]  /*b290*/  VIADD R162, R157, 0x1 ;  /* 0x000000019da27836 */ /* 0x000fd60000000000 */
[----:B------:R-:W-:Y:S05]  /*b2a0*/  @!P5 BRA `(.L_x_15512) ;  /* 0x000000000020d947 */ /* 0x000fea0003800000 */
[----:B------:R-:W-:Y:S01]  /*b2b0*/  ISETP.NE.AND P5, PT, R157, 0x2, PT ;  /* 0x000000029d00780c */ /* 0x000fe20003fa5270 */
[----:B0-----:R-:W-:-:S12]  /*b2c0*/  IMAD.MOV.U32 R3, RZ, RZ, R147 ;  /* 0x000000ffff037224 */ /* 0x001fd800078e0093 */
[----:B------:R-:W-:Y:S05]  /*b2d0*/  @!P5 BRA `(.L_x_15513) ;  /* 0x000000000018d947 */ /* 0x000fea0003800000 */
[----:B------:R-:W-:Y:S02]  /*b2e0*/  ISETP.NE.AND P5, PT, R157, 0x3, PT ;  /* 0x000000039d00780c */ /* 0x000fe40003fa5270 */
[----:B------:R-:W-:-:S11]  /*b2f0*/  MOV R3, R148 ;  /* 0x0000009400037202 */ /* 0x000fd60000000f00 */
[----:B------:R-:W-:Y:S05]  /*b300*/  @P5 BRA `(.L_x_15513) ;  /* 0x00000000000c5947 */ /* 0x000fea0003800000 */
[----:B------:R-:W-:Y:S01]  /*b310*/  IMAD.MOV.U32 R3, RZ, RZ, R144 ;  /* 0x000000ffff037224 */ /* 0x000fe200078e0090 */
[----:B------:R-:W-:Y:S06]  /*b320*/  BRA `(.L_x_15513) ;  /* 0x0000000000047947 */ /* 0x000fec0003800000 */
.L_x_15512:
[----:B0-----:R-:W-:-:S07]  /*b330*/  IMAD.MOV.U32 R3, RZ, RZ, R146 ;  /* 0x000000ffff037224 */ /* 0x001fce00078e0092 */
.L_x_15513:
[----:B------:R-:W-:Y:S05]  /*b340*/  BSYNC B1 ;  /* 0x0000000000017941 */ /* 0x000fea0003800000 */
.L_x_15511:
        /* <DEDUP_REMOVED lines=16> */
.L_x_15517:
[----:B------:R-:W-:Y:S05]  /*b450*/  BSYNC B2 ;  /* 0x0000000000027941 */ /* 0x000fea0003800000 */
.L_x_15516:
        /* <DEDUP_REMOVED lines=43> */
.L_x_15515:
[----:B------:R-:W-:Y:S05]  /*b710*/  BSYNC B1 ;  /* 0x0000000000017941 */ /* 0x000fea0003800000 */
.L_x_15514:
        /* <DEDUP_REMOVED lines=9> */
.L_x_15510:
        /* <DEDUP_REMOVED lines=12> */
.L_x_15519:
[----:B------:R-:W-:-:S07]  /*b870*/  IMAD.MOV.U32 R157, RZ, RZ, R146 ;  /* 0x000000ffff9d7224 */ /* 0x000fce00078e0092 */
.L_x_15520:
[----:B------:R-:W-:Y:S05]  /*b880*/  BSYNC B1 ;  /* 0x0000000000017941 */ /* 0x000fea0003800000 */
.L_x_15518:
        /* <DEDUP_REMOVED lines=16> */
.L_x_15524:
[----:B------:R-:W-:Y:S05]  /*b990*/  BSYNC B2 ;  /* 0x0000000000027941 */ /* 0x000fea0003800000 */
.L_x_15523:
        /* <DEDUP_REMOVED lines=43> */
.L_x_15522:
[----:B------:R-:W-:Y:S05]  /*bc50*/  BSYNC B1 ;  /* 0x0000000000017941 */ /* 0x000fea0003800000 */
.L_x_15521:
        /* <DEDUP_REMOVED lines=12> */
.L_x_15525:
        /* <DEDUP_REMOVED lines=12> */
.L_x_15528:
[----:B------:R-:W-:-:S07]  /*bde0*/  IMAD.MOV.U32 R2, RZ, RZ, R146 ;  /* 0x000000ffff027224 */ /* 0x000fce00078e0092 */
.L_x_15529:
[----:B------:R-:W-:Y:S05]  /*bdf0*/  BSYNC B1 ;  /* 0x0000000000017941 */ /* 0x000fea0003800000 */
.L_x_15527:
        /* <DEDUP_REMOVED lines=16> */
.L_x_15533:
[----:B------:R-:W-:Y:S05]  /*bf00*/  BSYNC B2 ;  /* 0x0000000000027941 */ /* 0x000fea0003800000 */
.L_x_15532:
        /* <DEDUP_REMOVED lines=43> */
.L_x_15531:
[----:B------:R-:W-:Y:S05]  /*c1c0*/  BSYNC B1 ;  /* 0x0000000000017941 */ /* 0x000fea0003800000 */
.L_x_15530:
        /* <DEDUP_REMOVED lines=10> */
.L_x_15526:
        /* <DEDUP_REMOVED lines=40> */
[----:B------:R-:W-:-:S03]  /*c4f0*/  IMAD.WIDE.U32 R162, R163, 0x1000000, RZ ;  /* 0x01000000a3a27825 */ /* 0x000fc600078e00ff */
[----:B------:R-:W-:Y:S01]  /*c500*/  LOP3.LUT R159, R160, 0xff, R137, 0xf8, !PT ;  /* 0x000000ffa09f7812 */ /* 0x000fe200078ef889 */
[----:B------:R-:W-:Y:S01]  /*c510*/  IMAD.WIDE.U32 R166, R166, 0x10000, RZ ;  /* 0x00010000a6a67825 */ /* 0x000fe200078e00ff */
[----:B------:R-:W-:-:S03]  /*c520*/  IADD3 R160, P0, R172, UR16, RZ ;  /* 0x00000010aca07c10 */ /* 0x000fc6000ff1e0ff */
[----:B------:R-:W-:Y:S01]  /*c530*/  IMAD.WIDE.U32 R168, R168, 0x100, RZ ;  /* 0x00000100a8a87825 */ /* 0x000fe200078e00ff */
[----:B------:R-:W-:Y:S02]  /*c540*/  LOP3.LUT R159, R167, R159, R163, 0xfe, !PT ;  /* 0x0000009fa79f7212 */ /* 0x000fe400078efea3 */
[----:B------:R-:W-:Y:S02]  /*c550*/  IADD3.X R161, R165, UR17, RZ, P0, !PT ;  /* 0x00000011a5a17c10 */ /* 0x000fe400087fe4ff */
[----:B------:R-:W-:Y:S02]  /*c560*/  LOP3.LUT R162, R168, R162, R166, 0xfe, !PT ;  /* 0x000000a2a8a27212 */ /* 0x000fe400078efea6 */
[----:B------:R-:W-:Y:S02]  /*c570*/  LOP3.LUT R163, R159, R169, RZ, 0xfc, !PT ;  /* 0x000000a99fa37212 */ /* 0x000fe400078efcff */
[----:B------:R-:W-:-:S05]  /*c580*/  LOP3.LUT R162, R162, 0xff, R141, 0xf8, !PT ;  /* 0x000000ffa2a27812 */ /* 0x000fca00078ef88d */
[----:B------:R3:W-:Y:S02]  /*c590*/  STG.E.64 desc[UR4][R160.64], R162 ;  /* 0x000000a2a0007986 */ /* 0x0007e4000c101b04 */
.L_x_15534:
[----:B------:R-:W-:-:S07]  /*c5a0*/  VIADD R158, R158, 0x80 ;  /* 0x000000809e9e7836 */ /* 0x000fce0000000000 */
.L_x_15405:
[----:B------:R-:W-:Y:S05]  /*c5b0*/  BSYNC B0 ;  /* 0x0000000000007941 */ /* 0x000fea0003800000 */
.L_x_15404:
[----:B------:R-:W-:Y:S01]  /*c5c0*/  LOP3.LUT P0, RZ, R164, 0x100, RZ, 0xc0, !PT ;  /* 0x00000100a4ff7812 */ /* 0x000fe2000780c0ff */
[----:B------:R-:W-:-:S12]  /*c5d0*/  BSSY B0, `(.L_x_15535) ;  /* 0x00005b4000007945 */ /* 0x000fd80003800000 */
[----:B------:R-:W-:Y:S05]  /*c5e0*/  @!P0 BRA `(.L_x_15536) ;  /* 0x0000005800c88947 */ /* 0x000fea0003800000 */
[----:B------:R-:W4:Y:S01]  /*c5f0*/  LDC.64 R104, c[0x0][0x228] ;  /* 0x00008a00ff687b82 */ /* 0x000f220000000a00 */
[----:B------:R-:W-:-:S04]  /*c600*/  ISETP.NE.U32.AND P0, PT, RZ, UR8, PT ;  /* 0x00000008ff007c0c */ /* 0x000fc8000bf05070 */
[----:B------:R-:W-:-:S03]  /*c610*/  ISETP.NE.AND.EX P0, PT, RZ, UR9, PT, P0 ;  /* 0x00000009ff007c0c */ /* 0x000fc6000bf05300 */
[----:B------:R-:W0:Y:S10]  /*c620*/  LDC.64 R124, c[0x0][0x220] ;  /* 0x00008800ff7c7b82 */ /* 0x000e340000000a00 */
[----:B------:R-:W-:-:S04]  /*c630*/  @P0 LEA R106, P1, R158, UR8, 0x5 ;  /* 0x000000089e6a0c11 */ /* 0x000fc8000f8228ff */
[----:B------:R-:W-:Y:S02]  /*c640*/  @P0 LEA.HI.X R107, R158, UR9, RZ, 0x5, P1 ;  /* 0x000000099e6b0c11 */ /* 0x000fe400088f2cff */
[----:B----4-:R-:W-:-:S03]  /*c650*/  ISETP.NE.U32.AND P1, PT, R104, RZ, PT ;  /* 0x000000ff6800720c */ /* 0x010fc60003f25070 */
[----:B------:R4:W5:Y:S01]  /*c660*/  @P0 LDG.E.128 R84, desc[UR4][R106.64] ;  /* 0x000000046a540981 */ /* 0x000962000c1e1d00 */
[----:B------:R-:W-:-:S03]  /*c670*/  ISETP.NE.AND.EX P1, PT, R105, RZ, PT, P1 ;  /* 0x000000ff6900720c */ /* 0x000fc60003f25310 */
[----:B------:R4:W5:Y:S01]  /*c680*/  @P0 LDG.E.128 R88, desc[UR4][R106.64+0x10] ;  /* 0x000010046a580981 */ /* 0x000962000c1e1d00 */
[----:B0-----:R-:W-:-:S06]  /*c690*/  IMAD.WIDE.U32 R124, R158, 0x10, R124 ;  /* 0x000000109e7c7825 */ /* 0x001fcc00078e007c */
[----:B------:R-:W5:Y:S03]  /*c6a0*/  LDG.E.128 R124, desc[UR4][R124.64] ;  /* 0x000000047c7c7981 */ /* 0x000f66000c1e1d00 */
[----:B--23--:R-:W-:-:S04]  /*c6b0*/  @P1 LEA R160, P2, R158, R104, 0x4 ;  /* 0x000000689ea01211 */ /* 0x00cfc800078420ff */
[----:B------:R-:W-:-:S05]  /*c6c0*/  @P1 LEA.HI.X R161, R158, R105, RZ, 0x4, P2 ;  /* 0x000000699ea11211 */ /* 0x000fca00010f24ff */
[----:B------:R4:W5:Y:S01]  /*c6d0*/  @P1 LDG.E.128 R92, desc[UR4][R160.64] ;  /* 0x00000004a05c1981 */ /* 0x000962000c1e1d00 */
[C---:B------:R-:W-:Y:S01]  /*c6e0*/  ISETP.NE.AND P2, PT, R157.reuse, 0x1, PT ;  /* 0x000000019d00780c */ /* 0x040fe20003f45270 */
[----:B------:R-:W-:Y:S01]  /*c6f0*/  BSSY B1, `(.L_x_15537) ;  /* 0x000000c000017945 */ /* 0x000fe20003800000 */
[----:B------:R-:W-:-:S11]  /*c700*/  IADD3 R162, R157, 0x1, RZ ;  /* 0x000000019da27810 */ /* 0x000fd60007ffe0ff */
[----:B----4-:R-:W-:Y:S05]  /*c710*/  @!P2 BRA `(.L_x_15538) ;  /* 0x000000000020a947 */ /* 0x010fea0003800000 */
        /* <DEDUP_REMOVED lines=8> */
.L_x_15538:
[----:B------:R-:W-:-:S07]  /*c7a0*/  IMAD.MOV.U32 R165, RZ, RZ, R146 ;  /* 0x000000ffffa57224 */ /* 0x000fce00078e0092 */
.L_x_15539:
[----:B------:R-:W-:Y:S05]  /*c7b0*/  BSYNC B1 ;  /* 0x0000000000017941 */ /* 0x000fea0003800000 */
.L_x_15537:
        /* <DEDUP_REMOVED lines=16> */
.L_x_15543:
[----:B------:R-:W-:Y:S05]  /*c8c0*/  BSYNC B2 ;  /* 0x0000000000027941 */ /* 0x000fea0003800000 */
.L_x_15542:
        /* <DEDUP_REMOVED lines=43> */
.L_x_15541:
[----:B------:R-:W-:Y:S05]  /*cb80*/  BSYNC B1 ;  /* 0x0000000000017941 */ /* 0x000fea0003800000 */
.L_x_15540:
[----:B------:R-:W0:Y:S01]  /*cb90*/  LDC R160, c[0x0][0x294] ;  /* 0x0000a500ffa07b82 */ /* 0x000e220000000800 */
[----:B------:R-:W-:Y:S01]  /*cba0*/  I2FP.F32.U32 R106, R165 ;  /* 0x000000a5006a7245 */ /* 0x000fe20000201000 */
[----:B------:R-:W-:Y:S01]  /*cbb0*/  IMAD.MOV.U32 R161, RZ, RZ, 0x2f800000 ;  /* 0x2f800000ffa17424 */ /* 0x000fe200078e00ff */
[----:B------:R-:W-:Y:S02]  /*cbc0*/  ISETP.NE.U32.AND P2, PT, R104, RZ, PT ;  /* 0x000000ff6800720c */ /* 0x000fe40003f45070 */
[----:B-----5:R-:W-:Y:S01]  /*cbd0*/  SHF.L.U32 R166, R124, 0x10, RZ ;  /* 0x000000107ca67819 */ /* 0x020fe200000006ff */
[----:B------:R-:W-:Y:S01]  /*cbe0*/  FFMA.FTZ R107, R106, R161, 1.1641532182693481445e-10 ;  /* 0x2f0000006a6b7423 */ /* 0x000fe200000100a1 */
[----:B------:R-:W-:Y:S01]  /*cbf0*/  ISETP.NE.AND.EX P2, PT, R105, RZ, PT, P2 ;  /* 0x000000ff6900720c */ /* 0x000fe20003f45320 */
[----:B------:R-:W2:Y:S01]  /*cc00*/  LDC R159, c[0x0][0x298] ;  /* 0x0000a600ff9f7b82 */ /* 0x000ea20000000800 */
[----:B------:R-:W-:Y:S02]  /*cc10*/  LOP3.LUT R164, R164, 0xffffffef, RZ, 0xc0, !PT ;  /* 0xffffffefa4a47812 */ /* 0x000fe400078ec0ff */
[----:B------:R-:W-:-:S02]  /*cc20*/  PRMT R124, R124, 0x7632, R124 ;  /* 0x000076327c7c7816 */ /* 0x000fc4000000007c */
[----:B0-----:R-:W-:Y:S01]  /*cc30*/  FSETP.GTU.FTZ.AND P3, PT, R107, R160, PT ;  /* 0x000000a06b00720b */ /* 0x001fe20003f7c000 */
[----:B--2---:R-:W-:-:S12]  /*cc40*/  FMUL.FTZ R166, R166, R159 ;  /* 0x0000009fa6a67220 */ /* 0x004fd80000410000 */
        /* <DEDUP_REMOVED lines=8> */
.L_x_15544:
        /* <DEDUP_REMOVED lines=12> */
.L_x_15547:
[----:B------:R-:W-:-:S07]  /*cd90*/  IMAD.MOV.U32 R141, RZ, RZ, R146 ;  /* 0x000000ffff8d7224 */ /* 0x000fce00078e0092 */
.L_x_15548:
[----:B------:R-:W-:Y:S05]  /*cda0*/  BSYNC B1 ;  /* 0x0000000000017941 */ /* 0x000fea0003800000 */
.L_x_15546:
        /* <DEDUP_REMOVED lines=16> */
.L_x_15552:
[----:B------:R-:W-:Y:S05]  /*ceb0*/  BSYNC B2 ;  /* 0x0000000000027941 */ /* 0x000fea0003800000 */
.L_x_15551:
        /* <DEDUP_REMOVED lines=43> */
.L_x_15550:
[----:B------:R-:W-:Y:S05]  /*d170*/  BSYNC B1 ;  /* 0x0000000000017941 */ /* 0x000fea0003800000 */
.L_x_15549:
        /* <DEDUP_REMOVED lines=9> */
.L_x_15545:
        /* <DEDUP_REMOVED lines=12> */
.L_x_15554:
[----:B------:R-:W-:-:S07]  /*d2d0*/  IMAD.MOV.U32 R157, RZ, RZ, R146 ;  /* 0x000000ffff9d7224 */ /* 0x000fce00078e0092 */
.L_x_15555:
[----:B------:R-:W-:Y:S05]  /*d2e0*/  BSYNC B1 ;  /* 0x0000000000017941 */ /* 0x000fea0003800000 */
.L_x_15553:
        /* <DEDUP_REMOVED lines=16> */
.L_x_15559:
[----:B------:R-:W-:Y:S05]  /*d3f0*/  BSYNC B2 ;  /* 0x0000000000027941 */ /* 0x000fea0003800000 */
.L_x_15558:
        /* <DEDUP_REMOVED lines=43> */
.L_x_15557:
[----:B------:R-:W-:Y:S05]  /*d6b0*/  BSYNC B1 ;  /* 0x0000000000017941 */ /* 0x000fea0003800000 */
.L_x_15556:
        /* <DEDUP_REMOVED lines=14> */
.L_x_15560:
        /* <DEDUP_REMOVED lines=12> */
.L_x_15563:
[----:B------:R-:W-:-:S07]  /*d860*/  MOV R124, R146 ;  /* 0x00000092007c7202 */ /* 0x000fce0000000f00 */
.L_x_15564:
[----:B------:R-:W-:Y:S05]  /*d870*/  BSYNC B1 ;  /* 0x0000000000017941 */ /* 0x000fea0003800000 */
.L_x_15562:
        /* <DEDUP_REMOVED lines=16> */
.L_x_15568:
[----:B------:R-:W-:Y:S05]  /*d980*/  BSYNC B2 ;  /* 0x0000000000027941 */ /* 0x000fea0003800000 */
.L_x_15567:
        /* <DEDUP_REMOVED lines=43> */
.L_x_15566:
[----:B------:R-:W-:Y:S05]  /*dc40*/  BSYNC B1 ;  /* 0x0000000000017941 */ /* 0x000fea0003800000 */
.L_x_15565:
        /* <DEDUP_REMOVED lines=10> */
.L_x_15561:
        /* <DEDUP_REMOVED lines=12> */
.L_x_15570:
[----:B------:R-:W-:-:S07]  /*ddb0*/  MOV R157, R146 ;  /* 0x00000092009d7202 */ /* 0x000fce0000000f00 */
.L_x_15571:
[----:B------:R-:W-:Y:S05]  /*ddc0*/  BSYNC B1 ;  /* 0x0000000000017941 */ /* 0x000fea0003800000 */
.L_x_15569:
        /* <DEDUP_REMOVED lines=16> */
.L_x_15575:
[----:B------:R-:W-:Y:S05]  /*ded0*/  BSYNC B2 ;  /* 0x0000000000027941 */ /* 0x000fea0003800000 */
.L_x_15574:
        /* <DEDUP_REMOVED lines=43> */
.L_x_15573:
[----:B------:R-:W-:Y:S05]  /*e190*/  BSYNC B1 ;  /* 0x0000000000017941 */ /* 0x000fea0003800000 */
.L_x_15572:
        /* <DEDUP_REMOVED lines=15> */
.L_x_15576:
        /* <DEDUP_REMOVED lines=12> */
.L_x_15579:
[----:B------:R-:W-:-:S07]  /*e350*/  IMAD.MOV.U32 R139, RZ, RZ, R146 ;  /* 0x000000ffff8b7224 */ /* 0x000fce00078e0092 */
.L_x_15580:
[----:B------:R-:W-:Y:S05]  /*e360*/  BSYNC B1 ;  /* 0x0000000000017941 */ /* 0x000fea0003800000 */
.L_x_15578:
        /* <DEDUP_REMOVED lines=16> */
.L_x_15584:
[----:B------:R-:W-:Y:S05]  /*e470*/  BSYNC B2 ;  /* 0x0000000000027941 */ /* 0x000fea0003800000 */
.L_x_15583:
        /* <DEDUP_REMOVED lines=43> */
.L_x_15582:
[----:B------:R-:W-:Y:S05]  /*e730*/  BSYNC B1 ;  /* 0x0000000000017941 */ /* 0x000fea0003800000 */
.L_x_15581:
        /* <DEDUP_REMOVED lines=9> */
.L_x_15577:
        /* <DEDUP_REMOVED lines=12> */
.L_x_15586:
[----:B------:R-:W-:-:S07]  /*e890*/  IMAD.MOV.U32 R157, RZ, RZ, R146 ;  /* 0x000000ffff9d7224 */ /* 0x000fce00078e0092 */
.L_x_15587:
[----:B------:R-:W-:Y:S05]  /*e8a0*/  BSYNC B1 ;  /* 0x0000000000017941 */ /* 0x000fea0003800000 */
.L_x_15585:
        /* <DEDUP_REMOVED lines=16> */
.L_x_15591:
[----:B------:R-:W-:Y:S05]  /*e9b0*/  BSYNC B2 ;  /* 0x0000000000027941 */ /* 0x000fea0003800000 */
.L_x_15590:
        /* <DEDUP_REMOVED lines=43> */
.L_x_15589:
[----:B------:R-:W-:Y:S05]  /*ec70*/  BSYNC B1 ;  /* 0x0000000000017941 */ /* 0x000fea0003800000 */
.L_x_15588:
        /* <DEDUP_REMOVED lines=14> */
.L_x_15592:
        /* <DEDUP_REMOVED lines=12> */
.L_x_15595:
[----:B------:R-:W-:-:S07]  /*ee20*/  IMAD.MOV.U32 R138, RZ, RZ, R146 ;  /* 0x000000ffff8a7224 */ /* 0x000fce00078e0092 */
.L_x_15596:
[----:B------:R-:W-:Y:S05]  /*ee30*/  BSYNC B1 ;  /* 0x0000000000017941 */ /* 0x000fea0003800000 */
.L_x_15594:
        /* <DEDUP_REMOVED lines=16> */
.L_x_15600:
[----:B------:R-:W-:Y:S05]  /*ef40*/  BSYNC B2 ;  /* 0x0000000000027941 */ /* 0x000fea0003800000 */
.L_x_15599:
        /* <DEDUP_REMOVED lines=43> */
.L_x_15598:
[----:B------:R-:W-:Y:S05]  /*f200*/  BSYNC B1 ;  /* 0x0000000000017941 */ /* 0x000fea0003800000 */
.L_x_15597:
        /* <DEDUP_REMOVED lines=10> */
.L_x_15593:
        /* <DEDUP_REMOVED lines=12> */
.L_x_15602:
[----:B------:R-:W-:-:S07]  /*f370*/  IMAD.MOV.U32 R165, RZ, RZ, R146 ;  /* 0x000000ffffa57224 */ /* 0x000fce00078e0092 */
.L_x_15603:
[----:B------:R-:W-:Y:S05]  /*f380*/  BSYNC B1 ;  /* 0x0000000000017941 */ /* 0x000fea0003800000 */
.L_x_15601:
        /* <DEDUP_REMOVED lines=16> */
.L_x_15607:
[----:B------:R-:W-:Y:S05]  /*f490*/  BSYNC B2 ;  /* 0x0000000000027941 */ /* 0x000fea0003800000 */
.L_x_15606:
        /* <DEDUP_REMOVED lines=43> */
.L_x_15605:
[----:B------:R-:W-:Y:S05]  /*f750*/  BSYNC B1 ;  /* 0x0000000000017941 */ /* 0x000fea0003800000 */
.L_x_15604:
        /* <DEDUP_REMOVED lines=15> */
.L_x_15608:
        /* <DEDUP_REMOVED lines=12> */
.L_x_15611:
[----:B------:R-:W-:-:S07]  /*f910*/  MOV R137, R146 ;  /* 0x0000009200897202 */ /* 0x000fce0000000f00 */
.L_x_15612:
[----:B------:R-:W-:Y:S05]  /*f920*/  BSYNC B1 ;  /* 0x0000000000017941 */ /* 0x000fea0003800000 */
.L_x_15610:
        /* <DEDUP_REMOVED lines=16> */
.L_x_15616:
[----:B------:R-:W-:Y:S05]  /*fa30*/  BSYNC B2 ;  /* 0x0000000000027941 */ /* 0x000fea0003800000 */
.L_x_15615:
        /* <DEDUP_REMOVED lines=43> */
.L_x_15614:
[----:B------:R-:W-:Y:S05]  /*fcf0*/  BSYNC B1 ;  /* 0x0000000000017941 */ /* 0x000fea0003800000 */
.L_x_15613:
        /* <DEDUP_REMOVED lines=9> */
.L_x_15609:
        /* <DEDUP_REMOVED lines=12> */
.L_x_15618:
[----:B------:R-:W-:-:S07]  /*fe50*/  MOV R165, R146 ;  /* 0x0000009200a57202 */ /* 0x000fce0000000f00 */
.L_x_15619:
[----:B------:R-:W-:Y:S05]  /*fe60*/  BSYNC B1 ;  /* 0x0000000000017941 */ /* 0x000fea0003800000 */
.L_x_15617:
        /* <DEDUP_REMOVED lines=16> */
.L_x_15623:
[----:B------:R-:W-:Y:S05]  /*ff70*/  BSYNC B2 ;  /* 0x0000000000027941 */ /* 0x000fea0003800000 */
.L_x_15622:
        /* <DEDUP_REMOVED lines=43> */
.L_x_15621:
[----:B------:R-:W-:Y:S05]  /*10230*/  BSYNC B1 ;  /* 0x0000000000017941 */ /* 0x000fea0003800000 */
.L_x_15620:
        /* <DEDUP_REMOVED lines=12> */
.L_x_15624:
        /* <DEDUP_REMOVED lines=12> */
.L_x_15627:
[----:B------:R-:W-:-:S07]  /*103c0*/  IMAD.MOV.U32 R136, RZ, RZ, R146 ;  /* 0x000000ffff887224 */ /* 0x000fce00078e0092 */
.L_x_15628:
[----:B------:R-:W-:Y:S05]  /*103d0*/  BSYNC B1 ;  /* 0x0000000000017941 */ /* 0x000fea0003800000 */
.L_x_15626:
        /* <DEDUP_REMOVED lines=16> */
.L_x_15632:
[----:B------:R-:W-:Y:S05]  /*104e0*/  BSYNC B2 ;  /* 0x0000000000027941 */ /* 0x000fea0003800000 */
.L_x_15631:
        /* <DEDUP_REMOVED lines=43> */
.L_x_15630:
[----:B------:R-:W-:Y:S05]  /*107a0*/  BSYNC B1 ;  /* 0x0000000000017941 */ /* 0x000fea0003800000 */
.L_x_15629:
        /* <DEDUP_REMOVED lines=10> */
.L_x_15625:
        /* <DEDUP_REMOVED lines=12> */
.L_x_15634:
[----:B------:R-:W-:-:S07]  /*10910*/  IMAD.MOV.U32 R165, RZ, RZ, R146 ;  /* 0x000000ffffa57224 */ /* 0x000fce00078e0092 */
.L_x_15635:
[----:B------:R-:W-:Y:S05]  /*10920*/  BSYNC B1 ;  /* 0x0000000000017941 */ /* 0x000fea0003800000 */
.L_x_15633:
        /* <DEDUP_REMOVED lines=16> */
.L_x_15639:
[----:B------:R-:W-:Y:S05]  /*10a30*/  BSYNC B2 ;  /* 0x0000000000027941 */ /* 0x000fea0003800000 */
.L_x_15638:
        /* <DEDUP_REMOVED lines=43> */
.L_x_15637:
[----:B------:R-:W-:Y:S05]  /*10cf0*/  BSYNC B1 ;  /* 0x0000000000017941 */ /* 0x000fea0003800000 */
.L_x_15636:
        /* <DEDUP_REMOVED lines=13> */
.L_x_15640:
        /* <DEDUP_REMOVED lines=12> */
.L_x_15643:
[----:B------:R-:W-:-:S07]  /*10e90*/  IMAD.MOV.U32 R3, RZ, RZ, R146 ;  /* 0x000000ffff037224 */ /* 0x000fce00078e0092 */
.L_x_15644:
[----:B------:R-:W-:Y:S05]  /*10ea0*/  BSYNC B1 ;  /* 0x0000000000017941 */ /* 0x000fea0003800000 */
.L_x_15642:
        /* <DEDUP_REMOVED lines=16> */
.L_x_15648:
[----:B------:R-:W-:Y:S05]  /*10fb0*/  BSYNC B2 ;  /* 0x0000000000027941 */ /* 0x000fea0003800000 */
.L_x_15647:
        /* <DEDUP_REMOVED lines=43> */
.L_x_15646:
[----:B------:R-:W-:Y:S05]  /*11270*/  BSYNC B1 ;  /* 0x0000000000017941 */ /* 0x000fea0003800000 */
.L_x_15645:
        /* <DEDUP_REMOVED lines=9> */
.L_x_15641:
        /* <DEDUP_REMOVED lines=12> */
.L_x_15650:
[----:B------:R-:W-:-:S07]  /*113d0*/  IMAD.MOV.U32 R157, RZ, RZ, R146 ;  /* 0x000000ffff9d7224 */ /* 0x000fce00078e0092 */
.L_x_15651:
[----:B------:R-:W-:Y:S05]  /*113e0*/  BSYNC B1 ;  /* 0x0000000000017941 */ /* 0x000fea0003800000 */
.L_x_15649:
        /* <DEDUP_REMOVED lines=16> */
.L_x_15655:
[----:B------:R-:W-:Y:S05]  /*114f0*/  BSYNC B2 ;  /* 0x0000000000027941 */ /* 0x000fea0003800000 */
.L_x_15654:
        /* <DEDUP_REMOVED lines=43> */
.L_x_15653:
[----:B------:R-:W-:Y:S05]  /*117b0*/  BSYNC B1 ;  /* 0x0000000000017941 */ /* 0x000fea0003800000 */
.L_x_15652:
        /* <DEDUP_REMOVED lines=12> */
.L_x_15656:
        /* <DEDUP_REMOVED lines=12> */
.L_x_15659:
[----:B------:R-:W-:-:S07]  /*11940*/  MOV R2, R146 ;  /* 0x0000009200027202 */ /* 0x000fce0000000f00 */
.L_x_15660:
[----:B------:R-:W-:Y:S05]  /*11950*/  BSYNC B1 ;  /* 0x0000000000017941 */ /* 0x000fea0003800000 */
.L_x_15658:
        /* <DEDUP_REMOVED lines=16> */
.L_x_15664:
[----:B------:R-:W-:Y:S05]  /*11a60*/  BSYNC B2 ;  /* 0x0000000000027941 */ /* 0x000fea0003800000 */
.L_x_15663:
        /* <DEDUP_REMOVED lines=43> */
.L_x_15662:
[----:B------:R-:W-:Y:S05]  /*11d20*/  BSYNC B1 ;  /* 0x0000000000017941 */ /* 0x000fea0003800000 */
.L_x_15661:
        /* <DEDUP_REMOVED lines=10> */
.L_x_15657:
        /* <DEDUP_REMOVED lines=31> */
[----:B0-----:R-:W-:Y:S02]  /*11fc0*/  SHF.L.U32 R160, R3, 0x10, RZ ;  /* 0x0000001003a07819 */ /* 0x001fe400000006ff */
        /* <DEDUP_REMOVED lines=19> */
.L_x_15665:
[----:B------:R-:W-:-:S07]  /*12100*/  VIADD R158, R158, 0x80 ;  /* 0x000000809e9e7836 */ /* 0x000fce0000000000 */
.L_x_15536:
[----:B------:R-:W-:Y:S05]  /*12110*/  BSYNC B0 ;  /* 0x0000000000007941 */ /* 0x000fea0003800000 */
.L_x_15535:
        /* <DEDUP_REMOVED lines=20> */
[----:B------:R-:W-:-:S11]  /*12260*/  VIADD R162, R157, 0x1 ;  /* 0x000000019da27836 */ /* 0x000fd60000000000 */
[----:B----4-:R-:W-:Y:S05]  /*12270*/  @!P2 BRA `(.L_x_15669) ;  /* 0x000000000020a947 */ /* 0x010fea0003800000 */
        /* <DEDUP_REMOVED lines=8> */
.L_x_15669:
[----:B------:R-:W-:-:S07]  /*12300*/  MOV R165, R146 ;  /* 0x0000009200a57202 */ /* 0x000fce0000000f00 */
.L_x_15670:
[----:B------:R-:W-:Y:S05]  /*12310*/  BSYNC B1 ;  /* 0x0000000000017941 */ /* 0x000fea0003800000 */
.L_x_15668:
        /* <DEDUP_REMOVED lines=16> */
.L_x_15674:
[----:B------:R-:W-:Y:S05]  /*12420*/  BSYNC B2 ;  /* 0x0000000000027941 */ /* 0x000fea0003800000 */
.L_x_15673:
        /* <DEDUP_REMOVED lines=43> */
.L_x_15672:
[----:B------:R-:W-:Y:S05]  /*126e0*/  BSYNC B1 ;  /* 0x0000000000017941 */ /* 0x000fea0003800000 */
.L_x_15671:
[----:B------:R-:W0:Y:S01]  /*126f0*/  LDC R160, c[0x0][0x294] ;  /* 0x0000a500ffa07b82 */ /* 0x000e220000000800 */
        /* <DEDUP_REMOVED lines=19> */
.L_x_15675:
        /* <DEDUP_REMOVED lines=12> */
.L_x_15678:
[----:B------:R-:W-:-:S07]  /*128f0*/  MOV R141, R146 ;  /* 0x00000092008d7202 */ /* 0x000fce0000000f00 */
.L_x_15679:
[----:B------:R-:W-:Y:S05]  /*12900*/  BSYNC B1 ;  /* 0x0000000000017941 */ /* 0x000fea0003800000 */
.L_x_15677:
        /* <DEDUP_REMOVED lines=16> */
.L_x_15683:
[----:B------:R-:W-:Y:S05]  /*12a10*/  BSYNC B2 ;  /* 0x0000000000027941 */ /* 0x000fea0003800000 */
.L_x_15682:
        /* <DEDUP_REMOVED lines=43> */
.L_x_15681:
[----:B------:R-:W-:Y:S05]  /*12cd0*/  BSYNC B1 ;  /* 0x0000000000017941 */ /* 0x000fea0003800000 */
.L_x_15680:
        /* <DEDUP_REMOVED lines=9> */
.L_x_15676:
        /* <DEDUP_REMOVED lines=12> */
.L_x_15685:
[----:B------:R-:W-:-:S07]  /*12e30*/  MOV R157, R146 ;  /* 0x00000092009d7202 */ /* 0x000fce0000000f00 */
.L_x_15686:
[----:B------:R-:W-:Y:S05]  /*12e40*/  BSYNC B1 ;  /* 0x0000000000017941 */ /* 0x000fea0003800000 */
.L_x_15684:
        /* <DEDUP_REMOVED lines=16> */
.L_x_15690:
[----:B------:R-:W-:Y:S05]  /*12f50*/  BSYNC B2 ;  /* 0x0000000000027941 */ /* 0x000fea0003800000 */
.L_x_15689:
        /* <DEDUP_REMOVED lines=43> */
.L_x_15688:
[----:B------:R-:W-:Y:S05]  /*13210*/  BSYNC B1 ;  /* 0x0000000000017941 */ /* 0x000fea0003800000 */
.L_x_15687:
        /* <DEDUP_REMOVED lines=14> */
.L_x_15691:
        /* <DEDUP_REMOVED lines=12> */
.L_x_15694:
[----:B------:R-:W-:-:S07]  /*133c0*/  IMAD.MOV.U32 R128, RZ, RZ, R146 ;  /* 0x000000ffff807224 */ /* 0x000fce00078e0092 */
.L_x_15695:
[----:B------:R-:W-:Y:S05]  /*133d0*/  BSYNC B1 ;  /* 0x0000000000017941 */ /* 0x000fea0003800000 */
.L_x_15693:
        /* <DEDUP_REMOVED lines=16> */
.L_x_15699:
[----:B------:R-:W-:Y:S05]  /*134e0*/  BSYNC B2 ;  /* 0x0000000000027941 */ /* 0x000fea0003800000 */
.L_x_15698:
        /* <DEDUP_REMOVED lines=43> */
.L_x_15697:
[----:B------:R-:W-:Y:S05]  /*137a0*/  BSYNC B1 ;  /* 0x0000000000017941 */ /* 0x000fea0003800000 */
.L_x_15696:
        /* <DEDUP_REMOVED lines=10> */
.L_x_15692:
        /* <DEDUP_REMOVED lines=12> */
.L_x_15701:
[----:B------:R-:W-:-:S07]  /*13910*/  IMAD.MOV.U32 R157, RZ, RZ, R146 ;  /* 0x000000ffff9d7224 */ /* 0x000fce00078e0092 */
.L_x_15702:
[----:B------:R-:W-:Y:S05]  /*13920*/  BSYNC B1 ;  /* 0x0000000000017941 */ /* 0x000fea0003800000 */
.L_x_15700:
        /* <DEDUP_REMOVED lines=16> */
.L_x_15706:
[----:B------:R-:W-:Y:S05]  /*13a30*/  BSYNC B2 ;  /* 0x0000000000027941 */ /* 0x000fea0003800000 */
.L_x_15705:
        /* <DEDUP_REMOVED lines=43> */
.L_x_15704:
[----:B------:R-:W-:Y:S05]  /*13cf0*/  BSYNC B1 ;  /* 0x0000000000017941 */ /* 0x000fea0003800000 */
.L_x_15703:
        /* <DEDUP_REMOVED lines=15> */
.L_x_15707:
        /* <DEDUP_REMOVED lines=12> */
.L_x_15710:
[----:B------:R-:W-:-:S07]  /*13eb0*/  IMAD.MOV.U32 R139, RZ, RZ, R146 ;  /* 0x000000ffff8b7224 */ /* 0x000fce00078e0092 */
.L_x_15711:
[----:B------:R-:W-:Y:S05]  /*13ec0*/  BSYNC B1 ;  /* 0x0000000000017941 */ /* 0x000fea0003800000 */
.L_x_15709:
        /* <DEDUP_REMOVED lines=16> */
.L_x_15715:
[----:B------:R-:W-:Y:S05]  /*13fd0*/  BSYNC B2 ;  /* 0x0000000000027941 */ /* 0x000fea0003800000 */
.L_x_15714:
        /* <DEDUP_REMOVED lines=43> */
.L_x_15713:
[----:B------:R-:W-:Y:S05]  /*14290*/  BSYNC B1 ;  /* 0x0000000000017941 */ /* 0x000fea0003800000 */
.L_x_15712:
        /* <DEDUP_REMOVED lines=9> */
.L_x_15708:
        /* <DEDUP_REMOVED lines=12> */
.L_x_15717:
[----:B------:R-:W-:-:S07]  /*143f0*/  IMAD.MOV.U32 R157, RZ, RZ, R146 ;  /* 0x000000ffff9d7224 */ /* 0x000fce00078e0092 */
.L_x_15718:
[----:B------:R-:W-:Y:S05]  /*14400*/  BSYNC B1 ;  /* 0x0000000000017941 */ /* 0x000fea0003800000 */
.L_x_15716:
        /* <DEDUP_REMOVED lines=16> */
.L_x_15722:
[----:B------:R-:W-:Y:S05]  /*14510*/  BSYNC B2 ;  /* 0x0000000000027941 */ /* 0x000fea0003800000 */
.L_x_15721:
        /* <DEDUP_REMOVED lines=43> */
.L_x_15720:
[----:B------:R-:W-:Y:S05]  /*147d0*/  BSYNC B1 ;  /* 0x0000000000017941 */ /* 0x000fea0003800000 */
.L_x_15719:
        /* <DEDUP_REMOVED lines=14> */
.L_x_15723:
        /* <DEDUP_REMOVED lines=12> */
.L_x_15726:
[----:B------:R-:W-:-:S07]  /*14980*/  MOV R138, R146 ;  /* 0x00000092008a7202 */ /* 0x000fce0000000f00 */
.L_x_15727:
[----:B------:R-:W-:Y:S05]  /*14990*/  BSYNC B1 ;  /* 0x0000000000017941 */ /* 0x000fea0003800000 */
.L_x_15725:
        /* <DEDUP_REMOVED lines=16> */
.L_x_15731:
[----:B------:R-:W-:Y:S05]  /*14aa0*/  BSYNC B2 ;  /* 0x0000000000027941 */ /* 0x000fea0003800000 */
.L_x_15730:
        /* <DEDUP_REMOVED lines=43> */
.L_x_15729:
[----:B------:R-:W-:Y:S05]  /*14d60*/  BSYNC B1 ;  /* 0x0000000000017941 */ /* 0x000fea0003800000 */
.L_x_15728:
        /* <DEDUP_REMOVED lines=10> */
.L_x_15724:
        /* <DEDUP_REMOVED lines=12> */
.L_x_15733:
[----:B------:R-:W-:-:S07]  /*14ed0*/  MOV R165, R146 ;  /* 0x0000009200a57202 */ /* 0x000fce0000000f00 */
.L_x_15734:
[----:B------:R-:W-:Y:S05]  /*14ee0*/  BSYNC B1 ;  /* 0x0000000000017941 */ /* 0x000fea0003800000 */
.L_x_15732:
        /* <DEDUP_REMOVED lines=16> */
.L_x_15738:
[----:B------:R-:W-:Y:S05]  /*14ff0*/  BSYNC B2 ;  /* 0x0000000000027941 */ /* 0x000fea0003800000 */
.L_x_15737:
        /* <DEDUP_REMOVED lines=43> */
.L_x_15736:
[----:B------:R-:W-:Y:S05]  /*152b0*/  BSYNC B1 ;  /* 0x0000000000017941 */ /* 0x000fea0003800000 */
.L_x_15735:
        /* <DEDUP_REMOVED lines=15> */
.L_x_15739:
        /* <DEDUP_REMOVED lines=12> */
.L_x_15742:
[----:B------:R-:W-:-:S07]  /*15470*/  IMAD.MOV.U32 R137, RZ, RZ, R146 ;  /* 0x000000ffff897224 */ /* 0x000fce00078e0092 */
.L_x_15743:
[----:B------:R-:W-:Y:S05]  /*15480*/  BSYNC B1 ;  /* 0x0000000000017941 */ /* 0x000fea0003800000 */
.L_x_15741:
        /* <DEDUP_REMOVED lines=16> */
.L_x_15747:
[----:B------:R-:W-:Y:S05]  /*15590*/  BSYNC B2 ;  /* 0x0000000000027941 */ /* 0x000fea0003800000 */
.L_x_15746:
        /* <DEDUP_REMOVED lines=43> */
.L_x_15745:
[----:B------:R-:W-:Y:S05]  /*15850*/  BSYNC B1 ;  /* 0x0000000000017941 */ /* 0x000fea0003800000 */
.L_x_15744:
        /* <DEDUP_REMOVED lines=9> */
.L_x_15740:
        /* <DEDUP_REMOVED lines=12> */
.L_x_15749:
[----:B------:R-:W-:-:S07]  /*159b0*/  IMAD.MOV.U32 R165, RZ, RZ, R146 ;  /* 0x000000ffffa57224 */ /* 0x000fce00078e0092 */
.L_x_15750:
[----:B------:R-:W-:Y:S05]  /*159c0*/  BSYNC B1 ;  /* 0x0000000000017941 */ /* 0x000fea0003800000 */
.L_x_15748:
        /* <DEDUP_REMOVED lines=16> */
.L_x_15754:
[----:B------:R-:W-:Y:S05]  /*15ad0*/  BSYNC B2 ;  /* 0x0000000000027941 */ /* 0x000fea0003800000 */
.L_x_15753:
        /* <DEDUP_REMOVED lines=43> */
.L_x_15752:
[----:B------:R-:W-:Y:S05]  /*15d90*/  BSYNC B1 ;  /* 0x0000000000017941 */ /* 0x000fea0003800000 */
.L_x_15751:
        /* <DEDUP_REMOVED lines=12> */
.L_x_15755:
        /* <DEDUP_REMOVED lines=12> */
.L_x_15758:
[----:B------:R-:W-:-:S07]  /*15f20*/  IMAD.MOV.U32 R136, RZ, RZ, R146 ;  /* 0x000000ffff887224 */ /* 0x000fce00078e0092 */
.L_x_15759:
[----:B------:R-:W-:Y:S05]  /*15f30*/  BSYNC B1 ;  /* 0x0000000000017941 */ /* 0x000fea0003800000 */
.L_x_15757:
        /* <DEDUP_REMOVED lines=16> */
.L_x_15763:
[----:B------:R-:W-:Y:S05]  /*16040*/  BSYNC B2 ;  /* 0x0000000000027941 */ /* 0x000fea0003800000 */
.L_x_15762:
        /* <DEDUP_REMOVED lines=43> */
.L_x_15761:
[----:B------:R-:W-:Y:S05]  /*16300*/  BSYNC B1 ;  /* 0x0000000000017941 */ /* 0x000fea0003800000 */
.L_x_15760:
        /* <DEDUP_REMOVED lines=10> */
.L_x_15756:
        /* <DEDUP_REMOVED lines=12> */
.L_x_15765:
[----:B------:R-:W-:-:S07]  /*16470*/  IMAD.MOV.U32 R165, RZ, RZ, R146 ;  /* 0x000000ffffa57224 */ /* 0x000fce00078e0092 */
.L_x_15766:
[----:B------:R-:W-:Y:S05]  /*16480*/  BSYNC B1 ;  /* 0x0000000000017941 */ /* 0x000fea0003800000 */
.L_x_15764:
        /* <DEDUP_REMOVED lines=16> */
.L_x_15770:
[----:B------:R-:W-:Y:S05]  /*16590*/  BSYNC B2 ;  /* 0x0000000000027941 */ /* 0x000fea0003800000 */
.L_x_15769:
        /* <DEDUP_REMOVED lines=43> */
.L_x_15768:
[----:B------:R-:W-:Y:S05]  /*16850*/  BSYNC B1 ;  /* 0x0000000000017941 */ /* 0x000fea0003800000 */
.L_x_15767:
        /* <DEDUP_REMOVED lines=13> */
.L_x_15771:
        /* <DEDUP_REMOVED lines=12> */
.L_x_15774:
[----:B------:R-:W-:-:S07]  /*169f0*/  MOV R3, R146 ;  /* 0x0000009200037202 */ /* 0x000fce0000000f00 */
.L_x_15775:
[----:B------:R-:W-:Y:S05]  /*16a00*/  BSYNC B1 ;  /* 0x0000000000017941 */ /* 0x000fea0003800000 */
.L_x_15773:
        /* <DEDUP_REMOVED lines=16> */
.L_x_15779:
[----:B------:R-:W-:Y:S05]  /*16b10*/  BSYNC B2 ;  /* 0x0000000000027941 */ /* 0x000fea0003800000 */
.L_x_15778:
        /* <DEDUP_REMOVED lines=43> */
.L_x_15777:
[----:B------:R-:W-:Y:S05]  /*16dd0*/  BSYNC B1 ;  /* 0x0000000000017941 */ /* 0x000fea0003800000 */
.L_x_15776:
        /* <DEDUP_REMOVED lines=9> */
.L_x_15772:
        /* <DEDUP_REMOVED lines=12> */
.L_x_15781:
[----:B------:R-:W-:-:S07]  /*16f30*/  MOV R157, R146 ;  /* 0x00000092009d7202 */ /* 0x000fce0000000f00 */
.L_x_15782:
[----:B------:R-:W-:Y:S05]  /*16f40*/  BSYNC B1 ;  /* 0x0000000000017941 */ /* 0x000fea0003800000 */
.L_x_15780:
        /* <DEDUP_REMOVED lines=16> */
.L_x_15786:
[----:B------:R-:W-:Y:S05]  /*17050*/  BSYNC B2 ;  /* 0x0000000000027941 */ /* 0x000fea0003800000 */
.L_x_15785:
        /* <DEDUP_REMOVED lines=43> */
.L_x_15784:
[----:B------:R-:W-:Y:S05]  /*17310*/  BSYNC B1 ;  /* 0x0000000000017941 */ /* 0x000fea0003800000 */
.L_x_15783:
        /* <DEDUP_REMOVED lines=12> */
.L_x_15787:
        /* <DEDUP_REMOVED lines=12> */
.L_x_15790:
[----:B------:R-:W-:-:S07]  /*174a0*/  IMAD.MOV.U32 R2, RZ, RZ, R146 ;  /* 0x000000ffff027224 */ /* 0x000fce00078e0092 */
.L_x_15791:
[----:B------:R-:W-:Y:S05]  /*174b0*/  BSYNC B1 ;  /* 0x0000000000017941 */ /* 0x000fea0003800000 */
.L_x_15789:
        /* <DEDUP_REMOVED lines=16> */
.L_x_15795:
[----:B------:R-:W-:Y:S05]  /*175c0*/  BSYNC B2 ;  /* 0x0000000000027941 */ /* 0x000fea0003800000 */
.L_x_15794:
        /* <DEDUP_REMOVED lines=43> */
.L_x_15793:
[----:B------:R-:W-:Y:S05]  /*17880*/  BSYNC B1 ;  /* 0x0000000000017941 */ /* 0x000fea0003800000 */
.L_x_15792:
        /* <DEDUP_REMOVED lines=10> */
.L_x_15788:
        /* <DEDUP_REMOVED lines=51> */
.L_x_15796:
[----:B------:R-:W-:-:S07]  /*17c60*/  IADD3 R158, R158, 0x80, RZ ;  /* 0x000000809e9e7810 */ /* 0x000fce0007ffe0ff */
.L_x_15667:
[----:B------:R-:W-:Y:S05]  /*17c70*/  BSYNC B0 ;  /* 0x0000000000007941 */ /* 0x000fea0003800000 */
.L_x_15666:
        /* <DEDUP_REMOVED lines=30> */
.L_x_15800:
[----:B------:R-:W-:-:S07]  /*17e60*/  IMAD.MOV.U32 R165, RZ, RZ, R146 ;  /* 0x000000ffffa57224 */ /* 0x000fce00078e0092 */
.L_x_15801:
[----:B------:R-:W-:Y:S05]  /*17e70*/  BSYNC B1 ;  /* 0x0000000000017941 */ /* 0x000fea0003800000 */
.L_x_15799:
        /* <DEDUP_REMOVED lines=16> */
.L_x_15805:
[----:B------:R-:W-:Y:S05]  /*17f80*/  BSYNC B2 ;  /* 0x0000000000027941 */ /* 0x000fea0003800000 */
.L_x_15804:
        /* <DEDUP_REMOVED lines=43> */
.L_x_15803:
[----:B------:R-:W-:Y:S05]  /*18240*/  BSYNC B1 ;  /* 0x0000000000017941 */ /* 0x000fea0003800000 */
.L_x_15802:
[----:B------:R-:W0:Y:S01]  /*18250*/  LDC R160, c[0x0][0x294] ;  /* 0x0000a500ffa07b82 */ /* 0x000e220000000800 */
[----:B------:R-:W-:Y:S01]  /*18260*/  HFMA2.MMA R161, -RZ, RZ, 0.1171875, 0 ;  /* 0x2f800000ffa17435 */ /* 0x000fe200000001ff */
[----:B------:R-:W-:Y:S01]  /*18270*/  I2FP.F32.U32 R114, R165 ;  /* 0x000000a500727245 */ /* 0x000fe20000201000 */
[----:B-----5:R-:W-:Y:S01]  /*18280*/  IMAD.U32 R166, R132, 0x10000, RZ ;  /* 0x0001000084a67824 */ /* 0x020fe200078e00ff */
[----:B------:R-:W-:Y:S02]  /*18290*/  ISETP.NE.U32.AND P2, PT, R112, RZ, PT ;  /* 0x000000ff7000720c */ /* 0x000fe40003f45070 */
[----:B------:R-:W-:Y:S02]  /*182a0*/  LOP3.LUT R164, R164, 0xffffffef, RZ, 0xc0, !PT ;  /* 0xffffffefa4a47812 */ /* 0x000fe400078ec0ff */
[----:B------:R-:W2:Y:S01]  /*182b0*/  LDC R159, c[0x0][0x298] ;  /* 0x0000a600ff9f7b82 */ /* 0x000ea20000000800 */
[----:B------:R-:W-:Y:S02]  /*182c0*/  ISETP.NE.AND.EX P2, PT, R113, RZ, PT, P2 ;  /* 0x000000ff7100720c */ /* 0x000fe40003f45320 */
[----:B------:R-:W-:Y:S01]  /*182d0*/  FFMA.FTZ R115, R114, R161, 1.1641532182693481445e-10 ;  /* 0x2f00000072737423 */ /* 0x000fe200000100a1 */
[----:B------:R-:W-:-:S04]  /*182e0*/  PRMT R132, R132, 0x7632, R132 ;  /* 0x0000763284847816 */ /* 0x000fc80000000084 */
[----:B0-----:R-:W-:Y:S01]  /*182f0*/  FSETP.GTU.FTZ.AND P3, PT, R115, R160, PT ;  /* 0x000000a07300720b */ /* 0x001fe20003f7c000 */
[----:B--2---:R-:W-:-:S12]  /*18300*/  FMUL.FTZ R166, R166, R159 ;  /* 0x0000009fa6a67220 */ /* 0x004fd80000410000 */
        /* <DEDUP_REMOVED lines=8> */
.L_x_15806:
        /* <DEDUP_REMOVED lines=12> */
.L_x_15809:
[----:B------:R-:W-:-:S07]  /*18450*/  IMAD.MOV.U32 R141, RZ, RZ, R146 ;  /* 0x000000ffff8d7224 */ /* 0x000fce00078e0092 */
.L_x_15810:
[----:B------:R-:W-:Y:S05]  /*18460*/  BSYNC B1 ;  /* 0x0000000000017941 */ /* 0x000fea0003800000 */
.L_x_15808:
        /* <DEDUP_REMOVED lines=16> */
.L_x_15814:
[----:B------:R-:W-:Y:S05]  /*18570*/  BSYNC B2 ;  /* 0x0000000000027941 */ /* 0x000fea0003800000 */
.L_x_15813:
        /* <DEDUP_REMOVED lines=43> */
.L_x_15812:
[----:B------:R-:W-:Y:S05]  /*18830*/  BSYNC B1 ;  /* 0x0000000000017941 */ /* 0x000fea0003800000 */
.L_x_15811:
        /* <DEDUP_REMOVED lines=9> */
.L_x_15807:
        /* <DEDUP_REMOVED lines=12> */
.L_x_15816:
[----:B------:R-:W-:-:S07]  /*18990*/  IMAD.MOV.U32 R157, RZ, RZ, R146 ;  /* 0x000000ffff9d7224 */ /* 0x000fce00078e0092 */
.L_x_15817:
[----:B------:R-:W-:Y:S05]  /*189a0*/  BSYNC B1 ;  /* 0x0000000000017941 */ /* 0x000fea0003800000 */
.L_x_15815:
        /* <DEDUP_REMOVED lines=16> */
.L_x_15821:
[----:B------:R-:W-:Y:S05]  /*18ab0*/  BSYNC B2 ;  /* 0x0000000000027941 */ /* 0x000fea0003800000 */
.L_x_15820:
        /* <DEDUP_REMOVED lines=43> */
.L_x_15819:
[----:B------:R-:W-:Y:S05]  /*18d70*/  BSYNC B1 ;  /* 0x0000000000017941 */ /* 0x000fea0003800000 */
.L_x_15818:
        /* <DEDUP_REMOVED lines=14> */
.L_x_15822:
        /* <DEDUP_REMOVED lines=12> */
.L_x_15825:
[----:B------:R-:W-:-:S07]  /*18f20*/  IMAD.MOV.U32 R132, RZ, RZ, R146 ;  /* 0x000000ffff847224 */ /* 0x000fce00078e0092 */
.L_x_15826:
[----:B------:R-:W-:Y:S05]  /*18f30*/  BSYNC B1 ;  /* 0x0000000000017941 */ /* 0x000fea0003800000 */
.L_x_15824:
        /* <DEDUP_REMOVED lines=16> */
.L_x_15830:
[----:B------:R-:W-:Y:S05]  /*19040*/  BSYNC B2 ;  /* 0x0000000000027941 */ /* 0x000fea0003800000 */
.L_x_15829:
        /* <DEDUP_REMOVED lines=43> */
.L_x_15828:
[----:B------:R-:W-:Y:S05]  /*19300*/  BSYNC B1 ;  /* 0x0000000000017941 */ /* 0x000fea0003800000 */
.L_x_15827:
        /* <DEDUP_REMOVED lines=10> */
.L_x_15823:
        /* <DEDUP_REMOVED lines=12> */
.L_x_15832:
[----:B------:R-:W-:-:S07]  /*19470*/  IMAD.MOV.U32 R157, RZ, RZ, R146 ;  /* 0x000000ffff9d7224 */ /* 0x000fce00078e0092 */
.L_x_15833:
[----:B------:R-:W-:Y:S05]  /*19480*/  BSYNC B1 ;  /* 0x0000000000017941 */ /* 0x000fea0003800000 */
.L_x_15831:
        /* <DEDUP_REMOVED lines=16> */
.L_x_15837:
[----:B------:R-:W-:Y:S05]  /*19590*/  BSYNC B2 ;  /* 0x0000000000027941 */ /* 0x000fea0003800000 */
.L_x_15836:
        /* <DEDUP_REMOVED lines=43> */
.L_x_15835:
[----:B------:R-:W-:Y:S05]  /*19850*/  BSYNC B1 ;  /* 0x0000000000017941 */ /* 0x000fea0003800000 */
.L_x_15834:
        /* <DEDUP_REMOVED lines=15> */
.L_x_15838:
        /* <DEDUP_REMOVED lines=12> */
.L_x_15841:
[----:B------:R-:W-:-:S07]  /*19a10*/  MOV R139, R146 ;  /* 0x00000092008b7202 */ /* 0x000fce0000000f00 */
.L_x_15842:
[----:B------:R-:W-:Y:S05]  /*19a20*/  BSYNC B1 ;  /* 0x0000000000017941 */ /* 0x000fea0003800000 */
.L_x_15840:
        /* <DEDUP_REMOVED lines=16> */
.L_x_15846:
[----:B------:R-:W-:Y:S05]  /*19b30*/  BSYNC B2 ;  /* 0x0000000000027941 */ /* 0x000fea0003800000 */
.L_x_15845:
        /* <DEDUP_REMOVED lines=43> */
.L_x_15844:
[----:B------:R-:W-:Y:S05]  /*19df0*/  BSYNC B1 ;  /* 0x0000000000017941 */ /* 0x000fea0003800000 */
.L_x_15843:
        /* <DEDUP_REMOVED lines=9> */
.L_x_15839:
        /* <DEDUP_REMOVED lines=12> */
.L_x_15848:
[----:B------:R-:W-:-:S07]  /*19f50*/  MOV R157, R146 ;  /* 0x00000092009d7202 */ /* 0x000fce0000000f00 */
.L_x_15849:
[----:B------:R-:W-:Y:S05]  /*19f60*/  BSYNC B1 ;  /* 0x0000000000017941 */ /* 0x000fea0003800000 */
.L_x_15847:
        /* <DEDUP_REMOVED lines=16> */
.L_x_15853:
[----:B------:R-:W-:Y:S05]  /*1a070*/  BSYNC B2 ;  /* 0x0000000000027941 */ /* 0x000fea0003800000 */
.L_x_15852:
        /* <DEDUP_REMOVED lines=43> */
.L_x_15851:
[----:B------:R-:W-:Y:S05]  /*1a330*/  BSYNC B1 ;  /* 0x0000000000017941 */ /* 0x000fea0003800000 */
.L_x_15850:
        /* <DEDUP_REMOVED lines=14> */
.L_x_15854:
        /* <DEDUP_REMOVED lines=12> */
.L_x_15857:
[----:B------:R-:W-:-:S07]  /*1a4e0*/  IMAD.MOV.U32 R138, RZ, RZ, R146 ;  /* 0x000000ffff8a7224 */ /* 0x000fce00078e0092 */
.L_x_15858:
[----:B------:R-:W-:Y:S05]  /*1a4f0*/  BSYNC B1 ;  /* 0x0000000000017941 */ /* 0x000fea0003800000 */
.L_x_15856:
        /* <DEDUP_REMOVED lines=16> */
.L_x_15862:
[----:B------:R-:W-:Y:S05]  /*1a600*/  BSYNC B2 ;  /* 0x0000000000027941 */ /* 0x000fea0003800000 */
.L_x_15861:
        /* <DEDUP_REMOVED lines=43> */
.L_x_15860:
[----:B------:R-:W-:Y:S05]  /*1a8c0*/  BSYNC B1 ;  /* 0x0000000000017941 */ /* 0x000fea0003800000 */
.L_x_15859:
        /* <DEDUP_REMOVED lines=10> */
.L_x_15855:
        /* <DEDUP_REMOVED lines=12> */
.L_x_15864:
[----:B------:R-:W-:-:S07]  /*1aa30*/  IMAD.MOV.U32 R165, RZ, RZ, R146 ;  /* 0x000000ffffa57224 */ /* 0x000fce00078e0092 */
.L_x_15865:
[----:B------:R-:W-:Y:S05]  /*1aa40*/  BSYNC B1 ;  /* 0x0000000000017941 */ /* 0x000fea0003800000 */
.L_x_15863:
        /* <DEDUP_REMOVED lines=16> */
.L_x_15869:
[----:B------:R-:W-:Y:S05]  /*1ab50*/  BSYNC B2 ;  /* 0x0000000000027941 */ /* 0x000fea0003800000 */
.L_x_15868:
        /* <DEDUP_REMOVED lines=43> */
.L_x_15867:
[----:B------:R-:W-:Y:S05]  /*1ae10*/  BSYNC B1 ;  /* 0x0000000000017941 */ /* 0x000fea0003800000 */
.L_x_15866:
        /* <DEDUP_REMOVED lines=15> */
.L_x_15870:
        /* <DEDUP_REMOVED lines=12> */
.L_x_15873:
[----:B------:R-:W-:-:S07]  /*1afd0*/  IMAD.MOV.U32 R137, RZ, RZ, R146 ;  /* 0x000000ffff897224 */ /* 0x000fce00078e0092 */
.L_x_15874:
[----:B------:R-:W-:Y:S05]  /*1afe0*/  BSYNC B1 ;  /* 0x0000000000017941 */ /* 0x000fea0003800000 */
.L_x_15872:
        /* <DEDUP_REMOVED lines=16> */
.L_x_15878:
[----:B------:R-:W-:Y:S05]  /*1b0f0*/  BSYNC B2 ;  /* 0x0000000000027941 */ /* 0x000fea0003800000 */
.L_x_15877:
        /* <DEDUP_REMOVED lines=43> */
.L_x_15876:
[----:B------:R-:W-:Y:S05]  /*1b3b0*/  BSYNC B1 ;  /* 0x0000000000017941 */ /* 0x000fea0003800000 */
.L_x_15875:
        /* <DEDUP_REMOVED lines=9> */
.L_x_15871:
        /* <DEDUP_REMOVED lines=12> */
.L_x_15880:
[----:B------:R-:W-:-:S07]  /*1b510*/  IMAD.MOV.U32 R165, RZ, RZ, R146 ;  /* 0x000000ffffa57224 */ /* 0x000fce00078e0092 */
.L_x_15881:
[----:B------:R-:W-:Y:S05]  /*1b520*/  BSYNC B1 ;  /* 0x0000000000017941 */ /* 0x000fea0003800000 */
.L_x_15879:
        /* <DEDUP_REMOVED lines=16> */
.L_x_15885:
[----:B------:R-:W-:Y:S05]  /*1b630*/  BSYNC B2 ;  /* 0x0000000000027941 */ /* 0x000fea0003800000 */
.L_x_15884:
        /* <DEDUP_REMOVED lines=43> */
.L_x_15883:
[----:B------:R-:W-:Y:S05]  /*1b8f0*/  BSYNC B1 ;  /* 0x0000000000017941 */ /* 0x000fea0003800000 */
.L_x_15882:
        /* <DEDUP_REMOVED lines=12> */
.L_x_15886:
        /* <DEDUP_REMOVED lines=12> */
.L_x_15889:
[----:B------:R-:W-:-:S07]  /*1ba80*/  MOV R136, R146 ;  /* 0x0000009200887202 */ /* 0x000fce0000000f00 */
.L_x_15890:
[----:B------:R-:W-:Y:S05]  /*1ba90*/  BSYNC B1 ;  /* 0x0000000000017941 */ /* 0x000fea0003800000 */
.L_x_15888:
        /* <DEDUP_REMOVED lines=16> */
.L_x_15894:
[----:B------:R-:W-:Y:S05]  /*1bba0*/  BSYNC B2 ;  /* 0x0000000000027941 */ /* 0x000fea0003800000 */
.L_x_15893:
        /* <DEDUP_REMOVED lines=43> */
.L_x_15892:
[----:B------:R-:W-:Y:S05]  /*1be60*/  BSYNC B1 ;  /* 0x0000000000017941 */ /* 0x000fea0003800000 */
.L_x_15891:
        /* <DEDUP_REMOVED lines=10> */
.L_x_15887:
        /* <DEDUP_REMOVED lines=12> */
.L_x_15896:
[----:B------:R-:W-:-:S07]  /*1bfd0*/  MOV R165, R146 ;  /* 0x0000009200a57202 */ /* 0x000fce0000000f00 */
.L_x_15897:
[----:B------:R-:W-:Y:S05]  /*1bfe0*/  BSYNC B1 ;  /* 0x0000000000017941 */ /* 0x000fea0003800000 */
.L_x_15895:
        /* <DEDUP_REMOVED lines=16> */
.L_x_15901:
[----:B------:R-:W-:Y:S05]  /*1c0f0*/  BSYNC B2 ;  /* 0x0000000000027941 */ /* 0x000fea0003800000 */
.L_x_15900:
        /* <DEDUP_REMOVED lines=43> */
.L_x_15899:
[----:B------:R-:W-:Y:S05]  /*1c3b0*/  BSYNC B1 ;  /* 0x0000000000017941 */ /* 0x000fea0003800000 */
.L_x_15898:
        /* <DEDUP_REMOVED lines=13> */
.L_x_15902:
        /* <DEDUP_REMOVED lines=12> */
.L_x_15905:
[----:B------:R-:W-:-:S07]  /*1c550*/  IMAD.MOV.U32 R3, RZ, RZ, R146 ;  /* 0x000000ffff037224 */ /* 0x000fce00078e0092 */
.L_x_15906:
[----:B------:R-:W-:Y:S05]  /*1c560*/  BSYNC B1 ;  /* 0x0000000000017941 */ /* 0x000fea0003800000 */
.L_x_15904:
        /* <DEDUP_REMOVED lines=16> */
.L_x_15910:
[----:B------:R-:W-:Y:S05]  /*1c670*/  BSYNC B2 ;  /* 0x0000000000027941 */ /* 0x000fea0003800000 */
.L_x_15909:
        /* <DEDUP_REMOVED lines=43> */
.L_x_15908:
[----:B------:R-:W-:Y:S05]  /*1c930*/  BSYNC B1 ;  /* 0x0000000000017941 */ /* 0x000fea0003800000 */
.L_x_15907:
        /* <DEDUP_REMOVED lines=9> */
.L_x_15903:
        /* <DEDUP_REMOVED lines=12> */
.L_x_15912:
[----:B------:R-:W-:-:S07]  /*1ca90*/  IMAD.MOV.U32 R157, RZ, RZ, R146 ;  /* 0x000000ffff9d7224 */ /* 0x000fce00078e0092 */
.L_x_15913:
[----:B------:R-:W-:Y:S05]  /*1caa0*/  BSYNC B1 ;  /* 0x0000000000017941 */ /* 0x000fea0003800000 */
.L_x_15911:
        /* <DEDUP_REMOVED lines=16> */
.L_x_15917:
[----:B------:R-:W-:Y:S05]  /*1cbb0*/  BSYNC B2 ;  /* 0x0000000000027941 */ /* 0x000fea0003800000 */
.L_x_15916:
        /* <DEDUP_REMOVED lines=43> */
.L_x_15915:
[----:B------:R-:W-:Y:S05]  /*1ce70*/  BSYNC B1 ;  /* 0x0000000000017941 */ /* 0x000fea0003800000 */
.L_x_15914:
        /* <DEDUP_REMOVED lines=12> */
.L_x_15918:
        /* <DEDUP_REMOVED lines=12> */
.L_x_15921:
[----:B------:R-:W-:-:S07]  /*1d000*/  IMAD.MOV.U32 R2, RZ, RZ, R146 ;  /* 0x000000ffff027224 */ /* 0x000fce00078e0092 */
.L_x_15922:
[----:B------:R-:W-:Y:S05]  /*1d010*/  BSYNC B1 ;  /* 0x0000000000017941 */ /* 0x000fea0003800000 */
.L_x_15920:
        /* <DEDUP_REMOVED lines=16> */
.L_x_15926:
[----:B------:R-:W-:Y:S05]  /*1d120*/  BSYNC B2 ;  /* 0x0000000000027941 */ /* 0x000fea0003800000 */
.L_x_15925:
        /* <DEDUP_REMOVED lines=43> */
.L_x_15924:
[----:B------:R-:W-:Y:S05]  /*1d3e0*/  BSYNC B1 ;  /* 0x0000000000017941 */ /* 0x000fea0003800000 */
.L_x_15923:
        /* <DEDUP_REMOVED lines=10> */
.L_x_15919:
[----:B------:R-:W-:Y:S02]  /*1d490*/  SEL R167, RZ, 0x1000000, P5 ;  /* 0x01000000ffa77807 */ /* 0x000fe40002800000 */
[C---:B------:R-:W-:Y:S02]  /*1d4a0*/  LOP3.LUT P5, RZ, R164.reuse, 0x2, RZ, 0xc0, !PT ;  /* 0x00000002a4ff7812 */ /* 0x040fe400078ac0ff */
[C---:B------:R-:W-:Y:S02]  /*1d4b0*/  LOP3.LUT P6, RZ, R164.reuse, 0x4, RZ, 0xc0, !PT ;  /* 0x00000004a4ff7812 */ /* 0x040fe400078cc0ff */
[----:B------:R-:W-:Y:S02]  /*1d4c0*/  LOP3.LUT P0, RZ, R164, 0x8, RZ, 0xc0, !PT ;  /* 0x00000008a4ff7812 */ /* 0x000fe4000780c0ff */
[----:B------:R-:W-:Y:S02]  /*1d4d0*/  SEL R162, RZ, 0x1, P5 ;  /* 0x00000001ffa27807 */ /* 0x000fe40002800000 */
[----:B------:R-:W-:-:S02]  /*1d4e0*/  SEL R170, RZ, 0x10000, P4 ;  /* 0x00010000ffaa7807 */ /* 0x000fc40002000000 */
[----:B------:R-:W-:Y:S01]  /*1d4f0*/  LOP3.LUT P4, RZ, R164, 0x1, RZ, 0xc0, !PT ;  /* 0x00000001a4ff7812 */ /* 0x000fe2000788c0ff */
[----:B------:R-:W-:Y:S01]  /*1d500*/  IMAD.WIDE.U32 R162, R162, 0x1000000, RZ ;  /* 0x01000000a2a27825 */ /* 0x000fe200078e00ff */
[----:B------:R-:W-:Y:S02]  /*1d510*/  SEL R165, RZ, 0x100, P3 ;  /* 0x00000100ffa57807 */ /* 0x000fe40001800000 */
[----:B------:R-:W-:Y:S02]  /*1d520*/  SEL R166, RZ, 0x1, P6 ;  /* 0x00000001ffa67807 */ /* 0x000fe40003000000 */
[----:B------:R-:W-:Y:S02]  /*1d530*/  SEL R168, RZ, 0x1, P0 ;  /* 0x00000001ffa87807 */ /* 0x000fe40000000000 */
[----:B------:R-:W-:Y:S02]  /*1d540*/  SEL R159, RZ, 0x1, P4 ;  /* 0x00000001ff9f7807 */ /* 0x000fe40002000000 */
[----:B------:R-:W-:Y:S01]  /*1d550*/  LOP3.LUT R165, R165, R167, R170, 0xfe, !PT ;  /* 0x000000a7a5a57212 */ /* 0x000fe200078efeaa */
[----:B------:R-:W-:Y:S01]  /*1d560*/  IMAD.WIDE.U32 R166, R166, 0x10000, RZ ;  /* 0x00010000a6a67825 */ /* 0x000fe200078e00ff */
[----:B------:R-:W-:-:S02]  /*1d570*/  LEA R160, P0, R158, UR12, 0x5 ;  /* 0x0000000c9ea07c11 */ /* 0x000fc4000f8028ff */
[----:B------:R-:W-:Y:S01]  /*1d580*/  LOP3.LUT P2, RZ, R164, 0x10, RZ, 0xc0, !PT ;  /* 0x00000010a4ff7812 */ /* 0x000fe2000784c0ff */
[----:B------:R-:W-:Y:S01]  /*1d590*/  IMAD.WIDE.U32 R168, R168, 0x100, RZ ;  /* 0x00000100a8a87825 */ /* 0x000fe200078e00ff */
[C---:B------:R-:W-:Y:S02]  /*1d5a0*/  SHF.L.U32 R170, R158.reuse, 0x3, RZ ;  /* 0x000000039eaa7819 */ /* 0x040fe400000006ff */
[----:B------:R-:W-:Y:S02]  /*1d5b0*/  LOP3.LUT R159, R163, R165, R159, 0xfe, !PT ;  /* 0x000000a5a39f7212 */ /* 0x000fe400078efe9f */
[----:B------:R-:W-:Y:S02]  /*1d5c0*/  LEA.HI.X R161, R158, UR13, RZ, 0x5, P0 ;  /* 0x0000000d9ea17c11 */ /* 0x000fe400080f2cff */
[----:B------:R-:W-:Y:S02]  /*1d5d0*/  SHF.R.U32.HI R165, RZ, 0x1d, R158 ;  /* 0x0000001dffa57819 */ /* 0x000fe4000001169e */
[----:B------:R-:W-:Y:S01]  /*1d5e0*/  SEL R163, RZ, 0x1, P2 ;  /* 0x00000001ffa37807 */ /* 0x000fe20001000000 */
[----:B------:R4:W-:Y:S01]  /*1d5f0*/  STG.E.128 desc[UR4][R160.64], R112 ;  /* 0x00000070a0007986 */ /* 0x0009e2000c101d04 */
[----:B------:R-:W-:-:S02]  /*1d600*/  IADD3 R158, P0, R170, UR14, RZ ;  /* 0x0000000eaa9e7c10 */ /* 0x000fc4000ff1e0ff */
[----:B------:R-:W-:Y:S01]  /*1d610*/  LOP3.LUT R162, R168, R162, R166, 0xfe, !PT ;  /* 0x000000a2a8a27212 */ /* 0x000fe200078efea6 */
[----:B------:R4:W-:Y:S01]  /*1d620*/  STG.E.128 desc[UR4][R160.64+0x10], R132 ;  /* 0x00001084a0007986 */ /* 0x0009e2000c101d04 */
[----:B------:R-:W-:Y:S02]  /*1d630*/  LOP3.LUT R167, R169, R159, R167, 0xfe, !PT ;  /* 0x0000009fa9a77212 */ /* 0x000fe400078efea7 */
[----:B------:R-:W-:Y:S02]  /*1d640*/  IADD3.X R159, R165, UR15, RZ, P0, !PT ;  /* 0x0000000fa59f7c10 */ /* 0x000fe400087fe4ff */
[----:B------:R-:W-:-:S05]  /*1d650*/  LOP3.LUT R166, R162, R163, RZ, 0xfc, !PT ;  /* 0x000000a3a2a67212 */ /* 0x000fca00078efcff */
[----:B------:R4:W-:Y:S01]  /*1d660*/  STG.E.64 desc[UR4][R158.64], R166 ;  /* 0x000000a69e007986 */ /* 0x0009e2000c101b04 */
[----:B------:R-:W-:Y:S05]  /*1d670*/  @!P1 BRA `(.L_x_15798) ;  /* 0x0000000000509947 */ /* 0x000fea0003800000 */
[----:B----4-:R-:W-:Y:S01]  /*1d680*/  IMAD.U32 R159, R3, 0x10000, RZ ;  /* 0x00010000039f7824 */ /* 0x010fe200078e00ff */
        /* <DEDUP_REMOVED lines=19> */
.L_x_15798:
[----:B------:R-:W-:Y:S05]  /*1d7c0*/  BSYNC B0 ;  /* 0x0000000000007941 */ /* 0x000fea0003800000 */
.L_x_15797:
[----:B0---4-:R-:W-:Y:S01]  /*1d7d0*/  FADD.FTZ R158, RZ, R96 ;  /* 0x00000060ff9e7221 */ /* 0x011fe20000010000 */
[----:B------:R-:W-:Y:S01]  /*1d7e0*/  LOP3.LUT P0, RZ, R164, 0x20, RZ, 0xc0, !PT ;  /* 0x00000020a4ff7812 */ /* 0x000fe2000780c0ff */
        /* <DEDUP_REMOVED lines=13> */
[----:B--23--:R-:W-:Y:S02]  /*1d8c0*/  FSEL R161, R158, RZ, P0 ;  /* 0x000000ff9ea17208 */ /* 0x00cfe40000000000 */
        /* <DEDUP_REMOVED lines=139> */
.L_x_15949:
[----:B------:R-:W2:Y:S01]  /*1e180*/  @!P5 S2R R163, SR_CgaCtaId ;  /* 0x0000000000a3d919 */ /* 0x000ea20000008800 */
[----:B------:R-:W-:Y:S01]  /*1e190*/  @!P5 MOV R0, 0x400 ;  /* 0x000004000000d802 */ /* 0x000fe20000000f00 */
[----:B------:R-:W-:Y:S05]  /*1e1a0*/  WARPSYNC.ALL ;  /* 0x0000000000007948 */ /* 0x000fea0003800000 */
[----:B------:R-:W-:Y:S01]  /*1e1b0*/  LOP3.LUT R161, R159, 0x3, RZ, 0xc0, !PT ;  /* 0x000000039fa17812 */ /* 0x000fe200078ec0ff */
[----:B-1----:R-:W-:Y:S01]  /*1e1c0*/  FADD.FTZ R159, R166, R165 ;  /* 0x000000a5a69f7221 */ /* 0x002fe20000010000 */
        /* <DEDUP_REMOVED lines=8> */
[----:B------:R-:W-:Y:S01]  /*1e250*/  @!P0 IMAD.IADD R160, R160, 0x1, R163 ;  /* 0x00000001a0a08824 */ /* 0x000fe200078e02a3 */
[----:B------:R-:W-:Y:S01]  /*1e260*/  BAR.SYNC.DEFER_BLOCKING 0x0 ;  /* 0x0000000000007b1d */ /* 0x000fe20000010000 */
[----:B------:R-:W-:-:S05]  /*1e270*/  LOP3.LUT P1, RZ, R164, 0x20, RZ, 0xc0, !PT ;  /* 0x00000020a4ff7812 */ /* 0x000fca000782c0ff */
[----:B------:R-:W-:Y:S01]  /*1e280*/  BSSY B0, `(.L_x_15928) ;  /* 0x000005b000007945 */ /* 0x000fe20003800000 */
[----:B-1----:R-:W-:Y:S02]  /*1e290*/  @!P0 LEA R163, R159, R0, 0x18 ;  /* 0x000000009fa38211 */ /* 0x002fe400078ec0ff */
[----:B------:R-:W-:Y:S01]  /*1e2a0*/  CS2R R158, SRZ ;  /* 0x00000000009e7805 */ /* 0x000fe2000001ff00 */
[----:B------:R-:W-:Y:S01]  /*1e2b0*/  IMAD.MOV.U32 R0, RZ, RZ, RZ ;  /* 0x000000ffff007224 */ /* 0x000fe200078e00ff */
[----:B------:R-:W-:Y:S01]  /*1e2c0*/  @!P0 LEA R160, R160, R163, 0x3 ;  /* 0x000000a3a0a08211 */ /* 0x000fe200078e18ff */
[----:B------:R-:W-:-:S04]  /*1e2d0*/  @!P0 IMAD.MOV.U32 R0, RZ, RZ, R142 ;  /* 0x000000ffff008224 */ /* 0x000fc800078e008e */
[----:B------:R-:W-:Y:S01]  /*1e2e0*/  @!P0 LDS.64 R158, [R160] ;  /* 0x00000000a09e8984 */ /* 0x000fe20000000a00 */
[----:B------:R-:W-:-:S03]  /*1e2f0*/  PLOP3.LUT P0, PT, PT, PT, UP0, 0x40, 0x0 ;  /* 0x000000000000781c */ /* 0x000fc60003f0e808 */
[----:B------:R-:W1:Y:S02]  /*1e300*/  SHFL.DOWN PT, R163, R0, 0x2, 0x1f ;  /* 0x08401f0000a37f89 */ /* 0x000e6400000e0000 */
[----:B-1----:R-:W-:Y:S02]  /*1e310*/  IADD3 R162, R163, R0, RZ ;  /* 0x00000000a3a27210 */ /* 0x002fe40007ffe0ff */
[----:B------:R-:W-:Y:S02]  /*1e320*/  I2FP.F32.S32 R168, R163 ;  /* 0x000000a300a87245 */ /* 0x000fe40000201400 */
[----:B0-----:R-:W-:Y:S01]  /*1e330*/  I2FP.F32.S32 R166, R162 ;  /* 0x000000a200a67245 */ /* 0x001fe20000201400 */
[----:B------:R-:W0:Y:S01]  /*1e340*/  SHFL.DOWN PT, R171, R162, 0x1, 0x1f ;  /* 0x08201f00a2ab7f89 */ /* 0x000e2200000e0000 */
[----:B------:R-:W-:Y:S02]  /*1e350*/  I2FP.F32.S32 R163, R0 ;  /* 0x0000000000a37245 */ /* 0x000fe40000201400 */
[----:B------:R-:W1:Y:S01]  /*1e360*/  MUFU.RCP R167, R166 ;  /* 0x000000a600a77308 */ /* 0x000e620000001000 */
[----:B------:R-:W2:Y:S04]  /*1e370*/  SHFL.DOWN PT, R165, R158, 0x2, 0x1f ;  /* 0x08401f009ea57f89 */ /* 0x000ea800000e0000 */
[----:B------:R-:W3:Y:S01]  /*1e380*/  SHFL.DOWN PT, R0, R159, 0x2, 0x1f ;  /* 0x08401f009f007f89 */ /* 0x000ee200000e0000 */
[----:B0-----:R-:W-:Y:S01]  /*1e390*/  IMAD.IADD R170, R162, 0x1, R171 ;  /* 0x00000001a2aa7824 */ /* 0x001fe200078e02ab */
[----:B------:R-:W-:-:S04]  /*1e3a0*/  I2FP.F32.S32 R171, R171 ;  /* 0x000000ab00ab7245 */ /* 0x000fc80000201400 */
[----:B------:R-:W-:Y:S01]  /*1e3b0*/  I2FP.F32.S32 R170, R170 ;  /* 0x000000aa00aa7245 */ /* 0x000fe20000201400 */
[----:B--2---:R-:W-:-:S04]  /*1e3c0*/  FMUL.FTZ R160, R165, R168 ;  /* 0x000000a8a5a07220 */ /* 0x004fc80000410000 */
[----:B------:R-:W-:Y:S01]  /*1e3d0*/  FFMA.FTZ R160, R163, R158, R160 ;  /* 0x0000009ea3a07223 */ /* 0x000fe200000100a0 */
[----:B------:R-:W-:Y:S01]  /*1e3e0*/  FADD.FTZ R158, -R165, R158 ;  /* 0x0000009ea59e7221 */ /* 0x000fe20000010100 */
[----:B------:R-:W0:Y:S01]  /*1e3f0*/  MUFU.RCP R170, R170 ;  /* 0x000000aa00aa7308 */ /* 0x000e220000001000 */
[----:B---3--:R-:W-:Y:S01]  /*1e400*/  FADD.FTZ R0, R0, R159 ;  /* 0x0000009f00007221 */ /* 0x008fe20000010000 */
        /* <DEDUP_REMOVED lines=8> */
[----:B------:R-:W-:Y:S02]  /*1e490*/  FFMA.FTZ R163, R166, R169, R159 ;  /* 0x000000a9a6a37223 */ /* 0x000fe4000001009f */
[----:B------:R-:W1:Y:S02]  /*1e4a0*/  SHFL.DOWN PT, R159, R0, 0x1, 0x1f ;  /* 0x08201f00009f7f89 */ /* 0x000e6400000e0000 */
[----:B0-----:R-:W-:Y:S01]  /*1e4b0*/  FMUL.FTZ R158, R170, R163 ;  /* 0x000000a3aa9e7220 */ /* 0x001fe20000410000 */
[----:B------:R-:W-:-:S04]  /*1e4c0*/  FMUL.FTZ R163, R160, R160 ;  /* 0x000000a0a0a37220 */ /* 0x000fc80000410000 */
[----:B------:R-:W0:Y:S01]  /*1e4d0*/  SHFL.IDX PT, R167, R158, RZ, 0x1f ;  /* 0x00001fff9ea77589 */ /* 0x000e2200000e0000 */
[----:B------:R-:W-:Y:S02]  /*1e4e0*/  FMUL.FTZ R163, R166, R163 ;  /* 0x000000a3a6a37220 */ /* 0x000fe40000410000 */
[----:B------:R-:W2:Y:S02]  /*1e4f0*/  LDC R166, c[0x0][0x2d8] ;  /* 0x0000b600ffa67b82 */ /* 0x000ea40000000800 */
[----:B------:R-:W-:Y:S01]  /*1e500*/  FMUL.FTZ R163, R163, R171 ;  /* 0x000000aba3a37220 */ /* 0x000fe20000410000 */
[----:B-1----:R-:W-:-:S04]  /*1e510*/  FADD.FTZ R159, R0, R159 ;  /* 0x0000009f009f7221 */ /* 0x002fc80000010000 */
[----:B------:R-:W-:Y:S01]  /*1e520*/  FFMA.FTZ R159, R170, R163, R159 ;  /* 0x000000a3aa9f7223 */ /* 0x000fe2000001009f */
[----:B0-----:R-:W-:-:S05]  /*1e530*/  FMUL.FTZ R160, R167, R167 ;  /* 0x000000a7a7a07220 */ /* 0x001fca0000410000 */
[----:B------:R-:W2:Y:S01]  /*1e540*/  SHFL.IDX PT, R159, R159, RZ, 0x1f ;  /* 0x00001fff9f9f7589 */ /* 0x000ea200000e0000 */
[----:B------:R-:W-:Y:S02]  /*1e550*/  FSEL R165, R160, RZ, !P0 ;  /* 0x000000ffa0a57208 */ /* 0x000fe40004000000 */
[----:B------:R-:W-:-:S04]  /*1e560*/  PLOP3.LUT P0, PT, PT, PT, UP0, 0x40, 0x0 ;  /* 0x000000000000781c */ /* 0x000fc80003f0e808 */
[----:B------:R-:W-:Y:S02]  /*1e570*/  FSEL R0, R167, RZ, P0 ;  /* 0x000000ffa7007208 */ /* 0x000fe40000000000 */
[----:B------:R-:W-:-:S13]  /*1e580*/  LOP3.LUT P0, RZ, R161, 0x1f, R155, 0xf8, !PT ;  /* 0x0000001fa1ff7812 */ /* 0x000fda000780f89b */
[----:B------:R-:W0:Y:S01]  /*1e590*/  @!P0 LDC.64 R160, c[0x0][0x250] ;  /* 0x00009400ffa08b82 */ /* 0x000e220000000a00 */
[----:B--2---:R-:W-:-:S04]  /*1e5a0*/  FFMA.FTZ R158, R159, UR11, R166 ;  /* 0x0000000b9f9e7c23 */ /* 0x004fc800080100a6 */
        /* <DEDUP_REMOVED lines=8> */
[----:B0-----:R-:W0:Y:S01]  /*1e630*/  LDC.64 R166, c[0x0][0x2b8] ;  /* 0x0000ae00ffa67b82 */ /* 0x001e220000000a00 */
        /* <DEDUP_REMOVED lines=27> */
[----:B------:R-:W-:Y:S01]  /*1e7f0*/  F2FP.BF16.F32.PACK_AB R162, R168, R169 ;  /* 0x000000a9a8a2723e */ /* 0x000fe200000010ff */
[----:B------:R-:W-:Y:S01]  /*1e800*/  VIADD R156, R156, 0x80 ;  /* 0x000000809c9c7836 */ /* 0x000fe20000000000 */
[----:B------:R-:W-:-:S05]  /*1e810*/  F2FP.BF16.F32.PACK_AB R163, R170, R163 ;  /* 0x000000a3aaa3723e */ /* 0x000fca00000010ff */
[----:B------:R1:W-:Y:S02]  /*1e820*/  STG.E.128 desc[UR4][R166.64], R160 ;  /* 0x000000a0a6007986 */ /* 0x0003e4000c101d04 */
.L_x_15929:
[----:B------:R-:W-:Y:S05]  /*1e830*/  BSYNC B0 ;  /* 0x0000000000007941 */ /* 0x000fea0003800000 */
.L_x_15928:
[----:B------:R-:W-:Y:S01]  /*1e840*/  LOP3.LUT P0, RZ, R164, 0x200, RZ, 0xc0, !PT ;  /* 0x00000200a4ff7812 */ /* 0x000fe2000780c0ff */
[----:B------:R-:W-:-:S12]  /*1e850*/  BSSY B0, `(.L_x_15930) ;  /* 0x0000022000007945 */ /* 0x000fd80003800000 */
[----:B------:R-:W-:Y:S05]  /*1e860*/  @!P0 BRA `(.L_x_15931) ;  /* 0x0000000000808947 */ /* 0x000fea0003800000 */
[----:B01----:R-:W0:Y:S01]  /*1e870*/  LDC.64 R166, c[0x0][0x2b8] ;  /* 0x0000ae00ffa67b82 */ /* 0x003e220000000a00 */
        /* <DEDUP_REMOVED lines=31> */
.L_x_15931:
[----:B------:R-:W-:Y:S05]  /*1ea70*/  BSYNC B0 ;  /* 0x0000000000007941 */ /* 0x000fea0003800000 */
.L_x_15930:
[----:B------:R-:W-:Y:S01]  /*1ea80*/  LOP3.LUT P0, RZ, R164, 0x100, RZ, 0xc0, !PT ;  /* 0x00000100a4ff7812 */ /* 0x000fe2000780c0ff */
[----:B------:R-:W-:-:S12]  /*1ea90*/  BSSY B0, `(.L_x_15932) ;  /* 0x0000022000007945 */ /* 0x000fd80003800000 */
[----:B------:R-:W-:Y:S05]  /*1eaa0*/  @!P0 BRA `(.L_x_15933) ;  /* 0x0000000000808947 */ /* 0x000fea0003800000 */
[----:B012---:R-:W0:Y:S01]  /*1eab0*/  LDC.64 R166, c[0x0][0x2b8] ;  /* 0x0000ae00ffa67b82 */ /* 0x007e220000000a00 */
        /* <DEDUP_REMOVED lines=31> */
.L_x_15933:
[----:B------:R-:W-:Y:S05]  /*1ecb0*/  BSYNC B0 ;  /* 0x0000000000007941 */ /* 0x000fea0003800000 */
.L_x_15932:
[----:B------:R-:W-:Y:S01]  /*1ecc0*/  LOP3.LUT P0, RZ, R164, 0x80, RZ, 0xc0, !PT ;  /* 0x00000080a4ff7812 */ /* 0x000fe2000780c0ff */
[----:B------:R-:W-:-:S12]  /*1ecd0*/  BSSY B0, `(.L_x_15934) ;  /* 0x0000022000007945 */ /* 0x000fd80003800000 */
[----:B------:R-:W-:Y:S05]  /*1ece0*/  @!P0 BRA `(.L_x_15935) ;  /* 0x0000000000808947 */ /* 0x000fea0003800000 */
[----:B0123--:R-:W0:Y:S01]  /*1ecf0*/  LDC.64 R166, c[0x0][0x2b8] ;  /* 0x0000ae00ffa67b82 */ /* 0x00fe220000000a00 */
        /* <DEDUP_REMOVED lines=31> */
.L_x_15935:
[----:B------:R-:W-:Y:S05]  /*1eef0*/  BSYNC B0 ;  /* 0x0000000000007941 */ /* 0x000fea0003800000 */
.L_x_15934:
[----:B------:R-:W-:Y:S01]  /*1ef00*/  LOP3.LUT P0, RZ, R164, 0x40, RZ, 0xc0, !PT ;  /* 0x00000040a4ff7812 */ /* 0x000fe2000780c0ff */
        /* <DEDUP_REMOVED lines=33> */
.L_x_15937:
[----:B------:R-:W-:Y:S05]  /*1f120*/  BSYNC B0 ;  /* 0x0000000000007941 */ /* 0x000fea0003800000 */
.L_x_15936:
[----:B------:R-:W-:Y:S02]  /*1f130*/  IADD3 R149, R149, UR18, RZ ;  /* 0x0000001295957c10 */ /* 0x000fe4000fffe0ff */
[----:B------:R-:W-:Y:S02]  /*1f140*/  SEL R0, RZ, 0x1, P3 ;  /* 0x00000001ff007807 */ /* 0x000fe40001800000 */
[----:B------:R-:W-:-:S13]  /*1f150*/  ISETP.GE.AND P0, PT, R149, UR19, PT ;  /* 0x0000001395007c0c */ /* 0x000fda000bf06270 */
[----:B------:R-:W-:Y:S05]  /*1f160*/  @!P0 BRA `(.L_x_15938) ;  /* 0xfffffe1c00508947 */ /* 0x000fea000383ffff */
[----:B------:R-:W-:Y:S05]  /*1f170*/  EXIT ;  /* 0x000000000000794d */ /* 0x000fea0003800000 */
.L_x_15927:
[----:B------:R-:W-:Y:S01]  /*1f180*/  HFMA2.MMA R171, -RZ, RZ, 0, 1.847743988037109375e-06 ;  /* 0x0000001fffab7435 */ /* 0x000fe200000001ff */
[----:B------:R-:W-:Y:S02]  /*1f190*/  IMAD.MOV.U32 R169, RZ, RZ, R161 ;  /* 0x000000ffffa97224 */ /* 0x000fe400078e00a1 */
[----:B------:R-:W-:Y:S02]  /*1f1a0*/  IMAD.MOV.U32 R170, RZ, RZ, 0x1 ;  /* 0x00000001ffaa7424 */ /* 0x000fe400078e00ff */
[----:B------:R-:W-:-:S07]  /*1f1b0*/  IMAD.MOV.U32 R168, RZ, RZ, -0x1 ;  /* 0xffffffffffa87424 */ /* 0x000fce00078e00ff */
[----:B-1---5:R-:W-:Y:S05]  /*1f1c0*/  WARPSYNC.COLLECTIVE R168, `(.L_x_15939) ;  /* 0x00000000a8087348 */ /* 0x022fea0003c00000 */
[----:B------:R0:W2:Y:S02]  /*1f1d0*/  SHFL.BFLY P6, R167, R169, R170, R171 ;  /* 0x0c0000aaa9a77389 */ /* 0x0000a400000c00ab */
[----:B012--5:R-:W-:Y:S01]  /*1f1e0*/  ENDCOLLECTIVE ;  /* 0x000000000000791b */ /* 0x027fe20003800000 */
.L_x_15939:
[----:B------:R-:W-:Y:S02]  /*1f1f0*/  IMAD.MOV.U32 R170, RZ, RZ, 0x2 ;  /* 0x00000002ffaa7424 */ /* 0x000fe400078e00ff */
[----:B------:R-:W-:-:S04]  /*1f200*/  IMAD.MOV.U32 R0, RZ, RZ, R167 ;  /* 0x000000ffff007224 */ /* 0x000fc800078e00a7 */
[----:B------:R-:W-:-:S05]  /*1f210*/  FADD.FTZ R162, R161, R0 ;  /* 0x00000000a1a27221 */ /* 0x000fca0000010000 */
[----:B------:R-:W-:-:S07]  /*1f220*/  MOV R169, R162 ;  /* 0x000000a200a97202 */ /* 0x000fce0000000f00 */
[----:B------:R-:W-:Y:S05]  /*1f230*/  WARPSYNC.COLLECTIVE R168, `(.L_x_15940) ;  /* 0x00000000a8087348 */ /* 0x000fea0003c00000 */
[----:B------:R0:W1:Y:S02]  /*1f240*/  SHFL.BFLY P6, R167, R169, R170, R171 ;  /* 0x0c0000aaa9a77389 */ /* 0x00006400000c00ab */
[----:B01----:R-:W-:Y:S01]  /*1f250*/  ENDCOLLECTIVE ;  /* 0x000000000000791b */ /* 0x003fe20003800000 */
.L_x_15940:
[----:B------:R-:W-:Y:S02]  /*1f260*/  IMAD.MOV.U32 R170, RZ, RZ, 0x4 ;  /* 0x00000004ffaa7424 */ /* 0x000fe400078e00ff */
[----:B------:R-:W-:-:S04]  /*1f270*/  IMAD.MOV.U32 R163, RZ, RZ, R167 ;  /* 0x000000ffffa37224 */ /* 0x000fc800078e00a7 */
[----:B------:R-:W-:-:S05]  /*1f280*/  FADD.FTZ R163, R162, R163 ;  /* 0x000000a3a2a37221 */ /* 0x000fca0000010000 */
[----:B------:R-:W-:-:S07]  /*1f290*/  MOV R169, R163 ;  /* 0x000000a300a97202 */ /* 0x000fce0000000f00 */
[----:B------:R-:W-:Y:S05]  /*1f2a0*/  WARPSYNC.COLLECTIVE R168, `(.L_x_15941) ;  /* 0x00000000a8087348 */ /* 0x000fea0003c00000 */
[----:B------:R0:W1:Y:S02]  /*1f2b0*/  SHFL.BFLY P6, R167, R169, R170, R171 ;  /* 0x0c0000aaa9a77389 */ /* 0x00006400000c00ab */
[----:B01----:R-:W-:Y:S01]  /*1f2c0*/  ENDCOLLECTIVE ;  /* 0x000000000000791b */ /* 0x003fe20003800000 */
.L_x_15941:
[----:B------:R-:W-:Y:S02]  /*1f2d0*/  IMAD.MOV.U32 R170, RZ, RZ, 0x8 ;  /* 0x00000008ffaa7424 */ /* 0x000fe400078e00ff */
[----:B------:R-:W-:-:S04]  /*1f2e0*/  IMAD.MOV.U32 R0, RZ, RZ, R167 ;  /* 0x000000ffff007224 */ /* 0x000fc800078e00a7 */
[----:B------:R-:W-:-:S05]  /*1f2f0*/  FADD.FTZ R165, R163, R0 ;  /* 0x00000000a3a57221 */ /* 0x000fca0000010000 */
[----:B------:R-:W-:-:S07]  /*1f300*/  MOV R169, R165 ;  /* 0x000000a500a97202 */ /* 0x000fce0000000f00 */
[----:B------:R-:W-:Y:S05]  /*1f310*/  WARPSYNC.COLLECTIVE R168, `(.L_x_15942) ;  /* 0x00000000a8087348 */ /* 0x000fea0003c00000 */
[----:B------:R0:W1:Y:S02]  /*1f320*/  SHFL.BFLY P6, R167, R169, R170, R171 ;  /* 0x0c0000aaa9a77389 */ /* 0x00006400000c00ab */
[----:B01----:R-:W-:Y:S01]  /*1f330*/  ENDCOLLECTIVE ;  /* 0x000000000000791b */ /* 0x003fe20003800000 */
.L_x_15942:
[----:B------:R-:W-:Y:S02]  /*1f340*/  IMAD.MOV.U32 R170, RZ, RZ, 0x10 ;  /* 0x00000010ffaa7424 */ /* 0x000fe400078e00ff */
[----:B------:R-:W-:-:S04]  /*1f350*/  IMAD.MOV.U32 R0, RZ, RZ, R167 ;  /* 0x000000ffff007224 */ /* 0x000fc800078e00a7 */
[----:B------:R-:W-:-:S05]  /*1f360*/  FADD.FTZ R166, R165, R0 ;  /* 0x00000000a5a67221 */ /* 0x000fca0000010000 */
[----:B------:R-:W-:-:S07]  /*1f370*/  MOV R169, R166 ;  /* 0x000000a600a97202 */ /* 0x000fce0000000f00 */
[----:B------:R-:W-:Y:S05]  /*1f380*/  WARPSYNC.COLLECTIVE R168, `(.L_x_15943) ;  /* 0x00000000a8087348 */ /* 0x000fea0003c00000 */
[----:B------:R0:W1:Y:S02]  /*1f390*/  SHFL.BFLY P6, R167, R169, R170, R171 ;  /* 0x0c0000aaa9a77389 */ /* 0x00006400000c00ab */
[----:B01----:R-:W-:Y:S01]  /*1f3a0*/  ENDCOLLECTIVE ;  /* 0x000000000000791b */ /* 0x003fe20003800000 */
.L_x_15943:
[----:B------:R-:W-:Y:S01]  /*1f3b0*/  HFMA2.MMA R170, -RZ, RZ, 0, 5.9604644775390625e-08 ;  /* 0x00000001ffaa7435 */ /* 0x000fe200000001ff */
        /* <DEDUP_REMOVED lines=83> */
[----:B------:R-:W-:-:S04]  /*1f8f0*/  @P4 FFMA.FTZ R0, R162, R162, R161 ;  /* 0x000000a2a2004223 */ /* 0x000fc800000100a1 */
[----:B------:R-:W-:-:S07]  /*1f900*/  IMAD.MOV.U32 R169, RZ, RZ, R0 ;  /* 0x000000ffffa97224 */ /* 0x000fce00078e0000 */
[----:B------:R-:W-:Y:S05]  /*1f910*/  WARPSYNC.COLLECTIVE R168, `(.L_x_15944) ;  /* 0x00000000a8087348 */ /* 0x000fea0003c00000 */
[----:B------:R0:W1:Y:S02]  /*1f920*/  SHFL.BFLY P6, R167, R169, R170, R171 ;  /* 0x0c0000aaa9a77389 */ /* 0x00006400000c00ab */
[----:B01----:R-:W-:Y:S01]  /*1f930*/  ENDCOLLECTIVE ;  /* 0x000000000000791b */ /* 0x003fe20003800000 */
.L_x_15944:
[----:B------:R-:W-:Y:S01]  /*1f940*/  MOV R170, 0x2 ;  /* 0x0000000200aa7802 */ /* 0x000fe20000000f00 */
[----:B------:R-:W-:-:S04]  /*1f950*/  IMAD.MOV.U32 R161, RZ, RZ, R167 ;  /* 0x000000ffffa17224 */ /* 0x000fc800078e00a7 */
[----:B------:R-:W-:-:S04]  /*1f960*/  FADD.FTZ R161, R0, R161 ;  /* 0x000000a100a17221 */ /* 0x000fc80000010000 */
[----:B------:R-:W-:-:S07]  /*1f970*/  IMAD.MOV.U32 R169, RZ, RZ, R161 ;  /* 0x000000ffffa97224 */ /* 0x000fce00078e00a1 */
[----:B------:R-:W-:Y:S05]  /*1f980*/  WARPSYNC.COLLECTIVE R168, `(.L_x_15945) ;  /* 0x00000000a8087348 */ /* 0x000fea0003c00000 */
[----:B------:R0:W1:Y:S02]  /*1f990*/  SHFL.BFLY P6, R167, R169, R170, R171 ;  /* 0x0c0000aaa9a77389 */ /* 0x00006400000c00ab */
[----:B01----:R-:W-:Y:S01]  /*1f9a0*/  ENDCOLLECTIVE ;  /* 0x000000000000791b */ /* 0x003fe20003800000 */
.L_x_15945:
[----:B------:R-:W-:Y:S01]  /*1f9b0*/  HFMA2.MMA R170, -RZ, RZ, 0, 2.384185791015625e-07 ;  /* 0x00000004ffaa7435 */ /* 0x000fe200000001ff */
[----:B------:R-:W-:-:S04]  /*1f9c0*/  IMAD.MOV.U32 R162, RZ, RZ, R167 ;  /* 0x000000ffffa27224 */ /* 0x000fc800078e00a7 */
[----:B------:R-:W-:-:S04]  /*1f9d0*/  FADD.FTZ R162, R161, R162 ;  /* 0x000000a2a1a27221 */ /* 0x000fc80000010000 */
[----:B------:R-:W-:-:S07]  /*1f9e0*/  IMAD.MOV.U32 R169, RZ, RZ, R162 ;  /* 0x000000ffffa97224 */ /* 0x000fce00078e00a2 */
[----:B------:R-:W-:Y:S05]  /*1f9f0*/  WARPSYNC.COLLECTIVE R168, `(.L_x_15946) ;  /* 0x00000000a8087348 */ /* 0x000fea0003c00000 */
[----:B------:R0:W1:Y:S02]  /*1fa00*/  SHFL.BFLY P6, R167, R169, R170, R171 ;  /* 0x0c0000aaa9a77389 */ /* 0x00006400000c00ab */
[----:B01----:R-:W-:Y:S01]  /*1fa10*/  ENDCOLLECTIVE ;  /* 0x000000000000791b */ /* 0x003fe20003800000 */
.L_x_15946:
[----:B------:R-:W-:Y:S01]  /*1fa20*/  MOV R170, 0x8 ;  /* 0x0000000800aa7802 */ /* 0x000fe20000000f00 */
[----:B------:R-:W-:-:S04]  /*1fa30*/  IMAD.MOV.U32 R163, RZ, RZ, R167 ;  /* 0x000000ffffa37224 */ /* 0x000fc800078e00a7 */
[----:B------:R-:W-:-:S04]  /*1fa40*/  FADD.FTZ R163, R162, R163 ;  /* 0x000000a3a2a37221 */ /* 0x000fc80000010000 */
[----:B------:R-:W-:-:S07]  /*1fa50*/  IMAD.MOV.U32 R169, RZ, RZ, R163 ;  /* 0x000000ffffa97224 */ /* 0x000fce00078e00a3 */
[----:B------:R-:W-:Y:S05]  /*1fa60*/  WARPSYNC.COLLECTIVE R168, `(.L_x_15947) ;  /* 0x00000000a8087348 */ /* 0x000fea0003c00000 */
[----:B------:R0:W1:Y:S02]  /*1fa70*/  SHFL.BFLY P6, R167, R169, R170, R171 ;  /* 0x0c0000aaa9a77389 */ /* 0x00006400000c00ab */
[----:B01----:R-:W-:Y:S01]  /*1fa80*/  ENDCOLLECTIVE ;  /* 0x000000000000791b */ /* 0x003fe20003800000 */
.L_x_15947:
[----:B------:R-:W-:Y:S01]  /*1fa90*/  HFMA2.MMA R170, -RZ, RZ, 0, 9.5367431640625e-07 ;  /* 0x00000010ffaa7435 */ /* 0x000fe200000001ff */
[----:B------:R-:W-:-:S04]  /*1faa0*/  IMAD.MOV.U32 R166, RZ, RZ, R167 ;  /* 0x000000ffffa67224 */ /* 0x000fc800078e00a7 */
[----:B------:R-:W-:-:S04]  /*1fab0*/  FADD.FTZ R166, R163, R166 ;  /* 0x000000a6a3a67221 */ /* 0x000fc80000010000 */
[----:B------:R-:W-:-:S07]  /*1fac0*/  IMAD.MOV.U32 R169, RZ, RZ, R166 ;  /* 0x000000ffffa97224 */ /* 0x000fce00078e00a6 */
[----:B------:R-:W-:Y:S05]  /*1fad0*/  WARPSYNC.COLLECTIVE R168, `(.L_x_15948) ;  /* 0x00000000a8087348 */ /* 0x000fea0003c00000 */
[----:B------:R0:W1:Y:S02]  /*1fae0*/  SHFL.BFLY P6, R167, R169, R170, R171 ;  /* 0x0c0000aaa9a77389 */ /* 0x00006400000c00ab */
[----:B01----:R-:W-:Y:S01]  /*1faf0*/  ENDCOLLECTIVE ;  /* 0x000000000000791b */ /* 0x003fe20003800000 */
.L_x_15948:
[----:B------:R-:W-:Y:S01]  /*1fb00*/  IMAD.MOV.U32 R165, RZ, RZ, R167 ;  /* 0x000000ffffa57224 */ /* 0x000fe200078e00a7 */
[----:B------:R-:W-:Y:S06]  /*1fb10*/  BRA `(.L_x_15949) ;  /* 0xffffffe400987947 */ /* 0x000fec000383ffff */
.L_x_15950:
        /* <DEDUP_REMOVED lines=14> */
.L_x_33538:


//--------------------- .text._ZN10layer_norm31ln_parallel_residual_fwd_kernelINS_13Kernel_traitsIf13__nv_bfloat16fS2_fjLj5120ELj1ELj1ELj4ELj16ENS_18Kernel_traits_baseILj5120EfS2_fS2_fjLj128EEEEELb1ELb1ELb1EEEvNS_9FwdParamsE --------------------------
	.section	.text._ZN10layer_norm31ln_parallel_residual_fwd_kernelINS_13Kernel_traitsIf13__nv_bfloat16fS2_fjLj5120ELj1ELj1ELj4ELj16ENS_18Kernel_traits_baseILj5120EfS2_fS2_fjLj128EEEEELb1ELb1ELb1EEEvNS_9FwdParamsE,"ax",@progbits
	.align	128
        .global         _ZN10layer_norm31ln_parallel_residual_fwd_kernelINS_13Kernel_traitsIf13__nv_bfloat16fS2_fjLj5120ELj1ELj1ELj4ELj16ENS_18Kernel_traits_baseILj5120EfS2_fS2_fjLj128EEEEELb1ELb1ELb1EEEvNS_9FwdParamsE
        .type           _ZN10layer_norm31ln_parallel_residual_fwd_kernelINS_13Kernel_traitsIf13__nv_bfloat16fS2_fjLj5120ELj1ELj1ELj4ELj16ENS_18Kernel_traits_baseILj5120EfS2_fS2_fjLj128EEEEELb1ELb1ELb1EEEvNS_9FwdParamsE,@function
        .size           _ZN10layer_norm31ln_parallel_residual_fwd_kernelINS_13Kernel_traitsIf13__nv_bfloat16fS2_fjLj5120ELj1ELj1ELj4ELj16ENS_18Kernel_traits_baseILj5120EfS2_fS2_fjLj128EEEEELb1ELb1ELb1EEEvNS_9FwdParamsE,(.L_x_33539 - _ZN10layer_norm31ln_parallel_residual_fwd_kernelINS_13Kernel_traitsIf13__nv_bfloat16fS2_fjLj5120ELj1ELj1ELj4ELj16ENS_18Kernel_traits_baseILj5120EfS2_fS2_fjLj128EEEEELb1ELb1ELb1EEEvNS_9FwdParamsE)
        .other          _ZN10layer_norm31ln_parallel_residual_fwd_kernelINS_13Kernel_traitsIf13__nv_bfloat16fS2_fjLj5120ELj1ELj1ELj4ELj16ENS_18Kernel_traits_baseILj5120EfS2_fS2_fjLj128EEEEELb1ELb1ELb1EEEvNS_9FwdParamsE,@"STO_CUDA_ENTRY STV_DEFAULT"
_ZN10layer_norm31ln_parallel_residual_fwd_kernelINS_13Kernel_traitsIf13__nv_bfloat16fS2_fjLj5120ELj1ELj1ELj4ELj16ENS_18Kernel_traits_baseILj5120EfS2_fS2_fjLj128EEEEELb1ELb1ELb1EEEvNS_9FwdParamsE:
.text._ZN10layer_norm31ln_parallel_residual_fwd_kernelINS_13Kernel_traitsIf13__nv_bfloat16fS2_fjLj5120ELj1ELj1ELj4ELj16ENS_18Kernel_traits_baseILj5120EfS2_fS2_fjLj128EEEEELb1ELb1ELb1EEEvNS_9FwdParamsE:
        /* <DEDUP_REMOVED lines=18> */
[----:B------:R-:W2:Y:S01]  /*0120*/  S2UR UR8, SR_CTAID.X ;  /* 0x00000000000879c3 */ /* 0x000ea20000002500 */
[----:B------:R-:W-:Y:S02]  /*0130*/  CS2R R88, SRZ ;  /* 0x0000000000587805 */ /* 0x000fe4000001ff00 */
[----:B------:R-:W-:Y:S02]  /*0140*/  CS2R R90, SRZ ;  /* 0x00000000005a7805 */ /* 0x000fe4000001ff00 */
[----:B------:R-:W-:Y:S02]  /*0150*/  CS2R R84, SRZ ;  /* 0x0000000000547805 */ /* 0x000fe4000001ff00 */
[----:B------:R-:W-:Y:S02]  /*0160*/  CS2R R86, SRZ ;  /* 0x0000000000567805 */ /* 0x000fe4000001ff00 */
[----:B------:R-:W-:-:S02]  /*0170*/  CS2R R80, SRZ ;  /* 0x0000000000507805 */ /* 0x000fc4000001ff00 */
[----:B------:R-:W-:Y:S02]  /*0180*/  CS2R R82, SRZ ;  /* 0x0000000000527805 */ /* 0x000fe4000001ff00 */
[----:B------:R-:W-:Y:S01]  /*0190*/  CS2R R76, SRZ ;  /* 0x00000000004c7805 */ /* 0x000fe2000001ff00 */
[----:B------:R-:W2:Y:S01]  /*01a0*/  LDC R3, c[0x0][RZ] ;  /* 0x00000000ff037b82 */ /* 0x000ea20000000800 */
        /* <DEDUP_REMOVED lines=13> */
[----:B--2---:R-:W-:Y:S01]  /*0280*/  IMAD R0, R3, UR8, R2 ;  /* 0x0000000803007c24 */ /* 0x004fe2000f8e0202 */
[----:B---3--:R-:W-:Y:S02]  /*0290*/  @P0 R2UR UR6, R4 ;  /* 0x00000000040602ca */ /* 0x008fe400000e0000 */
        /* <DEDUP_REMOVED lines=50> */
[----:B------:R-:W-:-:S03]  /*05c0*/  SHF.L.U32 R7, R2, 0x5, RZ ;  /* 0x0000000502077819 */ /* 0x000fc600000006ff */
[----:B------:R-:W-:Y:S01]  /*05d0*/  IMAD.WIDE.U32 R8, R8, -0x2daee0ad, RZ ;  /* 0xd2511f5308087825 */ /* 0x000fe200078e00ff */
[----:B------:R-:W-:Y:S02]  /*05e0*/  LOP3.LUT R5, R5, UR29, R10, 0x96, !PT ;  /* 0x0000001d05057c12 */ /* 0x000fe4000f8e960a */
[----:B------:R-:W-:Y:S02]  /*05f0*/  LOP3.LUT R7, R7, 0xfe0, RZ, 0xc0, !PT ;  /* 0x00000fe007077812 */ /* 0x000fe400078ec0ff */
[----:B------:R-:W-:Y:S01]  /*0600*/  LOP3.LUT R9, R9, UR31, R4, 0x96, !PT ;  /* 0x0000001f09097c12 */ /* 0x000fe2000f8e9604 */
[----:B------:R-:W-:-:S04]  /*0610*/  IMAD.WIDE.U32 R4, R5, -0x326172a9, RZ ;  /* 0xcd9e8d5705047825 */ /* 0x000fc800078e00ff */
[----:B------:R-:W-:Y:S01]  /*0620*/  IMAD.HI.U32 R3, R9, -0x326172a9, RZ ;  /* 0xcd9e8d5709037827 */ /* 0x000fe200078e00ff */
[----:B------:R-:W-:Y:S02]  /*0630*/  LOP3.LUT R133, R5, UR30, R6, 0x96, !PT ;  /* 0x0000001e05857c12 */ /* 0x000fe4000f8e9606 */
[----:B------:R-:W-:Y:S02]  /*0640*/  IADD3 R6, P2, R7, UR10, RZ ;  /* 0x0000000a07067c10 */ /* 0x000fe4000ff5e0ff */
[----:B------:R-:W-:Y:S01]  /*0650*/  LOP3.LUT R134, R3, UR32, R4, 0x96, !PT ;  /* 0x0000002003867c12 */ /* 0x000fe2000f8e9604 */
[----:B------:R-:W-:Y:S01]  /*0660*/  IMAD.HI.U32 R3, R133, -0x2daee0ad, RZ ;  /* 0xd2511f5385037827 */ /* 0x000fe200078e00ff */
[----:B------:R-:W-:-:S03]  /*0670*/  IADD3 R4, P1, R7, UR12, RZ ;  /* 0x0000000c07047c10 */ /* 0x000fc6000ff3e0ff */
[----:B------:R-:W-:Y:S01]  /*0680*/  IMAD.X R7, RZ, RZ, UR11, P2 ;  /* 0x0000000bff077e24 */ /* 0x000fe200090e06ff */
[----:B------:R-:W-:Y:S01]  /*0690*/  LOP3.LUT R8, R3, UR33, R8, 0x96, !PT ;  /* 0x0000002103087c12 */ /* 0x000fe2000f8e9608 */
[----:B------:R-:W-:Y:S01]  /*06a0*/  IMAD.X R5, RZ, RZ, UR13, P1 ;  /* 0x0000000dff057e24 */ /* 0x000fe200088e06ff */
[----:B------:R-:W-:Y:S02]  /*06b0*/  LEA.HI R3, R2, UR8, RZ, 0x19 ;  /* 0x0000000802037c11 */ /* 0x000fe4000f8fc8ff */
[----:B------:R0:W5:Y:S02]  /*06c0*/  @P0 LDG.E.128 R88, desc[UR4][R6.64] ;  /* 0x0000000406580981 */ /* 0x000164000c1e1d00 */
[----:B------:R-:W-:Y:S02]  /*06d0*/  ISETP.GE.AND P1, PT, R3, UR9, PT ;  /* 0x0000000903007c0c */ /* 0x000fe4000bf26270 */
        /* <DEDUP_REMOVED lines=20> */
[----:B------:R-:W-:Y:S01]  /*0820*/  UIADD3 UR34, UR7, -0x695add53, URZ ;  /* 0x96a522ad07227890 */ /* 0x000fe2000fffe03f */
[----:B------:R-:W-:Y:S01]  /*0830*/  IMAD R133, R133, -0x2daee0ad, RZ ;  /* 0xd2511f5385857824 */ /* 0x000fe200078e02ff */
[----:B------:R-:W-:Y:S01]  /*0840*/  UIADD3 UR13, UR6, -0x700cb87f, URZ ;  /* 0x8ff34781060d7890 */ /* 0x000fe2000fffe03f */
[----:B------:R-:W-:Y:S01]  /*0850*/  IMAD.WIDE.U32 R134, R134, -0x2daee0ad, RZ ;  /* 0xd2511f5386867825 */ /* 0x000fe200078e00ff */
[----:B------:R-:W-:Y:S01]  /*0860*/  ULDC.64 UR8, c[0x0][0x228] ;  /* 0x00008a0000087ab9 */ /* 0x000fe20000000a00 */
[----:B------:R-:W-:Y:S01]  /*0870*/  LOP3.LUT R162, R162, 0x3, RZ, 0xc0, !PT ;  /* 0x00000003a2a27812 */ /* 0x000fe200078ec0ff */
[----:B------:R-:W-:Y:S01]  /*0880*/  ULDC UR12, c[0x0][0x290] ;  /* 0x0000a400000c7ab9 */ /* 0x000fe20000000800 */
[----:B0-----:R-:W-:Y:S01]  /*0890*/  IMAD R7, R9, -0x326172a9, RZ ;  /* 0xcd9e8d5709077824 */ /* 0x001fe200078e02ff */
[----:B------:R-:W-:Y:S01]  /*08a0*/  ISETP.NE.U32.AND P0, PT, RZ, UR8, PT ;  /* 0x00000008ff007c0c */ /* 0x000fe2000bf05070 */
[C---:B------:R-:W-:Y:S01]  /*08b0*/  IMAD.HI.U32 R132, R8.reuse, -0x326172a9, RZ ;  /* 0xcd9e8d5708847827 */ /* 0x040fe200078e00ff */
[----:B------:R-:W-:Y:S01]  /*08c0*/  LOP3.LUT R133, R135, UR34, R133, 0x96, !PT ;  /* 0x0000002287857c12 */ /* 0x000fe2000f8e9685 */
[----:B------:R-:W-:Y:S01]  /*08d0*/  ULDC.U8 UR8, c[0x0][0x2a0] ;  /* 0x0000a80000087ab9 */ /* 0x000fe20000000000 */
[----:B------:R-:W-:Y:S01]  /*08e0*/  MOV R135, R0 ;  /* 0x0000000000877202 */ /* 0x000fe20000000f00 */
[----:B------:R-:W-:Y:S01]  /*08f0*/  IMAD R138, R8, -0x326172a9, RZ ;  /* 0xcd9e8d57088a7824 */ /* 0x000fe200078e02ff */
[----:B------:R-:W-:Y:S01]  /*0900*/  LOP3.LUT R132, R132, UR13, R7, 0x96, !PT ;  /* 0x0000000d84847c12 */ /* 0x000fe2000f8e9607 */
[----:B------:R-:W-:Y:S01]  /*0910*/  IMAD.MOV.U32 R0, RZ, RZ, 0x1 ;  /* 0x00000001ff007424 */ /* 0x000fe200078e00ff */
[----:B------:R-:W-:Y:S01]  /*0920*/  LOP3.LUT R140, R2, 0x7f, RZ, 0xc0, !PT ;  /* 0x0000007f028c7812 */ /* 0x000fe200078ec0ff */
[----:B------:R-:W-:Y:S01]  /*0930*/  IMAD.MOV.U32 R139, RZ, RZ, RZ ;  /* 0x000000ffff8b7224 */ /* 0x000fe200078e00ff */
[----:B------:R-:W-:Y:S01]  /*0940*/  ISETP.NE.AND.EX P0, PT, RZ, UR9, PT, P0 ;  /* 0x00000009ff007c0c */ /* 0x000fe2000bf05300 */
[----:B------:R-:W-:Y:S01]  /*0950*/  ULDC UR9, c[0x0][0x218] ;  /* 0x0000860000097ab9 */ /* 0x000fe20000000800 */
[----:B------:R-:W-:Y:S01]  /*0960*/  UISETP.NE.AND UP0, UPT, UR8, URZ, UPT ;  /* 0x0000003f0800728c */ /* 0x000fe2000bf05270 */
[----:B------:R-:W-:Y:S01]  /*0970*/  ULDC.64 UR36, c[0x0][0x228] ;  /* 0x00008a0000247ab9 */ /* 0x000fe20000000a00 */
[----:B------:R-:W-:Y:S01]  /*0980*/  ULDC.64 UR10, c[0x0][0x230] ;  /* 0x00008c00000a7ab9 */ /* 0x000fe20000000a00 */
[----:B------:R-:W-:Y:S01]  /*0990*/  ULDC.64 UR14, c[0x0][0x2b8] ;  /* 0x0000ae00000e7ab9 */ /* 0x000fe20000000a00 */
[----:B-1----:R-:W-:-:S07]  /*09a0*/  ULDC.64 UR16, c[0x0][0x210] ;  /* 0x0000840000107ab9 */ /* 0x002fce0000000a00 */
.L_x_16597:
        /* <DEDUP_REMOVED lines=28> */
.L_x_15952:
[----:B------:R-:W-:-:S07]  /*0b70*/  IMAD.MOV.U32 R104, RZ, RZ, R138 ;  /* 0x000000ffff687224 */ /* 0x000fce00078e008a */
.L_x_15953:
[----:B------:R-:W-:Y:S05]  /*0b80*/  BSYNC B0 ;  /* 0x0000000000007941 */ /* 0x000fea0003800000 */
.L_x_15951:
        /* <DEDUP_REMOVED lines=16> */
.L_x_15957:
[----:B------:R-:W-:Y:S05]  /*0c90*/  BSYNC B1 ;  /* 0x0000000000017941 */ /* 0x000fea0003800000 */
.L_x_15956:
        /* <DEDUP_REMOVED lines=44> */
.L_x_15955:
[----:B------:R-:W-:Y:S05]  /*0f60*/  BSYNC B0 ;  /* 0x0000000000007941 */ /* 0x000fea0003800000 */
.L_x_15954:
        /* <DEDUP_REMOVED lines=20> */
.L_x_15958:
        /* <DEDUP_REMOVED lines=12> */
.L_x_15961:
[----:B------:R-:W-:-:S07]  /*1170*/  IMAD.MOV.U32 R106, RZ, RZ, R138 ;  /* 0x000000ffff6a7224 */ /* 0x000fce00078e008a */
.L_x_15962:
[----:B------:R-:W-:Y:S05]  /*1180*/  BSYNC B0 ;  /* 0x0000000000007941 */ /* 0x000fea0003800000 */
.L_x_15960:
        /* <DEDUP_REMOVED lines=16> */
.L_x_15966:
[----:B------:R-:W-:Y:S05]  /*1290*/  BSYNC B1 ;  /* 0x0000000000017941 */ /* 0x000fea0003800000 */
.L_x_15965:
        /* <DEDUP_REMOVED lines=44> */
.L_x_15964:
[----:B------:R-:W-:Y:S05]  /*1560*/  BSYNC B0 ;  /* 0x0000000000007941 */ /* 0x000fea0003800000 */
.L_x_15963:
        /* <DEDUP_REMOVED lines=9> */
.L_x_15959:
        /* <DEDUP_REMOVED lines=12> */
.L_x_15968:
[----:B------:R-:W-:-:S07]  /*16c0*/  MOV R106, R138 ;  /* 0x0000008a006a7202 */ /* 0x000fce0000000f00 */
.L_x_15969:
[----:B------:R-:W-:Y:S05]  /*16d0*/  BSYNC B0 ;  /* 0x0000000000007941 */ /* 0x000fea0003800000 */
.L_x_15967:
        /* <DEDUP_REMOVED lines=16> */
.L_x_15973:
[----:B------:R-:W-:Y:S05]  /*17e0*/  BSYNC B1 ;  /* 0x0000000000017941 */ /* 0x000fea0003800000 */
.L_x_15972:
        /* <DEDUP_REMOVED lines=44> */
.L_x_15971:
[----:B------:R-:W-:Y:S05]  /*1ab0*/  BSYNC B0 ;  /* 0x0000000000007941 */ /* 0x000fea0003800000 */
.L_x_15970:
        /* <DEDUP_REMOVED lines=14> */
.L_x_15974:
        /* <DEDUP_REMOVED lines=12> */
.L_x_15977:
[----:B------:R-:W-:-:S07]  /*1c60*/  MOV R96, R138 ;  /* 0x0000008a00607202 */ /* 0x000fce0000000f00 */
.L_x_15978:
[----:B------:R-:W-:Y:S05]  /*1c70*/  BSYNC B0 ;  /* 0x0000000000007941 */ /* 0x000fea0003800000 */
.L_x_15976:
        /* <DEDUP_REMOVED lines=16> */
.L_x_15982:
[----:B------:R-:W-:Y:S05]  /*1d80*/  BSYNC B1 ;  /* 0x0000000000017941 */ /* 0x000fea0003800000 */
.L_x_15981:
        /* <DEDUP_REMOVED lines=44> */
.L_x_15980:
[----:B------:R-:W-:Y:S05]  /*2050*/  BSYNC B0 ;  /* 0x0000000000007941 */ /* 0x000fea0003800000 */
.L_x_15979:
        /* <DEDUP_REMOVED lines=10> */
.L_x_15975:
        /* <DEDUP_REMOVED lines=12> */
.L_x_15984:
[----:B------:R-:W-:-:S07]  /*21c0*/  IMAD.MOV.U32 R106, RZ, RZ, R138 ;  /* 0x000000ffff6a7224 */ /* 0x000fce00078e008a */
.L_x_15985:
[----:B------:R-:W-:Y:S05]  /*21d0*/  BSYNC B0 ;  /* 0x0000000000007941 */ /* 0x000fea0003800000 */
.L_x_15983:
        /* <DEDUP_REMOVED lines=16> */
.L_x_15989:
[----:B------:R-:W-:Y:S05]  /*22e0*/  BSYNC B1 ;  /* 0x0000000000017941 */ /* 0x000fea0003800000 */
.L_x_15988:
        /* <DEDUP_REMOVED lines=44> */
.L_x_15987:
[----:B------:R-:W-:Y:S05]  /*25b0*/  BSYNC B0 ;  /* 0x0000000000007941 */ /* 0x000fea0003800000 */
.L_x_15986:
        /* <DEDUP_REMOVED lines=15> */
.L_x_15990:
        /* <DEDUP_REMOVED lines=12> */
.L_x_15993:
[----:B------:R-:W-:-:S07]  /*2770*/  IMAD.MOV.U32 R108, RZ, RZ, R138 ;  /* 0x000000ffff6c7224 */ /* 0x000fce00078e008a */
.L_x_15994:
[----:B------:R-:W-:Y:S05]  /*2780*/  BSYNC B0 ;  /* 0x0000000000007941 */ /* 0x000fea0003800000 */
.L_x_15992:
        /* <DEDUP_REMOVED lines=16> */
.L_x_15998:
[----:B------:R-:W-:Y:S05]  /*2890*/  BSYNC B1 ;  /* 0x0000000000017941 */ /* 0x000fea0003800000 */
.L_x_15997:
        /* <DEDUP_REMOVED lines=44> */
.L_x_15996:
[----:B------:R-:W-:Y:S05]  /*2b60*/  BSYNC B0 ;  /* 0x0000000000007941 */ /* 0x000fea0003800000 */
.L_x_15995:
        /* <DEDUP_REMOVED lines=9> */
.L_x_15991:
        /* <DEDUP_REMOVED lines=12> */
.L_x_16000:
[----:B------:R-:W-:-:S07]  /*2cc0*/  IMAD.MOV.U32 R108, RZ, RZ, R138 ;  /* 0x000000ffff6c7224 */ /* 0x000fce00078e008a */
.L_x_16001:
[----:B------:R-:W-:Y:S05]  /*2cd0*/  BSYNC B0 ;  /* 0x0000000000007941 */ /* 0x000fea0003800000 */
.L_x_15999:
        /* <DEDUP_REMOVED lines=16> */
.L_x_16005:
[----:B------:R-:W-:Y:S05]  /*2de0*/  BSYNC B1 ;  /* 0x0000000000017941 */ /* 0x000fea0003800000 */
.L_x_16004:
        /* <DEDUP_REMOVED lines=44> */
.L_x_16003:
[----:B------:R-:W-:Y:S05]  /*30b0*/  BSYNC B0 ;  /* 0x0000000000007941 */ /* 0x000fea0003800000 */
.L_x_16002:
        /* <DEDUP_REMOVED lines=14> */
.L_x_16006:
        /* <DEDUP_REMOVED lines=12> */
.L_x_16009:
[----:B------:R-:W-:-:S07]  /*3260*/  IMAD.MOV.U32 R106, RZ, RZ, R138 ;  /* 0x000000ffff6a7224 */ /* 0x000fce00078e008a */
.L_x_16010:
[----:B------:R-:W-:Y:S05]  /*3270*/  BSYNC B0 ;  /* 0x0000000000007941 */ /* 0x000fea0003800000 */
.L_x_16008:
        /* <DEDUP_REMOVED lines=16> */
.L_x_16014:
[----:B------:R-:W-:Y:S05]  /*3380*/  BSYNC B1 ;  /* 0x0000000000017941 */ /* 0x000fea0003800000 */
.L_x_16013:
        /* <DEDUP_REMOVED lines=44> */
.L_x_16012:
[----:B------:R-:W-:Y:S05]  /*3650*/  BSYNC B0 ;  /* 0x0000000000007941 */ /* 0x000fea0003800000 */
.L_x_16011:
        /* <DEDUP_REMOVED lines=10> */
.L_x_16007:
        /* <DEDUP_REMOVED lines=12> */
.L_x_16016:
[----:B------:R-:W-:-:S07]  /*37c0*/  MOV R106, R138 ;  /* 0x0000008a006a7202 */ /* 0x000fce0000000f00 */
.L_x_16017:
[----:B------:R-:W-:Y:S05]  /*37d0*/  BSYNC B0 ;  /* 0x0000000000007941 */ /* 0x000fea0003800000 */
.L_x_16015:
        /* <DEDUP_REMOVED lines=16> */
.L_x_16021:
[----:B------:R-:W-:Y:S05]  /*38e0*/  BSYNC B1 ;  /* 0x0000000000017941 */ /* 0x000fea0003800000 */
.L_x_16020:
        /* <DEDUP_REMOVED lines=44> */
.L_x_16019:
[----:B------:R-:W-:Y:S05]  /*3bb0*/  BSYNC B0 ;  /* 0x0000000000007941 */ /* 0x000fea0003800000 */
.L_x_16018:
        /* <DEDUP_REMOVED lines=15> */
.L_x_16022:
        /* <DEDUP_REMOVED lines=12> */
.L_x_16025:
[----:B------:R-:W-:-:S07]  /*3d70*/  MOV R108, R138 ;  /* 0x0000008a006c7202 */ /* 0x000fce0000000f00 */
.L_x_16026:
[----:B------:R-:W-:Y:S05]  /*3d80*/  BSYNC B0 ;  /* 0x0000000000007941 */ /* 0x000fea0003800000 */
.L_x_16024:
        /* <DEDUP_REMOVED lines=16> */
.L_x_16030:
[----:B------:R-:W-:Y:S05]  /*3e90*/  BSYNC B1 ;  /* 0x0000000000017941 */ /* 0x000fea0003800000 */
.L_x_16029:
        /* <DEDUP_REMOVED lines=44> */
.L_x_16028:
[----:B------:R-:W-:Y:S05]  /*4160*/  BSYNC B0 ;  /* 0x0000000000007941 */ /* 0x000fea0003800000 */
.L_x_16027:
        /* <DEDUP_REMOVED lines=9> */
.L_x_16023:
        /* <DEDUP_REMOVED lines=12> */
.L_x_16032:
[----:B------:R-:W-:-:S07]  /*42c0*/  IMAD.MOV.U32 R108, RZ, RZ, R138 ;  /* 0x000000ffff6c7224 */ /* 0x000fce00078e008a */
.L_x_16033:
[----:B------:R-:W-:Y:S05]  /*42d0*/  BSYNC B0 ;  /* 0x0000000000007941 */ /* 0x000fea0003800000 */
.L_x_16031:
        /* <DEDUP_REMOVED lines=16> */
.L_x_16037:
[----:B------:R-:W-:Y:S05]  /*43e0*/  BSYNC B1 ;  /* 0x0000000000017941 */ /* 0x000fea0003800000 */
.L_x_16036:
        /* <DEDUP_REMOVED lines=44> */
.L_x_16035:
[----:B------:R-:W-:Y:S05]  /*46b0*/  BSYNC B0 ;  /* 0x0000000000007941 */ /* 0x000fea0003800000 */
.L_x_16034:
        /* <DEDUP_REMOVED lines=12> */
.L_x_16038:
        /* <DEDUP_REMOVED lines=12> */
.L_x_16041:
[----:B------:R-:W-:-:S07]  /*4840*/  IMAD.MOV.U32 R108, RZ, RZ, R138 ;  /* 0x000000ffff6c7224 */ /* 0x000fce00078e008a */
.L_x_16042:
[----:B------:R-:W-:Y:S05]  /*4850*/  BSYNC B0 ;  /* 0x0000000000007941 */ /* 0x000fea0003800000 */
.L_x_16040:
        /* <DEDUP_REMOVED lines=16> */
.L_x_16046:
[----:B------:R-:W-:Y:S05]  /*4960*/  BSYNC B1 ;  /* 0x0000000000017941 */ /* 0x000fea0003800000 */
.L_x_16045:
        /* <DEDUP_REMOVED lines=44> */
.L_x_16044:
[----:B------:R-:W-:Y:S05]  /*4c30*/  BSYNC B0 ;  /* 0x0000000000007941 */ /* 0x000fea0003800000 */
.L_x_16043:
        /* <DEDUP_REMOVED lines=10> */
.L_x_16039:
        /* <DEDUP_REMOVED lines=12> */
.L_x_16048:
[----:B------:R-:W-:-:S07]  /*4da0*/  IMAD.MOV.U32 R108, RZ, RZ, R138 ;  /* 0x000000ffff6c7224 */ /* 0x000fce00078e008a */
.L_x_16049:
[----:B------:R-:W-:Y:S05]  /*4db0*/  BSYNC B0 ;  /* 0x0000000000007941 */ /* 0x000fea0003800000 */
.L_x_16047:
        /* <DEDUP_REMOVED lines=16> */
.L_x_16053:
[----:B------:R-:W-:Y:S05]  /*4ec0*/  BSYNC B1 ;  /* 0x0000000000017941 */ /* 0x000fea0003800000 */
.L_x_16052:
        /* <DEDUP_REMOVED lines=44> */
.L_x_16051:
[----:B------:R-:W-:Y:S05]  /*5190*/  BSYNC B0 ;  /* 0x0000000000007941 */ /* 0x000fea0003800000 */
.L_x_16050:
        /* <DEDUP_REMOVED lines=13> */
.L_x_16054:
        /* <DEDUP_REMOVED lines=12> */
.L_x_16057:
[----:B------:R-:W-:-:S07]  /*5330*/  IMAD.MOV.U32 R108, RZ, RZ, R138 ;  /* 0x000000ffff6c7224 */ /* 0x000fce00078e008a */
.L_x_16058:
[----:B------:R-:W-:Y:S05]  /*5340*/  BSYNC B0 ;  /* 0x0000000000007941 */ /* 0x000fea0003800000 */
.L_x_16056:
        /* <DEDUP_REMOVED lines=16> */
.L_x_16062:
[----:B------:R-:W-:Y:S05]  /*5450*/  BSYNC B1 ;  /* 0x0000000000017941 */ /* 0x000fea0003800000 */
.L_x_16061:
        /* <DEDUP_REMOVED lines=44> */
.L_x_16060:
[----:B------:R-:W-:Y:S05]  /*5720*/  BSYNC B0 ;  /* 0x0000000000007941 */ /* 0x000fea0003800000 */
.L_x_16059:
        /* <DEDUP_REMOVED lines=9> */
.L_x_16055:
        /* <DEDUP_REMOVED lines=12> */
.L_x_16064:
[----:B------:R-:W-:-:S07]  /*5880*/  MOV R108, R138 ;  /* 0x0000008a006c7202 */ /* 0x000fce0000000f00 */
.L_x_16065:
[----:B------:R-:W-:Y:S05]  /*5890*/  BSYNC B0 ;  /* 0x0000000000007941 */ /* 0x000fea0003800000 */
.L_x_16063:
        /* <DEDUP_REMOVED lines=16> */
.L_x_16069:
[----:B------:R-:W-:Y:S05]  /*59a0*/  BSYNC B1 ;  /* 0x0000000000017941 */ /* 0x000fea0003800000 */
.L_x_16068:
        /* <DEDUP_REMOVED lines=44> */
.L_x_16067:
[----:B------:R-:W-:Y:S05]  /*5c70*/  BSYNC B0 ;  /* 0x0000000000007941 */ /* 0x000fea0003800000 */
.L_x_16066:
        /* <DEDUP_REMOVED lines=12> */
.L_x_16070:
        /* <DEDUP_REMOVED lines=12> */
.L_x_16073:
[----:B------:R-:W-:-:S07]  /*5e00*/  MOV R108, R138 ;  /* 0x0000008a006c7202 */ /* 0x000fce0000000f00 */
.L_x_16074:
[----:B------:R-:W-:Y:S05]  /*5e10*/  BSYNC B0 ;  /* 0x0000000000007941 */ /* 0x000fea0003800000 */
.L_x_16072:
        /* <DEDUP_REMOVED lines=18> */
.L_x_16078:
[----:B------:R-:W-:Y:S05]  /*5f40*/  BSYNC B1 ;  /* 0x0000000000017941 */ /* 0x000fea0003800000 */
.L_x_16077:
        /* <DEDUP_REMOVED lines=44> */
.L_x_16076:
[----:B------:R-:W-:Y:S05]  /*6210*/  BSYNC B0 ;  /* 0x0000000000007941 */ /* 0x000fea0003800000 */
.L_x_16075:
        /* <DEDUP_REMOVED lines=10> */
.L_x_16071:
[----:B------:R-:W0:Y:S01]  /*62c0*/  LDC.64 R150, c[0x0][0x238] ;  /* 0x00008e00ff967b82 */ /* 0x000e220000000a00 */
[----:B------:R-:W-:Y:S02]  /*62d0*/  P2R R102, PR, RZ, 0x4 ;  /* 0x00000004ff667803 */ /* 0x000fe40000000000 */
[C---:B------:R-:W-:Y:S02]  /*62e0*/  LOP3.LUT P2, RZ, R164.reuse, 0x4, RZ, 0xc0, !PT ;  /* 0x00000004a4ff7812 */ /* 0x040fe4000784c0ff */
[----:B------:R-:W-:Y:S02]  /*62f0*/  SEL R101, RZ, 0x10000, P4 ;  /* 0x00010000ff657807 */ /* 0x000fe40002000000 */
[----:B------:R-:W-:Y:S01]  /*6300*/  SEL R106, RZ, 0x100, P3 ;  /* 0x00000100ff6a7807 */ /* 0x000fe20001800000 */
[----:B------:R-:W1:Y:S01]  /*6310*/  LDC.64 R152, c[0x0][0x240] ;  /* 0x00009000ff987b82 */ /* 0x000e620000000a00 */
[C---:B------:R-:W-:Y:S02]  /*6320*/  LOP3.LUT P4, RZ, R164.reuse, 0x10, RZ, 0xc0, !PT ;  /* 0x00000010a4ff7812 */ /* 0x040fe4000788c0ff */
[----:B------:R-:W-:-:S02]  /*6330*/  LOP3.LUT P3, RZ, R164, 0x8, RZ, 0xc0, !PT ;  /* 0x00000008a4ff7812 */ /* 0x000fc4000786c0ff */
[----:B------:R-:W-:Y:S02]  /*6340*/  SEL R100, RZ, 0x1, P2 ;  /* 0x00000001ff647807 */ /* 0x000fe40001000000 */
[----:B------:R-:W-:Y:S01]  /*6350*/  ISETP.NE.AND P2, PT, R102, RZ, PT ;  /* 0x000000ff6600720c */ /* 0x000fe20003f45270 */
[----:B------:R-:W2:Y:S01]  /*6360*/  @P0 LDC.64 R108, c[0x0][0x228] ;  /* 0x00008a00ff6c0b82 */ /* 0x000ea20000000a00 */
[----:B------:R-:W-:Y:S02]  /*6370*/  SEL R103, RZ, 0x1000000, P5 ;  /* 0x01000000ff677807 */ /* 0x000fe40002800000 */
[----:B------:R-:W-:Y:S02]  /*6380*/  SEL R102, RZ, 0x1, P3 ;  /* 0x00000001ff667807 */ /* 0x000fe40001800000 */
[----:B------:R-:W-:Y:S02]  /*6390*/  SEL R104, RZ, 0x1, P4 ;  /* 0x00000001ff687807 */ /* 0x000fe40002000000 */
[----:B------:R-:W-:Y:S01]  /*63a0*/  LOP3.LUT P5, RZ, R164, 0x2, RZ, 0xc0, !PT ;  /* 0x00000002a4ff7812 */ /* 0x000fe200078ac0ff */
[----:B------:R-:W3:Y:S01]  /*63b0*/  @P1 LDC.64 R110, c[0x0][0x230] ;  /* 0x00008c00ff6e1b82 */ /* 0x000ee20000000a00 */
[----:B------:R-:W-:Y:S01]  /*63c0*/  LOP3.LUT R106, R106, R103, R101, 0xfe, !PT ;  /* 0x000000676a6a7212 */ /* 0x000fe200078efe65 */
[----:B------:R-:W-:Y:S01]  /*63d0*/  IMAD.WIDE.U32 R100, R100, 0x1000000, RZ ;  /* 0x0100000064647825 */ /* 0x000fe200078e00ff */
[----:B------:R-:W-:-:S02]  /*63e0*/  LOP3.LUT P6, RZ, R164, 0x20, RZ, 0xc0, !PT ;  /* 0x00000020a4ff7812 */ /* 0x000fc400078cc0ff */
[----:B------:R-:W-:Y:S01]  /*63f0*/  SEL R113, RZ, 0x1, P5 ;  /* 0x00000001ff717807 */ /* 0x000fe20002800000 */
[----:B------:R-:W-:Y:S01]  /*6400*/  IMAD.WIDE.U32 R102, R102, 0x10000, RZ ;  /* 0x0001000066667825 */ /* 0x000fe200078e00ff */
[----:B------:R-:W-:Y:S02]  /*6410*/  SEL R107, RZ, 0x1, P6 ;  /* 0x00000001ff6b7807 */ /* 0x000fe40003000000 */
[----:B------:R-:W-:Y:S01]  /*6420*/  LOP3.LUT R113, R101, R106, R113, 0xfe, !PT ;  /* 0x0000006a65717212 */ /* 0x000fe200078efe71 */
[----:B------:R-:W-:Y:S01]  /*6430*/  IMAD.WIDE.U32 R104, R104, 0x100, RZ ;  /* 0x0000010068687825 */ /* 0x000fe200078e00ff */
[C---:B------:R-:W-:Y:S02]  /*6440*/  IADD3 R155, R149.reuse, 0x80, RZ ;  /* 0x00000080959b7810 */ /* 0x040fe40007ffe0ff */
[----:B------:R-:W-:Y:S01]  /*6450*/  LOP3.LUT R102, R104, R100, R102, 0xfe, !PT ;  /* 0x0000006468667212 */ /* 0x000fe200078efe66 */
[----:B0-----:R-:W-:Y:S01]  /*6460*/  IMAD.WIDE.U32 R100, R149, 0x20, R150 ;  /* 0x0000002095647825 */ /* 0x001fe200078e0096 */
[----:B------:R-:W-:-:S02]  /*6470*/  LOP3.LUT R105, R105, R113, R103, 0xfe, !PT ;  /* 0x0000007169697212 */ /* 0x000fc400078efe67 */
[----:B------:R-:W-:Y:S01]  /*6480*/  LOP3.LUT R104, R102, R107, RZ, 0xfc, !PT ;  /* 0x0000006b66687212 */ /* 0x000fe200078efcff */
[----:B-1----:R-:W-:Y:S01]  /*6490*/  IMAD.WIDE.U32 R102, R149, 0x8, R152 ;  /* 0x0000000895667825 */ /* 0x002fe200078e0098 */
[----:B------:R0:W-:Y:S03]  /*64a0*/  STG.E.128 desc[UR4][R100.64], R92 ;  /* 0x0000005c64007986 */ /* 0x0001e6000c101d04 */
[C---:B------:R-:W-:Y:S01]  /*64b0*/  IMAD.WIDE.U32 R106, R155.reuse, 0x10, R124 ;  /* 0x000000109b6a7825 */ /* 0x040fe200078e007c */
[----:B------:R0:W-:Y:S03]  /*64c0*/  STG.E.128 desc[UR4][R100.64+0x10], R96 ;  /* 0x0000106064007986 */ /* 0x0001e6000c101d04 */
[C---:B--2---:R-:W-:Y:S01]  /*64d0*/  @P0 IMAD.WIDE.U32 R108, R155.reuse, 0x10, R108 ;  /* 0x000000109b6c0825 */ /* 0x044fe200078e006c */
[----:B------:R0:W-:Y:S03]  /*64e0*/  STG.E.64 desc[UR4][R102.64], R104 ;  /* 0x0000006866007986 */ /* 0x0001e6000c101b04 */
[----:B---3--:R-:W-:Y:S01]  /*64f0*/  @P1 IMAD.WIDE.U32 R110, R155, 0x20, R110 ;  /* 0x000000209b6e1825 */ /* 0x008fe200078e006e */
[----:B------:R-:W-:Y:S06]  /*6500*/  @!P0 BRA `(.L_x_16079) ;  /* 0x0000000000508947 */ /* 0x000fec0003800000 */
        /* <DEDUP_REMOVED lines=15> */
[----:B------:R-:W-:Y:S02]  /*6600*/  LOP3.LUT R102, R104, R100, R102, 0xfe, !PT ;  /* 0x0000006468667212 */ /* 0x000fe400078efe66 */
[----:B------:R-:W-:Y:S01]  /*6610*/  LOP3.LUT R103, R101, R105, RZ, 0xfc, !PT ;  /* 0x0000006965677212 */ /* 0x000fe200078efcff */
[----:B0-----:R-:W-:Y:S01]  /*6620*/  IMAD.WIDE.U32 R100, R149, 0x8, R112 ;  /* 0x0000000895647825 */ /* 0x001fe200078e0070 */
[----:B------:R-:W-:-:S05]  /*6630*/  LOP3.LUT R102, R102, 0xff, R141, 0xf8, !PT ;  /* 0x000000ff66667812 */ /* 0x000fca00078ef88d */
[----:B------:R1:W-:Y:S02]  /*6640*/  STG.E.64 desc[UR4][R100.64], R102 ;  /* 0x0000006664007986 */ /* 0x0003e4000c101b04 */
.L_x_16079:
[----:B------:R2:W5:Y:S04]  /*6650*/  @P0 LDG.E.128 R156, desc[UR4][R108.64] ;  /* 0x000000046c9c0981 */ /* 0x000568000c1e1d00 */
[----:B------:R2:W5:Y:S04]  /*6660*/  @P1 LDG.E.128 R8, desc[UR4][R110.64] ;  /* 0x000000046e081981 */ /* 0x000568000c1e1d00 */
[----:B------:R2:W5:Y:S04]  /*6670*/  @P1 LDG.E.128 R4, desc[UR4][R110.64+0x10] ;  /* 0x000010046e041981 */ /* 0x000568000c1e1d00 */
[----:B0-----:R-:W5:Y:S01]  /*6680*/  LDG.E.128 R104, desc[UR4][R106.64] ;  /* 0x000000046a687981 */ /* 0x001f62000c1e1d00 */
[C---:B------:R-:W-:Y:S01]  /*6690*/  ISETP.NE.AND P3, PT, R114.reuse, 0x1, PT ;  /* 0x000000017200780c */ /* 0x040fe20003f65270 */
[----:B------:R-:W-:Y:S01]  /*66a0*/  BSSY B0, `(.L_x_16080) ;  /* 0x000000c000007945 */ /* 0x000fe20003800000 */
[----:B-1----:R-:W-:-:S11]  /*66b0*/  VIADD R101, R114, 0x1 ;  /* 0x0000000172657836 */ /* 0x002fd60000000000 */
        /* <DEDUP_REMOVED lines=9> */
.L_x_16081:
[----:B------:R-:W-:-:S07]  /*6750*/  MOV R112, R138 ;  /* 0x0000008a00707202 */ /* 0x000fce0000000f00 */
.L_x_16082:
[----:B------:R-:W-:Y:S05]  /*6760*/  BSYNC B0 ;  /* 0x0000000000007941 */ /* 0x000fea0003800000 */
.L_x_16080:
        /* <DEDUP_REMOVED lines=16> */
.L_x_16086:
[----:B------:R-:W-:Y:S05]  /*6870*/  BSYNC B1 ;  /* 0x0000000000017941 */ /* 0x000fea0003800000 */
.L_x_16085:
        /* <DEDUP_REMOVED lines=44> */
.L_x_16084:
[----:B------:R-:W-:Y:S05]  /*6b40*/  BSYNC B0 ;  /* 0x0000000000007941 */ /* 0x000fea0003800000 */
.L_x_16083:
        /* <DEDUP_REMOVED lines=15> */
.L_x_16087:
        /* <DEDUP_REMOVED lines=12> */
.L_x_16090:
[----:B------:R-:W-:-:S07]  /*6d00*/  MOV R114, R138 ;  /* 0x0000008a00727202 */ /* 0x000fce0000000f00 */
.L_x_16091:
[----:B------:R-:W-:Y:S05]  /*6d10*/  BSYNC B0 ;  /* 0x0000000000007941 */ /* 0x000fea0003800000 */
.L_x_16089:
        /* <DEDUP_REMOVED lines=16> */
.L_x_16095:
[----:B------:R-:W-:Y:S05]  /*6e20*/  BSYNC B1 ;  /* 0x0000000000017941 */ /* 0x000fea0003800000 */
.L_x_16094:
        /* <DEDUP_REMOVED lines=44> */
.L_x_16093:
[----:B------:R-:W-:Y:S05]  /*70f0*/  BSYNC B0 ;  /* 0x0000000000007941 */ /* 0x000fea0003800000 */
.L_x_16092:
        /* <DEDUP_REMOVED lines=9> */
.L_x_16088:
        /* <DEDUP_REMOVED lines=12> */
.L_x_16097:
[----:B------:R-:W-:-:S07]  /*7250*/  IMAD.MOV.U32 R101, RZ, RZ, R138 ;  /* 0x000000ffff657224 */ /* 0x000fce00078e008a */
.L_x_16098:
[----:B------:R-:W-:Y:S05]  /*7260*/  BSYNC B0 ;  /* 0x0000000000007941 */ /* 0x000fea0003800000 */
.L_x_16096:
        /* <DEDUP_REMOVED lines=16> */
.L_x_16102:
[----:B------:R-:W-:Y:S05]  /*7370*/  BSYNC B1 ;  /* 0x0000000000017941 */ /* 0x000fea0003800000 */
.L_x_16101:
        /* <DEDUP_REMOVED lines=44> */
.L_x_16100:
[----:B------:R-:W-:Y:S05]  /*7640*/  BSYNC B0 ;  /* 0x0000000000007941 */ /* 0x000fea0003800000 */
.L_x_16099:
        /* <DEDUP_REMOVED lines=14> */
.L_x_16103:
        /* <DEDUP_REMOVED lines=12> */
.L_x_16106:
[----:B------:R-:W-:-:S07]  /*77f0*/  IMAD.MOV.U32 R104, RZ, RZ, R138 ;  /* 0x000000ffff687224 */ /* 0x000fce00078e008a */
.L_x_16107:
[----:B------:R-:W-:Y:S05]  /*7800*/  BSYNC B0 ;  /* 0x0000000000007941 */ /* 0x000fea0003800000 */
.L_x_16105:
        /* <DEDUP_REMOVED lines=16> */
.L_x_16111:
[----:B------:R-:W-:Y:S05]  /*7910*/  BSYNC B1 ;  /* 0x0000000000017941 */ /* 0x000fea0003800000 */
.L_x_16110:
        /* <DEDUP_REMOVED lines=44> */
.L_x_16109:
[----:B------:R-:W-:Y:S05]  /*7be0*/  BSYNC B0 ;  /* 0x0000000000007941 */ /* 0x000fea0003800000 */
.L_x_16108:
        /* <DEDUP_REMOVED lines=10> */
.L_x_16104:
        /* <DEDUP_REMOVED lines=12> */
.L_x_16113:
[----:B------:R-:W-:-:S07]  /*7d50*/  IMAD.MOV.U32 R104, RZ, RZ, R138 ;  /* 0x000000ffff687224 */ /* 0x000fce00078e008a */
.L_x_16114:
[----:B------:R-:W-:Y:S05]  /*7d60*/  BSYNC B0 ;  /* 0x0000000000007941 */ /* 0x000fea0003800000 */
.L_x_16112:
        /* <DEDUP_REMOVED lines=16> */
.L_x_16118:
[----:B------:R-:W-:Y:S05]  /*7e70*/  BSYNC B1 ;  /* 0x0000000000017941 */ /* 0x000fea0003800000 */
.L_x_16117:
        /* <DEDUP_REMOVED lines=44> */
.L_x_16116:
[----:B------:R-:W-:Y:S05]  /*8140*/  BSYNC B0 ;  /* 0x0000000000007941 */ /* 0x000fea0003800000 */
.L_x_16115:
        /* <DEDUP_REMOVED lines=15> */
.L_x_16119:
        /* <DEDUP_REMOVED lines=12> */
.L_x_16122:
[----:B------:R-:W-:-:S07]  /*8300*/  IMAD.MOV.U32 R116, RZ, RZ, R138 ;  /* 0x000000ffff747224 */ /* 0x000fce00078e008a */
.L_x_16123:
[----:B------:R-:W-:Y:S05]  /*8310*/  BSYNC B0 ;  /* 0x0000000000007941 */ /* 0x000fea0003800000 */
.L_x_16121:
        /* <DEDUP_REMOVED lines=16> */
.L_x_16127:
[----:B------:R-:W-:Y:S05]  /*8420*/  BSYNC B1 ;  /* 0x0000000000017941 */ /* 0x000fea0003800000 */
.L_x_16126:
        /* <DEDUP_REMOVED lines=44> */
.L_x_16125:
[----:B------:R-:W-:Y:S05]  /*86f0*/  BSYNC B0 ;  /* 0x0000000000007941 */ /* 0x000fea0003800000 */
.L_x_16124:
        /* <DEDUP_REMOVED lines=9> */
.L_x_16120:
        /* <DEDUP_REMOVED lines=12> */
.L_x_16129:
[----:B------:R-:W-:-:S07]  /*8850*/  MOV R103, R138 ;  /* 0x0000008a00677202 */ /* 0x000fce0000000f00 */
.L_x_16130:
[----:B------:R-:W-:Y:S05]  /*8860*/  BSYNC B0 ;  /* 0x0000000000007941 */ /* 0x000fea0003800000 */
.L_x_16128:
        /* <DEDUP_REMOVED lines=16> */
.L_x_16134:
[----:B------:R-:W-:Y:S05]  /*8970*/  BSYNC B1 ;  /* 0x0000000000017941 */ /* 0x000fea0003800000 */
.L_x_16133:
        /* <DEDUP_REMOVED lines=44> */
.L_x_16132:
[----:B------:R-:W-:Y:S05]  /*8c40*/  BSYNC B0 ;  /* 0x0000000000007941 */ /* 0x000fea0003800000 */
.L_x_16131:
        /* <DEDUP_REMOVED lines=14> */
.L_x_16135:
        /* <DEDUP_REMOVED lines=12> */
.L_x_16138:
[----:B------:R-:W-:-:S07]  /*8df0*/  MOV R114, R138 ;  /* 0x0000008a00727202 */ /* 0x000fce0000000f00 */
.L_x_16139:
[----:B------:R-:W-:Y:S05]  /*8e00*/  BSYNC B0 ;  /* 0x0000000000007941 */ /* 0x000fea0003800000 */
.L_x_16137:
        /* <DEDUP_REMOVED lines=16> */
.L_x_16143:
[----:B------:R-:W-:Y:S05]  /*8f10*/  BSYNC B1 ;  /* 0x0000000000017941 */ /* 0x000fea0003800000 */
.L_x_16142:
        /* <DEDUP_REMOVED lines=44> */
.L_x_16141:
[----:B------:R-:W-:Y:S05]  /*91e0*/  BSYNC B0 ;  /* 0x0000000000007941 */ /* 0x000fea0003800000 */
.L_x_16140:
        /* <DEDUP_REMOVED lines=10> */
.L_x_16136:
        /* <DEDUP_REMOVED lines=12> */
.L_x_16145:
[----:B------:R-:W-:-:S07]  /*9350*/  IMAD.MOV.U32 R114, RZ, RZ, R138 ;  /* 0x000000ffff727224 */ /* 0x000fce00078e008a */
.L_x_16146:
[----:B------:R-:W-:Y:S05]  /*9360*/  BSYNC B0 ;  /* 0x0000000000007941 */ /* 0x000fea0003800000 */
.L_x_16144:
        /* <DEDUP_REMOVED lines=16> */
.L_x_16150:
[----:B------:R-:W-:Y:S05]  /*9470*/  BSYNC B1 ;  /* 0x0000000000017941 */ /* 0x000fea0003800000 */
.L_x_16149:
        /* <DEDUP_REMOVED lines=44> */
.L_x_16148:
[----:B------:R-:W-:Y:S05]  /*9740*/  BSYNC B0 ;  /* 0x0000000000007941 */ /* 0x000fea0003800000 */
.L_x_16147:
        /* <DEDUP_REMOVED lines=15> */
.L_x_16151:
        /* <DEDUP_REMOVED lines=12> */
.L_x_16154:
[----:B------:R-:W-:-:S07]  /*9900*/  IMAD.MOV.U32 R116, RZ, RZ, R138 ;  /* 0x000000ffff747224 */ /* 0x000fce00078e008a */
.L_x_16155:
[----:B------:R-:W-:Y:S05]  /*9910*/  BSYNC B0 ;  /* 0x0000000000007941 */ /* 0x000fea0003800000 */
.L_x_16153:
        /* <DEDUP_REMOVED lines=16> */
.L_x_16159:
[----:B------:R-:W-:Y:S05]  /*9a20*/  BSYNC B1 ;  /* 0x0000000000017941 */ /* 0x000fea0003800000 */
.L_x_16158:
        /* <DEDUP_REMOVED lines=44> */
.L_x_16157:
[----:B------:R-:W-:Y:S05]  /*9cf0*/  BSYNC B0 ;  /* 0x0000000000007941 */ /* 0x000fea0003800000 */
.L_x_16156:
        /* <DEDUP_REMOVED lines=9> */
.L_x_16152:
        /* <DEDUP_REMOVED lines=12> */
.L_x_16161:
[----:B------:R-:W-:-:S07]  /*9e50*/  IMAD.MOV.U32 R105, RZ, RZ, R138 ;  /* 0x000000ffff697224 */ /* 0x000fce00078e008a */
.L_x_16162:
[----:B------:R-:W-:Y:S05]  /*9e60*/  BSYNC B0 ;  /* 0x0000000000007941 */ /* 0x000fea0003800000 */
.L_x_16160:
        /* <DEDUP_REMOVED lines=16> */
.L_x_16166:
[----:B------:R-:W-:Y:S05]  /*9f70*/  BSYNC B1 ;  /* 0x0000000000017941 */ /* 0x000fea0003800000 */
.L_x_16165:
        /* <DEDUP_REMOVED lines=44> */
.L_x_16164:
[----:B------:R-:W-:Y:S05]  /*a240*/  BSYNC B0 ;  /* 0x0000000000007941 */ /* 0x000fea0003800000 */
.L_x_16163:
        /* <DEDUP_REMOVED lines=12> */
.L_x_16167:
        /* <DEDUP_REMOVED lines=12> */
.L_x_16170:
[----:B------:R-:W-:-:S07]  /*a3d0*/  IMAD.MOV.U32 R116, RZ, RZ, R138 ;  /* 0x000000ffff747224 */ /* 0x000fce00078e008a */
.L_x_16171:
[----:B------:R-:W-:Y:S05]  /*a3e0*/  BSYNC B0 ;  /* 0x0000000000007941 */ /* 0x000fea0003800000 */
.L_x_16169:
        /* <DEDUP_REMOVED lines=16> */
.L_x_16175:
[----:B------:R-:W-:Y:S05]  /*a4f0*/  BSYNC B1 ;  /* 0x0000000000017941 */ /* 0x000fea0003800000 */
.L_x_16174:
        /* <DEDUP_REMOVED lines=44> */
.L_x_16173:
[----:B------:R-:W-:Y:S05]  /*a7c0*/  BSYNC B0 ;  /* 0x0000000000007941 */ /* 0x000fea0003800000 */
.L_x_16172:
        /* <DEDUP_REMOVED lines=10> */
.L_x_16168:
        /* <DEDUP_REMOVED lines=12> */
.L_x_16177:
[----:B------:R-:W-:-:S07]  /*a930*/  MOV R116, R138 ;  /* 0x0000008a00747202 */ /* 0x000fce0000000f00 */
.L_x_16178:
[----:B------:R-:W-:Y:S05]  /*a940*/  BSYNC B0 ;  /* 0x0000000000007941 */ /* 0x000fea0003800000 */
.L_x_16176:
        /* <DEDUP_REMOVED lines=16> */
.L_x_16182:
[----:B------:R-:W-:Y:S05]  /*aa50*/  BSYNC B1 ;  /* 0x0000000000017941 */ /* 0x000fea0003800000 */
.L_x_16181:
        /* <DEDUP_REMOVED lines=44> */
.L_x_16180:
[----:B------:R-:W-:Y:S05]  /*ad20*/  BSYNC B0 ;  /* 0x0000000000007941 */ /* 0x000fea0003800000 */
.L_x_16179:
        /* <DEDUP_REMOVED lines=13> */
.L_x_16183:
        /* <DEDUP_REMOVED lines=12> */
.L_x_16186:
[----:B------:R-:W-:-:S07]  /*aec0*/  MOV R116, R138 ;  /* 0x0000008a00747202 */ /* 0x000fce0000000f00 */
.L_x_16187:
[----:B------:R-:W-:Y:S05]  /*aed0*/  BSYNC B0 ;  /* 0x0000000000007941 */ /* 0x000fea0003800000 */
.L_x_16185:
        /* <DEDUP_REMOVED lines=16> */
.L_x_16191:
[----:B------:R-:W-:Y:S05]  /*afe0*/  BSYNC B1 ;  /* 0x0000000000017941 */ /* 0x000fea0003800000 */
.L_x_16190:
        /* <DEDUP_REMOVED lines=44> */
.L_x_16189:
[----:B------:R-:W-:Y:S05]  /*b2b0*/  BSYNC B0 ;  /* 0x0000000000007941 */ /* 0x000fea0003800000 */
.L_x_16188:
        /* <DEDUP_REMOVED lines=9> */
.L_x_16184:
        /* <DEDUP_REMOVED lines=12> */
.L_x_16193:
[----:B------:R-:W-:-:S07]  /*b410*/  IMAD.MOV.U32 R116, RZ, RZ, R138 ;  /* 0x000000ffff747224 */ /* 0x000fce00078e008a */
.L_x_16194:
[----:B------:R-:W-:Y:S05]  /*b420*/  BSYNC B0 ;  /* 0x0000000000007941 */ /* 0x000fea0003800000 */
.L_x_16192:
        /* <DEDUP_REMOVED lines=16> */
.L_x_16198:
[----:B------:R-:W-:Y:S05]  /*b530*/  BSYNC B1 ;  /* 0x0000000000017941 */ /* 0x000fea0003800000 */
.L_x_16197:
        /* <DEDUP_REMOVED lines=44> */
.L_x_16196:
[----:B------:R-:W-:Y:S05]  /*b800*/  BSYNC B0 ;  /* 0x0000000000007941 */ /* 0x000fea0003800000 */
.L_x_16195:
        /* <DEDUP_REMOVED lines=12> */
.L_x_16199:
        /* <DEDUP_REMOVED lines=12> */
.L_x_16202:
[----:B------:R-:W-:-:S07]  /*b990*/  IMAD.MOV.U32 R116, RZ, RZ, R138 ;  /* 0x000000ffff747224 */ /* 0x000fce00078e008a */
.L_x_16203:
[----:B------:R-:W-:Y:S05]  /*b9a0*/  BSYNC B0 ;  /* 0x0000000000007941 */ /* 0x000fea0003800000 */
.L_x_16201:
        /* <DEDUP_REMOVED lines=18> */
.L_x_16207:
[----:B------:R-:W-:Y:S05]  /*bad0*/  BSYNC B1 ;  /* 0x0000000000017941 */ /* 0x000fea0003800000 */
.L_x_16206:
        /* <DEDUP_REMOVED lines=44> */
.L_x_16205:
[----:B------:R-:W-:Y:S05]  /*bda0*/  BSYNC B0 ;  /* 0x0000000000007941 */ /* 0x000fea0003800000 */
.L_x_16204:
        /* <DEDUP_REMOVED lines=10> */
.L_x_16200:
[----:B------:R-:W-:Y:S01]  /*be50*/  P2R R111, PR, RZ, 0x4 ;  /* 0x00000004ff6f7803 */ /* 0x000fe20000000000 */
[----:B------:R-:W0:Y:S01]  /*be60*/  @P0 LDC.64 R116, c[0x0][0x228] ;  /* 0x00008a00ff740b82 */ /* 0x000e220000000a00 */
[C---:B------:R-:W-:Y:S01]  /*be70*/  LOP3.LUT P2, RZ, R164.reuse, 0x4, RZ, 0xc0, !PT ;  /* 0x00000004a4ff7812 */ /* 0x040fe2000784c0ff */
[----:B------:R-:W-:Y:S01]  /*be80*/  VIADD R163, R149, 0x100 ;  /* 0x0000010095a37836 */ /* 0x000fe20000000000 */
[----:B------:R-:W-:Y:S02]  /*be90*/  SEL R109, RZ, 0x10000, P4 ;  /* 0x00010000ff6d7807 */ /* 0x000fe40002000000 */
[----:B------:R-:W-:Y:S02]  /*bea0*/  SEL R120, RZ, 0x100, P3 ;  /* 0x00000100ff787807 */ /* 0x000fe40001800000 */
[C---:B------:R-:W-:Y:S01]  /*beb0*/  LOP3.LUT P4, RZ, R164.reuse, 0x10, RZ, 0xc0, !PT ;  /* 0x00000010a4ff7812 */ /* 0x040fe2000788c0ff */
[----:B------:R-:W1:Y:S01]  /*bec0*/  @P1 LDC.64 R118, c[0x0][0x230] ;  /* 0x00008c00ff761b82 */ /* 0x000e620000000a00 */
[----:B------:R-:W-:-:S02]  /*bed0*/  LOP3.LUT P3, RZ, R164, 0x8, RZ, 0xc0, !PT ;  /* 0x00000008a4ff7812 */ /* 0x000fc4000786c0ff */
[----:B------:R-:W-:Y:S02]  /*bee0*/  SEL R110, RZ, 0x1, P2 ;  /* 0x00000001ff6e7807 */ /* 0x000fe40001000000 */
[----:B------:R-:W-:Y:S02]  /*bef0*/  SEL R108, RZ, 0x1000000, P5 ;  /* 0x01000000ff6c7807 */ /* 0x000fe40002800000 */
[----:B------:R-:W-:Y:S02]  /*bf00*/  SEL R112, RZ, 0x1, P3 ;  /* 0x00000001ff707807 */ /* 0x000fe40001800000 */
[----:B------:R-:W-:Y:S02]  /*bf10*/  SEL R114, RZ, 0x1, P4 ;  /* 0x00000001ff727807 */ /* 0x000fe40002000000 */
[----:B------:R-:W-:Y:S01]  /*bf20*/  LOP3.LUT P5, RZ, R164, 0x2, RZ, 0xc0, !PT ;  /* 0x00000002a4ff7812 */ /* 0x000fe200078ac0ff */
[----:B------:R-:W-:Y:S01]  /*bf30*/  IMAD.WIDE.U32 R112, R112, 0x10000, RZ ;  /* 0x0001000070707825 */ /* 0x000fe200078e00ff */
[----:B------:R-:W-:-:S02]  /*bf40*/  ISETP.NE.AND P2, PT, R111, RZ, PT ;  /* 0x000000ff6f00720c */ /* 0x000fc40003f45270 */
[----:B------:R-:W-:Y:S01]  /*bf50*/  LOP3.LUT R120, R120, R108, R109, 0xfe, !PT ;  /* 0x0000006c78787212 */ /* 0x000fe200078efe6d */
[----:B------:R-:W-:Y:S01]  /*bf60*/  IMAD.WIDE.U32 R110, R110, 0x1000000, RZ ;  /* 0x010000006e6e7825 */ /* 0x000fe200078e00ff */
[----:B------:R-:W-:Y:S02]  /*bf70*/  SEL R121, RZ, 0x1, P5 ;  /* 0x00000001ff797807 */ /* 0x000fe40002800000 */
[----:B------:R-:W-:Y:S01]  /*bf80*/  LOP3.LUT P6, RZ, R164, 0x20, RZ, 0xc0, !PT ;  /* 0x00000020a4ff7812 */ /* 0x000fe200078cc0ff */
[----:B------:R-:W-:Y:S01]  /*bf90*/  IMAD.WIDE.U32 R114, R114, 0x100, RZ ;  /* 0x0000010072727825 */ /* 0x000fe200078e00ff */
[----:B------:R-:W-:Y:S02]  /*bfa0*/  LOP3.LUT R121, R111, R120, R121, 0xfe, !PT ;  /* 0x000000786f797212 */ /* 0x000fe400078efe79 */
[----:B------:R-:W-:Y:S01]  /*bfb0*/  SEL R111, RZ, 0x1, P6 ;  /* 0x00000001ff6f7807 */ /* 0x000fe20003000000 */
[----:B------:R-:W-:Y:S01]  /*bfc0*/  IMAD.WIDE.U32 R108, R155, 0x20, R150 ;  /* 0x000000209b6c7825 */ /* 0x000fe200078e0096 */
[----:B------:R-:W-:-:S02]  /*bfd0*/  LOP3.LUT R110, R114, R110, R112, 0xfe, !PT ;  /* 0x0000006e726e7212 */ /* 0x000fc400078efe70 */
[----:B------:R-:W-:Y:S01]  /*bfe0*/  LOP3.LUT R115, R115, R121, R113, 0xfe, !PT ;  /* 0x0000007973737212 */ /* 0x000fe200078efe71 */
[----:B------:R-:W-:Y:S01]  /*bff0*/  IMAD.WIDE.U32 R112, R163, 0x10, R124 ;  /* 0x00000010a3707825 */ /* 0x000fe200078e007c */
[----:B------:R-:W-:Y:S01]  /*c000*/  LOP3.LUT R114, R110, R111, RZ, 0xfc, !PT ;  /* 0x0000006f6e727212 */ /* 0x000fe200078efcff */
[----:B------:R2:W-:Y:S02]  /*c010*/  STG.E.128 desc[UR4][R108.64], R100 ;  /* 0x000000646c007986 */ /* 0x0005e4000c101d04 */
[----:B------:R-:W-:Y:S02]  /*c020*/  IMAD.WIDE.U32 R110, R155, 0x8, R152 ;  /* 0x000000089b6e7825 */ /* 0x000fe400078e0098 */
[----:B------:R2:W-:Y:S02]  /*c030*/  STG.E.128 desc[UR4][R108.64+0x10], R104 ;  /* 0x000010686c007986 */ /* 0x0005e4000c101d04 */
[C---:B0-----:R-:W-:Y:S02]  /*c040*/  @P0 IMAD.WIDE.U32 R116, R163.reuse, 0x10, R116 ;  /* 0x00000010a3740825 */ /* 0x041fe400078e0074 */
[----:B------:R2:W-:Y:S02]  /*c050*/  STG.E.64 desc[UR4][R110.64], R114 ;  /* 0x000000726e007986 */ /* 0x0005e4000c101b04 */
        /* <DEDUP_REMOVED lines=22> */
.L_x_16208:
[----:B------:R1:W5:Y:S04]  /*c1c0*/  @P0 LDG.E.128 R156, desc[UR4][R116.64] ;  /* 0x00000004749c0981 */ /* 0x000368000c1e1d00 */
[----:B------:R1:W5:Y:S04]  /*c1d0*/  @P1 LDG.E.128 R8, desc[UR4][R118.64] ;  /* 0x0000000476081981 */ /* 0x000368000c1e1d00 */
[----:B------:R1:W5:Y:S04]  /*c1e0*/  @P1 LDG.E.128 R4, desc[UR4][R118.64+0x10] ;  /* 0x0000100476041981 */ /* 0x000368000c1e1d00 */
[----:B--2---:R-:W5:Y:S01]  /*c1f0*/  LDG.E.128 R112, desc[UR4][R112.64] ;  /* 0x0000000470707981 */ /* 0x004f62000c1e1d00 */
[C---:B------:R-:W-:Y:S01]  /*c200*/  ISETP.NE.AND P3, PT, R122.reuse, 0x1, PT ;  /* 0x000000017a00780c */ /* 0x040fe20003f65270 */
[----:B------:R-:W-:Y:S01]  /*c210*/  BSSY B0, `(.L_x_16209) ;  /* 0x000000c000007945 */ /* 0x000fe20003800000 */
[----:B0-----:R-:W-:-:S11]  /*c220*/  IADD3 R109, R122, 0x1, RZ ;  /* 0x000000017a6d7810 */ /* 0x001fd60007ffe0ff */
        /* <DEDUP_REMOVED lines=9> */
.L_x_16210:
[----:B------:R-:W-:-:S07]  /*c2c0*/  IMAD.MOV.U32 R120, RZ, RZ, R138 ;  /* 0x000000ffff787224 */ /* 0x000fce00078e008a */
.L_x_16211:
[----:B------:R-:W-:Y:S05]  /*c2d0*/  BSYNC B0 ;  /* 0x0000000000007941 */ /* 0x000fea0003800000 */
.L_x_16209:
        /* <DEDUP_REMOVED lines=16> */
.L_x_16215:
[----:B------:R-:W-:Y:S05]  /*c3e0*/  BSYNC B1 ;  /* 0x0000000000017941 */ /* 0x000fea0003800000 */
.L_x_16214:
        /* <DEDUP_REMOVED lines=44> */
.L_x_16213:
[----:B------:R-:W-:Y:S05]  /*c6b0*/  BSYNC B0 ;  /* 0x0000000000007941 */ /* 0x000fea0003800000 */
.L_x_16212:
        /* <DEDUP_REMOVED lines=15> */
.L_x_16216:
        /* <DEDUP_REMOVED lines=12> */
.L_x_16219:
[----:B------:R-:W-:-:S07]  /*c870*/  IMAD.MOV.U32 R122, RZ, RZ, R138 ;  /* 0x000000ffff7a7224 */ /* 0x000fce00078e008a */
.L_x_16220:
[----:B------:R-:W-:Y:S05]  /*c880*/  BSYNC B0 ;  /* 0x0000000000007941 */ /* 0x000fea0003800000 */
.L_x_16218:
        /* <DEDUP_REMOVED lines=16> */
.L_x_16224:
[----:B------:R-:W-:Y:S05]  /*c990*/  BSYNC B1 ;  /* 0x0000000000017941 */ /* 0x000fea0003800000 */
.L_x_16223:
        /* <DEDUP_REMOVED lines=44> */
.L_x_16222:
[----:B------:R-:W-:Y:S05]  /*cc60*/  BSYNC B0 ;  /* 0x0000000000007941 */ /* 0x000fea0003800000 */
.L_x_16221:
        /* <DEDUP_REMOVED lines=9> */
.L_x_16217:
        /* <DEDUP_REMOVED lines=12> */
.L_x_16226:
[----:B------:R-:W-:-:S07]  /*cdc0*/  IMAD.MOV.U32 R109, RZ, RZ, R138 ;  /* 0x000000ffff6d7224 */ /* 0x000fce00078e008a */
.L_x_16227:
[----:B------:R-:W-:Y:S05]  /*cdd0*/  BSYNC B0 ;  /* 0x0000000000007941 */ /* 0x000fea0003800000 */
.L_x_16225:
        /* <DEDUP_REMOVED lines=16> */
.L_x_16231:
[----:B------:R-:W-:Y:S05]  /*cee0*/  BSYNC B1 ;  /* 0x0000000000017941 */ /* 0x000fea0003800000 */
.L_x_16230:
        /* <DEDUP_REMOVED lines=44> */
.L_x_16229:
[----:B------:R-:W-:Y:S05]  /*d1b0*/  BSYNC B0 ;  /* 0x0000000000007941 */ /* 0x000fea0003800000 */
.L_x_16228:
        /* <DEDUP_REMOVED lines=14> */
.L_x_16232:
        /* <DEDUP_REMOVED lines=12> */
.L_x_16235:
[----:B------:R-:W-:-:S07]  /*d360*/  IMAD.MOV.U32 R112, RZ, RZ, R138 ;  /* 0x000000ffff707224 */ /* 0x000fce00078e008a */
.L_x_16236:
[----:B------:R-:W-:Y:S05]  /*d370*/  BSYNC B0 ;  /* 0x0000000000007941 */ /* 0x000fea0003800000 */
.L_x_16234:
        /* <DEDUP_REMOVED lines=16> */
.L_x_16240:
[----:B------:R-:W-:Y:S05]  /*d480*/  BSYNC B1 ;  /* 0x0000000000017941 */ /* 0x000fea0003800000 */
.L_x_16239:
        /* <DEDUP_REMOVED lines=44> */
.L_x_16238:
[----:B------:R-:W-:Y:S05]  /*d750*/  BSYNC B0 ;  /* 0x0000000000007941 */ /* 0x000fea0003800000 */
.L_x_16237:
        /* <DEDUP_REMOVED lines=10> */
.L_x_16233:
        /* <DEDUP_REMOVED lines=12> */
.L_x_16242:
[----:B------:R-:W-:-:S07]  /*d8c0*/  MOV R112, R138 ;  /* 0x0000008a00707202 */ /* 0x000fce0000000f00 */
.L_x_16243:
[----:B------:R-:W-:Y:S05]  /*d8d0*/  BSYNC B0 ;  /* 0x0000000000007941 */ /* 0x000fea0003800000 */
.L_x_16241:
        /* <DEDUP_REMOVED lines=16> */
.L_x_16247:
[----:B------:R-:W-:Y:S05]  /*d9e0*/  BSYNC B1 ;  /* 0x0000000000017941 */ /* 0x000fea0003800000 */
.L_x_16246:
        /* <DEDUP_REMOVED lines=44> */
.L_x_16245:
[----:B------:R-:W-:Y:S05]  /*dcb0*/  BSYNC B0 ;  /* 0x0000000000007941 */ /* 0x000fea0003800000 */
.L_x_16244:
        /* <DEDUP_REMOVED lines=15> */
.L_x_16248:
        /* <DEDUP_REMOVED lines=12> */
.L_x_16251:
[----:B------:R-:W-:-:S07]  /*de70*/  MOV R126, R138 ;  /* 0x0000008a007e7202 */ /* 0x000fce0000000f00 */
.L_x_16252:
[----:B------:R-:W-:Y:S05]  /*de80*/  BSYNC B0 ;  /* 0x0000000000007941 */ /* 0x000fea0003800000 */
.L_x_16250:
        /* <DEDUP_REMOVED lines=16> */
.L_x_16256:
[----:B------:R-:W-:Y:S05]  /*df90*/  BSYNC B1 ;  /* 0x0000000000017941 */ /* 0x000fea0003800000 */
.L_x_16255:
        /* <DEDUP_REMOVED lines=44> */
.L_x_16254:
[----:B------:R-:W-:Y:S05]  /*e260*/  BSYNC B0 ;  /* 0x0000000000007941 */ /* 0x000fea0003800000 */
.L_x_16253:
        /* <DEDUP_REMOVED lines=9> */
.L_x_16249:
        /* <DEDUP_REMOVED lines=12> */
.L_x_16258:
[----:B------:R-:W-:-:S07]  /*e3c0*/  IMAD.MOV.U32 R111, RZ, RZ, R138 ;  /* 0x000000ffff6f7224 */ /* 0x000fce00078e008a */
.L_x_16259:
[----:B------:R-:W-:Y:S05]  /*e3d0*/  BSYNC B0 ;  /* 0x0000000000007941 */ /* 0x000fea0003800000 */
.L_x_16257:
        /* <DEDUP_REMOVED lines=16> */
.L_x_16263:
[----:B------:R-:W-:Y:S05]  /*e4e0*/  BSYNC B1 ;  /* 0x0000000000017941 */ /* 0x000fea0003800000 */
.L_x_16262:
        /* <DEDUP_REMOVED lines=44> */
.L_x_16261:
[----:B------:R-:W-:Y:S05]  /*e7b0*/  BSYNC B0 ;  /* 0x0000000000007941 */ /* 0x000fea0003800000 */
.L_x_16260:
        /* <DEDUP_REMOVED lines=14> */
.L_x_16264:
        /* <DEDUP_REMOVED lines=12> */
.L_x_16267:
[----:B------:R-:W-:-:S07]  /*e960*/  IMAD.MOV.U32 R122, RZ, RZ, R138 ;  /* 0x000000ffff7a7224 */ /* 0x000fce00078e008a */
.L_x_16268:
[----:B------:R-:W-:Y:S05]  /*e970*/  BSYNC B0 ;  /* 0x0000000000007941 */ /* 0x000fea0003800000 */
.L_x_16266:
        /* <DEDUP_REMOVED lines=16> */
.L_x_16272:
[----:B------:R-:W-:Y:S05]  /*ea80*/  BSYNC B1 ;  /* 0x0000000000017941 */ /* 0x000fea0003800000 */
.L_x_16271:
        /* <DEDUP_REMOVED lines=44> */
.L_x_16270:
[----:B------:R-:W-:Y:S05]  /*ed50*/  BSYNC B0 ;  /* 0x0000000000007941 */ /* 0x000fea0003800000 */
.L_x_16269:
        /* <DEDUP_REMOVED lines=10> */
.L_x_16265:
        /* <DEDUP_REMOVED lines=12> */
.L_x_16274:
[----:B------:R-:W-:-:S07]  /*eec0*/  IMAD.MOV.U32 R122, RZ, RZ, R138 ;  /* 0x000000ffff7a7224 */ /* 0x000fce00078e008a */
.L_x_16275:
[----:B------:R-:W-:Y:S05]  /*eed0*/  BSYNC B0 ;  /* 0x0000000000007941 */ /* 0x000fea0003800000 */
.L_x_16273:
        /* <DEDUP_REMOVED lines=16> */
.L_x_16279:
[----:B------:R-:W-:Y:S05]  /*efe0*/  BSYNC B1 ;  /* 0x0000000000017941 */ /* 0x000fea0003800000 */
.L_x_16278:
        /* <DEDUP_REMOVED lines=44> */
.L_x_16277:
[----:B------:R-:W-:Y:S05]  /*f2b0*/  BSYNC B0 ;  /* 0x0000000000007941 */ /* 0x000fea0003800000 */
.L_x_16276:
        /* <DEDUP_REMOVED lines=15> */
.L_x_16280:
        /* <DEDUP_REMOVED lines=12> */
.L_x_16283:
[----:B------:R-:W-:-:S07]  /*f470*/  IMAD.MOV.U32 R126, RZ, RZ, R138 ;  /* 0x000000ffff7e7224 */ /* 0x000fce00078e008a */
.L_x_16284:
[----:B------:R-:W-:Y:S05]  /*f480*/  BSYNC B0 ;  /* 0x0000000000007941 */ /* 0x000fea0003800000 */
.L_x_16282:
        /* <DEDUP_REMOVED lines=16> */
.L_x_16288:
[----:B------:R-:W-:Y:S05]  /*f590*/  BSYNC B1 ;  /* 0x0000000000017941 */ /* 0x000fea0003800000 */
.L_x_16287:
        /* <DEDUP_REMOVED lines=44> */
.L_x_16286:
[----:B------:R-:W-:Y:S05]  /*f860*/  BSYNC B0 ;  /* 0x0000000000007941 */ /* 0x000fea0003800000 */
.L_x_16285:
        /* <DEDUP_REMOVED lines=9> */
.L_x_16281:
        /* <DEDUP_REMOVED lines=12> */
.L_x_16290:
[----:B------:R-:W-:-:S07]  /*f9c0*/  MOV R113, R138 ;  /* 0x0000008a00717202 */ /* 0x000fce0000000f00 */
.L_x_16291:
[----:B------:R-:W-:Y:S05]  /*f9d0*/  BSYNC B0 ;  /* 0x0000000000007941 */ /* 0x000fea0003800000 */
.L_x_16289:
        /* <DEDUP_REMOVED lines=16> */
.L_x_16295:
[----:B------:R-:W-:Y:S05]  /*fae0*/  BSYNC B1 ;  /* 0x0000000000017941 */ /* 0x000fea0003800000 */
.L_x_16294:
        /* <DEDUP_REMOVED lines=44> */
.L_x_16293:
[----:B------:R-:W-:Y:S05]  /*fdb0*/  BSYNC B0 ;  /* 0x0000000000007941 */ /* 0x000fea0003800000 */
.L_x_16292:
        /* <DEDUP_REMOVED lines=12> */
.L_x_16296:
        /* <DEDUP_REMOVED lines=12> */
.L_x_16299:
[----:B------:R-:W-:-:S07]  /*ff40*/  MOV R126, R138 ;  /* 0x0000008a007e7202 */ /* 0x000fce0000000f00 */
.L_x_16300:
[----:B------:R-:W-:Y:S05]  /*ff50*/  BSYNC B0 ;  /* 0x0000000000007941 */ /* 0x000fea0003800000 */
.L_x_16298:
        /* <DEDUP_REMOVED lines=16> */
.L_x_16304:
[----:B------:R-:W-:Y:S05]  /*10060*/  BSYNC B1 ;  /* 0x0000000000017941 */ /* 0x000fea0003800000 */
.L_x_16303:
        /* <DEDUP_REMOVED lines=44> */
.L_x_16302:
[----:B------:R-:W-:Y:S05]  /*10330*/  BSYNC B0 ;  /* 0x0000000000007941 */ /* 0x000fea0003800000 */
.L_x_16301:
        /* <DEDUP_REMOVED lines=10> */
.L_x_16297:
        /* <DEDUP_REMOVED lines=12> */
.L_x_16306:
[----:B------:R-:W-:-:S07]  /*104a0*/  IMAD.MOV.U32 R126, RZ, RZ, R138 ;  /* 0x000000ffff7e7224 */ /* 0x000fce00078e008a */
.L_x_16307:
[----:B------:R-:W-:Y:S05]  /*104b0*/  BSYNC B0 ;  /* 0x0000000000007941 */ /* 0x000fea0003800000 */
.L_x_16305:
        /* <DEDUP_REMOVED lines=16> */
.L_x_16311:
[----:B------:R-:W-:Y:S05]  /*105c0*/  BSYNC B1 ;  /* 0x0000000000017941 */ /* 0x000fea0003800000 */
.L_x_16310:
        /* <DEDUP_REMOVED lines=44> */
.L_x_16309:
[----:B------:R-:W-:Y:S05]  /*10890*/  BSYNC B0 ;  /* 0x0000000000007941 */ /* 0x000fea0003800000 */
.L_x_16308:
        /* <DEDUP_REMOVED lines=13> */
.L_x_16312:
        /* <DEDUP_REMOVED lines=12> */
.L_x_16315:
[----:B------:R-:W-:-:S07]  /*10a30*/  IMAD.MOV.U32 R126, RZ, RZ, R138 ;  /* 0x000000ffff7e7224 */ /* 0x000fce00078e008a */
.L_x_16316:
[----:B------:R-:W-:Y:S05]  /*10a40*/  BSYNC B0 ;  /* 0x0000000000007941 */ /* 0x000fea0003800000 */
.L_x_16314:
        /* <DEDUP_REMOVED lines=16> */
.L_x_16320:
[----:B------:R-:W-:Y:S05]  /*10b50*/  BSYNC B1 ;  /* 0x0000000000017941 */ /* 0x000fea0003800000 */
.L_x_16319:
        /* <DEDUP_REMOVED lines=44> */
.L_x_16318:
[----:B------:R-:W-:Y:S05]  /*10e20*/  BSYNC B0 ;  /* 0x0000000000007941 */ /* 0x000fea0003800000 */
.L_x_16317:
        /* <DEDUP_REMOVED lines=9> */
.L_x_16313:
        /* <DEDUP_REMOVED lines=12> */
.L_x_16322:
[----:B------:R-:W-:-:S07]  /*10f80*/  IMAD.MOV.U32 R126, RZ, RZ, R138 ;  /* 0x000000ffff7e7224 */ /* 0x000fce00078e008a */
.L_x_16323:
[----:B------:R-:W-:Y:S05]  /*10f90*/  BSYNC B0 ;  /* 0x0000000000007941 */ /* 0x000fea0003800000 */
.L_x_16321:
        /* <DEDUP_REMOVED lines=16> */
.L_x_16327:
[----:B------:R-:W-:Y:S05]  /*110a0*/  BSYNC B1 ;  /* 0x0000000000017941 */ /* 0x000fea0003800000 */
.L_x_16326:
        /* <DEDUP_REMOVED lines=44> */
.L_x_16325:
[----:B------:R-:W-:Y:S05]  /*11370*/  BSYNC B0 ;  /* 0x0000000000007941 */ /* 0x000fea0003800000 */
.L_x_16324:
        /* <DEDUP_REMOVED lines=12> */
.L_x_16328:
        /* <DEDUP_REMOVED lines=12> */
.L_x_16331:
[----:B------:R-:W-:-:S07]  /*11500*/  IMAD.MOV.U32 R126, RZ, RZ, R138 ;  /* 0x000000ffff7e7224 */ /* 0x000fce00078e008a */
.L_x_16332:
[----:B------:R-:W-:Y:S05]  /*11510*/  BSYNC B0 ;  /* 0x0000000000007941 */ /* 0x000fea0003800000 */
.L_x_16330:
        /* <DEDUP_REMOVED lines=18> */
.L_x_16336:
[----:B------:R-:W-:Y:S05]  /*11640*/  BSYNC B1 ;  /* 0x0000000000017941 */ /* 0x000fea0003800000 */
.L_x_16335:
        /* <DEDUP_REMOVED lines=44> */
.L_x_16334:
[----:B------:R-:W-:Y:S05]  /*11910*/  BSYNC B0 ;  /* 0x0000000000007941 */ /* 0x000fea0003800000 */
.L_x_16333:
        /* <DEDUP_REMOVED lines=10> */
.L_x_16329:
        /* <DEDUP_REMOVED lines=55> */
.L_x_16337:
[----:B------:R1:W5:Y:S04]  /*11d30*/  @P0 LDG.E.128 R156, desc[UR4][R126.64] ;  /* 0x000000047e9c0981 */ /* 0x000368000c1e1d00 */
[----:B------:R1:W5:Y:S04]  /*11d40*/  @P1 LDG.E.128 R8, desc[UR4][R128.64] ;  /* 0x0000000480081981 */ /* 0x000368000c1e1d00 */
[----:B------:R1:W5:Y:S04]  /*11d50*/  @P1 LDG.E.128 R4, desc[UR4][R128.64+0x10] ;  /* 0x0000100480041981 */ /* 0x000368000c1e1d00 */
[----:B--2---:R-:W5:Y:S01]  /*11d60*/  LDG.E.128 R120, desc[UR4][R120.64] ;  /* 0x0000000478787981 */ /* 0x004f62000c1e1d00 */
        /* <DEDUP_REMOVED lines=12> */
.L_x_16339:
[----:B------:R-:W-:-:S07]  /*11e30*/  IMAD.MOV.U32 R130, RZ, RZ, R138 ;  /* 0x000000ffff827224 */ /* 0x000fce00078e008a */
.L_x_16340:
[----:B------:R-:W-:Y:S05]  /*11e40*/  BSYNC B0 ;  /* 0x0000000000007941 */ /* 0x000fea0003800000 */
.L_x_16338:
        /* <DEDUP_REMOVED lines=16> */
.L_x_16344:
[----:B------:R-:W-:Y:S05]  /*11f50*/  BSYNC B1 ;  /* 0x0000000000017941 */ /* 0x000fea0003800000 */
.L_x_16343:
        /* <DEDUP_REMOVED lines=44> */
.L_x_16342:
[----:B------:R-:W-:Y:S05]  /*12220*/  BSYNC B0 ;  /* 0x0000000000007941 */ /* 0x000fea0003800000 */
.L_x_16341:
        /* <DEDUP_REMOVED lines=15> */
.L_x_16345:
        /* <DEDUP_REMOVED lines=12> */
.L_x_16348:
[----:B------:R-:W-:-:S07]  /*123e0*/  IMAD.MOV.U32 R141, RZ, RZ, R138 ;  /* 0x000000ffff8d7224 */ /* 0x000fce00078e008a */
.L_x_16349:
[----:B------:R-:W-:Y:S05]  /*123f0*/  BSYNC B0 ;  /* 0x0000000000007941 */ /* 0x000fea0003800000 */
.L_x_16347:
        /* <DEDUP_REMOVED lines=16> */
.L_x_16353:
[----:B------:R-:W-:Y:S05]  /*12500*/  BSYNC B1 ;  /* 0x0000000000017941 */ /* 0x000fea0003800000 */
.L_x_16352:
        /* <DEDUP_REMOVED lines=44> */
.L_x_16351:
[----:B------:R-:W-:Y:S05]  /*127d0*/  BSYNC B0 ;  /* 0x0000000000007941 */ /* 0x000fea0003800000 */
.L_x_16350:
        /* <DEDUP_REMOVED lines=9> */
.L_x_16346:
        /* <DEDUP_REMOVED lines=12> */
.L_x_16355:
[----:B------:R-:W-:-:S07]  /*12930*/  MOV R117, R138 ;  /* 0x0000008a00757202 */ /* 0x000fce0000000f00 */
.L_x_16356:
[----:B------:R-:W-:Y:S05]  /*12940*/  BSYNC B0 ;  /* 0x0000000000007941 */ /* 0x000fea0003800000 */
.L_x_16354:
        /* <DEDUP_REMOVED lines=16> */
.L_x_16360:
[----:B------:R-:W-:Y:S05]  /*12a50*/  BSYNC B1 ;  /* 0x0000000000017941 */ /* 0x000fea0003800000 */
.L_x_16359:
        /* <DEDUP_REMOVED lines=44> */
.L_x_16358:
[----:B------:R-:W-:Y:S05]  /*12d20*/  BSYNC B0 ;  /* 0x0000000000007941 */ /* 0x000fea0003800000 */
.L_x_16357:
        /* <DEDUP_REMOVED lines=14> */
.L_x_16361:
        /* <DEDUP_REMOVED lines=12> */
.L_x_16364:
[----:B------:R-:W-:-:S07]  /*12ed0*/  MOV R120, R138 ;  /* 0x0000008a00787202 */ /* 0x000fce0000000f00 */
.L_x_16365:
[----:B------:R-:W-:Y:S05]  /*12ee0*/  BSYNC B0 ;  /* 0x0000000000007941 */ /* 0x000fea0003800000 */
.L_x_16363:
        /* <DEDUP_REMOVED lines=16> */
.L_x_16369:
[----:B------:R-:W-:Y:S05]  /*12ff0*/  BSYNC B1 ;  /* 0x0000000000017941 */ /* 0x000fea0003800000 */
.L_x_16368:
        /* <DEDUP_REMOVED lines=44> */
.L_x_16367:
[----:B------:R-:W-:Y:S05]  /*132c0*/  BSYNC B0 ;  /* 0x0000000000007941 */ /* 0x000fea0003800000 */
.L_x_16366:
        /* <DEDUP_REMOVED lines=10> */
.L_x_16362:
        /* <DEDUP_REMOVED lines=12> */
.L_x_16371:
[----:B------:R-:W-:-:S07]  /*13430*/  IMAD.MOV.U32 R120, RZ, RZ, R138 ;  /* 0x000000ffff787224 */ /* 0x000fce00078e008a */
.L_x_16372:
[----:B------:R-:W-:Y:S05]  /*13440*/  BSYNC B0 ;  /* 0x0000000000007941 */ /* 0x000fea0003800000 */
.L_x_16370:
        /* <DEDUP_REMOVED lines=16> */
.L_x_16376:
[----:B------:R-:W-:Y:S05]  /*13550*/  BSYNC B1 ;  /* 0x0000000000017941 */ /* 0x000fea0003800000 */
.L_x_16375:
        /* <DEDUP_REMOVED lines=44> */
.L_x_16374:
[----:B------:R-:W-:Y:S05]  /*13820*/  BSYNC B0 ;  /* 0x0000000000007941 */ /* 0x000fea0003800000 */
.L_x_16373:
        /* <DEDUP_REMOVED lines=15> */
.L_x_16377:
        /* <DEDUP_REMOVED lines=12> */
.L_x_16380:
[----:B------:R-:W-:-:S07]  /*139e0*/  IMAD.MOV.U32 R143, RZ, RZ, R138 ;  /* 0x000000ffff8f7224 */ /* 0x000fce00078e008a */
.L_x_16381:
[----:B------:R-:W-:Y:S05]  /*139f0*/  BSYNC B0 ;  /* 0x0000000000007941 */ /* 0x000fea0003800000 */
.L_x_16379:
        /* <DEDUP_REMOVED lines=16> */
.L_x_16385:
[----:B------:R-:W-:Y:S05]  /*13b00*/  BSYNC B1 ;  /* 0x0000000000017941 */ /* 0x000fea0003800000 */
.L_x_16384:
        /* <DEDUP_REMOVED lines=44> */
.L_x_16383:
[----:B------:R-:W-:Y:S05]  /*13dd0*/  BSYNC B0 ;  /* 0x0000000000007941 */ /* 0x000fea0003800000 */
.L_x_16382:
        /* <DEDUP_REMOVED lines=9> */
.L_x_16378:
        /* <DEDUP_REMOVED lines=12> */
.L_x_16387:
[----:B------:R-:W-:-:S07]  /*13f30*/  IMAD.MOV.U32 R119, RZ, RZ, R138 ;  /* 0x000000ffff777224 */ /* 0x000fce00078e008a */
.L_x_16388:
[----:B------:R-:W-:Y:S05]  /*13f40*/  BSYNC B0 ;  /* 0x0000000000007941 */ /* 0x000fea0003800000 */
.L_x_16386:
        /* <DEDUP_REMOVED lines=16> */
.L_x_16392:
[----:B------:R-:W-:Y:S05]  /*14050*/  BSYNC B1 ;  /* 0x0000000000017941 */ /* 0x000fea0003800000 */
.L_x_16391:
        /* <DEDUP_REMOVED lines=44> */
.L_x_16390:
[----:B------:R-:W-:Y:S05]  /*14320*/  BSYNC B0 ;  /* 0x0000000000007941 */ /* 0x000fea0003800000 */
.L_x_16389:
        /* <DEDUP_REMOVED lines=14> */
.L_x_16393:
        /* <DEDUP_REMOVED lines=12> */
.L_x_16396:
[----:B------:R-:W-:-:S07]  /*144d0*/  MOV R144, R138 ;  /* 0x0000008a00907202 */ /* 0x000fce0000000f00 */
.L_x_16397:
[----:B------:R-:W-:Y:S05]  /*144e0*/  BSYNC B0 ;  /* 0x0000000000007941 */ /* 0x000fea0003800000 */
.L_x_16395:
        /* <DEDUP_REMOVED lines=16> */
.L_x_16401:
[----:B------:R-:W-:Y:S05]  /*145f0*/  BSYNC B1 ;  /* 0x0000000000017941 */ /* 0x000fea0003800000 */
.L_x_16400:
        /* <DEDUP_REMOVED lines=44> */
.L_x_16399:
[----:B------:R-:W-:Y:S05]  /*148c0*/  BSYNC B0 ;  /* 0x0000000000007941 */ /* 0x000fea0003800000 */
.L_x_16398:
        /* <DEDUP_REMOVED lines=10> */
.L_x_16394:
        /* <DEDUP_REMOVED lines=12> */
.L_x_16403:
[----:B------:R-:W-:-:S07]  /*14a30*/  MOV R162, R138 ;  /* 0x0000008a00a27202 */ /* 0x000fce0000000f00 */
.L_x_16404:
[----:B------:R-:W-:Y:S05]  /*14a40*/  BSYNC B0 ;  /* 0x0000000000007941 */ /* 0x000fea0003800000 */
.L_x_16402:
        /* <DEDUP_REMOVED lines=16> */
.L_x_16408:
[----:B------:R-:W-:Y:S05]  /*14b50*/  BSYNC B1 ;  /* 0x0000000000017941 */ /* 0x000fea0003800000 */
.L_x_16407:
        /* <DEDUP_REMOVED lines=44> */
.L_x_16406:
[----:B------:R-:W-:Y:S05]  /*14e20*/  BSYNC B0 ;  /* 0x0000000000007941 */ /* 0x000fea0003800000 */
.L_x_16405:
        /* <DEDUP_REMOVED lines=15> */
.L_x_16409:
        /* <DEDUP_REMOVED lines=12> */
.L_x_16412:
[----:B------:R-:W-:-:S07]  /*14fe0*/  MOV R145, R138 ;  /* 0x0000008a00917202 */ /* 0x000fce0000000f00 */
.L_x_16413:
[----:B------:R-:W-:Y:S05]  /*14ff0*/  BSYNC B0 ;  /* 0x0000000000007941 */ /* 0x000fea0003800000 */
.L_x_16411:
        /* <DEDUP_REMOVED lines=16> */
.L_x_16417:
[----:B------:R-:W-:Y:S05]  /*15100*/  BSYNC B1 ;  /* 0x0000000000017941 */ /* 0x000fea0003800000 */
.L_x_16416:
        /* <DEDUP_REMOVED lines=44> */
.L_x_16415:
[----:B------:R-:W-:Y:S05]  /*153d0*/  BSYNC B0 ;  /* 0x0000000000007941 */ /* 0x000fea0003800000 */
.L_x_16414:
        /* <DEDUP_REMOVED lines=9> */
.L_x_16410:
        /* <DEDUP_REMOVED lines=12> */
.L_x_16419:
[----:B------:R-:W-:-:S07]  /*15530*/  MOV R121, R138 ;  /* 0x0000008a00797202 */ /* 0x000fce0000000f00 */
.L_x_16420:
[----:B------:R-:W-:Y:S05]  /*15540*/  BSYNC B0 ;  /* 0x0000000000007941 */ /* 0x000fea0003800000 */
.L_x_16418:
        /* <DEDUP_REMOVED lines=16> */
.L_x_16424:
[----:B------:R-:W-:Y:S05]  /*15650*/  BSYNC B1 ;  /* 0x0000000000017941 */ /* 0x000fea0003800000 */
.L_x_16423:
        /* <DEDUP_REMOVED lines=44> */
.L_x_16422:
[----:B------:R-:W-:Y:S05]  /*15920*/  BSYNC B0 ;  /* 0x0000000000007941 */ /* 0x000fea0003800000 */
.L_x_16421:
        /* <DEDUP_REMOVED lines=12> */
.L_x_16425:
        /* <DEDUP_REMOVED lines=12> */
.L_x_16428:
[----:B------:R-:W-:-:S07]  /*15ab0*/  MOV R146, R138 ;  /* 0x0000008a00927202 */ /* 0x000fce0000000f00 */
.L_x_16429:
[----:B------:R-:W-:Y:S05]  /*15ac0*/  BSYNC B0 ;  /* 0x0000000000007941 */ /* 0x000fea0003800000 */
.L_x_16427:
        /* <DEDUP_REMOVED lines=16> */
.L_x_16433:
[----:B------:R-:W-:Y:S05]  /*15bd0*/  BSYNC B1 ;  /* 0x0000000000017941 */ /* 0x000fea0003800000 */
.L_x_16432:
        /* <DEDUP_REMOVED lines=44> */
.L_x_16431:
[----:B------:R-:W-:Y:S05]  /*15ea0*/  BSYNC B0 ;  /* 0x0000000000007941 */ /* 0x000fea0003800000 */
.L_x_16430:
        /* <DEDUP_REMOVED lines=10> */
.L_x_16426:
        /* <DEDUP_REMOVED lines=12> */
.L_x_16435:
[----:B------:R-:W-:-:S07]  /*16010*/  MOV R162, R138 ;  /* 0x0000008a00a27202 */ /* 0x000fce0000000f00 */
.L_x_16436:
[----:B------:R-:W-:Y:S05]  /*16020*/  BSYNC B0 ;  /* 0x0000000000007941 */ /* 0x000fea0003800000 */
.L_x_16434:
        /* <DEDUP_REMOVED lines=16> */
.L_x_16440:
[----:B------:R-:W-:Y:S05]  /*16130*/  BSYNC B1 ;  /* 0x0000000000017941 */ /* 0x000fea0003800000 */
.L_x_16439:
        /* <DEDUP_REMOVED lines=44> */
.L_x_16438:
[----:B------:R-:W-:Y:S05]  /*16400*/  BSYNC B0 ;  /* 0x0000000000007941 */ /* 0x000fea0003800000 */
.L_x_16437:
        /* <DEDUP_REMOVED lines=13> */
.L_x_16441:
        /* <DEDUP_REMOVED lines=12> */
.L_x_16444:
[----:B------:R-:W-:-:S07]  /*165a0*/  MOV R147, R138 ;  /* 0x0000008a00937202 */ /* 0x000fce0000000f00 */
.L_x_16445:
[----:B------:R-:W-:Y:S05]  /*165b0*/  BSYNC B0 ;  /* 0x0000000000007941 */ /* 0x000fea0003800000 */
.L_x_16443:
        /* <DEDUP_REMOVED lines=16> */
.L_x_16449:
[----:B------:R-:W-:Y:S05]  /*166c0*/  BSYNC B1 ;  /* 0x0000000000017941 */ /* 0x000fea0003800000 */
.L_x_16448:
        /* <DEDUP_REMOVED lines=44> */
.L_x_16447:
[----:B------:R-:W-:Y:S05]  /*16990*/  BSYNC B0 ;  /* 0x0000000000007941 */ /* 0x000fea0003800000 */
.L_x_16446:
        /* <DEDUP_REMOVED lines=9> */
.L_x_16442:
        /* <DEDUP_REMOVED lines=12> */
.L_x_16451:
[----:B------:R-:W-:-:S07]  /*16af0*/  MOV R162, R138 ;  /* 0x0000008a00a27202 */ /* 0x000fce0000000f00 */
.L_x_16452:
[----:B------:R-:W-:Y:S05]  /*16b00*/  BSYNC B0 ;  /* 0x0000000000007941 */ /* 0x000fea0003800000 */
.L_x_16450:
        /* <DEDUP_REMOVED lines=16> */
.L_x_16456:
[----:B------:R-:W-:Y:S05]  /*16c10*/  BSYNC B1 ;  /* 0x0000000000017941 */ /* 0x000fea0003800000 */
.L_x_16455:
        /* <DEDUP_REMOVED lines=44> */
.L_x_16454:
[----:B------:R-:W-:Y:S05]  /*16ee0*/  BSYNC B0 ;  /* 0x0000000000007941 */ /* 0x000fea0003800000 */
.L_x_16453:
        /* <DEDUP_REMOVED lines=12> */
.L_x_16457:
        /* <DEDUP_REMOVED lines=12> */
.L_x_16460:
[----:B------:R-:W-:-:S07]  /*17070*/  MOV R148, R138 ;  /* 0x0000008a00947202 */ /* 0x000fce0000000f00 */
.L_x_16461:
[----:B------:R-:W-:Y:S05]  /*17080*/  BSYNC B0 ;  /* 0x0000000000007941 */ /* 0x000fea0003800000 */
.L_x_16459:
        /* <DEDUP_REMOVED lines=18> */
.L_x_16465:
[----:B------:R-:W-:Y:S05]  /*171b0*/  BSYNC B1 ;  /* 0x0000000000017941 */ /* 0x000fea0003800000 */
.L_x_16464:
        /* <DEDUP_REMOVED lines=44> */
.L_x_16463:
[----:B------:R-:W-:Y:S05]  /*17480*/  BSYNC B0 ;  /* 0x0000000000007941 */ /* 0x000fea0003800000 */
.L_x_16462:
        /* <DEDUP_REMOVED lines=10> */
.L_x_16458:
[----:B------:R-:W-:Y:S01]  /*17530*/  P2R R129, PR, RZ, 0x4 ;  /* 0x00000004ff817803 */ /* 0x000fe20000000000 */
[----:B------:R-:W0:Y:S01]  /*17540*/  @P0 LDC.64 R170, c[0x0][0x228] ;  /* 0x00008a00ffaa0b82 */ /* 0x000e220000000a00 */
[C---:B------:R-:W-:Y:S02]  /*17550*/  LOP3.LUT P2, RZ, R164.reuse, 0x4, RZ, 0xc0, !PT ;  /* 0x00000004a4ff7812 */ /* 0x040fe4000784c0ff */
        /* <DEDUP_REMOVED lines=21> */
[----:B------:R-:W-:Y:S02]  /*176b0*/  LOP3.LUT R173, R169, R173, R131, 0xfe, !PT ;  /* 0x000000ada9ad7212 */ /* 0x000fe400078efe83 */
[----:B------:R-:W-:Y:S01]  /*176c0*/  LOP3.LUT R172, R128, R129, RZ, 0xfc, !PT ;  /* 0x0000008180ac7212 */ /* 0x000fe200078efcff */
[----:B------:R-:W-:Y:S01]  /*176d0*/  IMAD.WIDE.U32 R128, R165, 0x8, R152 ;  /* 0x00000008a5807825 */ /* 0x000fe200078e0098 */
[----:B------:R2:W-:Y:S01]  /*176e0*/  STG.E.128 desc[UR4][R126.64], R116 ;  /* 0x000000747e007986 */ /* 0x0005e2000c101d04 */
[----:B------:R-:W-:-:S03]  /*176f0*/  IADD3 R167, R149, 0x200, RZ ;  /* 0x0000020095a77810 */ /* 0x000fc60007ffe0ff */
[----:B------:R2:W-:Y:S02]  /*17700*/  STG.E.128 desc[UR4][R126.64+0x10], R120 ;  /* 0x000010787e007986 */ /* 0x0005e4000c101d04 */
[C---:B0-----:R-:W-:Y:S02]  /*17710*/  @P0 IMAD.WIDE.U32 R168, R167.reuse, 0x10, R170 ;  /* 0x00000010a7a80825 */ /* 0x041fe400078e00aa */
[----:B------:R2:W-:Y:S02]  /*17720*/  STG.E.64 desc[UR4][R128.64], R172 ;  /* 0x000000ac80007986 */ /* 0x0005e4000c101b04 */
[----:B------:R-:W-:-:S04]  /*17730*/  IMAD.WIDE.U32 R130, R167, 0x10, R124 ;  /* 0x00000010a7827825 */ /* 0x000fc800078e007c */
[----:B-1----:R-:W-:Y:S01]  /*17740*/  @P1 IMAD.WIDE.U32 R170, R167, 0x20, R174 ;  /* 0x00000020a7aa1825 */ /* 0x002fe200078e00ae */
[----:B------:R-:W-:Y:S06]  /*17750*/  @!P0 BRA `(.L_x_16466) ;  /* 0x0000000000508947 */ /* 0x000fec0003800000 */
[----:B------:R-:W-:Y:S01]  /*17760*/  IMAD.U32 R125, R147, 0x10000, RZ ;  /* 0x00010000937d7824 */ /* 0x000fe200078e00ff */
[----:B--2---:R-:W0:Y:S01]  /*17770*/  LDC.64 R172, c[0x0][0x248] ;  /* 0x00009200ffac7b82 */ /* 0x004e220000000a00 */
        /* <DEDUP_REMOVED lines=18> */
.L_x_16466:
        /* <DEDUP_REMOVED lines=16> */
.L_x_16468:
[----:B------:R-:W-:-:S07]  /*179a0*/  MOV R166, R138 ;  /* 0x0000008a00a67202 */ /* 0x000fce0000000f00 */
.L_x_16469:
[----:B------:R-:W-:Y:S05]  /*179b0*/  BSYNC B0 ;  /* 0x0000000000007941 */ /* 0x000fea0003800000 */
.L_x_16467:
        /* <DEDUP_REMOVED lines=16> */
.L_x_16473:
[----:B------:R-:W-:Y:S05]  /*17ac0*/  BSYNC B1 ;  /* 0x0000000000017941 */ /* 0x000fea0003800000 */
.L_x_16472:
        /* <DEDUP_REMOVED lines=44> */
.L_x_16471:
[----:B------:R-:W-:Y:S05]  /*17d90*/  BSYNC B0 ;  /* 0x0000000000007941 */ /* 0x000fea0003800000 */
.L_x_16470:
        /* <DEDUP_REMOVED lines=15> */
.L_x_16474:
        /* <DEDUP_REMOVED lines=12> */
.L_x_16477:
[----:B------:R-:W-:-:S07]  /*17f50*/  MOV R141, R138 ;  /* 0x0000008a008d7202 */ /* 0x000fce0000000f00 */
.L_x_16478:
[----:B------:R-:W-:Y:S05]  /*17f60*/  BSYNC B0 ;  /* 0x0000000000007941 */ /* 0x000fea0003800000 */
.L_x_16476:
        /* <DEDUP_REMOVED lines=16> */
.L_x_16482:
[----:B------:R-:W-:Y:S05]  /*18070*/  BSYNC B1 ;  /* 0x0000000000017941 */ /* 0x000fea0003800000 */
.L_x_16481:
        /* <DEDUP_REMOVED lines=44> */
.L_x_16480:
[----:B------:R-:W-:Y:S05]  /*18340*/  BSYNC B0 ;  /* 0x0000000000007941 */ /* 0x000fea0003800000 */
.L_x_16479:
        /* <DEDUP_REMOVED lines=9> */
.L_x_16475:
        /* <DEDUP_REMOVED lines=12> */
.L_x_16484:
[----:B------:R-:W-:-:S07]  /*184a0*/  MOV R125, R138 ;  /* 0x0000008a007d7202 */ /* 0x000fce0000000f00 */
.L_x_16485:
[----:B------:R-:W-:Y:S05]  /*184b0*/  BSYNC B0 ;  /* 0x0000000000007941 */ /* 0x000fea0003800000 */
.L_x_16483:
        /* <DEDUP_REMOVED lines=16> */
.L_x_16489:
[----:B------:R-:W-:Y:S05]  /*185c0*/  BSYNC B1 ;  /* 0x0000000000017941 */ /* 0x000fea0003800000 */
.L_x_16488:
        /* <DEDUP_REMOVED lines=44> */
.L_x_16487:
[----:B------:R-:W-:Y:S05]  /*18890*/  BSYNC B0 ;  /* 0x0000000000007941 */ /* 0x000fea0003800000 */
.L_x_16486:
        /* <DEDUP_REMOVED lines=14> */
.L_x_16490:
        /* <DEDUP_REMOVED lines=12> */
.L_x_16493:
[----:B------:R-:W-:-:S07]  /*18a40*/  MOV R128, R138 ;  /* 0x0000008a00807202 */ /* 0x000fce0000000f00 */
.L_x_16494:
[----:B------:R-:W-:Y:S05]  /*18a50*/  BSYNC B0 ;  /* 0x0000000000007941 */ /* 0x000fea0003800000 */
.L_x_16492:
        /* <DEDUP_REMOVED lines=16> */
.L_x_16498:
[----:B------:R-:W-:Y:S05]  /*18b60*/  BSYNC B1 ;  /* 0x0000000000017941 */ /* 0x000fea0003800000 */
.L_x_16497:
        /* <DEDUP_REMOVED lines=44> */
.L_x_16496:
[----:B------:R-:W-:Y:S05]  /*18e30*/  BSYNC B0 ;  /* 0x0000000000007941 */ /* 0x000fea0003800000 */
.L_x_16495:
        /* <DEDUP_REMOVED lines=10> */
.L_x_16491:
        /* <DEDUP_REMOVED lines=12> */
.L_x_16500:
[----:B------:R-:W-:-:S07]  /*18fa0*/  MOV R128, R138 ;  /* 0x0000008a00807202 */ /* 0x000fce0000000f00 */
.L_x_16501:
[----:B------:R-:W-:Y:S05]  /*18fb0*/  BSYNC B0 ;  /* 0x0000000000007941 */ /* 0x000fea0003800000 */
.L_x_16499:
        /* <DEDUP_REMOVED lines=16> */
.L_x_16505:
[----:B------:R-:W-:Y:S05]  /*190c0*/  BSYNC B1 ;  /* 0x0000000000017941 */ /* 0x000fea0003800000 */
.L_x_16504:
        /* <DEDUP_REMOVED lines=44> */
.L_x_16503:
[----:B------:R-:W-:Y:S05]  /*19390*/  BSYNC B0 ;  /* 0x0000000000007941 */ /* 0x000fea0003800000 */
.L_x_16502:
        /* <DEDUP_REMOVED lines=15> */
.L_x_16506:
        /* <DEDUP_REMOVED lines=12> */
.L_x_16509:
[----:B------:R-:W-:-:S07]  /*19550*/  MOV R143, R138 ;  /* 0x0000008a008f7202 */ /* 0x000fce0000000f00 */
.L_x_16510:
[----:B------:R-:W-:Y:S05]  /*19560*/  BSYNC B0 ;  /* 0x0000000000007941 */ /* 0x000fea0003800000 */
.L_x_16508:
        /* <DEDUP_REMOVED lines=16> */
.L_x_16514:
[----:B------:R-:W-:Y:S05]  /*19670*/  BSYNC B1 ;  /* 0x0000000000017941 */ /* 0x000fea0003800000 */
.L_x_16513:
        /* <DEDUP_REMOVED lines=44> */
.L_x_16512:
[----:B------:R-:W-:Y:S05]  /*19940*/  BSYNC B0 ;  /* 0x0000000000007941 */ /* 0x000fea0003800000 */
.L_x_16511:
        /* <DEDUP_REMOVED lines=9> */
.L_x_16507:
        /* <DEDUP_REMOVED lines=12> */
.L_x_16516:
[----:B------:R-:W-:-:S07]  /*19aa0*/  MOV R127, R138 ;  /* 0x0000008a007f7202 */ /* 0x000fce0000000f00 */
.L_x_16517:
[----:B------:R-:W-:Y:S05]  /*19ab0*/  BSYNC B0 ;  /* 0x0000000000007941 */ /* 0x000fea0003800000 */
.L_x_16515:
        /* <DEDUP_REMOVED lines=16> */
.L_x_16521:
[----:B------:R-:W-:Y:S05]  /*19bc0*/  BSYNC B1 ;  /* 0x0000000000017941 */ /* 0x000fea0003800000 */
.L_x_16520:
        /* <DEDUP_REMOVED lines=44> */
.L_x_16519:
[----:B------:R-:W-:Y:S05]  /*19e90*/  BSYNC B0 ;  /* 0x0000000000007941 */ /* 0x000fea0003800000 */
.L_x_16518:
        /* <DEDUP_REMOVED lines=14> */
.L_x_16522:
        /* <DEDUP_REMOVED lines=12> */
.L_x_16525:
[----:B------:R-:W-:-:S07]  /*1a040*/  MOV R144, R138 ;  /* 0x0000008a00907202 */ /* 0x000fce0000000f00 */
.L_x_16526:
[----:B------:R-:W-:Y:S05]  /*1a050*/  BSYNC B0 ;  /* 0x0000000000007941 */ /* 0x000fea0003800000 */
.L_x_16524:
        /* <DEDUP_REMOVED lines=16> */
.L_x_16530:
[----:B------:R-:W-:Y:S05]  /*1a160*/  BSYNC B1 ;  /* 0x0000000000017941 */ /* 0x000fea0003800000 */
.L_x_16529:
        /* <DEDUP_REMOVED lines=44> */
.L_x_16528:
[----:B------:R-:W-:Y:S05]  /*1a430*/  BSYNC B0 ;  /* 0x0000000000007941 */ /* 0x000fea0003800000 */
.L_x_16527:
        /* <DEDUP_REMOVED lines=10> */
.L_x_16523:
        /* <DEDUP_REMOVED lines=12> */
.L_x_16532:
[----:B------:R-:W-:-:S07]  /*1a5a0*/  MOV R162, R138 ;  /* 0x0000008a00a27202 */ /* 0x000fce0000000f00 */
.L_x_16533:
[----:B------:R-:W-:Y:S05]  /*1a5b0*/  BSYNC B0 ;  /* 0x0000000000007941 */ /* 0x000fea0003800000 */
.L_x_16531:
        /* <DEDUP_REMOVED lines=16> */
.L_x_16537:
[----:B------:R-:W-:Y:S05]  /*1a6c0*/  BSYNC B1 ;  /* 0x0000000000017941 */ /* 0x000fea0003800000 */
.L_x_16536:
        /* <DEDUP_REMOVED lines=44> */
.L_x_16535:
[----:B------:R-:W-:Y:S05]  /*1a990*/  BSYNC B0 ;  /* 0x0000000000007941 */ /* 0x000fea0003800000 */
.L_x_16534:
        /* <DEDUP_REMOVED lines=15> */
.L_x_16538:
        /* <DEDUP_REMOVED lines=12> */
.L_x_16541:
[----:B------:R-:W-:-:S07]  /*1ab50*/  MOV R145, R138 ;  /* 0x0000008a00917202 */ /* 0x000fce0000000f00 */
.L_x_16542:
[----:B------:R-:W-:Y:S05]  /*1ab60*/  BSYNC B0 ;  /* 0x0000000000007941 */ /* 0x000fea0003800000 */
.L_x_16540:
        /* <DEDUP_REMOVED lines=16> */
.L_x_16546:
[----:B------:R-:W-:Y:S05]  /*1ac70*/  BSYNC B1 ;  /* 0x0000000000017941 */ /* 0x000fea0003800000 */
.L_x_16545:
        /* <DEDUP_REMOVED lines=44> */
.L_x_16544:
[----:B------:R-:W-:Y:S05]  /*1af40*/  BSYNC B0 ;  /* 0x0000000000007941 */ /* 0x000fea0003800000 */
.L_x_16543:
        /* <DEDUP_REMOVED lines=9> */
.L_x_16539:
        /* <DEDUP_REMOVED lines=12> */
.L_x_16548:
[----:B------:R-:W-:-:S07]  /*1b0a0*/  MOV R129, R138 ;  /* 0x0000008a00817202 */ /* 0x000fce0000000f00 */
.L_x_16549:
[----:B------:R-:W-:Y:S05]  /*1b0b0*/  BSYNC B0 ;  /* 0x0000000000007941 */ /* 0x000fea0003800000 */
.L_x_16547:
        /* <DEDUP_REMOVED lines=16> */
.L_x_16553:
[----:B------:R-:W-:Y:S05]  /*1b1c0*/  BSYNC B1 ;  /* 0x0000000000017941 */ /* 0x000fea0003800000 */
.L_x_16552:
        /* <DEDUP_REMOVED lines=44> */
.L_x_16551:
[----:B------:R-:W-:Y:S05]  /*1b490*/  BSYNC B0 ;  /* 0x0000000000007941 */ /* 0x000fea0003800000 */
.L_x_16550:
        /* <DEDUP_REMOVED lines=12> */
.L_x_16554:
        /* <DEDUP_REMOVED lines=12> */
.L_x_16557:
[----:B------:R-:W-:-:S07]  /*1b620*/  MOV R146, R138 ;  /* 0x0000008a00927202 */ /* 0x000fce0000000f00 */
.L_x_16558:
[----:B------:R-:W-:Y:S05]  /*1b630*/  BSYNC B0 ;  /* 0x0000000000007941 */ /* 0x000fea0003800000 */
.L_x_16556:
        /* <DEDUP_REMOVED lines=16> */
.L_x_16562:
[----:B------:R-:W-:Y:S05]  /*1b740*/  BSYNC B1 ;  /* 0x0000000000017941 */ /* 0x000fea0003800000 */
.L_x_16561:
        /* <DEDUP_REMOVED lines=44> */
.L_x_16560:
[----:B------:R-:W-:Y:S05]  /*1ba10*/  BSYNC B0 ;  /* 0x0000000000007941 */ /* 0x000fea0003800000 */
.L_x_16559:
        /* <DEDUP_REMOVED lines=10> */
.L_x_16555:
        /* <DEDUP_REMOVED lines=12> */
.L_x_16564:
[----:B------:R-:W-:-:S07]  /*1bb80*/  MOV R166, R138 ;  /* 0x0000008a00a67202 */ /* 0x000fce0000000f00 */
.L_x_16565:
[----:B------:R-:W-:Y:S05]  /*1bb90*/  BSYNC B0 ;  /* 0x0000000000007941 */ /* 0x000fea0003800000 */
.L_x_16563:
        /* <DEDUP_REMOVED lines=16> */
.L_x_16569:
[----:B------:R-:W-:Y:S05]  /*1bca0*/  BSYNC B1 ;  /* 0x0000000000017941 */ /* 0x000fea0003800000 */
.L_x_16568:
        /* <DEDUP_REMOVED lines=44> */
.L_x_16567:
[----:B------:R-:W-:Y:S05]  /*1bf70*/  BSYNC B0 ;  /* 0x0000000000007941 */ /* 0x000fea0003800000 */
.L_x_16566:
        /* <DEDUP_REMOVED lines=13> */
.L_x_16570:
        /* <DEDUP_REMOVED lines=12> */
.L_x_16573:
[----:B------:R-:W-:-:S07]  /*1c110*/  MOV R147, R138 ;  /* 0x0000008a00937202 */ /* 0x000fce0000000f00 */
.L_x_16574:
[----:B------:R-:W-:Y:S05]  /*1c120*/  BSYNC B0 ;  /* 0x0000000000007941 */ /* 0x000fea0003800000 */
.L_x_16572:
        /* <DEDUP_REMOVED lines=16> */
.L_x_16578:
[----:B------:R-:W-:Y:S05]  /*1c230*/  BSYNC B1 ;  /* 0x0000000000017941 */ /* 0x000fea0003800000 */
.L_x_16577:
        /* <DEDUP_REMOVED lines=44> */
.L_x_16576:
[----:B------:R-:W-:Y:S05]  /*1c500*/  BSYNC B0 ;  /* 0x0000000000007941 */ /* 0x000fea0003800000 */
.L_x_16575:
        /* <DEDUP_REMOVED lines=9> */
.L_x_16571:
        /* <DEDUP_REMOVED lines=12> */
.L_x_16580:
[----:B------:R-:W-:-:S07]  /*1c660*/  MOV R162, R138 ;  /* 0x0000008a00a27202 */ /* 0x000fce0000000f00 */
.L_x_16581:
[----:B------:R-:W-:Y:S05]  /*1c670*/  BSYNC B0 ;  /* 0x0000000000007941 */ /* 0x000fea0003800000 */
.L_x_16579:
        /* <DEDUP_REMOVED lines=16> */
.L_x_16585:
[----:B------:R-:W-:Y:S05]  /*1c780*/  BSYNC B1 ;  /* 0x0000000000017941 */ /* 0x000fea0003800000 */
.L_x_16584:
        /* <DEDUP_REMOVED lines=44> */
.L_x_16583:
[----:B------:R-:W-:Y:S05]  /*1ca50*/  BSYNC B0 ;  /* 0x0000000000007941 */ /* 0x000fea0003800000 */
.L_x_16582:
        /* <DEDUP_REMOVED lines=12> */
.L_x_16586:
        /* <DEDUP_REMOVED lines=12> */
.L_x_16589:
[----:B------:R-:W-:-:S07]  /*1cbe0*/  MOV R148, R138 ;  /* 0x0000008a00947202 */ /* 0x000fce0000000f00 */
.L_x_16590:
[----:B------:R-:W-:Y:S05]  /*1cbf0*/  BSYNC B0 ;  /* 0x0000000000007941 */ /* 0x000fea0003800000 */
.L_x_16588:
        /* <DEDUP_REMOVED lines=16> */
.L_x_16594:
[----:B------:R-:W-:Y:S05]  /*1cd00*/  BSYNC B1 ;  /* 0x0000000000017941 */ /* 0x000fea0003800000 */
.L_x_16593:
        /* <DEDUP_REMOVED lines=44> */
.L_x_16592:
[----:B------:R-:W-:Y:S05]  /*1cfd0*/  BSYNC B0 ;  /* 0x0000000000007941 */ /* 0x000fea0003800000 */
.L_x_16591:
        /* <DEDUP_REMOVED lines=10> */
.L_x_16587:
[----:B------:R-:W-:Y:S01]  /*1d080*/  FADD.FTZ R154, RZ, R92 ;  /* 0x0000005cff9a7221 */ /* 0x000fe20000010000 */
[----:B------:R-:W-:Y:S02]  /*1d090*/  SEL R169, RZ, 0x10000, P4 ;  /* 0x00010000ffa97807 */ /* 0x000fe40002000000 */
[----:B------:R-:W-:Y:S01]  /*1d0a0*/  SEL R168, RZ, 0x1000000, P5 ;  /* 0x01000000ffa87807 */ /* 0x000fe20002800000 */
[----:B------:R-:W-:Y:S01]  /*1d0b0*/  FADD.FTZ R161, R154, R93 ;  /* 0x0000005d9aa17221 */ /* 0x000fe20000010000 */
[C---:B------:R-:W-:Y:S02]  /*1d0c0*/  LOP3.LUT P4, RZ, R164.reuse, 0x2, RZ, 0xc0, !PT ;  /* 0x00000002a4ff7812 */ /* 0x040fe4000788c0ff */
[----:B------:R-:W-:Y:S01]  /*1d0d0*/  SEL R166, RZ, 0x100, P3 ;  /* 0x00000100ffa67807 */ /* 0x000fe20001800000 */
[----:B------:R-:W-:Y:S01]  /*1d0e0*/  FADD.FTZ R154, R161, R94 ;  /* 0x0000005ea19a7221 */ /* 0x000fe20000010000 */
[C---:B------:R-:W-:Y:S02]  /*1d0f0*/  LOP3.LUT P6, RZ, R164.reuse, 0x8, RZ, 0xc0, !PT ;  /* 0x00000008a4ff7812 */ /* 0x040fe400078cc0ff */
[----:B------:R-:W-:Y:S01]  /*1d100*/  LOP3.LUT P5, RZ, R164, 0x4, RZ, 0xc0, !PT ;  /* 0x00000004a4ff7812 */ /* 0x000fe200078ac0ff */
[----:B------:R-:W-:Y:S01]  /*1d110*/  FADD.FTZ R161, R154, R95 ;  /* 0x0000005f9aa17221 */ /* 0x000fe20000010000 */
[----:B------:R-:W-:-:S02]  /*1d120*/  SEL R160, RZ, 0x1, P4 ;  /* 0x00000001ffa07807 */ /* 0x000fc40002000000 */
[----:B------:R-:W-:Y:S01]  /*1d130*/  LOP3.LUT R166, R166, R168, R169, 0xfe, !PT ;  /* 0x000000a8a6a67212 */ /* 0x000fe200078efea9 */
[----:B------:R-:W-:Y:S01]  /*1d140*/  FADD.FTZ R154, R161, R96 ;  /* 0x00000060a19a7221 */ /* 0x000fe20000010000 */
[----:B------:R-:W-:Y:S02]  /*1d150*/  SEL R168, RZ, 0x1, P5 ;  /* 0x00000001ffa87807 */ /* 0x000fe40002800000 */
[----:B------:R-:W-:Y:S01]  /*1d160*/  SEL R170, RZ, 0x1, P6 ;  /* 0x00000001ffaa7807 */ /* 0x000fe20003000000 */
[----:B------:R-:W-:Y:S01]  /*1d170*/  FADD.FTZ R161, R154, R97 ;  /* 0x000000619aa17221 */ /* 0x000fe20000010000 */
[----:B------:R-:W-:Y:S01]  /*1d180*/  LOP3.LUT P2, RZ, R164, 0x1, RZ, 0xc0, !PT ;  /* 0x00000001a4ff7812 */ /* 0x000fe2000784c0ff */
[----:B------:R-:W-:Y:S01]  /*1d190*/  IMAD.WIDE.U32 R168, R168, 0x10000, RZ ;  /* 0x00010000a8a87825 */ /* 0x000fe200078e00ff */
[----:B------:R-:W-:-:S03]  /*1d1a0*/  LOP3.LUT P1, RZ, R164, 0x10, RZ, 0xc0, !PT ;  /* 0x00000010a4ff7812 */ /* 0x000fc6000782c0ff */
[----:B------:R-:W-:Y:S01]  /*1d1b0*/  FADD.FTZ R154, R161, R98 ;  /* 0x00000062a19a7221 */ /* 0x000fe20000010000 */
[----:B------:R-:W-:Y:S01]  /*1d1c0*/  SEL R177, RZ, 0x1, P2 ;  /* 0x00000001ffb17807 */ /* 0x000fe20001000000 */
[----:B------:R-:W-:Y:S01]  /*1d1d0*/  IMAD.WIDE.U32 R170, R170, 0x100, RZ ;  /* 0x00000100aaaa7825 */ /* 0x000fe200078e00ff */
[----:B------:R-:W-:-:S03]  /*1d1e0*/  SEL R175, RZ, 0x1, P1 ;  /* 0x00000001ffaf7807 */ /* 0x000fc60000800000 */
[----:B------:R-:W-:Y:S01]  /*1d1f0*/  FADD.FTZ R161, R154, R99 ;  /* 0x000000639aa17221 */ /* 0x000fe20000010000 */
[----:B------:R-:W-:Y:S02]  /*1d200*/  LOP3.LUT P1, RZ, R0, 0xff, RZ, 0xc0, !PT ;  /* 0x000000ff00ff7812 */ /* 0x000fe4000782c0ff */
[----:B------:R-:W-:Y:S01]  /*1d210*/  LOP3.LUT P2, RZ, R2, 0x1f, RZ, 0xc0, !PT ;  /* 0x0000001f02ff7812 */ /* 0x000fe2000784c0ff */
        /* <DEDUP_REMOVED lines=23> */
[----:B------:R-:W-:-:S04]  /*1d390*/  IMAD.WIDE.U32 R160, R160, 0x1000000, RZ ;  /* 0x01000000a0a07825 */ /* 0x000fc800078e00ff */
[----:B------:R-:W-:Y:S01]  /*1d3a0*/  FADD.FTZ R173, R154, R123 ;  /* 0x0000007b9aad7221 */ /* 0x000fe20000010000 */
[----:B------:R-:W-:Y:S02]  /*1d3b0*/  LOP3.LUT R177, R161, R166, R177, 0xfe, !PT ;  /* 0x000000a6a1b17212 */ /* 0x000fe400078efeb1 */
[----:B------:R-:W-:Y:S01]  /*1d3c0*/  LOP3.LUT R166, R170, R160, R168, 0xfe, !PT ;  /* 0x000000a0aaa67212 */ /* 0x000fe200078efea8 */
[----:B------:R-:W-:Y:S01]  /*1d3d0*/  IMAD.WIDE.U32 R160, R167, 0x20, R150 ;  /* 0x00000020a7a07825 */ /* 0x000fe200078e0096 */
[----:B------:R-:W-:-:S03]  /*1d3e0*/  LOP3.LUT R171, R171, R177, R169, 0xfe, !PT ;  /* 0x000000b1abab7212 */ /* 0x000fc600078efea9 */
[----:B------:R-:W-:Y:S01]  /*1d3f0*/  FADD.FTZ R154, R173, R124 ;  /* 0x0000007cad9a7221 */ /* 0x000fe20000010000 */
[----:B------:R-:W-:Y:S01]  /*1d400*/  LOP3.LUT R170, R166, R175, RZ, 0xfc, !PT ;  /* 0x000000afa6aa7212 */ /* 0x000fe200078efcff */
[----:B------:R-:W-:Y:S01]  /*1d410*/  IMAD.WIDE.U32 R168, R167, 0x8, R152 ;  /* 0x00000008a7a87825 */ /* 0x000fe200078e0098 */
[----:B------:R0:W-:Y:S03]  /*1d420*/  STG.E.128 desc[UR4][R160.64], R124 ;  /* 0x0000007ca0007986 */ /* 0x0001e6000c101d04 */
[----:B------:R-:W-:Y:S01]  /*1d430*/  FADD.FTZ R173, R154, R125 ;  /* 0x0000007d9aad7221 */ /* 0x000fe20000010000 */
[----:B------:R0:W-:Y:S03]  /*1d440*/  STG.E.128 desc[UR4][R160.64+0x10], R128 ;  /* 0x00001080a0007986 */ /* 0x0001e6000c101d04 */
[----:B------:R-:W-:Y:S01]  /*1d450*/  FADD.FTZ R150, R173, R126 ;  /* 0x0000007ead967221 */ /* 0x000fe20000010000 */
[----:B------:R0:W-:Y:S03]  /*1d460*/  STG.E.64 desc[UR4][R168.64], R170 ;  /* 0x000000aaa8007986 */ /* 0x0001e6000c101b04 */
[----:B------:R-:W-:-:S04]  /*1d470*/  FADD.FTZ R151, R150, R127 ;  /* 0x0000007f96977221 */ /* 0x000fc80000010000 */
[----:B------:R-:W-:Y:S01]  /*1d480*/  FADD.FTZ R150, R151, R128 ;  /* 0x0000008097967221 */ /* 0x000fe20000010000 */
[----:B------:R-:W-:-:S03]  /*1d490*/  SHF.R.U32.HI R151, RZ, 0x5, R2 ;  /* 0x00000005ff977819 */ /* 0x000fc60000011602 */
[----:B------:R-:W-:Y:S01]  /*1d4a0*/  FADD.FTZ R153, R150, R129 ;  /* 0x0000008196997221 */ /* 0x000fe20000010000 */
[----:B------:R-:W-:-:S03]  /*1d4b0*/  LOP3.LUT R152, R151, 0x7fffffc, RZ, 0xc0, !PT ;  /* 0x07fffffc97987812 */ /* 0x000fc600078ec0ff */
        /* <DEDUP_REMOVED lines=22> */
.L_x_16595:
[----:B------:R-:W-:Y:S01]  /*1d620*/  UMOV UR8, 0xffffffff ;  /* 0xffffffff00087882 */ /* 0x000fe20000000000 */
[----:B------:R-:W-:Y:S02]  /*1d630*/  @!P1 VIADD R152, R152, 0x4 ;  /* 0x0000000498989836 */ /* 0x000fe40000000000 */
[----:B------:R-:W-:Y:S01]  /*1d640*/  FADD.FTZ R0, R0, R131 ;  /* 0x0000008300007221 */ /* 0x000fe20000010000 */
[----:B------:R-:W-:Y:S06]  /*1d650*/  BRA.DIV UR8, `(.L_x_16596) ;  /* 0x0000001608287947 */ /* 0x000fec000b800000 */
[----:B------:R-:W1:Y:S02]  /*1d660*/  SHFL.BFLY PT, R153, R0, 0x1, 0x1f ;  /* 0x0c201f0000997f89 */ /* 0x000e6400000e0000 */
[----:B-1----:R-:W-:-:S05]  /*1d670*/  FADD.FTZ R153, R0, R153 ;  /* 0x0000009900997221 */ /* 0x002fca0000010000 */
[----:B------:R-:W1:Y:S02]  /*1d680*/  SHFL.BFLY PT, R150, R153, 0x2, 0x1f ;  /* 0x0c401f0099967f89 */ /* 0x000e6400000e0000 */
[----:B-1----:R-:W-:-:S05]  /*1d690*/  FADD.FTZ R154, R153, R150 ;  /* 0x00000096999a7221 */ /* 0x002fca0000010000 */
[----:B0-----:R-:W0:Y:S02]  /*1d6a0*/  SHFL.BFLY PT, R161, R154, 0x4, 0x1f ;  /* 0x0c801f009aa17f89 */ /* 0x001e2400000e0000 */
        /* <DEDUP_REMOVED lines=95> */
.L_x_16608:
        /* <DEDUP_REMOVED lines=10> */
[----:B------:R-:W-:-:S03]  /*1dd40*/  @!P3 IADD3 R152, R152, R161, RZ ;  /* 0x000000a19898b210 */ /* 0x000fc60007ffe0ff */
[----:B------:R-:W-:Y:S02]  /*1dd50*/  @!P2 IMAD R0, R0, 0x8, R151 ;  /* 0x000000080000a824 */ /* 0x000fe400078e0297 */
[----:B-1----:R-:W-:Y:S01]  /*1dd60*/  FADD.FTZ R151, R160, R169 ;  /* 0x000000a9a0977221 */ /* 0x002fe20000010000 */
[----:B0-----:R-:W-:-:S04]  /*1dd70*/  CS2R R160, SRZ ;  /* 0x0000000000a07805 */ /* 0x001fc8000001ff00 */
[----:B------:R-:W-:Y:S01]  /*1dd80*/  @!P2 STS.64 [R0], R150 ;  /* 0x000000960000a388 */ /* 0x000fe20000000a00 */
[----:B------:R-:W-:Y:S01]  /*1dd90*/  BAR.SYNC.DEFER_BLOCKING 0x0 ;  /* 0x0000000000007b1d */ /* 0x000fe20000010000 */
[----:B------:R-:W-:Y:S02]  /*1dda0*/  PLOP3.LUT P2, PT, PT, PT, UP0, 0x40, 0x0 ;  /* 0x000000000000781c */ /* 0x000fe40003f4e808 */
[----:B---3--:R-:W-:-:S05]  /*1ddb0*/  @!P3 LEA R173, R173, R154, 0x18 ;  /* 0x0000009aadadb211 */ /* 0x008fca00078ec0ff */
[----:B------:R-:W-:Y:S01]  /*1ddc0*/  @!P3 IMAD R154, R152, 0x8, R173 ;  /* 0x00000008989ab824 */ /* 0x000fe200078e02ad */
[----:B------:R-:W-:-:S06]  /*1ddd0*/  HFMA2.MMA R152, -RZ, RZ, 0, 0 ;  /* 0x00000000ff987435 */ /* 0x000fcc00000001ff */
[----:B------:R-:W-:-:S05]  /*1dde0*/  @!P3 IMAD.MOV.U32 R152, RZ, RZ, 0x500 ;  /* 0x00000500ff98b424 */ /* 0x000fca00078e00ff */
[----:B------:R-:W0:Y:S04]  /*1ddf0*/  SHFL.DOWN PT, R169, R152, 0x2, 0x1f ;  /* 0x08401f0098a97f89 */ /* 0x000e2800000e0000 */
[----:B------:R-:W1:Y:S01]  /*1de00*/  @!P3 LDS.64 R160, [R154] ;  /* 0x000000009aa0b984 */ /* 0x000e620000000a00 */
[----:B------:R-:W-:Y:S02]  /*1de10*/  PLOP3.LUT P3, PT, PT, PT, UP0, 0x40, 0x0 ;  /* 0x000000000000781c */ /* 0x000fe40003f6e808 */
[----:B0-----:R-:W-:Y:S02]  /*1de20*/  IADD3 R150, R169, R152, RZ ;  /* 0x00000098a9967210 */ /* 0x001fe40007ffe0ff */
[----:B------:R-:W-:Y:S02]  /*1de30*/  I2FP.F32.S32 R168, R169 ;  /* 0x000000a900a87245 */ /* 0x000fe40000201400 */
[----:B------:R-:W-:Y:S01]  /*1de40*/  I2FP.F32.S32 R151, R150 ;  /* 0x0000009600977245 */ /* 0x000fe20000201400 */
[----:B------:R-:W0:Y:S01]  /*1de50*/  SHFL.DOWN PT, R175, R150, 0x1, 0x1f ;  /* 0x08201f0096af7f89 */ /* 0x000e2200000e0000 */
[----:B------:R-:W-:-:S02]  /*1de60*/  I2FP.F32.S32 R169, R152 ;  /* 0x0000009800a97245 */ /* 0x000fc40000201400 */
[----:B------:R-:W2:Y:S01]  /*1de70*/  MUFU.RCP R166, R151 ;  /* 0x0000009700a67308 */ /* 0x000ea20000001000 */
[----:B-1----:R-:W1:Y:S01]  /*1de80*/  SHFL.DOWN PT, R171, R160, 0x2, 0x1f ;  /* 0x08401f00a0ab7f89 */ /* 0x002e6200000e0000 */
[----:B0-----:R-:W-:Y:S01]  /*1de90*/  IMAD.IADD R152, R150, 0x1, R175 ;  /* 0x0000000196987824 */ /* 0x001fe200078e02af */
[----:B------:R-:W-:-:S04]  /*1dea0*/  I2FP.F32.S32 R175, R175 ;  /* 0x000000af00af7245 */ /* 0x000fc80000201400 */
[----:B------:R-:W-:-:S06]  /*1deb0*/  I2FP.F32.S32 R152, R152 ;  /* 0x0000009800987245 */ /* 0x000fcc0000201400 */
[----:B------:R-:W0:Y:S01]  /*1dec0*/  MUFU.RCP R152, R152 ;  /* 0x0000009800987308 */ /* 0x000e220000001000 */
[----:B-1----:R-:W-:-:S04]  /*1ded0*/  FMUL.FTZ R0, R171, R168 ;  /* 0x000000a8ab007220 */ /* 0x002fc80000410000 */
[----:B------:R-:W-:Y:S01]  /*1dee0*/  FFMA.FTZ R173, R169, R160, R0 ;  /* 0x000000a0a9ad7223 */ /* 0x000fe20000010000 */
[----:B------:R-:W-:Y:S01]  /*1def0*/  FADD.FTZ R160, -R171, R160 ;  /* 0x000000a0aba07221 */ /* 0x000fe20000010100 */
[----:B------:R-:W1:Y:S02]  /*1df00*/  SHFL.DOWN PT, R0, R161, 0x2, 0x1f ;  /* 0x08401f00a1007f89 */ /* 0x000e6400000e0000 */
[----:B--2---:R-:W-:Y:S01]  /*1df10*/  FMUL.FTZ R154, R166, R173 ;  /* 0x000000ada69a7220 */ /* 0x004fe20000410000 */
[----:B------:R-:W-:-:S04]  /*1df20*/  FMUL.FTZ R160, R160, R160 ;  /* 0x000000a0a0a07220 */ /* 0x000fc80000410000 */
[----:B------:R-:W2:Y:S01]  /*1df30*/  SHFL.DOWN PT, R173, R154, 0x1, 0x1f ;  /* 0x08201f009aad7f89 */ /* 0x000ea200000e0000 */
[----:B------:R-:W-:-:S04]  /*1df40*/  FMUL.FTZ R160, R160, R169 ;  /* 0x000000a9a0a07220 */ /* 0x000fc80000410000 */
[----:B------:R-:W-:Y:S01]  /*1df50*/  FMUL.FTZ R160, R160, R168 ;  /* 0x000000a8a0a07220 */ /* 0x000fe20000410000 */
[----:B-1----:R-:W-:-:S04]  /*1df60*/  FADD.FTZ R169, R0, R161 ;  /* 0x000000a100a97221 */ /* 0x002fc80000010000 */
[----:B------:R-:W-:Y:S01]  /*1df70*/  FFMA.FTZ R160, R166, R160, R169 ;  /* 0x000000a0a6a07223 */ /* 0x000fe200000100a9 */
[----:B--2---:R-:W-:-:S04]  /*1df80*/  FMUL.FTZ R0, R173, R175 ;  /* 0x000000afad007220 */ /* 0x004fc80000410000 */
[----:B------:R-:W1:Y:S01]  /*1df90*/  SHFL.DOWN PT, R161, R160, 0x1, 0x1f ;  /* 0x08201f00a0a17f89 */ /* 0x000e6200000e0000 */
[----:B------:R-:W-:Y:S01]  /*1dfa0*/  FFMA.FTZ R169, R151, R154, R0 ;  /* 0x0000009a97a97223 */ /* 0x000fe20000010000 */
[----:B------:R-:W-:Y:S01]  /*1dfb0*/  FADD.FTZ R154, R154, -R173 ;  /* 0x800000ad9a9a7221 */ /* 0x000fe20000010000 */
[----:B------:R-:W2:Y:S02]  /*1dfc0*/  LDC R0, c[0x0][0x2d8] ;  /* 0x0000b600ff007b82 */ /* 0x000ea40000000800 */
[----:B0-----:R-:W-:Y:S01]  /*1dfd0*/  FMUL.FTZ R169, R152, R169 ;  /* 0x000000a998a97220 */ /* 0x001fe20000410000 */
[----:B------:R-:W-:-:S04]  /*1dfe0*/  FMUL.FTZ R154, R154, R154 ;  /* 0x0000009a9a9a7220 */ /* 0x000fc80000410000 */
[----:B------:R-:W-:Y:S01]  /*1dff0*/  FMUL.FTZ R154, R151, R154 ;  /* 0x0000009a979a7220 */ /* 0x000fe20000410000 */
[----:B------:R-:W0:Y:S03]  /*1e000*/  SHFL.IDX PT, R185, R169, RZ, 0x1f ;  /* 0x00001fffa9b97589 */ /* 0x000e2600000e0000 */
[----:B------:R-:W-:Y:S01]  /*1e010*/  FMUL.FTZ R154, R154, R175 ;  /* 0x000000af9a9a7220 */ /* 0x000fe20000410000 */
[----:B-1----:R-:W-:-:S04]  /*1e020*/  FADD.FTZ R161, R160, R161 ;  /* 0x000000a1a0a17221 */ /* 0x002fc80000010000 */
[----:B------:R-:W-:-:S05]  /*1e030*/  FFMA.FTZ R154, R152, R154, R161 ;  /* 0x0000009a989a7223 */ /* 0x000fca00000100a1 */
[----:B------:R1:W2:Y:S01]  /*1e040*/  SHFL.IDX PT, R173, R154, RZ, 0x1f ;  /* 0x00001fff9aad7589 */ /* 0x0002a200000e0000 */
[----:B0-----:R-:W-:Y:S02]  /*1e050*/  FSEL R150, R185, RZ, P2 ;  /* 0x000000ffb9967208 */ /* 0x001fe40001000000 */
[----:B------:R-:W-:-:S03]  /*1e060*/  LOP3.LUT P2, RZ, R153, 0x1f, R2, 0xf8, !PT ;  /* 0x0000001f99ff7812 */ /* 0x000fc6000784f802 */
[C---:B------:R-:W-:Y:S01]  /*1e070*/  FADD.FTZ R153, -R150.reuse, R94 ;  /* 0x0000005e96997221 */ /* 0x040fe20000010100 */
[----:B------:R-:W-:Y:S01]  /*1e080*/  FMUL.FTZ R94, R185, R185 ;  /* 0x000000b9b95e7220 */ /* 0x000fe20000410000 */
[C---:B------:R-:W-:Y:S01]  /*1e090*/  FADD.FTZ R160, -R150.reuse, R95 ;  /* 0x0000005f96a07221 */ /* 0x040fe20000010100 */
[C---:B------:R-:W-:Y:S01]  /*1e0a0*/  FADD.FTZ R151, -R150.reuse, R92 ;  /* 0x0000005c96977221 */ /* 0x040fe20000010100 */
[C---:B------:R-:W-:Y:S01]  /*1e0b0*/  FADD.FTZ R152, -R150.reuse, R93 ;  /* 0x0000005d96987221 */ /* 0x040fe20000010100 */
[----:B------:R-:W-:Y:S01]  /*1e0c0*/  FADD.FTZ R96, -R150, R96 ;  /* 0x0000006096607221 */ /* 0x000fe20000010100 */
[----:B------:R-:W-:Y:S01]  /*1e0d0*/  FSEL R95, R94, RZ, !P3 ;  /* 0x000000ff5e5f7208 */ /* 0x000fe20005800000 */
[C---:B------:R-:W-:Y:S01]  /*1e0e0*/  FADD.FTZ R97, -R150.reuse, R97 ;  /* 0x0000006196617221 */ /* 0x040fe20000010100 */
[C---:B------:R-:W-:Y:S01]  /*1e0f0*/  FADD.FTZ R161, -R150.reuse, R98 ;  /* 0x0000006296a17221 */ /* 0x040fe20000010100 */
[C---:B------:R-:W-:Y:S01]  /*1e100*/  FADD.FTZ R166, -R150.reuse, R99 ;  /* 0x0000006396a67221 */ /* 0x040fe20000010100 */
[----:B------:R-:W0:Y:S01]  /*1e110*/  @!P2 LDC.64 R92, c[0x0][0x250] ;  /* 0x00009400ff5cab82 */ /* 0x000e220000000a00 */
[C---:B------:R-:W-:Y:S01]  /*1e120*/  FADD.FTZ R168, -R150.reuse, R100 ;  /* 0x0000006496a87221 */ /* 0x040fe20000010100 */
[----:B------:R-:W-:Y:S01]  /*1e130*/  LEA R100, P3, R149, UR14, 0x4 ;  /* 0x0000000e95647c11 */ /* 0x000fe2000f8620ff */
[C---:B-1----:R-:W-:Y:S01]  /*1e140*/  FADD.FTZ R154, -R150.reuse, R102 ;  /* 0x00000066969a7221 */ /* 0x042fe20000010100 */
[C---:B------:R-:W-:Y:S01]  /*1e150*/  FADD.FTZ R170, -R150.reuse, R103 ;  /* 0x0000006796aa7221 */ /* 0x040fe20000010100 */
[C---:B------:R-:W-:Y:S01]  /*1e160*/  FADD.FTZ R104, -R150.reuse, R104 ;  /* 0x0000006896687221 */ /* 0x040fe20000010100 */
[----:B--2---:R-:W-:Y:S01]  /*1e170*/  FFMA.FTZ R0, R173, UR12, R0 ;  /* 0x0000000cad007c23 */ /* 0x004fe20008010000 */
[C---:B------:R-:W-:Y:S01]  /*1e180*/  FADD.FTZ R172, -R150.reuse, R112 ;  /* 0x0000007096ac7221 */ /* 0x040fe20000010100 */
[----:B------:R-:W1:Y:S01]  /*1e190*/  @!P2 LDC.64 R98, c[0x0][0x258] ;  /* 0x00009600ff62ab82 */ /* 0x000e620000000a00 */
[----:B------:R-:W-:Y:S01]  /*1e1a0*/  FADD.FTZ R173, -R150, R113 ;  /* 0x0000007196ad7221 */ /* 0x000fe20000010100 */
[----:B------:R-:W-:Y:S01]  /*1e1b0*/  FADD.FTZ R0, R0, R95 ;  /* 0x0000005f00007221 */ /* 0x000fe20000010000 */
[C---:B------:R-:W-:Y:S01]  /*1e1c0*/  FADD.FTZ R169, -R150.reuse, R101 ;  /* 0x0000006596a97221 */ /* 0x040fe20000010100 */
[C---:B------:R-:W-:Y:S01]  /*1e1d0*/  FADD.FTZ R105, -R150.reuse, R105 ;  /* 0x0000006996697221 */ /* 0x040fe20000010100 */
[C---:B------:R-:W-:Y:S01]  /*1e1e0*/  FADD.FTZ R106, -R150.reuse, R106 ;  /* 0x0000006a966a7221 */ /* 0x040fe20000010100 */
[----:B------:R-:W2:Y:S01]  /*1e1f0*/  MUFU.RSQ R187, R0 ;  /* 0x0000000000bb7308 */ /* 0x000ea20000001400 */
[----:B------:R-:W-:Y:S01]  /*1e200*/  LEA.HI.X R101, R149, UR15, RZ, 0x4, P3 ;  /* 0x0000000f95657c11 */ /* 0x000fe200098f24ff */
        /* <DEDUP_REMOVED lines=8> */
[----:B0-----:R-:W-:-:S04]  /*1e290*/  @!P2 IMAD.WIDE R92, R3, 0x4, R92 ;  /* 0x00000004035ca825 */ /* 0x001fc800078e025c */
[C---:B------:R-:W-:Y:S01]  /*1e2a0*/  FADD.FTZ R115, -R150.reuse, R115 ;  /* 0x0000007396737221 */ /* 0x040fe20000010100 */
[C---:B------:R-:W-:Y:S01]  /*1e2b0*/  FADD.FTZ R120, -R150.reuse, R120 ;  /* 0x0000007896787221 */ /* 0x040fe20000010100 */
[C---:B------:R-:W-:Y:S01]  /*1e2c0*/  FADD.FTZ R176, -R150.reuse, R117 ;  /* 0x0000007596b07221 */ /* 0x040fe20000010100 */
[C---:B------:R-:W-:Y:S01]  /*1e2d0*/  FADD.FTZ R177, -R150.reuse, R118 ;  /* 0x0000007696b17221 */ /* 0x040fe20000010100 */
[----:B------:R0:W-:Y:S01]  /*1e2e0*/  @!P2 STG.E desc[UR4][R92.64], R185 ;  /* 0x000000b95c00a986 */ /* 0x0001e2000c101904 */
[----:B------:R-:W-:Y:S01]  /*1e2f0*/  FADD.FTZ R178, -R150, R119 ;  /* 0x0000007796b27221 */ /* 0x000fe20000010100 */
[C---:B--2---:R-:W-:Y:S01]  /*1e300*/  FMUL.FTZ R95, R187.reuse, R96 ;  /* 0x00000060bb5f7220 */ /* 0x044fe20000410000 */
        /* <DEDUP_REMOVED lines=11> */
[----:B------:R-:W2:Y:S01]  /*1e3c0*/  LDC.64 R96, c[0x0][0x2b8] ;  /* 0x0000ae00ff607b82 */ /* 0x000ea20000000a00 */
[----:B------:R-:W-:Y:S01]  /*1e3d0*/  FFMA.FTZ R95, R46, R161, R86 ;  /* 0x000000a12e5f7223 */ /* 0x000fe20000010056 */
[----:B------:R-:W-:Y:S01]  /*1e3e0*/  FFMA.FTZ R166, R47, R166, R87 ;  /* 0x000000a62fa67223 */ /* 0x000fe20000010057 */
[----:B0-----:R-:W-:Y:S01]  /*1e3f0*/  FFMA.FTZ R93, R50, R153, R90 ;  /* 0x00000099325d7223 */ /* 0x001fe2000001005a */
[----:B------:R-:W-:Y:S01]  /*1e400*/  FFMA.FTZ R160, R51, R160, R91 ;  /* 0x000000a033a07223 */ /* 0x000fe2000001005b */
[----:B------:R-:W-:Y:S01]  /*1e410*/  FFMA.FTZ R92, R49, R152, R89 ;  /* 0x00000098315c7223 */ /* 0x000fe20000010059 */
[----:B-1----:R-:W-:Y:S01]  /*1e420*/  @!P2 IMAD.WIDE R102, R3, 0x4, R98 ;  /* 0x000000040366a825 */ /* 0x002fe200078e0262 */
[----:B------:R-:W-:-:S03]  /*1e430*/  F2FP.BF16.F32.PACK_AB R95, R166, R95 ;  /* 0x0000005fa65f723e */ /* 0x000fc600000010ff */
[C---:B------:R-:W-:Y:S01]  /*1e440*/  FMUL.FTZ R99, R187.reuse, R104 ;  /* 0x00000068bb637220 */ /* 0x040fe20000410000 */
[----:B------:R-:W-:Y:S01]  /*1e450*/  F2FP.BF16.F32.PACK_AB R93, R160, R93 ;  /* 0x0000005da05d723e */ /* 0x000fe200000010ff */
[C---:B------:R-:W-:Y:S01]  /*1e460*/  FMUL.FTZ R121, R187.reuse, R172 ;  /* 0x000000acbb797220 */ /* 0x040fe20000410000 */
[----:B------:R-:W-:Y:S01]  /*1e470*/  F2FP.BF16.F32.PACK_AB R92, R92, R151 ;  /* 0x000000975c5c723e */ /* 0x000fe200000010ff */
[C---:B------:R-:W-:Y:S01]  /*1e480*/  FMUL.FTZ R116, R187.reuse, R173 ;  /* 0x000000adbb747220 */ /* 0x040fe20000410000 */
[C---:B------:R-:W-:Y:S01]  /*1e490*/  FMUL.FTZ R104, R187.reuse, R105 ;  /* 0x00000069bb687220 */ /* 0x040fe20000410000 */
[C---:B------:R-:W-:Y:S01]  /*1e4a0*/  FMUL.FTZ R105, R187.reuse, R106 ;  /* 0x0000006abb697220 */ /* 0x040fe20000410000 */
[----:B------:R-:W-:Y:S01]  /*1e4b0*/  @!P2 STG.E desc[UR4][R102.64], R187 ;  /* 0x000000bb6600a986 */ /* 0x000fe2000c101904 */
        /* <DEDUP_REMOVED lines=10> */
[----:B------:R0:W-:Y:S01]  /*1e560*/  STG.E.128 desc[UR4][R100.64], R92 ;  /* 0x0000005c64007986 */ /* 0x0001e2000c101d04 */
[----:B------:R-:W-:Y:S01]  /*1e570*/  FADD.FTZ R150, -R150, R131 ;  /* 0x0000008396967221 */ /* 0x000fe20000010100 */
        /* <DEDUP_REMOVED lines=15> */
[----:B------:R-:W-:Y:S01]  /*1e670*/  FMUL.FTZ R178, R187, R178 ;  /* 0x000000b2bbb27220 */ /* 0x000fe20000410000 */
[----:B0-----:R-:W-:Y:S01]  /*1e680*/  FFMA.FTZ R94, R28, R121, R68 ;  /* 0x000000791c5e7223 */ /* 0x001fe20000010044 */
[----:B------:R-:W-:Y:S01]  /*1e690*/  FFMA.FTZ R101, R29, R116, R69 ;  /* 0x000000741d657223 */ /* 0x000fe20000010045 */
[C---:B------:R-:W-:Y:S01]  /*1e6a0*/  FMUL.FTZ R120, R187.reuse, R179 ;  /* 0x000000b3bb787220 */ /* 0x040fe20000410000 */
[C---:B------:R-:W-:Y:S01]  /*1e6b0*/  FMUL.FTZ R127, R187.reuse, R122 ;  /* 0x0000007abb7f7220 */ /* 0x040fe20000410000 */
[C---:B------:R-:W-:Y:S01]  /*1e6c0*/  FMUL.FTZ R180, R187.reuse, R180 ;  /* 0x000000b4bbb47220 */ /* 0x040fe20000410000 */
[----:B------:R-:W-:Y:S01]  /*1e6d0*/  FMUL.FTZ R129, R187, R124 ;  /* 0x0000007cbb817220 */ /* 0x000fe20000410000 */
        /* <DEDUP_REMOVED lines=10> */
[----:B--2---:R-:W-:-:S04]  /*1e780*/  IMAD.WIDE.U32 R104, R155, 0x10, R96 ;  /* 0x000000109b687825 */ /* 0x004fc800078e0060 */
[----:B------:R-:W-:Y:S01]  /*1e790*/  FFMA.FTZ R93, R41, R0, R81 ;  /* 0x00000000295d7223 */ /* 0x000fe20000010051 */
        /* <DEDUP_REMOVED lines=33> */
[----:B------:R-:W-:Y:S02]  /*1e9b0*/  F2FP.BF16.F32.PACK_AB R95, R118, R95 ;  /* 0x0000005f765f723e */ /* 0x000fe400000010ff */
        /* <DEDUP_REMOVED lines=14> */
[----:B------:R-:W-:Y:S02]  /*1eaa0*/  IADD3 R3, R3, UR16, RZ ;  /* 0x0000001003037c10 */ /* 0x000fe4000fffe0ff */
[----:B------:R-:W-:Y:S01]  /*1eab0*/  SEL R0, RZ, 0x1, P1 ;  /* 0x00000001ff007807 */ /* 0x000fe20000800000 */
[----:B------:R0:W-:Y:S01]  /*1eac0*/  STG.E.128 desc[UR4][R110.64], R112 ;  /* 0x000000706e007986 */ /* 0x0001e2000c101d04 */
[----:B------:R-:W-:-:S13]  /*1ead0*/  ISETP.GE.AND P2, PT, R3, UR17, PT ;  /* 0x0000001103007c0c */ /* 0x000fda000bf46270 */
[----:B------:R-:W-:Y:S05]  /*1eae0*/  @!P2 BRA `(.L_x_16597) ;  /* 0xfffffe1c00b0a947 */ /* 0x000fea000383ffff */
[----:B------:R-:W-:Y:S05]  /*1eaf0*/  EXIT ;  /* 0x000000000000794d */ /* 0x000fea0003800000 */
.L_x_16596:
[----:B------:R-:W-:Y:S01]  /*1eb00*/  IMAD.MOV.U32 R171, RZ, RZ, R0 ;  /* 0x000000ffffab7224 */ /* 0x000fe200078e0000 */
[----:B0-----:R-:W-:Y:S01]  /*1eb10*/  MOV R168, 0x1 ;  /* 0x0000000100a87802 */ /* 0x001fe20000000f00 */
[----:B------:R-:W-:Y:S01]  /*1eb20*/  IMAD.MOV.U32 R173, RZ, RZ, 0x1f ;  /* 0x0000001fffad7424 */ /* 0x000fe200078e00ff */
[----:B------:R-:W-:-:S07]  /*1eb30*/  MOV R166, 0xffffffff ;  /* 0xffffffff00a67802 */ /* 0x000fce0000000f00 */
[----:B------:R-:W-:Y:S05]  /*1eb40*/  WARPSYNC.COLLECTIVE R166, `(.L_x_16598) ;  /* 0x00000000a6087348 */ /* 0x000fea0003c00000 */
[----:B------:R0:W1:Y:S02]  /*1eb50*/  SHFL.BFLY P3, R169, R171, R168, R173 ;  /* 0x0c0000a8aba97389 */ /* 0x00006400000600ad */
[----:B01----:R-:W-:Y:S01]  /*1eb60*/  ENDCOLLECTIVE ;  /* 0x000000000000791b */ /* 0x003fe20003800000 */
.L_x_16598:
[----:B------:R-:W-:Y:S02]  /*1eb70*/  IMAD.MOV.U32 R168, RZ, RZ, 0x2 ;  /* 0x00000002ffa87424 */ /* 0x000fe400078e00ff */
[----:B------:R-:W-:-:S04]  /*1eb80*/  IMAD.MOV.U32 R153, RZ, RZ, R169 ;  /* 0x000000ffff997224 */ /* 0x000fc800078e00a9 */
[----:B------:R-:W-:-:S05]  /*1eb90*/  FADD.FTZ R153, R0, R153 ;  /* 0x0000009900997221 */ /* 0x000fca0000010000 */
[----:B------:R-:W-:-:S07]  /*1eba0*/  MOV R171, R153 ;  /* 0x0000009900ab7202 */ /* 0x000fce0000000f00 */
[----:B------:R-:W-:Y:S05]  /*1ebb0*/  WARPSYNC.COLLECTIVE R166, `(.L_x_16599) ;  /* 0x00000000a6087348 */ /* 0x000fea0003c00000 */
[----:B------:R0:W1:Y:S02]  /*1ebc0*/  SHFL.BFLY P3, R169, R171, R168, R173 ;  /* 0x0c0000a8aba97389 */ /* 0x00006400000600ad */
[----:B01----:R-:W-:Y:S01]  /*1ebd0*/  ENDCOLLECTIVE ;  /* 0x000000000000791b */ /* 0x003fe20003800000 */
.L_x_16599:
[----:B------:R-:W-:Y:S01]  /*1ebe0*/  HFMA2.MMA R168, -RZ, RZ, 0, 2.384185791015625e-07 ;  /* 0x00000004ffa87435 */ /* 0x000fe200000001ff */
[----:B------:R-:W-:-:S05]  /*1ebf0*/  MOV R150, R169 ;  /* 0x000000a900967202 */ /* 0x000fca0000000f00 */
[----:B------:R-:W-:-:S04]  /*1ec00*/  FADD.FTZ R154, R153, R150 ;  /* 0x00000096999a7221 */ /* 0x000fc80000010000 */
[----:B------:R-:W-:-:S07]  /*1ec10*/  IMAD.MOV.U32 R171, RZ, RZ, R154 ;  /* 0x000000ffffab7224 */ /* 0x000fce00078e009a */
[----:B------:R-:W-:Y:S05]  /*1ec20*/  WARPSYNC.COLLECTIVE R166, `(.L_x_16600) ;  /* 0x00000000a6087348 */ /* 0x000fea0003c00000 */
[----:B------:R0:W1:Y:S02]  /*1ec30*/  SHFL.BFLY P3, R169, R171, R168, R173 ;  /* 0x0c0000a8aba97389 */ /* 0x00006400000600ad */
[----:B01----:R-:W-:Y:S01]  /*1ec40*/  ENDCOLLECTIVE ;  /* 0x000000000000791b */ /* 0x003fe20003800000 */
.L_x_16600:
[----:B------:R-:W-:Y:S02]  /*1ec50*/  IMAD.MOV.U32 R168, RZ, RZ, 0x8 ;  /* 0x00000008ffa87424 */ /* 0x000fe400078e00ff */
[----:B------:R-:W-:-:S04]  /*1ec60*/  IMAD.MOV.U32 R161, RZ, RZ, R169 ;  /* 0x000000ffffa17224 */ /* 0x000fc800078e00a9 */
[----:B------:R-:W-:-:S05]  /*1ec70*/  FADD.FTZ R161, R154, R161 ;  /* 0x000000a19aa17221 */ /* 0x000fca0000010000 */
[----:B------:R-:W-:-:S07]  /*1ec80*/  MOV R171, R161 ;  /* 0x000000a100ab7202 */ /* 0x000fce0000000f00 */
[----:B------:R-:W-:Y:S05]  /*1ec90*/  WARPSYNC.COLLECTIVE R166, `(.L_x_16601) ;  /* 0x00000000a6087348 */ /* 0x000fea0003c00000 */
[----:B------:R0:W1:Y:S02]  /*1eca0*/  SHFL.BFLY P3, R169, R171, R168, R173 ;  /* 0x0c0000a8aba97389 */ /* 0x00006400000600ad */
[----:B01----:R-:W-:Y:S01]  /*1ecb0*/  ENDCOLLECTIVE ;  /* 0x000000000000791b */ /* 0x003fe20003800000 */
.L_x_16601:
[----:B------:R-:W-:Y:S01]  /*1ecc0*/  HFMA2.MMA R168, -RZ, RZ, 0, 9.5367431640625e-07 ;  /* 0x00000010ffa87435 */ /* 0x000fe200000001ff */
[----:B------:R-:W-:-:S05]  /*1ecd0*/  MOV R150, R169 ;  /* 0x000000a900967202 */ /* 0x000fca0000000f00 */
[----:B------:R-:W-:-:S04]  /*1ece0*/  FADD.FTZ R160, R161, R150 ;  /* 0x00000096a1a07221 */ /* 0x000fc80000010000 */
[----:B------:R-:W-:-:S07]  /*1ecf0*/  IMAD.MOV.U32 R171, RZ, RZ, R160 ;  /* 0x000000ffffab7224 */ /* 0x000fce00078e00a0 */
[----:B------:R-:W-:Y:S05]  /*1ed00*/  WARPSYNC.COLLECTIVE R166, `(.L_x_16602) ;  /* 0x00000000a6087348 */ /* 0x000fea0003c00000 */
[----:B------:R0:W1:Y:S02]  /*1ed10*/  SHFL.BFLY P3, R169, R171, R168, R173 ;  /* 0x0c0000a8aba97389 */ /* 0x00006400000600ad */
[----:B01----:R-:W-:Y:S01]  /*1ed20*/  ENDCOLLECTIVE ;  /* 0x000000000000791b */ /* 0x003fe20003800000 */
.L_x_16602:
[----:B------:R-:W-:Y:S01]  /*1ed30*/  MOV R168, 0x1 ;  /* 0x0000000100a87802 */ /* 0x000fe20000000f00 */
        /* <DEDUP_REMOVED lines=81> */
[----:B------:R-:W-:-:S04]  /*1f250*/  FFMA.FTZ R0, R153, R153, R0 ;  /* 0x0000009999007223 */ /* 0x000fc80000010000 */
[----:B------:R-:W-:-:S07]  /*1f260*/  IMAD.MOV.U32 R171, RZ, RZ, R0 ;  /* 0x000000ffffab7224 */ /* 0x000fce00078e0000 */
[----:B------:R-:W-:Y:S05]  /*1f270*/  WARPSYNC.COLLECTIVE R166, `(.L_x_16603) ;  /* 0x00000000a6087348 */ /* 0x000fea0003c00000 */
[----:B------:R0:W1:Y:S02]  /*1f280*/  SHFL.BFLY P3, R169, R171, R168, R173 ;  /* 0x0c0000a8aba97389 */ /* 0x00006400000600ad */
[----:B01----:R-:W-:Y:S01]  /*1f290*/  ENDCOLLECTIVE ;  /* 0x000000000000791b */ /* 0x003fe20003800000 */
.L_x_16603:
[----:B------:R-:W-:Y:S02]  /*1f2a0*/  IMAD.MOV.U32 R168, RZ, RZ, 0x2 ;  /* 0x00000002ffa87424 */ /* 0x000fe400078e00ff */
[----:B------:R-:W-:-:S04]  /*1f2b0*/  IMAD.MOV.U32 R153, RZ, RZ, R169 ;  /* 0x000000ffff997224 */ /* 0x000fc800078e00a9 */
[----:B------:R-:W-:-:S05]  /*1f2c0*/  FADD.FTZ R153, R0, R153 ;  /* 0x0000009900997221 */ /* 0x000fca0000010000 */
[----:B------:R-:W-:-:S07]  /*1f2d0*/  MOV R171, R153 ;  /* 0x0000009900ab7202 */ /* 0x000fce0000000f00 */
[----:B------:R-:W-:Y:S05]  /*1f2e0*/  WARPSYNC.COLLECTIVE R166, `(.L_x_16604) ;  /* 0x00000000a6087348 */ /* 0x000fea0003c00000 */
[----:B------:R0:W1:Y:S02]  /*1f2f0*/  SHFL.BFLY P3, R169, R171, R168, R173 ;  /* 0x0c0000a8aba97389 */ /* 0x00006400000600ad */
[----:B01----:R-:W-:Y:S01]  /*1f300*/  ENDCOLLECTIVE ;  /* 0x000000000000791b */ /* 0x003fe20003800000 */
.L_x_16604:
[----:B------:R-:W-:Y:S01]  /*1f310*/  HFMA2.MMA R168, -RZ, RZ, 0, 2.384185791015625e-07 ;  /* 0x00000004ffa87435 */ /* 0x000fe200000001ff */
[----:B------:R-:W-:-:S05]  /*1f320*/  MOV R154, R169 ;  /* 0x000000a9009a7202 */ /* 0x000fca0000000f00 */
[----:B------:R-:W-:-:S04]  /*1f330*/  FADD.FTZ R154, R153, R154 ;  /* 0x0000009a999a7221 */ /* 0x000fc80000010000 */
[----:B------:R-:W-:-:S07]  /*1f340*/  IMAD.MOV.U32 R171, RZ, RZ, R154 ;  /* 0x000000ffffab7224 */ /* 0x000fce00078e009a */
[----:B------:R-:W-:Y:S05]  /*1f350*/  WARPSYNC.COLLECTIVE R166, `(.L_x_16605) ;  /* 0x00000000a6087348 */ /* 0x000fea0003c00000 */
[----:B------:R0:W1:Y:S02]  /*1f360*/  SHFL.BFLY P3, R169, R171, R168, R173 ;  /* 0x0c0000a8aba97389 */ /* 0x00006400000600ad */
[----:B01----:R-:W-:Y:S01]  /*1f370*/  ENDCOLLECTIVE ;  /* 0x000000000000791b */ /* 0x003fe20003800000 */
.L_x_16605:
[----:B------:R-:W-:Y:S02]  /*1f380*/  IMAD.MOV.U32 R168, RZ, RZ, 0x8 ;  /* 0x00000008ffa87424 */ /* 0x000fe400078e00ff */
[----:B------:R-:W-:-:S04]  /*1f390*/  IMAD.MOV.U32 R161, RZ, RZ, R169 ;  /* 0x000000ffffa17224 */ /* 0x000fc800078e00a9 */
[----:B------:R-:W-:-:S05]  /*1f3a0*/  FADD.FTZ R161, R154, R161 ;  /* 0x000000a19aa17221 */ /* 0x000fca0000010000 */
[----:B------:R-:W-:-:S07]  /*1f3b0*/  MOV R171, R161 ;  /* 0x000000a100ab7202 */ /* 0x000fce0000000f00 */
[----:B------:R-:W-:Y:S05]  /*1f3c0*/  WARPSYNC.COLLECTIVE R166, `(.L_x_16606) ;  /* 0x00000000a6087348 */ /* 0x000fea0003c00000 */
[----:B------:R0:W1:Y:S02]  /*1f3d0*/  SHFL.BFLY P3, R169, R171, R168, R173 ;  /* 0x0c0000a8aba97389 */ /* 0x00006400000600ad */
[----:B01----:R-:W-:Y:S01]  /*1f3e0*/  ENDCOLLECTIVE ;  /* 0x000000000000791b */ /* 0x003fe20003800000 */
.L_x_16606:
[----:B------:R-:W-:Y:S01]  /*1f3f0*/  HFMA2.MMA R168, -RZ, RZ, 0, 9.5367431640625e-07 ;  /* 0x00000010ffa87435 */ /* 0x000fe200000001ff */
[----:B------:R-:W-:-:S05]  /*1f400*/  MOV R160, R169 ;  /* 0x000000a900a07202 */ /* 0x000fca0000000f00 */
[----:B------:R-:W-:-:S04]  /*1f410*/  FADD.FTZ R160, R161, R160 ;  /* 0x000000a0a1a07221 */ /* 0x000fc80000010000 */
[----:B------:R-:W-:-:S07]  /*1f420*/  IMAD.MOV.U32 R171, RZ, RZ, R160 ;  /* 0x000000ffffab7224 */ /* 0x000fce00078e00a0 */
[----:B------:R-:W-:Y:S05]  /*1f430*/  WARPSYNC.COLLECTIVE R166, `(.L_x_16607) ;  /* 0x00000000a6087348 */ /* 0x000fea0003c00000 */
[----:B------:R0:W1:Y:S02]  /*1f440*/  SHFL.BFLY P3, R169, R171, R168, R173 ;  /* 0x0c0000a8aba97389 */ /* 0x00006400000600ad */
[----:B01----:R-:W-:Y:S01]  /*1f450*/  ENDCOLLECTIVE ;  /* 0x000000000000791b */ /* 0x003fe20003800000 */
.L_x_16607:
[----:B------:R-:W-:Y:S05]  /*1f460*/  BRA `(.L_x_16608) ;  /* 0xffffffe8000c7947 */ /* 0x000fea000383ffff */
.L_x_16609:
        /* <DEDUP_REMOVED lines=9> */
.L_x_33539:


//--------------------- .text._ZN10layer_norm31ln_parallel_residual_fwd_kernelINS_13Kernel_traitsIf6__halfS2_S2_fjLj5120ELj1ELj1ELj4ELj16ENS_18Kernel_traits_baseILj5120EfS2_S2_S2_fjLj128EEEEELb0ELb0ELb0EEEvNS_9FwdParamsE --------------------------
	.section	.text._ZN10layer_norm31ln_parallel_residual_fwd_kernelINS_13Kernel_traitsIf6__halfS2_S2_fjLj5120ELj1ELj1ELj4ELj16ENS_18Kernel_traits_baseILj5120EfS2_S2_S2_fjLj128EEEEELb0ELb0ELb0EEEvNS_9FwdParamsE,"ax",@progbits
	.align	128
        .global         _ZN10layer_norm31ln_parallel_residual_fwd_kernelINS_13Kernel_traitsIf6__halfS2_S2_fjLj5120ELj1ELj1ELj4ELj16ENS_18Kernel_traits_baseILj5120EfS2_S2_S2_fjLj128EEEEELb0ELb0ELb0EEEvNS_9FwdParamsE
        .type           _ZN10layer_norm31ln_parallel_residual_fwd_kernelINS_13Kernel_traitsIf6__halfS2_S2_fjLj5120ELj1ELj1ELj4ELj16ENS_18Kernel_traits_baseILj5120EfS2_S2_S2_fjLj128EEEEELb0ELb0ELb0EEEvNS_9FwdParamsE,@function
        .size           _ZN10layer_norm31ln_parallel_residual_fwd_kernelINS_13Kernel_traitsIf6__halfS2_S2_fjLj5120ELj1ELj1ELj4ELj16ENS_18Kernel_traits_baseILj5120EfS2_S2_S2_fjLj128EEEEELb0ELb0ELb0EEEvNS_9FwdParamsE,(.L_x_33540 - _ZN10layer_norm31ln_parallel_residual_fwd_kernelINS_13Kernel_traitsIf6__halfS2_S2_fjLj5120ELj1ELj1ELj4ELj16ENS_18Kernel_traits_baseILj5120EfS2_S2_S2_fjLj128EEEEELb0ELb0ELb0EEEvNS_9FwdParamsE)
        .other          _ZN10layer_norm31ln_parallel_residual_fwd_kernelINS_13Kernel_traitsIf6__halfS2_S2_fjLj5120ELj1ELj1ELj4ELj16ENS_18Kernel_traits_baseILj5120EfS2_S2_S2_fjLj128EEEEELb0ELb0ELb0EEEvNS_9FwdParamsE,@"STO_CUDA_ENTRY STV_DEFAULT"
_ZN10layer_norm31ln_parallel_residual_fwd_kernelINS_13Kernel_traitsIf6__halfS2_S2_fjLj5120ELj1ELj1ELj4ELj16ENS_18Kernel_traits_baseILj5120EfS2_S2_S2_fjLj128EEEEELb0ELb0ELb0EEEvNS_9FwdParamsE:
.text._ZN10layer_norm31ln_parallel_residual_fwd_kernelINS_13Kernel_traitsIf6__halfS2_S2_fjLj5120ELj1ELj1ELj4ELj16ENS_18Kernel_traits_baseILj5120EfS2_S2_S2_fjLj128EEEEELb0ELb0ELb0EEEvNS_9FwdParamsE:
        /* <DEDUP_REMOVED lines=57> */
.L_x_16611:
[----:B------:R-:W-:Y:S05]  /*0390*/  BSYNC B0 ;  /* 0x0000000000007941 */ /* 0x000fea0003800000 */
.L_x_16610:
        /* <DEDUP_REMOVED lines=36> */
.L_x_16613:
[----:B------:R-:W-:Y:S05]  /*05e0*/  BSYNC B0 ;  /* 0x0000000000007941 */ /* 0x000fea0003800000 */
.L_x_16612:
        /* <DEDUP_REMOVED lines=36> */
.L_x_16615:
[----:B------:R-:W-:Y:S05]  /*0830*/  BSYNC B0 ;  /* 0x0000000000007941 */ /* 0x000fea0003800000 */
.L_x_16614:
        /* <DEDUP_REMOVED lines=36> */
.L_x_16617:
[----:B------:R-:W-:Y:S05]  /*0a80*/  BSYNC B0 ;  /* 0x0000000000007941 */ /* 0x000fea0003800000 */
.L_x_16616:
        /* <DEDUP_REMOVED lines=38> */
.L_x_16619:
[----:B------:R-:W-:Y:S05]  /*0cf0*/  BSYNC B0 ;  /* 0x0000000000007941 */ /* 0x000fea0003800000 */
.L_x_16618:
        /* <DEDUP_REMOVED lines=11> */
[----:B------:R-:W-:Y:S01]  /*0db0*/  HFMA2.MMA R196, -RZ, RZ, 0, 5.9604644775390625e-08 ;  /* 0x00000001ffc47435 */ /* 0x000fe200000001ff */
[----:B------:R-:W-:Y:S01]  /*0dc0*/  SHF.L.U32 R2, R8, 0x5, RZ ;  /* 0x0000000508027819 */ /* 0x000fe200000006ff */
[----:B------:R-:W-:Y:S01]  /*0dd0*/  ULOP3.LUT UR5, UR4, 0x7f, URZ, 0xc0, !UPT ;  /* 0x0000007f04057892 */ /* 0x000fe2000f8ec03f */
[----:B------:R-:W-:Y:S01]  /*0de0*/  IADD3 R0, RZ, -R0, RZ ;  /* 0x80000000ff007210 */ /* 0x000fe20007ffe0ff */
[----:B------:R-:W-:Y:S01]  /*0df0*/  USHF.R.U32.HI UR4, URZ, 0x2, UR4 ;  /* 0x000000023f047899 */ /* 0x000fe20008011604 */
[----:B------:R-:W-:Y:S01]  /*0e00*/  LOP3.LUT R2, R2, 0x3e0, RZ, 0xc0, !PT ;  /* 0x000003e002027812 */ /* 0x000fe200078ec0ff */
[----:B------:R-:W-:Y:S01]  /*0e10*/  ULDC UR10, c[0x0][0x218] ;  /* 0x00008600000a7ab9 */ /* 0x000fe20000000800 */
        /* <DEDUP_REMOVED lines=11> */
[----:B------:R-:W-:-:S02]  /*0ed0*/  VIMNMX R2, R2, 0x20, PT ;  /* 0x0000002002027848 */ /* 0x000fc40003fe0100 */
[----:B------:R-:W-:Y:S02]  /*0ee0*/  SHF.L.U32 R0, R0, 0x3, RZ ;  /* 0x0000000300007819 */ /* 0x000fe400000006ff */
[----:B------:R-:W-:Y:S01]  /*0ef0*/  IADD3 R2, R2, UR4, RZ ;  /* 0x0000000402027c10 */ /* 0x000fe2000fffe0ff */
[----:B------:R-:W-:Y:S01]  /*0f00*/  ULDC UR4, c[0x0][0x290] ;  /* 0x0000a40000047ab9 */ /* 0x000fe20000000800 */
[----:B------:R-:W-:Y:S02]  /*0f10*/  I2FP.F32.U32 R0, R0 ;  /* 0x0000000000007245 */ /* 0x000fe40000201000 */
[----:B------:R-:W-:Y:S02]  /*0f20*/  SHF.L.U32 R2, R2, 0x3, RZ ;  /* 0x0000000302027819 */ /* 0x000fe400000006ff */
[----:B------:R0:W1:Y:S05]  /*0f30*/  MUFU.RCP R3, R0 ;  /* 0x0000000000037308 */ /* 0x00006a0000001000 */
.L_x_16801:
        /* <DEDUP_REMOVED lines=22> */
[----:B0-----:R-:W-:-:S12]  /*10a0*/  HADD2.F32 R0, -RZ, R192.H0_H0 ;  /* 0x200000c0ff007230 */ /* 0x001fd80000004100 */
[----:B---3--:R-:W-:Y:S05]  /*10b0*/  @P1 BRA `(.L_x_16622) ;  /* 0x0000000000201947 */ /* 0x008fea0003800000 */
[----:B------:R-:W-:-:S04]  /*10c0*/  ISETP.NE.U32.AND P2, PT, RZ, UR14, PT ;  /* 0x0000000eff007c0c */ /* 0x000fc8000bf45070 */
[----:B------:R-:W-:-:S13]  /*10d0*/  ISETP.NE.AND.EX P2, PT, RZ, UR15, PT, P2 ;  /* 0x0000000fff007c0c */ /* 0x000fda000bf45320 */
[----:B------:R-:W-:Y:S05]  /*10e0*/  @P2 BRA `(.L_x_16623) ;  /* 0x0000000000082947 */ /* 0x000fea0003800000 */
[----:B------:R-:W-:Y:S05]  /*10f0*/  @P3 BRA `(.L_x_16624) ;  /* 0x0000000000203947 */ /* 0x000fea0003800000 */
[----:B------:R-:W-:Y:S05]  /*1100*/  BRA `(.L_x_16625) ;  /* 0x0000000000247947 */ /* 0x000fea0003800000 */
.L_x_16623:
[----:B-----5:R-:W-:-:S05]  /*1110*/  HADD2.F32 R197, -RZ, R184.H0_H0 ;  /* 0x200000b8ffc57230 */ /* 0x020fca0000004100 */
[----:B------:R-:W-:Y:S01]  /*1120*/  FADD.FTZ R0, R197, R0 ;  /* 0x00000000c5007221 */ /* 0x000fe20000010000 */
[----:B------:R-:W-:Y:S06]  /*1130*/  BRA `(.L_x_16624) ;  /* 0x0000000000107947 */ /* 0x000fec0003800000 */
.L_x_16622:
[----:B-----5:R-:W-:Y:S02]  /*1140*/  HADD2.F32 R197, -RZ, R180.H0_H0 ;  /* 0x200000b4ffc57230 */ /* 0x020fe40000004100 */
[----:B------:R-:W-:-:S03]  /*1150*/  @P0 HADD2.F32 R199, -RZ, R184.H0_H0 ;  /* 0x200000b8ffc70230 */ /* 0x000fc60000004100 */
[----:B------:R-:W-:-:S04]  /*1160*/  FADD.FTZ R0, R197, R0 ;  /* 0x00000000c5007221 */ /* 0x000fc80000010000 */
[----:B------:R-:W-:-:S07]  /*1170*/  @P0 FADD.FTZ R0, R199, R0 ;  /* 0x00000000c7000221 */ /* 0x000fce0000010000 */
.L_x_16624:
[----:B------:R-:W-:-:S04]  /*1180*/  F2FP.F16.F32.PACK_AB R197, RZ, R0 ;  /* 0x00000000ffc5723e */ /* 0x000fc800000000ff */
[----:B------:R-:W-:-:S07]  /*1190*/  PRMT R188, R197, 0x7610, R188 ;  /* 0x00007610c5bc7816 */ /* 0x000fce00000000bc */
.L_x_16625:
[----:B------:R-:W-:Y:S01]  /*11a0*/  HADD2.F32 R201, -RZ, R192.H1_H1 ;  /* 0x300000c0ffc97230 */ /* 0x000fe20000004100 */
[----:B------:R-:W-:Y:S06]  /*11b0*/  @P1 BRA `(.L_x_16626) ;  /* 0x0000000000201947 */ /* 0x000fec0003800000 */
[----:B------:R-:W-:-:S04]  /*11c0*/  ISETP.NE.U32.AND P2, PT, RZ, UR14, PT ;  /* 0x0000000eff007c0c */ /* 0x000fc8000bf45070 */
[----:B------:R-:W-:-:S13]  /*11d0*/  ISETP.NE.AND.EX P2, PT, RZ, UR15, PT, P2 ;  /* 0x0000000fff007c0c */ /* 0x000fda000bf45320 */
[----:B------:R-:W-:Y:S05]  /*11e0*/  @P2 BRA `(.L_x_16627) ;  /* 0x0000000000082947 */ /* 0x000fea0003800000 */
[----:B------:R-:W-:Y:S05]  /*11f0*/  @P3 BRA `(.L_x_16628) ;  /* 0x0000000000203947 */ /* 0x000fea0003800000 */
[----:B------:R-:W-:Y:S05]  /*1200*/  BRA `(.L_x_16629) ;  /* 0x0000000000247947 */ /* 0x000fea0003800000 */
.L_x_16627:
[----:B-----5:R-:W-:-:S05]  /*1210*/  HADD2.F32 R192, -RZ, R184.H1_H1 ;  /* 0x300000b8ffc07230 */ /* 0x020fca0000004100 */
[----:B------:R-:W-:Y:S01]  /*1220*/  FADD.FTZ R201, R192, R201 ;  /* 0x000000c9c0c97221 */ /* 0x000fe20000010000 */
[----:B------:R-:W-:Y:S06]  /*1230*/  BRA `(.L_x_16628) ;  /* 0x0000000000107947 */ /* 0x000fec0003800000 */
.L_x_16626:
[----:B-----5:R-:W-:Y:S02]  /*1240*/  HADD2.F32 R192, -RZ, R180.H1_H1 ;  /* 0x300000b4ffc07230 */ /* 0x020fe40000004100 */
[----:B------:R-:W-:-:S03]  /*1250*/  @P0 HADD2.F32 R198, -RZ, R184.H1_H1 ;  /* 0x300000b8ffc60230 */ /* 0x000fc60000004100 */
[----:B------:R-:W-:-:S04]  /*1260*/  FADD.FTZ R201, R192, R201 ;  /* 0x000000c9c0c97221 */ /* 0x000fc80000010000 */
[----:B------:R-:W-:-:S07]  /*1270*/  @P0 FADD.FTZ R201, R198, R201 ;  /* 0x000000c9c6c90221 */ /* 0x000fce0000010000 */
.L_x_16628:
[----:B------:R-:W-:-:S04]  /*1280*/  F2FP.F16.F32.PACK_AB R192, RZ, R201 ;  /* 0x000000c9ffc0723e */ /* 0x000fc800000000ff */
[----:B------:R-:W-:-:S07]  /*1290*/  PRMT R188, R188, 0x5410, R192 ;  /* 0x00005410bcbc7816 */ /* 0x000fce00000000c0 */
.L_x_16629:
[----:B------:R-:W-:Y:S01]  /*12a0*/  HADD2.F32 R200, -RZ, R193.H0_H0 ;  /* 0x200000c1ffc87230 */ /* 0x000fe20000004100 */
[----:B------:R-:W-:Y:S06]  /*12b0*/  @P1 BRA `(.L_x_16630) ;  /* 0x0000000000201947 */ /* 0x000fec0003800000 */
[----:B------:R-:W-:-:S04]  /*12c0*/  ISETP.NE.U32.AND P2, PT, RZ, UR14, PT ;  /* 0x0000000eff007c0c */ /* 0x000fc8000bf45070 */
[----:B------:R-:W-:-:S13]  /*12d0*/  ISETP.NE.AND.EX P2, PT, RZ, UR15, PT, P2 ;  /* 0x0000000fff007c0c */ /* 0x000fda000bf45320 */
[----:B------:R-:W-:Y:S05]  /*12e0*/  @P2 BRA `(.L_x_16631) ;  /* 0x0000000000082947 */ /* 0x000fea0003800000 */
[----:B------:R-:W-:Y:S05]  /*12f0*/  @P3 BRA `(.L_x_16632) ;  /* 0x0000000000203947 */ /* 0x000fea0003800000 */
[----:B------:R-:W-:Y:S05]  /*1300*/  BRA `(.L_x_16633) ;  /* 0x0000000000247947 */ /* 0x000fea0003800000 */
.L_x_16631:
[----:B-----5:R-:W-:-:S05]  /*1310*/  HADD2.F32 R197, -RZ, R185.H0_H0 ;  /* 0x200000b9ffc57230 */ /* 0x020fca0000004100 */
[----:B------:R-:W-:Y:S01]  /*1320*/  FADD.FTZ R200, R197, R200 ;  /* 0x000000c8c5c87221 */ /* 0x000fe20000010000 */
[----:B------:R-:W-:Y:S06]  /*1330*/  BRA `(.L_x_16632) ;  /* 0x0000000000107947 */ /* 0x000fec0003800000 */
.L_x_16630:
[----:B-----5:R-:W-:Y:S02]  /*1340*/  HADD2.F32 R197, -RZ, R181.H0_H0 ;  /* 0x200000b5ffc57230 */ /* 0x020fe40000004100 */
[----:B------:R-:W-:-:S03]  /*1350*/  @P0 HADD2.F32 R199, -RZ, R185.H0_H0 ;  /* 0x200000b9ffc70230 */ /* 0x000fc60000004100 */
[----:B------:R-:W-:-:S04]  /*1360*/  FADD.FTZ R200, R197, R200 ;  /* 0x000000c8c5c87221 */ /* 0x000fc80000010000 */
[----:B------:R-:W-:-:S07]  /*1370*/  @P0 FADD.FTZ R200, R199, R200 ;  /* 0x000000c8c7c80221 */ /* 0x000fce0000010000 */
.L_x_16632:
[----:B------:R-:W-:-:S04]  /*1380*/  F2FP.F16.F32.PACK_AB R192, RZ, R200 ;  /* 0x000000c8ffc0723e */ /* 0x000fc800000000ff */
[----:B------:R-:W-:-:S07]  /*1390*/  PRMT R189, R192, 0x7610, R189 ;  /* 0x00007610c0bd7816 */ /* 0x000fce00000000bd */
.L_x_16633:
[----:B------:R-:W-:Y:S01]  /*13a0*/  HADD2.F32 R203, -RZ, R193.H1_H1 ;  /* 0x300000c1ffcb7230 */ /* 0x000fe20000004100 */
[----:B------:R-:W-:Y:S06]  /*13b0*/  @P1 BRA `(.L_x_16634) ;  /* 0x0000000000201947 */ /* 0x000fec0003800000 */
[----:B------:R-:W-:-:S04]  /*13c0*/  ISETP.NE.U32.AND P2, PT, RZ, UR14, PT ;  /* 0x0000000eff007c0c */ /* 0x000fc8000bf45070 */
[----:B------:R-:W-:-:S13]  /*13d0*/  ISETP.NE.AND.EX P2, PT, RZ, UR15, PT, P2 ;  /* 0x0000000fff007c0c */ /* 0x000fda000bf45320 */
[----:B------:R-:W-:Y:S05]  /*13e0*/  @P2 BRA `(.L_x_16635) ;  /* 0x0000000000082947 */ /* 0x000fea0003800000 */
[----:B------:R-:W-:Y:S05]  /*13f0*/  @P3 BRA `(.L_x_16636) ;  /* 0x0000000000203947 */ /* 0x000fea0003800000 */
[----:B------:R-:W-:Y:S05]  /*1400*/  BRA `(.L_x_16637) ;  /* 0x0000000000247947 */ /* 0x000fea0003800000 */
.L_x_16635:
[----:B-----5:R-:W-:-:S05]  /*1410*/  HADD2.F32 R192, -RZ, R185.H1_H1 ;  /* 0x300000b9ffc07230 */ /* 0x020fca0000004100 */
[----:B------:R-:W-:Y:S01]  /*1420*/  FADD.FTZ R203, R192, R203 ;  /* 0x000000cbc0cb7221 */ /* 0x000fe20000010000 */
[----:B------:R-:W-:Y:S06]  /*1430*/  BRA `(.L_x_16636) ;  /* 0x0000000000107947 */ /* 0x000fec0003800000 */
.L_x_16634:
[----:B-----5:R-:W-:Y:S02]  /*1440*/  HADD2.F32 R192, -RZ, R181.H1_H1 ;  /* 0x300000b5ffc07230 */ /* 0x020fe40000004100 */
[----:B------:R-:W-:-:S03]  /*1450*/  @P0 HADD2.F32 R198, -RZ, R185.H1_H1 ;  /* 0x300000b9ffc60230 */ /* 0x000fc60000004100 */
[----:B------:R-:W-:-:S04]  /*1460*/  FADD.FTZ R203, R192, R203 ;  /* 0x000000cbc0cb7221 */ /* 0x000fc80000010000 */
[----:B------:R-:W-:-:S07]  /*1470*/  @P0 FADD.FTZ R203, R198, R203 ;  /* 0x000000cbc6cb0221 */ /* 0x000fce0000010000 */
.L_x_16636:
[----:B------:R-:W-:-:S04]  /*1480*/  F2FP.F16.F32.PACK_AB R192, RZ, R203 ;  /* 0x000000cbffc0723e */ /* 0x000fc800000000ff */
[----:B------:R-:W-:-:S07]  /*1490*/  PRMT R189, R189, 0x5410, R192 ;  /* 0x00005410bdbd7816 */ /* 0x000fce00000000c0 */
.L_x_16637:
[----:B------:R-:W-:Y:S01]  /*14a0*/  HADD2.F32 R204, -RZ, R194.H0_H0 ;  /* 0x200000c2ffcc7230 */ /* 0x000fe20000004100 */
[----:B------:R-:W-:Y:S06]  /*14b0*/  @P1 BRA `(.L_x_16638) ;  /* 0x0000000000201947 */ /* 0x000fec0003800000 */
[----:B------:R-:W-:-:S04]  /*14c0*/  ISETP.NE.U32.AND P2, PT, RZ, UR14, PT ;  /* 0x0000000eff007c0c */ /* 0x000fc8000bf45070 */
[----:B------:R-:W-:-:S13]  /*14d0*/  ISETP.NE.AND.EX P2, PT, RZ, UR15, PT, P2 ;  /* 0x0000000fff007c0c */ /* 0x000fda000bf45320 */
[----:B------:R-:W-:Y:S05]  /*14e0*/  @P2 BRA `(.L_x_16639) ;  /* 0x0000000000082947 */ /* 0x000fea0003800000 */
[----:B------:R-:W-:Y:S05]  /*14f0*/  @P3 BRA `(.L_x_16640) ;  /* 0x0000000000203947 */ /* 0x000fea0003800000 */
[----:B------:R-:W-:Y:S05]  /*1500*/  BRA `(.L_x_16641) ;  /* 0x0000000000247947 */ /* 0x000fea0003800000 */
.L_x_16639:
[----:B-----5:R-:W-:-:S05]  /*1510*/  HADD2.F32 R193, -RZ, R186.H0_H0 ;  /* 0x200000baffc17230 */ /* 0x020fca0000004100 */
[----:B------:R-:W-:Y:S01]  /*1520*/  FADD.FTZ R204, R193, R204 ;  /* 0x000000ccc1cc7221 */ /* 0x000fe20000010000 */
[----:B------:R-:W-:Y:S06]  /*1530*/  BRA `(.L_x_16640) ;  /* 0x0000000000107947 */ /* 0x000fec0003800000 */
.L_x_16638:
[----:B-----5:R-:W-:Y:S02]  /*1540*/  HADD2.F32 R193, -RZ, R182.H0_H0 ;  /* 0x200000b6ffc17230 */ /* 0x020fe40000004100 */
[----:B------:R-:W-:-:S03]  /*1550*/  @P0 HADD2.F32 R197, -RZ, R186.H0_H0 ;  /* 0x200000baffc50230 */ /* 0x000fc60000004100 */
[----:B------:R-:W-:-:S04]  /*1560*/  FADD.FTZ R204, R193, R204 ;  /* 0x000000ccc1cc7221 */ /* 0x000fc80000010000 */
[----:B------:R-:W-:-:S07]  /*1570*/  @P0 FADD.FTZ R204, R197, R204 ;  /* 0x000000ccc5cc0221 */ /* 0x000fce0000010000 */
.L_x_16640:
[----:B------:R-:W-:-:S04]  /*1580*/  F2FP.F16.F32.PACK_AB R192, RZ, R204 ;  /* 0x000000ccffc0723e */ /* 0x000fc800000000ff */
[----:B------:R-:W-:-:S07]  /*1590*/  PRMT R190, R192, 0x7610, R190 ;  /* 0x00007610c0be7816 */ /* 0x000fce00000000be */
.L_x_16641:
[----:B------:R-:W-:Y:S01]  /*15a0*/  HADD2.F32 R213, -RZ, R194.H1_H1 ;  /* 0x300000c2ffd57230 */ /* 0x000fe20000004100 */
[----:B------:R-:W-:Y:S06]  /*15b0*/  @P1 BRA `(.L_x_16642) ;  /* 0x0000000000201947 */ /* 0x000fec0003800000 */
[----:B------:R-:W-:-:S04]  /*15c0*/  ISETP.NE.U32.AND P2, PT, RZ, UR14, PT ;  /* 0x0000000eff007c0c */ /* 0x000fc8000bf45070 */
[----:B------:R-:W-:-:S13]  /*15d0*/  ISETP.NE.AND.EX P2, PT, RZ, UR15, PT, P2 ;  /* 0x0000000fff007c0c */ /* 0x000fda000bf45320 */
[----:B------:R-:W-:Y:S05]  /*15e0*/  @P2 BRA `(.L_x_16643) ;  /* 0x0000000000082947 */ /* 0x000fea0003800000 */
[----:B------:R-:W-:Y:S05]  /*15f0*/  @P3 BRA `(.L_x_16644) ;  /* 0x0000000000203947 */ /* 0x000fea0003800000 */
[----:B------:R-:W-:Y:S05]  /*1600*/  BRA `(.L_x_16645) ;  /* 0x0000000000247947 */ /* 0x000fea0003800000 */
.L_x_16643:
[----:B-----5:R-:W-:-:S05]  /*1610*/  HADD2.F32 R192, -RZ, R186.H1_H1 ;  /* 0x300000baffc07230 */ /* 0x020fca0000004100 */
[----:B------:R-:W-:Y:S01]  /*1620*/  FADD.FTZ R213, R192, R213 ;  /* 0x000000d5c0d57221 */ /* 0x000fe20000010000 */
[----:B------:R-:W-:Y:S06]  /*1630*/  BRA `(.L_x_16644) ;  /* 0x0000000000107947 */ /* 0x000fec0003800000 */
.L_x_16642:
[----:B-----5:R-:W-:Y:S02]  /*1640*/  HADD2.F32 R192, -RZ, R182.H1_H1 ;  /* 0x300000b6ffc07230 */ /* 0x020fe40000004100 */
[----:B------:R-:W-:-:S03]  /*1650*/  @P0 HADD2.F32 R194, -RZ, R186.H1_H1 ;  /* 0x300000baffc20230 */ /* 0x000fc60000004100 */
[----:B------:R-:W-:-:S04]  /*1660*/  FADD.FTZ R213, R192, R213 ;  /* 0x000000d5c0d57221 */ /* 0x000fc80000010000 */
[----:B------:R-:W-:-:S07]  /*1670*/  @P0 FADD.FTZ R213, R194, R213 ;  /* 0x000000d5c2d50221 */ /* 0x000fce0000010000 */
.L_x_16644:
[----:B------:R-:W-:-:S04]  /*1680*/  F2FP.F16.F32.PACK_AB R192, RZ, R213 ;  /* 0x000000d5ffc0723e */ /* 0x000fc800000000ff */
[----:B------:R-:W-:-:S07]  /*1690*/  PRMT R190, R190, 0x5410, R192 ;  /* 0x00005410bebe7816 */ /* 0x000fce00000000c0 */
.L_x_16645:
[----:B------:R-:W-:Y:S01]  /*16a0*/  HADD2.F32 R214, -RZ, R195.H0_H0 ;  /* 0x200000c3ffd67230 */ /* 0x000fe20000004100 */
[----:B------:R-:W-:Y:S06]  /*16b0*/  @P1 BRA `(.L_x_16646) ;  /* 0x0000000000201947 */ /* 0x000fec0003800000 */
[----:B------:R-:W-:-:S04]  /*16c0*/  ISETP.NE.U32.AND P2, PT, RZ, UR14, PT ;  /* 0x0000000eff007c0c */ /* 0x000fc8000bf45070 */
[----:B------:R-:W-:-:S13]  /*16d0*/  ISETP.NE.AND.EX P2, PT, RZ, UR15, PT, P2 ;  /* 0x0000000fff007c0c */ /* 0x000fda000bf45320 */
[----:B------:R-:W-:Y:S05]  /*16e0*/  @P2 BRA `(.L_x_16647) ;  /* 0x0000000000082947 */ /* 0x000fea0003800000 */
[----:B------:R-:W-:Y:S05]  /*16f0*/  @P3 BRA `(.L_x_16648) ;  /* 0x0000000000203947 */ /* 0x000fea0003800000 */
[----:B------:R-:W-:Y:S05]  /*1700*/  BRA `(.L_x_16649) ;  /* 0x0000000000247947 */ /* 0x000fea0003800000 */
.L_x_16647:
[----:B-----5:R-:W-:-:S05]  /*1710*/  HADD2.F32 R193, -RZ, R187.H0_H0 ;  /* 0x200000bbffc17230 */ /* 0x020fca0000004100 */
[----:B------:R-:W-:Y:S01]  /*1720*/  FADD.FTZ R214, R193, R214 ;  /* 0x000000d6c1d67221 */ /* 0x000fe20000010000 */
[----:B------:R-:W-:Y:S06]  /*1730*/  BRA `(.L_x_16648) ;  /* 0x0000000000107947 */ /* 0x000fec0003800000 */
.L_x_16646:
[----:B-----5:R-:W-:Y:S02]  /*1740*/  HADD2.F32 R193, -RZ, R183.H0_H0 ;  /* 0x200000b7ffc17230 */ /* 0x020fe40000004100 */
[----:B------:R-:W-:-:S03]  /*1750*/  @P0 HADD2.F32 R197, -RZ, R187.H0_H0 ;  /* 0x200000bbffc50230 */ /* 0x000fc60000004100 */
[----:B------:R-:W-:-:S04]  /*1760*/  FADD.FTZ R214, R193, R214 ;  /* 0x000000d6c1d67221 */ /* 0x000fc80000010000 */
[----:B------:R-:W-:-:S07]  /*1770*/  @P0 FADD.FTZ R214, R197, R214 ;  /* 0x000000d6c5d60221 */ /* 0x000fce0000010000 */
.L_x_16648:
[----:B------:R-:W-:-:S04]  /*1780*/  F2FP.F16.F32.PACK_AB R192, RZ, R214 ;  /* 0x000000d6ffc0723e */ /* 0x000fc800000000ff */
[----:B------:R-:W-:-:S07]  /*1790*/  PRMT R191, R192, 0x7610, R191 ;  /* 0x00007610c0bf7816 */ /* 0x000fce00000000bf */
.L_x_16649:
[----:B------:R-:W-:Y:S01]  /*17a0*/  HADD2.F32 R224, -RZ, R195.H1_H1 ;  /* 0x300000c3ffe07230 */ /* 0x000fe20000004100 */
[----:B------:R-:W-:Y:S06]  /*17b0*/  @P1 BRA `(.L_x_16650) ;  /* 0x0000000000201947 */ /* 0x000fec0003800000 */
[----:B------:R-:W-:-:S04]  /*17c0*/  ISETP.NE.U32.AND P0, PT, RZ, UR14, PT ;  /* 0x0000000eff007c0c */ /* 0x000fc8000bf05070 */
[----:B------:R-:W-:-:S13]  /*17d0*/  ISETP.NE.AND.EX P0, PT, RZ, UR15, PT, P0 ;  /* 0x0000000fff007c0c */ /* 0x000fda000bf05300 */
[----:B------:R-:W-:Y:S05]  /*17e0*/  @P0 BRA `(.L_x_16651) ;  /* 0x0000000000080947 */ /* 0x000fea0003800000 */
[----:B------:R-:W-:Y:S05]  /*17f0*/  @P3 BRA `(.L_x_16652) ;  /* 0x0000000000203947 */ /* 0x000fea0003800000 */
[----:B------:R-:W-:Y:S05]  /*1800*/  BRA `(.L_x_16653) ;  /* 0x0000000000247947 */ /* 0x000fea0003800000 */
.L_x_16651:
[----:B-----5:R-:W-:-:S05]  /*1810*/  HADD2.F32 R193, -RZ, R187.H1_H1 ;  /* 0x300000bbffc17230 */ /* 0x020fca0000004100 */
[----:B------:R-:W-:Y:S01]  /*1820*/  FADD.FTZ R224, R193, R224 ;  /* 0x000000e0c1e07221 */ /* 0x000fe20000010000 */
[----:B------:R-:W-:Y:S06]  /*1830*/  BRA `(.L_x_16652) ;  /* 0x0000000000107947 */ /* 0x000fec0003800000 */
.L_x_16650:
[----:B-----5:R-:W-:Y:S02]  /*1840*/  HADD2.F32 R193, -RZ, R183.H1_H1 ;  /* 0x300000b7ffc17230 */ /* 0x020fe40000004100 */
[----:B------:R-:W-:-:S03]  /*1850*/  @P0 HADD2.F32 R195, -RZ, R187.H1_H1 ;  /* 0x300000bbffc30230 */ /* 0x000fc60000004100 */
[----:B------:R-:W-:-:S04]  /*1860*/  FADD.FTZ R224, R193, R224 ;  /* 0x000000e0c1e07221 */ /* 0x000fc80000010000 */
[----:B------:R-:W-:-:S07]  /*1870*/  @P0 FADD.FTZ R224, R195, R224 ;  /* 0x000000e0c3e00221 */ /* 0x000fce0000010000 */
.L_x_16652:
[----:B------:R-:W-:-:S04]  /*1880*/  F2FP.F16.F32.PACK_AB R192, RZ, R224 ;  /* 0x000000e0ffc0723e */ /* 0x000fc800000000ff */
[----:B------:R-:W-:-:S07]  /*1890*/  PRMT R191, R191, 0x5410, R192 ;  /* 0x00005410bfbf7816 */ /* 0x000fce00000000c0 */
.L_x_16653:
[----:B------:R-:W0:Y:S01]  /*18a0*/  @P3 LDC.64 R192, c[0x0][0x238] ;  /* 0x00008e00ffc03b82 */ /* 0x000e220000000a00 */
[C---:B------:R-:W-:Y:S02]  /*18b0*/  IADD3 R197, R223.reuse, 0x80, RZ ;  /* 0x00000080dfc57810 */ /* 0x040fe40007ffe0ff */
[----:B0-----:R-:W-:-:S04]  /*18c0*/  @P3 LEA R192, P0, R223, R192, 0x4 ;  /* 0x000000c0dfc03211 */ /* 0x001fc800078020ff */
[----:B------:R-:W-:-:S05]  /*18d0*/  @P3 LEA.HI.X R193, R223, R193, RZ, 0x4, P0 ;  /* 0x000000c1dfc13211 */ /* 0x000fca00000f24ff */
[----:B------:R2:W-:Y:S04]  /*18e0*/  @P3 STG.E.128 desc[UR6][R192.64], R188 ;  /* 0x000000bcc0003986 */ /* 0x0005e8000c101d06 */
.L_x_16621:
[----:B------:R-:W-:Y:S05]  /*18f0*/  BSYNC B0 ;  /* 0x0000000000007941 */ /* 0x000fea0003800000 */
.L_x_16620:
        /* <DEDUP_REMOVED lines=18> */
[----:B--2---:R-:W-:-:S12]  /*1a20*/  HADD2.F32 R9, -RZ, R192.H0_H0 ;  /* 0x200000c0ff097230 */ /* 0x004fd80000004100 */
[----:B---3--:R-:W-:Y:S05]  /*1a30*/  @P1 BRA `(.L_x_16656) ;  /* 0x0000000000201947 */ /* 0x008fea0003800000 */
[----:B------:R-:W-:-:S04]  /*1a40*/  ISETP.NE.U32.AND P2, PT, RZ, UR14, PT ;  /* 0x0000000eff007c0c */ /* 0x000fc8000bf45070 */
[----:B------:R-:W-:-:S13]  /*1a50*/  ISETP.NE.AND.EX P2, PT, RZ, UR15, PT, P2 ;  /* 0x0000000fff007c0c */ /* 0x000fda000bf45320 */
[----:B------:R-:W-:Y:S05]  /*1a60*/  @P2 BRA `(.L_x_16657) ;  /* 0x0000000000082947 */ /* 0x000fea0003800000 */
[----:B------:R-:W-:Y:S05]  /*1a70*/  @P3 BRA `(.L_x_16658) ;  /* 0x0000000000203947 */ /* 0x000fea0003800000 */
[----:B------:R-:W-:Y:S05]  /*1a80*/  BRA `(.L_x_16659) ;  /* 0x0000000000247947 */ /* 0x000fea0003800000 */
.L_x_16657:
[----:B-----5:R-:W-:-:S05]  /*1a90*/  HADD2.F32 R18, -RZ, R184.H0_H0 ;  /* 0x200000b8ff127230 */ /* 0x020fca0000004100 */
[----:B------:R-:W-:Y:S01]  /*1aa0*/  FADD.FTZ R9, R18, R9 ;  /* 0x0000000912097221 */ /* 0x000fe20000010000 */
[----:B------:R-:W-:Y:S06]  /*1ab0*/  BRA `(.L_x_16658) ;  /* 0x0000000000107947 */ /* 0x000fec0003800000 */
.L_x_16656:
[----:B-----5:R-:W-:Y:S02]  /*1ac0*/  HADD2.F32 R18, -RZ, R180.H0_H0 ;  /* 0x200000b4ff127230 */ /* 0x020fe40000004100 */
[----:B------:R-:W-:-:S03]  /*1ad0*/  @P0 HADD2.F32 R198, -RZ, R184.H0_H0 ;  /* 0x200000b8ffc60230 */ /* 0x000fc60000004100 */
[----:B------:R-:W-:-:S04]  /*1ae0*/  FADD.FTZ R9, R18, R9 ;  /* 0x0000000912097221 */ /* 0x000fc80000010000 */
[----:B------:R-:W-:-:S07]  /*1af0*/  @P0 FADD.FTZ R9, R198, R9 ;  /* 0x00000009c6090221 */ /* 0x000fce0000010000 */
.L_x_16658:
[----:B------:R-:W-:-:S04]  /*1b00*/  F2FP.F16.F32.PACK_AB R18, RZ, R9 ;  /* 0x00000009ff12723e */ /* 0x000fc800000000ff */
[----:B------:R-:W-:-:S07]  /*1b10*/  PRMT R188, R18, 0x7610, R188 ;  /* 0x0000761012bc7816 */ /* 0x000fce00000000bc */
.L_x_16659:
[----:B------:R-:W-:Y:S01]  /*1b20*/  HADD2.F32 R19, -RZ, R192.H1_H1 ;  /* 0x300000c0ff137230 */ /* 0x000fe20000004100 */
[----:B------:R-:W-:Y:S06]  /*1b30*/  @P1 BRA `(.L_x_16660) ;  /* 0x0000000000201947 */ /* 0x000fec0003800000 */
[----:B------:R-:W-:-:S04]  /*1b40*/  ISETP.NE.U32.AND P2, PT, RZ, UR14, PT ;  /* 0x0000000eff007c0c */ /* 0x000fc8000bf45070 */
[----:B------:R-:W-:-:S13]  /*1b50*/  ISETP.NE.AND.EX P2, PT, RZ, UR15, PT, P2 ;  /* 0x0000000fff007c0c */ /* 0x000fda000bf45320 */
[----:B------:R-:W-:Y:S05]  /*1b60*/  @P2 BRA `(.L_x_16661) ;  /* 0x0000000000082947 */ /* 0x000fea0003800000 */
[----:B------:R-:W-:Y:S05]  /*1b70*/  @P3 BRA `(.L_x_16662) ;  /* 0x0000000000203947 */ /* 0x000fea0003800000 */
[----:B------:R-:W-:Y:S05]  /*1b80*/  BRA `(.L_x_16663) ;  /* 0x0000000000247947 */ /* 0x000fea0003800000 */
.L_x_16661:
[----:B-----5:R-:W-:-:S05]  /*1b90*/  HADD2.F32 R18, -RZ, R184.H1_H1 ;  /* 0x300000b8ff127230 */ /* 0x020fca0000004100 */
[----:B------:R-:W-:Y:S01]  /*1ba0*/  FADD.FTZ R19, R18, R19 ;  /* 0x0000001312137221 */ /* 0x000fe20000010000 */
[----:B------:R-:W-:Y:S06]  /*1bb0*/  BRA `(.L_x_16662) ;  /* 0x0000000000107947 */ /* 0x000fec0003800000 */
.L_x_16660:
[----:B-----5:R-:W-:Y:S02]  /*1bc0*/  HADD2.F32 R18, -RZ, R180.H1_H1 ;  /* 0x300000b4ff127230 */ /* 0x020fe40000004100 */
[----:B------:R-:W-:-:S03]  /*1bd0*/  @P0 HADD2.F32 R192, -RZ, R184.H1_H1 ;  /* 0x300000b8ffc00230 */ /* 0x000fc60000004100 */
[----:B------:R-:W-:-:S04]  /*1be0*/  FADD.FTZ R19, R18, R19 ;  /* 0x0000001312137221 */ /* 0x000fc80000010000 */
[----:B------:R-:W-:-:S07]  /*1bf0*/  @P0 FADD.FTZ R19, R192, R19 ;  /* 0x00000013c0130221 */ /* 0x000fce0000010000 */
.L_x_16662:
[----:B------:R-:W-:-:S04]  /*1c00*/  F2FP.F16.F32.PACK_AB R18, RZ, R19 ;  /* 0x00000013ff12723e */ /* 0x000fc800000000ff */
[----:B------:R-:W-:-:S07]  /*1c10*/  PRMT R188, R188, 0x5410, R18 ;  /* 0x00005410bcbc7816 */ /* 0x000fce0000000012 */
.L_x_16663:
[----:B------:R-:W-:Y:S01]  /*1c20*/  HADD2.F32 R18, -RZ, R193.H0_H0 ;  /* 0x200000c1ff127230 */ /* 0x000fe20000004100 */
[----:B------:R-:W-:Y:S06]  /*1c30*/  @P1 BRA `(.L_x_16664) ;  /* 0x0000000000201947 */ /* 0x000fec0003800000 */
[----:B------:R-:W-:-:S04]  /*1c40*/  ISETP.NE.U32.AND P2, PT, RZ, UR14, PT ;  /* 0x0000000eff007c0c */ /* 0x000fc8000bf45070 */
[----:B------:R-:W-:-:S13]  /*1c50*/  ISETP.NE.AND.EX P2, PT, RZ, UR15, PT, P2 ;  /* 0x0000000fff007c0c */ /* 0x000fda000bf45320 */
[----:B------:R-:W-:Y:S05]  /*1c60*/  @P2 BRA `(.L_x_16665) ;  /* 0x0000000000082947 */ /* 0x000fea0003800000 */
[----:B------:R-:W-:Y:S05]  /*1c70*/  @P3 BRA `(.L_x_16666) ;  /* 0x0000000000203947 */ /* 0x000fea0003800000 */
[----:B------:R-:W-:Y:S05]  /*1c80*/  BRA `(.L_x_16667) ;  /* 0x0000000000247947 */ /* 0x000fea0003800000 */
.L_x_16665:
[----:B-----5:R-:W-:-:S05]  /*1c90*/  HADD2.F32 R199, -RZ, R185.H0_H0 ;  /* 0x200000b9ffc77230 */ /* 0x020fca0000004100 */
[----:B------:R-:W-:Y:S01]  /*1ca0*/  FADD.FTZ R18, R199, R18 ;  /* 0x00000012c7127221 */ /* 0x000fe20000010000 */
[----:B------:R-:W-:Y:S06]  /*1cb0*/  BRA `(.L_x_16666) ;  /* 0x0000000000107947 */ /* 0x000fec0003800000 */
.L_x_16664:
[----:B-----5:R-:W-:Y:S02]  /*1cc0*/  HADD2.F32 R199, -RZ, R181.H0_H0 ;  /* 0x200000b5ffc77230 */ /* 0x020fe40000004100 */
[----:B------:R-:W-:-:S03]  /*1cd0*/  @P0 HADD2.F32 R205, -RZ, R185.H0_H0 ;  /* 0x200000b9ffcd0230 */ /* 0x000fc60000004100 */
[----:B------:R-:W-:-:S04]  /*1ce0*/  FADD.FTZ R18, R199, R18 ;  /* 0x00000012c7127221 */ /* 0x000fc80000010000 */
[----:B------:R-:W-:-:S07]  /*1cf0*/  @P0 FADD.FTZ R18, R205, R18 ;  /* 0x00000012cd120221 */ /* 0x000fce0000010000 */
.L_x_16666:
[----:B------:R-:W-:-:S04]  /*1d00*/  F2FP.F16.F32.PACK_AB R192, RZ, R18 ;  /* 0x00000012ffc0723e */ /* 0x000fc800000000ff */
[----:B------:R-:W-:-:S07]  /*1d10*/  PRMT R189, R192, 0x7610, R189 ;  /* 0x00007610c0bd7816 */ /* 0x000fce00000000bd */
.L_x_16667:
[----:B------:R-:W-:Y:S01]  /*1d20*/  HADD2.F32 R205, -RZ, R193.H1_H1 ;  /* 0x300000c1ffcd7230 */ /* 0x000fe20000004100 */
[----:B------:R-:W-:Y:S06]  /*1d30*/  @P1 BRA `(.L_x_16668) ;  /* 0x0000000000201947 */ /* 0x000fec0003800000 */
[----:B------:R-:W-:-:S04]  /*1d40*/  ISETP.NE.U32.AND P2, PT, RZ, UR14, PT ;  /* 0x0000000eff007c0c */ /* 0x000fc8000bf45070 */
[----:B------:R-:W-:-:S13]  /*1d50*/  ISETP.NE.AND.EX P2, PT, RZ, UR15, PT, P2 ;  /* 0x0000000fff007c0c */ /* 0x000fda000bf45320 */
[----:B------:R-:W-:Y:S05]  /*1d60*/  @P2 BRA `(.L_x_16669) ;  /* 0x0000000000082947 */ /* 0x000fea0003800000 */
[----:B------:R-:W-:Y:S05]  /*1d70*/  @P3 BRA `(.L_x_16670) ;  /* 0x0000000000203947 */ /* 0x000fea0003800000 */
[----:B------:R-:W-:Y:S05]  /*1d80*/  BRA `(.L_x_16671) ;  /* 0x0000000000247947 */ /* 0x000fea0003800000 */
.L_x_16669:
[----:B-----5:R-:W-:-:S05]  /*1d90*/  HADD2.F32 R192, -RZ, R185.H1_H1 ;  /* 0x300000b9ffc07230 */ /* 0x020fca0000004100 */
[----:B------:R-:W-:Y:S01]  /*1da0*/  FADD.FTZ R205, R192, R205 ;  /* 0x000000cdc0cd7221 */ /* 0x000fe20000010000 */
[----:B------:R-:W-:Y:S06]  /*1db0*/  BRA `(.L_x_16670) ;  /* 0x0000000000107947 */ /* 0x000fec0003800000 */
.L_x_16668:
[----:B-----5:R-:W-:Y:S02]  /*1dc0*/  HADD2.F32 R192, -RZ, R181.H1_H1 ;  /* 0x300000b5ffc07230 */ /* 0x020fe40000004100 */
[----:B------:R-:W-:-:S03]  /*1dd0*/  @P0 HADD2.F32 R198, -RZ, R185.H1_H1 ;  /* 0x300000b9ffc60230 */ /* 0x000fc60000004100 */
[----:B------:R-:W-:-:S04]  /*1de0*/  FADD.FTZ R205, R192, R205 ;  /* 0x000000cdc0cd7221 */ /* 0x000fc80000010000 */
[----:B------:R-:W-:-:S07]  /*1df0*/  @P0 FADD.FTZ R205, R198, R205 ;  /* 0x000000cdc6cd0221 */ /* 0x000fce0000010000 */
.L_x_16670:
[----:B------:R-:W-:-:S04]  /*1e00*/  F2FP.F16.F32.PACK_AB R192, RZ, R205 ;  /* 0x000000cdffc0723e */ /* 0x000fc800000000ff */
[----:B------:R-:W-:-:S07]  /*1e10*/  PRMT R189, R189, 0x5410, R192 ;  /* 0x00005410bdbd7816 */ /* 0x000fce00000000c0 */
.L_x_16671:
[----:B------:R-:W-:Y:S01]  /*1e20*/  HADD2.F32 R206, -RZ, R194.H0_H0 ;  /* 0x200000c2ffce7230 */ /* 0x000fe20000004100 */
[----:B------:R-:W-:Y:S06]  /*1e30*/  @P1 BRA `(.L_x_16672) ;  /* 0x0000000000201947 */ /* 0x000fec0003800000 */
[----:B------:R-:W-:-:S04]  /*1e40*/  ISETP.NE.U32.AND P2, PT, RZ, UR14, PT ;  /* 0x0000000eff007c0c */ /* 0x000fc8000bf45070 */
[----:B------:R-:W-:-:S13]  /*1e50*/  ISETP.NE.AND.EX P2, PT, RZ, UR15, PT, P2 ;  /* 0x0000000fff007c0c */ /* 0x000fda000bf45320 */
[----:B------:R-:W-:Y:S05]  /*1e60*/  @P2 BRA `(.L_x_16673) ;  /* 0x0000000000082947 */ /* 0x000fea0003800000 */
[----:B------:R-:W-:Y:S05]  /*1e70*/  @P3 BRA `(.L_x_16674) ;  /* 0x0000000000203947 */ /* 0x000fea0003800000 */
[----:B------:R-:W-:Y:S05]  /*1e80*/  BRA `(.L_x_16675) ;  /* 0x0000000000247947 */ /* 0x000fea0003800000 */
.L_x_16673:
[----:B-----5:R-:W-:-:S05]  /*1e90*/  HADD2.F32 R193, -RZ, R186.H0_H0 ;  /* 0x200000baffc17230 */ /* 0x020fca0000004100 */
[----:B------:R-:W-:Y:S01]  /*1ea0*/  FADD.FTZ R206, R193, R206 ;  /* 0x000000cec1ce7221 */ /* 0x000fe20000010000 */
[----:B------:R-:W-:Y:S06]  /*1eb0*/  BRA `(.L_x_16674) ;  /* 0x0000000000107947 */ /* 0x000fec0003800000 */
.L_x_16672:
[----:B-----5:R-:W-:Y:S02]  /*1ec0*/  HADD2.F32 R193, -RZ, R182.H0_H0 ;  /* 0x200000b6ffc17230 */ /* 0x020fe40000004100 */
[----:B------:R-:W-:-:S03]  /*1ed0*/  @P0 HADD2.F32 R199, -RZ, R186.H0_H0 ;  /* 0x200000baffc70230 */ /* 0x000fc60000004100 */
[----:B------:R-:W-:-:S04]  /*1ee0*/  FADD.FTZ R206, R193, R206 ;  /* 0x000000cec1ce7221 */ /* 0x000fc80000010000 */
[----:B------:R-:W-:-:S07]  /*1ef0*/  @P0 FADD.FTZ R206, R199, R206 ;  /* 0x000000cec7ce0221 */ /* 0x000fce0000010000 */
.L_x_16674:
[----:B------:R-:W-:-:S04]  /*1f00*/  F2FP.F16.F32.PACK_AB R192, RZ, R206 ;  /* 0x000000ceffc0723e */ /* 0x000fc800000000ff */
[----:B------:R-:W-:-:S07]  /*1f10*/  PRMT R190, R192, 0x7610, R190 ;  /* 0x00007610c0be7816 */ /* 0x000fce00000000be */
.L_x_16675:
[----:B------:R-:W-:Y:S01]  /*1f20*/  HADD2.F32 R215, -RZ, R194.H1_H1 ;  /* 0x300000c2ffd77230 */ /* 0x000fe20000004100 */
[----:B------:R-:W-:Y:S06]  /*1f30*/  @P1 BRA `(.L_x_16676) ;  /* 0x0000000000201947 */ /* 0x000fec0003800000 */
[----:B------:R-:W-:-:S04]  /*1f40*/  ISETP.NE.U32.AND P2, PT, RZ, UR14, PT ;  /* 0x0000000eff007c0c */ /* 0x000fc8000bf45070 */
[----:B------:R-:W-:-:S13]  /*1f50*/  ISETP.NE.AND.EX P2, PT, RZ, UR15, PT, P2 ;  /* 0x0000000fff007c0c */ /* 0x000fda000bf45320 */
[----:B------:R-:W-:Y:S05]  /*1f60*/  @P2 BRA `(.L_x_16677) ;  /* 0x0000000000082947 */ /* 0x000fea0003800000 */
[----:B------:R-:W-:Y:S05]  /*1f70*/  @P3 BRA `(.L_x_16678) ;  /* 0x0000000000203947 */ /* 0x000fea0003800000 */
[----:B------:R-:W-:Y:S05]  /*1f80*/  BRA `(.L_x_16679) ;  /* 0x0000000000247947 */ /* 0x000fea0003800000 */
.L_x_16677:
[----:B-----5:R-:W-:-:S05]  /*1f90*/  HADD2.F32 R192, -RZ, R186.H1_H1 ;  /* 0x300000baffc07230 */ /* 0x020fca0000004100 */
[----:B------:R-:W-:Y:S01]  /*1fa0*/  FADD.FTZ R215, R192, R215 ;  /* 0x000000d7c0d77221 */ /* 0x000fe20000010000 */
[----:B------:R-:W-:Y:S06]  /*1fb0*/  BRA `(.L_x_16678) ;  /* 0x0000000000107947 */ /* 0x000fec0003800000 */
.L_x_16676:
[----:B-----5:R-:W-:Y:S02]  /*1fc0*/  HADD2.F32 R192, -RZ, R182.H1_H1 ;  /* 0x300000b6ffc07230 */ /* 0x020fe40000004100 */
[----:B------:R-:W-:-:S03]  /*1fd0*/  @P0 HADD2.F32 R194, -RZ, R186.H1_H1 ;  /* 0x300000baffc20230 */ /* 0x000fc60000004100 */
[----:B------:R-:W-:-:S04]  /*1fe0*/  FADD.FTZ R215, R192, R215 ;  /* 0x000000d7c0d77221 */ /* 0x000fc80000010000 */
[----:B------:R-:W-:-:S07]  /*1ff0*/  @P0 FADD.FTZ R215, R194, R215 ;  /* 0x000000d7c2d70221 */ /* 0x000fce0000010000 */
.L_x_16678:
[----:B------:R-:W-:-:S04]  /*2000*/  F2FP.F16.F32.PACK_AB R192, RZ, R215 ;  /* 0x000000d7ffc0723e */ /* 0x000fc800000000ff */
[----:B------:R-:W-:-:S07]  /*2010*/  PRMT R190, R190, 0x5410, R192 ;  /* 0x00005410bebe7816 */ /* 0x000fce00000000c0 */
.L_x_16679:
[----:B------:R-:W-:Y:S01]  /*2020*/  HADD2.F32 R216, -RZ, R195.H0_H0 ;  /* 0x200000c3ffd87230 */ /* 0x000fe20000004100 */
[----:B------:R-:W-:Y:S06]  /*2030*/  @P1 BRA `(.L_x_16680) ;  /* 0x0000000000201947 */ /* 0x000fec0003800000 */
[----:B------:R-:W-:-:S04]  /*2040*/  ISETP.NE.U32.AND P2, PT, RZ, UR14, PT ;  /* 0x0000000eff007c0c */ /* 0x000fc8000bf45070 */
[----:B------:R-:W-:-:S13]  /*2050*/  ISETP.NE.AND.EX P2, PT, RZ, UR15, PT, P2 ;  /* 0x0000000fff007c0c */ /* 0x000fda000bf45320 */
[----:B------:R-:W-:Y:S05]  /*2060*/  @P2 BRA `(.L_x_16681) ;  /* 0x0000000000082947 */ /* 0x000fea0003800000 */
[----:B------:R-:W-:Y:S05]  /*2070*/  @P3 BRA `(.L_x_16682) ;  /* 0x0000000000203947 */ /* 0x000fea0003800000 */
[----:B------:R-:W-:Y:S05]  /*2080*/  BRA `(.L_x_16683) ;  /* 0x0000000000247947 */ /* 0x000fea0003800000 */
.L_x_16681:
[----:B-----5:R-:W-:-:S05]  /*2090*/  HADD2.F32 R193, -RZ, R187.H0_H0 ;  /* 0x200000bbffc17230 */ /* 0x020fca0000004100 */
[----:B------:R-:W-:Y:S01]  /*20a0*/  FADD.FTZ R216, R193, R216 ;  /* 0x000000d8c1d87221 */ /* 0x000fe20000010000 */
[----:B------:R-:W-:Y:S06]  /*20b0*/  BRA `(.L_x_16682) ;  /* 0x0000000000107947 */ /* 0x000fec0003800000 */
.L_x_16680:
[----:B-----5:R-:W-:Y:S02]  /*20c0*/  HADD2.F32 R193, -RZ, R183.H0_H0 ;  /* 0x200000b7ffc17230 */ /* 0x020fe40000004100 */
[----:B------:R-:W-:-:S03]  /*20d0*/  @P0 HADD2.F32 R199, -RZ, R187.H0_H0 ;  /* 0x200000bbffc70230 */ /* 0x000fc60000004100 */
[----:B------:R-:W-:-:S04]  /*20e0*/  FADD.FTZ R216, R193, R216 ;  /* 0x000000d8c1d87221 */ /* 0x000fc80000010000 */
[----:B------:R-:W-:-:S07]  /*20f0*/  @P0 FADD.FTZ R216, R199, R216 ;  /* 0x000000d8c7d80221 */ /* 0x000fce0000010000 */
.L_x_16682:
[----:B------:R-:W-:-:S04]  /*2100*/  F2FP.F16.F32.PACK_AB R192, RZ, R216 ;  /* 0x000000d8ffc0723e */ /* 0x000fc800000000ff */
[----:B------:R-:W-:-:S07]  /*2110*/  PRMT R191, R192, 0x7610, R191 ;  /* 0x00007610c0bf7816 */ /* 0x000fce00000000bf */
.L_x_16683:
[----:B------:R-:W-:Y:S01]  /*2120*/  HADD2.F32 R225, -RZ, R195.H1_H1 ;  /* 0x300000c3ffe17230 */ /* 0x000fe20000004100 */
[----:B------:R-:W-:Y:S06]  /*2130*/  @P1 BRA `(.L_x_16684) ;  /* 0x0000000000201947 */ /* 0x000fec0003800000 */
[----:B------:R-:W-:-:S04]  /*2140*/  ISETP.NE.U32.AND P0, PT, RZ, UR14, PT ;  /* 0x0000000eff007c0c */ /* 0x000fc8000bf05070 */
[----:B------:R-:W-:-:S13]  /*2150*/  ISETP.NE.AND.EX P0, PT, RZ, UR15, PT, P0 ;  /* 0x0000000fff007c0c */ /* 0x000fda000bf05300 */
[----:B------:R-:W-:Y:S05]  /*2160*/  @P0 BRA `(.L_x_16685) ;  /* 0x0000000000080947 */ /* 0x000fea0003800000 */
[----:B------:R-:W-:Y:S05]  /*2170*/  @P3 BRA `(.L_x_16686) ;  /* 0x0000000000203947 */ /* 0x000fea0003800000 */
[----:B------:R-:W-:Y:S05]  /*2180*/  BRA `(.L_x_16687) ;  /* 0x0000000000247947 */ /* 0x000fea0003800000 */
.L_x_16685:
[----:B-----5:R-:W-:-:S05]  /*2190*/  HADD2.F32 R192, -RZ, R187.H1_H1 ;  /* 0x300000bbffc07230 */ /* 0x020fca0000004100 */
[----:B------:R-:W-:Y:S01]  /*21a0*/  FADD.FTZ R225, R192, R225 ;  /* 0x000000e1c0e17221 */ /* 0x000fe20000010000 */
[----:B------:R-:W-:Y:S06]  /*21b0*/  BRA `(.L_x_16686) ;  /* 0x0000000000107947 */ /* 0x000fec0003800000 */
.L_x_16684:
[----:B-----5:R-:W-:Y:S02]  /*21c0*/  HADD2.F32 R192, -RZ, R183.H1_H1 ;  /* 0x300000b7ffc07230 */ /* 0x020fe40000004100 */
[----:B------:R-:W-:-:S03]  /*21d0*/  @P0 HADD2.F32 R194, -RZ, R187.H1_H1 ;  /* 0x300000bbffc20230 */ /* 0x000fc60000004100 */
[----:B------:R-:W-:-:S04]  /*21e0*/  FADD.FTZ R225, R192, R225 ;  /* 0x000000e1c0e17221 */ /* 0x000fc80000010000 */
[----:B------:R-:W-:-:S07]  /*21f0*/  @P0 FADD.FTZ R225, R194, R225 ;  /* 0x000000e1c2e10221 */ /* 0x000fce0000010000 */
.L_x_16686:
[----:B------:R-:W-:-:S04]  /*2200*/  F2FP.F16.F32.PACK_AB R192, RZ, R225 ;  /* 0x000000e1ffc0723e */ /* 0x000fc800000000ff */
[----:B------:R-:W-:-:S07]  /*2210*/  PRMT R191, R191, 0x5410, R192 ;  /* 0x00005410bfbf7816 */ /* 0x000fce00000000c0 */
.L_x_16687:
[----:B------:R-:W2:Y:S02]  /*2220*/  @P3 LDC.64 R192, c[0x0][0x238] ;  /* 0x00008e00ffc03b82 */ /* 0x000ea40000000a00 */
[----:B--2---:R-:W-:-:S04]  /*2230*/  @P3 LEA R192, P0, R197, R192, 0x4 ;  /* 0x000000c0c5c03211 */ /* 0x004fc800078020ff */
[C---:B------:R-:W-:Y:S02]  /*2240*/  @P3 LEA.HI.X R193, R197.reuse, R193, RZ, 0x4, P0 ;  /* 0x000000c1c5c13211 */ /* 0x040fe400000f24ff */
[----:B------:R-:W-:-:S03]  /*2250*/  IADD3 R197, R197, 0x80, RZ ;  /* 0x00000080c5c57810 */ /* 0x000fc60007ffe0ff */
[----:B------:R3:W-:Y:S04]  /*2260*/  @P3 STG.E.128 desc[UR6][R192.64], R188 ;  /* 0x000000bcc0003986 */ /* 0x0007e8000c101d06 */
.L_x_16655:
[----:B------:R-:W-:Y:S05]  /*2270*/  BSYNC B0 ;  /* 0x0000000000007941 */ /* 0x000fea0003800000 */
.L_x_16654:
        /* <DEDUP_REMOVED lines=25> */
.L_x_16691:
[----:B-----5:R-:W-:-:S05]  /*2410*/  HADD2.F32 R17, -RZ, R184.H0_H0 ;  /* 0x200000b8ff117230 */ /* 0x020fca0000004100 */
[----:B------:R-:W-:Y:S01]  /*2420*/  FADD.FTZ R10, R17, R10 ;  /* 0x0000000a110a7221 */ /* 0x000fe20000010000 */
[----:B------:R-:W-:Y:S06]  /*2430*/  BRA `(.L_x_16692) ;  /* 0x0000000000107947 */ /* 0x000fec0003800000 */
.L_x_16690:
[----:B-----5:R-:W-:Y:S02]  /*2440*/  HADD2.F32 R17, -RZ, R180.H0_H0 ;  /* 0x200000b4ff117230 */ /* 0x020fe40000004100 */
[----:B------:R-:W-:-:S03]  /*2450*/  @P0 HADD2.F32 R199, -RZ, R184.H0_H0 ;  /* 0x200000b8ffc70230 */ /* 0x000fc60000004100 */
[----:B------:R-:W-:-:S04]  /*2460*/  FADD.FTZ R10, R17, R10 ;  /* 0x0000000a110a7221 */ /* 0x000fc80000010000 */
[----:B------:R-:W-:-:S07]  /*2470*/  @P0 FADD.FTZ R10, R199, R10 ;  /* 0x0000000ac70a0221 */ /* 0x000fce0000010000 */
.L_x_16692:
[----:B------:R-:W-:-:S04]  /*2480*/  F2FP.F16.F32.PACK_AB R16, RZ, R10 ;  /* 0x0000000aff10723e */ /* 0x000fc800000000ff */
[----:B------:R-:W-:-:S07]  /*2490*/  PRMT R188, R16, 0x7610, R188 ;  /* 0x0000761010bc7816 */ /* 0x000fce00000000bc */
.L_x_16693:
[----:B------:R-:W-:Y:S01]  /*24a0*/  HADD2.F32 R17, -RZ, R192.H1_H1 ;  /* 0x300000c0ff117230 */ /* 0x000fe20000004100 */
[----:B------:R-:W-:Y:S06]  /*24b0*/  @P1 BRA `(.L_x_16694) ;  /* 0x0000000000201947 */ /* 0x000fec0003800000 */
[----:B------:R-:W-:-:S04]  /*24c0*/  ISETP.NE.U32.AND P2, PT, RZ, UR14, PT ;  /* 0x0000000eff007c0c */ /* 0x000fc8000bf45070 */
[----:B------:R-:W-:-:S13]  /*24d0*/  ISETP.NE.AND.EX P2, PT, RZ, UR15, PT, P2 ;  /* 0x0000000fff007c0c */ /* 0x000fda000bf45320 */
[----:B------:R-:W-:Y:S05]  /*24e0*/  @P2 BRA `(.L_x_16695) ;  /* 0x0000000000082947 */ /* 0x000fea0003800000 */
[----:B------:R-:W-:Y:S05]  /*24f0*/  @P3 BRA `(.L_x_16696) ;  /* 0x0000000000203947 */ /* 0x000fea0003800000 */
[----:B------:R-:W-:Y:S05]  /*2500*/  BRA `(.L_x_16697) ;  /* 0x0000000000247947 */ /* 0x000fea0003800000 */
.L_x_16695:
[----:B-----5:R-:W-:-:S05]  /*2510*/  HADD2.F32 R16, -RZ, R184.H1_H1 ;  /* 0x300000b8ff107230 */ /* 0x020fca0000004100 */
[----:B------:R-:W-:Y:S01]  /*2520*/  FADD.FTZ R17, R16, R17 ;  /* 0x0000001110117221 */ /* 0x000fe20000010000 */
[----:B------:R-:W-:Y:S06]  /*2530*/  BRA `(.L_x_16696) ;  /* 0x0000000000107947 */ /* 0x000fec0003800000 */
.L_x_16694:
[----:B-----5:R-:W-:Y:S02]  /*2540*/  HADD2.F32 R16, -RZ, R180.H1_H1 ;  /* 0x300000b4ff107230 */ /* 0x020fe40000004100 */
[----:B------:R-:W-:-:S03]  /*2550*/  @P0 HADD2.F32 R192, -RZ, R184.H1_H1 ;  /* 0x300000b8ffc00230 */ /* 0x000fc60000004100 */
[----:B------:R-:W-:-:S04]  /*2560*/  FADD.FTZ R17, R16, R17 ;  /* 0x0000001110117221 */ /* 0x000fc80000010000 */
[----:B------:R-:W-:-:S07]  /*2570*/  @P0 FADD.FTZ R17, R192, R17 ;  /* 0x00000011c0110221 */ /* 0x000fce0000010000 */
.L_x_16696:
[----:B------:R-:W-:-:S04]  /*2580*/  F2FP.F16.F32.PACK_AB R16, RZ, R17 ;  /* 0x00000011ff10723e */ /* 0x000fc800000000ff */
[----:B------:R-:W-:-:S07]  /*2590*/  PRMT R188, R188, 0x5410, R16 ;  /* 0x00005410bcbc7816 */ /* 0x000fce0000000010 */
.L_x_16697:
[----:B------:R-:W-:Y:S01]  /*25a0*/  HADD2.F32 R16, -RZ, R193.H0_H0 ;  /* 0x200000c1ff107230 */ /* 0x000fe20000004100 */
[----:B------:R-:W-:Y:S06]  /*25b0*/  @P1 BRA `(.L_x_16698) ;  /* 0x0000000000201947 */ /* 0x000fec0003800000 */
[----:B------:R-:W-:-:S04]  /*25c0*/  ISETP.NE.U32.AND P2, PT, RZ, UR14, PT ;  /* 0x0000000eff007c0c */ /* 0x000fc8000bf45070 */
[----:B------:R-:W-:-:S13]  /*25d0*/  ISETP.NE.AND.EX P2, PT, RZ, UR15, PT, P2 ;  /* 0x0000000fff007c0c */ /* 0x000fda000bf45320 */
[----:B------:R-:W-:Y:S05]  /*25e0*/  @P2 BRA `(.L_x_16699) ;  /* 0x0000000000082947 */ /* 0x000fea0003800000 */
[----:B------:R-:W-:Y:S05]  /*25f0*/  @P3 BRA `(.L_x_16700) ;  /* 0x0000000000203947 */ /* 0x000fea0003800000 */
[----:B------:R-:W-:Y:S05]  /*2600*/  BRA `(.L_x_16701) ;  /* 0x0000000000247947 */ /* 0x000fea0003800000 */
.L_x_16699:
[----:B-----5:R-:W-:-:S05]  /*2610*/  HADD2.F32 R199, -RZ, R185.H0_H0 ;  /* 0x200000b9ffc77230 */ /* 0x020fca0000004100 */
[----:B------:R-:W-:Y:S01]  /*2620*/  FADD.FTZ R16, R199, R16 ;  /* 0x00000010c7107221 */ /* 0x000fe20000010000 */
[----:B------:R-:W-:Y:S06]  /*2630*/  BRA `(.L_x_16700) ;  /* 0x0000000000107947 */ /* 0x000fec0003800000 */
.L_x_16698:
[----:B-----5:R-:W-:Y:S02]  /*2640*/  HADD2.F32 R199, -RZ, R181.H0_H0 ;  /* 0x200000b5ffc77230 */ /* 0x020fe40000004100 */
[----:B------:R-:W-:-:S03]  /*2650*/  @P0 HADD2.F32 R207, -RZ, R185.H0_H0 ;  /* 0x200000b9ffcf0230 */ /* 0x000fc60000004100 */
[----:B------:R-:W-:-:S04]  /*2660*/  FADD.FTZ R16, R199, R16 ;  /* 0x00000010c7107221 */ /* 0x000fc80000010000 */
[----:B------:R-:W-:-:S07]  /*2670*/  @P0 FADD.FTZ R16, R207, R16 ;  /* 0x00000010cf100221 */ /* 0x000fce0000010000 */
.L_x_16700:
[----:B------:R-:W-:-:S04]  /*2680*/  F2FP.F16.F32.PACK_AB R192, RZ, R16 ;  /* 0x00000010ffc0723e */ /* 0x000fc800000000ff */
[----:B------:R-:W-:-:S07]  /*2690*/  PRMT R189, R192, 0x7610, R189 ;  /* 0x00007610c0bd7816 */ /* 0x000fce00000000bd */
.L_x_16701:
[----:B------:R-:W-:Y:S01]  /*26a0*/  HADD2.F32 R207, -RZ, R193.H1_H1 ;  /* 0x300000c1ffcf7230 */ /* 0x000fe20000004100 */
[----:B------:R-:W-:Y:S06]  /*26b0*/  @P1 BRA `(.L_x_16702) ;  /* 0x0000000000201947 */ /* 0x000fec0003800000 */
[----:B------:R-:W-:-:S04]  /*26c0*/  ISETP.NE.U32.AND P2, PT, RZ, UR14, PT ;  /* 0x0000000eff007c0c */ /* 0x000fc8000bf45070 */
[----:B------:R-:W-:-:S13]  /*26d0*/  ISETP.NE.AND.EX P2, PT, RZ, UR15, PT, P2 ;  /* 0x0000000fff007c0c */ /* 0x000fda000bf45320 */
[----:B------:R-:W-:Y:S05]  /*26e0*/  @P2 BRA `(.L_x_16703) ;  /* 0x0000000000082947 */ /* 0x000fea0003800000 */
[----:B------:R-:W-:Y:S05]  /*26f0*/  @P3 BRA `(.L_x_16704) ;  /* 0x0000000000203947 */ /* 0x000fea0003800000 */
[----:B------:R-:W-:Y:S05]  /*2700*/  BRA `(.L_x_16705) ;  /* 0x0000000000247947 */ /* 0x000fea0003800000 */
.L_x_16703:
[----:B-----5:R-:W-:-:S05]  /*2710*/  HADD2.F32 R192, -RZ, R185.H1_H1 ;  /* 0x300000b9ffc07230 */ /* 0x020fca0000004100 */
[----:B------:R-:W-:Y:S01]  /*2720*/  FADD.FTZ R207, R192, R207 ;  /* 0x000000cfc0cf7221 */ /* 0x000fe20000010000 */
[----:B------:R-:W-:Y:S06]  /*2730*/  BRA `(.L_x_16704) ;  /* 0x0000000000107947 */ /* 0x000fec0003800000 */
.L_x_16702:
[----:B-----5:R-:W-:Y:S02]  /*2740*/  HADD2.F32 R192, -RZ, R181.H1_H1 ;  /* 0x300000b5ffc07230 */ /* 0x020fe40000004100 */
[----:B------:R-:W-:-:S03]  /*2750*/  @P0 HADD2.F32 R198, -RZ, R185.H1_H1 ;  /* 0x300000b9ffc60230 */ /* 0x000fc60000004100 */
[----:B------:R-:W-:-:S04]  /*2760*/  FADD.FTZ R207, R192, R207 ;  /* 0x000000cfc0cf7221 */ /* 0x000fc80000010000 */
[----:B------:R-:W-:-:S07]  /*2770*/  @P0 FADD.FTZ R207, R198, R207 ;  /* 0x000000cfc6cf0221 */ /* 0x000fce0000010000 */
.L_x_16704:
[----:B------:R-:W-:-:S04]  /*2780*/  F2FP.F16.F32.PACK_AB R192, RZ, R207 ;  /* 0x000000cfffc0723e */ /* 0x000fc800000000ff */
[----:B------:R-:W-:-:S07]  /*2790*/  PRMT R189, R189, 0x5410, R192 ;  /* 0x00005410bdbd7816 */ /* 0x000fce00000000c0 */
.L_x_16705:
[----:B------:R-:W-:Y:S01]  /*27a0*/  HADD2.F32 R208, -RZ, R194.H0_H0 ;  /* 0x200000c2ffd07230 */ /* 0x000fe20000004100 */
[----:B------:R-:W-:Y:S06]  /*27b0*/  @P1 BRA `(.L_x_16706) ;  /* 0x0000000000201947 */ /* 0x000fec0003800000 */
[----:B------:R-:W-:-:S04]  /*27c0*/  ISETP.NE.U32.AND P2, PT, RZ, UR14, PT ;  /* 0x0000000eff007c0c */ /* 0x000fc8000bf45070 */
[----:B------:R-:W-:-:S13]  /*27d0*/  ISETP.NE.AND.EX P2, PT, RZ, UR15, PT, P2 ;  /* 0x0000000fff007c0c */ /* 0x000fda000bf45320 */
[----:B------:R-:W-:Y:S05]  /*27e0*/  @P2 BRA `(.L_x_16707) ;  /* 0x0000000000082947 */ /* 0x000fea0003800000 */
[----:B------:R-:W-:Y:S05]  /*27f0*/  @P3 BRA `(.L_x_16708) ;  /* 0x0000000000203947 */ /* 0x000fea0003800000 */
[----:B------:R-:W-:Y:S05]  /*2800*/  BRA `(.L_x_16709) ;  /* 0x0000000000247947 */ /* 0x000fea0003800000 */
.L_x_16707:
[----:B-----5:R-:W-:-:S05]  /*2810*/  HADD2.F32 R193, -RZ, R186.H0_H0 ;  /* 0x200000baffc17230 */ /* 0x020fca0000004100 */
[----:B------:R-:W-:Y:S01]  /*2820*/  FADD.FTZ R208, R193, R208 ;  /* 0x000000d0c1d07221 */ /* 0x000fe20000010000 */
[----:B------:R-:W-:Y:S06]  /*2830*/  BRA `(.L_x_16708) ;  /* 0x0000000000107947 */ /* 0x000fec0003800000 */
.L_x_16706:
[----:B-----5:R-:W-:Y:S02]  /*2840*/  HADD2.F32 R193, -RZ, R182.H0_H0 ;  /* 0x200000b6ffc17230 */ /* 0x020fe40000004100 */
[----:B------:R-:W-:-:S03]  /*2850*/  @P0 HADD2.F32 R199, -RZ, R186.H0_H0 ;  /* 0x200000baffc70230 */ /* 0x000fc60000004100 */
[----:B------:R-:W-:-:S04]  /*2860*/  FADD.FTZ R208, R193, R208 ;  /* 0x000000d0c1d07221 */ /* 0x000fc80000010000 */
[----:B------:R-:W-:-:S07]  /*2870*/  @P0 FADD.FTZ R208, R199, R208 ;  /* 0x000000d0c7d00221 */ /* 0x000fce0000010000 */
.L_x_16708:
[----:B------:R-:W-:-:S04]  /*2880*/  F2FP.F16.F32.PACK_AB R192, RZ, R208 ;  /* 0x000000d0ffc0723e */ /* 0x000fc800000000ff */
[----:B------:R-:W-:-:S07]  /*2890*/  PRMT R190, R192, 0x7610, R190 ;  /* 0x00007610c0be7816 */ /* 0x000fce00000000be */
.L_x_16709:
[----:B------:R-:W-:Y:S01]  /*28a0*/  HADD2.F32 R217, -RZ, R194.H1_H1 ;  /* 0x300000c2ffd97230 */ /* 0x000fe20000004100 */
[----:B------:R-:W-:Y:S06]  /*28b0*/  @P1 BRA `(.L_x_16710) ;  /* 0x0000000000201947 */ /* 0x000fec0003800000 */
[----:B------:R-:W-:-:S04]  /*28c0*/  ISETP.NE.U32.AND P2, PT, RZ, UR14, PT ;  /* 0x0000000eff007c0c */ /* 0x000fc8000bf45070 */
[----:B------:R-:W-:-:S13]  /*28d0*/  ISETP.NE.AND.EX P2, PT, RZ, UR15, PT, P2 ;  /* 0x0000000fff007c0c */ /* 0x000fda000bf45320 */
[----:B------:R-:W-:Y:S05]  /*28e0*/  @P2 BRA `(.L_x_16711) ;  /* 0x0000000000082947 */ /* 0x000fea0003800000 */
[----:B------:R-:W-:Y:S05]  /*28f0*/  @P3 BRA `(.L_x_16712) ;  /* 0x0000000000203947 */ /* 0x000fea0003800000 */
[----:B------:R-:W-:Y:S05]  /*2900*/  BRA `(.L_x_16713) ;  /* 0x0000000000247947 */ /* 0x000fea0003800000 */
.L_x_16711:
[----:B-----5:R-:W-:-:S05]  /*2910*/  HADD2.F32 R192, -RZ, R186.H1_H1 ;  /* 0x300000baffc07230 */ /* 0x020fca0000004100 */
[----:B------:R-:W-:Y:S01]  /*2920*/  FADD.FTZ R217, R192, R217 ;  /* 0x000000d9c0d97221 */ /* 0x000fe20000010000 */
[----:B------:R-:W-:Y:S06]  /*2930*/  BRA `(.L_x_16712) ;  /* 0x0000000000107947 */ /* 0x000fec0003800000 */
.L_x_16710:
[----:B-----5:R-:W-:Y:S02]  /*2940*/  HADD2.F32 R192, -RZ, R182.H1_H1 ;  /* 0x300000b6ffc07230 */ /* 0x020fe40000004100 */
[----:B------:R-:W-:-:S03]  /*2950*/  @P0 HADD2.F32 R194, -RZ, R186.H1_H1 ;  /* 0x300000baffc20230 */ /* 0x000fc60000004100 */
[----:B------:R-:W-:-:S04]  /*2960*/  FADD.FTZ R217, R192, R217 ;  /* 0x000000d9c0d97221 */ /* 0x000fc80000010000 */
[----:B------:R-:W-:-:S07]  /*2970*/  @P0 FADD.FTZ R217, R194, R217 ;  /* 0x000000d9c2d90221 */ /* 0x000fce0000010000 */
.L_x_16712:
[----:B------:R-:W-:-:S04]  /*2980*/  F2FP.F16.F32.PACK_AB R192, RZ, R217 ;  /* 0x000000d9ffc0723e */ /* 0x000fc800000000ff */
[----:B------:R-:W-:-:S07]  /*2990*/  PRMT R190, R190, 0x5410, R192 ;  /* 0x00005410bebe7816 */ /* 0x000fce00000000c0 */
.L_x_16713:
[----:B------:R-:W-:Y:S01]  /*29a0*/  HADD2.F32 R218, -RZ, R195.H0_H0 ;  /* 0x200000c3ffda7230 */ /* 0x000fe20000004100 */
[----:B------:R-:W-:Y:S06]  /*29b0*/  @P1 BRA `(.L_x_16714) ;  /* 0x0000000000201947 */ /* 0x000fec0003800000 */
[----:B------:R-:W-:-:S04]  /*29c0*/  ISETP.NE.U32.AND P2, PT, RZ, UR14, PT ;  /* 0x0000000eff007c0c */ /* 0x000fc8000bf45070 */
[----:B------:R-:W-:-:S13]  /*29d0*/  ISETP.NE.AND.EX P2, PT, RZ, UR15, PT, P2 ;  /* 0x0000000fff007c0c */ /* 0x000fda000bf45320 */
[----:B------:R-:W-:Y:S05]  /*29e0*/  @P2 BRA `(.L_x_16715) ;  /* 0x0000000000082947 */ /* 0x000fea0003800000 */
[----:B------:R-:W-:Y:S05]  /*29f0*/  @P3 BRA `(.L_x_16716) ;  /* 0x0000000000203947 */ /* 0x000fea0003800000 */
[----:B------:R-:W-:Y:S05]  /*2a00*/  BRA `(.L_x_16717) ;  /* 0x0000000000247947 */ /* 0x000fea0003800000 */
.L_x_16715:
[----:B-----5:R-:W-:-:S05]  /*2a10*/  HADD2.F32 R193, -RZ, R187.H0_H0 ;  /* 0x200000bbffc17230 */ /* 0x020fca0000004100 */
[----:B------:R-:W-:Y:S01]  /*2a20*/  FADD.FTZ R218, R193, R218 ;  /* 0x000000dac1da7221 */ /* 0x000fe20000010000 */
[----:B------:R-:W-:Y:S06]  /*2a30*/  BRA `(.L_x_16716) ;  /* 0x0000000000107947 */ /* 0x000fec0003800000 */
.L_x_16714:
[----:B-----5:R-:W-:Y:S02]  /*2a40*/  HADD2.F32 R193, -RZ, R183.H0_H0 ;  /* 0x200000b7ffc17230 */ /* 0x020fe40000004100 */
[----:B------:R-:W-:-:S03]  /*2a50*/  @P0 HADD2.F32 R199, -RZ, R187.H0_H0 ;  /* 0x200000bbffc70230 */ /* 0x000fc60000004100 */
[----:B------:R-:W-:-:S04]  /*2a60*/  FADD.FTZ R218, R193, R218 ;  /* 0x000000dac1da7221 */ /* 0x000fc80000010000 */
[----:B------:R-:W-:-:S07]  /*2a70*/  @P0 FADD.FTZ R218, R199, R218 ;  /* 0x000000dac7da0221 */ /* 0x000fce0000010000 */
.L_x_16716:
[----:B------:R-:W-:-:S04]  /*2a80*/  F2FP.F16.F32.PACK_AB R192, RZ, R218 ;  /* 0x000000daffc0723e */ /* 0x000fc800000000ff */
[----:B------:R-:W-:-:S07]  /*2a90*/  PRMT R191, R192, 0x7610, R191 ;  /* 0x00007610c0bf7816 */ /* 0x000fce00000000bf */
.L_x_16717:
[----:B------:R-:W-:Y:S01]  /*2aa0*/  HADD2.F32 R226, -RZ, R195.H1_H1 ;  /* 0x300000c3ffe27230 */ /* 0x000fe20000004100 */
[----:B------:R-:W-:Y:S06]  /*2ab0*/  @P1 BRA `(.L_x_16718) ;  /* 0x0000000000201947 */ /* 0x000fec0003800000 */
[----:B------:R-:W-:-:S04]  /*2ac0*/  ISETP.NE.U32.AND P0, PT, RZ, UR14, PT ;  /* 0x0000000eff007c0c */ /* 0x000fc8000bf05070 */
[----:B------:R-:W-:-:S13]  /*2ad0*/  ISETP.NE.AND.EX P0, PT, RZ, UR15, PT, P0 ;  /* 0x0000000fff007c0c */ /* 0x000fda000bf05300 */
[----:B------:R-:W-:Y:S05]  /*2ae0*/  @P0 BRA `(.L_x_16719) ;  /* 0x0000000000080947 */ /* 0x000fea0003800000 */
[----:B------:R-:W-:Y:S05]  /*2af0*/  @P3 BRA `(.L_x_16720) ;  /* 0x0000000000203947 */ /* 0x000fea0003800000 */
[----:B------:R-:W-:Y:S05]  /*2b00*/  BRA `(.L_x_16721) ;  /* 0x0000000000247947 */ /* 0x000fea0003800000 */
.L_x_16719:
[----:B-----5:R-:W-:-:S05]  /*2b10*/  HADD2.F32 R193, -RZ, R187.H1_H1 ;  /* 0x300000bbffc17230 */ /* 0x020fca0000004100 */
[----:B------:R-:W-:Y:S01]  /*2b20*/  FADD.FTZ R226, R193, R226 ;  /* 0x000000e2c1e27221 */ /* 0x000fe20000010000 */
[----:B------:R-:W-:Y:S06]  /*2b30*/  BRA `(.L_x_16720) ;  /* 0x0000000000107947 */ /* 0x000fec0003800000 */
.L_x_16718:
[----:B-----5:R-:W-:Y:S02]  /*2b40*/  HADD2.F32 R193, -RZ, R183.H1_H1 ;  /* 0x300000b7ffc17230 */ /* 0x020fe40000004100 */
[----:B------:R-:W-:-:S03]  /*2b50*/  @P0 HADD2.F32 R195, -RZ, R187.H1_H1 ;  /* 0x300000bbffc30230 */ /* 0x000fc60000004100 */
[----:B------:R-:W-:-:S04]  /*2b60*/  FADD.FTZ R226, R193, R226 ;  /* 0x000000e2c1e27221 */ /* 0x000fc80000010000 */
[----:B------:R-:W-:-:S07]  /*2b70*/  @P0 FADD.FTZ R226, R195, R226 ;  /* 0x000000e2c3e20221 */ /* 0x000fce0000010000 */
.L_x_16720:
[----:B------:R-:W-:-:S04]  /*2b80*/  F2FP.F16.F32.PACK_AB R192, RZ, R226 ;  /* 0x000000e2ffc0723e */ /* 0x000fc800000000ff */
[----:B------:R-:W-:-:S07]  /*2b90*/  PRMT R191, R191, 0x5410, R192 ;  /* 0x00005410bfbf7816 */ /* 0x000fce00000000c0 */
.L_x_16721:
[----:B------:R-:W2:Y:S02]  /*2ba0*/  @P3 LDC.64 R192, c[0x0][0x238] ;  /* 0x00008e00ffc03b82 */ /* 0x000ea40000000a00 */
[----:B--2---:R-:W-:-:S04]  /*2bb0*/  @P3 LEA R192, P0, R197, R192, 0x4 ;  /* 0x000000c0c5c03211 */ /* 0x004fc800078020ff */
[C---:B------:R-:W-:Y:S02]  /*2bc0*/  @P3 LEA.HI.X R193, R197.reuse, R193, RZ, 0x4, P0 ;  /* 0x000000c1c5c13211 */ /* 0x040fe400000f24ff */
[----:B------:R-:W-:-:S03]  /*2bd0*/  IADD3 R197, R197, 0x80, RZ ;  /* 0x00000080c5c57810 */ /* 0x000fc60007ffe0ff */
[----:B------:R4:W-:Y:S04]  /*2be0*/  @P3 STG.E.128 desc[UR6][R192.64], R188 ;  /* 0x000000bcc0003986 */ /* 0x0009e8000c101d06 */
.L_x_16689:
[----:B------:R-:W-:Y:S05]  /*2bf0*/  BSYNC B0 ;  /* 0x0000000000007941 */ /* 0x000fea0003800000 */
.L_x_16688:
        /* <DEDUP_REMOVED lines=25> */
.L_x_16725:
[----:B-----5:R-:W-:-:S05]  /*2d90*/  HADD2.F32 R14, -RZ, R184.H0_H0 ;  /* 0x200000b8ff0e7230 */ /* 0x020fca0000004100 */
[----:B------:R-:W-:Y:S01]  /*2da0*/  FADD.FTZ R11, R14, R11 ;  /* 0x0000000b0e0b7221 */ /* 0x000fe20000010000 */
[----:B------:R-:W-:Y:S06]  /*2db0*/  BRA `(.L_x_16726) ;  /* 0x0000000000107947 */ /* 0x000fec0003800000 */
.L_x_16724:
[----:B-----5:R-:W-:Y:S02]  /*2dc0*/  HADD2.F32 R14, -RZ, R180.H0_H0 ;  /* 0x200000b4ff0e7230 */ /* 0x020fe40000004100 */
[----:B------:R-:W-:-:S03]  /*2dd0*/  @P0 HADD2.F32 R198, -RZ, R184.H0_H0 ;  /* 0x200000b8ffc60230 */ /* 0x000fc60000004100 */
[----:B------:R-:W-:-:S04]  /*2de0*/  FADD.FTZ R11, R14, R11 ;  /* 0x0000000b0e0b7221 */ /* 0x000fc80000010000 */
[----:B------:R-:W-:-:S07]  /*2df0*/  @P0 FADD.FTZ R11, R198, R11 ;  /* 0x0000000bc60b0221 */ /* 0x000fce0000010000 */
.L_x_16726:
[----:B------:R-:W-:-:S04]  /*2e00*/  F2FP.F16.F32.PACK_AB R14, RZ, R11 ;  /* 0x0000000bff0e723e */ /* 0x000fc800000000ff */
[----:B------:R-:W-:-:S07]  /*2e10*/  PRMT R188, R14, 0x7610, R188 ;  /* 0x000076100ebc7816 */ /* 0x000fce00000000bc */
.L_x_16727:
[----:B------:R-:W-:Y:S01]  /*2e20*/  HADD2.F32 R15, -RZ, R192.H1_H1 ;  /* 0x300000c0ff0f7230 */ /* 0x000fe20000004100 */
[----:B------:R-:W-:Y:S06]  /*2e30*/  @P1 BRA `(.L_x_16728) ;  /* 0x0000000000201947 */ /* 0x000fec0003800000 */
[----:B------:R-:W-:-:S04]  /*2e40*/  ISETP.NE.U32.AND P2, PT, RZ, UR14, PT ;  /* 0x0000000eff007c0c */ /* 0x000fc8000bf45070 */
[----:B------:R-:W-:-:S13]  /*2e50*/  ISETP.NE.AND.EX P2, PT, RZ, UR15, PT, P2 ;  /* 0x0000000fff007c0c */ /* 0x000fda000bf45320 */
[----:B------:R-:W-:Y:S05]  /*2e60*/  @P2 BRA `(.L_x_16729) ;  /* 0x0000000000082947 */ /* 0x000fea0003800000 */
[----:B------:R-:W-:Y:S05]  /*2e70*/  @P3 BRA `(.L_x_16730) ;  /* 0x0000000000203947 */ /* 0x000fea0003800000 */
[----:B------:R-:W-:Y:S05]  /*2e80*/  BRA `(.L_x_16731) ;  /* 0x0000000000247947 */ /* 0x000fea0003800000 */
.L_x_16729:
[----:B-----5:R-:W-:-:S05]  /*2e90*/  HADD2.F32 R14, -RZ, R184.H1_H1 ;  /* 0x300000b8ff0e7230 */ /* 0x020fca0000004100 */
[----:B------:R-:W-:Y:S01]  /*2ea0*/  FADD.FTZ R15, R14, R15 ;  /* 0x0000000f0e0f7221 */ /* 0x000fe20000010000 */
[----:B------:R-:W-:Y:S06]  /*2eb0*/  BRA `(.L_x_16730) ;  /* 0x0000000000107947 */ /* 0x000fec0003800000 */
.L_x_16728:
[----:B-----5:R-:W-:Y:S02]  /*2ec0*/  HADD2.F32 R14, -RZ, R180.H1_H1 ;  /* 0x300000b4ff0e7230 */ /* 0x020fe40000004100 */
[----:B------:R-:W-:-:S03]  /*2ed0*/  @P0 HADD2.F32 R192, -RZ, R184.H1_H1 ;  /* 0x300000b8ffc00230 */ /* 0x000fc60000004100 */
[----:B------:R-:W-:-:S04]  /*2ee0*/  FADD.FTZ R15, R14, R15 ;  /* 0x0000000f0e0f7221 */ /* 0x000fc80000010000 */
[----:B------:R-:W-:-:S07]  /*2ef0*/  @P0 FADD.FTZ R15, R192, R15 ;  /* 0x0000000fc00f0221 */ /* 0x000fce0000010000 */
.L_x_16730:
[----:B------:R-:W-:-:S04]  /*2f00*/  F2FP.F16.F32.PACK_AB R14, RZ, R15 ;  /* 0x0000000fff0e723e */ /* 0x000fc800000000ff */
[----:B------:R-:W-:-:S07]  /*2f10*/  PRMT R188, R188, 0x5410, R14 ;  /* 0x00005410bcbc7816 */ /* 0x000fce000000000e */
.L_x_16731:
[----:B------:R-:W-:Y:S01]  /*2f20*/  HADD2.F32 R14, -RZ, R193.H0_H0 ;  /* 0x200000c1ff0e7230 */ /* 0x000fe20000004100 */
[----:B------:R-:W-:Y:S06]  /*2f30*/  @P1 BRA `(.L_x_16732) ;  /* 0x0000000000201947 */ /* 0x000fec0003800000 */
[----:B------:R-:W-:-:S04]  /*2f40*/  ISETP.NE.U32.AND P2, PT, RZ, UR14, PT ;  /* 0x0000000eff007c0c */ /* 0x000fc8000bf45070 */
[----:B------:R-:W-:-:S13]  /*2f50*/  ISETP.NE.AND.EX P2, PT, RZ, UR15, PT, P2 ;  /* 0x0000000fff007c0c */ /* 0x000fda000bf45320 */
[----:B------:R-:W-:Y:S05]  /*2f60*/  @P2 BRA `(.L_x_16733) ;  /* 0x0000000000082947 */ /* 0x000fea0003800000 */
[----:B------:R-:W-:Y:S05]  /*2f70*/  @P3 BRA `(.L_x_16734) ;  /* 0x0000000000203947 */ /* 0x000fea0003800000 */
[----:B------:R-:W-:Y:S05]  /*2f80*/  BRA `(.L_x_16735) ;  /* 0x0000000000247947 */ /* 0x000fea0003800000 */
.L_x_16733:
[----:B-----5:R-:W-:-:S05]  /*2f90*/  HADD2.F32 R199, -RZ, R185.H0_H0 ;  /* 0x200000b9ffc77230 */ /* 0x020fca0000004100 */
[----:B------:R-:W-:Y:S01]  /*2fa0*/  FADD.FTZ R14, R199, R14 ;  /* 0x0000000ec70e7221 */ /* 0x000fe20000010000 */
[----:B------:R-:W-:Y:S06]  /*2fb0*/  BRA `(.L_x_16734) ;  /* 0x0000000000107947 */ /* 0x000fec0003800000 */
.L_x_16732:
[----:B-----5:R-:W-:Y:S02]  /*2fc0*/  HADD2.F32 R199, -RZ, R181.H0_H0 ;  /* 0x200000b5ffc77230 */ /* 0x020fe40000004100 */
[----:B------:R-:W-:-:S03]  /*2fd0*/  @P0 HADD2.F32 R209, -RZ, R185.H0_H0 ;  /* 0x200000b9ffd10230 */ /* 0x000fc60000004100 */
[----:B------:R-:W-:-:S04]  /*2fe0*/  FADD.FTZ R14, R199, R14 ;  /* 0x0000000ec70e7221 */ /* 0x000fc80000010000 */
[----:B------:R-:W-:-:S07]  /*2ff0*/  @P0 FADD.FTZ R14, R209, R14 ;  /* 0x0000000ed10e0221 */ /* 0x000fce0000010000 */
.L_x_16734:
[----:B------:R-:W-:-:S04]  /*3000*/  F2FP.F16.F32.PACK_AB R192, RZ, R14 ;  /* 0x0000000effc0723e */ /* 0x000fc800000000ff */
[----:B------:R-:W-:-:S07]  /*3010*/  PRMT R189, R192, 0x7610, R189 ;  /* 0x00007610c0bd7816 */ /* 0x000fce00000000bd */
.L_x_16735:
[----:B------:R-:W-:Y:S01]  /*3020*/  HADD2.F32 R209, -RZ, R193.H1_H1 ;  /* 0x300000c1ffd17230 */ /* 0x000fe20000004100 */
[----:B------:R-:W-:Y:S06]  /*3030*/  @P1 BRA `(.L_x_16736) ;  /* 0x0000000000201947 */ /* 0x000fec0003800000 */
[----:B------:R-:W-:-:S04]  /*3040*/  ISETP.NE.U32.AND P2, PT, RZ, UR14, PT ;  /* 0x0000000eff007c0c */ /* 0x000fc8000bf45070 */
[----:B------:R-:W-:-:S13]  /*3050*/  ISETP.NE.AND.EX P2, PT, RZ, UR15, PT, P2 ;  /* 0x0000000fff007c0c */ /* 0x000fda000bf45320 */
[----:B------:R-:W-:Y:S05]  /*3060*/  @P2 BRA `(.L_x_16737) ;  /* 0x0000000000082947 */ /* 0x000fea0003800000 */
[----:B------:R-:W-:Y:S05]  /*3070*/  @P3 BRA `(.L_x_16738) ;  /* 0x0000000000203947 */ /* 0x000fea0003800000 */
[----:B------:R-:W-:Y:S05]  /*3080*/  BRA `(.L_x_16739) ;  /* 0x0000000000247947 */ /* 0x000fea0003800000 */
.L_x_16737:
[----:B-----5:R-:W-:-:S05]  /*3090*/  HADD2.F32 R192, -RZ, R185.H1_H1 ;  /* 0x300000b9ffc07230 */ /* 0x020fca0000004100 */
[----:B------:R-:W-:Y:S01]  /*30a0*/  FADD.FTZ R209, R192, R209 ;  /* 0x000000d1c0d17221 */ /* 0x000fe20000010000 */
[----:B------:R-:W-:Y:S06]  /*30b0*/  BRA `(.L_x_16738) ;  /* 0x0000000000107947 */ /* 0x000fec0003800000 */
.L_x_16736:
[----:B-----5:R-:W-:Y:S02]  /*30c0*/  HADD2.F32 R192, -RZ, R181.H1_H1 ;  /* 0x300000b5ffc07230 */ /* 0x020fe40000004100 */
[----:B------:R-:W-:-:S03]  /*30d0*/  @P0 HADD2.F32 R198, -RZ, R185.H1_H1 ;  /* 0x300000b9ffc60230 */ /* 0x000fc60000004100 */
[----:B------:R-:W-:-:S04]  /*30e0*/  FADD.FTZ R209, R192, R209 ;  /* 0x000000d1c0d17221 */ /* 0x000fc80000010000 */
[----:B------:R-:W-:-:S07]  /*30f0*/  @P0 FADD.FTZ R209, R198, R209 ;  /* 0x000000d1c6d10221 */ /* 0x000fce0000010000 */
.L_x_16738:
[----:B------:R-:W-:-:S04]  /*3100*/  F2FP.F16.F32.PACK_AB R192, RZ, R209 ;  /* 0x000000d1ffc0723e */ /* 0x000fc800000000ff */
[----:B------:R-:W-:-:S07]  /*3110*/  PRMT R189, R189, 0x5410, R192 ;  /* 0x00005410bdbd7816 */ /* 0x000fce00000000c0 */
.L_x_16739:
[----:B------:R-:W-:Y:S01]  /*3120*/  HADD2.F32 R210, -RZ, R194.H0_H0 ;  /* 0x200000c2ffd27230 */ /* 0x000fe20000004100 */
[----:B------:R-:W-:Y:S06]  /*3130*/  @P1 BRA `(.L_x_16740) ;  /* 0x0000000000201947 */ /* 0x000fec0003800000 */
[----:B------:R-:W-:-:S04]  /*3140*/  ISETP.NE.U32.AND P2, PT, RZ, UR14, PT ;  /* 0x0000000eff007c0c */ /* 0x000fc8000bf45070 */
[----:B------:R-:W-:-:S13]  /*3150*/  ISETP.NE.AND.EX P2, PT, RZ, UR15, PT, P2 ;  /* 0x0000000fff007c0c */ /* 0x000fda000bf45320 */
[----:B------:R-:W-:Y:S05]  /*3160*/  @P2 BRA `(.L_x_16741) ;  /* 0x0000000000082947 */ /* 0x000fea0003800000 */
[----:B------:R-:W-:Y:S05]  /*3170*/  @P3 BRA `(.L_x_16742) ;  /* 0x0000000000203947 */ /* 0x000fea0003800000 */
[----:B------:R-:W-:Y:S05]  /*3180*/  BRA `(.L_x_16743) ;  /* 0x0000000000247947 */ /* 0x000fea0003800000 */
.L_x_16741:
[----:B-----5:R-:W-:-:S05]  /*3190*/  HADD2.F32 R193, -RZ, R186.H0_H0 ;  /* 0x200000baffc17230 */ /* 0x020fca0000004100 */
[----:B------:R-:W-:Y:S01]  /*31a0*/  FADD.FTZ R210, R193, R210 ;  /* 0x000000d2c1d27221 */ /* 0x000fe20000010000 */
[----:B------:R-:W-:Y:S06]  /*31b0*/  BRA `(.L_x_16742) ;  /* 0x0000000000107947 */ /* 0x000fec0003800000 */
.L_x_16740:
[----:B-----5:R-:W-:Y:S02]  /*31c0*/  HADD2.F32 R193, -RZ, R182.H0_H0 ;  /* 0x200000b6ffc17230 */ /* 0x020fe40000004100 */
[----:B------:R-:W-:-:S03]  /*31d0*/  @P0 HADD2.F32 R199, -RZ, R186.H0_H0 ;  /* 0x200000baffc70230 */ /* 0x000fc60000004100 */
[----:B------:R-:W-:-:S04]  /*31e0*/  FADD.FTZ R210, R193, R210 ;  /* 0x000000d2c1d27221 */ /* 0x000fc80000010000 */
[----:B------:R-:W-:-:S07]  /*31f0*/  @P0 FADD.FTZ R210, R199, R210 ;  /* 0x000000d2c7d20221 */ /* 0x000fce0000010000 */
.L_x_16742:
[----:B------:R-:W-:-:S04]  /*3200*/  F2FP.F16.F32.PACK_AB R192, RZ, R210 ;  /* 0x000000d2ffc0723e */ /* 0x000fc800000000ff */
[----:B------:R-:W-:-:S07]  /*3210*/  PRMT R190, R192, 0x7610, R190 ;  /* 0x00007610c0be7816 */ /* 0x000fce00000000be */
.L_x_16743:
[----:B------:R-:W-:Y:S01]  /*3220*/  HADD2.F32 R219, -RZ, R194.H1_H1 ;  /* 0x300000c2ffdb7230 */ /* 0x000fe20000004100 */
[----:B------:R-:W-:Y:S06]  /*3230*/  @P1 BRA `(.L_x_16744) ;  /* 0x0000000000201947 */ /* 0x000fec0003800000 */
[----:B------:R-:W-:-:S04]  /*3240*/  ISETP.NE.U32.AND P2, PT, RZ, UR14, PT ;  /* 0x0000000eff007c0c */ /* 0x000fc8000bf45070 */
[----:B------:R-:W-:-:S13]  /*3250*/  ISETP.NE.AND.EX P2, PT, RZ, UR15, PT, P2 ;  /* 0x0000000fff007c0c */ /* 0x000fda000bf45320 */
[----:B------:R-:W-:Y:S05]  /*3260*/  @P2 BRA `(.L_x_16745) ;  /* 0x0000000000082947 */ /* 0x000fea0003800000 */
[----:B------:R-:W-:Y:S05]  /*3270*/  @P3 BRA `(.L_x_16746) ;  /* 0x0000000000203947 */ /* 0x000fea0003800000 */
[----:B------:R-:W-:Y:S05]  /*3280*/  BRA `(.L_x_16747) ;  /* 0x0000000000247947 */ /* 0x000fea0003800000 */
.L_x_16745:
[----:B-----5:R-:W-:-:S05]  /*3290*/  HADD2.F32 R192, -RZ, R186.H1_H1 ;  /* 0x300000baffc07230 */ /* 0x020fca0000004100 */
[----:B------:R-:W-:Y:S01]  /*32a0*/  FADD.FTZ R219, R192, R219 ;  /* 0x000000dbc0db7221 */ /* 0x000fe20000010000 */
[----:B------:R-:W-:Y:S06]  /*32b0*/  BRA `(.L_x_16746) ;  /* 0x0000000000107947 */ /* 0x000fec0003800000 */
.L_x_16744:
[----:B-----5:R-:W-:Y:S02]  /*32c0*/  HADD2.F32 R192, -RZ, R182.H1_H1 ;  /* 0x300000b6ffc07230 */ /* 0x020fe40000004100 */
[----:B------:R-:W-:-:S03]  /*32d0*/  @P0 HADD2.F32 R194, -RZ, R186.H1_H1 ;  /* 0x300000baffc20230 */ /* 0x000fc60000004100 */
[----:B------:R-:W-:-:S04]  /*32e0*/  FADD.FTZ R219, R192, R219 ;  /* 0x000000dbc0db7221 */ /* 0x000fc80000010000 */
[----:B------:R-:W-:-:S07]  /*32f0*/  @P0 FADD.FTZ R219, R194, R219 ;  /* 0x000000dbc2db0221 */ /* 0x000fce0000010000 */
.L_x_16746:
[----:B------:R-:W-:-:S04]  /*3300*/  F2FP.F16.F32.PACK_AB R192, RZ, R219 ;  /* 0x000000dbffc0723e */ /* 0x000fc800000000ff */
[----:B------:R-:W-:-:S07]  /*3310*/  PRMT R190, R190, 0x5410, R192 ;  /* 0x00005410bebe7816 */ /* 0x000fce00000000c0 */
.L_x_16747:
[----:B------:R-:W-:Y:S01]  /*3320*/  HADD2.F32 R220, -RZ, R195.H0_H0 ;  /* 0x200000c3ffdc7230 */ /* 0x000fe20000004100 */
[----:B------:R-:W-:Y:S06]  /*3330*/  @P1 BRA `(.L_x_16748) ;  /* 0x0000000000201947 */ /* 0x000fec0003800000 */
[----:B------:R-:W-:-:S04]  /*3340*/  ISETP.NE.U32.AND P2, PT, RZ, UR14, PT ;  /* 0x0000000eff007c0c */ /* 0x000fc8000bf45070 */
[----:B------:R-:W-:-:S13]  /*3350*/  ISETP.NE.AND.EX P2, PT, RZ, UR15, PT, P2 ;  /* 0x0000000fff007c0c */ /* 0x000fda000bf45320 */
[----:B------:R-:W-:Y:S05]  /*3360*/  @P2 BRA `(.L_x_16749) ;  /* 0x0000000000082947 */ /* 0x000fea0003800000 */
[----:B------:R-:W-:Y:S05]  /*3370*/  @P3 BRA `(.L_x_16750) ;  /* 0x0000000000203947 */ /* 0x000fea0003800000 */
[----:B------:R-:W-:Y:S05]  /*3380*/  BRA `(.L_x_16751) ;  /* 0x0000000000247947 */ /* 0x000fea0003800000 */
.L_x_16749:
[----:B-----5:R-:W-:-:S05]  /*3390*/  HADD2.F32 R193, -RZ, R187.H0_H0 ;  /* 0x200000bbffc17230 */ /* 0x020fca0000004100 */
[----:B------:R-:W-:Y:S01]  /*33a0*/  FADD.FTZ R220, R193, R220 ;  /* 0x000000dcc1dc7221 */ /* 0x000fe20000010000 */
[----:B------:R-:W-:Y:S06]  /*33b0*/  BRA `(.L_x_16750) ;  /* 0x0000000000107947 */ /* 0x000fec0003800000 */
.L_x_16748:
[----:B-----5:R-:W-:Y:S02]  /*33c0*/  HADD2.F32 R193, -RZ, R183.H0_H0 ;  /* 0x200000b7ffc17230 */ /* 0x020fe40000004100 */
[----:B------:R-:W-:-:S03]  /*33d0*/  @P0 HADD2.F32 R199, -RZ, R187.H0_H0 ;  /* 0x200000bbffc70230 */ /* 0x000fc60000004100 */
[----:B------:R-:W-:-:S04]  /*33e0*/  FADD.FTZ R220, R193, R220 ;  /* 0x000000dcc1dc7221 */ /* 0x000fc80000010000 */
[----:B------:R-:W-:-:S07]  /*33f0*/  @P0 FADD.FTZ R220, R199, R220 ;  /* 0x000000dcc7dc0221 */ /* 0x000fce0000010000 */
.L_x_16750:
[----:B------:R-:W-:-:S04]  /*3400*/  F2FP.F16.F32.PACK_AB R192, RZ, R220 ;  /* 0x000000dcffc0723e */ /* 0x000fc800000000ff */
[----:B------:R-:W-:-:S07]  /*3410*/  PRMT R191, R192, 0x7610, R191 ;  /* 0x00007610c0bf7816 */ /* 0x000fce00000000bf */
.L_x_16751:
[----:B------:R-:W-:Y:S01]  /*3420*/  HADD2.F32 R227, -RZ, R195.H1_H1 ;  /* 0x300000c3ffe37230 */ /* 0x000fe20000004100 */
[----:B------:R-:W-:Y:S06]  /*3430*/  @P1 BRA `(.L_x_16752) ;  /* 0x0000000000201947 */ /* 0x000fec0003800000 */
[----:B------:R-:W-:-:S04]  /*3440*/  ISETP.NE.U32.AND P0, PT, RZ, UR14, PT ;  /* 0x0000000eff007c0c */ /* 0x000fc8000bf05070 */
[----:B------:R-:W-:-:S13]  /*3450*/  ISETP.NE.AND.EX P0, PT, RZ, UR15, PT, P0 ;  /* 0x0000000fff007c0c */ /* 0x000fda000bf05300 */
[----:B------:R-:W-:Y:S05]  /*3460*/  @P0 BRA `(.L_x_16753) ;  /* 0x0000000000080947 */ /* 0x000fea0003800000 */
[----:B------:R-:W-:Y:S05]  /*3470*/  @P3 BRA `(.L_x_16754) ;  /* 0x0000000000203947 */ /* 0x000fea0003800000 */
[----:B------:R-:W-:Y:S05]  /*3480*/  BRA `(.L_x_16755) ;  /* 0x0000000000247947 */ /* 0x000fea0003800000 */
.L_x_16753:
[----:B-----5:R-:W-:-:S05]  /*3490*/  HADD2.F32 R192, -RZ, R187.H1_H1 ;  /* 0x300000bbffc07230 */ /* 0x020fca0000004100 */
[----:B------:R-:W-:Y:S01]  /*34a0*/  FADD.FTZ R227, R192, R227 ;  /* 0x000000e3c0e37221 */ /* 0x000fe20000010000 */
[----:B------:R-:W-:Y:S06]  /*34b0*/  BRA `(.L_x_16754) ;  /* 0x0000000000107947 */ /* 0x000fec0003800000 */
.L_x_16752:
[----:B-----5:R-:W-:Y:S02]  /*34c0*/  HADD2.F32 R192, -RZ, R183.H1_H1 ;  /* 0x300000b7ffc07230 */ /* 0x020fe40000004100 */
[----:B------:R-:W-:-:S03]  /*34d0*/  @P0 HADD2.F32 R194, -RZ, R187.H1_H1 ;  /* 0x300000bbffc20230 */ /* 0x000fc60000004100 */
[----:B------:R-:W-:-:S04]  /*34e0*/  FADD.FTZ R227, R192, R227 ;  /* 0x000000e3c0e37221 */ /* 0x000fc80000010000 */
[----:B------:R-:W-:-:S07]  /*34f0*/  @P0 FADD.FTZ R227, R194, R227 ;  /* 0x000000e3c2e30221 */ /* 0x000fce0000010000 */
.L_x_16754:
[----:B------:R-:W-:-:S04]  /*3500*/  F2FP.F16.F32.PACK_AB R192, RZ, R227 ;  /* 0x000000e3ffc0723e */ /* 0x000fc800000000ff */
[----:B------:R-:W-:-:S07]  /*3510*/  PRMT R191, R191, 0x5410, R192 ;  /* 0x00005410bfbf7816 */ /* 0x000fce00000000c0 */
.L_x_16755:
[----:B------:R-:W2:Y:S02]  /*3520*/  @P3 LDC.64 R192, c[0x0][0x238] ;  /* 0x00008e00ffc03b82 */ /* 0x000ea40000000a00 */
[----:B--2---:R-:W-:-:S04]  /*3530*/  @P3 LEA R192, P0, R197, R192, 0x4 ;  /* 0x000000c0c5c03211 */ /* 0x004fc800078020ff */
[C---:B------:R-:W-:Y:S02]  /*3540*/  @P3 LEA.HI.X R193, R197.reuse, R193, RZ, 0x4, P0 ;  /* 0x000000c1c5c13211 */ /* 0x040fe400000f24ff */
[----:B------:R-:W-:-:S03]  /*3550*/  IADD3 R197, R197, 0x80, RZ ;  /* 0x00000080c5c57810 */ /* 0x000fc60007ffe0ff */
[----:B------:R2:W-:Y:S04]  /*3560*/  @P3 STG.E.128 desc[UR6][R192.64], R188 ;  /* 0x000000bcc0003986 */ /* 0x0005e8000c101d06 */
.L_x_16723:
[----:B------:R-:W-:Y:S05]  /*3570*/  BSYNC B0 ;  /* 0x0000000000007941 */ /* 0x000fea0003800000 */
.L_x_16722:
        /* <DEDUP_REMOVED lines=18> */
[----:B--2---:R-:W-:Y:S02]  /*36a0*/  HADD2.F32 R12, -RZ, R192.H0_H0 ;  /* 0x200000c0ff0c7230 */ /* 0x004fe40000004100 */
[----:B------:R-:W-:Y:S05]  /*36b0*/  @P1 BRA `(.L_x_16758) ;  /* 0x0000000000201947 */ /* 0x000fea0003800000 */
[----:B------:R-:W-:-:S04]  /*36c0*/  ISETP.NE.U32.AND P2, PT, RZ, UR14, PT ;  /* 0x0000000eff007c0c */ /* 0x000fc8000bf45070 */
[----:B------:R-:W-:-:S13]  /*36d0*/  ISETP.NE.AND.EX P2, PT, RZ, UR15, PT, P2 ;  /* 0x0000000fff007c0c */ /* 0x000fda000bf45320 */
[----:B------:R-:W-:Y:S05]  /*36e0*/  @P2 BRA `(.L_x_16759) ;  /* 0x0000000000082947 */ /* 0x000fea0003800000 */
[----:B------:R-:W-:Y:S05]  /*36f0*/  @P3 BRA `(.L_x_16760) ;  /* 0x0000000000203947 */ /* 0x000fea0003800000 */
[----:B------:R-:W-:Y:S05]  /*3700*/  BRA `(.L_x_16761) ;  /* 0x0000000000247947 */ /* 0x000fea0003800000 */
.L_x_16759:
[----:B-----5:R-:W-:-:S05]  /*3710*/  HADD2.F32 R13, -RZ, R184.H0_H0 ;  /* 0x200000b8ff0d7230 */ /* 0x020fca0000004100 */
[----:B------:R-:W-:Y:S01]  /*3720*/  FADD.FTZ R12, R13, R12 ;  /* 0x0000000c0d0c7221 */ /* 0x000fe20000010000 */
[----:B------:R-:W-:Y:S06]  /*3730*/  BRA `(.L_x_16760) ;  /* 0x0000000000107947 */ /* 0x000fec0003800000 */
.L_x_16758:
[----:B-----5:R-:W-:Y:S02]  /*3740*/  HADD2.F32 R13, -RZ, R180.H0_H0 ;  /* 0x200000b4ff0d7230 */ /* 0x020fe40000004100 */
[----:B------:R-:W-:-:S03]  /*3750*/  @P0 HADD2.F32 R199, -RZ, R184.H0_H0 ;  /* 0x200000b8ffc70230 */ /* 0x000fc60000004100 */
[----:B------:R-:W-:-:S04]  /*3760*/  FADD.FTZ R12, R13, R12 ;  /* 0x0000000c0d0c7221 */ /* 0x000fc80000010000 */
[----:B------:R-:W-:-:S07]  /*3770*/  @P0 FADD.FTZ R12, R199, R12 ;  /* 0x0000000cc70c0221 */ /* 0x000fce0000010000 */
.L_x_16760:
[----:B------:R-:W-:-:S04]  /*3780*/  F2FP.F16.F32.PACK_AB R13, RZ, R12 ;  /* 0x0000000cff0d723e */ /* 0x000fc800000000ff */
[----:B------:R-:W-:-:S07]  /*3790*/  PRMT R188, R13, 0x7610, R188 ;  /* 0x000076100dbc7816 */ /* 0x000fce00000000bc */
.L_x_16761:
[----:B------:R-:W-:Y:S01]  /*37a0*/  HADD2.F32 R13, -RZ, R192.H1_H1 ;  /* 0x300000c0ff0d7230 */ /* 0x000fe20000004100 */
[----:B------:R-:W-:Y:S06]  /*37b0*/  @P1 BRA `(.L_x_16762) ;  /* 0x0000000000201947 */ /* 0x000fec0003800000 */
[----:B------:R-:W-:-:S04]  /*37c0*/  ISETP.NE.U32.AND P2, PT, RZ, UR14, PT ;  /* 0x0000000eff007c0c */ /* 0x000fc8000bf45070 */
[----:B------:R-:W-:-:S13]  /*37d0*/  ISETP.NE.AND.EX P2, PT, RZ, UR15, PT, P2 ;  /* 0x0000000fff007c0c */ /* 0x000fda000bf45320 */
[----:B------:R-:W-:Y:S05]  /*37e0*/  @P2 BRA `(.L_x_16763) ;  /* 0x0000000000082947 */ /* 0x000fea0003800000 */
[----:B------:R-:W-:Y:S05]  /*37f0*/  @P3 BRA `(.L_x_16764) ;  /* 0x0000000000203947 */ /* 0x000fea0003800000 */
[----:B------:R-:W-:Y:S05]  /*3800*/  BRA `(.L_x_16765) ;  /* 0x0000000000247947 */ /* 0x000fea0003800000 */
.L_x_16763:
[----:B-----5:R-:W-:-:S05]  /*3810*/  HADD2.F32 R192, -RZ, R184.H1_H1 ;  /* 0x300000b8ffc07230 */ /* 0x020fca0000004100 */
[----:B------:R-:W-:Y:S01]  /*3820*/  FADD.FTZ R13, R192, R13 ;  /* 0x0000000dc00d7221 */ /* 0x000fe20000010000 */
[----:B------:R-:W-:Y:S06]  /*3830*/  BRA `(.L_x_16764) ;  /* 0x0000000000107947 */ /* 0x000fec0003800000 */
.L_x_16762:
[----:B-----5:R-:W-:Y:S02]  /*3840*/  HADD2.F32 R192, -RZ, R180.H1_H1 ;  /* 0x300000b4ffc07230 */ /* 0x020fe40000004100 */
[----:B------:R-:W-:-:S03]  /*3850*/  @P0 HADD2.F32 R198, -RZ, R184.H1_H1 ;  /* 0x300000b8ffc60230 */ /* 0x000fc60000004100 */
[----:B------:R-:W-:-:S04]  /*3860*/  FADD.FTZ R13, R192, R13 ;  /* 0x0000000dc00d7221 */ /* 0x000fc80000010000 */
[----:B------:R-:W-:-:S07]  /*3870*/  @P0 FADD.FTZ R13, R198, R13 ;  /* 0x0000000dc60d0221 */ /* 0x000fce0000010000 */
.L_x_16764:
[----:B------:R-:W-:-:S04]  /*3880*/  F2FP.F16.F32.PACK_AB R192, RZ, R13 ;  /* 0x0000000dffc0723e */ /* 0x000fc800000000ff */
[----:B------:R-:W-:-:S07]  /*3890*/  PRMT R188, R188, 0x5410, R192 ;  /* 0x00005410bcbc7816 */ /* 0x000fce00000000c0 */
.L_x_16765:
[----:B------:R-:W-:Y:S01]  /*38a0*/  HADD2.F32 R202, -RZ, R193.H0_H0 ;  /* 0x200000c1ffca7230 */ /* 0x000fe20000004100 */
[----:B------:R-:W-:Y:S06]  /*38b0*/  @P1 BRA `(.L_x_16766) ;  /* 0x0000000000201947 */ /* 0x000fec0003800000 */
[----:B------:R-:W-:-:S04]  /*38c0*/  ISETP.NE.U32.AND P2, PT, RZ, UR14, PT ;  /* 0x0000000eff007c0c */ /* 0x000fc8000bf45070 */
[----:B------:R-:W-:-:S13]  /*38d0*/  ISETP.NE.AND.EX P2, PT, RZ, UR15, PT, P2 ;  /* 0x0000000fff007c0c */ /* 0x000fda000bf45320 */
[----:B------:R-:W-:Y:S05]  /*38e0*/  @P2 BRA `(.L_x_16767) ;  /* 0x0000000000082947 */ /* 0x000fea0003800000 */
[----:B------:R-:W-:Y:S05]  /*38f0*/  @P3 BRA `(.L_x_16768) ;  /* 0x0000000000203947 */ /* 0x000fea0003800000 */
[----:B------:R-:W-:Y:S05]  /*3900*/  BRA `(.L_x_16769) ;  /* 0x0000000000247947 */ /* 0x000fea0003800000 */
.L_x_16767:
[----:B-----5:R-:W-:-:S05]  /*3910*/  HADD2.F32 R199, -RZ, R185.H0_H0 ;  /* 0x200000b9ffc77230 */ /* 0x020fca0000004100 */
[----:B------:R-:W-:Y:S01]  /*3920*/  FADD.FTZ R202, R199, R202 ;  /* 0x000000cac7ca7221 */ /* 0x000fe20000010000 */
[----:B------:R-:W-:Y:S06]  /*3930*/  BRA `(.L_x_16768) ;  /* 0x0000000000107947 */ /* 0x000fec0003800000 */
.L_x_16766:
[----:B-----5:R-:W-:Y:S02]  /*3940*/  HADD2.F32 R199, -RZ, R181.H0_H0 ;  /* 0x200000b5ffc77230 */ /* 0x020fe40000004100 */
[----:B------:R-:W-:-:S03]  /*3950*/  @P0 HADD2.F32 R211, -RZ, R185.H0_H0 ;  /* 0x200000b9ffd30230 */ /* 0x000fc60000004100 */
[----:B------:R-:W-:-:S04]  /*3960*/  FADD.FTZ R202, R199, R202 ;  /* 0x000000cac7ca7221 */ /* 0x000fc80000010000 */
[----:B------:R-:W-:-:S07]  /*3970*/  @P0 FADD.FTZ R202, R211, R202 ;  /* 0x000000cad3ca0221 */ /* 0x000fce0000010000 */
.L_x_16768:
[----:B------:R-:W-:-:S04]  /*3980*/  F2FP.F16.F32.PACK_AB R192, RZ, R202 ;  /* 0x000000caffc0723e */ /* 0x000fc800000000ff */
[----:B------:R-:W-:-:S07]  /*3990*/  PRMT R189, R192, 0x7610, R189 ;  /* 0x00007610c0bd7816 */ /* 0x000fce00000000bd */
.L_x_16769:
[----:B------:R-:W-:Y:S01]  /*39a0*/  HADD2.F32 R211, -RZ, R193.H1_H1 ;  /* 0x300000c1ffd37230 */ /* 0x000fe20000004100 */
[----:B------:R-:W-:Y:S06]  /*39b0*/  @P1 BRA `(.L_x_16770) ;  /* 0x0000000000201947 */ /* 0x000fec0003800000 */
[----:B------:R-:W-:-:S04]  /*39c0*/  ISETP.NE.U32.AND P2, PT, RZ, UR14, PT ;  /* 0x0000000eff007c0c */ /* 0x000fc8000bf45070 */
[----:B------:R-:W-:-:S13]  /*39d0*/  ISETP.NE.AND.EX P2, PT, RZ, UR15, PT, P2 ;  /* 0x0000000fff007c0c */ /* 0x000fda000bf45320 */
[----:B------:R-:W-:Y:S05]  /*39e0*/  @P2 BRA `(.L_x_16771) ;  /* 0x0000000000082947 */ /* 0x000fea0003800000 */
[----:B------:R-:W-:Y:S05]  /*39f0*/  @P3 BRA `(.L_x_16772) ;  /* 0x0000000000203947 */ /* 0x000fea0003800000 */
[----:B------:R-:W-:Y:S05]  /*3a00*/  BRA `(.L_x_16773) ;  /* 0x0000000000247947 */ /* 0x000fea0003800000 */
.L_x_16771:
[----:B-----5:R-:W-:-:S05]  /*3a10*/  HADD2.F32 R192, -RZ, R185.H1_H1 ;  /* 0x300000b9ffc07230 */ /* 0x020fca0000004100 */
[----:B------:R-:W-:Y:S01]  /*3a20*/  FADD.FTZ R211, R192, R211 ;  /* 0x000000d3c0d37221 */ /* 0x000fe20000010000 */
[----:B------:R-:W-:Y:S06]  /*3a30*/  BRA `(.L_x_16772) ;  /* 0x0000000000107947 */ /* 0x000fec0003800000 */
.L_x_16770:
[----:B-----5:R-:W-:Y:S02]  /*3a40*/  HADD2.F32 R192, -RZ, R181.H1_H1 ;  /* 0x300000b5ffc07230 */ /* 0x020fe40000004100 */
[----:B------:R-:W-:-:S03]  /*3a50*/  @P0 HADD2.F32 R198, -RZ, R185.H1_H1 ;  /* 0x300000b9ffc60230 */ /* 0x000fc60000004100 */
[----:B------:R-:W-:-:S04]  /*3a60*/  FADD.FTZ R211, R192, R211 ;  /* 0x000000d3c0d37221 */ /* 0x000fc80000010000 */
[----:B------:R-:W-:-:S07]  /*3a70*/  @P0 FADD.FTZ R211, R198, R211 ;  /* 0x000000d3c6d30221 */ /* 0x000fce0000010000 */
.L_x_16772:
[----:B------:R-:W-:-:S04]  /*3a80*/  F2FP.F16.F32.PACK_AB R192, RZ, R211 ;  /* 0x000000d3ffc0723e */ /* 0x000fc800000000ff */
[----:B------:R-:W-:-:S07]  /*3a90*/  PRMT R189, R189, 0x5410, R192 ;  /* 0x00005410bdbd7816 */ /* 0x000fce00000000c0 */
.L_x_16773:
[----:B------:R-:W-:Y:S01]  /*3aa0*/  HADD2.F32 R212, -RZ, R194.H0_H0 ;  /* 0x200000c2ffd47230 */ /* 0x000fe20000004100 */
[----:B------:R-:W-:Y:S06]  /*3ab0*/  @P1 BRA `(.L_x_16774) ;  /* 0x0000000000201947 */ /* 0x000fec0003800000 */
[----:B------:R-:W-:-:S04]  /*3ac0*/  ISETP.NE.U32.AND P2, PT, RZ, UR14, PT ;  /* 0x0000000eff007c0c */ /* 0x000fc8000bf45070 */
[----:B------:R-:W-:-:S13]  /*3ad0*/  ISETP.NE.AND.EX P2, PT, RZ, UR15, PT, P2 ;  /* 0x0000000fff007c0c */ /* 0x000fda000bf45320 */
[----:B------:R-:W-:Y:S05]  /*3ae0*/  @P2 BRA `(.L_x_16775) ;  /* 0x0000000000082947 */ /* 0x000fea0003800000 */
[----:B------:R-:W-:Y:S05]  /*3af0*/  @P3 BRA `(.L_x_16776) ;  /* 0x0000000000203947 */ /* 0x000fea0003800000 */
[----:B------:R-:W-:Y:S05]  /*3b00*/  BRA `(.L_x_16777) ;  /* 0x0000000000247947 */ /* 0x000fea0003800000 */
.L_x_16775:
[----:B-----5:R-:W-:-:S05]  /*3b10*/  HADD2.F32 R193, -RZ, R186.H0_H0 ;  /* 0x200000baffc17230 */ /* 0x020fca0000004100 */
[----:B------:R-:W-:Y:S01]  /*3b20*/  FADD.FTZ R212, R193, R212 ;  /* 0x000000d4c1d47221 */ /* 0x000fe20000010000 */
[----:B------:R-:W-:Y:S06]  /*3b30*/  BRA `(.L_x_16776) ;  /* 0x0000000000107947 */ /* 0x000fec0003800000 */
.L_x_16774:
[----:B-----5:R-:W-:Y:S02]  /*3b40*/  HADD2.F32 R193, -RZ, R182.H0_H0 ;  /* 0x200000b6ffc17230 */ /* 0x020fe40000004100 */
[----:B------:R-:W-:-:S03]  /*3b50*/  @P0 HADD2.F32 R199, -RZ, R186.H0_H0 ;  /* 0x200000baffc70230 */ /* 0x000fc60000004100 */
[----:B------:R-:W-:-:S04]  /*3b60*/  FADD.FTZ R212, R193, R212 ;  /* 0x000000d4c1d47221 */ /* 0x000fc80000010000 */
[----:B------:R-:W-:-:S07]  /*3b70*/  @P0 FADD.FTZ R212, R199, R212 ;  /* 0x000000d4c7d40221 */ /* 0x000fce0000010000 */
.L_x_16776:
[----:B------:R-:W-:-:S04]  /*3b80*/  F2FP.F16.F32.PACK_AB R192, RZ, R212 ;  /* 0x000000d4ffc0723e */ /* 0x000fc800000000ff */
[----:B------:R-:W-:-:S07]  /*3b90*/  PRMT R190, R192, 0x7610, R190 ;  /* 0x00007610c0be7816 */ /* 0x000fce00000000be */
.L_x_16777:
[----:B------:R-:W-:Y:S01]  /*3ba0*/  HADD2.F32 R221, -RZ, R194.H1_H1 ;  /* 0x300000c2ffdd7230 */ /* 0x000fe20000004100 */
[----:B------:R-:W-:Y:S06]  /*3bb0*/  @P1 BRA `(.L_x_16778) ;  /* 0x0000000000201947 */ /* 0x000fec0003800000 */
[----:B------:R-:W-:-:S04]  /*3bc0*/  ISETP.NE.U32.AND P2, PT, RZ, UR14, PT ;  /* 0x0000000eff007c0c */ /* 0x000fc8000bf45070 */
[----:B------:R-:W-:-:S13]  /*3bd0*/  ISETP.NE.AND.EX P2, PT, RZ, UR15, PT, P2 ;  /* 0x0000000fff007c0c */ /* 0x000fda000bf45320 */
[----:B------:R-:W-:Y:S05]  /*3be0*/  @P2 BRA `(.L_x_16779) ;  /* 0x0000000000082947 */ /* 0x000fea0003800000 */
[----:B------:R-:W-:Y:S05]  /*3bf0*/  @P3 BRA `(.L_x_16780) ;  /* 0x0000000000203947 */ /* 0x000fea0003800000 */
[----:B------:R-:W-:Y:S05]  /*3c00*/  BRA `(.L_x_16781) ;  /* 0x0000000000247947 */ /* 0x000fea0003800000 */
.L_x_16779:
[----:B-----5:R-:W-:-:S05]  /*3c10*/  HADD2.F32 R192, -RZ, R186.H1_H1 ;  /* 0x300000baffc07230 */ /* 0x020fca0000004100 */
[----:B------:R-:W-:Y:S01]  /*3c20*/  FADD.FTZ R221, R192, R221 ;  /* 0x000000ddc0dd7221 */ /* 0x000fe20000010000 */
[----:B------:R-:W-:Y:S06]  /*3c30*/  BRA `(.L_x_16780) ;  /* 0x0000000000107947 */ /* 0x000fec0003800000 */
.L_x_16778:
[----:B-----5:R-:W-:Y:S02]  /*3c40*/  HADD2.F32 R192, -RZ, R182.H1_H1 ;  /* 0x300000b6ffc07230 */ /* 0x020fe40000004100 */
[----:B------:R-:W-:-:S03]  /*3c50*/  @P0 HADD2.F32 R194, -RZ, R186.H1_H1 ;  /* 0x300000baffc20230 */ /* 0x000fc60000004100 */
[----:B------:R-:W-:-:S04]  /*3c60*/  FADD.FTZ R221, R192, R221 ;  /* 0x000000ddc0dd7221 */ /* 0x000fc80000010000 */
[----:B------:R-:W-:-:S07]  /*3c70*/  @P0 FADD.FTZ R221, R194, R221 ;  /* 0x000000ddc2dd0221 */ /* 0x000fce0000010000 */
.L_x_16780:
[----:B------:R-:W-:-:S04]  /*3c80*/  F2FP.F16.F32.PACK_AB R192, RZ, R221 ;  /* 0x000000ddffc0723e */ /* 0x000fc800000000ff */
[----:B------:R-:W-:-:S07]  /*3c90*/  PRMT R190, R190, 0x5410, R192 ;  /* 0x00005410bebe7816 */ /* 0x000fce00000000c0 */
.L_x_16781:
[----:B------:R-:W-:Y:S01]  /*3ca0*/  HADD2.F32 R222, -RZ, R195.H0_H0 ;  /* 0x200000c3ffde7230 */ /* 0x000fe20000004100 */
[----:B------:R-:W-:Y:S06]  /*3cb0*/  @P1 BRA `(.L_x_16782) ;  /* 0x0000000000201947 */ /* 0x000fec0003800000 */
[----:B------:R-:W-:-:S04]  /*3cc0*/  ISETP.NE.U32.AND P2, PT, RZ, UR14, PT ;  /* 0x0000000eff007c0c */ /* 0x000fc8000bf45070 */
[----:B------:R-:W-:-:S13]  /*3cd0*/  ISETP.NE.AND.EX P2, PT, RZ, UR15, PT, P2 ;  /* 0x0000000fff007c0c */ /* 0x000fda000bf45320 */
[----:B------:R-:W-:Y:S05]  /*3ce0*/  @P2 BRA `(.L_x_16783) ;  /* 0x0000000000082947 */ /* 0x000fea0003800000 */
[----:B------:R-:W-:Y:S05]  /*3cf0*/  @P3 BRA `(.L_x_16784) ;  /* 0x0000000000203947 */ /* 0x000fea0003800000 */
[----:B------:R-:W-:Y:S05]  /*3d00*/  BRA `(.L_x_16785) ;  /* 0x0000000000247947 */ /* 0x000fea0003800000 */
.L_x_16783:
[----:B-----5:R-:W-:-:S05]  /*3d10*/  HADD2.F32 R193, -RZ, R187.H0_H0 ;  /* 0x200000bbffc17230 */ /* 0x020fca0000004100 */
[----:B------:R-:W-:Y:S01]  /*3d20*/  FADD.FTZ R222, R193, R222 ;  /* 0x000000dec1de7221 */ /* 0x000fe20000010000 */
[----:B------:R-:W-:Y:S06]  /*3d30*/  BRA `(.L_x_16784) ;  /* 0x0000000000107947 */ /* 0x000fec0003800000 */
.L_x_16782:
[----:B-----5:R-:W-:Y:S02]  /*3d40*/  HADD2.F32 R193, -RZ, R183.H0_H0 ;  /* 0x200000b7ffc17230 */ /* 0x020fe40000004100 */
[----:B------:R-:W-:-:S03]  /*3d50*/  @P0 HADD2.F32 R199, -RZ, R187.H0_H0 ;  /* 0x200000bbffc70230 */ /* 0x000fc60000004100 */
[----:B------:R-:W-:-:S04]  /*3d60*/  FADD.FTZ R222, R193, R222 ;  /* 0x000000dec1de7221 */ /* 0x000fc80000010000 */
[----:B------:R-:W-:-:S07]  /*3d70*/  @P0 FADD.FTZ R222, R199, R222 ;  /* 0x000000dec7de0221 */ /* 0x000fce0000010000 */
.L_x_16784:
[----:B------:R-:W-:-:S04]  /*3d80*/  F2FP.F16.F32.PACK_AB R192, RZ, R222 ;  /* 0x000000deffc0723e */ /* 0x000fc800000000ff */
[----:B------:R-:W-:-:S07]  /*3d90*/  PRMT R191, R192, 0x7610, R191 ;  /* 0x00007610c0bf7816 */ /* 0x000fce00000000bf */
.L_x_16785:
[----:B------:R-:W-:Y:S01]  /*3da0*/  HADD2.F32 R228, -RZ, R195.H1_H1 ;  /* 0x300000c3ffe47230 */ /* 0x000fe20000004100 */
[----:B------:R-:W-:Y:S06]  /*3db0*/  @P1 BRA `(.L_x_16786) ;  /* 0x0000000000201947 */ /* 0x000fec0003800000 */
[----:B------:R-:W-:-:S04]  /*3dc0*/  ISETP.NE.U32.AND P0, PT, RZ, UR14, PT ;  /* 0x0000000eff007c0c */ /* 0x000fc8000bf05070 */
[----:B------:R-:W-:-:S13]  /*3dd0*/  ISETP.NE.AND.EX P0, PT, RZ, UR15, PT, P0 ;  /* 0x0000000fff007c0c */ /* 0x000fda000bf05300 */
[----:B------:R-:W-:Y:S05]  /*3de0*/  @P0 BRA `(.L_x_16787) ;  /* 0x0000000000080947 */ /* 0x000fea0003800000 */
[----:B------:R-:W-:Y:S05]  /*3df0*/  @P3 BRA `(.L_x_16788) ;  /* 0x0000000000203947 */ /* 0x000fea0003800000 */
[----:B------:R-:W-:Y:S05]  /*3e00*/  BRA `(.L_x_16789) ;  /* 0x0000000000247947 */ /* 0x000fea0003800000 */
.L_x_16787:
[----:B-----5:R-:W-:-:S05]  /*3e10*/  HADD2.F32 R193, -RZ, R187.H1_H1 ;  /* 0x300000bbffc17230 */ /* 0x020fca0000004100 */
[----:B------:R-:W-:Y:S01]  /*3e20*/  FADD.FTZ R228, R193, R228 ;  /* 0x000000e4c1e47221 */ /* 0x000fe20000010000 */
[----:B------:R-:W-:Y:S06]  /*3e30*/  BRA `(.L_x_16788) ;  /* 0x0000000000107947 */ /* 0x000fec0003800000 */
.L_x_16786:
[----:B-----5:R-:W-:Y:S02]  /*3e40*/  HADD2.F32 R193, -RZ, R183.H1_H1 ;  /* 0x300000b7ffc17230 */ /* 0x020fe40000004100 */
[----:B------:R-:W-:-:S03]  /*3e50*/  @P0 HADD2.F32 R195, -RZ, R187.H1_H1 ;  /* 0x300000bbffc30230 */ /* 0x000fc60000004100 */
[----:B------:R-:W-:-:S04]  /*3e60*/  FADD.FTZ R228, R193, R228 ;  /* 0x000000e4c1e47221 */ /* 0x000fc80000010000 */
[----:B------:R-:W-:-:S07]  /*3e70*/  @P0 FADD.FTZ R228, R195, R228 ;  /* 0x000000e4c3e40221 */ /* 0x000fce0000010000 */
.L_x_16788:
[----:B------:R-:W-:-:S04]  /*3e80*/  F2FP.F16.F32.PACK_AB R192, RZ, R228 ;  /* 0x000000e4ffc0723e */ /* 0x000fc800000000ff */
[----:B------:R-:W-:-:S07]  /*3e90*/  PRMT R191, R191, 0x5410, R192 ;  /* 0x00005410bfbf7816 */ /* 0x000fce00000000c0 */
.L_x_16789:
[----:B------:R-:W2:Y:S02]  /*3ea0*/  @P3 LDC.64 R192, c[0x0][0x238] ;  /* 0x00008e00ffc03b82 */ /* 0x000ea40000000a00 */
[----:B--2---:R-:W-:-:S04]  /*3eb0*/  @P3 LEA R192, P0, R197, R192, 0x4 ;  /* 0x000000c0c5c03211 */ /* 0x004fc800078020ff */
[----:B------:R-:W-:-:S05]  /*3ec0*/  @P3 LEA.HI.X R193, R197, R193, RZ, 0x4, P0 ;  /* 0x000000c1c5c13211 */ /* 0x000fca00000f24ff */
[----:B------:R2:W-:Y:S04]  /*3ed0*/  @P3 STG.E.128 desc[UR6][R192.64], R188 ;  /* 0x000000bcc0003986 */ /* 0x0005e8000c101d06 */
.L_x_16757:
[----:B------:R-:W-:Y:S05]  /*3ee0*/  BSYNC B0 ;  /* 0x0000000000007941 */ /* 0x000fea0003800000 */
.L_x_16756:
        /* <DEDUP_REMOVED lines=157> */
.L_x_16812:
        /* <DEDUP_REMOVED lines=14> */
[----:B------:R-:W-:Y:S01]  /*49a0*/  HFMA2.MMA R196, -RZ, RZ, 0, 0 ;  /* 0x00000000ffc47435 */ /* 0x000fe200000001ff */
[----:B------:R-:W-:Y:S01]  /*49b0*/  @!P0 IADD3 R194, R194, R197, RZ ;  /* 0x000000c5c2c28210 */ /* 0x000fe20007ffe0ff */
[----:B------:R-:W-:Y:S04]  /*49c0*/  BAR.SYNC.DEFER_BLOCKING 0x0 ;  /* 0x0000000000007b1d */ /* 0x000fe80000010000 */
[----:B------:R-:W-:Y:S02]  /*49d0*/  @!P0 MOV R196, R2 ;  /* 0x0000000200c48202 */ /* 0x000fe40000000f00 */
[----:B------:R-:W-:Y:S02]  /*49e0*/  BSSY B0, `(.L_x_16791) ;  /* 0x0000069000007945 */ /* 0x000fe40003800000 */
[----:B------:R-:W-:Y:S01]  /*49f0*/  I2FP.F32.S32 R233, R196 ;  /* 0x000000c400e97245 */ /* 0x000fe20000201400 */
[----:B-1----:R-:W1:Y:S01]  /*4a00*/  SHFL.DOWN PT, R199, R196, 0x2, 0x1f ;  /* 0x08401f00c4c77f89 */ /* 0x002e6200000e0000 */
[----:B--2---:R-:W-:-:S02]  /*4a10*/  @!P0 LEA R197, R193, R192, 0x18 ;  /* 0x000000c0c1c58211 */ /* 0x004fc400078ec0ff */
[----:B------:R-:W-:Y:S02]  /*4a20*/  CS2R R192, SRZ ;  /* 0x0000000000c07805 */ /* 0x000fe4000001ff00 */
[----:B------:R-:W-:Y:S02]  /*4a30*/  @!P0 LEA R197, R194, R197, 0x3 ;  /* 0x000000c5c2c58211 */ /* 0x000fe400078e18ff */
[----:B-1----:R-:W-:Y:S02]  /*4a40*/  IADD3 R198, R199, R196, RZ ;  /* 0x000000c4c7c67210 */ /* 0x002fe40007ffe0ff */
[----:B------:R-:W-:Y:S01]  /*4a50*/  I2FP.F32.S32 R232, R199 ;  /* 0x000000c700e87245 */ /* 0x000fe20000201400 */
[----:B------:R-:W-:Y:S01]  /*4a60*/  @!P0 LDS.64 R192, [R197] ;  /* 0x00000000c5c08984 */ /* 0x000fe20000000a00 */
[----:B------:R-:W-:Y:S02]  /*4a70*/  I2FP.F32.S32 R194, R198 ;  /* 0x000000c600c27245 */ /* 0x000fe40000201400 */
[----:B------:R-:W-:Y:S01]  /*4a80*/  PLOP3.LUT P0, PT, PT, PT, UP0, 0x40, 0x0 ;  /* 0x000000000000781c */ /* 0x000fe20003f0e808 */
[----:B------:R-:W1:Y:S01]  /*4a90*/  SHFL.DOWN PT, R237, R198, 0x1, 0x1f ;  /* 0x08201f00c6ed7f89 */ /* 0x000e6200000e0000 */
[----:B------:R-:W2:Y:S01]  /*4aa0*/  MUFU.RCP R229, R194 ;  /* 0x000000c200e57308 */ /* 0x000ea20000001000 */
[----:B-1----:R-:W-:-:S02]  /*4ab0*/  IADD3 R196, R198, R237, RZ ;  /* 0x000000edc6c47210 */ /* 0x002fc40007ffe0ff */
        /* <DEDUP_REMOVED lines=73> */
[-C--:B------:R-:W-:Y:S01]  /*4f50*/  FFMA.FTZ R234, R40, R237.reuse, R24 ;  /* 0x000000ed28ea7223 */ /* 0x080fe20000010018 */
        /* <DEDUP_REMOVED lines=9> */
[----:B-1----:R-:W-:Y:S01]  /*4ff0*/  IMAD.WIDE.U32 R232, R223, 0x10, R232 ;  /* 0x00000010dfe87825 */ /* 0x002fe200078e00e8 */
[----:B------:R-:W-:-:S02]  /*5000*/  F2FP.F16.F32.PACK_AB R198, R238, R237 ;  /* 0x000000edeec6723e */ /* 0x000fc400000000ff */
[----:B------:R-:W-:Y:S01]  /*5010*/  F2FP.F16.F32.PACK_AB R197, R236, R197 ;  /* 0x000000c5ecc5723e */ /* 0x000fe200000000ff */
[----:B--2---:R-:W-:Y:S01]  /*5020*/  IMAD.WIDE.U32 R230, R223, 0x10, R230 ;  /* 0x00000010dfe67825 */ /* 0x004fe200078e00e6 */
[----:B------:R-:W-:Y:S01]  /*5030*/  F2FP.F16.F32.PACK_AB R196, R235, R234 ;  /* 0x000000eaebc4723e */ /* 0x000fe200000000ff */
[----:B------:R2:W-:Y:S01]  /*5040*/  STG.E.128 desc[UR6][R232.64], R192 ;  /* 0x000000c0e8007986 */ /* 0x0005e2000c101d06 */
[----:B------:R-:W-:-:S03]  /*5050*/  IADD3 R223, R223, 0x80, RZ ;  /* 0x00000080dfdf7810 */ /* 0x000fc60007ffe0ff */
[----:B------:R2:W-:Y:S04]  /*5060*/  STG.E.128 desc[UR6][R230.64], R196 ;  /* 0x000000c4e6007986 */ /* 0x0005e8000c101d06 */
.L_x_16792:
[----:B------:R-:W-:Y:S05]  /*5070*/  BSYNC B0 ;  /* 0x0000000000007941 */ /* 0x000fea0003800000 */
.L_x_16791:
        /* <DEDUP_REMOVED lines=50> */
.L_x_16794:
[----:B------:R-:W-:Y:S05]  /*53a0*/  BSYNC B0 ;  /* 0x0000000000007941 */ /* 0x000fea0003800000 */
.L_x_16793:
        /* <DEDUP_REMOVED lines=50> */
.L_x_16796:
[----:B------:R-:W-:Y:S05]  /*56d0*/  BSYNC B0 ;  /* 0x0000000000007941 */ /* 0x000fea0003800000 */
.L_x_16795:
        /* <DEDUP_REMOVED lines=50> */
.L_x_16798:
[----:B------:R-:W-:Y:S05]  /*5a00*/  BSYNC B0 ;  /* 0x0000000000007941 */ /* 0x000fea0003800000 */
.L_x_16797:
        /* <DEDUP_REMOVED lines=15> */
[----:B------:R-:W-:Y:S01]  /*5b00*/  F2FP.F16.F32.PACK_AB R192, R195, R192 ;  /* 0x000000c0c3c0723e */ /* 0x000fe200000000ff */
        /* <DEDUP_REMOVED lines=26> */
[----:B-1----:R-:W-:Y:S01]  /*5cb0*/  IMAD.WIDE.U32 R232, R223, 0x10, R198 ;  /* 0x00000010dfe87825 */ /* 0x002fe200078e00c6 */
[----:B------:R-:W-:-:S02]  /*5cc0*/  F2FP.F16.F32.PACK_AB R198, R236, R195 ;  /* 0x000000c3ecc6723e */ /* 0x000fc400000000ff */
[----:B------:R-:W-:Y:S01]  /*5cd0*/  F2FP.F16.F32.PACK_AB R195, R238, R229 ;  /* 0x000000e5eec3723e */ /* 0x000fe200000000ff */
[----:B--2---:R-:W-:Y:S01]  /*5ce0*/  IMAD.WIDE.U32 R230, R223, 0x10, R230 ;  /* 0x00000010dfe67825 */ /* 0x004fe200078e00e6 */
[----:B------:R-:W-:-:S04]  /*5cf0*/  F2FP.F16.F32.PACK_AB R199, R234, R235 ;  /* 0x000000ebeac7723e */ /* 0x000fc800000000ff */
[----:B------:R1:W-:Y:S04]  /*5d00*/  STG.E.128 desc[UR6][R230.64], R192 ;  /* 0x000000c0e6007986 */ /* 0x0003e8000c101d06 */
[----:B------:R1:W-:Y:S02]  /*5d10*/  STG.E.128 desc[UR6][R232.64], R196 ;  /* 0x000000c4e8007986 */ /* 0x0003e4000c101d06 */
.L_x_16800:
[----:B------:R-:W-:Y:S05]  /*5d20*/  BSYNC B0 ;  /* 0x0000000000007941 */ /* 0x000fea0003800000 */
.L_x_16799:
[----:B------:R-:W-:Y:S02]  /*5d30*/  LOP3.LUT P0, RZ, R5, 0x1, RZ, 0xc0, !PT ;  /* 0x0000000105ff7812 */ /* 0x000fe4000780c0ff */
[----:B------:R-:W-:Y:S02]  /*5d40*/  IADD3 R4, R4, UR8, RZ ;  /* 0x0000000804047c10 */ /* 0x000fe4000fffe0ff */
[----:B-1234-:R-:W-:Y:S02]  /*5d50*/  SEL R196, RZ, 0x1, P0 ;  /* 0x00000001ffc47807 */ /* 0x01efe40000000000 */
[----:B------:R-:W-:-:S13]  /*5d60*/  ISETP.GE.AND P0, PT, R4, UR9, PT ;  /* 0x0000000904007c0c */ /* 0x000fda000bf06270 */
[----:B------:R-:W-:Y:S05]  /*5d70*/  @!P0 BRA `(.L_x_16801) ;  /* 0xffffffb000708947 */ /* 0x000fea000383ffff */
[----:B------:R-:W-:Y:S05]  /*5d80*/  EXIT ;  /* 0x000000000000794d */ /* 0x000fea0003800000 */
.L_x_16790:
[----:B------:R-:W-:Y:S01]  /*5d90*/  HFMA2.MMA R231, -RZ, RZ, 0, 5.9604644775390625e-08 ;  /* 0x00000001ffe77435 */ /* 0x000fe200000001ff */
[----:B------:R-:W-:Y:S02]  /*5da0*/  MOV R232, R193 ;  /* 0x000000c100e87202 */ /* 0x000fe40000000f00 */
[----:B------:R-:W-:Y:S02]  /*5db0*/  MOV R234, 0x1f ;  /* 0x0000001f00ea7802 */ /* 0x000fe40000000f00 */
[----:B------:R-:W-:-:S07]  /*5dc0*/  MOV R229, 0xffffffff ;  /* 0xffffffff00e57802 */ /* 0x000fce0000000f00 */
[----:B01---5:R-:W-:Y:S05]  /*5dd0*/  WARPSYNC.COLLECTIVE R229, `(.L_x_16802) ;  /* 0x00000000e5087348 */ /* 0x023fea0003c00000 */
[----:B------:R2:W3:Y:S02]  /*5de0*/  SHFL.BFLY P6, R230, R232, R231, R234 ;  /* 0x0c0000e7e8e67389 */ /* 0x0004e400000c00ea */
[----:B0123-5:R-:W-:Y:S01]  /*5df0*/  ENDCOLLECTIVE ;  /* 0x000000000000791b */ /* 0x02ffe20003800000 */
.L_x_16802:
[----:B------:R-:W-:Y:S01]  /*5e00*/  HFMA2.MMA R231, -RZ, RZ, 0, 1.1920928955078125e-07 ;  /* 0x00000002ffe77435 */ /* 0x000fe200000001ff */
[----:B------:R-:W-:-:S05]  /*5e10*/  MOV R192, R230 ;  /* 0x000000e600c07202 */ /* 0x000fca0000000f00 */
[----:B------:R-:W-:-:S05]  /*5e20*/  FADD.FTZ R196, R193, R192 ;  /* 0x000000c0c1c47221 */ /* 0x000fca0000010000 */
[----:B------:R-:W-:-:S07]  /*5e30*/  MOV R232, R196 ;  /* 0x000000c400e87202 */ /* 0x000fce0000000f00 */
[----:B------:R-:W-:Y:S05]  /*5e40*/  WARPSYNC.COLLECTIVE R229, `(.L_x_16803) ;  /* 0x00000000e5087348 */ /* 0x000fea0003c00000 */
[----:B------:R0:W1:Y:S02]  /*5e50*/  SHFL.BFLY P6, R230, R232, R231, R234 ;  /* 0x0c0000e7e8e67389 */ /* 0x00006400000c00ea */
[----:B01----:R-:W-:Y:S01]  /*5e60*/  ENDCOLLECTIVE ;  /* 0x000000000000791b */ /* 0x003fe20003800000 */
.L_x_16803:
[----:B------:R-:W-:Y:S01]  /*5e70*/  HFMA2.MMA R231, -RZ, RZ, 0, 2.384185791015625e-07 ;  /* 0x00000004ffe77435 */ /* 0x000fe200000001ff */
[----:B------:R-:W-:-:S05]  /*5e80*/  MOV R197, R230 ;  /* 0x000000e600c57202 */ /* 0x000fca0000000f00 */
[----:B------:R-:W-:-:S05]  /*5e90*/  FADD.FTZ R197, R196, R197 ;  /* 0x000000c5c4c57221 */ /* 0x000fca0000010000 */
[----:B------:R-:W-:-:S07]  /*5ea0*/  MOV R232, R197 ;  /* 0x000000c500e87202 */ /* 0x000fce0000000f00 */
[----:B------:R-:W-:Y:S05]  /*5eb0*/  WARPSYNC.COLLECTIVE R229, `(.L_x_16804) ;  /* 0x00000000e5087348 */ /* 0x000fea0003c00000 */
[----:B------:R0:W1:Y:S02]  /*5ec0*/  SHFL.BFLY P6, R230, R232, R231, R234 ;  /* 0x0c0000e7e8e67389 */ /* 0x00006400000c00ea */
[----:B01----:R-:W-:Y:S01]  /*5ed0*/  ENDCOLLECTIVE ;  /* 0x000000000000791b */ /* 0x003fe20003800000 */
.L_x_16804:
[----:B------:R-:W-:Y:S01]  /*5ee0*/  HFMA2.MMA R231, -RZ, RZ, 0, 4.76837158203125e-07 ;  /* 0x00000008ffe77435 */ /* 0x000fe200000001ff */
[----:B------:R-:W-:-:S05]  /*5ef0*/  MOV R192, R230 ;  /* 0x000000e600c07202 */ /* 0x000fca0000000f00 */
[----:B------:R-:W-:-:S05]  /*5f00*/  FADD.FTZ R198, R197, R192 ;  /* 0x000000c0c5c67221 */ /* 0x000fca0000010000 */
[----:B------:R-:W-:-:S07]  /*5f10*/  MOV R232, R198 ;  /* 0x000000c600e87202 */ /* 0x000fce0000000f00 */
[----:B------:R-:W-:Y:S05]  /*5f20*/  WARPSYNC.COLLECTIVE R229, `(.L_x_16805) ;  /* 0x00000000e5087348 */ /* 0x000fea0003c00000 */
[----:B------:R0:W1:Y:S02]  /*5f30*/  SHFL.BFLY P6, R230, R232, R231, R234 ;  /* 0x0c0000e7e8e67389 */ /* 0x00006400000c00ea */
[----:B01----:R-:W-:Y:S01]  /*5f40*/  ENDCOLLECTIVE ;  /* 0x000000000000791b */ /* 0x003fe20003800000 */
.L_x_16805:
[----:B------:R-:W-:Y:S01]  /*5f50*/  HFMA2.MMA R231, -RZ, RZ, 0, 9.5367431640625e-07 ;  /* 0x00000010ffe77435 */ /* 0x000fe200000001ff */
[----:B------:R-:W-:-:S05]  /*5f60*/  MOV R199, R230 ;  /* 0x000000e600c77202 */ /* 0x000fca0000000f00 */
[----:B------:R-:W-:-:S05]  /*5f70*/  FADD.FTZ R199, R198, R199 ;  /* 0x000000c7c6c77221 */ /* 0x000fca0000010000 */
[----:B------:R-:W-:-:S07]  /*5f80*/  MOV R232, R199 ;  /* 0x000000c700e87202 */ /* 0x000fce0000000f00 */
[----:B------:R-:W-:Y:S05]  /*5f90*/  WARPSYNC.COLLECTIVE R229, `(.L_x_16806) ;  /* 0x00000000e5087348 */ /* 0x000fea0003c00000 */
[----:B------:R0:W1:Y:S02]  /*5fa0*/  SHFL.BFLY P6, R230, R232, R231, R234 ;  /* 0x0c0000e7e8e67389 */ /* 0x00006400000c00ea */
[----:B01----:R-:W-:Y:S01]  /*5fb0*/  ENDCOLLECTIVE ;  /* 0x000000000000791b */ /* 0x003fe20003800000 */
.L_x_16806:
        /* <DEDUP_REMOVED lines=89> */
.L_x_16807:
[----:B------:R-:W-:Y:S01]  /*6550*/  HFMA2.MMA R231, -RZ, RZ, 0, 1.1920928955078125e-07 ;  /* 0x00000002ffe77435 */ /* 0x000fe200000001ff */
[----:B------:R-:W-:-:S05]  /*6560*/  MOV R196, R230 ;  /* 0x000000e600c47202 */ /* 0x000fca0000000f00 */
[----:B------:R-:W-:-:S05]  /*6570*/  FADD.FTZ R196, R193, R196 ;  /* 0x000000c4c1c47221 */ /* 0x000fca0000010000 */
[----:B------:R-:W-:-:S07]  /*6580*/  MOV R232, R196 ;  /* 0x000000c400e87202 */ /* 0x000fce0000000f00 */
[----:B------:R-:W-:Y:S05]  /*6590*/  WARPSYNC.COLLECTIVE R229, `(.L_x_16808) ;  /* 0x00000000e5087348 */ /* 0x000fea0003c00000 */
[----:B------:R0:W1:Y:S02]  /*65a0*/  SHFL.BFLY P6, R230, R232, R231, R234 ;  /* 0x0c0000e7e8e67389 */ /* 0x00006400000c00ea */
[----:B01----:R-:W-:Y:S01]  /*65b0*/  ENDCOLLECTIVE ;  /* 0x000000000000791b */ /* 0x003fe20003800000 */
.L_x_16808:
[----:B------:R-:W-:Y:S01]  /*65c0*/  HFMA2.MMA R231, -RZ, RZ, 0, 2.384185791015625e-07 ;  /* 0x00000004ffe77435 */ /* 0x000fe200000001ff */
[----:B------:R-:W-:-:S05]  /*65d0*/  MOV R197, R230 ;  /* 0x000000e600c57202 */ /* 0x000fca0000000f00 */
[----:B------:R-:W-:-:S05]  /*65e0*/  FADD.FTZ R197, R196, R197 ;  /* 0x000000c5c4c57221 */ /* 0x000fca0000010000 */
[----:B------:R-:W-:-:S07]  /*65f0*/  MOV R232, R197 ;  /* 0x000000c500e87202 */ /* 0x000fce0000000f00 */
[----:B------:R-:W-:Y:S05]  /*6600*/  WARPSYNC.COLLECTIVE R229, `(.L_x_16809) ;  /* 0x00000000e5087348 */ /* 0x000fea0003c00000 */
[----:B------:R0:W1:Y:S02]  /*6610*/  SHFL.BFLY P6, R230, R232, R231, R234 ;  /* 0x0c0000e7e8e67389 */ /* 0x00006400000c00ea */
[----:B01----:R-:W-:Y:S01]  /*6620*/  ENDCOLLECTIVE ;  /* 0x000000000000791b */ /* 0x003fe20003800000 */
.L_x_16809:
[----:B------:R-:W-:Y:S01]  /*6630*/  HFMA2.MMA R231, -RZ, RZ, 0, 4.76837158203125e-07 ;  /* 0x00000008ffe77435 */ /* 0x000fe200000001ff */
[----:B------:R-:W-:-:S05]  /*6640*/  MOV R198, R230 ;  /* 0x000000e600c67202 */ /* 0x000fca0000000f00 */
[----:B------:R-:W-:-:S05]  /*6650*/  FADD.FTZ R198, R197, R198 ;  /* 0x000000c6c5c67221 */ /* 0x000fca0000010000 */
[----:B------:R-:W-:-:S07]  /*6660*/  MOV R232, R198 ;  /* 0x000000c600e87202 */ /* 0x000fce0000000f00 */
[----:B------:R-:W-:Y:S05]  /*6670*/  WARPSYNC.COLLECTIVE R229, `(.L_x_16810) ;  /* 0x00000000e5087348 */ /* 0x000fea0003c00000 */
[----:B------:R0:W1:Y:S02]  /*6680*/  SHFL.BFLY P6, R230, R232, R231, R234 ;  /* 0x0c0000e7e8e67389 */ /* 0x00006400000c00ea */
[----:B01----:R-:W-:Y:S01]  /*6690*/  ENDCOLLECTIVE ;  /* 0x000000000000791b */ /* 0x003fe20003800000 */
.L_x_16810:
[----:B------:R-:W-:Y:S01]  /*66a0*/  HFMA2.MMA R231, -RZ, RZ, 0, 9.5367431640625e-07 ;  /* 0x00000010ffe77435 */ /* 0x000fe200000001ff */
[----:B------:R-:W-:-:S05]  /*66b0*/  MOV R199, R230 ;  /* 0x000000e600c77202 */ /* 0x000fca0000000f00 */
[----:B------:R-:W-:-:S05]  /*66c0*/  FADD.FTZ R199, R198, R199 ;  /* 0x000000c7c6c77221 */ /* 0x000fca0000010000 */
[----:B------:R-:W-:-:S07]  /*66d0*/  MOV R232, R199 ;  /* 0x000000c700e87202 */ /* 0x000fce0000000f00 */
[----:B------:R-:W-:Y:S05]  /*66e0*/  WARPSYNC.COLLECTIVE R229, `(.L_x_16811) ;  /* 0x00000000e5087348 */ /* 0x000fea0003c00000 */
[----:B------:R0:W1:Y:S02]  /*66f0*/  SHFL.BFLY P6, R230, R232, R231, R234 ;  /* 0x0c0000e7e8e67389 */ /* 0x00006400000c00ea */
[----:B01----:R-:W-:Y:S01]  /*6700*/  ENDCOLLECTIVE ;  /* 0x000000000000791b */ /* 0x003fe20003800000 */
.L_x_16811:
[----:B------:R-:W-:Y:S05]  /*6710*/  BRA `(.L_x_16812) ;  /* 0xffffffe000687947 */ /* 0x000fea000383ffff */
.L_x_16813:
        /* <DEDUP_REMOVED lines=14> */
.L_x_33540:


//--------------------- .text._ZN10layer_norm31ln_parallel_residual_fwd_kernelINS_13Kernel_traitsIf6__halfS2_S2_fjLj5120ELj1ELj1ELj4ELj16ENS_18Kernel_traits_baseILj5120EfS2_S2_S2_fjLj128EEEEELb0ELb0ELb1EEEvNS_9FwdParamsE --------------------------
	.section	.text._ZN10layer_norm31ln_parallel_residual_fwd_kernelINS_13Kernel_traitsIf6__halfS2_S2_fjLj5120ELj1ELj1ELj4ELj16ENS_18Kernel_traits_baseILj5120EfS2_S2_S2_fjLj128EEEEELb0ELb0ELb1EEEvNS_9FwdParamsE,"ax",@progbits
	.align	128
        .global         _ZN10layer_norm31ln_parallel_residual_fwd_kernelINS_13Kernel_traitsIf6__halfS2_S2_fjLj5120ELj1ELj1ELj4ELj16ENS_18Kernel_traits_baseILj5120EfS2_S2_S2_fjLj128EEEEELb0ELb0ELb1EEEvNS_9FwdParamsE
        .type           _ZN10layer_norm31ln_parallel_residual_fwd_kernelINS_13Kernel_traitsIf6__halfS2_S2_fjLj5120ELj1ELj1ELj4ELj16ENS_18Kernel_traits_baseILj5120EfS2_S2_S2_fjLj128EEEEELb0ELb0ELb1EEEvNS_9FwdParamsE,@function
        .size           _ZN10layer_norm31ln_parallel_residual_fwd_kernelINS_13Kernel_traitsIf6__halfS2_S2_fjLj5120ELj1ELj1ELj4ELj16ENS_18Kernel_traits_baseILj5120EfS2_S2_S2_fjLj128EEEEELb0ELb0ELb1EEEvNS_9FwdParamsE,(.L_x_33541 - _ZN10layer_norm31ln_parallel_residual_fwd_kernelINS_13Kernel_traitsIf6__halfS2_S2_fjLj5120ELj1ELj1ELj4ELj16ENS_18Kernel_traits_baseILj5120EfS2_S2_S2_fjLj128EEEEELb0ELb0ELb1EEEvNS_9FwdParamsE)
        .other          _ZN10layer_norm31ln_parallel_residual_fwd_kernelINS_13Kernel_traitsIf6__halfS2_S2_fjLj5120ELj1ELj1ELj4ELj16ENS_18Kernel_traits_baseILj5120EfS2_S2_S2_fjLj128EEEEELb0ELb0ELb1EEEvNS_9FwdParamsE,@"STO_CUDA_ENTRY STV_DEFAULT"
_ZN10layer_norm31ln_parallel_residual_fwd_kernelINS_13Kernel_traitsIf6__halfS2_S2_fjLj5120ELj1ELj1ELj4ELj16ENS_18Kernel_traits_baseILj5120EfS2_S2_S2_fjLj128EEEEELb0ELb0ELb1EEEvNS_9FwdParamsE:
.text._ZN10layer_norm31ln_parallel_residual_fwd_kernelINS_13Kernel_traitsIf6__halfS2_S2_fjLj5120ELj1ELj1ELj4ELj16ENS_18Kernel_traits_baseILj5120EfS2_S2_S2_fjLj128EEEEELb0ELb0ELb1EEEvNS_9FwdParamsE:
        /* <DEDUP_REMOVED lines=122> */
.L_x_16975:
        /* <DEDUP_REMOVED lines=24> */
.L_x_16815:
[----:B-----5:R-:W-:-:S05]  /*0920*/  HADD2.F32 R2, -RZ, R180.H0_H0 ;  /* 0x200000b4ff027230 */ /* 0x020fca0000004100 */
[----:B------:R-:W-:Y:S01]  /*0930*/  FADD.FTZ R219, R219, R2 ;  /* 0x00000002dbdb7221 */ /* 0x000fe20000010000 */
[----:B------:R-:W-:Y:S06]  /*0940*/  BRA `(.L_x_16816) ;  /* 0x0000000000107947 */ /* 0x000fec0003800000 */
.L_x_16814:
[----:B-----5:R-:W-:Y:S02]  /*0950*/  HADD2.F32 R2, -RZ, R176.H0_H0 ;  /* 0x200000b0ff027230 */ /* 0x020fe40000004100 */
[----:B------:R-:W-:-:S03]  /*0960*/  @P2 HADD2.F32 R4, -RZ, R180.H0_H0 ;  /* 0x200000b4ff042230 */ /* 0x000fc60000004100 */
[----:B------:R-:W-:-:S04]  /*0970*/  FADD.FTZ R219, R219, R2 ;  /* 0x00000002dbdb7221 */ /* 0x000fc80000010000 */
[----:B------:R-:W-:-:S07]  /*0980*/  @P2 FADD.FTZ R219, R219, R4 ;  /* 0x00000004dbdb2221 */ /* 0x000fce0000010000 */
.L_x_16816:
[----:B------:R-:W-:-:S04]  /*0990*/  F2FP.F16.F32.PACK_AB R2, RZ, R219 ;  /* 0x000000dbff02723e */ /* 0x000fc800000000ff */
[----:B------:R-:W-:-:S07]  /*09a0*/  PRMT R184, R2, 0x7610, R184 ;  /* 0x0000761002b87816 */ /* 0x000fce00000000b8 */
.L_x_16817:
[----:B------:R-:W-:Y:S01]  /*09b0*/  HADD2.F32 R214, -RZ, R8.H1_H1 ;  /* 0x30000008ffd67230 */ /* 0x000fe20000004100 */
[----:B------:R-:W-:Y:S06]  /*09c0*/  @P3 BRA `(.L_x_16818) ;  /* 0x0000000000203947 */ /* 0x000fec0003800000 */
[----:B------:R-:W-:-:S04]  /*09d0*/  ISETP.NE.U32.AND P4, PT, RZ, UR10, PT ;  /* 0x0000000aff007c0c */ /* 0x000fc8000bf85070 */
[----:B------:R-:W-:-:S13]  /*09e0*/  ISETP.NE.AND.EX P4, PT, RZ, UR11, PT, P4 ;  /* 0x0000000bff007c0c */ /* 0x000fda000bf85340 */
[----:B------:R-:W-:Y:S05]  /*09f0*/  @P4 BRA `(.L_x_16819) ;  /* 0x0000000000084947 */ /* 0x000fea0003800000 */
[----:B------:R-:W-:Y:S05]  /*0a00*/  @P0 BRA `(.L_x_16820) ;  /* 0x0000000000200947 */ /* 0x000fea0003800000 */
[----:B------:R-:W-:Y:S05]  /*0a10*/  BRA `(.L_x_16821) ;  /* 0x0000000000247947 */ /* 0x000fea0003800000 */
.L_x_16819:
[----:B-----5:R-:W-:-:S05]  /*0a20*/  HADD2.F32 R3, -RZ, R180.H1_H1 ;  /* 0x300000b4ff037230 */ /* 0x020fca0000004100 */
[----:B------:R-:W-:Y:S01]  /*0a30*/  FADD.FTZ R214, R214, R3 ;  /* 0x00000003d6d67221 */ /* 0x000fe20000010000 */
[----:B------:R-:W-:Y:S06]  /*0a40*/  BRA `(.L_x_16820) ;  /* 0x0000000000107947 */ /* 0x000fec0003800000 */
.L_x_16818:
[----:B-----5:R-:W-:Y:S02]  /*0a50*/  HADD2.F32 R3, -RZ, R176.H1_H1 ;  /* 0x300000b0ff037230 */ /* 0x020fe40000004100 */
[----:B------:R-:W-:-:S03]  /*0a60*/  @P2 HADD2.F32 R5, -RZ, R180.H1_H1 ;  /* 0x300000b4ff052230 */ /* 0x000fc60000004100 */
[----:B------:R-:W-:-:S04]  /*0a70*/  FADD.FTZ R214, R214, R3 ;  /* 0x00000003d6d67221 */ /* 0x000fc80000010000 */
[----:B------:R-:W-:-:S07]  /*0a80*/  @P2 FADD.FTZ R214, R214, R5 ;  /* 0x00000005d6d62221 */ /* 0x000fce0000010000 */
.L_x_16820:
[----:B------:R-:W-:-:S04]  /*0a90*/  F2FP.F16.F32.PACK_AB R2, RZ, R214 ;  /* 0x000000d6ff02723e */ /* 0x000fc800000000ff */
[----:B------:R-:W-:-:S07]  /*0aa0*/  PRMT R184, R184, 0x5410, R2 ;  /* 0x00005410b8b87816 */ /* 0x000fce0000000002 */
.L_x_16821:
[----:B------:R-:W-:Y:S01]  /*0ab0*/  HADD2.F32 R200, -RZ, R9.H0_H0 ;  /* 0x20000009ffc87230 */ /* 0x000fe20000004100 */
[----:B------:R-:W-:Y:S06]  /*0ac0*/  @P3 BRA `(.L_x_16822) ;  /* 0x0000000000203947 */ /* 0x000fec0003800000 */
[----:B------:R-:W-:-:S04]  /*0ad0*/  ISETP.NE.U32.AND P4, PT, RZ, UR10, PT ;  /* 0x0000000aff007c0c */ /* 0x000fc8000bf85070 */
[----:B------:R-:W-:-:S13]  /*0ae0*/  ISETP.NE.AND.EX P4, PT, RZ, UR11, PT, P4 ;  /* 0x0000000bff007c0c */ /* 0x000fda000bf85340 */
[----:B------:R-:W-:Y:S05]  /*0af0*/  @P4 BRA `(.L_x_16823) ;  /* 0x0000000000084947 */ /* 0x000fea0003800000 */
[----:B------:R-:W-:Y:S05]  /*0b00*/  @P0 BRA `(.L_x_16824) ;  /* 0x0000000000200947 */ /* 0x000fea0003800000 */
[----:B------:R-:W-:Y:S05]  /*0b10*/  BRA `(.L_x_16825) ;  /* 0x0000000000247947 */ /* 0x000fea0003800000 */
.L_x_16823:
[----:B-----5:R-:W-:-:S05]  /*0b20*/  HADD2.F32 R3, -RZ, R181.H0_H0 ;  /* 0x200000b5ff037230 */ /* 0x020fca0000004100 */
[----:B------:R-:W-:Y:S01]  /*0b30*/  FADD.FTZ R200, R200, R3 ;  /* 0x00000003c8c87221 */ /* 0x000fe20000010000 */
[----:B------:R-:W-:Y:S06]  /*0b40*/  BRA `(.L_x_16824) ;  /* 0x0000000000107947 */ /* 0x000fec0003800000 */
.L_x_16822:
[----:B-----5:R-:W-:Y:S02]  /*0b50*/  HADD2.F32 R3, -RZ, R177.H0_H0 ;  /* 0x200000b1ff037230 */ /* 0x020fe40000004100 */
[----:B------:R-:W-:-:S03]  /*0b60*/  @P2 HADD2.F32 R5, -RZ, R181.H0_H0 ;  /* 0x200000b5ff052230 */ /* 0x000fc60000004100 */
[----:B------:R-:W-:-:S04]  /*0b70*/  FADD.FTZ R200, R200, R3 ;  /* 0x00000003c8c87221 */ /* 0x000fc80000010000 */
[----:B------:R-:W-:-:S07]  /*0b80*/  @P2 FADD.FTZ R200, R200, R5 ;  /* 0x00000005c8c82221 */ /* 0x000fce0000010000 */
.L_x_16824:
[----:B------:R-:W-:-:S04]  /*0b90*/  F2FP.F16.F32.PACK_AB R2, RZ, R200 ;  /* 0x000000c8ff02723e */ /* 0x000fc800000000ff */
[----:B------:R-:W-:-:S07]  /*0ba0*/  PRMT R185, R2, 0x7610, R185 ;  /* 0x0000761002b97816 */ /* 0x000fce00000000b9 */
.L_x_16825:
[----:B------:R-:W-:Y:S01]  /*0bb0*/  HADD2.F32 R216, -RZ, R9.H1_H1 ;  /* 0x30000009ffd87230 */ /* 0x000fe20000004100 */
[----:B------:R-:W-:Y:S06]  /*0bc0*/  @P3 BRA `(.L_x_16826) ;  /* 0x0000000000203947 */ /* 0x000fec0003800000 */
[----:B------:R-:W-:-:S04]  /*0bd0*/  ISETP.NE.U32.AND P4, PT, RZ, UR10, PT ;  /* 0x0000000aff007c0c */ /* 0x000fc8000bf85070 */
[----:B------:R-:W-:-:S13]  /*0be0*/  ISETP.NE.AND.EX P4, PT, RZ, UR11, PT, P4 ;  /* 0x0000000bff007c0c */ /* 0x000fda000bf85340 */
[----:B------:R-:W-:Y:S05]  /*0bf0*/  @P4 BRA `(.L_x_16827) ;  /* 0x0000000000084947 */ /* 0x000fea0003800000 */
[----:B------:R-:W-:Y:S05]  /*0c00*/  @P0 BRA `(.L_x_16828) ;  /* 0x0000000000200947 */ /* 0x000fea0003800000 */
[----:B------:R-:W-:Y:S05]  /*0c10*/  BRA `(.L_x_16829) ;  /* 0x0000000000247947 */ /* 0x000fea0003800000 */
.L_x_16827:
[----:B-----5:R-:W-:-:S05]  /*0c20*/  HADD2.F32 R3, -RZ, R181.H1_H1 ;  /* 0x300000b5ff037230 */ /* 0x020fca0000004100 */
[----:B------:R-:W-:Y:S01]  /*0c30*/  FADD.FTZ R216, R216, R3 ;  /* 0x00000003d8d87221 */ /* 0x000fe20000010000 */
[----:B------:R-:W-:Y:S06]  /*0c40*/  BRA `(.L_x_16828) ;  /* 0x0000000000107947 */ /* 0x000fec0003800000 */
.L_x_16826:
[----:B-----5:R-:W-:Y:S02]  /*0c50*/  HADD2.F32 R3, -RZ, R177.H1_H1 ;  /* 0x300000b1ff037230 */ /* 0x020fe40000004100 */
[----:B------:R-:W-:-:S03]  /*0c60*/  @P2 HADD2.F32 R5, -RZ, R181.H1_H1 ;  /* 0x300000b5ff052230 */ /* 0x000fc60000004100 */
[----:B------:R-:W-:-:S04]  /*0c70*/  FADD.FTZ R216, R216, R3 ;  /* 0x00000003d8d87221 */ /* 0x000fc80000010000 */
[----:B------:R-:W-:-:S07]  /*0c80*/  @P2 FADD.FTZ R216, R216, R5 ;  /* 0x00000005d8d82221 */ /* 0x000fce0000010000 */
.L_x_16828:
[----:B------:R-:W-:-:S04]  /*0c90*/  F2FP.F16.F32.PACK_AB R2, RZ, R216 ;  /* 0x000000d8ff02723e */ /* 0x000fc800000000ff */
[----:B------:R-:W-:-:S07]  /*0ca0*/  PRMT R185, R185, 0x5410, R2 ;  /* 0x00005410b9b97816 */ /* 0x000fce0000000002 */
.L_x_16829:
[----:B------:R-:W-:Y:S01]  /*0cb0*/  HADD2.F32 R194, -RZ, R10.H0_H0 ;  /* 0x2000000affc27230 */ /* 0x000fe20000004100 */
[----:B------:R-:W-:Y:S06]  /*0cc0*/  @P3 BRA `(.L_x_16830) ;  /* 0x0000000000203947 */ /* 0x000fec0003800000 */
[----:B------:R-:W-:-:S04]  /*0cd0*/  ISETP.NE.U32.AND P4, PT, RZ, UR10, PT ;  /* 0x0000000aff007c0c */ /* 0x000fc8000bf85070 */
[----:B------:R-:W-:-:S13]  /*0ce0*/  ISETP.NE.AND.EX P4, PT, RZ, UR11, PT, P4 ;  /* 0x0000000bff007c0c */ /* 0x000fda000bf85340 */
[----:B------:R-:W-:Y:S05]  /*0cf0*/  @P4 BRA `(.L_x_16831) ;  /* 0x0000000000084947 */ /* 0x000fea0003800000 */
[----:B------:R-:W-:Y:S05]  /*0d00*/  @P0 BRA `(.L_x_16832) ;  /* 0x0000000000200947 */ /* 0x000fea0003800000 */
[----:B------:R-:W-:Y:S05]  /*0d10*/  BRA `(.L_x_16833) ;  /* 0x0000000000247947 */ /* 0x000fea0003800000 */
.L_x_16831:
[----:B-----5:R-:W-:-:S05]  /*0d20*/  HADD2.F32 R3, -RZ, R182.H0_H0 ;  /* 0x200000b6ff037230 */ /* 0x020fca0000004100 */
[----:B------:R-:W-:Y:S01]  /*0d30*/  FADD.FTZ R194, R194, R3 ;  /* 0x00000003c2c27221 */ /* 0x000fe20000010000 */
[----:B------:R-:W-:Y:S06]  /*0d40*/  BRA `(.L_x_16832) ;  /* 0x0000000000107947 */ /* 0x000fec0003800000 */
.L_x_16830:
[----:B-----5:R-:W-:Y:S02]  /*0d50*/  HADD2.F32 R3, -RZ, R178.H0_H0 ;  /* 0x200000b2ff037230 */ /* 0x020fe40000004100 */
[----:B------:R-:W-:-:S03]  /*0d60*/  @P2 HADD2.F32 R5, -RZ, R182.H0_H0 ;  /* 0x200000b6ff052230 */ /* 0x000fc60000004100 */
[----:B------:R-:W-:-:S04]  /*0d70*/  FADD.FTZ R194, R194, R3 ;  /* 0x00000003c2c27221 */ /* 0x000fc80000010000 */
[----:B------:R-:W-:-:S07]  /*0d80*/  @P2 FADD.FTZ R194, R194, R5 ;  /* 0x00000005c2c22221 */ /* 0x000fce0000010000 */
.L_x_16832:
[----:B------:R-:W-:-:S04]  /*0d90*/  F2FP.F16.F32.PACK_AB R2, RZ, R194 ;  /* 0x000000c2ff02723e */ /* 0x000fc800000000ff */
[----:B------:R-:W-:-:S07]  /*0da0*/  PRMT R186, R2, 0x7610, R186 ;  /* 0x0000761002ba7816 */ /* 0x000fce00000000ba */
.L_x_16833:
[----:B------:R-:W-:Y:S01]  /*0db0*/  HADD2.F32 R10, -RZ, R10.H1_H1 ;  /* 0x3000000aff0a7230 */ /* 0x000fe20000004100 */
[----:B------:R-:W-:Y:S06]  /*0dc0*/  @P3 BRA `(.L_x_16834) ;  /* 0x0000000000203947 */ /* 0x000fec0003800000 */
[----:B------:R-:W-:-:S04]  /*0dd0*/  ISETP.NE.U32.AND P4, PT, RZ, UR10, PT ;  /* 0x0000000aff007c0c */ /* 0x000fc8000bf85070 */
[----:B------:R-:W-:-:S13]  /*0de0*/  ISETP.NE.AND.EX P4, PT, RZ, UR11, PT, P4 ;  /* 0x0000000bff007c0c */ /* 0x000fda000bf85340 */
[----:B------:R-:W-:Y:S05]  /*0df0*/  @P4 BRA `(.L_x_16835) ;  /* 0x0000000000084947 */ /* 0x000fea0003800000 */
[----:B------:R-:W-:Y:S05]  /*0e00*/  @P0 BRA `(.L_x_16836) ;  /* 0x0000000000200947 */ /* 0x000fea0003800000 */
[----:B------:R-:W-:Y:S05]  /*0e10*/  BRA `(.L_x_16837) ;  /* 0x0000000000247947 */ /* 0x000fea0003800000 */
.L_x_16835:
[----:B-----5:R-:W-:-:S05]  /*0e20*/  HADD2.F32 R3, -RZ, R182.H1_H1 ;  /* 0x300000b6ff037230 */ /* 0x020fca0000004100 */
[----:B------:R-:W-:Y:S01]  /*0e30*/  FADD.FTZ R10, R10, R3 ;  /* 0x000000030a0a7221 */ /* 0x000fe20000010000 */
[----:B------:R-:W-:Y:S06]  /*0e40*/  BRA `(.L_x_16836) ;  /* 0x0000000000107947 */ /* 0x000fec0003800000 */
.L_x_16834:
[----:B-----5:R-:W-:Y:S02]  /*0e50*/  HADD2.F32 R3, -RZ, R178.H1_H1 ;  /* 0x300000b2ff037230 */ /* 0x020fe40000004100 */
[----:B------:R-:W-:-:S03]  /*0e60*/  @P2 HADD2.F32 R5, -RZ, R182.H1_H1 ;  /* 0x300000b6ff052230 */ /* 0x000fc60000004100 */
[----:B------:R-:W-:-:S04]  /*0e70*/  FADD.FTZ R10, R10, R3 ;  /* 0x000000030a0a7221 */ /* 0x000fc80000010000 */
[----:B------:R-:W-:-:S07]  /*0e80*/  @P2 FADD.FTZ R10, R10, R5 ;  /* 0x000000050a0a2221 */ /* 0x000fce0000010000 */
.L_x_16836:
[----:B------:R-:W-:-:S04]  /*0e90*/  F2FP.F16.F32.PACK_AB R2, RZ, R10 ;  /* 0x0000000aff02723e */ /* 0x000fc800000000ff */
[----:B------:R-:W-:-:S07]  /*0ea0*/  PRMT R186, R186, 0x5410, R2 ;  /* 0x00005410baba7816 */ /* 0x000fce0000000002 */
.L_x_16837:
[----:B------:R-:W-:Y:S01]  /*0eb0*/  HADD2.F32 R192, -RZ, R11.H0_H0 ;  /* 0x2000000bffc07230 */ /* 0x000fe20000004100 */
[----:B------:R-:W-:Y:S06]  /*0ec0*/  @P3 BRA `(.L_x_16838) ;  /* 0x0000000000203947 */ /* 0x000fec0003800000 */
[----:B------:R-:W-:-:S04]  /*0ed0*/  ISETP.NE.U32.AND P4, PT, RZ, UR10, PT ;  /* 0x0000000aff007c0c */ /* 0x000fc8000bf85070 */
[----:B------:R-:W-:-:S13]  /*0ee0*/  ISETP.NE.AND.EX P4, PT, RZ, UR11, PT, P4 ;  /* 0x0000000bff007c0c */ /* 0x000fda000bf85340 */
[----:B------:R-:W-:Y:S05]  /*0ef0*/  @P4 BRA `(.L_x_16839) ;  /* 0x0000000000084947 */ /* 0x000fea0003800000 */
[----:B------:R-:W-:Y:S05]  /*0f00*/  @P0 BRA `(.L_x_16840) ;  /* 0x0000000000200947 */ /* 0x000fea0003800000 */
[----:B------:R-:W-:Y:S05]  /*0f10*/  BRA `(.L_x_16841) ;  /* 0x0000000000247947 */ /* 0x000fea0003800000 */
.L_x_16839:
[----:B-----5:R-:W-:-:S05]  /*0f20*/  HADD2.F32 R3, -RZ, R183.H0_H0 ;  /* 0x200000b7ff037230 */ /* 0x020fca0000004100 */
[----:B------:R-:W-:Y:S01]  /*0f30*/  FADD.FTZ R192, R192, R3 ;  /* 0x00000003c0c07221 */ /* 0x000fe20000010000 */
[----:B------:R-:W-:Y:S06]  /*0f40*/  BRA `(.L_x_16840) ;  /* 0x0000000000107947 */ /* 0x000fec0003800000 */
.L_x_16838:
[----:B-----5:R-:W-:Y:S02]  /*0f50*/  HADD2.F32 R3, -RZ, R179.H0_H0 ;  /* 0x200000b3ff037230 */ /* 0x020fe40000004100 */
[----:B------:R-:W-:-:S03]  /*0f60*/  @P2 HADD2.F32 R5, -RZ, R183.H0_H0 ;  /* 0x200000b7ff052230 */ /* 0x000fc60000004100 */
[----:B------:R-:W-:-:S04]  /*0f70*/  FADD.FTZ R192, R192, R3 ;  /* 0x00000003c0c07221 */ /* 0x000fc80000010000 */
[----:B------:R-:W-:-:S07]  /*0f80*/  @P2 FADD.FTZ R192, R192, R5 ;  /* 0x00000005c0c02221 */ /* 0x000fce0000010000 */
.L_x_16840:
[----:B------:R-:W-:-:S04]  /*0f90*/  F2FP.F16.F32.PACK_AB R2, RZ, R192 ;  /* 0x000000c0ff02723e */ /* 0x000fc800000000ff */
[----:B------:R-:W-:-:S07]  /*0fa0*/  PRMT R187, R2, 0x7610, R187 ;  /* 0x0000761002bb7816 */ /* 0x000fce00000000bb */
.L_x_16841:
[----:B------:R-:W-:Y:S01]  /*0fb0*/  HADD2.F32 R190, -RZ, R11.H1_H1 ;  /* 0x3000000bffbe7230 */ /* 0x000fe20000004100 */
[----:B------:R-:W-:Y:S06]  /*0fc0*/  @P3 BRA `(.L_x_16842) ;  /* 0x0000000000203947 */ /* 0x000fec0003800000 */
[----:B------:R-:W-:-:S04]  /*0fd0*/  ISETP.NE.U32.AND P4, PT, RZ, UR10, PT ;  /* 0x0000000aff007c0c */ /* 0x000fc8000bf85070 */
[----:B------:R-:W-:-:S13]  /*0fe0*/  ISETP.NE.AND.EX P4, PT, RZ, UR11, PT, P4 ;  /* 0x0000000bff007c0c */ /* 0x000fda000bf85340 */
[----:B------:R-:W-:Y:S05]  /*0ff0*/  @P4 BRA `(.L_x_16843) ;  /* 0x0000000000084947 */ /* 0x000fea0003800000 */
[----:B------:R-:W-:Y:S05]  /*1000*/  @P0 BRA `(.L_x_16844) ;  /* 0x0000000000200947 */ /* 0x000fea0003800000 */
[----:B------:R-:W-:Y:S05]  /*1010*/  BRA `(.L_x_16845) ;  /* 0x0000000000247947 */ /* 0x000fea0003800000 */
.L_x_16843:
[----:B-----5:R-:W-:-:S05]  /*1020*/  HADD2.F32 R3, -RZ, R183.H1_H1 ;  /* 0x300000b7ff037230 */ /* 0x020fca0000004100 */
[----:B------:R-:W-:Y:S01]  /*1030*/  FADD.FTZ R190, R190, R3 ;  /* 0x00000003bebe7221 */ /* 0x000fe20000010000 */
[----:B------:R-:W-:Y:S06]  /*1040*/  BRA `(.L_x_16844) ;  /* 0x0000000000107947 */ /* 0x000fec0003800000 */
.L_x_16842:
[----:B-----5:R-:W-:Y:S02]  /*1050*/  HADD2.F32 R3, -RZ, R179.H1_H1 ;  /* 0x300000b3ff037230 */ /* 0x020fe40000004100 */
[----:B------:R-:W-:-:S03]  /*1060*/  @P2 HADD2.F32 R5, -RZ, R183.H1_H1 ;  /* 0x300000b7ff052230 */ /* 0x000fc60000004100 */
[----:B------:R-:W-:-:S04]  /*1070*/  FADD.FTZ R190, R190, R3 ;  /* 0x00000003bebe7221 */ /* 0x000fc80000010000 */
[----:B------:R-:W-:-:S07]  /*1080*/  @P2 FADD.FTZ R190, R190, R5 ;  /* 0x00000005bebe2221 */ /* 0x000fce0000010000 */
.L_x_16844:
[----:B------:R-:W-:-:S04]  /*1090*/  F2FP.F16.F32.PACK_AB R2, RZ, R190 ;  /* 0x000000beff02723e */ /* 0x000fc800000000ff */
[----:B------:R-:W-:-:S07]  /*10a0*/  PRMT R187, R187, 0x5410, R2 ;  /* 0x00005410bbbb7816 */ /* 0x000fce0000000002 */
.L_x_16845:
        /* <DEDUP_REMOVED lines=21> */
.L_x_16847:
[----:B-----5:R-:W-:-:S05]  /*1200*/  HADD2.F32 R9, -RZ, R180.H0_H0 ;  /* 0x200000b4ff097230 */ /* 0x020fca0000004100 */
[----:B------:R-:W-:Y:S01]  /*1210*/  FADD.FTZ R12, R9, R12 ;  /* 0x0000000c090c7221 */ /* 0x000fe20000010000 */
[----:B------:R-:W-:Y:S06]  /*1220*/  BRA `(.L_x_16848) ;  /* 0x0000000000107947 */ /* 0x000fec0003800000 */
.L_x_16846:
[----:B-----5:R-:W-:Y:S02]  /*1230*/  HADD2.F32 R9, -RZ, R176.H0_H0 ;  /* 0x200000b0ff097230 */ /* 0x020fe40000004100 */
[----:B------:R-:W-:-:S03]  /*1240*/  @P2 HADD2.F32 R11, -RZ, R180.H0_H0 ;  /* 0x200000b4ff0b2230 */ /* 0x000fc60000004100 */
[----:B------:R-:W-:-:S04]  /*1250*/  FADD.FTZ R12, R9, R12 ;  /* 0x0000000c090c7221 */ /* 0x000fc80000010000 */
[----:B------:R-:W-:-:S07]  /*1260*/  @P2 FADD.FTZ R12, R11, R12 ;  /* 0x0000000c0b0c2221 */ /* 0x000fce0000010000 */
.L_x_16848:
[----:B------:R-:W-:-:S04]  /*1270*/  F2FP.F16.F32.PACK_AB R8, RZ, R12 ;  /* 0x0000000cff08723e */ /* 0x000fc800000000ff */
[----:B------:R-:W-:-:S07]  /*1280*/  PRMT R184, R8, 0x7610, R184 ;  /* 0x0000761008b87816 */ /* 0x000fce00000000b8 */
.L_x_16849:
[----:B------:R-:W-:Y:S01]  /*1290*/  HADD2.F32 R8, -RZ, R4.H1_H1 ;  /* 0x30000004ff087230 */ /* 0x000fe20000004100 */
[----:B------:R-:W-:Y:S06]  /*12a0*/  @P3 BRA `(.L_x_16850) ;  /* 0x0000000000203947 */ /* 0x000fec0003800000 */
[----:B------:R-:W-:-:S04]  /*12b0*/  ISETP.NE.U32.AND P4, PT, RZ, UR10, PT ;  /* 0x0000000aff007c0c */ /* 0x000fc8000bf85070 */
[----:B------:R-:W-:-:S13]  /*12c0*/  ISETP.NE.AND.EX P4, PT, RZ, UR11, PT, P4 ;  /* 0x0000000bff007c0c */ /* 0x000fda000bf85340 */
[----:B------:R-:W-:Y:S05]  /*12d0*/  @P4 BRA `(.L_x_16851) ;  /* 0x0000000000084947 */ /* 0x000fea0003800000 */
[----:B------:R-:W-:Y:S05]  /*12e0*/  @P0 BRA `(.L_x_16852) ;  /* 0x0000000000200947 */ /* 0x000fea0003800000 */
[----:B------:R-:W-:Y:S05]  /*12f0*/  BRA `(.L_x_16853) ;  /* 0x0000000000247947 */ /* 0x000fea0003800000 */
.L_x_16851:
[----:B-----5:R-:W-:-:S05]  /*1300*/  HADD2.F32 R9, -RZ, R180.H1_H1 ;  /* 0x300000b4ff097230 */ /* 0x020fca0000004100 */
[----:B------:R-:W-:Y:S01]  /*1310*/  FADD.FTZ R8, R9, R8 ;  /* 0x0000000809087221 */ /* 0x000fe20000010000 */
[----:B------:R-:W-:Y:S06]  /*1320*/  BRA `(.L_x_16852) ;  /* 0x0000000000107947 */ /* 0x000fec0003800000 */
.L_x_16850:
[----:B-----5:R-:W-:Y:S02]  /*1330*/  HADD2.F32 R9, -RZ, R176.H1_H1 ;  /* 0x300000b0ff097230 */ /* 0x020fe40000004100 */
[----:B------:R-:W-:-:S03]  /*1340*/  @P2 HADD2.F32 R11, -RZ, R180.H1_H1 ;  /* 0x300000b4ff0b2230 */ /* 0x000fc60000004100 */
[----:B------:R-:W-:-:S04]  /*1350*/  FADD.FTZ R8, R9, R8 ;  /* 0x0000000809087221 */ /* 0x000fc80000010000 */
[----:B------:R-:W-:-:S07]  /*1360*/  @P2 FADD.FTZ R8, R11, R8 ;  /* 0x000000080b082221 */ /* 0x000fce0000010000 */
.L_x_16852:
[----:B------:R-:W-:-:S04]  /*1370*/  F2FP.F16.F32.PACK_AB R4, RZ, R8 ;  /* 0x00000008ff04723e */ /* 0x000fc800000000ff */
[----:B------:R-:W-:-:S07]  /*1380*/  PRMT R184, R184, 0x5410, R4 ;  /* 0x00005410b8b87816 */ /* 0x000fce0000000004 */
.L_x_16853:
[----:B------:R-:W-:Y:S01]  /*1390*/  HADD2.F32 R251, -RZ, R5.H0_H0 ;  /* 0x20000005fffb7230 */ /* 0x000fe20000004100 */
[----:B------:R-:W-:Y:S06]  /*13a0*/  @P3 BRA `(.L_x_16854) ;  /* 0x0000000000203947 */ /* 0x000fec0003800000 */
[----:B------:R-:W-:-:S04]  /*13b0*/  ISETP.NE.U32.AND P4, PT, RZ, UR10, PT ;  /* 0x0000000aff007c0c */ /* 0x000fc8000bf85070 */
[----:B------:R-:W-:-:S13]  /*13c0*/  ISETP.NE.AND.EX P4, PT, RZ, UR11, PT, P4 ;  /* 0x0000000bff007c0c */ /* 0x000fda000bf85340 */
[----:B------:R-:W-:Y:S05]  /*13d0*/  @P4 BRA `(.L_x_16855) ;  /* 0x0000000000084947 */ /* 0x000fea0003800000 */
[----:B------:R-:W-:Y:S05]  /*13e0*/  @P0 BRA `(.L_x_16856) ;  /* 0x0000000000200947 */ /* 0x000fea0003800000 */
[----:B------:R-:W-:Y:S05]  /*13f0*/  BRA `(.L_x_16857) ;  /* 0x0000000000247947 */ /* 0x000fea0003800000 */
.L_x_16855:
[----:B-----5:R-:W-:-:S05]  /*1400*/  HADD2.F32 R4, -RZ, R181.H0_H0 ;  /* 0x200000b5ff047230 */ /* 0x020fca0000004100 */
[----:B------:R-:W-:Y:S01]  /*1410*/  FADD.FTZ R251, R4, R251 ;  /* 0x000000fb04fb7221 */ /* 0x000fe20000010000 */
[----:B------:R-:W-:Y:S06]  /*1420*/  BRA `(.L_x_16856) ;  /* 0x0000000000107947 */ /* 0x000fec0003800000 */
.L_x_16854:
[----:B-----5:R-:W-:Y:S02]  /*1430*/  HADD2.F32 R4, -RZ, R177.H0_H0 ;  /* 0x200000b1ff047230 */ /* 0x020fe40000004100 */
[----:B------:R-:W-:-:S03]  /*1440*/  @P2 HADD2.F32 R188, -RZ, R181.H0_H0 ;  /* 0x200000b5ffbc2230 */ /* 0x000fc60000004100 */
[----:B------:R-:W-:-:S04]  /*1450*/  FADD.FTZ R251, R4, R251 ;  /* 0x000000fb04fb7221 */ /* 0x000fc80000010000 */
[----:B------:R-:W-:-:S07]  /*1460*/  @P2 FADD.FTZ R251, R188, R251 ;  /* 0x000000fbbcfb2221 */ /* 0x000fce0000010000 */
.L_x_16856:
[----:B------:R-:W-:-:S04]  /*1470*/  F2FP.F16.F32.PACK_AB R4, RZ, R251 ;  /* 0x000000fbff04723e */ /* 0x000fc800000000ff */
[----:B------:R-:W-:-:S07]  /*1480*/  PRMT R185, R4, 0x7610, R185 ;  /* 0x0000761004b97816 */ /* 0x000fce00000000b9 */
.L_x_16857:
[----:B------:R-:W-:Y:S01]  /*1490*/  HADD2.F32 R249, -RZ, R5.H1_H1 ;  /* 0x30000005fff97230 */ /* 0x000fe20000004100 */
[----:B------:R-:W-:Y:S06]  /*14a0*/  @P3 BRA `(.L_x_16858) ;  /* 0x0000000000203947 */ /* 0x000fec0003800000 */
[----:B------:R-:W-:-:S04]  /*14b0*/  ISETP.NE.U32.AND P4, PT, RZ, UR10, PT ;  /* 0x0000000aff007c0c */ /* 0x000fc8000bf85070 */
[----:B------:R-:W-:-:S13]  /*14c0*/  ISETP.NE.AND.EX P4, PT, RZ, UR11, PT, P4 ;  /* 0x0000000bff007c0c */ /* 0x000fda000bf85340 */
[----:B------:R-:W-:Y:S05]  /*14d0*/  @P4 BRA `(.L_x_16859) ;  /* 0x0000000000084947 */ /* 0x000fea0003800000 */
[----:B------:R-:W-:Y:S05]  /*14e0*/  @P0 BRA `(.L_x_16860) ;  /* 0x0000000000200947 */ /* 0x000fea0003800000 */
[----:B------:R-:W-:Y:S05]  /*14f0*/  BRA `(.L_x_16861) ;  /* 0x0000000000247947 */ /* 0x000fea0003800000 */
.L_x_16859:
[----:B-----5:R-:W-:-:S05]  /*1500*/  HADD2.F32 R4, -RZ, R181.H1_H1 ;  /* 0x300000b5ff047230 */ /* 0x020fca0000004100 */
[----:B------:R-:W-:Y:S01]  /*1510*/  FADD.FTZ R249, R4, R249 ;  /* 0x000000f904f97221 */ /* 0x000fe20000010000 */
[----:B------:R-:W-:Y:S06]  /*1520*/  BRA `(.L_x_16860) ;  /* 0x0000000000107947 */ /* 0x000fec0003800000 */
.L_x_16858:
[----:B-----5:R-:W-:Y:S02]  /*1530*/  HADD2.F32 R4, -RZ, R177.H1_H1 ;  /* 0x300000b1ff047230 */ /* 0x020fe40000004100 */
[----:B------:R-:W-:-:S03]  /*1540*/  @P2 HADD2.F32 R188, -RZ, R181.H1_H1 ;  /* 0x300000b5ffbc2230 */ /* 0x000fc60000004100 */
[----:B------:R-:W-:-:S04]  /*1550*/  FADD.FTZ R249, R4, R249 ;  /* 0x000000f904f97221 */ /* 0x000fc80000010000 */
[----:B------:R-:W-:-:S07]  /*1560*/  @P2 FADD.FTZ R249, R188, R249 ;  /* 0x000000f9bcf92221 */ /* 0x000fce0000010000 */
.L_x_16860:
[----:B------:R-:W-:-:S04]  /*1570*/  F2FP.F16.F32.PACK_AB R4, RZ, R249 ;  /* 0x000000f9ff04723e */ /* 0x000fc800000000ff */
[----:B------:R-:W-:-:S07]  /*1580*/  PRMT R185, R185, 0x5410, R4 ;  /* 0x00005410b9b97816 */ /* 0x000fce0000000004 */
.L_x_16861:
[----:B------:R-:W-:Y:S01]  /*1590*/  HADD2.F32 R247, -RZ, R6.H0_H0 ;  /* 0x20000006fff77230 */ /* 0x000fe20000004100 */
[----:B------:R-:W-:Y:S06]  /*15a0*/  @P3 BRA `(.L_x_16862) ;  /* 0x0000000000203947 */ /* 0x000fec0003800000 */
[----:B------:R-:W-:-:S04]  /*15b0*/  ISETP.NE.U32.AND P4, PT, RZ, UR10, PT ;  /* 0x0000000aff007c0c */ /* 0x000fc8000bf85070 */
[----:B------:R-:W-:-:S13]  /*15c0*/  ISETP.NE.AND.EX P4, PT, RZ, UR11, PT, P4 ;  /* 0x0000000bff007c0c */ /* 0x000fda000bf85340 */
[----:B------:R-:W-:Y:S05]  /*15d0*/  @P4 BRA `(.L_x_16863) ;  /* 0x0000000000084947 */ /* 0x000fea0003800000 */
[----:B------:R-:W-:Y:S05]  /*15e0*/  @P0 BRA `(.L_x_16864) ;  /* 0x0000000000200947 */ /* 0x000fea0003800000 */
[----:B------:R-:W-:Y:S05]  /*15f0*/  BRA `(.L_x_16865) ;  /* 0x0000000000247947 */ /* 0x000fea0003800000 */
.L_x_16863:
[----:B-----5:R-:W-:-:S05]  /*1600*/  HADD2.F32 R4, -RZ, R182.H0_H0 ;  /* 0x200000b6ff047230 */ /* 0x020fca0000004100 */
[----:B------:R-:W-:Y:S01]  /*1610*/  FADD.FTZ R247, R4, R247 ;  /* 0x000000f704f77221 */ /* 0x000fe20000010000 */
[----:B------:R-:W-:Y:S06]  /*1620*/  BRA `(.L_x_16864) ;  /* 0x0000000000107947 */ /* 0x000fec0003800000 */
.L_x_16862:
[----:B-----5:R-:W-:Y:S02]  /*1630*/  HADD2.F32 R4, -RZ, R178.H0_H0 ;  /* 0x200000b2ff047230 */ /* 0x020fe40000004100 */
[----:B------:R-:W-:-:S03]  /*1640*/  @P2 HADD2.F32 R188, -RZ, R182.H0_H0 ;  /* 0x200000b6ffbc2230 */ /* 0x000fc60000004100 */
[----:B------:R-:W-:-:S04]  /*1650*/  FADD.FTZ R247, R4, R247 ;  /* 0x000000f704f77221 */ /* 0x000fc80000010000 */
[----:B------:R-:W-:-:S07]  /*1660*/  @P2 FADD.FTZ R247, R188, R247 ;  /* 0x000000f7bcf72221 */ /* 0x000fce0000010000 */
.L_x_16864:
[----:B------:R-:W-:-:S04]  /*1670*/  F2FP.F16.F32.PACK_AB R4, RZ, R247 ;  /* 0x000000f7ff04723e */ /* 0x000fc800000000ff */
[----:B------:R-:W-:-:S07]  /*1680*/  PRMT R186, R4, 0x7610, R186 ;  /* 0x0000761004ba7816 */ /* 0x000fce00000000ba */
.L_x_16865:
[----:B------:R-:W-:Y:S01]  /*1690*/  HADD2.F32 R245, -RZ, R6.H1_H1 ;  /* 0x30000006fff57230 */ /* 0x000fe20000004100 */
[----:B------:R-:W-:Y:S06]  /*16a0*/  @P3 BRA `(.L_x_16866) ;  /* 0x0000000000203947 */ /* 0x000fec0003800000 */
[----:B------:R-:W-:-:S04]  /*16b0*/  ISETP.NE.U32.AND P4, PT, RZ, UR10, PT ;  /* 0x0000000aff007c0c */ /* 0x000fc8000bf85070 */
[----:B------:R-:W-:-:S13]  /*16c0*/  ISETP.NE.AND.EX P4, PT, RZ, UR11, PT, P4 ;  /* 0x0000000bff007c0c */ /* 0x000fda000bf85340 */
[----:B------:R-:W-:Y:S05]  /*16d0*/  @P4 BRA `(.L_x_16867) ;  /* 0x0000000000084947 */ /* 0x000fea0003800000 */
[----:B------:R-:W-:Y:S05]  /*16e0*/  @P0 BRA `(.L_x_16868) ;  /* 0x0000000000200947 */ /* 0x000fea0003800000 */
[----:B------:R-:W-:Y:S05]  /*16f0*/  BRA `(.L_x_16869) ;  /* 0x0000000000247947 */ /* 0x000fea0003800000 */
.L_x_16867:
[----:B-----5:R-:W-:-:S05]  /*1700*/  HADD2.F32 R4, -RZ, R182.H1_H1 ;  /* 0x300000b6ff047230 */ /* 0x020fca0000004100 */
[----:B------:R-:W-:Y:S01]  /*1710*/  FADD.FTZ R245, R4, R245 ;  /* 0x000000f504f57221 */ /* 0x000fe20000010000 */
[----:B------:R-:W-:Y:S06]  /*1720*/  BRA `(.L_x_16868) ;  /* 0x0000000000107947 */ /* 0x000fec0003800000 */
.L_x_16866:
[----:B-----5:R-:W-:Y:S02]  /*1730*/  HADD2.F32 R4, -RZ, R178.H1_H1 ;  /* 0x300000b2ff047230 */ /* 0x020fe40000004100 */
[----:B------:R-:W-:-:S03]  /*1740*/  @P2 HADD2.F32 R6, -RZ, R182.H1_H1 ;  /* 0x300000b6ff062230 */ /* 0x000fc60000004100 */
[----:B------:R-:W-:-:S04]  /*1750*/  FADD.FTZ R245, R4, R245 ;  /* 0x000000f504f57221 */ /* 0x000fc80000010000 */
[----:B------:R-:W-:-:S07]  /*1760*/  @P2 FADD.FTZ R245, R6, R245 ;  /* 0x000000f506f52221 */ /* 0x000fce0000010000 */
.L_x_16868:
[----:B------:R-:W-:-:S04]  /*1770*/  F2FP.F16.F32.PACK_AB R4, RZ, R245 ;  /* 0x000000f5ff04723e */ /* 0x000fc800000000ff */
[----:B------:R-:W-:-:S07]  /*1780*/  PRMT R186, R186, 0x5410, R4 ;  /* 0x00005410baba7816 */ /* 0x000fce0000000004 */
.L_x_16869:
[----:B------:R-:W-:Y:S01]  /*1790*/  HADD2.F32 R243, -RZ, R7.H0_H0 ;  /* 0x20000007fff37230 */ /* 0x000fe20000004100 */
[----:B------:R-:W-:Y:S06]  /*17a0*/  @P3 BRA `(.L_x_16870) ;  /* 0x0000000000203947 */ /* 0x000fec0003800000 */
[----:B------:R-:W-:-:S04]  /*17b0*/  ISETP.NE.U32.AND P4, PT, RZ, UR10, PT ;  /* 0x0000000aff007c0c */ /* 0x000fc8000bf85070 */
[----:B------:R-:W-:-:S13]  /*17c0*/  ISETP.NE.AND.EX P4, PT, RZ, UR11, PT, P4 ;  /* 0x0000000bff007c0c */ /* 0x000fda000bf85340 */
[----:B------:R-:W-:Y:S05]  /*17d0*/  @P4 BRA `(.L_x_16871) ;  /* 0x0000000000084947 */ /* 0x000fea0003800000 */
[----:B------:R-:W-:Y:S05]  /*17e0*/  @P0 BRA `(.L_x_16872) ;  /* 0x0000000000200947 */ /* 0x000fea0003800000 */
[----:B------:R-:W-:Y:S05]  /*17f0*/  BRA `(.L_x_16873) ;  /* 0x0000000000247947 */ /* 0x000fea0003800000 */
.L_x_16871:
[----:B-----5:R-:W-:-:S05]  /*1800*/  HADD2.F32 R4, -RZ, R183.H0_H0 ;  /* 0x200000b7ff047230 */ /* 0x020fca0000004100 */
[----:B------:R-:W-:Y:S01]  /*1810*/  FADD.FTZ R243, R4, R243 ;  /* 0x000000f304f37221 */ /* 0x000fe20000010000 */
[----:B------:R-:W-:Y:S06]  /*1820*/  BRA `(.L_x_16872) ;  /* 0x0000000000107947 */ /* 0x000fec0003800000 */
.L_x_16870:
[----:B-----5:R-:W-:Y:S02]  /*1830*/  HADD2.F32 R4, -RZ, R179.H0_H0 ;  /* 0x200000b3ff047230 */ /* 0x020fe40000004100 */
[----:B------:R-:W-:-:S03]  /*1840*/  @P2 HADD2.F32 R6, -RZ, R183.H0_H0 ;  /* 0x200000b7ff062230 */ /* 0x000fc60000004100 */
[----:B------:R-:W-:-:S04]  /*1850*/  FADD.FTZ R243, R4, R243 ;  /* 0x000000f304f37221 */ /* 0x000fc80000010000 */
[----:B------:R-:W-:-:S07]  /*1860*/  @P2 FADD.FTZ R243, R6, R243 ;  /* 0x000000f306f32221 */ /* 0x000fce0000010000 */
.L_x_16872:
[----:B------:R-:W-:-:S04]  /*1870*/  F2FP.F16.F32.PACK_AB R4, RZ, R243 ;  /* 0x000000f3ff04723e */ /* 0x000fc800000000ff */
[----:B------:R-:W-:-:S07]  /*1880*/  PRMT R187, R4, 0x7610, R187 ;  /* 0x0000761004bb7816 */ /* 0x000fce00000000bb */
.L_x_16873:
[----:B------:R-:W-:Y:S01]  /*1890*/  HADD2.F32 R241, -RZ, R7.H1_H1 ;  /* 0x30000007fff17230 */ /* 0x000fe20000004100 */
[----:B------:R-:W-:Y:S06]  /*18a0*/  @P3 BRA `(.L_x_16874) ;  /* 0x0000000000203947 */ /* 0x000fec0003800000 */
[----:B------:R-:W-:-:S04]  /*18b0*/  ISETP.NE.U32.AND P4, PT, RZ, UR10, PT ;  /* 0x0000000aff007c0c */ /* 0x000fc8000bf85070 */
[----:B------:R-:W-:-:S13]  /*18c0*/  ISETP.NE.AND.EX P4, PT, RZ, UR11, PT, P4 ;  /* 0x0000000bff007c0c */ /* 0x000fda000bf85340 */
[----:B------:R-:W-:Y:S05]  /*18d0*/  @P4 BRA `(.L_x_16875) ;  /* 0x0000000000084947 */ /* 0x000fea0003800000 */
[----:B------:R-:W-:Y:S05]  /*18e0*/  @P0 BRA `(.L_x_16876) ;  /* 0x0000000000200947 */ /* 0x000fea0003800000 */
[----:B------:R-:W-:Y:S05]  /*18f0*/  BRA `(.L_x_16877) ;  /* 0x0000000000247947 */ /* 0x000fea0003800000 */
.L_x_16875:
[----:B-----5:R-:W-:-:S05]  /*1900*/  HADD2.F32 R4, -RZ, R183.H1_H1 ;  /* 0x300000b7ff047230 */ /* 0x020fca0000004100 */
[----:B------:R-:W-:Y:S01]  /*1910*/  FADD.FTZ R241, R4, R241 ;  /* 0x000000f104f17221 */ /* 0x000fe20000010000 */
[----:B------:R-:W-:Y:S06]  /*1920*/  BRA `(.L_x_16876) ;  /* 0x0000000000107947 */ /* 0x000fec0003800000 */
.L_x_16874:
[----:B-----5:R-:W-:Y:S02]  /*1930*/  HADD2.F32 R4, -RZ, R179.H1_H1 ;  /* 0x300000b3ff047230 */ /* 0x020fe40000004100 */
[----:B------:R-:W-:-:S03]  /*1940*/  @P2 HADD2.F32 R6, -RZ, R183.H1_H1 ;  /* 0x300000b7ff062230 */ /* 0x000fc60000004100 */
[----:B------:R-:W-:-:S04]  /*1950*/  FADD.FTZ R241, R4, R241 ;  /* 0x000000f104f17221 */ /* 0x000fc80000010000 */
[----:B------:R-:W-:-:S07]  /*1960*/  @P2 FADD.FTZ R241, R6, R241 ;  /* 0x000000f106f12221 */ /* 0x000fce0000010000 */
.L_x_16876:
[----:B------:R-:W-:-:S04]  /*1970*/  F2FP.F16.F32.PACK_AB R4, RZ, R241 ;  /* 0x000000f1ff04723e */ /* 0x000fc800000000ff */
[----:B------:R-:W-:-:S07]  /*1980*/  PRMT R187, R187, 0x5410, R4 ;  /* 0x00005410bbbb7816 */ /* 0x000fce0000000004 */
.L_x_16877:
        /* <DEDUP_REMOVED lines=19> */
.L_x_16879:
[----:B-----5:R-:W-:-:S05]  /*1ac0*/  HADD2.F32 R188, -RZ, R180.H0_H0 ;  /* 0x200000b4ffbc7230 */ /* 0x020fca0000004100 */
[----:B------:R-:W-:Y:S01]  /*1ad0*/  FADD.FTZ R239, R188, R239 ;  /* 0x000000efbcef7221 */ /* 0x000fe20000010000 */
[----:B------:R-:W-:Y:S06]  /*1ae0*/  BRA `(.L_x_16880) ;  /* 0x0000000000107947 */ /* 0x000fec0003800000 */
.L_x_16878:
[----:B-----5:R-:W-:Y:S02]  /*1af0*/  HADD2.F32 R188, -RZ, R176.H0_H0 ;  /* 0x200000b0ffbc7230 */ /* 0x020fe40000004100 */
[----:B------:R-:W-:-:S03]  /*1b00*/  @P2 HADD2.F32 R196, -RZ, R180.H0_H0 ;  /* 0x200000b4ffc42230 */ /* 0x000fc60000004100 */
[----:B------:R-:W-:-:S04]  /*1b10*/  FADD.FTZ R239, R188, R239 ;  /* 0x000000efbcef7221 */ /* 0x000fc80000010000 */
[----:B------:R-:W-:-:S07]  /*1b20*/  @P2 FADD.FTZ R239, R196, R239 ;  /* 0x000000efc4ef2221 */ /* 0x000fce0000010000 */
.L_x_16880:
[----:B------:R-:W-:-:S04]  /*1b30*/  F2FP.F16.F32.PACK_AB R3, RZ, R239 ;  /* 0x000000efff03723e */ /* 0x000fc800000000ff */
[----:B------:R-:W-:-:S07]  /*1b40*/  PRMT R184, R3, 0x7610, R184 ;  /* 0x0000761003b87816 */ /* 0x000fce00000000b8 */
.L_x_16881:
[----:B------:R-:W-:Y:S01]  /*1b50*/  HADD2.F32 R237, -RZ, R4.H1_H1 ;  /* 0x30000004ffed7230 */ /* 0x000fe20000004100 */
[----:B------:R-:W-:Y:S06]  /*1b60*/  @P3 BRA `(.L_x_16882) ;  /* 0x0000000000203947 */ /* 0x000fec0003800000 */
[----:B------:R-:W-:-:S04]  /*1b70*/  ISETP.NE.U32.AND P4, PT, RZ, UR10, PT ;  /* 0x0000000aff007c0c */ /* 0x000fc8000bf85070 */
[----:B------:R-:W-:-:S13]  /*1b80*/  ISETP.NE.AND.EX P4, PT, RZ, UR11, PT, P4 ;  /* 0x0000000bff007c0c */ /* 0x000fda000bf85340 */
[----:B------:R-:W-:Y:S05]  /*1b90*/  @P4 BRA `(.L_x_16883) ;  /* 0x0000000000084947 */ /* 0x000fea0003800000 */
[----:B------:R-:W-:Y:S05]  /*1ba0*/  @P0 BRA `(.L_x_16884) ;  /* 0x0000000000200947 */ /* 0x000fea0003800000 */
[----:B------:R-:W-:Y:S05]  /*1bb0*/  BRA `(.L_x_16885) ;  /* 0x0000000000247947 */ /* 0x000fea0003800000 */
.L_x_16883:
[----:B-----5:R-:W-:-:S05]  /*1bc0*/  HADD2.F32 R4, -RZ, R180.H1_H1 ;  /* 0x300000b4ff047230 */ /* 0x020fca0000004100 */
[----:B------:R-:W-:Y:S01]  /*1bd0*/  FADD.FTZ R237, R4, R237 ;  /* 0x000000ed04ed7221 */ /* 0x000fe20000010000 */
[----:B------:R-:W-:Y:S06]  /*1be0*/  BRA `(.L_x_16884) ;  /* 0x0000000000107947 */ /* 0x000fec0003800000 */
.L_x_16882:
[----:B-----5:R-:W-:Y:S02]  /*1bf0*/  HADD2.F32 R4, -RZ, R176.H1_H1 ;  /* 0x300000b0ff047230 */ /* 0x020fe40000004100 */
[----:B------:R-:W-:-:S03]  /*1c00*/  @P2 HADD2.F32 R188, -RZ, R180.H1_H1 ;  /* 0x300000b4ffbc2230 */ /* 0x000fc60000004100 */
[----:B------:R-:W-:-:S04]  /*1c10*/  FADD.FTZ R237, R4, R237 ;  /* 0x000000ed04ed7221 */ /* 0x000fc80000010000 */
[----:B------:R-:W-:-:S07]  /*1c20*/  @P2 FADD.FTZ R237, R188, R237 ;  /* 0x000000edbced2221 */ /* 0x000fce0000010000 */
.L_x_16884:
[----:B------:R-:W-:-:S04]  /*1c30*/  F2FP.F16.F32.PACK_AB R3, RZ, R237 ;  /* 0x000000edff03723e */ /* 0x000fc800000000ff */
[----:B------:R-:W-:-:S07]  /*1c40*/  PRMT R184, R184, 0x5410, R3 ;  /* 0x00005410b8b87816 */ /* 0x000fce0000000003 */
.L_x_16885:
[----:B------:R-:W-:Y:S01]  /*1c50*/  HADD2.F32 R235, -RZ, R5.H0_H0 ;  /* 0x20000005ffeb7230 */ /* 0x000fe20000004100 */
[----:B------:R-:W-:Y:S06]  /*1c60*/  @P3 BRA `(.L_x_16886) ;  /* 0x0000000000203947 */ /* 0x000fec0003800000 */
[----:B------:R-:W-:-:S04]  /*1c70*/  ISETP.NE.U32.AND P4, PT, RZ, UR10, PT ;  /* 0x0000000aff007c0c */ /* 0x000fc8000bf85070 */
[----:B------:R-:W-:-:S13]  /*1c80*/  ISETP.NE.AND.EX P4, PT, RZ, UR11, PT, P4 ;  /* 0x0000000bff007c0c */ /* 0x000fda000bf85340 */
[----:B------:R-:W-:Y:S05]  /*1c90*/  @P4 BRA `(.L_x_16887) ;  /* 0x0000000000084947 */ /* 0x000fea0003800000 */
[----:B------:R-:W-:Y:S05]  /*1ca0*/  @P0 BRA `(.L_x_16888) ;  /* 0x0000000000200947 */ /* 0x000fea0003800000 */
[----:B------:R-:W-:Y:S05]  /*1cb0*/  BRA `(.L_x_16889) ;  /* 0x0000000000247947 */ /* 0x000fea0003800000 */
.L_x_16887:
[----:B-----5:R-:W-:-:S05]  /*1cc0*/  HADD2.F32 R4, -RZ, R181.H0_H0 ;  /* 0x200000b5ff047230 */ /* 0x020fca0000004100 */
[----:B------:R-:W-:Y:S01]  /*1cd0*/  FADD.FTZ R235, R4, R235 ;  /* 0x000000eb04eb7221 */ /* 0x000fe20000010000 */
[----:B------:R-:W-:Y:S06]  /*1ce0*/  BRA `(.L_x_16888) ;  /* 0x0000000000107947 */ /* 0x000fec0003800000 */
.L_x_16886:
[----:B-----5:R-:W-:Y:S02]  /*1cf0*/  HADD2.F32 R4, -RZ, R177.H0_H0 ;  /* 0x200000b1ff047230 */ /* 0x020fe40000004100 */
[----:B------:R-:W-:-:S03]  /*1d00*/  @P2 HADD2.F32 R188, -RZ, R181.H0_H0 ;  /* 0x200000b5ffbc2230 */ /* 0x000fc60000004100 */
[----:B------:R-:W-:-:S04]  /*1d10*/  FADD.FTZ R235, R4, R235 ;  /* 0x000000eb04eb7221 */ /* 0x000fc80000010000 */
[----:B------:R-:W-:-:S07]  /*1d20*/  @P2 FADD.FTZ R235, R188, R235 ;  /* 0x000000ebbceb2221 */ /* 0x000fce0000010000 */
.L_x_16888:
[----:B------:R-:W-:-:S04]  /*1d30*/  F2FP.F16.F32.PACK_AB R3, RZ, R235 ;  /* 0x000000ebff03723e */ /* 0x000fc800000000ff */
[----:B------:R-:W-:-:S07]  /*1d40*/  PRMT R185, R3, 0x7610, R185 ;  /* 0x0000761003b97816 */ /* 0x000fce00000000b9 */
.L_x_16889:
[----:B------:R-:W-:Y:S01]  /*1d50*/  HADD2.F32 R231, -RZ, R5.H1_H1 ;  /* 0x30000005ffe77230 */ /* 0x000fe20000004100 */
[----:B------:R-:W-:Y:S06]  /*1d60*/  @P3 BRA `(.L_x_16890) ;  /* 0x0000000000203947 */ /* 0x000fec0003800000 */
[----:B------:R-:W-:-:S04]  /*1d70*/  ISETP.NE.U32.AND P4, PT, RZ, UR10, PT ;  /* 0x0000000aff007c0c */ /* 0x000fc8000bf85070 */
[----:B------:R-:W-:-:S13]  /*1d80*/  ISETP.NE.AND.EX P4, PT, RZ, UR11, PT, P4 ;  /* 0x0000000bff007c0c */ /* 0x000fda000bf85340 */
[----:B------:R-:W-:Y:S05]  /*1d90*/  @P4 BRA `(.L_x_16891) ;  /* 0x0000000000084947 */ /* 0x000fea0003800000 */
[----:B------:R-:W-:Y:S05]  /*1da0*/  @P0 BRA `(.L_x_16892) ;  /* 0x0000000000200947 */ /* 0x000fea0003800000 */
[----:B------:R-:W-:Y:S05]  /*1db0*/  BRA `(.L_x_16893) ;  /* 0x0000000000247947 */ /* 0x000fea0003800000 */
.L_x_16891:
[----:B-----5:R-:W-:-:S05]  /*1dc0*/  HADD2.F32 R4, -RZ, R181.H1_H1 ;  /* 0x300000b5ff047230 */ /* 0x020fca0000004100 */
[----:B------:R-:W-:Y:S01]  /*1dd0*/  FADD.FTZ R231, R4, R231 ;  /* 0x000000e704e77221 */ /* 0x000fe20000010000 */
[----:B------:R-:W-:Y:S06]  /*1de0*/  BRA `(.L_x_16892) ;  /* 0x0000000000107947 */ /* 0x000fec0003800000 */
.L_x_16890:
[----:B-----5:R-:W-:Y:S02]  /*1df0*/  HADD2.F32 R4, -RZ, R177.H1_H1 ;  /* 0x300000b1ff047230 */ /* 0x020fe40000004100 */
[----:B------:R-:W-:-:S03]  /*1e00*/  @P2 HADD2.F32 R188, -RZ, R181.H1_H1 ;  /* 0x300000b5ffbc2230 */ /* 0x000fc60000004100 */
[----:B------:R-:W-:-:S04]  /*1e10*/  FADD.FTZ R231, R4, R231 ;  /* 0x000000e704e77221 */ /* 0x000fc80000010000 */
[----:B------:R-:W-:-:S07]  /*1e20*/  @P2 FADD.FTZ R231, R188, R231 ;  /* 0x000000e7bce72221 */ /* 0x000fce0000010000 */
.L_x_16892:
[----:B------:R-:W-:-:S04]  /*1e30*/  F2FP.F16.F32.PACK_AB R3, RZ, R231 ;  /* 0x000000e7ff03723e */ /* 0x000fc800000000ff */
[----:B------:R-:W-:-:S07]  /*1e40*/  PRMT R185, R185, 0x5410, R3 ;  /* 0x00005410b9b97816 */ /* 0x000fce0000000003 */
.L_x_16893:
[----:B------:R-:W-:Y:S01]  /*1e50*/  HADD2.F32 R229, -RZ, R6.H0_H0 ;  /* 0x20000006ffe57230 */ /* 0x000fe20000004100 */
[----:B------:R-:W-:Y:S06]  /*1e60*/  @P3 BRA `(.L_x_16894) ;  /* 0x0000000000203947 */ /* 0x000fec0003800000 */
[----:B------:R-:W-:-:S04]  /*1e70*/  ISETP.NE.U32.AND P4, PT, RZ, UR10, PT ;  /* 0x0000000aff007c0c */ /* 0x000fc8000bf85070 */
[----:B------:R-:W-:-:S13]  /*1e80*/  ISETP.NE.AND.EX P4, PT, RZ, UR11, PT, P4 ;  /* 0x0000000bff007c0c */ /* 0x000fda000bf85340 */
[----:B------:R-:W-:Y:S05]  /*1e90*/  @P4 BRA `(.L_x_16895) ;  /* 0x0000000000084947 */ /* 0x000fea0003800000 */
[----:B------:R-:W-:Y:S05]  /*1ea0*/  @P0 BRA `(.L_x_16896) ;  /* 0x0000000000200947 */ /* 0x000fea0003800000 */
[----:B------:R-:W-:Y:S05]  /*1eb0*/  BRA `(.L_x_16897) ;  /* 0x0000000000247947 */ /* 0x000fea0003800000 */
.L_x_16895:
[----:B-----5:R-:W-:-:S05]  /*1ec0*/  HADD2.F32 R4, -RZ, R182.H0_H0 ;  /* 0x200000b6ff047230 */ /* 0x020fca0000004100 */
[----:B------:R-:W-:Y:S01]  /*1ed0*/  FADD.FTZ R229, R4, R229 ;  /* 0x000000e504e57221 */ /* 0x000fe20000010000 */
[----:B------:R-:W-:Y:S06]  /*1ee0*/  BRA `(.L_x_16896) ;  /* 0x0000000000107947 */ /* 0x000fec0003800000 */
.L_x_16894:
[----:B-----5:R-:W-:Y:S02]  /*1ef0*/  HADD2.F32 R4, -RZ, R178.H0_H0 ;  /* 0x200000b2ff047230 */ /* 0x020fe40000004100 */
[----:B------:R-:W-:-:S03]  /*1f00*/  @P2 HADD2.F32 R188, -RZ, R182.H0_H0 ;  /* 0x200000b6ffbc2230 */ /* 0x000fc60000004100 */
[----:B------:R-:W-:-:S04]  /*1f10*/  FADD.FTZ R229, R4, R229 ;  /* 0x000000e504e57221 */ /* 0x000fc80000010000 */
[----:B------:R-:W-:-:S07]  /*1f20*/  @P2 FADD.FTZ R229, R188, R229 ;  /* 0x000000e5bce52221 */ /* 0x000fce0000010000 */
.L_x_16896:
[----:B------:R-:W-:-:S04]  /*1f30*/  F2FP.F16.F32.PACK_AB R3, RZ, R229 ;  /* 0x000000e5ff03723e */ /* 0x000fc800000000ff */
[----:B------:R-:W-:-:S07]  /*1f40*/  PRMT R186, R3, 0x7610, R186 ;  /* 0x0000761003ba7816 */ /* 0x000fce00000000ba */
.L_x_16897:
[----:B------:R-:W-:Y:S01]  /*1f50*/  HADD2.F32 R225, -RZ, R6.H1_H1 ;  /* 0x30000006ffe17230 */ /* 0x000fe20000004100 */
[----:B------:R-:W-:Y:S06]  /*1f60*/  @P3 BRA `(.L_x_16898) ;  /* 0x0000000000203947 */ /* 0x000fec0003800000 */
[----:B------:R-:W-:-:S04]  /*1f70*/  ISETP.NE.U32.AND P4, PT, RZ, UR10, PT ;  /* 0x0000000aff007c0c */ /* 0x000fc8000bf85070 */
[----:B------:R-:W-:-:S13]  /*1f80*/  ISETP.NE.AND.EX P4, PT, RZ, UR11, PT, P4 ;  /* 0x0000000bff007c0c */ /* 0x000fda000bf85340 */
[----:B------:R-:W-:Y:S05]  /*1f90*/  @P4 BRA `(.L_x_16899) ;  /* 0x0000000000084947 */ /* 0x000fea0003800000 */
[----:B------:R-:W-:Y:S05]  /*1fa0*/  @P0 BRA `(.L_x_16900) ;  /* 0x0000000000200947 */ /* 0x000fea0003800000 */
[----:B------:R-:W-:Y:S05]  /*1fb0*/  BRA `(.L_x_16901) ;  /* 0x0000000000247947 */ /* 0x000fea0003800000 */
.L_x_16899:
[----:B-----5:R-:W-:-:S05]  /*1fc0*/  HADD2.F32 R4, -RZ, R182.H1_H1 ;  /* 0x300000b6ff047230 */ /* 0x020fca0000004100 */
[----:B------:R-:W-:Y:S01]  /*1fd0*/  FADD.FTZ R225, R4, R225 ;  /* 0x000000e104e17221 */ /* 0x000fe20000010000 */
[----:B------:R-:W-:Y:S06]  /*1fe0*/  BRA `(.L_x_16900) ;  /* 0x0000000000107947 */ /* 0x000fec0003800000 */
.L_x_16898:
[----:B-----5:R-:W-:Y:S02]  /*1ff0*/  HADD2.F32 R4, -RZ, R178.H1_H1 ;  /* 0x300000b2ff047230 */ /* 0x020fe40000004100 */
[----:B------:R-:W-:-:S03]  /*2000*/  @P2 HADD2.F32 R6, -RZ, R182.H1_H1 ;  /* 0x300000b6ff062230 */ /* 0x000fc60000004100 */
[----:B------:R-:W-:-:S04]  /*2010*/  FADD.FTZ R225, R4, R225 ;  /* 0x000000e104e17221 */ /* 0x000fc80000010000 */
[----:B------:R-:W-:-:S07]  /*2020*/  @P2 FADD.FTZ R225, R6, R225 ;  /* 0x000000e106e12221 */ /* 0x000fce0000010000 */
.L_x_16900:
[----:B------:R-:W-:-:S04]  /*2030*/  F2FP.F16.F32.PACK_AB R3, RZ, R225 ;  /* 0x000000e1ff03723e */ /* 0x000fc800000000ff */
[----:B------:R-:W-:-:S07]  /*2040*/  PRMT R186, R186, 0x5410, R3 ;  /* 0x00005410baba7816 */ /* 0x000fce0000000003 */
.L_x_16901:
[----:B------:R-:W-:Y:S01]  /*2050*/  HADD2.F32 R223, -RZ, R7.H0_H0 ;  /* 0x20000007ffdf7230 */ /* 0x000fe20000004100 */
[----:B------:R-:W-:Y:S06]  /*2060*/  @P3 BRA `(.L_x_16902) ;  /* 0x0000000000203947 */ /* 0x000fec0003800000 */
[----:B------:R-:W-:-:S04]  /*2070*/  ISETP.NE.U32.AND P4, PT, RZ, UR10, PT ;  /* 0x0000000aff007c0c */ /* 0x000fc8000bf85070 */
[----:B------:R-:W-:-:S13]  /*2080*/  ISETP.NE.AND.EX P4, PT, RZ, UR11, PT, P4 ;  /* 0x0000000bff007c0c */ /* 0x000fda000bf85340 */
[----:B------:R-:W-:Y:S05]  /*2090*/  @P4 BRA `(.L_x_16903) ;  /* 0x0000000000084947 */ /* 0x000fea0003800000 */
[----:B------:R-:W-:Y:S05]  /*20a0*/  @P0 BRA `(.L_x_16904) ;  /* 0x0000000000200947 */ /* 0x000fea0003800000 */
[----:B------:R-:W-:Y:S05]  /*20b0*/  BRA `(.L_x_16905) ;  /* 0x0000000000247947 */ /* 0x000fea0003800000 */
.L_x_16903:
[----:B-----5:R-:W-:-:S05]  /*20c0*/  HADD2.F32 R4, -RZ, R183.H0_H0 ;  /* 0x200000b7ff047230 */ /* 0x020fca0000004100 */
[----:B------:R-:W-:Y:S01]  /*20d0*/  FADD.FTZ R223, R4, R223 ;  /* 0x000000df04df7221 */ /* 0x000fe20000010000 */
[----:B------:R-:W-:Y:S06]  /*20e0*/  BRA `(.L_x_16904) ;  /* 0x0000000000107947 */ /* 0x000fec0003800000 */
.L_x_16902:
[----:B-----5:R-:W-:Y:S02]  /*20f0*/  HADD2.F32 R4, -RZ, R179.H0_H0 ;  /* 0x200000b3ff047230 */ /* 0x020fe40000004100 */
[----:B------:R-:W-:-:S03]  /*2100*/  @P2 HADD2.F32 R6, -RZ, R183.H0_H0 ;  /* 0x200000b7ff062230 */ /* 0x000fc60000004100 */
[----:B------:R-:W-:-:S04]  /*2110*/  FADD.FTZ R223, R4, R223 ;  /* 0x000000df04df7221 */ /* 0x000fc80000010000 */
[----:B------:R-:W-:-:S07]  /*2120*/  @P2 FADD.FTZ R223, R6, R223 ;  /* 0x000000df06df2221 */ /* 0x000fce0000010000 */
.L_x_16904:
[----:B------:R-:W-:-:S04]  /*2130*/  F2FP.F16.F32.PACK_AB R3, RZ, R223 ;  /* 0x000000dfff03723e */ /* 0x000fc800000000ff */
[----:B------:R-:W-:-:S07]  /*2140*/  PRMT R187, R3, 0x7610, R187 ;  /* 0x0000761003bb7816 */ /* 0x000fce00000000bb */
.L_x_16905:
[----:B------:R-:W-:Y:S01]  /*2150*/  HADD2.F32 R221, -RZ, R7.H1_H1 ;  /* 0x30000007ffdd7230 */ /* 0x000fe20000004100 */
[----:B------:R-:W-:Y:S06]  /*2160*/  @P3 BRA `(.L_x_16906) ;  /* 0x0000000000203947 */ /* 0x000fec0003800000 */
[----:B------:R-:W-:-:S04]  /*2170*/  ISETP.NE.U32.AND P4, PT, RZ, UR10, PT ;  /* 0x0000000aff007c0c */ /* 0x000fc8000bf85070 */
[----:B------:R-:W-:-:S13]  /*2180*/  ISETP.NE.AND.EX P4, PT, RZ, UR11, PT, P4 ;  /* 0x0000000bff007c0c */ /* 0x000fda000bf85340 */
[----:B------:R-:W-:Y:S05]  /*2190*/  @P4 BRA `(.L_x_16907) ;  /* 0x0000000000084947 */ /* 0x000fea0003800000 */
[----:B------:R-:W-:Y:S05]  /*21a0*/  @P0 BRA `(.L_x_16908) ;  /* 0x0000000000200947 */ /* 0x000fea0003800000 */
[----:B------:R-:W-:Y:S05]  /*21b0*/  BRA `(.L_x_16909) ;  /* 0x0000000000247947 */ /* 0x000fea0003800000 */
.L_x_16907:
[----:B-----5:R-:W-:-:S05]  /*21c0*/  HADD2.F32 R4, -RZ, R183.H1_H1 ;  /* 0x300000b7ff047230 */ /* 0x020fca0000004100 */
[----:B------:R-:W-:Y:S01]  /*21d0*/  FADD.FTZ R221, R4, R221 ;  /* 0x000000dd04dd7221 */ /* 0x000fe20000010000 */
[----:B------:R-:W-:Y:S06]  /*21e0*/  BRA `(.L_x_16908) ;  /* 0x0000000000107947 */ /* 0x000fec0003800000 */
.L_x_16906:
[----:B-----5:R-:W-:Y:S02]  /*21f0*/  HADD2.F32 R4, -RZ, R179.H1_H1 ;  /* 0x300000b3ff047230 */ /* 0x020fe40000004100 */
[----:B------:R-:W-:-:S03]  /*2200*/  @P2 HADD2.F32 R6, -RZ, R183.H1_H1 ;  /* 0x300000b7ff062230 */ /* 0x000fc60000004100 */
[----:B------:R-:W-:-:S04]  /*2210*/  FADD.FTZ R221, R4, R221 ;  /* 0x000000dd04dd7221 */ /* 0x000fc80000010000 */
[----:B------:R-:W-:-:S07]  /*2220*/  @P2 FADD.FTZ R221, R6, R221 ;  /* 0x000000dd06dd2221 */ /* 0x000fce0000010000 */
.L_x_16908:
[----:B------:R-:W-:-:S04]  /*2230*/  F2FP.F16.F32.PACK_AB R3, RZ, R221 ;  /* 0x000000ddff03723e */ /* 0x000fc800000000ff */
[----:B------:R-:W-:-:S07]  /*2240*/  PRMT R187, R187, 0x5410, R3 ;  /* 0x00005410bbbb7816 */ /* 0x000fce0000000003 */
.L_x_16909:
        /* <DEDUP_REMOVED lines=20> */
.L_x_16911:
[----:B-----5:R-:W-:-:S05]  /*2390*/  HADD2.F32 R188, -RZ, R180.H0_H0 ;  /* 0x200000b4ffbc7230 */ /* 0x020fca0000004100 */
[----:B------:R-:W-:Y:S01]  /*23a0*/  FADD.FTZ R211, R188, R211 ;  /* 0x000000d3bcd37221 */ /* 0x000fe20000010000 */
[----:B------:R-:W-:Y:S06]  /*23b0*/  BRA `(.L_x_16912) ;  /* 0x0000000000107947 */ /* 0x000fec0003800000 */
.L_x_16910:
[----:B-----5:R-:W-:Y:S02]  /*23c0*/  HADD2.F32 R188, -RZ, R176.H0_H0 ;  /* 0x200000b0ffbc7230 */ /* 0x020fe40000004100 */
[----:B------:R-:W-:-:S03]  /*23d0*/  @P2 HADD2.F32 R196, -RZ, R180.H0_H0 ;  /* 0x200000b4ffc42230 */ /* 0x000fc60000004100 */
[----:B------:R-:W-:-:S04]  /*23e0*/  FADD.FTZ R211, R188, R211 ;  /* 0x000000d3bcd37221 */ /* 0x000fc80000010000 */
[----:B------:R-:W-:-:S07]  /*23f0*/  @P2 FADD.FTZ R211, R196, R211 ;  /* 0x000000d3c4d32221 */ /* 0x000fce0000010000 */
.L_x_16912:
[----:B------:R-:W-:-:S04]  /*2400*/  F2FP.F16.F32.PACK_AB R3, RZ, R211 ;  /* 0x000000d3ff03723e */ /* 0x000fc800000000ff */
[----:B------:R-:W-:-:S07]  /*2410*/  PRMT R184, R3, 0x7610, R184 ;  /* 0x0000761003b87816 */ /* 0x000fce00000000b8 */
.L_x_16913:
[----:B------:R-:W-:Y:S01]  /*2420*/  HADD2.F32 R209, -RZ, R4.H1_H1 ;  /* 0x30000004ffd17230 */ /* 0x000fe20000004100 */
[----:B------:R-:W-:Y:S06]  /*2430*/  @P3 BRA `(.L_x_16914) ;  /* 0x0000000000203947 */ /* 0x000fec0003800000 */
[----:B------:R-:W-:-:S04]  /*2440*/  ISETP.NE.U32.AND P4, PT, RZ, UR10, PT ;  /* 0x0000000aff007c0c */ /* 0x000fc8000bf85070 */
[----:B------:R-:W-:-:S13]  /*2450*/  ISETP.NE.AND.EX P4, PT, RZ, UR11, PT, P4 ;  /* 0x0000000bff007c0c */ /* 0x000fda000bf85340 */
[----:B------:R-:W-:Y:S05]  /*2460*/  @P4 BRA `(.L_x_16915) ;  /* 0x0000000000084947 */ /* 0x000fea0003800000 */
[----:B------:R-:W-:Y:S05]  /*2470*/  @P0 BRA `(.L_x_16916) ;  /* 0x0000000000200947 */ /* 0x000fea0003800000 */
[----:B------:R-:W-:Y:S05]  /*2480*/  BRA `(.L_x_16917) ;  /* 0x0000000000247947 */ /* 0x000fea0003800000 */
.L_x_16915:
[----:B-----5:R-:W-:-:S05]  /*2490*/  HADD2.F32 R4, -RZ, R180.H1_H1 ;  /* 0x300000b4ff047230 */ /* 0x020fca0000004100 */
[----:B------:R-:W-:Y:S01]  /*24a0*/  FADD.FTZ R209, R4, R209 ;  /* 0x000000d104d17221 */ /* 0x000fe20000010000 */
[----:B------:R-:W-:Y:S06]  /*24b0*/  BRA `(.L_x_16916) ;  /* 0x0000000000107947 */ /* 0x000fec0003800000 */
.L_x_16914:
[----:B-----5:R-:W-:Y:S02]  /*24c0*/  HADD2.F32 R4, -RZ, R176.H1_H1 ;  /* 0x300000b0ff047230 */ /* 0x020fe40000004100 */
[----:B------:R-:W-:-:S03]  /*24d0*/  @P2 HADD2.F32 R188, -RZ, R180.H1_H1 ;  /* 0x300000b4ffbc2230 */ /* 0x000fc60000004100 */
[----:B------:R-:W-:-:S04]  /*24e0*/  FADD.FTZ R209, R4, R209 ;  /* 0x000000d104d17221 */ /* 0x000fc80000010000 */
[----:B------:R-:W-:-:S07]  /*24f0*/  @P2 FADD.FTZ R209, R188, R209 ;  /* 0x000000d1bcd12221 */ /* 0x000fce0000010000 */
.L_x_16916:
[----:B------:R-:W-:-:S04]  /*2500*/  F2FP.F16.F32.PACK_AB R3, RZ, R209 ;  /* 0x000000d1ff03723e */ /* 0x000fc800000000ff */
[----:B------:R-:W-:-:S07]  /*2510*/  PRMT R184, R184, 0x5410, R3 ;  /* 0x00005410b8b87816 */ /* 0x000fce0000000003 */
.L_x_16917:
[----:B------:R-:W-:Y:S01]  /*2520*/  HADD2.F32 R207, -RZ, R5.H0_H0 ;  /* 0x20000005ffcf7230 */ /* 0x000fe20000004100 */
[----:B------:R-:W-:Y:S06]  /*2530*/  @P3 BRA `(.L_x_16918) ;  /* 0x0000000000203947 */ /* 0x000fec0003800000 */
[----:B------:R-:W-:-:S04]  /*2540*/  ISETP.NE.U32.AND P4, PT, RZ, UR10, PT ;  /* 0x0000000aff007c0c */ /* 0x000fc8000bf85070 */
[----:B------:R-:W-:-:S13]  /*2550*/  ISETP.NE.AND.EX P4, PT, RZ, UR11, PT, P4 ;  /* 0x0000000bff007c0c */ /* 0x000fda000bf85340 */
[----:B------:R-:W-:Y:S05]  /*2560*/  @P4 BRA `(.L_x_16919) ;  /* 0x0000000000084947 */ /* 0x000fea0003800000 */
[----:B------:R-:W-:Y:S05]  /*2570*/  @P0 BRA `(.L_x_16920) ;  /* 0x0000000000200947 */ /* 0x000fea0003800000 */
[----:B------:R-:W-:Y:S05]  /*2580*/  BRA `(.L_x_16921) ;  /* 0x0000000000247947 */ /* 0x000fea0003800000 */
.L_x_16919:
[----:B-----5:R-:W-:-:S05]  /*2590*/  HADD2.F32 R4, -RZ, R181.H0_H0 ;  /* 0x200000b5ff047230 */ /* 0x020fca0000004100 */
[----:B------:R-:W-:Y:S01]  /*25a0*/  FADD.FTZ R207, R4, R207 ;  /* 0x000000cf04cf7221 */ /* 0x000fe20000010000 */
[----:B------:R-:W-:Y:S06]  /*25b0*/  BRA `(.L_x_16920) ;  /* 0x0000000000107947 */ /* 0x000fec0003800000 */
.L_x_16918:
[----:B-----5:R-:W-:Y:S02]  /*25c0*/  HADD2.F32 R4, -RZ, R177.H0_H0 ;  /* 0x200000b1ff047230 */ /* 0x020fe40000004100 */
[----:B------:R-:W-:-:S03]  /*25d0*/  @P2 HADD2.F32 R188, -RZ, R181.H0_H0 ;  /* 0x200000b5ffbc2230 */ /* 0x000fc60000004100 */
[----:B------:R-:W-:-:S04]  /*25e0*/  FADD.FTZ R207, R4, R207 ;  /* 0x000000cf04cf7221 */ /* 0x000fc80000010000 */
[----:B------:R-:W-:-:S07]  /*25f0*/  @P2 FADD.FTZ R207, R188, R207 ;  /* 0x000000cfbccf2221 */ /* 0x000fce0000010000 */
.L_x_16920:
[----:B------:R-:W-:-:S04]  /*2600*/  F2FP.F16.F32.PACK_AB R3, RZ, R207 ;  /* 0x000000cfff03723e */ /* 0x000fc800000000ff */
[----:B------:R-:W-:-:S07]  /*2610*/  PRMT R185, R3, 0x7610, R185 ;  /* 0x0000761003b97816 */ /* 0x000fce00000000b9 */
.L_x_16921:
[----:B------:R-:W-:Y:S01]  /*2620*/  HADD2.F32 R205, -RZ, R5.H1_H1 ;  /* 0x30000005ffcd7230 */ /* 0x000fe20000004100 */
[----:B------:R-:W-:Y:S06]  /*2630*/  @P3 BRA `(.L_x_16922) ;  /* 0x0000000000203947 */ /* 0x000fec0003800000 */
[----:B------:R-:W-:-:S04]  /*2640*/  ISETP.NE.U32.AND P4, PT, RZ, UR10, PT ;  /* 0x0000000aff007c0c */ /* 0x000fc8000bf85070 */
[----:B------:R-:W-:-:S13]  /*2650*/  ISETP.NE.AND.EX P4, PT, RZ, UR11, PT, P4 ;  /* 0x0000000bff007c0c */ /* 0x000fda000bf85340 */
[----:B------:R-:W-:Y:S05]  /*2660*/  @P4 BRA `(.L_x_16923) ;  /* 0x0000000000084947 */ /* 0x000fea0003800000 */
[----:B------:R-:W-:Y:S05]  /*2670*/  @P0 BRA `(.L_x_16924) ;  /* 0x0000000000200947 */ /* 0x000fea0003800000 */
[----:B------:R-:W-:Y:S05]  /*2680*/  BRA `(.L_x_16925) ;  /* 0x0000000000247947 */ /* 0x000fea0003800000 */
.L_x_16923:
[----:B-----5:R-:W-:-:S05]  /*2690*/  HADD2.F32 R4, -RZ, R181.H1_H1 ;  /* 0x300000b5ff047230 */ /* 0x020fca0000004100 */
[----:B------:R-:W-:Y:S01]  /*26a0*/  FADD.FTZ R205, R4, R205 ;  /* 0x000000cd04cd7221 */ /* 0x000fe20000010000 */
[----:B------:R-:W-:Y:S06]  /*26b0*/  BRA `(.L_x_16924) ;  /* 0x0000000000107947 */ /* 0x000fec0003800000 */
.L_x_16922:
[----:B-----5:R-:W-:Y:S02]  /*26c0*/  HADD2.F32 R4, -RZ, R177.H1_H1 ;  /* 0x300000b1ff047230 */ /* 0x020fe40000004100 */
[----:B------:R-:W-:-:S03]  /*26d0*/  @P2 HADD2.F32 R188, -RZ, R181.H1_H1 ;  /* 0x300000b5ffbc2230 */ /* 0x000fc60000004100 */
[----:B------:R-:W-:-:S04]  /*26e0*/  FADD.FTZ R205, R4, R205 ;  /* 0x000000cd04cd7221 */ /* 0x000fc80000010000 */
[----:B------:R-:W-:-:S07]  /*26f0*/  @P2 FADD.FTZ R205, R188, R205 ;  /* 0x000000cdbccd2221 */ /* 0x000fce0000010000 */
.L_x_16924:
[----:B------:R-:W-:-:S04]  /*2700*/  F2FP.F16.F32.PACK_AB R3, RZ, R205 ;  /* 0x000000cdff03723e */ /* 0x000fc800000000ff */
[----:B------:R-:W-:-:S07]  /*2710*/  PRMT R185, R185, 0x5410, R3 ;  /* 0x00005410b9b97816 */ /* 0x000fce0000000003 */
.L_x_16925:
[----:B------:R-:W-:Y:S01]  /*2720*/  HADD2.F32 R203, -RZ, R6.H0_H0 ;  /* 0x20000006ffcb7230 */ /* 0x000fe20000004100 */
[----:B------:R-:W-:Y:S06]  /*2730*/  @P3 BRA `(.L_x_16926) ;  /* 0x0000000000203947 */ /* 0x000fec0003800000 */
[----:B------:R-:W-:-:S04]  /*2740*/  ISETP.NE.U32.AND P4, PT, RZ, UR10, PT ;  /* 0x0000000aff007c0c */ /* 0x000fc8000bf85070 */
[----:B------:R-:W-:-:S13]  /*2750*/  ISETP.NE.AND.EX P4, PT, RZ, UR11, PT, P4 ;  /* 0x0000000bff007c0c */ /* 0x000fda000bf85340 */
[----:B------:R-:W-:Y:S05]  /*2760*/  @P4 BRA `(.L_x_16927) ;  /* 0x0000000000084947 */ /* 0x000fea0003800000 */
[----:B------:R-:W-:Y:S05]  /*2770*/  @P0 BRA `(.L_x_16928) ;  /* 0x0000000000200947 */ /* 0x000fea0003800000 */
[----:B------:R-:W-:Y:S05]  /*2780*/  BRA `(.L_x_16929) ;  /* 0x0000000000247947 */ /* 0x000fea0003800000 */
.L_x_16927:
[----:B-----5:R-:W-:-:S05]  /*2790*/  HADD2.F32 R4, -RZ, R182.H0_H0 ;  /* 0x200000b6ff047230 */ /* 0x020fca0000004100 */
[----:B------:R-:W-:Y:S01]  /*27a0*/  FADD.FTZ R203, R4, R203 ;  /* 0x000000cb04cb7221 */ /* 0x000fe20000010000 */
[----:B------:R-:W-:Y:S06]  /*27b0*/  BRA `(.L_x_16928) ;  /* 0x0000000000107947 */ /* 0x000fec0003800000 */
.L_x_16926:
[----:B-----5:R-:W-:Y:S02]  /*27c0*/  HADD2.F32 R4, -RZ, R178.H0_H0 ;  /* 0x200000b2ff047230 */ /* 0x020fe40000004100 */
[----:B------:R-:W-:-:S03]  /*27d0*/  @P2 HADD2.F32 R188, -RZ, R182.H0_H0 ;  /* 0x200000b6ffbc2230 */ /* 0x000fc60000004100 */
[----:B------:R-:W-:-:S04]  /*27e0*/  FADD.FTZ R203, R4, R203 ;  /* 0x000000cb04cb7221 */ /* 0x000fc80000010000 */
[----:B------:R-:W-:-:S07]  /*27f0*/  @P2 FADD.FTZ R203, R188, R203 ;  /* 0x000000cbbccb2221 */ /* 0x000fce0000010000 */
.L_x_16928:
[----:B------:R-:W-:-:S04]  /*2800*/  F2FP.F16.F32.PACK_AB R3, RZ, R203 ;  /* 0x000000cbff03723e */ /* 0x000fc800000000ff */
[----:B------:R-:W-:-:S07]  /*2810*/  PRMT R186, R3, 0x7610, R186 ;  /* 0x0000761003ba7816 */ /* 0x000fce00000000ba */
.L_x_16929:
[----:B------:R-:W-:Y:S01]  /*2820*/  HADD2.F32 R201, -RZ, R6.H1_H1 ;  /* 0x30000006ffc97230 */ /* 0x000fe20000004100 */
[----:B------:R-:W-:Y:S06]  /*2830*/  @P3 BRA `(.L_x_16930) ;  /* 0x0000000000203947 */ /* 0x000fec0003800000 */
[----:B------:R-:W-:-:S04]  /*2840*/  ISETP.NE.U32.AND P4, PT, RZ, UR10, PT ;  /* 0x0000000aff007c0c */ /* 0x000fc8000bf85070 */
[----:B------:R-:W-:-:S13]  /*2850*/  ISETP.NE.AND.EX P4, PT, RZ, UR11, PT, P4 ;  /* 0x0000000bff007c0c */ /* 0x000fda000bf85340 */
[----:B------:R-:W-:Y:S05]  /*2860*/  @P4 BRA `(.L_x_16931) ;  /* 0x0000000000084947 */ /* 0x000fea0003800000 */
[----:B------:R-:W-:Y:S05]  /*2870*/  @P0 BRA `(.L_x_16932) ;  /* 0x0000000000200947 */ /* 0x000fea0003800000 */
[----:B------:R-:W-:Y:S05]  /*2880*/  BRA `(.L_x_16933) ;  /* 0x0000000000247947 */ /* 0x000fea0003800000 */
.L_x_16931:
[----:B-----5:R-:W-:-:S05]  /*2890*/  HADD2.F32 R4, -RZ, R182.H1_H1 ;  /* 0x300000b6ff047230 */ /* 0x020fca0000004100 */
[----:B------:R-:W-:Y:S01]  /*28a0*/  FADD.FTZ R201, R4, R201 ;  /* 0x000000c904c97221 */ /* 0x000fe20000010000 */
[----:B------:R-:W-:Y:S06]  /*28b0*/  BRA `(.L_x_16932) ;  /* 0x0000000000107947 */ /* 0x000fec0003800000 */
.L_x_16930:
[----:B-----5:R-:W-:Y:S02]  /*28c0*/  HADD2.F32 R4, -RZ, R178.H1_H1 ;  /* 0x300000b2ff047230 */ /* 0x020fe40000004100 */
[----:B------:R-:W-:-:S03]  /*28d0*/  @P2 HADD2.F32 R6, -RZ, R182.H1_H1 ;  /* 0x300000b6ff062230 */ /* 0x000fc60000004100 */
[----:B------:R-:W-:-:S04]  /*28e0*/  FADD.FTZ R201, R4, R201 ;  /* 0x000000c904c97221 */ /* 0x000fc80000010000 */
[----:B------:R-:W-:-:S07]  /*28f0*/  @P2 FADD.FTZ R201, R6, R201 ;  /* 0x000000c906c92221 */ /* 0x000fce0000010000 */
.L_x_16932:
[----:B------:R-:W-:-:S04]  /*2900*/  F2FP.F16.F32.PACK_AB R3, RZ, R201 ;  /* 0x000000c9ff03723e */ /* 0x000fc800000000ff */
[----:B------:R-:W-:-:S07]  /*2910*/  PRMT R186, R186, 0x5410, R3 ;  /* 0x00005410baba7816 */ /* 0x000fce0000000003 */
.L_x_16933:
[----:B------:R-:W-:Y:S01]  /*2920*/  HADD2.F32 R195, -RZ, R7.H0_H0 ;  /* 0x20000007ffc37230 */ /* 0x000fe20000004100 */
[----:B------:R-:W-:Y:S06]  /*2930*/  @P3 BRA `(.L_x_16934) ;  /* 0x0000000000203947 */ /* 0x000fec0003800000 */
[----:B------:R-:W-:-:S04]  /*2940*/  ISETP.NE.U32.AND P4, PT, RZ, UR10, PT ;  /* 0x0000000aff007c0c */ /* 0x000fc8000bf85070 */
[----:B------:R-:W-:-:S13]  /*2950*/  ISETP.NE.AND.EX P4, PT, RZ, UR11, PT, P4 ;  /* 0x0000000bff007c0c */ /* 0x000fda000bf85340 */
[----:B------:R-:W-:Y:S05]  /*2960*/  @P4 BRA `(.L_x_16935) ;  /* 0x0000000000084947 */ /* 0x000fea0003800000 */
[----:B------:R-:W-:Y:S05]  /*2970*/  @P0 BRA `(.L_x_16936) ;  /* 0x0000000000200947 */ /* 0x000fea0003800000 */
[----:B------:R-:W-:Y:S05]  /*2980*/  BRA `(.L_x_16937) ;  /* 0x0000000000247947 */ /* 0x000fea0003800000 */
.L_x_16935:
[----:B-----5:R-:W-:-:S05]  /*2990*/  HADD2.F32 R4, -RZ, R183.H0_H0 ;  /* 0x200000b7ff047230 */ /* 0x020fca0000004100 */
[----:B------:R-:W-:Y:S01]  /*29a0*/  FADD.FTZ R195, R4, R195 ;  /* 0x000000c304c37221 */ /* 0x000fe20000010000 */
[----:B------:R-:W-:Y:S06]  /*29b0*/  BRA `(.L_x_16936) ;  /* 0x0000000000107947 */ /* 0x000fec0003800000 */
.L_x_16934:
[----:B-----5:R-:W-:Y:S02]  /*29c0*/  HADD2.F32 R4, -RZ, R179.H0_H0 ;  /* 0x200000b3ff047230 */ /* 0x020fe40000004100 */
[----:B------:R-:W-:-:S03]  /*29d0*/  @P2 HADD2.F32 R6, -RZ, R183.H0_H0 ;  /* 0x200000b7ff062230 */ /* 0x000fc60000004100 */
[----:B------:R-:W-:-:S04]  /*29e0*/  FADD.FTZ R195, R4, R195 ;  /* 0x000000c304c37221 */ /* 0x000fc80000010000 */
[----:B------:R-:W-:-:S07]  /*29f0*/  @P2 FADD.FTZ R195, R6, R195 ;  /* 0x000000c306c32221 */ /* 0x000fce0000010000 */
.L_x_16936:
[----:B------:R-:W-:-:S04]  /*2a00*/  F2FP.F16.F32.PACK_AB R3, RZ, R195 ;  /* 0x000000c3ff03723e */ /* 0x000fc800000000ff */
[----:B------:R-:W-:-:S07]  /*2a10*/  PRMT R187, R3, 0x7610, R187 ;  /* 0x0000761003bb7816 */ /* 0x000fce00000000bb */
.L_x_16937:
[----:B------:R-:W-:Y:S01]  /*2a20*/  HADD2.F32 R193, -RZ, R7.H1_H1 ;  /* 0x30000007ffc17230 */ /* 0x000fe20000004100 */
[----:B------:R-:W-:Y:S06]  /*2a30*/  @P3 BRA `(.L_x_16938) ;  /* 0x0000000000203947 */ /* 0x000fec0003800000 */
[----:B------:R-:W-:-:S04]  /*2a40*/  ISETP.NE.U32.AND P4, PT, RZ, UR10, PT ;  /* 0x0000000aff007c0c */ /* 0x000fc8000bf85070 */
[----:B------:R-:W-:-:S13]  /*2a50*/  ISETP.NE.AND.EX P4, PT, RZ, UR11, PT, P4 ;  /* 0x0000000bff007c0c */ /* 0x000fda000bf85340 */
[----:B------:R-:W-:Y:S05]  /*2a60*/  @P4 BRA `(.L_x_16939) ;  /* 0x0000000000084947 */ /* 0x000fea0003800000 */
[----:B------:R-:W-:Y:S05]  /*2a70*/  @P0 BRA `(.L_x_16940) ;  /* 0x0000000000200947 */ /* 0x000fea0003800000 */
[----:B------:R-:W-:Y:S05]  /*2a80*/  BRA `(.L_x_16941) ;  /* 0x0000000000247947 */ /* 0x000fea0003800000 */
.L_x_16939:
[----:B-----5:R-:W-:-:S05]  /*2a90*/  HADD2.F32 R4, -RZ, R183.H1_H1 ;  /* 0x300000b7ff047230 */ /* 0x020fca0000004100 */
[----:B------:R-:W-:Y:S01]  /*2aa0*/  FADD.FTZ R193, R4, R193 ;  /* 0x000000c104c17221 */ /* 0x000fe20000010000 */
[----:B------:R-:W-:Y:S06]  /*2ab0*/  BRA `(.L_x_16940) ;  /* 0x0000000000107947 */ /* 0x000fec0003800000 */
.L_x_16938:
[----:B-----5:R-:W-:Y:S02]  /*2ac0*/  HADD2.F32 R4, -RZ, R179.H1_H1 ;  /* 0x300000b3ff047230 */ /* 0x020fe40000004100 */
[----:B------:R-:W-:-:S03]  /*2ad0*/  @P2 HADD2.F32 R6, -RZ, R183.H1_H1 ;  /* 0x300000b7ff062230 */ /* 0x000fc60000004100 */
[----:B------:R-:W-:-:S04]  /*2ae0*/  FADD.FTZ R193, R4, R193 ;  /* 0x000000c104c17221 */ /* 0x000fc80000010000 */
[----:B------:R-:W-:-:S07]  /*2af0*/  @P2 FADD.FTZ R193, R6, R193 ;  /* 0x000000c106c12221 */ /* 0x000fce0000010000 */
.L_x_16940:
[----:B------:R-:W-:-:S04]  /*2b00*/  F2FP.F16.F32.PACK_AB R3, RZ, R193 ;  /* 0x000000c1ff03723e */ /* 0x000fc800000000ff */
[----:B------:R-:W-:-:S07]  /*2b10*/  PRMT R187, R187, 0x5410, R3 ;  /* 0x00005410bbbb7816 */ /* 0x000fce0000000003 */
.L_x_16941:
        /* <DEDUP_REMOVED lines=20> */
.L_x_16943:
[----:B-----5:R-:W-:-:S05]  /*2c60*/  HADD2.F32 R4, -RZ, R180.H0_H0 ;  /* 0x200000b4ff047230 */ /* 0x020fca0000004100 */
[----:B------:R-:W-:Y:S01]  /*2c70*/  FADD.FTZ R191, R4, R191 ;  /* 0x000000bf04bf7221 */ /* 0x000fe20000010000 */
[----:B------:R-:W-:Y:S06]  /*2c80*/  BRA `(.L_x_16944) ;  /* 0x0000000000107947 */ /* 0x000fec0003800000 */
.L_x_16942:
[----:B-----5:R-:W-:Y:S02]  /*2c90*/  HADD2.F32 R4, -RZ, R176.H0_H0 ;  /* 0x200000b0ff047230 */ /* 0x020fe40000004100 */
[----:B------:R-:W-:-:S03]  /*2ca0*/  @P2 HADD2.F32 R6, -RZ, R180.H0_H0 ;  /* 0x200000b4ff062230 */ /* 0x000fc60000004100 */
[----:B------:R-:W-:-:S04]  /*2cb0*/  FADD.FTZ R191, R4, R191 ;  /* 0x000000bf04bf7221 */ /* 0x000fc80000010000 */
[----:B------:R-:W-:-:S07]  /*2cc0*/  @P2 FADD.FTZ R191, R6, R191 ;  /* 0x000000bf06bf2221 */ /* 0x000fce0000010000 */
.L_x_16944:
[----:B------:R-:W-:-:S04]  /*2cd0*/  F2FP.F16.F32.PACK_AB R3, RZ, R191 ;  /* 0x000000bfff03723e */ /* 0x000fc800000000ff */
[----:B------:R-:W-:-:S07]  /*2ce0*/  PRMT R184, R3, 0x7610, R184 ;  /* 0x0000761003b87816 */ /* 0x000fce00000000b8 */
.L_x_16945:
[----:B------:R-:W-:Y:S01]  /*2cf0*/  HADD2.F32 R15, -RZ, R196.H1_H1 ;  /* 0x300000c4ff0f7230 */ /* 0x000fe20000004100 */
[----:B------:R-:W-:Y:S06]  /*2d00*/  @P3 BRA `(.L_x_16946) ;  /* 0x0000000000203947 */ /* 0x000fec0003800000 */
[----:B------:R-:W-:-:S04]  /*2d10*/  ISETP.NE.U32.AND P4, PT, RZ, UR10, PT ;  /* 0x0000000aff007c0c */ /* 0x000fc8000bf85070 */
[----:B------:R-:W-:-:S13]  /*2d20*/  ISETP.NE.AND.EX P4, PT, RZ, UR11, PT, P4 ;  /* 0x0000000bff007c0c */ /* 0x000fda000bf85340 */
[----:B------:R-:W-:Y:S05]  /*2d30*/  @P4 BRA `(.L_x_16947) ;  /* 0x0000000000084947 */ /* 0x000fea0003800000 */
[----:B------:R-:W-:Y:S05]  /*2d40*/  @P0 BRA `(.L_x_16948) ;  /* 0x0000000000200947 */ /* 0x000fea0003800000 */
[----:B------:R-:W-:Y:S05]  /*2d50*/  BRA `(.L_x_16949) ;  /* 0x0000000000247947 */ /* 0x000fea0003800000 */
.L_x_16947:
[----:B-----5:R-:W-:-:S05]  /*2d60*/  HADD2.F32 R4, -RZ, R180.H1_H1 ;  /* 0x300000b4ff047230 */ /* 0x020fca0000004100 */
[----:B------:R-:W-:Y:S01]  /*2d70*/  FADD.FTZ R15, R4, R15 ;  /* 0x0000000f040f7221 */ /* 0x000fe20000010000 */
[----:B------:R-:W-:Y:S06]  /*2d80*/  BRA `(.L_x_16948) ;  /* 0x0000000000107947 */ /* 0x000fec0003800000 */
.L_x_16946:
[----:B-----5:R-:W-:Y:S02]  /*2d90*/  HADD2.F32 R4, -RZ, R176.H1_H1 ;  /* 0x300000b0ff047230 */ /* 0x020fe40000004100 */
[----:B------:R-:W-:-:S03]  /*2da0*/  @P2 HADD2.F32 R6, -RZ, R180.H1_H1 ;  /* 0x300000b4ff062230 */ /* 0x000fc60000004100 */
[----:B------:R-:W-:-:S04]  /*2db0*/  FADD.FTZ R15, R4, R15 ;  /* 0x0000000f040f7221 */ /* 0x000fc80000010000 */
[----:B------:R-:W-:-:S07]  /*2dc0*/  @P2 FADD.FTZ R15, R6, R15 ;  /* 0x0000000f060f2221 */ /* 0x000fce0000010000 */
.L_x_16948:
[----:B------:R-:W-:-:S04]  /*2dd0*/  F2FP.F16.F32.PACK_AB R3, RZ, R15 ;  /* 0x0000000fff03723e */ /* 0x000fc800000000ff */
[----:B------:R-:W-:-:S07]  /*2de0*/  PRMT R184, R184, 0x5410, R3 ;  /* 0x00005410b8b87816 */ /* 0x000fce0000000003 */
.L_x_16949:
[----:B------:R-:W-:Y:S01]  /*2df0*/  HADD2.F32 R13, -RZ, R197.H0_H0 ;  /* 0x200000c5ff0d7230 */ /* 0x000fe20000004100 */
[----:B------:R-:W-:Y:S06]  /*2e00*/  @P3 BRA `(.L_x_16950) ;  /* 0x0000000000203947 */ /* 0x000fec0003800000 */
[----:B------:R-:W-:-:S04]  /*2e10*/  ISETP.NE.U32.AND P4, PT, RZ, UR10, PT ;  /* 0x0000000aff007c0c */ /* 0x000fc8000bf85070 */
[----:B------:R-:W-:-:S13]  /*2e20*/  ISETP.NE.AND.EX P4, PT, RZ, UR11, PT, P4 ;  /* 0x0000000bff007c0c */ /* 0x000fda000bf85340 */
[----:B------:R-:W-:Y:S05]  /*2e30*/  @P4 BRA `(.L_x_16951) ;  /* 0x0000000000084947 */ /* 0x000fea0003800000 */
[----:B------:R-:W-:Y:S05]  /*2e40*/  @P0 BRA `(.L_x_16952) ;  /* 0x0000000000200947 */ /* 0x000fea0003800000 */
[----:B------:R-:W-:Y:S05]  /*2e50*/  BRA `(.L_x_16953) ;  /* 0x0000000000247947 */ /* 0x000fea0003800000 */
.L_x_16951:
[----:B-----5:R-:W-:-:S05]  /*2e60*/  HADD2.F32 R4, -RZ, R181.H0_H0 ;  /* 0x200000b5ff047230 */ /* 0x020fca0000004100 */
[----:B------:R-:W-:Y:S01]  /*2e70*/  FADD.FTZ R13, R4, R13 ;  /* 0x0000000d040d7221 */ /* 0x000fe20000010000 */
[----:B------:R-:W-:Y:S06]  /*2e80*/  BRA `(.L_x_16952) ;  /* 0x0000000000107947 */ /* 0x000fec0003800000 */
.L_x_16950:
[----:B-----5:R-:W-:Y:S02]  /*2e90*/  HADD2.F32 R4, -RZ, R177.H0_H0 ;  /* 0x200000b1ff047230 */ /* 0x020fe40000004100 */
[----:B------:R-:W-:-:S03]  /*2ea0*/  @P2 HADD2.F32 R6, -RZ, R181.H0_H0 ;  /* 0x200000b5ff062230 */ /* 0x000fc60000004100 */
[----:B------:R-:W-:-:S04]  /*2eb0*/  FADD.FTZ R13, R4, R13 ;  /* 0x0000000d040d7221 */ /* 0x000fc80000010000 */
[----:B------:R-:W-:-:S07]  /*2ec0*/  @P2 FADD.FTZ R13, R6, R13 ;  /* 0x0000000d060d2221 */ /* 0x000fce0000010000 */
.L_x_16952:
[----:B------:R-:W-:-:S04]  /*2ed0*/  F2FP.F16.F32.PACK_AB R3, RZ, R13 ;  /* 0x0000000dff03723e */ /* 0x000fc800000000ff */
[----:B------:R-:W-:-:S07]  /*2ee0*/  PRMT R185, R3, 0x7610, R185 ;  /* 0x0000761003b97816 */ /* 0x000fce00000000b9 */
.L_x_16953:
[----:B------:R-:W-:Y:S01]  /*2ef0*/  HADD2.F32 R11, -RZ, R197.H1_H1 ;  /* 0x300000c5ff0b7230 */ /* 0x000fe20000004100 */
[----:B------:R-:W-:Y:S06]  /*2f00*/  @P3 BRA `(.L_x_16954) ;  /* 0x0000000000203947 */ /* 0x000fec0003800000 */
[----:B------:R-:W-:-:S04]  /*2f10*/  ISETP.NE.U32.AND P4, PT, RZ, UR10, PT ;  /* 0x0000000aff007c0c */ /* 0x000fc8000bf85070 */
[----:B------:R-:W-:-:S13]  /*2f20*/  ISETP.NE.AND.EX P4, PT, RZ, UR11, PT, P4 ;  /* 0x0000000bff007c0c */ /* 0x000fda000bf85340 */
[----:B------:R-:W-:Y:S05]  /*2f30*/  @P4 BRA `(.L_x_16955) ;  /* 0x0000000000084947 */ /* 0x000fea0003800000 */
[----:B------:R-:W-:Y:S05]  /*2f40*/  @P0 BRA `(.L_x_16956) ;  /* 0x0000000000200947 */ /* 0x000fea0003800000 */
[----:B------:R-:W-:Y:S05]  /*2f50*/  BRA `(.L_x_16957) ;  /* 0x0000000000247947 */ /* 0x000fea0003800000 */
.L_x_16955:
[----:B-----5:R-:W-:-:S05]  /*2f60*/  HADD2.F32 R4, -RZ, R181.H1_H1 ;  /* 0x300000b5ff047230 */ /* 0x020fca0000004100 */
[----:B------:R-:W-:Y:S01]  /*2f70*/  FADD.FTZ R11, R4, R11 ;  /* 0x0000000b040b7221 */ /* 0x000fe20000010000 */
[----:B------:R-:W-:Y:S06]  /*2f80*/  BRA `(.L_x_16956) ;  /* 0x0000000000107947 */ /* 0x000fec0003800000 */
.L_x_16954:
[----:B-----5:R-:W-:Y:S02]  /*2f90*/  HADD2.F32 R4, -RZ, R177.H1_H1 ;  /* 0x300000b1ff047230 */ /* 0x020fe40000004100 */
[----:B------:R-:W-:-:S03]  /*2fa0*/  @P2 HADD2.F32 R6, -RZ, R181.H1_H1 ;  /* 0x300000b5ff062230 */ /* 0x000fc60000004100 */
[----:B------:R-:W-:-:S04]  /*2fb0*/  FADD.FTZ R11, R4, R11 ;  /* 0x0000000b040b7221 */ /* 0x000fc80000010000 */
[----:B------:R-:W-:-:S07]  /*2fc0*/  @P2 FADD.FTZ R11, R6, R11 ;  /* 0x0000000b060b2221 */ /* 0x000fce0000010000 */
.L_x_16956:
[----:B------:R-:W-:-:S04]  /*2fd0*/  F2FP.F16.F32.PACK_AB R3, RZ, R11 ;  /* 0x0000000bff03723e */ /* 0x000fc800000000ff */
[----:B------:R-:W-:-:S07]  /*2fe0*/  PRMT R185, R185, 0x5410, R3 ;  /* 0x00005410b9b97816 */ /* 0x000fce0000000003 */
.L_x_16957:
[----:B------:R-:W-:Y:S01]  /*2ff0*/  HADD2.F32 R9, -RZ, R198.H0_H0 ;  /* 0x200000c6ff097230 */ /* 0x000fe20000004100 */
[----:B------:R-:W-:Y:S06]  /*3000*/  @P3 BRA `(.L_x_16958) ;  /* 0x0000000000203947 */ /* 0x000fec0003800000 */
[----:B------:R-:W-:-:S04]  /*3010*/  ISETP.NE.U32.AND P4, PT, RZ, UR10, PT ;  /* 0x0000000aff007c0c */ /* 0x000fc8000bf85070 */
[----:B------:R-:W-:-:S13]  /*3020*/  ISETP.NE.AND.EX P4, PT, RZ, UR11, PT, P4 ;  /* 0x0000000bff007c0c */ /* 0x000fda000bf85340 */
[----:B------:R-:W-:Y:S05]  /*3030*/  @P4 BRA `(.L_x_16959) ;  /* 0x0000000000084947 */ /* 0x000fea0003800000 */
[----:B------:R-:W-:Y:S05]  /*3040*/  @P0 BRA `(.L_x_16960) ;  /* 0x0000000000200947 */ /* 0x000fea0003800000 */
[----:B------:R-:W-:Y:S05]  /*3050*/  BRA `(.L_x_16961) ;  /* 0x0000000000247947 */ /* 0x000fea0003800000 */
.L_x_16959:
[----:B-----5:R-:W-:-:S05]  /*3060*/  HADD2.F32 R4, -RZ, R182.H0_H0 ;  /* 0x200000b6ff047230 */ /* 0x020fca0000004100 */
[----:B------:R-:W-:Y:S01]  /*3070*/  FADD.FTZ R9, R4, R9 ;  /* 0x0000000904097221 */ /* 0x000fe20000010000 */
[----:B------:R-:W-:Y:S06]  /*3080*/  BRA `(.L_x_16960) ;  /* 0x0000000000107947 */ /* 0x000fec0003800000 */
.L_x_16958:
[----:B-----5:R-:W-:Y:S02]  /*3090*/  HADD2.F32 R4, -RZ, R178.H0_H0 ;  /* 0x200000b2ff047230 */ /* 0x020fe40000004100 */
[----:B------:R-:W-:-:S03]  /*30a0*/  @P2 HADD2.F32 R6, -RZ, R182.H0_H0 ;  /* 0x200000b6ff062230 */ /* 0x000fc60000004100 */
[----:B------:R-:W-:-:S04]  /*30b0*/  FADD.FTZ R9, R4, R9 ;  /* 0x0000000904097221 */ /* 0x000fc80000010000 */
[----:B------:R-:W-:-:S07]  /*30c0*/  @P2 FADD.FTZ R9, R6, R9 ;  /* 0x0000000906092221 */ /* 0x000fce0000010000 */
.L_x_16960:
[----:B------:R-:W-:-:S04]  /*30d0*/  F2FP.F16.F32.PACK_AB R3, RZ, R9 ;  /* 0x00000009ff03723e */ /* 0x000fc800000000ff */
[----:B------:R-:W-:-:S07]  /*30e0*/  PRMT R186, R3, 0x7610, R186 ;  /* 0x0000761003ba7816 */ /* 0x000fce00000000ba */
.L_x_16961:
[----:B------:R-:W-:Y:S01]  /*30f0*/  HADD2.F32 R7, -RZ, R198.H1_H1 ;  /* 0x300000c6ff077230 */ /* 0x000fe20000004100 */
[----:B------:R-:W-:Y:S06]  /*3100*/  @P3 BRA `(.L_x_16962) ;  /* 0x0000000000203947 */ /* 0x000fec0003800000 */
[----:B------:R-:W-:-:S04]  /*3110*/  ISETP.NE.U32.AND P4, PT, RZ, UR10, PT ;  /* 0x0000000aff007c0c */ /* 0x000fc8000bf85070 */
[----:B------:R-:W-:-:S13]  /*3120*/  ISETP.NE.AND.EX P4, PT, RZ, UR11, PT, P4 ;  /* 0x0000000bff007c0c */ /* 0x000fda000bf85340 */
[----:B------:R-:W-:Y:S05]  /*3130*/  @P4 BRA `(.L_x_16963) ;  /* 0x0000000000084947 */ /* 0x000fea0003800000 */
[----:B------:R-:W-:Y:S05]  /*3140*/  @P0 BRA `(.L_x_16964) ;  /* 0x0000000000200947 */ /* 0x000fea0003800000 */
[----:B------:R-:W-:Y:S05]  /*3150*/  BRA `(.L_x_16965) ;  /* 0x0000000000247947 */ /* 0x000fea0003800000 */
.L_x_16963:
[----:B-----5:R-:W-:-:S05]  /*3160*/  HADD2.F32 R4, -RZ, R182.H1_H1 ;  /* 0x300000b6ff047230 */ /* 0x020fca0000004100 */
[----:B------:R-:W-:Y:S01]  /*3170*/  FADD.FTZ R7, R4, R7 ;  /* 0x0000000704077221 */ /* 0x000fe20000010000 */
[----:B------:R-:W-:Y:S06]  /*3180*/  BRA `(.L_x_16964) ;  /* 0x0000000000107947 */ /* 0x000fec0003800000 */
.L_x_16962:
[----:B-----5:R-:W-:Y:S02]  /*3190*/  HADD2.F32 R4, -RZ, R178.H1_H1 ;  /* 0x300000b2ff047230 */ /* 0x020fe40000004100 */
[----:B------:R-:W-:-:S03]  /*31a0*/  @P2 HADD2.F32 R6, -RZ, R182.H1_H1 ;  /* 0x300000b6ff062230 */ /* 0x000fc60000004100 */
[----:B------:R-:W-:-:S04]  /*31b0*/  FADD.FTZ R7, R4, R7 ;  /* 0x0000000704077221 */ /* 0x000fc80000010000 */
[----:B------:R-:W-:-:S07]  /*31c0*/  @P2 FADD.FTZ R7, R6, R7 ;  /* 0x0000000706072221 */ /* 0x000fce0000010000 */
.L_x_16964:
[----:B------:R-:W-:-:S04]  /*31d0*/  F2FP.F16.F32.PACK_AB R3, RZ, R7 ;  /* 0x00000007ff03723e */ /* 0x000fc800000000ff */
[----:B------:R-:W-:-:S07]  /*31e0*/  PRMT R186, R186, 0x5410, R3 ;  /* 0x00005410baba7816 */ /* 0x000fce0000000003 */
.L_x_16965:
[----:B------:R-:W-:Y:S01]  /*31f0*/  HADD2.F32 R5, -RZ, R199.H0_H0 ;  /* 0x200000c7ff057230 */ /* 0x000fe20000004100 */
[----:B------:R-:W-:Y:S06]  /*3200*/  @P3 BRA `(.L_x_16966) ;  /* 0x0000000000203947 */ /* 0x000fec0003800000 */
[----:B------:R-:W-:-:S04]  /*3210*/  ISETP.NE.U32.AND P4, PT, RZ, UR10, PT ;  /* 0x0000000aff007c0c */ /* 0x000fc8000bf85070 */
[----:B------:R-:W-:-:S13]  /*3220*/  ISETP.NE.AND.EX P4, PT, RZ, UR11, PT, P4 ;  /* 0x0000000bff007c0c */ /* 0x000fda000bf85340 */
[----:B------:R-:W-:Y:S05]  /*3230*/  @P4 BRA `(.L_x_16967) ;  /* 0x0000000000084947 */ /* 0x000fea0003800000 */
[----:B------:R-:W-:Y:S05]  /*3240*/  @P0 BRA `(.L_x_16968) ;  /* 0x0000000000200947 */ /* 0x000fea0003800000 */
[----:B------:R-:W-:Y:S05]  /*3250*/  BRA `(.L_x_16969) ;  /* 0x0000000000247947 */ /* 0x000fea0003800000 */
.L_x_16967:
[----:B-----5:R-:W-:-:S05]  /*3260*/  HADD2.F32 R4, -RZ, R183.H0_H0 ;  /* 0x200000b7ff047230 */ /* 0x020fca0000004100 */
[----:B------:R-:W-:Y:S01]  /*3270*/  FADD.FTZ R5, R4, R5 ;  /* 0x0000000504057221 */ /* 0x000fe20000010000 */
[----:B------:R-:W-:Y:S06]  /*3280*/  BRA `(.L_x_16968) ;  /* 0x0000000000107947 */ /* 0x000fec0003800000 */
.L_x_16966:
[----:B-----5:R-:W-:Y:S02]  /*3290*/  HADD2.F32 R4, -RZ, R179.H0_H0 ;  /* 0x200000b3ff047230 */ /* 0x020fe40000004100 */
[----:B------:R-:W-:-:S03]  /*32a0*/  @P2 HADD2.F32 R6, -RZ, R183.H0_H0 ;  /* 0x200000b7ff062230 */ /* 0x000fc60000004100 */
[----:B------:R-:W-:-:S04]  /*32b0*/  FADD.FTZ R5, R4, R5 ;  /* 0x0000000504057221 */ /* 0x000fc80000010000 */
[----:B------:R-:W-:-:S07]  /*32c0*/  @P2 FADD.FTZ R5, R6, R5 ;  /* 0x0000000506052221 */ /* 0x000fce0000010000 */
.L_x_16968:
[----:B------:R-:W-:-:S04]  /*32d0*/  F2FP.F16.F32.PACK_AB R3, RZ, R5 ;  /* 0x00000005ff03723e */ /* 0x000fc800000000ff */
[----:B------:R-:W-:-:S07]  /*32e0*/  PRMT R187, R3, 0x7610, R187 ;  /* 0x0000761003bb7816 */ /* 0x000fce00000000bb */
.L_x_16969:
[----:B------:R-:W-:Y:S01]  /*32f0*/  HADD2.F32 R3, -RZ, R199.H1_H1 ;  /* 0x300000c7ff037230 */ /* 0x000fe20000004100 */
[----:B------:R-:W-:Y:S06]  /*3300*/  @P3 BRA `(.L_x_16970) ;  /* 0x0000000000203947 */ /* 0x000fec0003800000 */
[----:B------:R-:W-:-:S04]  /*3310*/  ISETP.NE.U32.AND P2, PT, RZ, UR10, PT ;  /* 0x0000000aff007c0c */ /* 0x000fc8000bf45070 */
[----:B------:R-:W-:-:S13]  /*3320*/  ISETP.NE.AND.EX P2, PT, RZ, UR11, PT, P2 ;  /* 0x0000000bff007c0c */ /* 0x000fda000bf45320 */
[----:B------:R-:W-:Y:S05]  /*3330*/  @P2 BRA `(.L_x_16971) ;  /* 0x0000000000082947 */ /* 0x000fea0003800000 */
[----:B------:R-:W-:Y:S05]  /*3340*/  @P0 BRA `(.L_x_16972) ;  /* 0x0000000000200947 */ /* 0x000fea0003800000 */
[----:B------:R-:W-:Y:S05]  /*3350*/  BRA `(.L_x_16973) ;  /* 0x0000000000247947 */ /* 0x000fea0003800000 */
.L_x_16971:
[----:B-----5:R-:W-:-:S05]  /*3360*/  HADD2.F32 R4, -RZ, R183.H1_H1 ;  /* 0x300000b7ff047230 */ /* 0x020fca0000004100 */
[----:B------:R-:W-:Y:S01]  /*3370*/  FADD.FTZ R3, R4, R3 ;  /* 0x0000000304037221 */ /* 0x000fe20000010000 */
[----:B------:R-:W-:Y:S06]  /*3380*/  BRA `(.L_x_16972) ;  /* 0x0000000000107947 */ /* 0x000fec0003800000 */
.L_x_16970:
[----:B-----5:R-:W-:Y:S02]  /*3390*/  HADD2.F32 R4, -RZ, R179.H1_H1 ;  /* 0x300000b3ff047230 */ /* 0x020fe40000004100 */
[----:B------:R-:W-:-:S03]  /*33a0*/  @P2 HADD2.F32 R6, -RZ, R183.H1_H1 ;  /* 0x300000b7ff062230 */ /* 0x000fc60000004100 */
[----:B------:R-:W-:-:S04]  /*33b0*/  FADD.FTZ R3, R4, R3 ;  /* 0x0000000304037221 */ /* 0x000fc80000010000 */
[----:B------:R-:W-:-:S07]  /*33c0*/  @P2 FADD.FTZ R3, R6, R3 ;  /* 0x0000000306032221 */ /* 0x000fce0000010000 */
.L_x_16972:
[----:B------:R-:W-:-:S04]  /*33d0*/  F2FP.F16.F32.PACK_AB R4, RZ, R3 ;  /* 0x00000003ff04723e */ /* 0x000fc800000000ff */
[----:B------:R-:W-:-:S07]  /*33e0*/  PRMT R187, R187, 0x5410, R4 ;  /* 0x00005410bbbb7816 */ /* 0x000fce0000000004 */
.L_x_16973:
        /* <DEDUP_REMOVED lines=151> */
.L_x_16986:
        /* <DEDUP_REMOVED lines=99> */
[----:B------:R-:W-:Y:S01]  /*4390*/  F2FP.F16.F32.PACK_AB R195, R9, R195 ;  /* 0x000000c309c3723e */ /* 0x000fe200000000ff */
        /* <DEDUP_REMOVED lines=33> */
[----:B------:R-:W-:Y:S01]  /*45b0*/  F2FP.F16.F32.PACK_AB R193, R194, R193 ;  /* 0x000000c1c2c1723e */ /* 0x000fe200000000ff */
[----:B--2---:R-:W-:Y:S01]  /*45c0*/  @!P3 IMAD.WIDE R188, R0, 0x4, R188 ;  /* 0x0000000400bcb825 */ /* 0x004fe200078e02bc */
[----:B------:R-:W-:-:S03]  /*45d0*/  F2FP.F16.F32.PACK_AB R194, R200, R7 ;  /* 0x00000007c8c2723e */ /* 0x000fc600000000ff */
[----:B------:R-:W-:Y:S01]  /*45e0*/  FMUL.FTZ R10, R225, R218 ;  /* 0x000000dae10a7220 */ /* 0x000fe20000410000 */
[----:B------:R-:W-:Y:S01]  /*45f0*/  F2FP.F16.F32.PACK_AB R191, R190, R191 ;  /* 0x000000bfbebf723e */ /* 0x000fe200000000ff */
[----:B0-----:R-:W-:Y:S01]  /*4600*/  IMAD.WIDE.U32 R200, R227, 0x10, R212 ;  /* 0x00000010e3c87825 */ /* 0x001fe200078e00d4 */
[----:B------:R-:W-:-:S03]  /*4610*/  F2FP.F16.F32.PACK_AB R192, R5, R192 ;  /* 0x000000c005c0723e */ /* 0x000fc600000000ff */
[----:B------:R-:W-:Y:S01]  /*4620*/  FFMA.FTZ R219, R136, R219, R56 ;  /* 0x000000db88db7223 */ /* 0x000fe20000010038 */
[----:B------:R-:W-:Y:S01]  /*4630*/  F2FP.F16.F32.PACK_AB R190, R229, R222 ;  /* 0x000000dee5be723e */ /* 0x000fe200000000ff */
        /* <DEDUP_REMOVED lines=15> */
[----:B0-----:R-:W-:Y:S01]  /*4730*/  F2FP.F16.F32.PACK_AB R188, R214, R219 ;  /* 0x000000dbd6bc723e */ /* 0x001fe200000000ff */
[-C--:B------:R-:W-:Y:S01]  /*4740*/  FFMA.FTZ R214, R111, R210.reuse, R31 ;  /* 0x000000d26fd67223 */ /* 0x080fe2000001001f */
[----:B------:R-:W-:Y:S01]  /*4750*/  F2FP.F16.F32.PACK_AB R189, R216, R223 ;  /* 0x000000dfd8bd723e */ /* 0x000fe200000000ff */
[----:B------:R-:W-:Y:S01]  /*4760*/  FFMA.FTZ R216, R151, R210, R71 ;  /* 0x000000d297d87223 */ /* 0x000fe20000010047 */
[----:B------:R-:W-:Y:S01]  /*4770*/  FFMA.FTZ R210, R149, R202, R69 ;  /* 0x000000ca95d27223 */ /* 0x000fe20000010045 */
[C---:B------:R-:W-:Y:S01]  /*4780*/  FMUL.FTZ R209, R225.reuse, R246 ;  /* 0x000000f6e1d17220 */ /* 0x040fe20000410000 */
[C---:B------:R-:W-:Y:S01]  /*4790*/  FMUL.FTZ R220, R225.reuse, R220 ;  /* 0x000000dce1dc7220 */ /* 0x040fe20000410000 */
[C---:B------:R-:W-:Y:S01]  /*47a0*/  FMUL.FTZ R221, R225.reuse, R244 ;  /* 0x000000f4e1dd7220 */ /* 0x040fe20000410000 */
[C---:B------:R-:W-:Y:S01]  /*47b0*/  FMUL.FTZ R230, R225.reuse, R230 ;  /* 0x000000e6e1e67220 */ /* 0x040fe20000410000 */
[----:B------:R-:W-:Y:S01]  /*47c0*/  FMUL.FTZ R231, R225, R242 ;  /* 0x000000f2e1e77220 */ /* 0x000fe20000410000 */
[----:B-1----:R-:W-:Y:S01]  /*47d0*/  F2FP.F16.F32.PACK_AB R192, R229, R218 ;  /* 0x000000dae5c0723e */ /* 0x002fe200000000ff */
[----:B------:R-:W-:Y:S01]  /*47e0*/  FFMA.FTZ R194, R108, R203, R28 ;  /* 0x000000cb6cc27223 */ /* 0x000fe2000001001c */
[----:B------:R-:W0:Y:S01]  /*47f0*/  LDC.64 R218, c[0x0][0x2c0] ;  /* 0x0000b000ffda7b82 */ /* 0x000e220000000a00 */
[----:B------:R-:W-:Y:S01]  /*4800*/  FFMA.FTZ R195, R109, R202, R29 ;  /* 0x000000ca6dc37223 */ /* 0x000fe2000001001d */
[----:B------:R-:W-:Y:S01]  /*4810*/  FFMA.FTZ R200, R144, R197, R64 ;  /* 0x000000c590c87223 */ /* 0x000fe20000010040 */
[----:B------:R-:W-:Y:S01]  /*4820*/  FFMA.FTZ R201, R145, R196, R65 ;  /* 0x000000c491c97223 */ /* 0x000fe20000010041 */
[----:B------:R-:W-:Y:S01]  /*4830*/  FFMA.FTZ R197, R146, R199, R66 ;  /* 0x000000c792c57223 */ /* 0x000fe20000010042 */
[----:B------:R-:W-:Y:S01]  /*4840*/  FFMA.FTZ R203, R148, R203, R68 ;  /* 0x000000cb94cb7223 */ /* 0x000fe20000010044 */
[----:B------:R-:W-:Y:S01]  /*4850*/  F2FP.F16.F32.PACK_AB R194, R195, R194 ;  /* 0x000000c2c3c2723e */ /* 0x000fe200000000ff */
        /* <DEDUP_REMOVED lines=18> */
[----:B------:R-:W-:Y:S01]  /*4980*/  F2FP.F16.F32.PACK_AB R196, R201, R200 ;  /* 0x000000c8c9c4723e */ /* 0x000fe200000000ff */
[----:B------:R-:W-:Y:S01]  /*4990*/  FFMA.FTZ R200, R112, R207, R32 ;  /* 0x000000cf70c87223 */ /* 0x000fe20000010020 */
[----:B------:R-:W-:Y:S01]  /*49a0*/  F2FP.F16.F32.PACK_AB R198, R210, R203 ;  /* 0x000000cbd2c6723e */ /* 0x000fe200000000ff */
        /* <DEDUP_REMOVED lines=8> */
[C---:B------:R-:W-:Y:S01]  /*4a30*/  IADD3 R229, R227.reuse, 0x80, RZ ;  /* 0x00000080e3e57810 */ /* 0x040fe20007ffe0ff */
[----:B0-----:R-:W-:Y:S01]  /*4a40*/  IMAD.WIDE.U32 R226, R227, 0x10, R218 ;  /* 0x00000010e3e27825 */ /* 0x001fe200078e00da */
[----:B------:R-:W-:-:S03]  /*4a50*/  F2FP.F16.F32.PACK_AB R200, R201, R200 ;  /* 0x000000c8c9c8723e */ /* 0x000fc600000000ff */
[----:B------:R-:W-:Y:S01]  /*4a60*/  FFMA.FTZ R199, R150, R211, R70 ;  /* 0x000000d396c77223 */ /* 0x000fe20000010046 */
[----:B------:R-:W-:Y:S01]  /*4a70*/  F2FP.F16.F32.PACK_AB R201, R203, R202 ;  /* 0x000000cacbc9723e */ /* 0x000fe200000000ff */
[----:B------:R-:W-:Y:S01]  /*4a80*/  FFMA.FTZ R210, R116, R221, R36 ;  /* 0x000000dd74d27223 */ /* 0x000fe20000010024 */
[----:B------:R-:W-:Y:S01]  /*4a90*/  F2FP.F16.F32.PACK_AB R193, R225, R222 ;  /* 0x000000dee1c1723e */ /* 0x000fe200000000ff */
[----:B------:R-:W-:Y:S01]  /*4aa0*/  FFMA.FTZ R211, R117, R230, R37 ;  /* 0x000000e675d37223 */ /* 0x000fe20000010025 */
[----:B------:R-:W-:Y:S01]  /*4ab0*/  F2FP.F16.F32.PACK_AB R203, R223, R214 ;  /* 0x000000d6dfcb723e */ /* 0x000fe200000000ff */
[C---:B------:R-:W-:Y:S01]  /*4ac0*/  IMAD.WIDE.U32 R222, R229.reuse, 0x10, R212 ;  /* 0x00000010e5de7825 */ /* 0x040fe200078e00d4 */
[----:B------:R0:W-:Y:S01]  /*4ad0*/  STG.E.128 desc[UR4][R226.64], R188 ;  /* 0x000000bce2007986 */ /* 0x0001e2000c101d04 */
[----:B------:R-:W-:Y:S02]  /*4ae0*/  F2FP.F16.F32.PACK_AB R199, R216, R199 ;  /* 0x000000c7d8c7723e */ /* 0x000fe400000000ff */
[----:B------:R-:W-:Y:S01]  /*4af0*/  FFMA.FTZ R207, R152, R207, R72 ;  /* 0x000000cf98cf7223 */ /* 0x000fe20000010048 */
[----:B------:R-:W-:Y:S01]  /*4b00*/  IMAD.WIDE.U32 R228, R229, 0x10, R218 ;  /* 0x00000010e5e47825 */ /* 0x000fe200078e00da */
[----:B------:R1:W-:Y:S01]  /*4b10*/  STG.E.128 desc[UR4][R222.64], R192 ;  /* 0x000000c0de007986 */ /* 0x0003e2000c101d04 */
[----:B------:R-:W-:-:S02]  /*4b20*/  F2FP.F16.F32.PACK_AB R202, R211, R210 ;  /* 0x000000d2d3ca723e */ /* 0x000fc400000000ff */
        /* <DEDUP_REMOVED lines=12> */
[----:B0-----:R-:W-:Y:S01]  /*4bf0*/  F2FP.F16.F32.PACK_AB R191, R232, R231 ;  /* 0x000000e7e8bf723e */ /* 0x001fe200000000ff */
[----:B------:R-:W-:Y:S01]  /*4c00*/  IMAD.WIDE.U32 R210, R217, 0x10, R212 ;  /* 0x00000010d9d27825 */ /* 0x000fe200078e00d4 */
[----:B------:R-:W-:-:S03]  /*4c10*/  F2FP.F16.F32.PACK_AB R190, R230, R221 ;  /* 0x000000dde6be723e */ /* 0x000fc600000000ff */
[----:B-1----:R-:W-:Y:S01]  /*4c20*/  FFMA.FTZ R192, R120, R11, R40 ;  /* 0x0000000b78c07223 */ /* 0x002fe20000010028 */
[----:B------:R-:W-:Y:S01]  /*4c30*/  FFMA.FTZ R193, R121, R12, R41 ;  /* 0x0000000c79c17223 */ /* 0x000fe20000010029 */
[----:B------:R-:W-:Y:S01]  /*4c40*/  FFMA.FTZ R194, R123, R14, R43 ;  /* 0x0000000e7bc27223 */ /* 0x000fe2000001002b */
[----:B------:R-:W-:Y:S01]  /*4c50*/  FFMA.FTZ R195, R124, R15, R44 ;  /* 0x0000000f7cc37223 */ /* 0x000fe2000001002c */
[----:B--2---:R-:W-:Y:S01]  /*4c60*/  FFMA.FTZ R196, R125, R204, R45 ;  /* 0x000000cc7dc47223 */ /* 0x004fe2000001002d */
[----:B------:R-:W-:Y:S01]  /*4c70*/  FFMA.FTZ R197, R126, R205, R46 ;  /* 0x000000cd7ec57223 */ /* 0x000fe2000001002e */
[----:B------:R-:W-:Y:S01]  /*4c80*/  F2FP.F16.F32.PACK_AB R192, R193, R192 ;  /* 0x000000c0c1c0723e */ /* 0x000fe200000000ff */
[----:B------:R-:W-:Y:S01]  /*4c90*/  FFMA.FTZ R193, R122, R13, R42 ;  /* 0x0000000d7ac17223 */ /* 0x000fe2000001002a */
[----:B---3--:R-:W-:Y:S01]  /*4ca0*/  FFMA.FTZ R200, R127, R206, R47 ;  /* 0x000000ce7fc87223 */ /* 0x008fe2000001002f */
[----:B------:R-:W-:Y:S01]  /*4cb0*/  FFMA.FTZ R198, R164, R15, R84 ;  /* 0x0000000fa4c67223 */ /* 0x000fe20000010054 */
[----:B------:R-:W-:Y:S01]  /*4cc0*/  FFMA.FTZ R15, R165, R204, R85 ;  /* 0x000000cca50f7223 */ /* 0x000fe20000010055 */
        /* <DEDUP_REMOVED lines=16> */
[----:B------:R-:W-:Y:S01]  /*4dd0*/  FFMA.FTZ R202, R133, R8, R53 ;  /* 0x0000000885ca7223 */ /* 0x000fe20000010035 */
[----:B------:R-:W-:Y:S01]  /*4de0*/  F2FP.F16.F32.PACK_AB R13, R200, R15 ;  /* 0x0000000fc80d723e */ /* 0x000fe200000000ff */
        /* <DEDUP_REMOVED lines=10> */
[----:B------:R-:W-:Y:S01]  /*4e90*/  F2FP.F16.F32.PACK_AB R189, R220, R209 ;  /* 0x000000d1dcbd723e */ /* 0x000fe200000000ff */
[----:B------:R-:W-:Y:S01]  /*4ea0*/  IMAD.WIDE.U32 R216, R217, 0x10, R218 ;  /* 0x00000010d9d87825 */ /* 0x000fe200078e00da */
[----:B------:R-:W-:-:S02]  /*4eb0*/  F2FP.F16.F32.PACK_AB R188, R208, R207 ;  /* 0x000000cfd0bc723e */ /* 0x000fc400000000ff */
[----:B------:R-:W-:Y:S01]  /*4ec0*/  F2FP.F16.F32.PACK_AB R196, R11, R196 ;  /* 0x000000c40bc4723e */ /* 0x000fe200000000ff */
[C---:B------:R-:W-:Y:S01]  /*4ed0*/  IMAD.WIDE.U32 R212, R233.reuse, 0x10, R212 ;  /* 0x00000010e9d47825 */ /* 0x040fe200078e00d4 */
[----:B------:R-:W-:Y:S01]  /*4ee0*/  F2FP.F16.F32.PACK_AB R199, R206, R199 ;  /* 0x000000c7cec7723e */ /* 0x000fe200000000ff */
[----:B------:R0:W-:Y:S01]  /*4ef0*/  STG.E.128 desc[UR4][R214.64], R188 ;  /* 0x000000bcd6007986 */ /* 0x0001e2000c101d04 */
[----:B------:R-:W-:Y:S01]  /*4f00*/  F2FP.F16.F32.PACK_AB R197, R14, R197 ;  /* 0x000000c50ec5723e */ /* 0x000fe200000000ff */
[----:B------:R-:W-:Y:S01]  /*4f10*/  IMAD.WIDE.U32 R218, R233, 0x10, R218 ;  /* 0x00000010e9da7825 */ /* 0x000fe200078e00da */
[----:B------:R-:W-:Y:S01]  /*4f20*/  F2FP.F16.F32.PACK_AB R11, R10, R9 ;  /* 0x000000090a0b723e */ /* 0x000fe200000000ff */
[----:B------:R0:W-:Y:S01]  /*4f30*/  STG.E.128 desc[UR4][R210.64], R192 ;  /* 0x000000c0d2007986 */ /* 0x0001e2000c101d04 */
[----:B------:R-:W-:Y:S02]  /*4f40*/  F2FP.F16.F32.PACK_AB R14, R202, R201 ;  /* 0x000000c9ca0e723e */ /* 0x000fe400000000ff */
[----:B------:R-:W-:Y:S01]  /*4f50*/  F2FP.F16.F32.PACK_AB R15, R200, R15 ;  /* 0x0000000fc80f723e */ /* 0x000fe200000000ff */
[----:B------:R0:W-:Y:S01]  /*4f60*/  STG.E.128 desc[UR4][R216.64], R196 ;  /* 0x000000c4d8007986 */ /* 0x0001e2000c101d04 */
[----:B------:R-:W-:-:S02]  /*4f70*/  F2FP.F16.F32.PACK_AB R10, R8, R7 ;  /* 0x00000007080a723e */ /* 0x000fc400000000ff */
[----:B------:R-:W-:Y:S01]  /*4f80*/  F2FP.F16.F32.PACK_AB R9, R6, R5 ;  /* 0x000000050609723e */ /* 0x000fe200000000ff */
[----:B------:R0:W-:Y:S01]  /*4f90*/  STG.E.128 desc[UR4][R212.64], R12 ;  /* 0x0000000cd4007986 */ /* 0x0001e2000c101d04 */
[----:B------:R-:W-:Y:S02]  /*4fa0*/  F2FP.F16.F32.PACK_AB R8, R4, R3 ;  /* 0x000000030408723e */ /* 0x000fe400000000ff */
[----:B------:R-:W-:Y:S02]  /*4fb0*/  ISETP.GE.AND P3, PT, R0, UR9, PT ;  /* 0x0000000900007c0c */ /* 0x000fe4000bf66270 */
[----:B------:R-:W-:Y:S01]  /*4fc0*/  SEL R204, RZ, 0x1, P2 ;  /* 0x00000001ffcc7807 */ /* 0x000fe20001000000 */
[----:B------:R0:W-:Y:S10]  /*4fd0*/  STG.E.128 desc[UR4][R218.64], R8 ;  /* 0x00000008da007986 */ /* 0x0001f4000c101d04 */
[----:B------:R-:W-:Y:S05]  /*4fe0*/  @!P3 BRA `(.L_x_16975) ;  /* 0xffffffb400ecb947 */ /* 0x000fea000383ffff */
[----:B------:R-:W-:Y:S05]  /*4ff0*/  EXIT ;  /* 0x000000000000794d */ /* 0x000fea0003800000 */
.L_x_16974:
[----:B------:R-:W-:Y:S01]  /*5000*/  HFMA2.MMA R213, -RZ, RZ, 0, 5.9604644775390625e-08 ;  /* 0x00000001ffd57435 */ /* 0x000fe200000001ff */
[----:B------:R-:W-:Y:S02]  /*5010*/  MOV R206, R4 ;  /* 0x0000000400ce7202 */ /* 0x000fe40000000f00 */
[----:B------:R-:W-:Y:S02]  /*5020*/  MOV R208, 0x1f ;  /* 0x0000001f00d07802 */ /* 0x000fe40000000f00 */
[----:B------:R-:W-:-:S07]  /*5030*/  MOV R204, 0xffffffff ;  /* 0xffffffff00cc7802 */ /* 0x000fce0000000f00 */
[----:B-----5:R-:W-:Y:S05]  /*5040*/  WARPSYNC.COLLECTIVE R204, `(.L_x_16976) ;  /* 0x00000000cc087348 */ /* 0x020fea0003c00000 */
[----:B------:R0:W1:Y:S02]  /*5050*/  SHFL.BFLY P4, R199, R206, R213, R208 ;  /* 0x0c0000d5cec77389 */ /* 0x00006400000800d0 */
[----:B01---5:R-:W-:Y:S01]  /*5060*/  ENDCOLLECTIVE ;  /* 0x000000000000791b */ /* 0x023fe20003800000 */
.L_x_16976:
[----:B------:R-:W-:Y:S01]  /*5070*/  HFMA2.MMA R213, -RZ, RZ, 0, 1.1920928955078125e-07 ;  /* 0x00000002ffd57435 */ /* 0x000fe200000001ff */
[----:B------:R-:W-:-:S05]  /*5080*/  MOV R189, R199 ;  /* 0x000000c700bd7202 */ /* 0x000fca0000000f00 */
[----:B------:R-:W-:-:S05]  /*5090*/  FADD.FTZ R189, R4, R189 ;  /* 0x000000bd04bd7221 */ /* 0x000fca0000010000 */
[----:B------:R-:W-:-:S07]  /*50a0*/  MOV R206, R189 ;  /* 0x000000bd00ce7202 */ /* 0x000fce0000000f00 */
[----:B------:R-:W-:Y:S05]  /*50b0*/  WARPSYNC.COLLECTIVE R204, `(.L_x_16977) ;  /* 0x00000000cc087348 */ /* 0x000fea0003c00000 */
[----:B------:R0:W1:Y:S02]  /*50c0*/  SHFL.BFLY P4, R199, R206, R213, R208 ;  /* 0x0c0000d5cec77389 */ /* 0x00006400000800d0 */
[----:B01----:R-:W-:Y:S01]  /*50d0*/  ENDCOLLECTIVE ;  /* 0x000000000000791b */ /* 0x003fe20003800000 */
.L_x_16977:
[----:B------:R-:W-:Y:S01]  /*50e0*/  HFMA2.MMA R213, -RZ, RZ, 0, 2.384185791015625e-07 ;  /* 0x00000004ffd57435 */ /* 0x000fe200000001ff */
[----:B------:R-:W-:-:S05]  /*50f0*/  MOV R188, R199 ;  /* 0x000000c700bc7202 */ /* 0x000fca0000000f00 */
[----:B------:R-:W-:-:S05]  /*5100*/  FADD.FTZ R196, R189, R188 ;  /* 0x000000bcbdc47221 */ /* 0x000fca0000010000 */
[----:B------:R-:W-:-:S07]  /*5110*/  MOV R206, R196 ;  /* 0x000000c400ce7202 */ /* 0x000fce0000000f00 */
[----:B------:R-:W-:Y:S05]  /*5120*/  WARPSYNC.COLLECTIVE R204, `(.L_x_16978) ;  /* 0x00000000cc087348 */ /* 0x000fea0003c00000 */
[----:B------:R0:W1:Y:S02]  /*5130*/  SHFL.BFLY P4, R199, R206, R213, R208 ;  /* 0x0c0000d5cec77389 */ /* 0x00006400000800d0 */
[----:B01----:R-:W-:Y:S01]  /*5140*/  ENDCOLLECTIVE ;  /* 0x000000000000791b */ /* 0x003fe20003800000 */
.L_x_16978:
[----:B------:R-:W-:Y:S01]  /*5150*/  HFMA2.MMA R213, -RZ, RZ, 0, 4.76837158203125e-07 ;  /* 0x00000008ffd57435 */ /* 0x000fe200000001ff */
[----:B------:R-:W-:-:S05]  /*5160*/  MOV R197, R199 ;  /* 0x000000c700c57202 */ /* 0x000fca0000000f00 */
[----:B------:R-:W-:-:S05]  /*5170*/  FADD.FTZ R197, R196, R197 ;  /* 0x000000c5c4c57221 */ /* 0x000fca0000010000 */
[----:B------:R-:W-:-:S07]  /*5180*/  MOV R206, R197 ;  /* 0x000000c500ce7202 */ /* 0x000fce0000000f00 */
[----:B------:R-:W-:Y:S05]  /*5190*/  WARPSYNC.COLLECTIVE R204, `(.L_x_16979) ;  /* 0x00000000cc087348 */ /* 0x000fea0003c00000 */
[----:B------:R0:W1:Y:S02]  /*51a0*/  SHFL.BFLY P4, R199, R206, R213, R208 ;  /* 0x0c0000d5cec77389 */ /* 0x00006400000800d0 */
[----:B01----:R-:W-:Y:S01]  /*51b0*/  ENDCOLLECTIVE ;  /* 0x000000000000791b */ /* 0x003fe20003800000 */
.L_x_16979:
[----:B------:R-:W-:Y:S01]  /*51c0*/  HFMA2.MMA R213, -RZ, RZ, 0, 9.5367431640625e-07 ;  /* 0x00000010ffd57435 */ /* 0x000fe200000001ff */
[----:B------:R-:W-:-:S05]  /*51d0*/  MOV R188, R199 ;  /* 0x000000c700bc7202 */ /* 0x000fca0000000f00 */
[----:B------:R-:W-:-:S05]  /*51e0*/  FADD.FTZ R198, R197, R188 ;  /* 0x000000bcc5c67221 */ /* 0x000fca0000010000 */
[----:B------:R-:W-:-:S07]  /*51f0*/  MOV R206, R198 ;  /* 0x000000c600ce7202 */ /* 0x000fce0000000f00 */
[----:B------:R-:W-:Y:S05]  /*5200*/  WARPSYNC.COLLECTIVE R204, `(.L_x_16980) ;  /* 0x00000000cc087348 */ /* 0x000fea0003c00000 */
[----:B------:R0:W1:Y:S02]  /*5210*/  SHFL.BFLY P4, R199, R206, R213, R208 ;  /* 0x0c0000d5cec77389 */ /* 0x00006400000800d0 */
[----:B01----:R-:W-:Y:S01]  /*5220*/  ENDCOLLECTIVE ;  /* 0x000000000000791b */ /* 0x003fe20003800000 */
.L_x_16980:
[----:B------:R-:W-:Y:S01]  /*5230*/  HFMA2.MMA R213, -RZ, RZ, 0, 5.9604644775390625e-08 ;  /* 0x00000001ffd57435 */ /* 0x000fe200000001ff */
        /* <DEDUP_REMOVED lines=86> */
.L_x_16981:
[----:B------:R-:W-:Y:S01]  /*57a0*/  HFMA2.MMA R213, -RZ, RZ, 0, 1.1920928955078125e-07 ;  /* 0x00000002ffd57435 */ /* 0x000fe200000001ff */
[----:B------:R-:W-:-:S05]  /*57b0*/  MOV R189, R199 ;  /* 0x000000c700bd7202 */ /* 0x000fca0000000f00 */
[----:B------:R-:W-:-:S05]  /*57c0*/  FADD.FTZ R189, R4, R189 ;  /* 0x000000bd04bd7221 */ /* 0x000fca0000010000 */
[----:B------:R-:W-:-:S07]  /*57d0*/  MOV R206, R189 ;  /* 0x000000bd00ce7202 */ /* 0x000fce0000000f00 */
[----:B------:R-:W-:Y:S05]  /*57e0*/  WARPSYNC.COLLECTIVE R204, `(.L_x_16982) ;  /* 0x00000000cc087348 */ /* 0x000fea0003c00000 */
[----:B------:R0:W1:Y:S02]  /*57f0*/  SHFL.BFLY P4, R199, R206, R213, R208 ;  /* 0x0c0000d5cec77389 */ /* 0x00006400000800d0 */
[----:B01----:R-:W-:Y:S01]  /*5800*/  ENDCOLLECTIVE ;  /* 0x000000000000791b */ /* 0x003fe20003800000 */
.L_x_16982:
[----:B------:R-:W-:Y:S01]  /*5810*/  HFMA2.MMA R213, -RZ, RZ, 0, 2.384185791015625e-07 ;  /* 0x00000004ffd57435 */ /* 0x000fe200000001ff */
[----:B------:R-:W-:-:S05]  /*5820*/  MOV R196, R199 ;  /* 0x000000c700c47202 */ /* 0x000fca0000000f00 */
[----:B------:R-:W-:-:S05]  /*5830*/  FADD.FTZ R196, R189, R196 ;  /* 0x000000c4bdc47221 */ /* 0x000fca0000010000 */
[----:B------:R-:W-:-:S07]  /*5840*/  MOV R206, R196 ;  /* 0x000000c400ce7202 */ /* 0x000fce0000000f00 */
[----:B------:R-:W-:Y:S05]  /*5850*/  WARPSYNC.COLLECTIVE R204, `(.L_x_16983) ;  /* 0x00000000cc087348 */ /* 0x000fea0003c00000 */
[----:B------:R0:W1:Y:S02]  /*5860*/  SHFL.BFLY P4, R199, R206, R213, R208 ;  /* 0x0c0000d5cec77389 */ /* 0x00006400000800d0 */
[----:B01----:R-:W-:Y:S01]  /*5870*/  ENDCOLLECTIVE ;  /* 0x000000000000791b */ /* 0x003fe20003800000 */
.L_x_16983:
[----:B------:R-:W-:Y:S01]  /*5880*/  HFMA2.MMA R213, -RZ, RZ, 0, 4.76837158203125e-07 ;  /* 0x00000008ffd57435 */ /* 0x000fe200000001ff */
[----:B------:R-:W-:-:S05]  /*5890*/  MOV R197, R199 ;  /* 0x000000c700c57202 */ /* 0x000fca0000000f00 */
[----:B------:R-:W-:-:S05]  /*58a0*/  FADD.FTZ R197, R196, R197 ;  /* 0x000000c5c4c57221 */ /* 0x000fca0000010000 */
[----:B------:R-:W-:-:S07]  /*58b0*/  MOV R206, R197 ;  /* 0x000000c500ce7202 */ /* 0x000fce0000000f00 */
[----:B------:R-:W-:Y:S05]  /*58c0*/  WARPSYNC.COLLECTIVE R204, `(.L_x_16984) ;  /* 0x00000000cc087348 */ /* 0x000fea0003c00000 */
[----:B------:R0:W1:Y:S02]  /*58d0*/  SHFL.BFLY P4, R199, R206, R213, R208 ;  /* 0x0c0000d5cec77389 */ /* 0x00006400000800d0 */
[----:B01----:R-:W-:Y:S01]  /*58e0*/  ENDCOLLECTIVE ;  /* 0x000000000000791b */ /* 0x003fe20003800000 */
.L_x_16984:
[----:B------:R-:W-:Y:S01]  /*58f0*/  HFMA2.MMA R213, -RZ, RZ, 0, 9.5367431640625e-07 ;  /* 0x00000010ffd57435 */ /* 0x000fe200000001ff */
[----:B------:R-:W-:-:S05]  /*5900*/  MOV R198, R199 ;  /* 0x000000c700c67202 */ /* 0x000fca0000000f00 */
[----:B------:R-:W-:-:S05]  /*5910*/  FADD.FTZ R198, R197, R198 ;  /* 0x000000c6c5c67221 */ /* 0x000fca0000010000 */
[----:B------:R-:W-:-:S07]  /*5920*/  MOV R206, R198 ;  /* 0x000000c600ce7202 */ /* 0x000fce0000000f00 */
[----:B------:R-:W-:Y:S05]  /*5930*/  WARPSYNC.COLLECTIVE R204, `(.L_x_16985) ;  /* 0x00000000cc087348 */ /* 0x000fea0003c00000 */
[----:B------:R0:W1:Y:S02]  /*5940*/  SHFL.BFLY P4, R199, R206, R213, R208 ;  /* 0x0c0000d5cec77389 */ /* 0x00006400000800d0 */
[----:B01----:R-:W-:Y:S01]  /*5950*/  ENDCOLLECTIVE ;  /* 0x000000000000791b */ /* 0x003fe20003800000 */
.L_x_16985:
[----:B------:R-:W-:Y:S01]  /*5960*/  MOV R213, R199 ;  /* 0x000000c700d57202 */ /* 0x000fe20000000f00 */
[----:B------:R-:W-:Y:S06]  /*5970*/  BRA `(.L_x_16986) ;  /* 0xffffffe000f87947 */ /* 0x000fec000383ffff */
.L_x_16987:
        /* <DEDUP_REMOVED lines=16> */
.L_x_33541:


//--------------------- .text._ZN10layer_norm31ln_parallel_residual_fwd_kernelINS_13Kernel_traitsIf6__halfS2_S2_fjLj5120ELj1ELj1ELj4ELj16ENS_18Kernel_traits_baseILj5120EfS2_S2_S2_fjLj128EEEEELb0ELb1ELb0EEEvNS_9FwdParamsE --------------------------
	.section	.text._ZN10layer_norm31ln_parallel_residual_fwd_kernelINS_13Kernel_traitsIf6__halfS2_S2_fjLj5120ELj1ELj1ELj4ELj16ENS_18Kernel_traits_baseILj5120EfS2_S2_S2_fjLj128EEEEELb0ELb1ELb0EEEvNS_9FwdParamsE,"ax",@progbits
	.align	128
        .global         _ZN10layer_norm31ln_parallel_residual_fwd_kernelINS_13Kernel_traitsIf6__halfS2_S2_fjLj5120ELj1ELj1ELj4ELj16ENS_18Kernel_traits_baseILj5120EfS2_S2_S2_fjLj128EEEEELb0ELb1ELb0EEEvNS_9FwdParamsE
        .type           _ZN10layer_norm31ln_parallel_residual_fwd_kernelINS_13Kernel_traitsIf6__halfS2_S2_fjLj5120ELj1ELj1ELj4ELj16ENS_18Kernel_traits_baseILj5120EfS2_S2_S2_fjLj128EEEEELb0ELb1ELb0EEEvNS_9FwdParamsE,@function
        .size           _ZN10layer_norm31ln_parallel_residual_fwd_kernelINS_13Kernel_traitsIf6__halfS2_S2_fjLj5120ELj1ELj1ELj4ELj16ENS_18Kernel_traits_baseILj5120EfS2_S2_S2_fjLj128EEEEELb0ELb1ELb0EEEvNS_9FwdParamsE,(.L_x_33542 - _ZN10layer_norm31ln_parallel_residual_fwd_kernelINS_13Kernel_traitsIf6__halfS2_S2_fjLj5120ELj1ELj1ELj4ELj16ENS_18Kernel_traits_baseILj5120EfS2_S2_S2_fjLj128EEEEELb0ELb1ELb0EEEvNS_9FwdParamsE)
        .other          _ZN10layer_norm31ln_parallel_residual_fwd_kernelINS_13Kernel_traitsIf6__halfS2_S2_fjLj5120ELj1ELj1ELj4ELj16ENS_18Kernel_traits_baseILj5120EfS2_S2_S2_fjLj128EEEEELb0ELb1ELb0EEEvNS_9FwdParamsE,@"STO_CUDA_ENTRY STV_DEFAULT"
_ZN10layer_norm31ln_parallel_residual_fwd_kernelINS_13Kernel_traitsIf6__halfS2_S2_fjLj5120ELj1ELj1ELj4ELj16ENS_18Kernel_traits_baseILj5120EfS2_S2_S2_fjLj128EEEEELb0ELb1ELb0EEEvNS_9FwdParamsE:
.text._ZN10layer_norm31ln_parallel_residual_fwd_kernelINS_13Kernel_traitsIf6__halfS2_S2_fjLj5120ELj1ELj1ELj4ELj16ENS_18Kernel_traits_baseILj5120EfS2_S2_S2_fjLj128EEEEELb0ELb1ELb0EEEvNS_9FwdParamsE:
        /* <DEDUP_REMOVED lines=37> */
.L_x_16989:
[----:B------:R-:W-:Y:S05]  /*0250*/  BSYNC B0 ;  /* 0x0000000000007941 */ /* 0x000fea0003800000 */
.L_x_16988:
        /* <DEDUP_REMOVED lines=18> */
.L_x_16991:
[----:B------:R-:W-:Y:S05]  /*0380*/  BSYNC B0 ;  /* 0x0000000000007941 */ /* 0x000fea0003800000 */
.L_x_16990:
        /* <DEDUP_REMOVED lines=18> */
.L_x_16993:
[----:B------:R-:W-:Y:S05]  /*04b0*/  BSYNC B0 ;  /* 0x0000000000007941 */ /* 0x000fea0003800000 */
.L_x_16992:
        /* <DEDUP_REMOVED lines=18> */
.L_x_16995:
[----:B------:R-:W-:Y:S05]  /*05e0*/  BSYNC B0 ;  /* 0x0000000000007941 */ /* 0x000fea0003800000 */
.L_x_16994:
        /* <DEDUP_REMOVED lines=17> */
.L_x_16997:
[----:B------:R-:W-:Y:S05]  /*0700*/  BSYNC B0 ;  /* 0x0000000000007941 */ /* 0x000fea0003800000 */
.L_x_16996:
        /* <DEDUP_REMOVED lines=32> */
[----:B------:R-:W-:-:S04]  /*0910*/  IADD3 R3, R0, R3, RZ ;  /* 0x0000000300037210 */ /* 0x000fc80007ffe0ff */
[----:B------:R-:W-:-:S07]  /*0920*/  SHF.L.U32 R3, R3, 0x3, RZ ;  /* 0x0000000303037819 */ /* 0x000fce00000006ff */
.L_x_17179:
        /* <DEDUP_REMOVED lines=22> */
[----:B---3--:R-:W-:-:S12]  /*0a90*/  HADD2.F32 R2, -RZ, R112.H0_H0 ;  /* 0x20000070ff027230 */ /* 0x008fd80000004100 */
[----:B--2---:R-:W-:Y:S05]  /*0aa0*/  @P1 BRA `(.L_x_17000) ;  /* 0x0000000000201947 */ /* 0x004fea0003800000 */
[----:B------:R-:W-:-:S04]  /*0ab0*/  ISETP.NE.U32.AND P2, PT, RZ, UR12, PT ;  /* 0x0000000cff007c0c */ /* 0x000fc8000bf45070 */
[----:B------:R-:W-:-:S13]  /*0ac0*/  ISETP.NE.AND.EX P2, PT, RZ, UR13, PT, P2 ;  /* 0x0000000dff007c0c */ /* 0x000fda000bf45320 */
[----:B------:R-:W-:Y:S05]  /*0ad0*/  @P2 BRA `(.L_x_17001) ;  /* 0x0000000000082947 */ /* 0x000fea0003800000 */
[----:B------:R-:W-:Y:S05]  /*0ae0*/  @P3 BRA `(.L_x_17002) ;  /* 0x0000000000203947 */ /* 0x000fea0003800000 */
[----:B------:R-:W-:Y:S05]  /*0af0*/  BRA `(.L_x_17003) ;  /* 0x0000000000247947 */ /* 0x000fea0003800000 */
.L_x_17001:
[----:B-----5:R-:W-:-:S05]  /*0b00*/  HADD2.F32 R15, -RZ, R24.H0_H0 ;  /* 0x20000018ff0f7230 */ /* 0x020fca0000004100 */
[----:B------:R-:W-:Y:S01]  /*0b10*/  FADD.FTZ R2, R15, R2 ;  /* 0x000000020f027221 */ /* 0x000fe20000010000 */
[----:B------:R-:W-:Y:S06]  /*0b20*/  BRA `(.L_x_17002) ;  /* 0x0000000000107947 */ /* 0x000fec0003800000 */
.L_x_17000:
[----:B-----5:R-:W-:Y:S02]  /*0b30*/  HADD2.F32 R15, -RZ, R28.H0_H0 ;  /* 0x2000001cff0f7230 */ /* 0x020fe40000004100 */
[----:B------:R-:W-:-:S03]  /*0b40*/  @P0 HADD2.F32 R19, -RZ, R24.H0_H0 ;  /* 0x20000018ff130230 */ /* 0x000fc60000004100 */
[----:B------:R-:W-:-:S04]  /*0b50*/  FADD.FTZ R2, R15, R2 ;  /* 0x000000020f027221 */ /* 0x000fc80000010000 */
[----:B------:R-:W-:-:S07]  /*0b60*/  @P0 FADD.FTZ R2, R19, R2 ;  /* 0x0000000213020221 */ /* 0x000fce0000010000 */
.L_x_17002:
[----:B------:R-:W-:-:S04]  /*0b70*/  F2FP.F16.F32.PACK_AB R14, RZ, R2 ;  /* 0x00000002ff0e723e */ /* 0x000fc800000000ff */
[----:B------:R-:W-:-:S07]  /*0b80*/  PRMT R20, R14, 0x7610, R20 ;  /* 0x000076100e147816 */ /* 0x000fce0000000014 */
.L_x_17003:
[----:B------:R-:W-:Y:S01]  /*0b90*/  HADD2.F32 R15, -RZ, R112.H1_H1 ;  /* 0x30000070ff0f7230 */ /* 0x000fe20000004100 */
[----:B------:R-:W-:Y:S06]  /*0ba0*/  @P1 BRA `(.L_x_17004) ;  /* 0x0000000000201947 */ /* 0x000fec0003800000 */
[----:B------:R-:W-:-:S04]  /*0bb0*/  ISETP.NE.U32.AND P2, PT, RZ, UR12, PT ;  /* 0x0000000cff007c0c */ /* 0x000fc8000bf45070 */
[----:B------:R-:W-:-:S13]  /*0bc0*/  ISETP.NE.AND.EX P2, PT, RZ, UR13, PT, P2 ;  /* 0x0000000dff007c0c */ /* 0x000fda000bf45320 */
[----:B------:R-:W-:Y:S05]  /*0bd0*/  @P2 BRA `(.L_x_17005) ;  /* 0x0000000000082947 */ /* 0x000fea0003800000 */
[----:B------:R-:W-:Y:S05]  /*0be0*/  @P3 BRA `(.L_x_17006) ;  /* 0x0000000000203947 */ /* 0x000fea0003800000 */
[----:B------:R-:W-:Y:S05]  /*0bf0*/  BRA `(.L_x_17007) ;  /* 0x0000000000247947 */ /* 0x000fea0003800000 */
.L_x_17005:
[----:B-----5:R-:W-:-:S05]  /*0c00*/  HADD2.F32 R14, -RZ, R24.H1_H1 ;  /* 0x30000018ff0e7230 */ /* 0x020fca0000004100 */
[----:B------:R-:W-:Y:S01]  /*0c10*/  FADD.FTZ R15, R14, R15 ;  /* 0x0000000f0e0f7221 */ /* 0x000fe20000010000 */
[----:B------:R-:W-:Y:S06]  /*0c20*/  BRA `(.L_x_17006) ;  /* 0x0000000000107947 */ /* 0x000fec0003800000 */
.L_x_17004:
[----:B-----5:R-:W-:Y:S02]  /*0c30*/  HADD2.F32 R14, -RZ, R28.H1_H1 ;  /* 0x3000001cff0e7230 */ /* 0x020fe40000004100 */
[----:B------:R-:W-:-:S03]  /*0c40*/  @P0 HADD2.F32 R18, -RZ, R24.H1_H1 ;  /* 0x30000018ff120230 */ /* 0x000fc60000004100 */
[----:B------:R-:W-:-:S04]  /*0c50*/  FADD.FTZ R15, R14, R15 ;  /* 0x0000000f0e0f7221 */ /* 0x000fc80000010000 */
[----:B------:R-:W-:-:S07]  /*0c60*/  @P0 FADD.FTZ R15, R18, R15 ;  /* 0x0000000f120f0221 */ /* 0x000fce0000010000 */
.L_x_17006:
[----:B------:R-:W-:-:S04]  /*0c70*/  F2FP.F16.F32.PACK_AB R14, RZ, R15 ;  /* 0x0000000fff0e723e */ /* 0x000fc800000000ff */
[----:B------:R-:W-:-:S07]  /*0c80*/  PRMT R20, R20, 0x5410, R14 ;  /* 0x0000541014147816 */ /* 0x000fce000000000e */
.L_x_17007:
[----:B------:R-:W-:Y:S01]  /*0c90*/  HADD2.F32 R14, -RZ, R113.H0_H0 ;  /* 0x20000071ff0e7230 */ /* 0x000fe20000004100 */
[----:B------:R-:W-:Y:S06]  /*0ca0*/  @P1 BRA `(.L_x_17008) ;  /* 0x0000000000201947 */ /* 0x000fec0003800000 */
[----:B------:R-:W-:-:S04]  /*0cb0*/  ISETP.NE.U32.AND P2, PT, RZ, UR12, PT ;  /* 0x0000000cff007c0c */ /* 0x000fc8000bf45070 */
[----:B------:R-:W-:-:S13]  /*0cc0*/  ISETP.NE.AND.EX P2, PT, RZ, UR13, PT, P2 ;  /* 0x0000000dff007c0c */ /* 0x000fda000bf45320 */
[----:B------:R-:W-:Y:S05]  /*0cd0*/  @P2 BRA `(.L_x_17009) ;  /* 0x0000000000082947 */ /* 0x000fea0003800000 */
[----:B------:R-:W-:Y:S05]  /*0ce0*/  @P3 BRA `(.L_x_17010) ;  /* 0x0000000000203947 */ /* 0x000fea0003800000 */
[----:B------:R-:W-:Y:S05]  /*0cf0*/  BRA `(.L_x_17011) ;  /* 0x0000000000247947 */ /* 0x000fea0003800000 */
.L_x_17009:
[----:B-----5:R-:W-:-:S05]  /*0d00*/  HADD2.F32 R19, -RZ, R25.H0_H0 ;  /* 0x20000019ff137230 */ /* 0x020fca0000004100 */
[----:B------:R-:W-:Y:S01]  /*0d10*/  FADD.FTZ R14, R19, R14 ;  /* 0x0000000e130e7221 */ /* 0x000fe20000010000 */
[----:B------:R-:W-:Y:S06]  /*0d20*/  BRA `(.L_x_17010) ;  /* 0x0000000000107947 */ /* 0x000fec0003800000 */
.L_x_17008:
[----:B-----5:R-:W-:Y:S02]  /*0d30*/  HADD2.F32 R19, -RZ, R29.H0_H0 ;  /* 0x2000001dff137230 */ /* 0x020fe40000004100 */
[----:B------:R-:W-:-:S03]  /*0d40*/  @P0 HADD2.F32 R121, -RZ, R25.H0_H0 ;  /* 0x20000019ff790230 */ /* 0x000fc60000004100 */
[----:B------:R-:W-:-:S04]  /*0d50*/  FADD.FTZ R14, R19, R14 ;  /* 0x0000000e130e7221 */ /* 0x000fc80000010000 */
[----:B------:R-:W-:-:S07]  /*0d60*/  @P0 FADD.FTZ R14, R121, R14 ;  /* 0x0000000e790e0221 */ /* 0x000fce0000010000 */
.L_x_17010:
[----:B------:R-:W-:-:S04]  /*0d70*/  F2FP.F16.F32.PACK_AB R18, RZ, R14 ;  /* 0x0000000eff12723e */ /* 0x000fc800000000ff */
[----:B------:R-:W-:-:S07]  /*0d80*/  PRMT R21, R18, 0x7610, R21 ;  /* 0x0000761012157816 */ /* 0x000fce0000000015 */
.L_x_17011:
[----:B------:R-:W-:Y:S01]  /*0d90*/  HADD2.F32 R121, -RZ, R113.H1_H1 ;  /* 0x30000071ff797230 */ /* 0x000fe20000004100 */
[----:B------:R-:W-:Y:S06]  /*0da0*/  @P1 BRA `(.L_x_17012) ;  /* 0x0000000000201947 */ /* 0x000fec0003800000 */
[----:B------:R-:W-:-:S04]  /*0db0*/  ISETP.NE.U32.AND P2, PT, RZ, UR12, PT ;  /* 0x0000000cff007c0c */ /* 0x000fc8000bf45070 */
[----:B------:R-:W-:-:S13]  /*0dc0*/  ISETP.NE.AND.EX P2, PT, RZ, UR13, PT, P2 ;  /* 0x0000000dff007c0c */ /* 0x000fda000bf45320 */
[----:B------:R-:W-:Y:S05]  /*0dd0*/  @P2 BRA `(.L_x_17013) ;  /* 0x0000000000082947 */ /* 0x000fea0003800000 */
[----:B------:R-:W-:Y:S05]  /*0de0*/  @P3 BRA `(.L_x_17014) ;  /* 0x0000000000203947 */ /* 0x000fea0003800000 */
[----:B------:R-:W-:Y:S05]  /*0df0*/  BRA `(.L_x_17015) ;  /* 0x0000000000247947 */ /* 0x000fea0003800000 */
.L_x_17013:
[----:B-----5:R-:W-:-:S05]  /*0e00*/  HADD2.F32 R18, -RZ, R25.H1_H1 ;  /* 0x30000019ff127230 */ /* 0x020fca0000004100 */
[----:B------:R-:W-:Y:S01]  /*0e10*/  FADD.FTZ R121, R18, R121 ;  /* 0x0000007912797221 */ /* 0x000fe20000010000 */
[----:B------:R-:W-:Y:S06]  /*0e20*/  BRA `(.L_x_17014) ;  /* 0x0000000000107947 */ /* 0x000fec0003800000 */
.L_x_17012:
[----:B-----5:R-:W-:Y:S02]  /*0e30*/  HADD2.F32 R18, -RZ, R29.H1_H1 ;  /* 0x3000001dff127230 */ /* 0x020fe40000004100 */
[----:B------:R-:W-:-:S03]  /*0e40*/  @P0 HADD2.F32 R112, -RZ, R25.H1_H1 ;  /* 0x30000019ff700230 */ /* 0x000fc60000004100 */
[----:B------:R-:W-:-:S04]  /*0e50*/  FADD.FTZ R121, R18, R121 ;  /* 0x0000007912797221 */ /* 0x000fc80000010000 */
[----:B------:R-:W-:-:S07]  /*0e60*/  @P0 FADD.FTZ R121, R112, R121 ;  /* 0x0000007970790221 */ /* 0x000fce0000010000 */
.L_x_17014:
[----:B------:R-:W-:-:S04]  /*0e70*/  F2FP.F16.F32.PACK_AB R18, RZ, R121 ;  /* 0x00000079ff12723e */ /* 0x000fc800000000ff */
[----:B------:R-:W-:-:S07]  /*0e80*/  PRMT R21, R21, 0x5410, R18 ;  /* 0x0000541015157816 */ /* 0x000fce0000000012 */
.L_x_17015:
[----:B------:R-:W-:Y:S01]  /*0e90*/  HADD2.F32 R122, -RZ, R114.H0_H0 ;  /* 0x20000072ff7a7230 */ /* 0x000fe20000004100 */
[----:B------:R-:W-:Y:S06]  /*0ea0*/  @P1 BRA `(.L_x_17016) ;  /* 0x0000000000201947 */ /* 0x000fec0003800000 */
[----:B------:R-:W-:-:S04]  /*0eb0*/  ISETP.NE.U32.AND P2, PT, RZ, UR12, PT ;  /* 0x0000000cff007c0c */ /* 0x000fc8000bf45070 */
[----:B------:R-:W-:-:S13]  /*0ec0*/  ISETP.NE.AND.EX P2, PT, RZ, UR13, PT, P2 ;  /* 0x0000000dff007c0c */ /* 0x000fda000bf45320 */
[----:B------:R-:W-:Y:S05]  /*0ed0*/  @P2 BRA `(.L_x_17017) ;  /* 0x0000000000082947 */ /* 0x000fea0003800000 */
[----:B------:R-:W-:Y:S05]  /*0ee0*/  @P3 BRA `(.L_x_17018) ;  /* 0x0000000000203947 */ /* 0x000fea0003800000 */
[----:B------:R-:W-:Y:S05]  /*0ef0*/  BRA `(.L_x_17019) ;  /* 0x0000000000247947 */ /* 0x000fea0003800000 */
.L_x_17017:
[----:B-----5:R-:W-:-:S05]  /*0f00*/  HADD2.F32 R19, -RZ, R26.H0_H0 ;  /* 0x2000001aff137230 */ /* 0x020fca0000004100 */
[----:B------:R-:W-:Y:S01]  /*0f10*/  FADD.FTZ R122, R19, R122 ;  /* 0x0000007a137a7221 */ /* 0x000fe20000010000 */
[----:B------:R-:W-:Y:S06]  /*0f20*/  BRA `(.L_x_17018) ;  /* 0x0000000000107947 */ /* 0x000fec0003800000 */
.L_x_17016:
[----:B-----5:R-:W-:Y:S02]  /*0f30*/  HADD2.F32 R19, -RZ, R30.H0_H0 ;  /* 0x2000001eff137230 */ /* 0x020fe40000004100 */
[----:B------:R-:W-:-:S03]  /*0f40*/  @P0 HADD2.F32 R113, -RZ, R26.H0_H0 ;  /* 0x2000001aff710230 */ /* 0x000fc60000004100 */
[----:B------:R-:W-:-:S04]  /*0f50*/  FADD.FTZ R122, R19, R122 ;  /* 0x0000007a137a7221 */ /* 0x000fc80000010000 */
[----:B------:R-:W-:-:S07]  /*0f60*/  @P0 FADD.FTZ R122, R113, R122 ;  /* 0x0000007a717a0221 */ /* 0x000fce0000010000 */
.L_x_17018:
[----:B------:R-:W-:-:S04]  /*0f70*/  F2FP.F16.F32.PACK_AB R18, RZ, R122 ;  /* 0x0000007aff12723e */ /* 0x000fc800000000ff */
[----:B------:R-:W-:-:S07]  /*0f80*/  PRMT R22, R18, 0x7610, R22 ;  /* 0x0000761012167816 */ /* 0x000fce0000000016 */
.L_x_17019:
[----:B------:R-:W-:Y:S01]  /*0f90*/  HADD2.F32 R130, -RZ, R114.H1_H1 ;  /* 0x30000072ff827230 */ /* 0x000fe20000004100 */
[----:B------:R-:W-:Y:S06]  /*0fa0*/  @P1 BRA `(.L_x_17020) ;  /* 0x0000000000201947 */ /* 0x000fec0003800000 */
[----:B------:R-:W-:-:S04]  /*0fb0*/  ISETP.NE.U32.AND P2, PT, RZ, UR12, PT ;  /* 0x0000000cff007c0c */ /* 0x000fc8000bf45070 */
[----:B------:R-:W-:-:S13]  /*0fc0*/  ISETP.NE.AND.EX P2, PT, RZ, UR13, PT, P2 ;  /* 0x0000000dff007c0c */ /* 0x000fda000bf45320 */
[----:B------:R-:W-:Y:S05]  /*0fd0*/  @P2 BRA `(.L_x_17021) ;  /* 0x0000000000082947 */ /* 0x000fea0003800000 */
[----:B------:R-:W-:Y:S05]  /*0fe0*/  @P3 BRA `(.L_x_17022) ;  /* 0x0000000000203947 */ /* 0x000fea0003800000 */
[----:B------:R-:W-:Y:S05]  /*0ff0*/  BRA `(.L_x_17023) ;  /* 0x0000000000247947 */ /* 0x000fea0003800000 */
.L_x_17021:
[----:B-----5:R-:W-:-:S05]  /*1000*/  HADD2.F32 R19, -RZ, R26.H1_H1 ;  /* 0x3000001aff137230 */ /* 0x020fca0000004100 */
[----:B------:R-:W-:Y:S01]  /*1010*/  FADD.FTZ R130, R19, R130 ;  /* 0x0000008213827221 */ /* 0x000fe20000010000 */
[----:B------:R-:W-:Y:S06]  /*1020*/  BRA `(.L_x_17022) ;  /* 0x0000000000107947 */ /* 0x000fec0003800000 */
.L_x_17020:
[----:B-----5:R-:W-:Y:S02]  /*1030*/  HADD2.F32 R19, -RZ, R30.H1_H1 ;  /* 0x3000001eff137230 */ /* 0x020fe40000004100 */
[----:B------:R-:W-:-:S03]  /*1040*/  @P0 HADD2.F32 R113, -RZ, R26.H1_H1 ;  /* 0x3000001aff710230 */ /* 0x000fc60000004100 */
[----:B------:R-:W-:-:S04]  /*1050*/  FADD.FTZ R130, R19, R130 ;  /* 0x0000008213827221 */ /* 0x000fc80000010000 */
[----:B------:R-:W-:-:S07]  /*1060*/  @P0 FADD.FTZ R130, R113, R130 ;  /* 0x0000008271820221 */ /* 0x000fce0000010000 */
.L_x_17022:
[----:B------:R-:W-:-:S04]  /*1070*/  F2FP.F16.F32.PACK_AB R18, RZ, R130 ;  /* 0x00000082ff12723e */ /* 0x000fc800000000ff */
[----:B------:R-:W-:-:S07]  /*1080*/  PRMT R22, R22, 0x5410, R18 ;  /* 0x0000541016167816 */ /* 0x000fce0000000012 */
.L_x_17023:
[----:B------:R-:W-:Y:S01]  /*1090*/  HADD2.F32 R131, -RZ, R115.H0_H0 ;  /* 0x20000073ff837230 */ /* 0x000fe20000004100 */
[----:B------:R-:W-:Y:S06]  /*10a0*/  @P1 BRA `(.L_x_17024) ;  /* 0x0000000000201947 */ /* 0x000fec0003800000 */
[----:B------:R-:W-:-:S04]  /*10b0*/  ISETP.NE.U32.AND P2, PT, RZ, UR12, PT ;  /* 0x0000000cff007c0c */ /* 0x000fc8000bf45070 */
[----:B------:R-:W-:-:S13]  /*10c0*/  ISETP.NE.AND.EX P2, PT, RZ, UR13, PT, P2 ;  /* 0x0000000dff007c0c */ /* 0x000fda000bf45320 */
[----:B------:R-:W-:Y:S05]  /*10d0*/  @P2 BRA `(.L_x_17025) ;  /* 0x0000000000082947 */ /* 0x000fea0003800000 */
[----:B------:R-:W-:Y:S05]  /*10e0*/  @P3 BRA `(.L_x_17026) ;  /* 0x0000000000203947 */ /* 0x000fea0003800000 */
[----:B------:R-:W-:Y:S05]  /*10f0*/  BRA `(.L_x_17027) ;  /* 0x0000000000247947 */ /* 0x000fea0003800000 */
.L_x_17025:
[----:B-----5:R-:W-:-:S05]  /*1100*/  HADD2.F32 R18, -RZ, R27.H0_H0 ;  /* 0x2000001bff127230 */ /* 0x020fca0000004100 */
[----:B------:R-:W-:Y:S01]  /*1110*/  FADD.FTZ R131, R18, R131 ;  /* 0x0000008312837221 */ /* 0x000fe20000010000 */
[----:B------:R-:W-:Y:S06]  /*1120*/  BRA `(.L_x_17026) ;  /* 0x0000000000107947 */ /* 0x000fec0003800000 */
.L_x_17024:
[----:B-----5:R-:W-:Y:S02]  /*1130*/  HADD2.F32 R18, -RZ, R31.H0_H0 ;  /* 0x2000001fff127230 */ /* 0x020fe40000004100 */
[----:B------:R-:W-:-:S03]  /*1140*/  @P0 HADD2.F32 R112, -RZ, R27.H0_H0 ;  /* 0x2000001bff700230 */ /* 0x000fc60000004100 */
[----:B------:R-:W-:-:S04]  /*1150*/  FADD.FTZ R131, R18, R131 ;  /* 0x0000008312837221 */ /* 0x000fc80000010000 */
[----:B------:R-:W-:-:S07]  /*1160*/  @P0 FADD.FTZ R131, R112, R131 ;  /* 0x0000008370830221 */ /* 0x000fce0000010000 */
.L_x_17026:
[----:B------:R-:W-:-:S04]  /*1170*/  F2FP.F16.F32.PACK_AB R18, RZ, R131 ;  /* 0x00000083ff12723e */ /* 0x000fc800000000ff */
[----:B------:R-:W-:-:S07]  /*1180*/  PRMT R23, R18, 0x7610, R23 ;  /* 0x0000761012177816 */ /* 0x000fce0000000017 */
.L_x_17027:
[----:B------:R-:W-:Y:S01]  /*1190*/  HADD2.F32 R140, -RZ, R115.H1_H1 ;  /* 0x30000073ff8c7230 */ /* 0x000fe20000004100 */
[----:B------:R-:W-:Y:S06]  /*11a0*/  @P1 BRA `(.L_x_17028) ;  /* 0x0000000000201947 */ /* 0x000fec0003800000 */
[----:B------:R-:W-:-:S04]  /*11b0*/  ISETP.NE.U32.AND P0, PT, RZ, UR12, PT ;  /* 0x0000000cff007c0c */ /* 0x000fc8000bf05070 */
[----:B------:R-:W-:-:S13]  /*11c0*/  ISETP.NE.AND.EX P0, PT, RZ, UR13, PT, P0 ;  /* 0x0000000dff007c0c */ /* 0x000fda000bf05300 */
[----:B------:R-:W-:Y:S05]  /*11d0*/  @P0 BRA `(.L_x_17029) ;  /* 0x0000000000080947 */ /* 0x000fea0003800000 */
[----:B------:R-:W-:Y:S05]  /*11e0*/  @P3 BRA `(.L_x_17030) ;  /* 0x0000000000203947 */ /* 0x000fea0003800000 */
[----:B------:R-:W-:Y:S05]  /*11f0*/  BRA `(.L_x_17031) ;  /* 0x0000000000247947 */ /* 0x000fea0003800000 */
.L_x_17029:
[----:B-----5:R-:W-:-:S05]  /*1200*/  HADD2.F32 R19, -RZ, R27.H1_H1 ;  /* 0x3000001bff137230 */ /* 0x020fca0000004100 */
[----:B------:R-:W-:Y:S01]  /*1210*/  FADD.FTZ R140, R19, R140 ;  /* 0x0000008c138c7221 */ /* 0x000fe20000010000 */
[----:B------:R-:W-:Y:S06]  /*1220*/  BRA `(.L_x_17030) ;  /* 0x0000000000107947 */ /* 0x000fec0003800000 */
.L_x_17028:
[----:B-----5:R-:W-:Y:S02]  /*1230*/  HADD2.F32 R19, -RZ, R31.H1_H1 ;  /* 0x3000001fff137230 */ /* 0x020fe40000004100 */
[----:B------:R-:W-:-:S03]  /*1240*/  @P0 HADD2.F32 R113, -RZ, R27.H1_H1 ;  /* 0x3000001bff710230 */ /* 0x000fc60000004100 */
[----:B------:R-:W-:-:S04]  /*1250*/  FADD.FTZ R140, R19, R140 ;  /* 0x0000008c138c7221 */ /* 0x000fc80000010000 */
[----:B------:R-:W-:-:S07]  /*1260*/  @P0 FADD.FTZ R140, R113, R140 ;  /* 0x0000008c718c0221 */ /* 0x000fce0000010000 */
.L_x_17030:
[----:B------:R-:W-:-:S04]  /*1270*/  F2FP.F16.F32.PACK_AB R18, RZ, R140 ;  /* 0x0000008cff12723e */ /* 0x000fc800000000ff */
[----:B------:R-:W-:-:S07]  /*1280*/  PRMT R23, R23, 0x5410, R18 ;  /* 0x0000541017177816 */ /* 0x000fce0000000012 */
.L_x_17031:
[----:B------:R-:W1:Y:S01]  /*1290*/  @P3 LDC.64 R18, c[0x0][0x238] ;  /* 0x00008e00ff123b82 */ /* 0x000e620000000a00 */
[C---:B------:R-:W-:Y:S02]  /*12a0*/  IADD3 R147, R145.reuse, 0x80, RZ ;  /* 0x0000008091937810 */ /* 0x040fe40007ffe0ff */
[----:B-1----:R-:W-:-:S04]  /*12b0*/  @P3 LEA R18, P0, R145, R18, 0x4 ;  /* 0x0000001291123211 */ /* 0x002fc800078020ff */
[----:B------:R-:W-:-:S05]  /*12c0*/  @P3 LEA.HI.X R19, R145, R19, RZ, 0x4, P0 ;  /* 0x0000001391133211 */ /* 0x000fca00000f24ff */
[----:B------:R1:W-:Y:S04]  /*12d0*/  @P3 STG.E.128 desc[UR4][R18.64], R20 ;  /* 0x0000001412003986 */ /* 0x0003e8000c101d04 */
.L_x_16999:
[----:B------:R-:W-:Y:S05]  /*12e0*/  BSYNC B0 ;  /* 0x0000000000007941 */ /* 0x000fea0003800000 */
.L_x_16998:
        /* <DEDUP_REMOVED lines=25> */
.L_x_17035:
[----:B-----5:R-:W-:-:S05]  /*1480*/  HADD2.F32 R13, -RZ, R24.H0_H0 ;  /* 0x20000018ff0d7230 */ /* 0x020fca0000004100 */
[----:B------:R-:W-:Y:S01]  /*1490*/  FADD.FTZ R0, R13, R0 ;  /* 0x000000000d007221 */ /* 0x000fe20000010000 */
[----:B------:R-:W-:Y:S06]  /*14a0*/  BRA `(.L_x_17036) ;  /* 0x0000000000107947 */ /* 0x000fec0003800000 */
.L_x_17034:
[----:B-----5:R-:W-:Y:S02]  /*14b0*/  HADD2.F32 R13, -RZ, R28.H0_H0 ;  /* 0x2000001cff0d7230 */ /* 0x020fe40000004100 */
[----:B------:R-:W-:-:S03]  /*14c0*/  @P0 HADD2.F32 R19, -RZ, R24.H0_H0 ;  /* 0x20000018ff130230 */ /* 0x000fc60000004100 */
[----:B------:R-:W-:-:S04]  /*14d0*/  FADD.FTZ R0, R13, R0 ;  /* 0x000000000d007221 */ /* 0x000fc80000010000 */
[----:B------:R-:W-:-:S07]  /*14e0*/  @P0 FADD.FTZ R0, R19, R0 ;  /* 0x0000000013000221 */ /* 0x000fce0000010000 */
.L_x_17036:
[----:B------:R-:W-:-:S04]  /*14f0*/  F2FP.F16.F32.PACK_AB R12, RZ, R0 ;  /* 0x00000000ff0c723e */ /* 0x000fc800000000ff */
[----:B------:R-:W-:-:S07]  /*1500*/  PRMT R20, R12, 0x7610, R20 ;  /* 0x000076100c147816 */ /* 0x000fce0000000014 */
.L_x_17037:
[----:B------:R-:W-:Y:S01]  /*1510*/  HADD2.F32 R13, -RZ, R112.H1_H1 ;  /* 0x30000070ff0d7230 */ /* 0x000fe20000004100 */
[----:B------:R-:W-:Y:S06]  /*1520*/  @P1 BRA `(.L_x_17038) ;  /* 0x0000000000201947 */ /* 0x000fec0003800000 */
[----:B------:R-:W-:-:S04]  /*1530*/  ISETP.NE.U32.AND P2, PT, RZ, UR12, PT ;  /* 0x0000000cff007c0c */ /* 0x000fc8000bf45070 */
[----:B------:R-:W-:-:S13]  /*1540*/  ISETP.NE.AND.EX P2, PT, RZ, UR13, PT, P2 ;  /* 0x0000000dff007c0c */ /* 0x000fda000bf45320 */
[----:B------:R-:W-:Y:S05]  /*1550*/  @P2 BRA `(.L_x_17039) ;  /* 0x0000000000082947 */ /* 0x000fea0003800000 */
[----:B------:R-:W-:Y:S05]  /*1560*/  @P3 BRA `(.L_x_17040) ;  /* 0x0000000000203947 */ /* 0x000fea0003800000 */
[----:B------:R-:W-:Y:S05]  /*1570*/  BRA `(.L_x_17041) ;  /* 0x0000000000247947 */ /* 0x000fea0003800000 */
.L_x_17039:
[----:B-----5:R-:W-:-:S05]  /*1580*/  HADD2.F32 R12, -RZ, R24.H1_H1 ;  /* 0x30000018ff0c7230 */ /* 0x020fca0000004100 */
[----:B------:R-:W-:Y:S01]  /*1590*/  FADD.FTZ R13, R12, R13 ;  /* 0x0000000d0c0d7221 */ /* 0x000fe20000010000 */
[----:B------:R-:W-:Y:S06]  /*15a0*/  BRA `(.L_x_17040) ;  /* 0x0000000000107947 */ /* 0x000fec0003800000 */
.L_x_17038:
[----:B-----5:R-:W-:Y:S02]  /*15b0*/  HADD2.F32 R12, -RZ, R28.H1_H1 ;  /* 0x3000001cff0c7230 */ /* 0x020fe40000004100 */
[----:B------:R-:W-:-:S03]  /*15c0*/  @P0 HADD2.F32 R18, -RZ, R24.H1_H1 ;  /* 0x30000018ff120230 */ /* 0x000fc60000004100 */
[----:B------:R-:W-:-:S04]  /*15d0*/  FADD.FTZ R13, R12, R13 ;  /* 0x0000000d0c0d7221 */ /* 0x000fc80000010000 */
[----:B------:R-:W-:-:S07]  /*15e0*/  @P0 FADD.FTZ R13, R18, R13 ;  /* 0x0000000d120d0221 */ /* 0x000fce0000010000 */
.L_x_17040:
[----:B------:R-:W-:-:S04]  /*15f0*/  F2FP.F16.F32.PACK_AB R12, RZ, R13 ;  /* 0x0000000dff0c723e */ /* 0x000fc800000000ff */
[----:B------:R-:W-:-:S07]  /*1600*/  PRMT R20, R20, 0x5410, R12 ;  /* 0x0000541014147816 */ /* 0x000fce000000000c */
.L_x_17041:
[----:B------:R-:W-:Y:S01]  /*1610*/  HADD2.F32 R12, -RZ, R113.H0_H0 ;  /* 0x20000071ff0c7230 */ /* 0x000fe20000004100 */
[----:B------:R-:W-:Y:S06]  /*1620*/  @P1 BRA `(.L_x_17042) ;  /* 0x0000000000201947 */ /* 0x000fec0003800000 */
[----:B------:R-:W-:-:S04]  /*1630*/  ISETP.NE.U32.AND P2, PT, RZ, UR12, PT ;  /* 0x0000000cff007c0c */ /* 0x000fc8000bf45070 */
[----:B------:R-:W-:-:S13]  /*1640*/  ISETP.NE.AND.EX P2, PT, RZ, UR13, PT, P2 ;  /* 0x0000000dff007c0c */ /* 0x000fda000bf45320 */
[----:B------:R-:W-:Y:S05]  /*1650*/  @P2 BRA `(.L_x_17043) ;  /* 0x0000000000082947 */ /* 0x000fea0003800000 */
[----:B------:R-:W-:Y:S05]  /*1660*/  @P3 BRA `(.L_x_17044) ;  /* 0x0000000000203947 */ /* 0x000fea0003800000 */
[----:B------:R-:W-:Y:S05]  /*1670*/  BRA `(.L_x_17045) ;  /* 0x0000000000247947 */ /* 0x000fea0003800000 */
.L_x_17043:
[----:B-----5:R-:W-:-:S05]  /*1680*/  HADD2.F32 R19, -RZ, R25.H0_H0 ;  /* 0x20000019ff137230 */ /* 0x020fca0000004100 */
[----:B------:R-:W-:Y:S01]  /*1690*/  FADD.FTZ R12, R19, R12 ;  /* 0x0000000c130c7221 */ /* 0x000fe20000010000 */
[----:B------:R-:W-:Y:S06]  /*16a0*/  BRA `(.L_x_17044) ;  /* 0x0000000000107947 */ /* 0x000fec0003800000 */
.L_x_17042:
[----:B-----5:R-:W-:Y:S02]  /*16b0*/  HADD2.F32 R19, -RZ, R29.H0_H0 ;  /* 0x2000001dff137230 */ /* 0x020fe40000004100 */
[----:B------:R-:W-:-:S03]  /*16c0*/  @P0 HADD2.F32 R123, -RZ, R25.H0_H0 ;  /* 0x20000019ff7b0230 */ /* 0x000fc60000004100 */
[----:B------:R-:W-:-:S04]  /*16d0*/  FADD.FTZ R12, R19, R12 ;  /* 0x0000000c130c7221 */ /* 0x000fc80000010000 */
[----:B------:R-:W-:-:S07]  /*16e0*/  @P0 FADD.FTZ R12, R123, R12 ;  /* 0x0000000c7b0c0221 */ /* 0x000fce0000010000 */
.L_x_17044:
[----:B------:R-:W-:-:S04]  /*16f0*/  F2FP.F16.F32.PACK_AB R18, RZ, R12 ;  /* 0x0000000cff12723e */ /* 0x000fc800000000ff */
[----:B------:R-:W-:-:S07]  /*1700*/  PRMT R21, R18, 0x7610, R21 ;  /* 0x0000761012157816 */ /* 0x000fce0000000015 */
.L_x_17045:
[----:B------:R-:W-:Y:S01]  /*1710*/  HADD2.F32 R123, -RZ, R113.H1_H1 ;  /* 0x30000071ff7b7230 */ /* 0x000fe20000004100 */
[----:B------:R-:W-:Y:S06]  /*1720*/  @P1 BRA `(.L_x_17046) ;  /* 0x0000000000201947 */ /* 0x000fec0003800000 */
[----:B------:R-:W-:-:S04]  /*1730*/  ISETP.NE.U32.AND P2, PT, RZ, UR12, PT ;  /* 0x0000000cff007c0c */ /* 0x000fc8000bf45070 */
[----:B------:R-:W-:-:S13]  /*1740*/  ISETP.NE.AND.EX P2, PT, RZ, UR13, PT, P2 ;  /* 0x0000000dff007c0c */ /* 0x000fda000bf45320 */
[----:B------:R-:W-:Y:S05]  /*1750*/  @P2 BRA `(.L_x_17047) ;  /* 0x0000000000082947 */ /* 0x000fea0003800000 */
[----:B------:R-:W-:Y:S05]  /*1760*/  @P3 BRA `(.L_x_17048) ;  /* 0x0000000000203947 */ /* 0x000fea0003800000 */
[----:B------:R-:W-:Y:S05]  /*1770*/  BRA `(.L_x_17049) ;  /* 0x0000000000247947 */ /* 0x000fea0003800000 */
.L_x_17047:
[----:B-----5:R-:W-:-:S05]  /*1780*/  HADD2.F32 R18, -RZ, R25.H1_H1 ;  /* 0x30000019ff127230 */ /* 0x020fca0000004100 */
[----:B------:R-:W-:Y:S01]  /*1790*/  FADD.FTZ R123, R18, R123 ;  /* 0x0000007b127b7221 */ /* 0x000fe20000010000 */
[----:B------:R-:W-:Y:S06]  /*17a0*/  BRA `(.L_x_17048) ;  /* 0x0000000000107947 */ /* 0x000fec0003800000 */
.L_x_17046:
[----:B-----5:R-:W-:Y:S02]  /*17b0*/  HADD2.F32 R18, -RZ, R29.H1_H1 ;  /* 0x3000001dff127230 */ /* 0x020fe40000004100 */
[----:B------:R-:W-:-:S03]  /*17c0*/  @P0 HADD2.F32 R112, -RZ, R25.H1_H1 ;  /* 0x30000019ff700230 */ /* 0x000fc60000004100 */
[----:B------:R-:W-:-:S04]  /*17d0*/  FADD.FTZ R123, R18, R123 ;  /* 0x0000007b127b7221 */ /* 0x000fc80000010000 */
[----:B------:R-:W-:-:S07]  /*17e0*/  @P0 FADD.FTZ R123, R112, R123 ;  /* 0x0000007b707b0221 */ /* 0x000fce0000010000 */
.L_x_17048:
[----:B------:R-:W-:-:S04]  /*17f0*/  F2FP.F16.F32.PACK_AB R18, RZ, R123 ;  /* 0x0000007bff12723e */ /* 0x000fc800000000ff */
[----:B------:R-:W-:-:S07]  /*1800*/  PRMT R21, R21, 0x5410, R18 ;  /* 0x0000541015157816 */ /* 0x000fce0000000012 */
.L_x_17049:
[----:B------:R-:W-:Y:S01]  /*1810*/  HADD2.F32 R124, -RZ, R114.H0_H0 ;  /* 0x20000072ff7c7230 */ /* 0x000fe20000004100 */
[----:B------:R-:W-:Y:S06]  /*1820*/  @P1 BRA `(.L_x_17050) ;  /* 0x0000000000201947 */ /* 0x000fec0003800000 */
[----:B------:R-:W-:-:S04]  /*1830*/  ISETP.NE.U32.AND P2, PT, RZ, UR12, PT ;  /* 0x0000000cff007c0c */ /* 0x000fc8000bf45070 */
[----:B------:R-:W-:-:S13]  /*1840*/  ISETP.NE.AND.EX P2, PT, RZ, UR13, PT, P2 ;  /* 0x0000000dff007c0c */ /* 0x000fda000bf45320 */
[----:B------:R-:W-:Y:S05]  /*1850*/  @P2 BRA `(.L_x_17051) ;  /* 0x0000000000082947 */ /* 0x000fea0003800000 */
[----:B------:R-:W-:Y:S05]  /*1860*/  @P3 BRA `(.L_x_17052) ;  /* 0x0000000000203947 */ /* 0x000fea0003800000 */
[----:B------:R-:W-:Y:S05]  /*1870*/  BRA `(.L_x_17053) ;  /* 0x0000000000247947 */ /* 0x000fea0003800000 */
.L_x_17051:
[----:B-----5:R-:W-:-:S05]  /*1880*/  HADD2.F32 R19, -RZ, R26.H0_H0 ;  /* 0x2000001aff137230 */ /* 0x020fca0000004100 */
[----:B------:R-:W-:Y:S01]  /*1890*/  FADD.FTZ R124, R19, R124 ;  /* 0x0000007c137c7221 */ /* 0x000fe20000010000 */
[----:B------:R-:W-:Y:S06]  /*18a0*/  BRA `(.L_x_17052) ;  /* 0x0000000000107947 */ /* 0x000fec0003800000 */
.L_x_17050:
[----:B-----5:R-:W-:Y:S02]  /*18b0*/  HADD2.F32 R19, -RZ, R30.H0_H0 ;  /* 0x2000001eff137230 */ /* 0x020fe40000004100 */
[----:B------:R-:W-:-:S03]  /*18c0*/  @P0 HADD2.F32 R113, -RZ, R26.H0_H0 ;  /* 0x2000001aff710230 */ /* 0x000fc60000004100 */
[----:B------:R-:W-:-:S04]  /*18d0*/  FADD.FTZ R124, R19, R124 ;  /* 0x0000007c137c7221 */ /* 0x000fc80000010000 */
[----:B------:R-:W-:-:S07]  /*18e0*/  @P0 FADD.FTZ R124, R113, R124 ;  /* 0x0000007c717c0221 */ /* 0x000fce0000010000 */
.L_x_17052:
[----:B------:R-:W-:-:S04]  /*18f0*/  F2FP.F16.F32.PACK_AB R18, RZ, R124 ;  /* 0x0000007cff12723e */ /* 0x000fc800000000ff */
[----:B------:R-:W-:-:S07]  /*1900*/  PRMT R22, R18, 0x7610, R22 ;  /* 0x0000761012167816 */ /* 0x000fce0000000016 */
.L_x_17053:
[----:B------:R-:W-:Y:S01]  /*1910*/  HADD2.F32 R132, -RZ, R114.H1_H1 ;  /* 0x30000072ff847230 */ /* 0x000fe20000004100 */
[----:B------:R-:W-:Y:S06]  /*1920*/  @P1 BRA `(.L_x_17054) ;  /* 0x0000000000201947 */ /* 0x000fec0003800000 */
[----:B------:R-:W-:-:S04]  /*1930*/  ISETP.NE.U32.AND P2, PT, RZ, UR12, PT ;  /* 0x0000000cff007c0c */ /* 0x000fc8000bf45070 */
[----:B------:R-:W-:-:S13]  /*1940*/  ISETP.NE.AND.EX P2, PT, RZ, UR13, PT, P2 ;  /* 0x0000000dff007c0c */ /* 0x000fda000bf45320 */
[----:B------:R-:W-:Y:S05]  /*1950*/  @P2 BRA `(.L_x_17055) ;  /* 0x0000000000082947 */ /* 0x000fea0003800000 */
[----:B------:R-:W-:Y:S05]  /*1960*/  @P3 BRA `(.L_x_17056) ;  /* 0x0000000000203947 */ /* 0x000fea0003800000 */
[----:B------:R-:W-:Y:S05]  /*1970*/  BRA `(.L_x_17057) ;  /* 0x0000000000247947 */ /* 0x000fea0003800000 */
.L_x_17055:
[----:B-----5:R-:W-:-:S05]  /*1980*/  HADD2.F32 R19, -RZ, R26.H1_H1 ;  /* 0x3000001aff137230 */ /* 0x020fca0000004100 */
[----:B------:R-:W-:Y:S01]  /*1990*/  FADD.FTZ R132, R19, R132 ;  /* 0x0000008413847221 */ /* 0x000fe20000010000 */
[----:B------:R-:W-:Y:S06]  /*19a0*/  BRA `(.L_x_17056) ;  /* 0x0000000000107947 */ /* 0x000fec0003800000 */
.L_x_17054:
[----:B-----5:R-:W-:Y:S02]  /*19b0*/  HADD2.F32 R19, -RZ, R30.H1_H1 ;  /* 0x3000001eff137230 */ /* 0x020fe40000004100 */
[----:B------:R-:W-:-:S03]  /*19c0*/  @P0 HADD2.F32 R113, -RZ, R26.H1_H1 ;  /* 0x3000001aff710230 */ /* 0x000fc60000004100 */
[----:B------:R-:W-:-:S04]  /*19d0*/  FADD.FTZ R132, R19, R132 ;  /* 0x0000008413847221 */ /* 0x000fc80000010000 */
[----:B------:R-:W-:-:S07]  /*19e0*/  @P0 FADD.FTZ R132, R113, R132 ;  /* 0x0000008471840221 */ /* 0x000fce0000010000 */
.L_x_17056:
[----:B------:R-:W-:-:S04]  /*19f0*/  F2FP.F16.F32.PACK_AB R18, RZ, R132 ;  /* 0x00000084ff12723e */ /* 0x000fc800000000ff */
[----:B------:R-:W-:-:S07]  /*1a00*/  PRMT R22, R22, 0x5410, R18 ;  /* 0x0000541016167816 */ /* 0x000fce0000000012 */
.L_x_17057:
[----:B------:R-:W-:Y:S01]  /*1a10*/  HADD2.F32 R133, -RZ, R115.H0_H0 ;  /* 0x20000073ff857230 */ /* 0x000fe20000004100 */
[----:B------:R-:W-:Y:S06]  /*1a20*/  @P1 BRA `(.L_x_17058) ;  /* 0x0000000000201947 */ /* 0x000fec0003800000 */
[----:B------:R-:W-:-:S04]  /*1a30*/  ISETP.NE.U32.AND P2, PT, RZ, UR12, PT ;  /* 0x0000000cff007c0c */ /* 0x000fc8000bf45070 */
[----:B------:R-:W-:-:S13]  /*1a40*/  ISETP.NE.AND.EX P2, PT, RZ, UR13, PT, P2 ;  /* 0x0000000dff007c0c */ /* 0x000fda000bf45320 */
[----:B------:R-:W-:Y:S05]  /*1a50*/  @P2 BRA `(.L_x_17059) ;  /* 0x0000000000082947 */ /* 0x000fea0003800000 */
[----:B------:R-:W-:Y:S05]  /*1a60*/  @P3 BRA `(.L_x_17060) ;  /* 0x0000000000203947 */ /* 0x000fea0003800000 */
[----:B------:R-:W-:Y:S05]  /*1a70*/  BRA `(.L_x_17061) ;  /* 0x0000000000247947 */ /* 0x000fea0003800000 */
.L_x_17059:
[----:B-----5:R-:W-:-:S05]  /*1a80*/  HADD2.F32 R18, -RZ, R27.H0_H0 ;  /* 0x2000001bff127230 */ /* 0x020fca0000004100 */
[----:B------:R-:W-:Y:S01]  /*1a90*/  FADD.FTZ R133, R18, R133 ;  /* 0x0000008512857221 */ /* 0x000fe20000010000 */
[----:B------:R-:W-:Y:S06]  /*1aa0*/  BRA `(.L_x_17060) ;  /* 0x0000000000107947 */ /* 0x000fec0003800000 */
.L_x_17058:
[----:B-----5:R-:W-:Y:S02]  /*1ab0*/  HADD2.F32 R18, -RZ, R31.H0_H0 ;  /* 0x2000001fff127230 */ /* 0x020fe40000004100 */
[----:B------:R-:W-:-:S03]  /*1ac0*/  @P0 HADD2.F32 R112, -RZ, R27.H0_H0 ;  /* 0x2000001bff700230 */ /* 0x000fc60000004100 */
[----:B------:R-:W-:-:S04]  /*1ad0*/  FADD.FTZ R133, R18, R133 ;  /* 0x0000008512857221 */ /* 0x000fc80000010000 */
[----:B------:R-:W-:-:S07]  /*1ae0*/  @P0 FADD.FTZ R133, R112, R133 ;  /* 0x0000008570850221 */ /* 0x000fce0000010000 */
.L_x_17060:
[----:B------:R-:W-:-:S04]  /*1af0*/  F2FP.F16.F32.PACK_AB R18, RZ, R133 ;  /* 0x00000085ff12723e */ /* 0x000fc800000000ff */
[----:B------:R-:W-:-:S07]  /*1b00*/  PRMT R23, R18, 0x7610, R23 ;  /* 0x0000761012177816 */ /* 0x000fce0000000017 */
.L_x_17061:
[----:B------:R-:W-:Y:S01]  /*1b10*/  HADD2.F32 R141, -RZ, R115.H1_H1 ;  /* 0x30000073ff8d7230 */ /* 0x000fe20000004100 */
[----:B------:R-:W-:Y:S06]  /*1b20*/  @P1 BRA `(.L_x_17062) ;  /* 0x0000000000201947 */ /* 0x000fec0003800000 */
[----:B------:R-:W-:-:S04]  /*1b30*/  ISETP.NE.U32.AND P0, PT, RZ, UR12, PT ;  /* 0x0000000cff007c0c */ /* 0x000fc8000bf05070 */
[----:B------:R-:W-:-:S13]  /*1b40*/  ISETP.NE.AND.EX P0, PT, RZ, UR13, PT, P0 ;  /* 0x0000000dff007c0c */ /* 0x000fda000bf05300 */
[----:B------:R-:W-:Y:S05]  /*1b50*/  @P0 BRA `(.L_x_17063) ;  /* 0x0000000000080947 */ /* 0x000fea0003800000 */
[----:B------:R-:W-:Y:S05]  /*1b60*/  @P3 BRA `(.L_x_17064) ;  /* 0x0000000000203947 */ /* 0x000fea0003800000 */
[----:B------:R-:W-:Y:S05]  /*1b70*/  BRA `(.L_x_17065) ;  /* 0x0000000000247947 */ /* 0x000fea0003800000 */
.L_x_17063:
[----:B-----5:R-:W-:-:S05]  /*1b80*/  HADD2.F32 R18, -RZ, R27.H1_H1 ;  /* 0x3000001bff127230 */ /* 0x020fca0000004100 */
[----:B------:R-:W-:Y:S01]  /*1b90*/  FADD.FTZ R141, R18, R141 ;  /* 0x0000008d128d7221 */ /* 0x000fe20000010000 */
[----:B------:R-:W-:Y:S06]  /*1ba0*/  BRA `(.L_x_17064) ;  /* 0x0000000000107947 */ /* 0x000fec0003800000 */
.L_x_17062:
[----:B-----5:R-:W-:Y:S02]  /*1bb0*/  HADD2.F32 R18, -RZ, R31.H1_H1 ;  /* 0x3000001fff127230 */ /* 0x020fe40000004100 */
[----:B------:R-:W-:-:S03]  /*1bc0*/  @P0 HADD2.F32 R112, -RZ, R27.H1_H1 ;  /* 0x3000001bff700230 */ /* 0x000fc60000004100 */
[----:B------:R-:W-:-:S04]  /*1bd0*/  FADD.FTZ R141, R18, R141 ;  /* 0x0000008d128d7221 */ /* 0x000fc80000010000 */
[----:B------:R-:W-:-:S07]  /*1be0*/  @P0 FADD.FTZ R141, R112, R141 ;  /* 0x0000008d708d0221 */ /* 0x000fce0000010000 */
.L_x_17064:
[----:B------:R-:W-:-:S04]  /*1bf0*/  F2FP.F16.F32.PACK_AB R18, RZ, R141 ;  /* 0x0000008dff12723e */ /* 0x000fc800000000ff */
[----:B------:R-:W-:-:S07]  /*1c00*/  PRMT R23, R23, 0x5410, R18 ;  /* 0x0000541017177816 */ /* 0x000fce0000000012 */
.L_x_17065:
[----:B------:R-:W1:Y:S02]  /*1c10*/  @P3 LDC.64 R18, c[0x0][0x238] ;  /* 0x00008e00ff123b82 */ /* 0x000e640000000a00 */
[----:B-1----:R-:W-:-:S04]  /*1c20*/  @P3 LEA R18, P0, R147, R18, 0x4 ;  /* 0x0000001293123211 */ /* 0x002fc800078020ff */
[C---:B------:R-:W-:Y:S02]  /*1c30*/  @P3 LEA.HI.X R19, R147.reuse, R19, RZ, 0x4, P0 ;  /* 0x0000001393133211 */ /* 0x040fe400000f24ff */
[----:B------:R-:W-:-:S03]  /*1c40*/  IADD3 R147, R147, 0x80, RZ ;  /* 0x0000008093937810 */ /* 0x000fc60007ffe0ff */
[----:B------:R2:W-:Y:S04]  /*1c50*/  @P3 STG.E.128 desc[UR4][R18.64], R20 ;  /* 0x0000001412003986 */ /* 0x0005e8000c101d04 */
.L_x_17033:
[----:B------:R-:W-:Y:S05]  /*1c60*/  BSYNC B0 ;  /* 0x0000000000007941 */ /* 0x000fea0003800000 */
.L_x_17032:
        /* <DEDUP_REMOVED lines=17> */
[----:B------:R-:W-:Y:S01]  /*1d80*/  ISETP.NE.AND.EX P1, PT, RZ, UR11, PT, P1 ;  /* 0x0000000bff007c0c */ /* 0x000fe2000bf25310 */
[----:B--2---:R-:W-:-:S12]  /*1d90*/  HADD2.F32 R9, -RZ, R16.H0_H0 ;  /* 0x20000010ff097230 */ /* 0x004fd80000004100 */
[----:B----4-:R-:W-:Y:S05]  /*1da0*/  @P1 BRA `(.L_x_17068) ;  /* 0x0000000000201947 */ /* 0x010fea0003800000 */
[----:B------:R-:W-:-:S04]  /*1db0*/  ISETP.NE.U32.AND P2, PT, RZ, UR12, PT ;  /* 0x0000000cff007c0c */ /* 0x000fc8000bf45070 */
[----:B------:R-:W-:-:S13]  /*1dc0*/  ISETP.NE.AND.EX P2, PT, RZ, UR13, PT, P2 ;  /* 0x0000000dff007c0c */ /* 0x000fda000bf45320 */
[----:B------:R-:W-:Y:S05]  /*1dd0*/  @P2 BRA `(.L_x_17069) ;  /* 0x0000000000082947 */ /* 0x000fea0003800000 */
[----:B------:R-:W-:Y:S05]  /*1de0*/  @P3 BRA `(.L_x_17070) ;  /* 0x0000000000203947 */ /* 0x000fea0003800000 */
[----:B------:R-:W-:Y:S05]  /*1df0*/  BRA `(.L_x_17071) ;  /* 0x0000000000247947 */ /* 0x000fea0003800000 */
.L_x_17069:
[----:B-----5:R-:W-:-:S05]  /*1e00*/  HADD2.F32 R112, -RZ, R24.H0_H0 ;  /* 0x20000018ff707230 */ /* 0x020fca0000004100 */
[----:B------:R-:W-:Y:S01]  /*1e10*/  FADD.FTZ R9, R112, R9 ;  /* 0x0000000970097221 */ /* 0x000fe20000010000 */
[----:B------:R-:W-:Y:S06]  /*1e20*/  BRA `(.L_x_17070) ;  /* 0x0000000000107947 */ /* 0x000fec0003800000 */
.L_x_17068:
[----:B-----5:R-:W-:Y:S02]  /*1e30*/  HADD2.F32 R112, -RZ, R28.H0_H0 ;  /* 0x2000001cff707230 */ /* 0x020fe40000004100 */
[----:B------:R-:W-:-:S03]  /*1e40*/  @P0 HADD2.F32 R114, -RZ, R24.H0_H0 ;  /* 0x20000018ff720230 */ /* 0x000fc60000004100 */
[----:B------:R-:W-:-:S04]  /*1e50*/  FADD.FTZ R9, R112, R9 ;  /* 0x0000000970097221 */ /* 0x000fc80000010000 */
[----:B------:R-:W-:-:S07]  /*1e60*/  @P0 FADD.FTZ R9, R114, R9 ;  /* 0x0000000972090221 */ /* 0x000fce0000010000 */
.L_x_17070:
[----:B------:R-:W-:-:S04]  /*1e70*/  F2FP.F16.F32.PACK_AB R112, RZ, R9 ;  /* 0x00000009ff70723e */ /* 0x000fc800000000ff */
[----:B------:R-:W-:-:S07]  /*1e80*/  PRMT R20, R112, 0x7610, R20 ;  /* 0x0000761070147816 */ /* 0x000fce0000000014 */
.L_x_17071:
[----:B------:R-:W-:Y:S01]  /*1e90*/  HADD2.F32 R16, -RZ, R16.H1_H1 ;  /* 0x30000010ff107230 */ /* 0x000fe20000004100 */
[----:B------:R-:W-:Y:S06]  /*1ea0*/  @P1 BRA `(.L_x_17072) ;  /* 0x0000000000201947 */ /* 0x000fec0003800000 */
[----:B------:R-:W-:-:S04]  /*1eb0*/  ISETP.NE.U32.AND P2, PT, RZ, UR12, PT ;  /* 0x0000000cff007c0c */ /* 0x000fc8000bf45070 */
[----:B------:R-:W-:-:S13]  /*1ec0*/  ISETP.NE.AND.EX P2, PT, RZ, UR13, PT, P2 ;  /* 0x0000000dff007c0c */ /* 0x000fda000bf45320 */
[----:B------:R-:W-:Y:S05]  /*1ed0*/  @P2 BRA `(.L_x_17073) ;  /* 0x0000000000082947 */ /* 0x000fea0003800000 */
[----:B------:R-:W-:Y:S05]  /*1ee0*/  @P3 BRA `(.L_x_17074) ;  /* 0x0000000000203947 */ /* 0x000fea0003800000 */
[----:B------:R-:W-:Y:S05]  /*1ef0*/  BRA `(.L_x_17075) ;  /* 0x0000000000247947 */ /* 0x000fea0003800000 */
.L_x_17073:
[----:B-----5:R-:W-:-:S05]  /*1f00*/  HADD2.F32 R113, -RZ, R24.H1_H1 ;  /* 0x30000018ff717230 */ /* 0x020fca0000004100 */
[----:B------:R-:W-:Y:S01]  /*1f10*/  FADD.FTZ R16, R113, R16 ;  /* 0x0000001071107221 */ /* 0x000fe20000010000 */
[----:B------:R-:W-:Y:S06]  /*1f20*/  BRA `(.L_x_17074) ;  /* 0x0000000000107947 */ /* 0x000fec0003800000 */
.L_x_17072:
[----:B-----5:R-:W-:Y:S02]  /*1f30*/  HADD2.F32 R113, -RZ, R28.H1_H1 ;  /* 0x3000001cff717230 */ /* 0x020fe40000004100 */
[----:B------:R-:W-:-:S03]  /*1f40*/  @P0 HADD2.F32 R115, -RZ, R24.H1_H1 ;  /* 0x30000018ff730230 */ /* 0x000fc60000004100 */
[----:B------:R-:W-:-:S04]  /*1f50*/  FADD.FTZ R16, R113, R16 ;  /* 0x0000001071107221 */ /* 0x000fc80000010000 */
[----:B------:R-:W-:-:S07]  /*1f60*/  @P0 FADD.FTZ R16, R115, R16 ;  /* 0x0000001073100221 */ /* 0x000fce0000010000 */
.L_x_17074:
[----:B------:R-:W-:-:S04]  /*1f70*/  F2FP.F16.F32.PACK_AB R112, RZ, R16 ;  /* 0x00000010ff70723e */ /* 0x000fc800000000ff */
[----:B------:R-:W-:-:S07]  /*1f80*/  PRMT R20, R20, 0x5410, R112 ;  /* 0x0000541014147816 */ /* 0x000fce0000000070 */
.L_x_17075:
[----:B------:R-:W-:Y:S01]  /*1f90*/  HADD2.F32 R116, -RZ, R17.H0_H0 ;  /* 0x20000011ff747230 */ /* 0x000fe20000004100 */
[----:B------:R-:W-:Y:S06]  /*1fa0*/  @P1 BRA `(.L_x_17076) ;  /* 0x0000000000201947 */ /* 0x000fec0003800000 */
[----:B------:R-:W-:-:S04]  /*1fb0*/  ISETP.NE.U32.AND P2, PT, RZ, UR12, PT ;  /* 0x0000000cff007c0c */ /* 0x000fc8000bf45070 */
[----:B------:R-:W-:-:S13]  /*1fc0*/  ISETP.NE.AND.EX P2, PT, RZ, UR13, PT, P2 ;  /* 0x0000000dff007c0c */ /* 0x000fda000bf45320 */
[----:B------:R-:W-:Y:S05]  /*1fd0*/  @P2 BRA `(.L_x_17077) ;  /* 0x0000000000082947 */ /* 0x000fea0003800000 */
[----:B------:R-:W-:Y:S05]  /*1fe0*/  @P3 BRA `(.L_x_17078) ;  /* 0x0000000000203947 */ /* 0x000fea0003800000 */
[----:B------:R-:W-:Y:S05]  /*1ff0*/  BRA `(.L_x_17079) ;  /* 0x0000000000247947 */ /* 0x000fea0003800000 */
.L_x_17077:
[----:B-----5:R-:W-:-:S05]  /*2000*/  HADD2.F32 R113, -RZ, R25.H0_H0 ;  /* 0x20000019ff717230 */ /* 0x020fca0000004100 */
[----:B------:R-:W-:Y:S01]  /*2010*/  FADD.FTZ R116, R113, R116 ;  /* 0x0000007471747221 */ /* 0x000fe20000010000 */
[----:B------:R-:W-:Y:S06]  /*2020*/  BRA `(.L_x_17078) ;  /* 0x0000000000107947 */ /* 0x000fec0003800000 */
.L_x_17076:
[----:B-----5:R-:W-:Y:S02]  /*2030*/  HADD2.F32 R113, -RZ, R29.H0_H0 ;  /* 0x2000001dff717230 */ /* 0x020fe40000004100 */
[----:B------:R-:W-:-:S03]  /*2040*/  @P0 HADD2.F32 R115, -RZ, R25.H0_H0 ;  /* 0x20000019ff730230 */ /* 0x000fc60000004100 */
[----:B------:R-:W-:-:S04]  /*2050*/  FADD.FTZ R116, R113, R116 ;  /* 0x0000007471747221 */ /* 0x000fc80000010000 */
[----:B------:R-:W-:-:S07]  /*2060*/  @P0 FADD.FTZ R116, R115, R116 ;  /* 0x0000007473740221 */ /* 0x000fce0000010000 */
.L_x_17078:
[----:B------:R-:W-:-:S04]  /*2070*/  F2FP.F16.F32.PACK_AB R112, RZ, R116 ;  /* 0x00000074ff70723e */ /* 0x000fc800000000ff */
[----:B------:R-:W-:-:S07]  /*2080*/  PRMT R21, R112, 0x7610, R21 ;  /* 0x0000761070157816 */ /* 0x000fce0000000015 */
.L_x_17079:
[----:B------:R-:W-:Y:S01]  /*2090*/  HADD2.F32 R17, -RZ, R17.H1_H1 ;  /* 0x30000011ff117230 */ /* 0x000fe20000004100 */
[----:B------:R-:W-:Y:S06]  /*20a0*/  @P1 BRA `(.L_x_17080) ;  /* 0x0000000000201947 */ /* 0x000fec0003800000 */
[----:B------:R-:W-:-:S04]  /*20b0*/  ISETP.NE.U32.AND P2, PT, RZ, UR12, PT ;  /* 0x0000000cff007c0c */ /* 0x000fc8000bf45070 */
[----:B------:R-:W-:-:S13]  /*20c0*/  ISETP.NE.AND.EX P2, PT, RZ, UR13, PT, P2 ;  /* 0x0000000dff007c0c */ /* 0x000fda000bf45320 */
[----:B------:R-:W-:Y:S05]  /*20d0*/  @P2 BRA `(.L_x_17081) ;  /* 0x0000000000082947 */ /* 0x000fea0003800000 */
[----:B------:R-:W-:Y:S05]  /*20e0*/  @P3 BRA `(.L_x_17082) ;  /* 0x0000000000203947 */ /* 0x000fea0003800000 */
[----:B------:R-:W-:Y:S05]  /*20f0*/  BRA `(.L_x_17083) ;  /* 0x0000000000247947 */ /* 0x000fea0003800000 */
.L_x_17081:
[----:B-----5:R-:W-:-:S05]  /*2100*/  HADD2.F32 R112, -RZ, R25.H1_H1 ;  /* 0x30000019ff707230 */ /* 0x020fca0000004100 */
[----:B------:R-:W-:Y:S01]  /*2110*/  FADD.FTZ R17, R112, R17 ;  /* 0x0000001170117221 */ /* 0x000fe20000010000 */
[----:B------:R-:W-:Y:S06]  /*2120*/  BRA `(.L_x_17082) ;  /* 0x0000000000107947 */ /* 0x000fec0003800000 */
.L_x_17080:
[----:B-----5:R-:W-:Y:S02]  /*2130*/  HADD2.F32 R112, -RZ, R29.H1_H1 ;  /* 0x3000001dff707230 */ /* 0x020fe40000004100 */
[----:B------:R-:W-:-:S03]  /*2140*/  @P0 HADD2.F32 R114, -RZ, R25.H1_H1 ;  /* 0x30000019ff720230 */ /* 0x000fc60000004100 */
[----:B------:R-:W-:-:S04]  /*2150*/  FADD.FTZ R17, R112, R17 ;  /* 0x0000001170117221 */ /* 0x000fc80000010000 */
[----:B------:R-:W-:-:S07]  /*2160*/  @P0 FADD.FTZ R17, R114, R17 ;  /* 0x0000001172110221 */ /* 0x000fce0000010000 */
.L_x_17082:
[----:B------:R-:W-:-:S04]  /*2170*/  F2FP.F16.F32.PACK_AB R112, RZ, R17 ;  /* 0x00000011ff70723e */ /* 0x000fc800000000ff */
[----:B------:R-:W-:-:S07]  /*2180*/  PRMT R21, R21, 0x5410, R112 ;  /* 0x0000541015157816 */ /* 0x000fce0000000070 */
.L_x_17083:
[----:B------:R-:W-:Y:S01]  /*2190*/  HADD2.F32 R125, -RZ, R18.H0_H0 ;  /* 0x20000012ff7d7230 */ /* 0x000fe20000004100 */
[----:B------:R-:W-:Y:S06]  /*21a0*/  @P1 BRA `(.L_x_17084) ;  /* 0x0000000000201947 */ /* 0x000fec0003800000 */
[----:B------:R-:W-:-:S04]  /*21b0*/  ISETP.NE.U32.AND P2, PT, RZ, UR12, PT ;  /* 0x0000000cff007c0c */ /* 0x000fc8000bf45070 */
[----:B------:R-:W-:-:S13]  /*21c0*/  ISETP.NE.AND.EX P2, PT, RZ, UR13, PT, P2 ;  /* 0x0000000dff007c0c */ /* 0x000fda000bf45320 */
[----:B------:R-:W-:Y:S05]  /*21d0*/  @P2 BRA `(.L_x_17085) ;  /* 0x0000000000082947 */ /* 0x000fea0003800000 */
[----:B------:R-:W-:Y:S05]  /*21e0*/  @P3 BRA `(.L_x_17086) ;  /* 0x0000000000203947 */ /* 0x000fea0003800000 */
[----:B------:R-:W-:Y:S05]  /*21f0*/  BRA `(.L_x_17087) ;  /* 0x0000000000247947 */ /* 0x000fea0003800000 */
.L_x_17085:
[----:B-----5:R-:W-:-:S05]  /*2200*/  HADD2.F32 R112, -RZ, R26.H0_H0 ;  /* 0x2000001aff707230 */ /* 0x020fca0000004100 */
[----:B------:R-:W-:Y:S01]  /*2210*/  FADD.FTZ R125, R112, R125 ;  /* 0x0000007d707d7221 */ /* 0x000fe20000010000 */
[----:B------:R-:W-:Y:S06]  /*2220*/  BRA `(.L_x_17086) ;  /* 0x0000000000107947 */ /* 0x000fec0003800000 */
.L_x_17084:
[----:B-----5:R-:W-:Y:S02]  /*2230*/  HADD2.F32 R112, -RZ, R30.H0_H0 ;  /* 0x2000001eff707230 */ /* 0x020fe40000004100 */
[----:B------:R-:W-:-:S03]  /*2240*/  @P0 HADD2.F32 R114, -RZ, R26.H0_H0 ;  /* 0x2000001aff720230 */ /* 0x000fc60000004100 */
[----:B------:R-:W-:-:S04]  /*2250*/  FADD.FTZ R125, R112, R125 ;  /* 0x0000007d707d7221 */ /* 0x000fc80000010000 */
[----:B------:R-:W-:-:S07]  /*2260*/  @P0 FADD.FTZ R125, R114, R125 ;  /* 0x0000007d727d0221 */ /* 0x000fce0000010000 */
.L_x_17086:
[----:B------:R-:W-:-:S04]  /*2270*/  F2FP.F16.F32.PACK_AB R112, RZ, R125 ;  /* 0x0000007dff70723e */ /* 0x000fc800000000ff */
[----:B------:R-:W-:-:S07]  /*2280*/  PRMT R22, R112, 0x7610, R22 ;  /* 0x0000761070167816 */ /* 0x000fce0000000016 */
.L_x_17087:
[----:B------:R-:W-:Y:S01]  /*2290*/  HADD2.F32 R134, -RZ, R18.H1_H1 ;  /* 0x30000012ff867230 */ /* 0x000fe20000004100 */
[----:B------:R-:W-:Y:S06]  /*22a0*/  @P1 BRA `(.L_x_17088) ;  /* 0x0000000000201947 */ /* 0x000fec0003800000 */
[----:B------:R-:W-:-:S04]  /*22b0*/  ISETP.NE.U32.AND P2, PT, RZ, UR12, PT ;  /* 0x0000000cff007c0c */ /* 0x000fc8000bf45070 */
[----:B------:R-:W-:-:S13]  /*22c0*/  ISETP.NE.AND.EX P2, PT, RZ, UR13, PT, P2 ;  /* 0x0000000dff007c0c */ /* 0x000fda000bf45320 */
[----:B------:R-:W-:Y:S05]  /*22d0*/  @P2 BRA `(.L_x_17089) ;  /* 0x0000000000082947 */ /* 0x000fea0003800000 */
[----:B------:R-:W-:Y:S05]  /*22e0*/  @P3 BRA `(.L_x_17090) ;  /* 0x0000000000203947 */ /* 0x000fea0003800000 */
[----:B------:R-:W-:Y:S05]  /*22f0*/  BRA `(.L_x_17091) ;  /* 0x0000000000247947 */ /* 0x000fea0003800000 */
.L_x_17089:
[----:B-----5:R-:W-:-:S05]  /*2300*/  HADD2.F32 R113, -RZ, R26.H1_H1 ;  /* 0x3000001aff717230 */ /* 0x020fca0000004100 */
[----:B------:R-:W-:Y:S01]  /*2310*/  FADD.FTZ R134, R113, R134 ;  /* 0x0000008671867221 */ /* 0x000fe20000010000 */
[----:B------:R-:W-:Y:S06]  /*2320*/  BRA `(.L_x_17090) ;  /* 0x0000000000107947 */ /* 0x000fec0003800000 */
.L_x_17088:
[----:B-----5:R-:W-:Y:S02]  /*2330*/  HADD2.F32 R113, -RZ, R30.H1_H1 ;  /* 0x3000001eff717230 */ /* 0x020fe40000004100 */
[----:B------:R-:W-:-:S03]  /*2340*/  @P0 HADD2.F32 R115, -RZ, R26.H1_H1 ;  /* 0x3000001aff730230 */ /* 0x000fc60000004100 */
[----:B------:R-:W-:-:S04]  /*2350*/  FADD.FTZ R134, R113, R134 ;  /* 0x0000008671867221 */ /* 0x000fc80000010000 */
[----:B------:R-:W-:-:S07]  /*2360*/  @P0 FADD.FTZ R134, R115, R134 ;  /* 0x0000008673860221 */ /* 0x000fce0000010000 */
.L_x_17090:
[----:B------:R-:W-:-:S04]  /*2370*/  F2FP.F16.F32.PACK_AB R18, RZ, R134 ;  /* 0x00000086ff12723e */ /* 0x000fc800000000ff */
[----:B------:R-:W-:-:S07]  /*2380*/  PRMT R22, R22, 0x5410, R18 ;  /* 0x0000541016167816 */ /* 0x000fce0000000012 */
.L_x_17091:
[----:B------:R-:W-:Y:S01]  /*2390*/  HADD2.F32 R135, -RZ, R19.H0_H0 ;  /* 0x20000013ff877230 */ /* 0x000fe20000004100 */
[----:B------:R-:W-:Y:S06]  /*23a0*/  @P1 BRA `(.L_x_17092) ;  /* 0x0000000000201947 */ /* 0x000fec0003800000 */
[----:B------:R-:W-:-:S04]  /*23b0*/  ISETP.NE.U32.AND P2, PT, RZ, UR12, PT ;  /* 0x0000000cff007c0c */ /* 0x000fc8000bf45070 */
[----:B------:R-:W-:-:S13]  /*23c0*/  ISETP.NE.AND.EX P2, PT, RZ, UR13, PT, P2 ;  /* 0x0000000dff007c0c */ /* 0x000fda000bf45320 */
[----:B------:R-:W-:Y:S05]  /*23d0*/  @P2 BRA `(.L_x_17093) ;  /* 0x0000000000082947 */ /* 0x000fea0003800000 */
[----:B------:R-:W-:Y:S05]  /*23e0*/  @P3 BRA `(.L_x_17094) ;  /* 0x0000000000203947 */ /* 0x000fea0003800000 */
[----:B------:R-:W-:Y:S05]  /*23f0*/  BRA `(.L_x_17095) ;  /* 0x0000000000247947 */ /* 0x000fea0003800000 */
.L_x_17093:
[----:B-----5:R-:W-:-:S05]  /*2400*/  HADD2.F32 R18, -RZ, R27.H0_H0 ;  /* 0x2000001bff127230 */ /* 0x020fca0000004100 */
[----:B------:R-:W-:Y:S01]  /*2410*/  FADD.FTZ R135, R18, R135 ;  /* 0x0000008712877221 */ /* 0x000fe20000010000 */
[----:B------:R-:W-:Y:S06]  /*2420*/  BRA `(.L_x_17094) ;  /* 0x0000000000107947 */ /* 0x000fec0003800000 */
.L_x_17092:
[----:B-----5:R-:W-:Y:S02]  /*2430*/  HADD2.F32 R18, -RZ, R31.H0_H0 ;  /* 0x2000001fff127230 */ /* 0x020fe40000004100 */
[----:B------:R-:W-:-:S03]  /*2440*/  @P0 HADD2.F32 R112, -RZ, R27.H0_H0 ;  /* 0x2000001bff700230 */ /* 0x000fc60000004100 */
[----:B------:R-:W-:-:S04]  /*2450*/  FADD.FTZ R135, R18, R135 ;  /* 0x0000008712877221 */ /* 0x000fc80000010000 */
[----:B------:R-:W-:-:S07]  /*2460*/  @P0 FADD.FTZ R135, R112, R135 ;  /* 0x0000008770870221 */ /* 0x000fce0000010000 */
.L_x_17094:
[----:B------:R-:W-:-:S04]  /*2470*/  F2FP.F16.F32.PACK_AB R18, RZ, R135 ;  /* 0x00000087ff12723e */ /* 0x000fc800000000ff */
[----:B------:R-:W-:-:S07]  /*2480*/  PRMT R23, R18, 0x7610, R23 ;  /* 0x0000761012177816 */ /* 0x000fce0000000017 */
.L_x_17095:
[----:B------:R-:W-:Y:S01]  /*2490*/  HADD2.F32 R142, -RZ, R19.H1_H1 ;  /* 0x30000013ff8e7230 */ /* 0x000fe20000004100 */
[----:B------:R-:W-:Y:S06]  /*24a0*/  @P1 BRA `(.L_x_17096) ;  /* 0x0000000000201947 */ /* 0x000fec0003800000 */
[----:B------:R-:W-:-:S04]  /*24b0*/  ISETP.NE.U32.AND P0, PT, RZ, UR12, PT ;  /* 0x0000000cff007c0c */ /* 0x000fc8000bf05070 */
[----:B------:R-:W-:-:S13]  /*24c0*/  ISETP.NE.AND.EX P0, PT, RZ, UR13, PT, P0 ;  /* 0x0000000dff007c0c */ /* 0x000fda000bf05300 */
[----:B------:R-:W-:Y:S05]  /*24d0*/  @P0 BRA `(.L_x_17097) ;  /* 0x0000000000080947 */ /* 0x000fea0003800000 */
[----:B------:R-:W-:Y:S05]  /*24e0*/  @P3 BRA `(.L_x_17098) ;  /* 0x0000000000203947 */ /* 0x000fea0003800000 */
[----:B------:R-:W-:Y:S05]  /*24f0*/  BRA `(.L_x_17099) ;  /* 0x0000000000247947 */ /* 0x000fea0003800000 */
.L_x_17097:
[----:B-----5:R-:W-:-:S05]  /*2500*/  HADD2.F32 R19, -RZ, R27.H1_H1 ;  /* 0x3000001bff137230 */ /* 0x020fca0000004100 */
[----:B------:R-:W-:Y:S01]  /*2510*/  FADD.FTZ R142, R19, R142 ;  /* 0x0000008e138e7221 */ /* 0x000fe20000010000 */
[----:B------:R-:W-:Y:S06]  /*2520*/  BRA `(.L_x_17098) ;  /* 0x0000000000107947 */ /* 0x000fec0003800000 */
.L_x_17096:
[----:B-----5:R-:W-:Y:S02]  /*2530*/  HADD2.F32 R19, -RZ, R31.H1_H1 ;  /* 0x3000001fff137230 */ /* 0x020fe40000004100 */
[----:B------:R-:W-:-:S03]  /*2540*/  @P0 HADD2.F32 R113, -RZ, R27.H1_H1 ;  /* 0x3000001bff710230 */ /* 0x000fc60000004100 */
[----:B------:R-:W-:-:S04]  /*2550*/  FADD.FTZ R142, R19, R142 ;  /* 0x0000008e138e7221 */ /* 0x000fc80000010000 */
[----:B------:R-:W-:-:S07]  /*2560*/  @P0 FADD.FTZ R142, R113, R142 ;  /* 0x0000008e718e0221 */ /* 0x000fce0000010000 */
.L_x_17098:
[----:B------:R-:W-:-:S04]  /*2570*/  F2FP.F16.F32.PACK_AB R18, RZ, R142 ;  /* 0x0000008eff12723e */ /* 0x000fc800000000ff */
[----:B------:R-:W-:-:S07]  /*2580*/  PRMT R23, R23, 0x5410, R18 ;  /* 0x0000541017177816 */ /* 0x000fce0000000012 */
.L_x_17099:
[----:B------:R-:W1:Y:S02]  /*2590*/  @P3 LDC.64 R18, c[0x0][0x238] ;  /* 0x00008e00ff123b82 */ /* 0x000e640000000a00 */
[----:B-1----:R-:W-:-:S04]  /*25a0*/  @P3 LEA R18, P0, R147, R18, 0x4 ;  /* 0x0000001293123211 */ /* 0x002fc800078020ff */
[C---:B------:R-:W-:Y:S02]  /*25b0*/  @P3 LEA.HI.X R19, R147.reuse, R19, RZ, 0x4, P0 ;  /* 0x0000001393133211 */ /* 0x040fe400000f24ff */
[----:B------:R-:W-:-:S03]  /*25c0*/  IADD3 R147, R147, 0x80, RZ ;  /* 0x0000008093937810 */ /* 0x000fc60007ffe0ff */
[----:B------:R3:W-:Y:S04]  /*25d0*/  @P3 STG.E.128 desc[UR4][R18.64], R20 ;  /* 0x0000001412003986 */ /* 0x0007e8000c101d04 */
.L_x_17067:
[----:B------:R-:W-:Y:S05]  /*25e0*/  BSYNC B0 ;  /* 0x0000000000007941 */ /* 0x000fea0003800000 */
.L_x_17066:
        /* <DEDUP_REMOVED lines=25> */
.L_x_17103:
[----:B-----5:R-:W-:-:S05]  /*2780*/  HADD2.F32 R19, -RZ, R24.H0_H0 ;  /* 0x20000018ff137230 */ /* 0x020fca0000004100 */
[----:B------:R-:W-:Y:S01]  /*2790*/  FADD.FTZ R10, R19, R10 ;  /* 0x0000000a130a7221 */ /* 0x000fe20000010000 */
[----:B------:R-:W-:Y:S06]  /*27a0*/  BRA `(.L_x_17104) ;  /* 0x0000000000107947 */ /* 0x000fec0003800000 */
.L_x_17102:
[----:B-----5:R-:W-:Y:S02]  /*27b0*/  HADD2.F32 R19, -RZ, R28.H0_H0 ;  /* 0x2000001cff137230 */ /* 0x020fe40000004100 */
[----:B------:R-:W-:-:S03]  /*27c0*/  @P0 HADD2.F32 R117, -RZ, R24.H0_H0 ;  /* 0x20000018ff750230 */ /* 0x000fc60000004100 */
[----:B------:R-:W-:-:S04]  /*27d0*/  FADD.FTZ R10, R19, R10 ;  /* 0x0000000a130a7221 */ /* 0x000fc80000010000 */
[----:B------:R-:W-:-:S07]  /*27e0*/  @P0 FADD.FTZ R10, R117, R10 ;  /* 0x0000000a750a0221 */ /* 0x000fce0000010000 */
.L_x_17104:
[----:B------:R-:W-:-:S04]  /*27f0*/  F2FP.F16.F32.PACK_AB R18, RZ, R10 ;  /* 0x0000000aff12723e */ /* 0x000fc800000000ff */
[----:B------:R-:W-:-:S07]  /*2800*/  PRMT R20, R18, 0x7610, R20 ;  /* 0x0000761012147816 */ /* 0x000fce0000000014 */
.L_x_17105:
[----:B------:R-:W-:Y:S01]  /*2810*/  HADD2.F32 R117, -RZ, R112.H1_H1 ;  /* 0x30000070ff757230 */ /* 0x000fe20000004100 */
[----:B------:R-:W-:Y:S06]  /*2820*/  @P1 BRA `(.L_x_17106) ;  /* 0x0000000000201947 */ /* 0x000fec0003800000 */
[----:B------:R-:W-:-:S04]  /*2830*/  ISETP.NE.U32.AND P2, PT, RZ, UR12, PT ;  /* 0x0000000cff007c0c */ /* 0x000fc8000bf45070 */
[----:B------:R-:W-:-:S13]  /*2840*/  ISETP.NE.AND.EX P2, PT, RZ, UR13, PT, P2 ;  /* 0x0000000dff007c0c */ /* 0x000fda000bf45320 */
[----:B------:R-:W-:Y:S05]  /*2850*/  @P2 BRA `(.L_x_17107) ;  /* 0x0000000000082947 */ /* 0x000fea0003800000 */
[----:B------:R-:W-:Y:S05]  /*2860*/  @P3 BRA `(.L_x_17108) ;  /* 0x0000000000203947 */ /* 0x000fea0003800000 */
[----:B------:R-:W-:Y:S05]  /*2870*/  BRA `(.L_x_17109) ;  /* 0x0000000000247947 */ /* 0x000fea0003800000 */
.L_x_17107:
[----:B-----5:R-:W-:-:S05]  /*2880*/  HADD2.F32 R18, -RZ, R24.H1_H1 ;  /* 0x30000018ff127230 */ /* 0x020fca0000004100 */
[----:B------:R-:W-:Y:S01]  /*2890*/  FADD.FTZ R117, R18, R117 ;  /* 0x0000007512757221 */ /* 0x000fe20000010000 */
[----:B------:R-:W-:Y:S06]  /*28a0*/  BRA `(.L_x_17108) ;  /* 0x0000000000107947 */ /* 0x000fec0003800000 */
.L_x_17106:
[----:B-----5:R-:W-:Y:S02]  /*28b0*/  HADD2.F32 R18, -RZ, R28.H1_H1 ;  /* 0x3000001cff127230 */ /* 0x020fe40000004100 */
[----:B------:R-:W-:-:S03]  /*28c0*/  @P0 HADD2.F32 R112, -RZ, R24.H1_H1 ;  /* 0x30000018ff700230 */ /* 0x000fc60000004100 */
[----:B------:R-:W-:-:S04]  /*28d0*/  FADD.FTZ R117, R18, R117 ;  /* 0x0000007512757221 */ /* 0x000fc80000010000 */
[----:B------:R-:W-:-:S07]  /*28e0*/  @P0 FADD.FTZ R117, R112, R117 ;  /* 0x0000007570750221 */ /* 0x000fce0000010000 */
.L_x_17108:
[----:B------:R-:W-:-:S04]  /*28f0*/  F2FP.F16.F32.PACK_AB R18, RZ, R117 ;  /* 0x00000075ff12723e */ /* 0x000fc800000000ff */
[----:B------:R-:W-:-:S07]  /*2900*/  PRMT R20, R20, 0x5410, R18 ;  /* 0x0000541014147816 */ /* 0x000fce0000000012 */
.L_x_17109:
[----:B------:R-:W-:Y:S01]  /*2910*/  HADD2.F32 R118, -RZ, R113.H0_H0 ;  /* 0x20000071ff767230 */ /* 0x000fe20000004100 */
[----:B------:R-:W-:Y:S06]  /*2920*/  @P1 BRA `(.L_x_17110) ;  /* 0x0000000000201947 */ /* 0x000fec0003800000 */
[----:B------:R-:W-:-:S04]  /*2930*/  ISETP.NE.U32.AND P2, PT, RZ, UR12, PT ;  /* 0x0000000cff007c0c */ /* 0x000fc8000bf45070 */
[----:B------:R-:W-:-:S13]  /*2940*/  ISETP.NE.AND.EX P2, PT, RZ, UR13, PT, P2 ;  /* 0x0000000dff007c0c */ /* 0x000fda000bf45320 */
[----:B------:R-:W-:Y:S05]  /*2950*/  @P2 BRA `(.L_x_17111) ;  /* 0x0000000000082947 */ /* 0x000fea0003800000 */
[----:B------:R-:W-:Y:S05]  /*2960*/  @P3 BRA `(.L_x_17112) ;  /* 0x0000000000203947 */ /* 0x000fea0003800000 */
[----:B------:R-:W-:Y:S05]  /*2970*/  BRA `(.L_x_17113) ;  /* 0x0000000000247947 */ /* 0x000fea0003800000 */
.L_x_17111:
[----:B-----5:R-:W-:-:S05]  /*2980*/  HADD2.F32 R19, -RZ, R25.H0_H0 ;  /* 0x20000019ff137230 */ /* 0x020fca0000004100 */
[----:B------:R-:W-:Y:S01]  /*2990*/  FADD.FTZ R118, R19, R118 ;  /* 0x0000007613767221 */ /* 0x000fe20000010000 */
[----:B------:R-:W-:Y:S06]  /*29a0*/  BRA `(.L_x_17112) ;  /* 0x0000000000107947 */ /* 0x000fec0003800000 */
.L_x_17110:
[----:B-----5:R-:W-:Y:S02]  /*29b0*/  HADD2.F32 R19, -RZ, R29.H0_H0 ;  /* 0x2000001dff137230 */ /* 0x020fe40000004100 */
[----:B------:R-:W-:-:S03]  /*29c0*/  @P0 HADD2.F32 R127, -RZ, R25.H0_H0 ;  /* 0x20000019ff7f0230 */ /* 0x000fc60000004100 */
[----:B------:R-:W-:-:S04]  /*29d0*/  FADD.FTZ R118, R19, R118 ;  /* 0x0000007613767221 */ /* 0x000fc80000010000 */
[----:B------:R-:W-:-:S07]  /*29e0*/  @P0 FADD.FTZ R118, R127, R118 ;  /* 0x000000767f760221 */ /* 0x000fce0000010000 */
.L_x_17112:
[----:B------:R-:W-:-:S04]  /*29f0*/  F2FP.F16.F32.PACK_AB R18, RZ, R118 ;  /* 0x00000076ff12723e */ /* 0x000fc800000000ff */
[----:B------:R-:W-:-:S07]  /*2a00*/  PRMT R21, R18, 0x7610, R21 ;  /* 0x0000761012157816 */ /* 0x000fce0000000015 */
.L_x_17113:
[----:B------:R-:W-:Y:S01]  /*2a10*/  HADD2.F32 R126, -RZ, R113.H1_H1 ;  /* 0x30000071ff7e7230 */ /* 0x000fe20000004100 */
[----:B------:R-:W-:Y:S06]  /*2a20*/  @P1 BRA `(.L_x_17114) ;  /* 0x0000000000201947 */ /* 0x000fec0003800000 */
[----:B------:R-:W-:-:S04]  /*2a30*/  ISETP.NE.U32.AND P2, PT, RZ, UR12, PT ;  /* 0x0000000cff007c0c */ /* 0x000fc8000bf45070 */
[----:B------:R-:W-:-:S13]  /*2a40*/  ISETP.NE.AND.EX P2, PT, RZ, UR13, PT, P2 ;  /* 0x0000000dff007c0c */ /* 0x000fda000bf45320 */
[----:B------:R-:W-:Y:S05]  /*2a50*/  @P2 BRA `(.L_x_17115) ;  /* 0x0000000000082947 */ /* 0x000fea0003800000 */
[----:B------:R-:W-:Y:S05]  /*2a60*/  @P3 BRA `(.L_x_17116) ;  /* 0x0000000000203947 */ /* 0x000fea0003800000 */
[----:B------:R-:W-:Y:S05]  /*2a70*/  BRA `(.L_x_17117) ;  /* 0x0000000000247947 */ /* 0x000fea0003800000 */
.L_x_17115:
[----:B-----5:R-:W-:-:S05]  /*2a80*/  HADD2.F32 R19, -RZ, R25.H1_H1 ;  /* 0x30000019ff137230 */ /* 0x020fca0000004100 */
[----:B------:R-:W-:Y:S01]  /*2a90*/  FADD.FTZ R126, R19, R126 ;  /* 0x0000007e137e7221 */ /* 0x000fe20000010000 */
[----:B------:R-:W-:Y:S06]  /*2aa0*/  BRA `(.L_x_17116) ;  /* 0x0000000000107947 */ /* 0x000fec0003800000 */
.L_x_17114:
[----:B-----5:R-:W-:Y:S02]  /*2ab0*/  HADD2.F32 R19, -RZ, R29.H1_H1 ;  /* 0x3000001dff137230 */ /* 0x020fe40000004100 */
[----:B------:R-:W-:-:S03]  /*2ac0*/  @P0 HADD2.F32 R113, -RZ, R25.H1_H1 ;  /* 0x30000019ff710230 */ /* 0x000fc60000004100 */
[----:B------:R-:W-:-:S04]  /*2ad0*/  FADD.FTZ R126, R19, R126 ;  /* 0x0000007e137e7221 */ /* 0x000fc80000010000 */
[----:B------:R-:W-:-:S07]  /*2ae0*/  @P0 FADD.FTZ R126, R113, R126 ;  /* 0x0000007e717e0221 */ /* 0x000fce0000010000 */
.L_x_17116:
[----:B------:R-:W-:-:S04]  /*2af0*/  F2FP.F16.F32.PACK_AB R18, RZ, R126 ;  /* 0x0000007eff12723e */ /* 0x000fc800000000ff */
[----:B------:R-:W-:-:S07]  /*2b00*/  PRMT R21, R21, 0x5410, R18 ;  /* 0x0000541015157816 */ /* 0x000fce0000000012 */
.L_x_17117:
[----:B------:R-:W-:Y:S01]  /*2b10*/  HADD2.F32 R127, -RZ, R114.H0_H0 ;  /* 0x20000072ff7f7230 */ /* 0x000fe20000004100 */
[----:B------:R-:W-:Y:S06]  /*2b20*/  @P1 BRA `(.L_x_17118) ;  /* 0x0000000000201947 */ /* 0x000fec0003800000 */
[----:B------:R-:W-:-:S04]  /*2b30*/  ISETP.NE.U32.AND P2, PT, RZ, UR12, PT ;  /* 0x0000000cff007c0c */ /* 0x000fc8000bf45070 */
[----:B------:R-:W-:-:S13]  /*2b40*/  ISETP.NE.AND.EX P2, PT, RZ, UR13, PT, P2 ;  /* 0x0000000dff007c0c */ /* 0x000fda000bf45320 */
[----:B------:R-:W-:Y:S05]  /*2b50*/  @P2 BRA `(.L_x_17119) ;  /* 0x0000000000082947 */ /* 0x000fea0003800000 */
[----:B------:R-:W-:Y:S05]  /*2b60*/  @P3 BRA `(.L_x_17120) ;  /* 0x0000000000203947 */ /* 0x000fea0003800000 */
[----:B------:R-:W-:Y:S05]  /*2b70*/  BRA `(.L_x_17121) ;  /* 0x0000000000247947 */ /* 0x000fea0003800000 */
.L_x_17119:
[----:B-----5:R-:W-:-:S05]  /*2b80*/  HADD2.F32 R18, -RZ, R26.H0_H0 ;  /* 0x2000001aff127230 */ /* 0x020fca0000004100 */
[----:B------:R-:W-:Y:S01]  /*2b90*/  FADD.FTZ R127, R18, R127 ;  /* 0x0000007f127f7221 */ /* 0x000fe20000010000 */
[----:B------:R-:W-:Y:S06]  /*2ba0*/  BRA `(.L_x_17120) ;  /* 0x0000000000107947 */ /* 0x000fec0003800000 */
.L_x_17118:
[----:B-----5:R-:W-:Y:S02]  /*2bb0*/  HADD2.F32 R18, -RZ, R30.H0_H0 ;  /* 0x2000001eff127230 */ /* 0x020fe40000004100 */
[----:B------:R-:W-:-:S03]  /*2bc0*/  @P0 HADD2.F32 R112, -RZ, R26.H0_H0 ;  /* 0x2000001aff700230 */ /* 0x000fc60000004100 */
[----:B------:R-:W-:-:S04]  /*2bd0*/  FADD.FTZ R127, R18, R127 ;  /* 0x0000007f127f7221 */ /* 0x000fc80000010000 */
[----:B------:R-:W-:-:S07]  /*2be0*/  @P0 FADD.FTZ R127, R112, R127 ;  /* 0x0000007f707f0221 */ /* 0x000fce0000010000 */
.L_x_17120:
[----:B------:R-:W-:-:S04]  /*2bf0*/  F2FP.F16.F32.PACK_AB R18, RZ, R127 ;  /* 0x0000007fff12723e */ /* 0x000fc800000000ff */
[----:B------:R-:W-:-:S07]  /*2c00*/  PRMT R22, R18, 0x7610, R22 ;  /* 0x0000761012167816 */ /* 0x000fce0000000016 */
.L_x_17121:
[----:B------:R-:W-:Y:S01]  /*2c10*/  HADD2.F32 R136, -RZ, R114.H1_H1 ;  /* 0x30000072ff887230 */ /* 0x000fe20000004100 */
[----:B------:R-:W-:Y:S06]  /*2c20*/  @P1 BRA `(.L_x_17122) ;  /* 0x0000000000201947 */ /* 0x000fec0003800000 */
[----:B------:R-:W-:-:S04]  /*2c30*/  ISETP.NE.U32.AND P2, PT, RZ, UR12, PT ;  /* 0x0000000cff007c0c */ /* 0x000fc8000bf45070 */
[----:B------:R-:W-:-:S13]  /*2c40*/  ISETP.NE.AND.EX P2, PT, RZ, UR13, PT, P2 ;  /* 0x0000000dff007c0c */ /* 0x000fda000bf45320 */
[----:B------:R-:W-:Y:S05]  /*2c50*/  @P2 BRA `(.L_x_17123) ;  /* 0x0000000000082947 */ /* 0x000fea0003800000 */
[----:B------:R-:W-:Y:S05]  /*2c60*/  @P3 BRA `(.L_x_17124) ;  /* 0x0000000000203947 */ /* 0x000fea0003800000 */
[----:B------:R-:W-:Y:S05]  /*2c70*/  BRA `(.L_x_17125) ;  /* 0x0000000000247947 */ /* 0x000fea0003800000 */
.L_x_17123:
[----:B-----5:R-:W-:-:S05]  /*2c80*/  HADD2.F32 R19, -RZ, R26.H1_H1 ;  /* 0x3000001aff137230 */ /* 0x020fca0000004100 */
[----:B------:R-:W-:Y:S01]  /*2c90*/  FADD.FTZ R136, R19, R136 ;  /* 0x0000008813887221 */ /* 0x000fe20000010000 */
[----:B------:R-:W-:Y:S06]  /*2ca0*/  BRA `(.L_x_17124) ;  /* 0x0000000000107947 */ /* 0x000fec0003800000 */
.L_x_17122:
[----:B-----5:R-:W-:Y:S02]  /*2cb0*/  HADD2.F32 R19, -RZ, R30.H1_H1 ;  /* 0x3000001eff137230 */ /* 0x020fe40000004100 */
[----:B------:R-:W-:-:S03]  /*2cc0*/  @P0 HADD2.F32 R113, -RZ, R26.H1_H1 ;  /* 0x3000001aff710230 */ /* 0x000fc60000004100 */
[----:B------:R-:W-:-:S04]  /*2cd0*/  FADD.FTZ R136, R19, R136 ;  /* 0x0000008813887221 */ /* 0x000fc80000010000 */
[----:B------:R-:W-:-:S07]  /*2ce0*/  @P0 FADD.FTZ R136, R113, R136 ;  /* 0x0000008871880221 */ /* 0x000fce0000010000 */
.L_x_17124:
[----:B------:R-:W-:-:S04]  /*2cf0*/  F2FP.F16.F32.PACK_AB R18, RZ, R136 ;  /* 0x00000088ff12723e */ /* 0x000fc800000000ff */
[----:B------:R-:W-:-:S07]  /*2d00*/  PRMT R22, R22, 0x5410, R18 ;  /* 0x0000541016167816 */ /* 0x000fce0000000012 */
.L_x_17125:
[----:B------:R-:W-:Y:S01]  /*2d10*/  HADD2.F32 R137, -RZ, R115.H0_H0 ;  /* 0x20000073ff897230 */ /* 0x000fe20000004100 */
[----:B------:R-:W-:Y:S06]  /*2d20*/  @P1 BRA `(.L_x_17126) ;  /* 0x0000000000201947 */ /* 0x000fec0003800000 */
[----:B------:R-:W-:-:S04]  /*2d30*/  ISETP.NE.U32.AND P2, PT, RZ, UR12, PT ;  /* 0x0000000cff007c0c */ /* 0x000fc8000bf45070 */
[----:B------:R-:W-:-:S13]  /*2d40*/  ISETP.NE.AND.EX P2, PT, RZ, UR13, PT, P2 ;  /* 0x0000000dff007c0c */ /* 0x000fda000bf45320 */
[----:B------:R-:W-:Y:S05]  /*2d50*/  @P2 BRA `(.L_x_17127) ;  /* 0x0000000000082947 */ /* 0x000fea0003800000 */
[----:B------:R-:W-:Y:S05]  /*2d60*/  @P3 BRA `(.L_x_17128) ;  /* 0x0000000000203947 */ /* 0x000fea0003800000 */
[----:B------:R-:W-:Y:S05]  /*2d70*/  BRA `(.L_x_17129) ;  /* 0x0000000000247947 */ /* 0x000fea0003800000 */
.L_x_17127:
[----:B-----5:R-:W-:-:S05]  /*2d80*/  HADD2.F32 R18, -RZ, R27.H0_H0 ;  /* 0x2000001bff127230 */ /* 0x020fca0000004100 */
[----:B------:R-:W-:Y:S01]  /*2d90*/  FADD.FTZ R137, R18, R137 ;  /* 0x0000008912897221 */ /* 0x000fe20000010000 */
[----:B------:R-:W-:Y:S06]  /*2da0*/  BRA `(.L_x_17128) ;  /* 0x0000000000107947 */ /* 0x000fec0003800000 */
.L_x_17126:
[----:B-----5:R-:W-:Y:S02]  /*2db0*/  HADD2.F32 R18, -RZ, R31.H0_H0 ;  /* 0x2000001fff127230 */ /* 0x020fe40000004100 */
[----:B------:R-:W-:-:S03]  /*2dc0*/  @P0 HADD2.F32 R112, -RZ, R27.H0_H0 ;  /* 0x2000001bff700230 */ /* 0x000fc60000004100 */
[----:B------:R-:W-:-:S04]  /*2dd0*/  FADD.FTZ R137, R18, R137 ;  /* 0x0000008912897221 */ /* 0x000fc80000010000 */
[----:B------:R-:W-:-:S07]  /*2de0*/  @P0 FADD.FTZ R137, R112, R137 ;  /* 0x0000008970890221 */ /* 0x000fce0000010000 */
.L_x_17128:
[----:B------:R-:W-:-:S04]  /*2df0*/  F2FP.F16.F32.PACK_AB R18, RZ, R137 ;  /* 0x00000089ff12723e */ /* 0x000fc800000000ff */
[----:B------:R-:W-:-:S07]  /*2e00*/  PRMT R23, R18, 0x7610, R23 ;  /* 0x0000761012177816 */ /* 0x000fce0000000017 */
.L_x_17129:
[----:B------:R-:W-:Y:S01]  /*2e10*/  HADD2.F32 R143, -RZ, R115.H1_H1 ;  /* 0x30000073ff8f7230 */ /* 0x000fe20000004100 */
[----:B------:R-:W-:Y:S06]  /*2e20*/  @P1 BRA `(.L_x_17130) ;  /* 0x0000000000201947 */ /* 0x000fec0003800000 */
[----:B------:R-:W-:-:S04]  /*2e30*/  ISETP.NE.U32.AND P0, PT, RZ, UR12, PT ;  /* 0x0000000cff007c0c */ /* 0x000fc8000bf05070 */
[----:B------:R-:W-:-:S13]  /*2e40*/  ISETP.NE.AND.EX P0, PT, RZ, UR13, PT, P0 ;  /* 0x0000000dff007c0c */ /* 0x000fda000bf05300 */
[----:B------:R-:W-:Y:S05]  /*2e50*/  @P0 BRA `(.L_x_17131) ;  /* 0x0000000000080947 */ /* 0x000fea0003800000 */
[----:B------:R-:W-:Y:S05]  /*2e60*/  @P3 BRA `(.L_x_17132) ;  /* 0x0000000000203947 */ /* 0x000fea0003800000 */
[----:B------:R-:W-:Y:S05]  /*2e70*/  BRA `(.L_x_17133) ;  /* 0x0000000000247947 */ /* 0x000fea0003800000 */
.L_x_17131:
[----:B-----5:R-:W-:-:S05]  /*2e80*/  HADD2.F32 R18, -RZ, R27.H1_H1 ;  /* 0x3000001bff127230 */ /* 0x020fca0000004100 */
[----:B------:R-:W-:Y:S01]  /*2e90*/  FADD.FTZ R143, R18, R143 ;  /* 0x0000008f128f7221 */ /* 0x000fe20000010000 */
[----:B------:R-:W-:Y:S06]  /*2ea0*/  BRA `(.L_x_17132) ;  /* 0x0000000000107947 */ /* 0x000fec0003800000 */
.L_x_17130:
[----:B-----5:R-:W-:Y:S02]  /*2eb0*/  HADD2.F32 R18, -RZ, R31.H1_H1 ;  /* 0x3000001fff127230 */ /* 0x020fe40000004100 */
[----:B------:R-:W-:-:S03]  /*2ec0*/  @P0 HADD2.F32 R112, -RZ, R27.H1_H1 ;  /* 0x3000001bff700230 */ /* 0x000fc60000004100 */
[----:B------:R-:W-:-:S04]  /*2ed0*/  FADD.FTZ R143, R18, R143 ;  /* 0x0000008f128f7221 */ /* 0x000fc80000010000 */
[----:B------:R-:W-:-:S07]  /*2ee0*/  @P0 FADD.FTZ R143, R112, R143 ;  /* 0x0000008f708f0221 */ /* 0x000fce0000010000 */
.L_x_17132:
[----:B------:R-:W-:-:S04]  /*2ef0*/  F2FP.F16.F32.PACK_AB R18, RZ, R143 ;  /* 0x0000008fff12723e */ /* 0x000fc800000000ff */
[----:B------:R-:W-:-:S07]  /*2f00*/  PRMT R23, R23, 0x5410, R18 ;  /* 0x0000541017177816 */ /* 0x000fce0000000012 */
.L_x_17133:
[----:B------:R-:W1:Y:S02]  /*2f10*/  @P3 LDC.64 R18, c[0x0][0x238] ;  /* 0x00008e00ff123b82 */ /* 0x000e640000000a00 */
[----:B-1----:R-:W-:-:S04]  /*2f20*/  @P3 LEA R18, P0, R147, R18, 0x4 ;  /* 0x0000001293123211 */ /* 0x002fc800078020ff */
[C---:B------:R-:W-:Y:S02]  /*2f30*/  @P3 LEA.HI.X R19, R147.reuse, R19, RZ, 0x4, P0 ;  /* 0x0000001393133211 */ /* 0x040fe400000f24ff */
[----:B------:R-:W-:-:S03]  /*2f40*/  IADD3 R147, R147, 0x80, RZ ;  /* 0x0000008093937810 */ /* 0x000fc60007ffe0ff */
[----:B------:R4:W-:Y:S04]  /*2f50*/  @P3 STG.E.128 desc[UR4][R18.64], R20 ;  /* 0x0000001412003986 */ /* 0x0009e8000c101d04 */
.L_x_17101:
[----:B------:R-:W-:Y:S05]  /*2f60*/  BSYNC B0 ;  /* 0x0000000000007941 */ /* 0x000fea0003800000 */
.L_x_17100:
        /* <DEDUP_REMOVED lines=25> */
.L_x_17137:
[----:B-----5:R-:W-:-:S05]  /*3100*/  HADD2.F32 R18, -RZ, R24.H0_H0 ;  /* 0x20000018ff127230 */ /* 0x020fca0000004100 */
[----:B------:R-:W-:Y:S01]  /*3110*/  FADD.FTZ R11, R18, R11 ;  /* 0x0000000b120b7221 */ /* 0x000fe20000010000 */
[----:B------:R-:W-:Y:S06]  /*3120*/  BRA `(.L_x_17138) ;  /* 0x0000000000107947 */ /* 0x000fec0003800000 */
.L_x_17136:
[----:B-----5:R-:W-:Y:S02]  /*3130*/  HADD2.F32 R18, -RZ, R28.H0_H0 ;  /* 0x2000001cff127230 */ /* 0x020fe40000004100 */
[----:B------:R-:W-:-:S03]  /*3140*/  @P0 HADD2.F32 R120, -RZ, R24.H0_H0 ;  /* 0x20000018ff780230 */ /* 0x000fc60000004100 */
[----:B------:R-:W-:-:S04]  /*3150*/  FADD.FTZ R11, R18, R11 ;  /* 0x0000000b120b7221 */ /* 0x000fc80000010000 */
[----:B------:R-:W-:-:S07]  /*3160*/  @P0 FADD.FTZ R11, R120, R11 ;  /* 0x0000000b780b0221 */ /* 0x000fce0000010000 */
.L_x_17138:
[----:B------:R-:W-:-:S04]  /*3170*/  F2FP.F16.F32.PACK_AB R18, RZ, R11 ;  /* 0x0000000bff12723e */ /* 0x000fc800000000ff */
[----:B------:R-:W-:-:S07]  /*3180*/  PRMT R20, R18, 0x7610, R20 ;  /* 0x0000761012147816 */ /* 0x000fce0000000014 */
.L_x_17139:
[----:B------:R-:W-:Y:S01]  /*3190*/  HADD2.F32 R119, -RZ, R112.H1_H1 ;  /* 0x30000070ff777230 */ /* 0x000fe20000004100 */
[----:B------:R-:W-:Y:S06]  /*31a0*/  @P1 BRA `(.L_x_17140) ;  /* 0x0000000000201947 */ /* 0x000fec0003800000 */
[----:B------:R-:W-:-:S04]  /*31b0*/  ISETP.NE.U32.AND P2, PT, RZ, UR12, PT ;  /* 0x0000000cff007c0c */ /* 0x000fc8000bf45070 */
[----:B------:R-:W-:-:S13]  /*31c0*/  ISETP.NE.AND.EX P2, PT, RZ, UR13, PT, P2 ;  /* 0x0000000dff007c0c */ /* 0x000fda000bf45320 */
[----:B------:R-:W-:Y:S05]  /*31d0*/  @P2 BRA `(.L_x_17141) ;  /* 0x0000000000082947 */ /* 0x000fea0003800000 */
[----:B------:R-:W-:Y:S05]  /*31e0*/  @P3 BRA `(.L_x_17142) ;  /* 0x0000000000203947 */ /* 0x000fea0003800000 */
[----:B------:R-:W-:Y:S05]  /*31f0*/  BRA `(.L_x_17143) ;  /* 0x0000000000247947 */ /* 0x000fea0003800000 */
.L_x_17141:
[----:B-----5:R-:W-:-:S05]  /*3200*/  HADD2.F32 R18, -RZ, R24.H1_H1 ;  /* 0x30000018ff127230 */ /* 0x020fca0000004100 */
[----:B------:R-:W-:Y:S01]  /*3210*/  FADD.FTZ R119, R18, R119 ;  /* 0x0000007712777221 */ /* 0x000fe20000010000 */
[----:B------:R-:W-:Y:S06]  /*3220*/  BRA `(.L_x_17142) ;  /* 0x0000000000107947 */ /* 0x000fec0003800000 */
.L_x_17140:
[----:B-----5:R-:W-:Y:S02]  /*3230*/  HADD2.F32 R18, -RZ, R28.H1_H1 ;  /* 0x3000001cff127230 */ /* 0x020fe40000004100 */
[----:B------:R-:W-:-:S03]  /*3240*/  @P0 HADD2.F32 R112, -RZ, R24.H1_H1 ;  /* 0x30000018ff700230 */ /* 0x000fc60000004100 */
[----:B------:R-:W-:-:S04]  /*3250*/  FADD.FTZ R119, R18, R119 ;  /* 0x0000007712777221 */ /* 0x000fc80000010000 */
[----:B------:R-:W-:-:S07]  /*3260*/  @P0 FADD.FTZ R119, R112, R119 ;  /* 0x0000007770770221 */ /* 0x000fce0000010000 */
.L_x_17142:
[----:B------:R-:W-:-:S04]  /*3270*/  F2FP.F16.F32.PACK_AB R18, RZ, R119 ;  /* 0x00000077ff12723e */ /* 0x000fc800000000ff */
[----:B------:R-:W-:-:S07]  /*3280*/  PRMT R20, R20, 0x5410, R18 ;  /* 0x0000541014147816 */ /* 0x000fce0000000012 */
.L_x_17143:
[----:B------:R-:W-:Y:S01]  /*3290*/  HADD2.F32 R120, -RZ, R113.H0_H0 ;  /* 0x20000071ff787230 */ /* 0x000fe20000004100 */
[----:B------:R-:W-:Y:S06]  /*32a0*/  @P1 BRA `(.L_x_17144) ;  /* 0x0000000000201947 */ /* 0x000fec0003800000 */
[----:B------:R-:W-:-:S04]  /*32b0*/  ISETP.NE.U32.AND P2, PT, RZ, UR12, PT ;  /* 0x0000000cff007c0c */ /* 0x000fc8000bf45070 */
[----:B------:R-:W-:-:S13]  /*32c0*/  ISETP.NE.AND.EX P2, PT, RZ, UR13, PT, P2 ;  /* 0x0000000dff007c0c */ /* 0x000fda000bf45320 */
[----:B------:R-:W-:Y:S05]  /*32d0*/  @P2 BRA `(.L_x_17145) ;  /* 0x0000000000082947 */ /* 0x000fea0003800000 */
[----:B------:R-:W-:Y:S05]  /*32e0*/  @P3 BRA `(.L_x_17146) ;  /* 0x0000000000203947 */ /* 0x000fea0003800000 */
[----:B------:R-:W-:Y:S05]  /*32f0*/  BRA `(.L_x_17147) ;  /* 0x0000000000247947 */ /* 0x000fea0003800000 */
.L_x_17145:
[----:B-----5:R-:W-:-:S05]  /*3300*/  HADD2.F32 R19, -RZ, R25.H0_H0 ;  /* 0x20000019ff137230 */ /* 0x020fca0000004100 */
[----:B------:R-:W-:Y:S01]  /*3310*/  FADD.FTZ R120, R19, R120 ;  /* 0x0000007813787221 */ /* 0x000fe20000010000 */
[----:B------:R-:W-:Y:S06]  /*3320*/  BRA `(.L_x_17146) ;  /* 0x0000000000107947 */ /* 0x000fec0003800000 */
.L_x_17144:
[----:B-----5:R-:W-:Y:S02]  /*3330*/  HADD2.F32 R19, -RZ, R29.H0_H0 ;  /* 0x2000001dff137230 */ /* 0x020fe40000004100 */
[----:B------:R-:W-:-:S03]  /*3340*/  @P0 HADD2.F32 R129, -RZ, R25.H0_H0 ;  /* 0x20000019ff810230 */ /* 0x000fc60000004100 */
[----:B------:R-:W-:-:S04]  /*3350*/  FADD.FTZ R120, R19, R120 ;  /* 0x0000007813787221 */ /* 0x000fc80000010000 */
[----:B------:R-:W-:-:S07]  /*3360*/  @P0 FADD.FTZ R120, R129, R120 ;  /* 0x0000007881780221 */ /* 0x000fce0000010000 */
.L_x_17146:
[----:B------:R-:W-:-:S04]  /*3370*/  F2FP.F16.F32.PACK_AB R18, RZ, R120 ;  /* 0x00000078ff12723e */ /* 0x000fc800000000ff */
[----:B------:R-:W-:-:S07]  /*3380*/  PRMT R21, R18, 0x7610, R21 ;  /* 0x0000761012157816 */ /* 0x000fce0000000015 */
.L_x_17147:
[----:B------:R-:W-:Y:S01]  /*3390*/  HADD2.F32 R128, -RZ, R113.H1_H1 ;  /* 0x30000071ff807230 */ /* 0x000fe20000004100 */
[----:B------:R-:W-:Y:S06]  /*33a0*/  @P1 BRA `(.L_x_17148) ;  /* 0x0000000000201947 */ /* 0x000fec0003800000 */
[----:B------:R-:W-:-:S04]  /*33b0*/  ISETP.NE.U32.AND P2, PT, RZ, UR12, PT ;  /* 0x0000000cff007c0c */ /* 0x000fc8000bf45070 */
[----:B------:R-:W-:-:S13]  /*33c0*/  ISETP.NE.AND.EX P2, PT, RZ, UR13, PT, P2 ;  /* 0x0000000dff007c0c */ /* 0x000fda000bf45320 */
[----:B------:R-:W-:Y:S05]  /*33d0*/  @P2 BRA `(.L_x_17149) ;  /* 0x0000000000082947 */ /* 0x000fea0003800000 */
[----:B------:R-:W-:Y:S05]  /*33e0*/  @P3 BRA `(.L_x_17150) ;  /* 0x0000000000203947 */ /* 0x000fea0003800000 */
[----:B------:R-:W-:Y:S05]  /*33f0*/  BRA `(.L_x_17151) ;  /* 0x0000000000247947 */ /* 0x000fea0003800000 */
.L_x_17149:
[----:B-----5:R-:W-:-:S05]  /*3400*/  HADD2.F32 R19, -RZ, R25.H1_H1 ;  /* 0x30000019ff137230 */ /* 0x020fca0000004100 */
[----:B------:R-:W-:Y:S01]  /*3410*/  FADD.FTZ R128, R19, R128 ;  /* 0x0000008013807221 */ /* 0x000fe20000010000 */
[----:B------:R-:W-:Y:S06]  /*3420*/  BRA `(.L_x_17150) ;  /* 0x0000000000107947 */ /* 0x000fec0003800000 */
.L_x_17148:
[----:B-----5:R-:W-:Y:S02]  /*3430*/  HADD2.F32 R19, -RZ, R29.H1_H1 ;  /* 0x3000001dff137230 */ /* 0x020fe40000004100 */
[----:B------:R-:W-:-:S03]  /*3440*/  @P0 HADD2.F32 R113, -RZ, R25.H1_H1 ;  /* 0x30000019ff710230 */ /* 0x000fc60000004100 */
[----:B------:R-:W-:-:S04]  /*3450*/  FADD.FTZ R128, R19, R128 ;  /* 0x0000008013807221 */ /* 0x000fc80000010000 */
[----:B------:R-:W-:-:S07]  /*3460*/  @P0 FADD.FTZ R128, R113, R128 ;  /* 0x0000008071800221 */ /* 0x000fce0000010000 */
.L_x_17150:
[----:B------:R-:W-:-:S04]  /*3470*/  F2FP.F16.F32.PACK_AB R18, RZ, R128 ;  /* 0x00000080ff12723e */ /* 0x000fc800000000ff */
[----:B------:R-:W-:-:S07]  /*3480*/  PRMT R21, R21, 0x5410, R18 ;  /* 0x0000541015157816 */ /* 0x000fce0000000012 */
.L_x_17151:
[----:B------:R-:W-:Y:S01]  /*3490*/  HADD2.F32 R129, -RZ, R114.H0_H0 ;  /* 0x20000072ff817230 */ /* 0x000fe20000004100 */
[----:B------:R-:W-:Y:S06]  /*34a0*/  @P1 BRA `(.L_x_17152) ;  /* 0x0000000000201947 */ /* 0x000fec0003800000 */
[----:B------:R-:W-:-:S04]  /*34b0*/  ISETP.NE.U32.AND P2, PT, RZ, UR12, PT ;  /* 0x0000000cff007c0c */ /* 0x000fc8000bf45070 */
[----:B------:R-:W-:-:S13]  /*34c0*/  ISETP.NE.AND.EX P2, PT, RZ, UR13, PT, P2 ;  /* 0x0000000dff007c0c */ /* 0x000fda000bf45320 */
[----:B------:R-:W-:Y:S05]  /*34d0*/  @P2 BRA `(.L_x_17153) ;  /* 0x0000000000082947 */ /* 0x000fea0003800000 */
[----:B------:R-:W-:Y:S05]  /*34e0*/  @P3 BRA `(.L_x_17154) ;  /* 0x0000000000203947 */ /* 0x000fea0003800000 */
[----:B------:R-:W-:Y:S05]  /*34f0*/  BRA `(.L_x_17155) ;  /* 0x0000000000247947 */ /* 0x000fea0003800000 */
.L_x_17153:
[----:B-----5:R-:W-:-:S05]  /*3500*/  HADD2.F32 R18, -RZ, R26.H0_H0 ;  /* 0x2000001aff127230 */ /* 0x020fca0000004100 */
[----:B------:R-:W-:Y:S01]  /*3510*/  FADD.FTZ R129, R18, R129 ;  /* 0x0000008112817221 */ /* 0x000fe20000010000 */
[----:B------:R-:W-:Y:S06]  /*3520*/  BRA `(.L_x_17154) ;  /* 0x0000000000107947 */ /* 0x000fec0003800000 */
.L_x_17152:
[----:B-----5:R-:W-:Y:S02]  /*3530*/  HADD2.F32 R18, -RZ, R30.H0_H0 ;  /* 0x2000001eff127230 */ /* 0x020fe40000004100 */
[----:B------:R-:W-:-:S03]  /*3540*/  @P0 HADD2.F32 R112, -RZ, R26.H0_H0 ;  /* 0x2000001aff700230 */ /* 0x000fc60000004100 */
[----:B------:R-:W-:-:S04]  /*3550*/  FADD.FTZ R129, R18, R129 ;  /* 0x0000008112817221 */ /* 0x000fc80000010000 */
[----:B------:R-:W-:-:S07]  /*3560*/  @P0 FADD.FTZ R129, R112, R129 ;  /* 0x0000008170810221 */ /* 0x000fce0000010000 */
.L_x_17154:
[----:B------:R-:W-:-:S04]  /*3570*/  F2FP.F16.F32.PACK_AB R18, RZ, R129 ;  /* 0x00000081ff12723e */ /* 0x000fc800000000ff */
[----:B------:R-:W-:-:S07]  /*3580*/  PRMT R22, R18, 0x7610, R22 ;  /* 0x0000761012167816 */ /* 0x000fce0000000016 */
.L_x_17155:
[----:B------:R-:W-:Y:S01]  /*3590*/  HADD2.F32 R138, -RZ, R114.H1_H1 ;  /* 0x30000072ff8a7230 */ /* 0x000fe20000004100 */
[----:B------:R-:W-:Y:S06]  /*35a0*/  @P1 BRA `(.L_x_17156) ;  /* 0x0000000000201947 */ /* 0x000fec0003800000 */
[----:B------:R-:W-:-:S04]  /*35b0*/  ISETP.NE.U32.AND P2, PT, RZ, UR12, PT ;  /* 0x0000000cff007c0c */ /* 0x000fc8000bf45070 */
[----:B------:R-:W-:-:S13]  /*35c0*/  ISETP.NE.AND.EX P2, PT, RZ, UR13, PT, P2 ;  /* 0x0000000dff007c0c */ /* 0x000fda000bf45320 */
[----:B------:R-:W-:Y:S05]  /*35d0*/  @P2 BRA `(.L_x_17157) ;  /* 0x0000000000082947 */ /* 0x000fea0003800000 */
[----:B------:R-:W-:Y:S05]  /*35e0*/  @P3 BRA `(.L_x_17158) ;  /* 0x0000000000203947 */ /* 0x000fea0003800000 */
[----:B------:R-:W-:Y:S05]  /*35f0*/  BRA `(.L_x_17159) ;  /* 0x0000000000247947 */ /* 0x000fea0003800000 */
.L_x_17157:
[----:B-----5:R-:W-:-:S05]  /*3600*/  HADD2.F32 R19, -RZ, R26.H1_H1 ;  /* 0x3000001aff137230 */ /* 0x020fca0000004100 */
[----:B------:R-:W-:Y:S01]  /*3610*/  FADD.FTZ R138, R19, R138 ;  /* 0x0000008a138a7221 */ /* 0x000fe20000010000 */
[----:B------:R-:W-:Y:S06]  /*3620*/  BRA `(.L_x_17158) ;  /* 0x0000000000107947 */ /* 0x000fec0003800000 */
.L_x_17156:
[----:B-----5:R-:W-:Y:S02]  /*3630*/  HADD2.F32 R19, -RZ, R30.H1_H1 ;  /* 0x3000001eff137230 */ /* 0x020fe40000004100 */
[----:B------:R-:W-:-:S03]  /*3640*/  @P0 HADD2.F32 R113, -RZ, R26.H1_H1 ;  /* 0x3000001aff710230 */ /* 0x000fc60000004100 */
[----:B------:R-:W-:-:S04]  /*3650*/  FADD.FTZ R138, R19, R138 ;  /* 0x0000008a138a7221 */ /* 0x000fc80000010000 */
[----:B------:R-:W-:-:S07]  /*3660*/  @P0 FADD.FTZ R138, R113, R138 ;  /* 0x0000008a718a0221 */ /* 0x000fce0000010000 */
.L_x_17158:
[----:B------:R-:W-:-:S04]  /*3670*/  F2FP.F16.F32.PACK_AB R18, RZ, R138 ;  /* 0x0000008aff12723e */ /* 0x000fc800000000ff */
[----:B------:R-:W-:-:S07]  /*3680*/  PRMT R22, R22, 0x5410, R18 ;  /* 0x0000541016167816 */ /* 0x000fce0000000012 */
.L_x_17159:
[----:B------:R-:W-:Y:S01]  /*3690*/  HADD2.F32 R139, -RZ, R115.H0_H0 ;  /* 0x20000073ff8b7230 */ /* 0x000fe20000004100 */
[----:B------:R-:W-:Y:S06]  /*36a0*/  @P1 BRA `(.L_x_17160) ;  /* 0x0000000000201947 */ /* 0x000fec0003800000 */
[----:B------:R-:W-:-:S04]  /*36b0*/  ISETP.NE.U32.AND P2, PT, RZ, UR12, PT ;  /* 0x0000000cff007c0c */ /* 0x000fc8000bf45070 */
[----:B------:R-:W-:-:S13]  /*36c0*/  ISETP.NE.AND.EX P2, PT, RZ, UR13, PT, P2 ;  /* 0x0000000dff007c0c */ /* 0x000fda000bf45320 */
[----:B------:R-:W-:Y:S05]  /*36d0*/  @P2 BRA `(.L_x_17161) ;  /* 0x0000000000082947 */ /* 0x000fea0003800000 */
[----:B------:R-:W-:Y:S05]  /*36e0*/  @P3 BRA `(.L_x_17162) ;  /* 0x0000000000203947 */ /* 0x000fea0003800000 */
[----:B------:R-:W-:Y:S05]  /*36f0*/  BRA `(.L_x_17163) ;  /* 0x0000000000247947 */ /* 0x000fea0003800000 */
.L_x_17161:
[----:B-----5:R-:W-:-:S05]  /*3700*/  HADD2.F32 R18, -RZ, R27.H0_H0 ;  /* 0x2000001bff127230 */ /* 0x020fca0000004100 */
[----:B------:R-:W-:Y:S01]  /*3710*/  FADD.FTZ R139, R18, R139 ;  /* 0x0000008b128b7221 */ /* 0x000fe20000010000 */
[----:B------:R-:W-:Y:S06]  /*3720*/  BRA `(.L_x_17162) ;  /* 0x0000000000107947 */ /* 0x000fec0003800000 */
.L_x_17160:
[----:B-----5:R-:W-:Y:S02]  /*3730*/  HADD2.F32 R18, -RZ, R31.H0_H0 ;  /* 0x2000001fff127230 */ /* 0x020fe40000004100 */
[----:B------:R-:W-:-:S03]  /*3740*/  @P0 HADD2.F32 R112, -RZ, R27.H0_H0 ;  /* 0x2000001bff700230 */ /* 0x000fc60000004100 */
[----:B------:R-:W-:-:S04]  /*3750*/  FADD.FTZ R139, R18, R139 ;  /* 0x0000008b128b7221 */ /* 0x000fc80000010000 */
[----:B------:R-:W-:-:S07]  /*3760*/  @P0 FADD.FTZ R139, R112, R139 ;  /* 0x0000008b708b0221 */ /* 0x000fce0000010000 */
.L_x_17162:
[----:B------:R-:W-:-:S04]  /*3770*/  F2FP.F16.F32.PACK_AB R18, RZ, R139 ;  /* 0x0000008bff12723e */ /* 0x000fc800000000ff */
[----:B------:R-:W-:-:S07]  /*3780*/  PRMT R23, R18, 0x7610, R23 ;  /* 0x0000761012177816 */ /* 0x000fce0000000017 */
.L_x_17163:
[----:B------:R-:W-:Y:S01]  /*3790*/  HADD2.F32 R144, -RZ, R115.H1_H1 ;  /* 0x30000073ff907230 */ /* 0x000fe20000004100 */
[----:B------:R-:W-:Y:S06]  /*37a0*/  @P1 BRA `(.L_x_17164) ;  /* 0x0000000000201947 */ /* 0x000fec0003800000 */
[----:B------:R-:W-:-:S04]  /*37b0*/  ISETP.NE.U32.AND P0, PT, RZ, UR12, PT ;  /* 0x0000000cff007c0c */ /* 0x000fc8000bf05070 */
[----:B------:R-:W-:-:S13]  /*37c0*/  ISETP.NE.AND.EX P0, PT, RZ, UR13, PT, P0 ;  /* 0x0000000dff007c0c */ /* 0x000fda000bf05300 */
[----:B------:R-:W-:Y:S05]  /*37d0*/  @P0 BRA `(.L_x_17165) ;  /* 0x0000000000080947 */ /* 0x000fea0003800000 */
[----:B------:R-:W-:Y:S05]  /*37e0*/  @P3 BRA `(.L_x_17166) ;  /* 0x0000000000203947 */ /* 0x000fea0003800000 */
[----:B------:R-:W-:Y:S05]  /*37f0*/  BRA `(.L_x_17167) ;  /* 0x0000000000247947 */ /* 0x000fea0003800000 */
.L_x_17165:
[----:B-----5:R-:W-:-:S05]  /*3800*/  HADD2.F32 R19, -RZ, R27.H1_H1 ;  /* 0x3000001bff137230 */ /* 0x020fca0000004100 */
[----:B------:R-:W-:Y:S01]  /*3810*/  FADD.FTZ R144, R19, R144 ;  /* 0x0000009013907221 */ /* 0x000fe20000010000 */
[----:B------:R-:W-:Y:S06]  /*3820*/  BRA `(.L_x_17166) ;  /* 0x0000000000107947 */ /* 0x000fec0003800000 */
.L_x_17164:
[----:B-----5:R-:W-:Y:S02]  /*3830*/  HADD2.F32 R19, -RZ, R31.H1_H1 ;  /* 0x3000001fff137230 */ /* 0x020fe40000004100 */
[----:B------:R-:W-:-:S03]  /*3840*/  @P0 HADD2.F32 R113, -RZ, R27.H1_H1 ;  /* 0x3000001bff710230 */ /* 0x000fc60000004100 */
[----:B------:R-:W-:-:S04]  /*3850*/  FADD.FTZ R144, R19, R144 ;  /* 0x0000009013907221 */ /* 0x000fc80000010000 */
[----:B------:R-:W-:-:S07]  /*3860*/  @P0 FADD.FTZ R144, R113, R144 ;  /* 0x0000009071900221 */ /* 0x000fce0000010000 */
.L_x_17166:
[----:B------:R-:W-:-:S04]  /*3870*/  F2FP.F16.F32.PACK_AB R18, RZ, R144 ;  /* 0x00000090ff12723e */ /* 0x000fc800000000ff */
[----:B------:R-:W-:-:S07]  /*3880*/  PRMT R23, R23, 0x5410, R18 ;  /* 0x0000541017177816 */ /* 0x000fce0000000012 */
.L_x_17167:
[----:B------:R-:W0:Y:S02]  /*3890*/  @P3 LDC.64 R18, c[0x0][0x238] ;  /* 0x00008e00ff123b82 */ /* 0x000e240000000a00 */
[----:B0-----:R-:W-:-:S04]  /*38a0*/  @P3 LEA R18, P0, R147, R18, 0x4 ;  /* 0x0000001293123211 */ /* 0x001fc800078020ff */
[----:B------:R-:W-:-:S05]  /*38b0*/  @P3 LEA.HI.X R19, R147, R19, RZ, 0x4, P0 ;  /* 0x0000001393133211 */ /* 0x000fca00000f24ff */
[----:B------:R0:W-:Y:S04]  /*38c0*/  @P3 STG.E.128 desc[UR4][R18.64], R20 ;  /* 0x0000001412003986 */ /* 0x0001e8000c101d04 */
.L_x_17135:
[----:B------:R-:W-:Y:S05]  /*38d0*/  BSYNC B0 ;  /* 0x0000000000007941 */ /* 0x000fea0003800000 */
.L_x_17134:
        /* <DEDUP_REMOVED lines=155> */
.L_x_17190:
        /* <DEDUP_REMOVED lines=20> */
[----:B------:R-:W0:Y:S01]  /*43d0*/  SHFL.DOWN PT, R151, R114, 0x2, 0x1f ;  /* 0x08401f0072977f89 */ /* 0x000e2200000e0000 */
        /* <DEDUP_REMOVED lines=80> */
[----:B------:R-:W-:Y:S02]  /*48e0*/  F2FP.F16.F32.PACK_AB R113, R114, R113 ;  /* 0x000000717271723e */ /* 0x000fe400000000ff */
[----:B------:R-:W-:Y:S02]  /*48f0*/  F2FP.F16.F32.PACK_AB R114, R150, R149 ;  /* 0x000000959672723e */ /* 0x000fe400000000ff */
[----:B------:R-:W-:Y:S01]  /*4900*/  F2FP.F16.F32.PACK_AB R115, R152, R115 ;  /* 0x000000739873723e */ /* 0x000fe200000000ff */
[C---:B0-----:R-:W-:Y:S01]  /*4910*/  IMAD.WIDE.U32 R18, R145.reuse, 0x10, R18 ;  /* 0x0000001091127825 */ /* 0x041fe200078e0012 */
[----:B------:R-:W-:-:S04]  /*4920*/  IADD3 R145, R145, 0x80, RZ ;  /* 0x0000008091917810 */ /* 0x000fc80007ffe0ff */
[----:B------:R0:W-:Y:S03]  /*4930*/  STG.E.128 desc[UR4][R18.64], R112 ;  /* 0x0000007012007986 */ /* 0x0001e6000c101d04 */
.L_x_17170:
[----:B------:R-:W-:Y:S05]  /*4940*/  BSYNC B0 ;  /* 0x0000000000007941 */ /* 0x000fea0003800000 */
.L_x_17169:
        /* <DEDUP_REMOVED lines=35> */
.L_x_17172:
[----:B------:R-:W-:Y:S05]  /*4b80*/  BSYNC B0 ;  /* 0x0000000000007941 */ /* 0x000fea0003800000 */
.L_x_17171:
        /* <DEDUP_REMOVED lines=35> */
.L_x_17174:
[----:B------:R-:W-:Y:S05]  /*4dc0*/  BSYNC B0 ;  /* 0x0000000000007941 */ /* 0x000fea0003800000 */
.L_x_17173:
        /* <DEDUP_REMOVED lines=35> */
.L_x_17176:
[----:B------:R-:W-:Y:S05]  /*5000*/  BSYNC B0 ;  /* 0x0000000000007941 */ /* 0x000fea0003800000 */
.L_x_17175:
        /* <DEDUP_REMOVED lines=34> */
.L_x_17178:
[----:B------:R-:W-:Y:S05]  /*5230*/  BSYNC B0 ;  /* 0x0000000000007941 */ /* 0x000fea0003800000 */
.L_x_17177:
[----:B------:R-:W-:Y:S02]  /*5240*/  ISETP.NE.AND P0, PT, R146, RZ, PT ;  /* 0x000000ff9200720c */ /* 0x000fe40003f05270 */
[----:B------:R-:W-:Y:S02]  /*5250*/  IADD3 R4, R4, UR8, RZ ;  /* 0x0000000804047c10 */ /* 0x000fe4000fffe0ff */
[----:B------:R-:W-:Y:S02]  /*5260*/  SEL R146, RZ, 0x1, P0 ;  /* 0x00000001ff927807 */ /* 0x000fe40000000000 */
[----:B------:R-:W-:-:S13]  /*5270*/  ISETP.GE.AND P0, PT, R4, UR9, PT ;  /* 0x0000000904007c0c */ /* 0x000fda000bf06270 */
[----:B------:R-:W-:Y:S05]  /*5280*/  @!P0 BRA `(.L_x_17179) ;  /* 0xffffffb400a88947 */ /* 0x000fea000383ffff */
[----:B------:R-:W-:Y:S05]  /*5290*/  EXIT ;  /* 0x000000000000794d */ /* 0x000fea0003800000 */
.L_x_17168:
[----:B------:R-:W-:Y:S01]  /*52a0*/  HFMA2.MMA R153, -RZ, RZ, 0, 5.9604644775390625e-08 ;  /* 0x00000001ff997435 */ /* 0x000fe200000001ff */
[----:B------:R-:W-:Y:S02]  /*52b0*/  MOV R152, R19 ;  /* 0x0000001300987202 */ /* 0x000fe40000000f00 */
[----:B------:R-:W-:Y:S02]  /*52c0*/  MOV R154, 0x1f ;  /* 0x0000001f009a7802 */ /* 0x000fe40000000f00 */
[----:B------:R-:W-:-:S07]  /*52d0*/  MOV R151, 0xffffffff ;  /* 0xffffffff00977802 */ /* 0x000fce0000000f00 */
[----:B-----5:R-:W-:Y:S05]  /*52e0*/  WARPSYNC.COLLECTIVE R151, `(.L_x_17180) ;  /* 0x0000000097087348 */ /* 0x020fea0003c00000 */
[----:B------:R0:W1:Y:S02]  /*52f0*/  SHFL.BFLY P6, R149, R152, R153, R154 ;  /* 0x0c00009998957389 */ /* 0x00006400000c009a */
[----:B01---5:R-:W-:Y:S01]  /*5300*/  ENDCOLLECTIVE ;  /* 0x000000000000791b */ /* 0x023fe20003800000 */
.L_x_17180:
[----:B------:R-:W-:Y:S01]  /*5310*/  HFMA2.MMA R153, -RZ, RZ, 0, 1.1920928955078125e-07 ;  /* 0x00000002ff997435 */ /* 0x000fe200000001ff */
[----:B------:R-:W-:-:S05]  /*5320*/  MOV R18, R149 ;  /* 0x0000009500127202 */ /* 0x000fca0000000f00 */
[----:B------:R-:W-:-:S05]  /*5330*/  FADD.FTZ R114, R19, R18 ;  /* 0x0000001213727221 */ /* 0x000fca0000010000 */
[----:B------:R-:W-:-:S07]  /*5340*/  MOV R152, R114 ;  /* 0x0000007200987202 */ /* 0x000fce0000000f00 */
[----:B------:R-:W-:Y:S05]  /*5350*/  WARPSYNC.COLLECTIVE R151, `(.L_x_17181) ;  /* 0x0000000097087348 */ /* 0x000fea0003c00000 */
[----:B------:R0:W1:Y:S02]  /*5360*/  SHFL.BFLY P6, R149, R152, R153, R154 ;  /* 0x0c00009998957389 */ /* 0x00006400000c009a */
[----:B01----:R-:W-:Y:S01]  /*5370*/  ENDCOLLECTIVE ;  /* 0x000000000000791b */ /* 0x003fe20003800000 */
.L_x_17181:
[----:B------:R-:W-:Y:S01]  /*5380*/  HFMA2.MMA R153, -RZ, RZ, 0, 2.384185791015625e-07 ;  /* 0x00000004ff997435 */ /* 0x000fe200000001ff */
[----:B------:R-:W-:-:S05]  /*5390*/  MOV R115, R149 ;  /* 0x0000009500737202 */ /* 0x000fca0000000f00 */
[----:B------:R-:W-:-:S05]  /*53a0*/  FADD.FTZ R115, R114, R115 ;  /* 0x0000007372737221 */ /* 0x000fca0000010000 */
[----:B------:R-:W-:-:S07]  /*53b0*/  MOV R152, R115 ;  /* 0x0000007300987202 */ /* 0x000fce0000000f00 */
[----:B------:R-:W-:Y:S05]  /*53c0*/  WARPSYNC.COLLECTIVE R151, `(.L_x_17182) ;  /* 0x0000000097087348 */ /* 0x000fea0003c00000 */
[----:B------:R0:W1:Y:S02]  /*53d0*/  SHFL.BFLY P6, R149, R152, R153, R154 ;  /* 0x0c00009998957389 */ /* 0x00006400000c009a */
[----:B01----:R-:W-:Y:S01]  /*53e0*/  ENDCOLLECTIVE ;  /* 0x000000000000791b */ /* 0x003fe20003800000 */
.L_x_17182:
[----:B------:R-:W-:Y:S01]  /*53f0*/  HFMA2.MMA R153, -RZ, RZ, 0, 4.76837158203125e-07 ;  /* 0x00000008ff997435 */ /* 0x000fe200000001ff */
[----:B------:R-:W-:-:S05]  /*5400*/  MOV R18, R149 ;  /* 0x0000009500127202 */ /* 0x000fca0000000f00 */
[----:B------:R-:W-:-:S05]  /*5410*/  FADD.FTZ R147, R115, R18 ;  /* 0x0000001273937221 */ /* 0x000fca0000010000 */
[----:B------:R-:W-:-:S07]  /*5420*/  MOV R152, R147 ;  /* 0x0000009300987202 */ /* 0x000fce0000000f00 */
[----:B------:R-:W-:Y:S05]  /*5430*/  WARPSYNC.COLLECTIVE R151, `(.L_x_17183) ;  /* 0x0000000097087348 */ /* 0x000fea0003c00000 */
[----:B------:R0:W1:Y:S02]  /*5440*/  SHFL.BFLY P6, R149, R152, R153, R154 ;  /* 0x0c00009998957389 */ /* 0x00006400000c009a */
[----:B01----:R-:W-:Y:S01]  /*5450*/  ENDCOLLECTIVE ;  /* 0x000000000000791b */ /* 0x003fe20003800000 */
.L_x_17183:
[----:B------:R-:W-:Y:S01]  /*5460*/  HFMA2.MMA R153, -RZ, RZ, 0, 9.5367431640625e-07 ;  /* 0x00000010ff997435 */ /* 0x000fe200000001ff */
[----:B------:R-:W-:-:S05]  /*5470*/  MOV R18, R149 ;  /* 0x0000009500127202 */ /* 0x000fca0000000f00 */
[----:B------:R-:W-:-:S05]  /*5480*/  FADD.FTZ R148, R147, R18 ;  /* 0x0000001293947221 */ /* 0x000fca0000010000 */
[----:B------:R-:W-:-:S07]  /*5490*/  MOV R152, R148 ;  /* 0x0000009400987202 */ /* 0x000fce0000000f00 */
[----:B------:R-:W-:Y:S05]  /*54a0*/  WARPSYNC.COLLECTIVE R151, `(.L_x_17184) ;  /* 0x0000000097087348 */ /* 0x000fea0003c00000 */
[----:B------:R0:W1:Y:S02]  /*54b0*/  SHFL.BFLY P6, R149, R152, R153, R154 ;  /* 0x0c00009998957389 */ /* 0x00006400000c009a */
[----:B01----:R-:W-:Y:S01]  /*54c0*/  ENDCOLLECTIVE ;  /* 0x000000000000791b */ /* 0x003fe20003800000 */
.L_x_17184:
        /* <DEDUP_REMOVED lines=88> */
.L_x_17185:
[----:B------:R-:W-:Y:S01]  /*5a50*/  HFMA2.MMA R153, -RZ, RZ, 0, 1.1920928955078125e-07 ;  /* 0x00000002ff997435 */ /* 0x000fe200000001ff */
[----:B------:R-:W-:-:S05]  /*5a60*/  MOV R114, R149 ;  /* 0x0000009500727202 */ /* 0x000fca0000000f00 */
[----:B------:R-:W-:-:S05]  /*5a70*/  FADD.FTZ R114, R19, R114 ;  /* 0x0000007213727221 */ /* 0x000fca0000010000 */
[----:B------:R-:W-:-:S07]  /*5a80*/  MOV R152, R114 ;  /* 0x0000007200987202 */ /* 0x000fce0000000f00 */
[----:B------:R-:W-:Y:S05]  /*5a90*/  WARPSYNC.COLLECTIVE R151, `(.L_x_17186) ;  /* 0x0000000097087348 */ /* 0x000fea0003c00000 */
[----:B------:R0:W1:Y:S02]  /*5aa0*/  SHFL.BFLY P6, R149, R152, R153, R154 ;  /* 0x0c00009998957389 */ /* 0x00006400000c009a */
[----:B01----:R-:W-:Y:S01]  /*5ab0*/  ENDCOLLECTIVE ;  /* 0x000000000000791b */ /* 0x003fe20003800000 */
.L_x_17186:
[----:B------:R-:W-:Y:S01]  /*5ac0*/  HFMA2.MMA R153, -RZ, RZ, 0, 2.384185791015625e-07 ;  /* 0x00000004ff997435 */ /* 0x000fe200000001ff */
[----:B------:R-:W-:-:S05]  /*5ad0*/  MOV R115, R149 ;  /* 0x0000009500737202 */ /* 0x000fca0000000f00 */
[----:B------:R-:W-:-:S05]  /*5ae0*/  FADD.FTZ R115, R114, R115 ;  /* 0x0000007372737221 */ /* 0x000fca0000010000 */
[----:B------:R-:W-:-:S07]  /*5af0*/  MOV R152, R115 ;  /* 0x0000007300987202 */ /* 0x000fce0000000f00 */
[----:B------:R-:W-:Y:S05]  /*5b00*/  WARPSYNC.COLLECTIVE R151, `(.L_x_17187) ;  /* 0x0000000097087348 */ /* 0x000fea0003c00000 */
[----:B------:R0:W1:Y:S02]  /*5b10*/  SHFL.BFLY P6, R149, R152, R153, R154 ;  /* 0x0c00009998957389 */ /* 0x00006400000c009a */
[----:B01----:R-:W-:Y:S01]  /*5b20*/  ENDCOLLECTIVE ;  /* 0x000000000000791b */ /* 0x003fe20003800000 */
.L_x_17187:
[----:B------:R-:W-:Y:S01]  /*5b30*/  HFMA2.MMA R153, -RZ, RZ, 0, 4.76837158203125e-07 ;  /* 0x00000008ff997435 */ /* 0x000fe200000001ff */
[----:B------:R-:W-:-:S05]  /*5b40*/  MOV R148, R149 ;  /* 0x0000009500947202 */ /* 0x000fca0000000f00 */
[----:B------:R-:W-:-:S05]  /*5b50*/  FADD.FTZ R148, R115, R148 ;  /* 0x0000009473947221 */ /* 0x000fca0000010000 */
[----:B------:R-:W-:-:S07]  /*5b60*/  MOV R152, R148 ;  /* 0x0000009400987202 */ /* 0x000fce0000000f00 */
[----:B------:R-:W-:Y:S05]  /*5b70*/  WARPSYNC.COLLECTIVE R151, `(.L_x_17188) ;  /* 0x0000000097087348 */ /* 0x000fea0003c00000 */
[----:B------:R0:W1:Y:S02]  /*5b80*/  SHFL.BFLY P6, R149, R152, R153, R154 ;  /* 0x0c00009998957389 */ /* 0x00006400000c009a */
[----:B01----:R-:W-:Y:S01]  /*5b90*/  ENDCOLLECTIVE ;  /* 0x000000000000791b */ /* 0x003fe20003800000 */
.L_x_17188:
[----:B------:R-:W-:Y:S01]  /*5ba0*/  HFMA2.MMA R153, -RZ, RZ, 0, 9.5367431640625e-07 ;  /* 0x00000010ff997435 */ /* 0x000fe200000001ff */
[----:B------:R-:W-:-:S05]  /*5bb0*/  MOV R147, R149 ;  /* 0x0000009500937202 */ /* 0x000fca0000000f00 */
[----:B------:R-:W-:-:S05]  /*5bc0*/  FADD.FTZ R147, R148, R147 ;  /* 0x0000009394937221 */ /* 0x000fca0000010000 */
[----:B------:R-:W-:-:S07]  /*5bd0*/  MOV R152, R147 ;  /* 0x0000009300987202 */ /* 0x000fce0000000f00 */
[----:B------:R-:W-:Y:S05]  /*5be0*/  WARPSYNC.COLLECTIVE R151, `(.L_x_17189) ;  /* 0x0000000097087348 */ /* 0x000fea0003c00000 */
[----:B------:R0:W1:Y:S02]  /*5bf0*/  SHFL.BFLY P6, R149, R152, R153, R154 ;  /* 0x0c00009998957389 */ /* 0x00006400000c009a */
[----:B01----:R-:W-:Y:S01]  /*5c00*/  ENDCOLLECTIVE ;  /* 0x000000000000791b */ /* 0x003fe20003800000 */
.L_x_17189:
[----:B------:R-:W-:Y:S01]  /*5c10*/  MOV R150, R149 ;  /* 0x0000009500967202 */ /* 0x000fe20000000f00 */
[----:B------:R-:W-:Y:S06]  /*5c20*/  BRA `(.L_x_17190) ;  /* 0xffffffe400987947 */ /* 0x000fec000383ffff */
.L_x_17191:
        /* <DEDUP_REMOVED lines=13> */
.L_x_33542:


//--------------------- .text._ZN10layer_norm31ln_parallel_residual_fwd_kernelINS_13Kernel_traitsIf6__halfS2_S2_fjLj5120ELj1ELj1ELj4ELj16ENS_18Kernel_traits_baseILj5120EfS2_S2_S2_fjLj128EEEEELb0ELb1ELb1EEEvNS_9FwdParamsE --------------------------
	.section	.text._ZN10layer_norm31ln_parallel_residual_fwd_kernelINS_13Kernel_traitsIf6__halfS2_S2_fjLj5120ELj1ELj1ELj4ELj16ENS_18Kernel_traits_baseILj5120EfS2_S2_S2_fjLj128EEEEELb0ELb1ELb1EEEvNS_9FwdParamsE,"ax",@progbits
	.align	128
        .global         _ZN10layer_norm31ln_parallel_residual_fwd_kernelINS_13Kernel_traitsIf6__halfS2_S2_fjLj5120ELj1ELj1ELj4ELj16ENS_18Kernel_traits_baseILj5120EfS2_S2_S2_fjLj128EEEEELb0ELb1ELb1EEEvNS_9FwdParamsE
        .type           _ZN10layer_norm31ln_parallel_residual_fwd_kernelINS_13Kernel_traitsIf6__halfS2_S2_fjLj5120ELj1ELj1ELj4ELj16ENS_18Kernel_traits_baseILj5120EfS2_S2_S2_fjLj128EEEEELb0ELb1ELb1EEEvNS_9FwdParamsE,@function
        .size           _ZN10layer_norm31ln_parallel_residual_fwd_kernelINS_13Kernel_traitsIf6__halfS2_S2_fjLj5120ELj1ELj1ELj4ELj16ENS_18Kernel_traits_baseILj5120EfS2_S2_S2_fjLj128EEEEELb0ELb1ELb1EEEvNS_9FwdParamsE,(.L_x_33543 - _ZN10layer_norm31ln_parallel_residual_fwd_kernelINS_13Kernel_traitsIf6__halfS2_S2_fjLj5120ELj1ELj1ELj4ELj16ENS_18Kernel_traits_baseILj5120EfS2_S2_S2_fjLj128EEEEELb0ELb1ELb1EEEvNS_9FwdParamsE)
        .other          _ZN10layer_norm31ln_parallel_residual_fwd_kernelINS_13Kernel_traitsIf6__halfS2_S2_fjLj5120ELj1ELj1ELj4ELj16ENS_18Kernel_traits_baseILj5120EfS2_S2_S2_fjLj128EEEEELb0ELb1ELb1EEEvNS_9FwdParamsE,@"STO_CUDA_ENTRY STV_DEFAULT"
_ZN10layer_norm31ln_parallel_residual_fwd_kernelINS_13Kernel_traitsIf6__halfS2_S2_fjLj5120ELj1ELj1ELj4ELj16ENS_18Kernel_traits_baseILj5120EfS2_S2_S2_fjLj128EEEEELb0ELb1ELb1EEEvNS_9FwdParamsE:
.text._ZN10layer_norm31ln_parallel_residual_fwd_kernelINS_13Kernel_traitsIf6__halfS2_S2_fjLj5120ELj1ELj1ELj4ELj16ENS_18Kernel_traits_baseILj5120EfS2_S2_S2_fjLj128EEEEELb0ELb1ELb1EEEvNS_9FwdParamsE:
        /* <DEDUP_REMOVED lines=74> */
.L_x_17353:
        /* <DEDUP_REMOVED lines=24> */
.L_x_17193:
[----:B-----5:R-:W-:-:S05]  /*0620*/  HADD2.F32 R5, -RZ, R24.H0_H0 ;  /* 0x20000018ff057230 */ /* 0x020fca0000004100 */
[----:B------:R-:W-:Y:S01]  /*0630*/  FADD.FTZ R8, R8, R5 ;  /* 0x0000000508087221 */ /* 0x000fe20000010000 */
[----:B------:R-:W-:Y:S06]  /*0640*/  BRA `(.L_x_17194) ;  /* 0x0000000000107947 */ /* 0x000fec0003800000 */
.L_x_17192:
[----:B-----5:R-:W-:Y:S02]  /*0650*/  HADD2.F32 R5, -RZ, R28.H0_H0 ;  /* 0x2000001cff057230 */ /* 0x020fe40000004100 */
[----:B------:R-:W-:-:S03]  /*0660*/  @P2 HADD2.F32 R7, -RZ, R24.H0_H0 ;  /* 0x20000018ff072230 */ /* 0x000fc60000004100 */
[----:B------:R-:W-:-:S04]  /*0670*/  FADD.FTZ R8, R8, R5 ;  /* 0x0000000508087221 */ /* 0x000fc80000010000 */
[----:B------:R-:W-:-:S07]  /*0680*/  @P2 FADD.FTZ R8, R8, R7 ;  /* 0x0000000708082221 */ /* 0x000fce0000010000 */
.L_x_17194:
[----:B------:R-:W-:-:S04]  /*0690*/  F2FP.F16.F32.PACK_AB R10, RZ, R8 ;  /* 0x00000008ff0a723e */ /* 0x000fc800000000ff */
[----:B------:R-:W-:-:S07]  /*06a0*/  PRMT R20, R10, 0x7610, R20 ;  /* 0x000076100a147816 */ /* 0x000fce0000000014 */
.L_x_17195:
[----:B------:R-:W-:Y:S01]  /*06b0*/  HADD2.F32 R9, -RZ, R16.H1_H1 ;  /* 0x30000010ff097230 */ /* 0x000fe20000004100 */
[----:B------:R-:W-:Y:S06]  /*06c0*/  @P3 BRA `(.L_x_17196) ;  /* 0x0000000000203947 */ /* 0x000fec0003800000 */
[----:B------:R-:W-:-:S04]  /*06d0*/  ISETP.NE.U32.AND P4, PT, RZ, UR10, PT ;  /* 0x0000000aff007c0c */ /* 0x000fc8000bf85070 */
[----:B------:R-:W-:-:S13]  /*06e0*/  ISETP.NE.AND.EX P4, PT, RZ, UR11, PT, P4 ;  /* 0x0000000bff007c0c */ /* 0x000fda000bf85340 */
[----:B------:R-:W-:Y:S05]  /*06f0*/  @P4 BRA `(.L_x_17197) ;  /* 0x0000000000084947 */ /* 0x000fea0003800000 */
[----:B------:R-:W-:Y:S05]  /*0700*/  @P0 BRA `(.L_x_17198) ;  /* 0x0000000000200947 */ /* 0x000fea0003800000 */
[----:B------:R-:W-:Y:S05]  /*0710*/  BRA `(.L_x_17199) ;  /* 0x0000000000247947 */ /* 0x000fea0003800000 */
.L_x_17197:
[----:B-----5:R-:W-:-:S05]  /*0720*/  HADD2.F32 R4, -RZ, R24.H1_H1 ;  /* 0x30000018ff047230 */ /* 0x020fca0000004100 */
[----:B------:R-:W-:Y:S01]  /*0730*/  FADD.FTZ R9, R9, R4 ;  /* 0x0000000409097221 */ /* 0x000fe20000010000 */
[----:B------:R-:W-:Y:S06]  /*0740*/  BRA `(.L_x_17198) ;  /* 0x0000000000107947 */ /* 0x000fec0003800000 */
.L_x_17196:
[----:B-----5:R-:W-:Y:S02]  /*0750*/  HADD2.F32 R4, -RZ, R28.H1_H1 ;  /* 0x3000001cff047230 */ /* 0x020fe40000004100 */
[----:B------:R-:W-:-:S03]  /*0760*/  @P2 HADD2.F32 R6, -RZ, R24.H1_H1 ;  /* 0x30000018ff062230 */ /* 0x000fc60000004100 */
[----:B------:R-:W-:-:S04]  /*0770*/  FADD.FTZ R9, R9, R4 ;  /* 0x0000000409097221 */ /* 0x000fc80000010000 */
[----:B------:R-:W-:-:S07]  /*0780*/  @P2 FADD.FTZ R9, R9, R6 ;  /* 0x0000000609092221 */ /* 0x000fce0000010000 */
.L_x_17198:
[----:B------:R-:W-:-:S04]  /*0790*/  F2FP.F16.F32.PACK_AB R10, RZ, R9 ;  /* 0x00000009ff0a723e */ /* 0x000fc800000000ff */
[----:B------:R-:W-:-:S07]  /*07a0*/  PRMT R20, R20, 0x5410, R10 ;  /* 0x0000541014147816 */ /* 0x000fce000000000a */
.L_x_17199:
[----:B------:R-:W-:Y:S01]  /*07b0*/  HADD2.F32 R4, -RZ, R17.H0_H0 ;  /* 0x20000011ff047230 */ /* 0x000fe20000004100 */
[----:B------:R-:W-:Y:S06]  /*07c0*/  @P3 BRA `(.L_x_17200) ;  /* 0x0000000000203947 */ /* 0x000fec0003800000 */
[----:B------:R-:W-:-:S04]  /*07d0*/  ISETP.NE.U32.AND P4, PT, RZ, UR10, PT ;  /* 0x0000000aff007c0c */ /* 0x000fc8000bf85070 */
[----:B------:R-:W-:-:S13]  /*07e0*/  ISETP.NE.AND.EX P4, PT, RZ, UR11, PT, P4 ;  /* 0x0000000bff007c0c */ /* 0x000fda000bf85340 */
[----:B------:R-:W-:Y:S05]  /*07f0*/  @P4 BRA `(.L_x_17201) ;  /* 0x0000000000084947 */ /* 0x000fea0003800000 */
[----:B------:R-:W-:Y:S05]  /*0800*/  @P0 BRA `(.L_x_17202) ;  /* 0x0000000000200947 */ /* 0x000fea0003800000 */
[----:B------:R-:W-:Y:S05]  /*0810*/  BRA `(.L_x_17203) ;  /* 0x0000000000247947 */ /* 0x000fea0003800000 */
.L_x_17201:
[----:B-----5:R-:W-:-:S05]  /*0820*/  HADD2.F32 R5, -RZ, R25.H0_H0 ;  /* 0x20000019ff057230 */ /* 0x020fca0000004100 */
[----:B------:R-:W-:Y:S01]  /*0830*/  FADD.FTZ R4, R4, R5 ;  /* 0x0000000504047221 */ /* 0x000fe20000010000 */
[----:B------:R-:W-:Y:S06]  /*0840*/  BRA `(.L_x_17202) ;  /* 0x0000000000107947 */ /* 0x000fec0003800000 */
.L_x_17200:
[----:B-----5:R-:W-:Y:S02]  /*0850*/  HADD2.F32 R5, -RZ, R29.H0_H0 ;  /* 0x2000001dff057230 */ /* 0x020fe40000004100 */
[----:B------:R-:W-:-:S03]  /*0860*/  @P2 HADD2.F32 R7, -RZ, R25.H0_H0 ;  /* 0x20000019ff072230 */ /* 0x000fc60000004100 */
[----:B------:R-:W-:-:S04]  /*0870*/  FADD.FTZ R4, R4, R5 ;  /* 0x0000000504047221 */ /* 0x000fc80000010000 */
[----:B------:R-:W-:-:S07]  /*0880*/  @P2 FADD.FTZ R4, R4, R7 ;  /* 0x0000000704042221 */ /* 0x000fce0000010000 */
.L_x_17202:
[----:B------:R-:W-:-:S04]  /*0890*/  F2FP.F16.F32.PACK_AB R5, RZ, R4 ;  /* 0x00000004ff05723e */ /* 0x000fc800000000ff */
[----:B------:R-:W-:-:S07]  /*08a0*/  PRMT R21, R5, 0x7610, R21 ;  /* 0x0000761005157816 */ /* 0x000fce0000000015 */
.L_x_17203:
[----:B------:R-:W-:Y:S01]  /*08b0*/  HADD2.F32 R10, -RZ, R17.H1_H1 ;  /* 0x30000011ff0a7230 */ /* 0x000fe20000004100 */
[----:B------:R-:W-:Y:S06]  /*08c0*/  @P3 BRA `(.L_x_17204) ;  /* 0x0000000000203947 */ /* 0x000fec0003800000 */
[----:B------:R-:W-:-:S04]  /*08d0*/  ISETP.NE.U32.AND P4, PT, RZ, UR10, PT ;  /* 0x0000000aff007c0c */ /* 0x000fc8000bf85070 */
[----:B------:R-:W-:-:S13]  /*08e0*/  ISETP.NE.AND.EX P4, PT, RZ, UR11, PT, P4 ;  /* 0x0000000bff007c0c */ /* 0x000fda000bf85340 */
[----:B------:R-:W-:Y:S05]  /*08f0*/  @P4 BRA `(.L_x_17205) ;  /* 0x0000000000084947 */ /* 0x000fea0003800000 */
[----:B------:R-:W-:Y:S05]  /*0900*/  @P0 BRA `(.L_x_17206) ;  /* 0x0000000000200947 */ /* 0x000fea0003800000 */
[----:B------:R-:W-:Y:S05]  /*0910*/  BRA `(.L_x_17207) ;  /* 0x0000000000247947 */ /* 0x000fea0003800000 */
.L_x_17205:
[----:B-----5:R-:W-:-:S05]  /*0920*/  HADD2.F32 R5, -RZ, R25.H1_H1 ;  /* 0x30000019ff057230 */ /* 0x020fca0000004100 */
[----:B------:R-:W-:Y:S01]  /*0930*/  FADD.FTZ R10, R10, R5 ;  /* 0x000000050a0a7221 */ /* 0x000fe20000010000 */
[----:B------:R-:W-:Y:S06]  /*0940*/  BRA `(.L_x_17206) ;  /* 0x0000000000107947 */ /* 0x000fec0003800000 */
.L_x_17204:
[----:B-----5:R-:W-:Y:S02]  /*0950*/  HADD2.F32 R5, -RZ, R29.H1_H1 ;  /* 0x3000001dff057230 */ /* 0x020fe40000004100 */
[----:B------:R-:W-:-:S03]  /*0960*/  @P2 HADD2.F32 R7, -RZ, R25.H1_H1 ;  /* 0x30000019ff072230 */ /* 0x000fc60000004100 */
[----:B------:R-:W-:-:S04]  /*0970*/  FADD.FTZ R10, R10, R5 ;  /* 0x000000050a0a7221 */ /* 0x000fc80000010000 */
[----:B------:R-:W-:-:S07]  /*0980*/  @P2 FADD.FTZ R10, R10, R7 ;  /* 0x000000070a0a2221 */ /* 0x000fce0000010000 */
.L_x_17206:
[----:B------:R-:W-:-:S04]  /*0990*/  F2FP.F16.F32.PACK_AB R5, RZ, R10 ;  /* 0x0000000aff05723e */ /* 0x000fc800000000ff */
[----:B------:R-:W-:-:S07]  /*09a0*/  PRMT R21, R21, 0x5410, R5 ;  /* 0x0000541015157816 */ /* 0x000fce0000000005 */
.L_x_17207:
[----:B------:R-:W-:Y:S01]  /*09b0*/  HADD2.F32 R6, -RZ, R18.H0_H0 ;  /* 0x20000012ff067230 */ /* 0x000fe20000004100 */
[----:B------:R-:W-:Y:S06]  /*09c0*/  @P3 BRA `(.L_x_17208) ;  /* 0x0000000000203947 */ /* 0x000fec0003800000 */
[----:B------:R-:W-:-:S04]  /*09d0*/  ISETP.NE.U32.AND P4, PT, RZ, UR10, PT ;  /* 0x0000000aff007c0c */ /* 0x000fc8000bf85070 */
[----:B------:R-:W-:-:S13]  /*09e0*/  ISETP.NE.AND.EX P4, PT, RZ, UR11, PT, P4 ;  /* 0x0000000bff007c0c */ /* 0x000fda000bf85340 */
[----:B------:R-:W-:Y:S05]  /*09f0*/  @P4 BRA `(.L_x_17209) ;  /* 0x0000000000084947 */ /* 0x000fea0003800000 */
[----:B------:R-:W-:Y:S05]  /*0a00*/  @P0 BRA `(.L_x_17210) ;  /* 0x0000000000200947 */ /* 0x000fea0003800000 */
[----:B------:R-:W-:Y:S05]  /*0a10*/  BRA `(.L_x_17211) ;  /* 0x0000000000247947 */ /* 0x000fea0003800000 */
.L_x_17209:
[----:B-----5:R-:W-:-:S05]  /*0a20*/  HADD2.F32 R5, -RZ, R26.H0_H0 ;  /* 0x2000001aff057230 */ /* 0x020fca0000004100 */
[----:B------:R-:W-:Y:S01]  /*0a30*/  FADD.FTZ R6, R6, R5 ;  /* 0x0000000506067221 */ /* 0x000fe20000010000 */
[----:B------:R-:W-:Y:S06]  /*0a40*/  BRA `(.L_x_17210) ;  /* 0x0000000000107947 */ /* 0x000fec0003800000 */
.L_x_17208:
[----:B-----5:R-:W-:Y:S02]  /*0a50*/  HADD2.F32 R5, -RZ, R30.H0_H0 ;  /* 0x2000001eff057230 */ /* 0x020fe40000004100 */
[----:B------:R-:W-:-:S03]  /*0a60*/  @P2 HADD2.F32 R7, -RZ, R26.H0_H0 ;  /* 0x2000001aff072230 */ /* 0x000fc60000004100 */
[----:B------:R-:W-:-:S04]  /*0a70*/  FADD.FTZ R6, R6, R5 ;  /* 0x0000000506067221 */ /* 0x000fc80000010000 */
[----:B------:R-:W-:-:S07]  /*0a80*/  @P2 FADD.FTZ R6, R6, R7 ;  /* 0x0000000706062221 */ /* 0x000fce0000010000 */
.L_x_17210:
[----:B------:R-:W-:-:S04]  /*0a90*/  F2FP.F16.F32.PACK_AB R11, RZ, R6 ;  /* 0x00000006ff0b723e */ /* 0x000fc800000000ff */
[----:B------:R-:W-:-:S07]  /*0aa0*/  PRMT R22, R11, 0x7610, R22 ;  /* 0x000076100b167816 */ /* 0x000fce0000000016 */
.L_x_17211:
[----:B------:R-:W-:Y:S01]  /*0ab0*/  HADD2.F32 R7, -RZ, R18.H1_H1 ;  /* 0x30000012ff077230 */ /* 0x000fe20000004100 */
[----:B------:R-:W-:Y:S06]  /*0ac0*/  @P3 BRA `(.L_x_17212) ;  /* 0x0000000000203947 */ /* 0x000fec0003800000 */
[----:B------:R-:W-:-:S04]  /*0ad0*/  ISETP.NE.U32.AND P4, PT, RZ, UR10, PT ;  /* 0x0000000aff007c0c */ /* 0x000fc8000bf85070 */
[----:B------:R-:W-:-:S13]  /*0ae0*/  ISETP.NE.AND.EX P4, PT, RZ, UR11, PT, P4 ;  /* 0x0000000bff007c0c */ /* 0x000fda000bf85340 */
[----:B------:R-:W-:Y:S05]  /*0af0*/  @P4 BRA `(.L_x_17213) ;  /* 0x0000000000084947 */ /* 0x000fea0003800000 */
[----:B------:R-:W-:Y:S05]  /*0b00*/  @P0 BRA `(.L_x_17214) ;  /* 0x0000000000200947 */ /* 0x000fea0003800000 */
[----:B------:R-:W-:Y:S05]  /*0b10*/  BRA `(.L_x_17215) ;  /* 0x0000000000247947 */ /* 0x000fea0003800000 */
.L_x_17213:
[----:B-----5:R-:W-:-:S05]  /*0b20*/  HADD2.F32 R12, -RZ, R26.H1_H1 ;  /* 0x3000001aff0c7230 */ /* 0x020fca0000004100 */
[----:B------:R-:W-:Y:S01]  /*0b30*/  FADD.FTZ R7, R7, R12 ;  /* 0x0000000c07077221 */ /* 0x000fe20000010000 */
[----:B------:R-:W-:Y:S06]  /*0b40*/  BRA `(.L_x_17214) ;  /* 0x0000000000107947 */ /* 0x000fec0003800000 */
.L_x_17212:
[----:B-----5:R-:W-:Y:S02]  /*0b50*/  HADD2.F32 R12, -RZ, R30.H1_H1 ;  /* 0x3000001eff0c7230 */ /* 0x020fe40000004100 */
[----:B------:R-:W-:-:S03]  /*0b60*/  @P2 HADD2.F32 R14, -RZ, R26.H1_H1 ;  /* 0x3000001aff0e2230 */ /* 0x000fc60000004100 */
[----:B------:R-:W-:-:S04]  /*0b70*/  FADD.FTZ R7, R7, R12 ;  /* 0x0000000c07077221 */ /* 0x000fc80000010000 */
[----:B------:R-:W-:-:S07]  /*0b80*/  @P2 FADD.FTZ R7, R7, R14 ;  /* 0x0000000e07072221 */ /* 0x000fce0000010000 */
.L_x_17214:
[----:B------:R-:W-:-:S04]  /*0b90*/  F2FP.F16.F32.PACK_AB R11, RZ, R7 ;  /* 0x00000007ff0b723e */ /* 0x000fc800000000ff */
[----:B------:R-:W-:-:S07]  /*0ba0*/  PRMT R22, R22, 0x5410, R11 ;  /* 0x0000541016167816 */ /* 0x000fce000000000b */
.L_x_17215:
[----:B------:R-:W-:Y:S01]  /*0bb0*/  HADD2.F32 R11, -RZ, R19.H0_H0 ;  /* 0x20000013ff0b7230 */ /* 0x000fe20000004100 */
[----:B------:R-:W-:Y:S06]  /*0bc0*/  @P3 BRA `(.L_x_17216) ;  /* 0x0000000000203947 */ /* 0x000fec0003800000 */
[----:B------:R-:W-:-:S04]  /*0bd0*/  ISETP.NE.U32.AND P4, PT, RZ, UR10, PT ;  /* 0x0000000aff007c0c */ /* 0x000fc8000bf85070 */
[----:B------:R-:W-:-:S13]  /*0be0*/  ISETP.NE.AND.EX P4, PT, RZ, UR11, PT, P4 ;  /* 0x0000000bff007c0c */ /* 0x000fda000bf85340 */
[----:B------:R-:W-:Y:S05]  /*0bf0*/  @P4 BRA `(.L_x_17217) ;  /* 0x0000000000084947 */ /* 0x000fea0003800000 */
[----:B------:R-:W-:Y:S05]  /*0c00*/  @P0 BRA `(.L_x_17218) ;  /* 0x0000000000200947 */ /* 0x000fea0003800000 */
[----:B------:R-:W-:Y:S05]  /*0c10*/  BRA `(.L_x_17219) ;  /* 0x0000000000247947 */ /* 0x000fea0003800000 */
.L_x_17217:
[----:B-----5:R-:W-:-:S05]  /*0c20*/  HADD2.F32 R12, -RZ, R27.H0_H0 ;  /* 0x2000001bff0c7230 */ /* 0x020fca0000004100 */
[----:B------:R-:W-:Y:S01]  /*0c30*/  FADD.FTZ R11, R11, R12 ;  /* 0x0000000c0b0b7221 */ /* 0x000fe20000010000 */
[----:B------:R-:W-:Y:S06]  /*0c40*/  BRA `(.L_x_17218) ;  /* 0x0000000000107947 */ /* 0x000fec0003800000 */
.L_x_17216:
[----:B-----5:R-:W-:Y:S02]  /*0c50*/  HADD2.F32 R12, -RZ, R31.H0_H0 ;  /* 0x2000001fff0c7230 */ /* 0x020fe40000004100 */
[----:B------:R-:W-:-:S03]  /*0c60*/  @P2 HADD2.F32 R14, -RZ, R27.H0_H0 ;  /* 0x2000001bff0e2230 */ /* 0x000fc60000004100 */
[----:B------:R-:W-:-:S04]  /*0c70*/  FADD.FTZ R11, R11, R12 ;  /* 0x0000000c0b0b7221 */ /* 0x000fc80000010000 */
[----:B------:R-:W-:-:S07]  /*0c80*/  @P2 FADD.FTZ R11, R11, R14 ;  /* 0x0000000e0b0b2221 */ /* 0x000fce0000010000 */
.L_x_17218:
[----:B------:R-:W-:-:S04]  /*0c90*/  F2FP.F16.F32.PACK_AB R5, RZ, R11 ;  /* 0x0000000bff05723e */ /* 0x000fc800000000ff */
[----:B------:R-:W-:-:S07]  /*0ca0*/  PRMT R23, R5, 0x7610, R23 ;  /* 0x0000761005177816 */ /* 0x000fce0000000017 */
.L_x_17219:
[----:B------:R-:W-:Y:S01]  /*0cb0*/  HADD2.F32 R5, -RZ, R19.H1_H1 ;  /* 0x30000013ff057230 */ /* 0x000fe20000004100 */
[----:B------:R-:W-:Y:S06]  /*0cc0*/  @P3 BRA `(.L_x_17220) ;  /* 0x0000000000203947 */ /* 0x000fec0003800000 */
[----:B------:R-:W-:-:S04]  /*0cd0*/  ISETP.NE.U32.AND P4, PT, RZ, UR10, PT ;  /* 0x0000000aff007c0c */ /* 0x000fc8000bf85070 */
[----:B------:R-:W-:-:S13]  /*0ce0*/  ISETP.NE.AND.EX P4, PT, RZ, UR11, PT, P4 ;  /* 0x0000000bff007c0c */ /* 0x000fda000bf85340 */
[----:B------:R-:W-:Y:S05]  /*0cf0*/  @P4 BRA `(.L_x_17221) ;  /* 0x0000000000084947 */ /* 0x000fea0003800000 */
[----:B------:R-:W-:Y:S05]  /*0d00*/  @P0 BRA `(.L_x_17222) ;  /* 0x0000000000200947 */ /* 0x000fea0003800000 */
[----:B------:R-:W-:Y:S05]  /*0d10*/  BRA `(.L_x_17223) ;  /* 0x0000000000247947 */ /* 0x000fea0003800000 */
.L_x_17221:
[----:B-----5:R-:W-:-:S05]  /*0d20*/  HADD2.F32 R12, -RZ, R27.H1_H1 ;  /* 0x3000001bff0c7230 */ /* 0x020fca0000004100 */
[----:B------:R-:W-:Y:S01]  /*0d30*/  FADD.FTZ R5, R5, R12 ;  /* 0x0000000c05057221 */ /* 0x000fe20000010000 */
[----:B------:R-:W-:Y:S06]  /*0d40*/  BRA `(.L_x_17222) ;  /* 0x0000000000107947 */ /* 0x000fec0003800000 */
.L_x_17220:
[----:B-----5:R-:W-:Y:S02]  /*0d50*/  HADD2.F32 R12, -RZ, R31.H1_H1 ;  /* 0x3000001fff0c7230 */ /* 0x020fe40000004100 */
[----:B------:R-:W-:-:S03]  /*0d60*/  @P2 HADD2.F32 R14, -RZ, R27.H1_H1 ;  /* 0x3000001bff0e2230 */ /* 0x000fc60000004100 */
[----:B------:R-:W-:-:S04]  /*0d70*/  FADD.FTZ R5, R5, R12 ;  /* 0x0000000c05057221 */ /* 0x000fc80000010000 */
[----:B------:R-:W-:-:S07]  /*0d80*/  @P2 FADD.FTZ R5, R5, R14 ;  /* 0x0000000e05052221 */ /* 0x000fce0000010000 */
.L_x_17222:
[----:B------:R-:W-:-:S04]  /*0d90*/  F2FP.F16.F32.PACK_AB R12, RZ, R5 ;  /* 0x00000005ff0c723e */ /* 0x000fc800000000ff */
[----:B------:R-:W-:-:S07]  /*0da0*/  PRMT R23, R23, 0x5410, R12 ;  /* 0x0000541017177816 */ /* 0x000fce000000000c */
.L_x_17223:
        /* <DEDUP_REMOVED lines=19> */
.L_x_17225:
[----:B-----5:R-:W-:-:S05]  /*0ee0*/  HADD2.F32 R15, -RZ, R24.H0_H0 ;  /* 0x20000018ff0f7230 */ /* 0x020fca0000004100 */
[----:B------:R-:W-:Y:S01]  /*0ef0*/  FADD.FTZ R12, R15, R12 ;  /* 0x0000000c0f0c7221 */ /* 0x000fe20000010000 */
[----:B------:R-:W-:Y:S06]  /*0f00*/  BRA `(.L_x_17226) ;  /* 0x0000000000107947 */ /* 0x000fec0003800000 */
.L_x_17224:
[----:B-----5:R-:W-:Y:S02]  /*0f10*/  HADD2.F32 R15, -RZ, R28.H0_H0 ;  /* 0x2000001cff0f7230 */ /* 0x020fe40000004100 */
[----:B------:R-:W-:-:S03]  /*0f20*/  @P2 HADD2.F32 R115, -RZ, R24.H0_H0 ;  /* 0x20000018ff732230 */ /* 0x000fc60000004100 */
[----:B------:R-:W-:-:S04]  /*0f30*/  FADD.FTZ R12, R15, R12 ;  /* 0x0000000c0f0c7221 */ /* 0x000fc80000010000 */
[----:B------:R-:W-:-:S07]  /*0f40*/  @P2 FADD.FTZ R12, R115, R12 ;  /* 0x0000000c730c2221 */ /* 0x000fce0000010000 */
.L_x_17226:
[----:B------:R-:W-:-:S04]  /*0f50*/  F2FP.F16.F32.PACK_AB R14, RZ, R12 ;  /* 0x0000000cff0e723e */ /* 0x000fc800000000ff */
[----:B------:R-:W-:-:S07]  /*0f60*/  PRMT R20, R14, 0x7610, R20 ;  /* 0x000076100e147816 */ /* 0x000fce0000000014 */
.L_x_17227:
[----:B------:R-:W-:Y:S01]  /*0f70*/  HADD2.F32 R15, -RZ, R16.H1_H1 ;  /* 0x30000010ff0f7230 */ /* 0x000fe20000004100 */
[----:B------:R-:W-:Y:S06]  /*0f80*/  @P3 BRA `(.L_x_17228) ;  /* 0x0000000000203947 */ /* 0x000fec0003800000 */
[----:B------:R-:W-:-:S04]  /*0f90*/  ISETP.NE.U32.AND P4, PT, RZ, UR10, PT ;  /* 0x0000000aff007c0c */ /* 0x000fc8000bf85070 */
[----:B------:R-:W-:-:S13]  /*0fa0*/  ISETP.NE.AND.EX P4, PT, RZ, UR11, PT, P4 ;  /* 0x0000000bff007c0c */ /* 0x000fda000bf85340 */
[----:B------:R-:W-:Y:S05]  /*0fb0*/  @P4 BRA `(.L_x_17229) ;  /* 0x0000000000084947 */ /* 0x000fea0003800000 */
[----:B------:R-:W-:Y:S05]  /*0fc0*/  @P0 BRA `(.L_x_17230) ;  /* 0x0000000000200947 */ /* 0x000fea0003800000 */
[----:B------:R-:W-:Y:S05]  /*0fd0*/  BRA `(.L_x_17231) ;  /* 0x0000000000247947 */ /* 0x000fea0003800000 */
.L_x_17229:
[----:B-----5:R-:W-:-:S05]  /*0fe0*/  HADD2.F32 R14, -RZ, R24.H1_H1 ;  /* 0x30000018ff0e7230 */ /* 0x020fca0000004100 */
[----:B------:R-:W-:Y:S01]  /*0ff0*/  FADD.FTZ R15, R14, R15 ;  /* 0x0000000f0e0f7221 */ /* 0x000fe20000010000 */
[----:B------:R-:W-:Y:S06]  /*1000*/  BRA `(.L_x_17230) ;  /* 0x0000000000107947 */ /* 0x000fec0003800000 */
.L_x_17228:
[----:B-----5:R-:W-:Y:S02]  /*1010*/  HADD2.F32 R14, -RZ, R28.H1_H1 ;  /* 0x3000001cff0e7230 */ /* 0x020fe40000004100 */
[----:B------:R-:W-:-:S03]  /*1020*/  @P2 HADD2.F32 R16, -RZ, R24.H1_H1 ;  /* 0x30000018ff102230 */ /* 0x000fc60000004100 */
[----:B------:R-:W-:-:S04]  /*1030*/  FADD.FTZ R15, R14, R15 ;  /* 0x0000000f0e0f7221 */ /* 0x000fc80000010000 */
[----:B------:R-:W-:-:S07]  /*1040*/  @P2 FADD.FTZ R15, R16, R15 ;  /* 0x0000000f100f2221 */ /* 0x000fce0000010000 */
.L_x_17230:
[----:B------:R-:W-:-:S04]  /*1050*/  F2FP.F16.F32.PACK_AB R14, RZ, R15 ;  /* 0x0000000fff0e723e */ /* 0x000fc800000000ff */
[----:B------:R-:W-:-:S07]  /*1060*/  PRMT R20, R20, 0x5410, R14 ;  /* 0x0000541014147816 */ /* 0x000fce000000000e */
.L_x_17231:
[----:B------:R-:W-:Y:S01]  /*1070*/  HADD2.F32 R14, -RZ, R17.H0_H0 ;  /* 0x20000011ff0e7230 */ /* 0x000fe20000004100 */
[----:B------:R-:W-:Y:S06]  /*1080*/  @P3 BRA `(.L_x_17232) ;  /* 0x0000000000203947 */ /* 0x000fec0003800000 */
[----:B------:R-:W-:-:S04]  /*1090*/  ISETP.NE.U32.AND P4, PT, RZ, UR10, PT ;  /* 0x0000000aff007c0c */ /* 0x000fc8000bf85070 */
[----:B------:R-:W-:-:S13]  /*10a0*/  ISETP.NE.AND.EX P4, PT, RZ, UR11, PT, P4 ;  /* 0x0000000bff007c0c */ /* 0x000fda000bf85340 */
[----:B------:R-:W-:Y:S05]  /*10b0*/  @P4 BRA `(.L_x_17233) ;  /* 0x0000000000084947 */ /* 0x000fea0003800000 */
[----:B------:R-:W-:Y:S05]  /*10c0*/  @P0 BRA `(.L_x_17234) ;  /* 0x0000000000200947 */ /* 0x000fea0003800000 */
[----:B------:R-:W-:Y:S05]  /*10d0*/  BRA `(.L_x_17235) ;  /* 0x0000000000247947 */ /* 0x000fea0003800000 */
.L_x_17233:
[----:B-----5:R-:W-:-:S05]  /*10e0*/  HADD2.F32 R115, -RZ, R25.H0_H0 ;  /* 0x20000019ff737230 */ /* 0x020fca0000004100 */
[----:B------:R-:W-:Y:S01]  /*10f0*/  FADD.FTZ R14, R115, R14 ;  /* 0x0000000e730e7221 */ /* 0x000fe20000010000 */
[----:B------:R-:W-:Y:S06]  /*1100*/  BRA `(.L_x_17234) ;  /* 0x0000000000107947 */ /* 0x000fec0003800000 */
.L_x_17232:
[----:B-----5:R-:W-:Y:S02]  /*1110*/  HADD2.F32 R115, -RZ, R29.H0_H0 ;  /* 0x2000001dff737230 */ /* 0x020fe40000004100 */
[----:B------:R-:W-:-:S03]  /*1120*/  @P2 HADD2.F32 R117, -RZ, R25.H0_H0 ;  /* 0x20000019ff752230 */ /* 0x000fc60000004100 */
[----:B------:R-:W-:-:S04]  /*1130*/  FADD.FTZ R14, R115, R14 ;  /* 0x0000000e730e7221 */ /* 0x000fc80000010000 */
[----:B------:R-:W-:-:S07]  /*1140*/  @P2 FADD.FTZ R14, R117, R14 ;  /* 0x0000000e750e2221 */ /* 0x000fce0000010000 */
.L_x_17234:
[----:B------:R-:W-:-:S04]  /*1150*/  F2FP.F16.F32.PACK_AB R16, RZ, R14 ;  /* 0x0000000eff10723e */ /* 0x000fc800000000ff */
[----:B------:R-:W-:-:S07]  /*1160*/  PRMT R21, R16, 0x7610, R21 ;  /* 0x0000761010157816 */ /* 0x000fce0000000015 */
.L_x_17235:
[----:B------:R-:W-:Y:S01]  /*1170*/  HADD2.F32 R17, -RZ, R17.H1_H1 ;  /* 0x30000011ff117230 */ /* 0x000fe20000004100 */
[----:B------:R-:W-:Y:S06]  /*1180*/  @P3 BRA `(.L_x_17236) ;  /* 0x0000000000203947 */ /* 0x000fec0003800000 */
[----:B------:R-:W-:-:S04]  /*1190*/  ISETP.NE.U32.AND P4, PT, RZ, UR10, PT ;  /* 0x0000000aff007c0c */ /* 0x000fc8000bf85070 */
[----:B------:R-:W-:-:S13]  /*11a0*/  ISETP.NE.AND.EX P4, PT, RZ, UR11, PT, P4 ;  /* 0x0000000bff007c0c */ /* 0x000fda000bf85340 */
[----:B------:R-:W-:Y:S05]  /*11b0*/  @P4 BRA `(.L_x_17237) ;  /* 0x0000000000084947 */ /* 0x000fea0003800000 */
[----:B------:R-:W-:Y:S05]  /*11c0*/  @P0 BRA `(.L_x_17238) ;  /* 0x0000000000200947 */ /* 0x000fea0003800000 */
[----:B------:R-:W-:Y:S05]  /*11d0*/  BRA `(.L_x_17239) ;  /* 0x0000000000247947 */ /* 0x000fea0003800000 */
.L_x_17237:
[----:B-----5:R-:W-:-:S05]  /*11e0*/  HADD2.F32 R16, -RZ, R25.H1_H1 ;  /* 0x30000019ff107230 */ /* 0x020fca0000004100 */
[----:B------:R-:W-:Y:S01]  /*11f0*/  FADD.FTZ R17, R16, R17 ;  /* 0x0000001110117221 */ /* 0x000fe20000010000 */
[----:B------:R-:W-:Y:S06]  /*1200*/  BRA `(.L_x_17238) ;  /* 0x0000000000107947 */ /* 0x000fec0003800000 */
.L_x_17236:
[----:B-----5:R-:W-:Y:S02]  /*1210*/  HADD2.F32 R16, -RZ, R29.H1_H1 ;  /* 0x3000001dff107230 */ /* 0x020fe40000004100 */
[----:B------:R-:W-:-:S03]  /*1220*/  @P2 HADD2.F32 R112, -RZ, R25.H1_H1 ;  /* 0x30000019ff702230 */ /* 0x000fc60000004100 */
[----:B------:R-:W-:-:S04]  /*1230*/  FADD.FTZ R17, R16, R17 ;  /* 0x0000001110117221 */ /* 0x000fc80000010000 */
[----:B------:R-:W-:-:S07]  /*1240*/  @P2 FADD.FTZ R17, R112, R17 ;  /* 0x0000001170112221 */ /* 0x000fce0000010000 */
.L_x_17238:
[----:B------:R-:W-:-:S04]  /*1250*/  F2FP.F16.F32.PACK_AB R16, RZ, R17 ;  /* 0x00000011ff10723e */ /* 0x000fc800000000ff */
[----:B------:R-:W-:-:S07]  /*1260*/  PRMT R21, R21, 0x5410, R16 ;  /* 0x0000541015157816 */ /* 0x000fce0000000010 */
.L_x_17239:
[----:B------:R-:W-:Y:S01]  /*1270*/  HADD2.F32 R16, -RZ, R18.H0_H0 ;  /* 0x20000012ff107230 */ /* 0x000fe20000004100 */
[----:B------:R-:W-:Y:S06]  /*1280*/  @P3 BRA `(.L_x_17240) ;  /* 0x0000000000203947 */ /* 0x000fec0003800000 */
[----:B------:R-:W-:-:S04]  /*1290*/  ISETP.NE.U32.AND P4, PT, RZ, UR10, PT ;  /* 0x0000000aff007c0c */ /* 0x000fc8000bf85070 */
[----:B------:R-:W-:-:S13]  /*12a0*/  ISETP.NE.AND.EX P4, PT, RZ, UR11, PT, P4 ;  /* 0x0000000bff007c0c */ /* 0x000fda000bf85340 */
[----:B------:R-:W-:Y:S05]  /*12b0*/  @P4 BRA `(.L_x_17241) ;  /* 0x0000000000084947 */ /* 0x000fea0003800000 */
[----:B------:R-:W-:Y:S05]  /*12c0*/  @P0 BRA `(.L_x_17242) ;  /* 0x0000000000200947 */ /* 0x000fea0003800000 */
[----:B------:R-:W-:Y:S05]  /*12d0*/  BRA `(.L_x_17243) ;  /* 0x0000000000247947 */ /* 0x000fea0003800000 */
.L_x_17241:
[----:B-----5:R-:W-:-:S05]  /*12e0*/  HADD2.F32 R115, -RZ, R26.H0_H0 ;  /* 0x2000001aff737230 */ /* 0x020fca0000004100 */
[----:B------:R-:W-:Y:S01]  /*12f0*/  FADD.FTZ R16, R115, R16 ;  /* 0x0000001073107221 */ /* 0x000fe20000010000 */
[----:B------:R-:W-:Y:S06]  /*1300*/  BRA `(.L_x_17242) ;  /* 0x0000000000107947 */ /* 0x000fec0003800000 */
.L_x_17240:
[----:B-----5:R-:W-:Y:S02]  /*1310*/  HADD2.F32 R115, -RZ, R30.H0_H0 ;  /* 0x2000001eff737230 */ /* 0x020fe40000004100 */
[----:B------:R-:W-:-:S03]  /*1320*/  @P2 HADD2.F32 R117, -RZ, R26.H0_H0 ;  /* 0x2000001aff752230 */ /* 0x000fc60000004100 */
[----:B------:R-:W-:-:S04]  /*1330*/  FADD.FTZ R16, R115, R16 ;  /* 0x0000001073107221 */ /* 0x000fc80000010000 */
[----:B------:R-:W-:-:S07]  /*1340*/  @P2 FADD.FTZ R16, R117, R16 ;  /* 0x0000001075102221 */ /* 0x000fce0000010000 */
.L_x_17242:
[----:B------:R-:W-:-:S04]  /*1350*/  F2FP.F16.F32.PACK_AB R112, RZ, R16 ;  /* 0x00000010ff70723e */ /* 0x000fc800000000ff */
[----:B------:R-:W-:-:S07]  /*1360*/  PRMT R22, R112, 0x7610, R22 ;  /* 0x0000761070167816 */ /* 0x000fce0000000016 */
.L_x_17243:
[----:B------:R-:W-:Y:S01]  /*1370*/  HADD2.F32 R116, -RZ, R18.H1_H1 ;  /* 0x30000012ff747230 */ /* 0x000fe20000004100 */
[----:B------:R-:W-:Y:S06]  /*1380*/  @P3 BRA `(.L_x_17244) ;  /* 0x0000000000203947 */ /* 0x000fec0003800000 */
[----:B------:R-:W-:-:S04]  /*1390*/  ISETP.NE.U32.AND P4, PT, RZ, UR10, PT ;  /* 0x0000000aff007c0c */ /* 0x000fc8000bf85070 */
[----:B------:R-:W-:-:S13]  /*13a0*/  ISETP.NE.AND.EX P4, PT, RZ, UR11, PT, P4 ;  /* 0x0000000bff007c0c */ /* 0x000fda000bf85340 */
[----:B------:R-:W-:Y:S05]  /*13b0*/  @P4 BRA `(.L_x_17245) ;  /* 0x0000000000084947 */ /* 0x000fea0003800000 */
[----:B------:R-:W-:Y:S05]  /*13c0*/  @P0 BRA `(.L_x_17246) ;  /* 0x0000000000200947 */ /* 0x000fea0003800000 */
[----:B------:R-:W-:Y:S05]  /*13d0*/  BRA `(.L_x_17247) ;  /* 0x0000000000247947 */ /* 0x000fea0003800000 */
.L_x_17245:
[----:B-----5:R-:W-:-:S05]  /*13e0*/  HADD2.F32 R115, -RZ, R26.H1_H1 ;  /* 0x3000001aff737230 */ /* 0x020fca0000004100 */
[----:B------:R-:W-:Y:S01]  /*13f0*/  FADD.FTZ R116, R115, R116 ;  /* 0x0000007473747221 */ /* 0x000fe20000010000 */
[----:B------:R-:W-:Y:S06]  /*1400*/  BRA `(.L_x_17246) ;  /* 0x0000000000107947 */ /* 0x000fec0003800000 */
.L_x_17244:
[----:B-----5:R-:W-:Y:S02]  /*1410*/  HADD2.F32 R115, -RZ, R30.H1_H1 ;  /* 0x3000001eff737230 */ /* 0x020fe40000004100 */
[----:B------:R-:W-:-:S03]  /*1420*/  @P2 HADD2.F32 R117, -RZ, R26.H1_H1 ;  /* 0x3000001aff752230 */ /* 0x000fc60000004100 */
[----:B------:R-:W-:-:S04]  /*1430*/  FADD.FTZ R116, R115, R116 ;  /* 0x0000007473747221 */ /* 0x000fc80000010000 */
[----:B------:R-:W-:-:S07]  /*1440*/  @P2 FADD.FTZ R116, R117, R116 ;  /* 0x0000007475742221 */ /* 0x000fce0000010000 */
.L_x_17246:
[----:B------:R-:W-:-:S04]  /*1450*/  F2FP.F16.F32.PACK_AB R18, RZ, R116 ;  /* 0x00000074ff12723e */ /* 0x000fc800000000ff */
[----:B------:R-:W-:-:S07]  /*1460*/  PRMT R22, R22, 0x5410, R18 ;  /* 0x0000541016167816 */ /* 0x000fce0000000012 */
.L_x_17247:
[----:B------:R-:W-:Y:S01]  /*1470*/  HADD2.F32 R18, -RZ, R19.H0_H0 ;  /* 0x20000013ff127230 */ /* 0x000fe20000004100 */
[----:B------:R-:W-:Y:S06]  /*1480*/  @P3 BRA `(.L_x_17248) ;  /* 0x0000000000203947 */ /* 0x000fec0003800000 */
[----:B------:R-:W-:-:S04]  /*1490*/  ISETP.NE.U32.AND P4, PT, RZ, UR10, PT ;  /* 0x0000000aff007c0c */ /* 0x000fc8000bf85070 */
[----:B------:R-:W-:-:S13]  /*14a0*/  ISETP.NE.AND.EX P4, PT, RZ, UR11, PT, P4 ;  /* 0x0000000bff007c0c */ /* 0x000fda000bf85340 */
[----:B------:R-:W-:Y:S05]  /*14b0*/  @P4 BRA `(.L_x_17249) ;  /* 0x0000000000084947 */ /* 0x000fea0003800000 */
[----:B------:R-:W-:Y:S05]  /*14c0*/  @P0 BRA `(.L_x_17250) ;  /* 0x0000000000200947 */ /* 0x000fea0003800000 */
[----:B------:R-:W-:Y:S05]  /*14d0*/  BRA `(.L_x_17251) ;  /* 0x0000000000247947 */ /* 0x000fea0003800000 */
.L_x_17249:
[----:B-----5:R-:W-:-:S05]  /*14e0*/  HADD2.F32 R115, -RZ, R27.H0_H0 ;  /* 0x2000001bff737230 */ /* 0x020fca0000004100 */
[----:B------:R-:W-:Y:S01]  /*14f0*/  FADD.FTZ R18, R115, R18 ;  /* 0x0000001273127221 */ /* 0x000fe20000010000 */
[----:B------:R-:W-:Y:S06]  /*1500*/  BRA `(.L_x_17250) ;  /* 0x0000000000107947 */ /* 0x000fec0003800000 */
.L_x_17248:
[----:B-----5:R-:W-:Y:S02]  /*1510*/  HADD2.F32 R115, -RZ, R31.H0_H0 ;  /* 0x2000001fff737230 */ /* 0x020fe40000004100 */
[----:B------:R-:W-:-:S03]  /*1520*/  @P2 HADD2.F32 R117, -RZ, R27.H0_H0 ;  /* 0x2000001bff752230 */ /* 0x000fc60000004100 */
[----:B------:R-:W-:-:S04]  /*1530*/  FADD.FTZ R18, R115, R18 ;  /* 0x0000001273127221 */ /* 0x000fc80000010000 */
[----:B------:R-:W-:-:S07]  /*1540*/  @P2 FADD.FTZ R18, R117, R18 ;  /* 0x0000001275122221 */ /* 0x000fce0000010000 */
.L_x_17250:
[----:B------:R-:W-:-:S04]  /*1550*/  F2FP.F16.F32.PACK_AB R112, RZ, R18 ;  /* 0x00000012ff70723e */ /* 0x000fc800000000ff */
[----:B------:R-:W-:-:S07]  /*1560*/  PRMT R23, R112, 0x7610, R23 ;  /* 0x0000761070177816 */ /* 0x000fce0000000017 */
.L_x_17251:
[----:B------:R-:W-:Y:S01]  /*1570*/  HADD2.F32 R118, -RZ, R19.H1_H1 ;  /* 0x30000013ff767230 */ /* 0x000fe20000004100 */
[----:B------:R-:W-:Y:S06]  /*1580*/  @P3 BRA `(.L_x_17252) ;  /* 0x0000000000203947 */ /* 0x000fec0003800000 */
[----:B------:R-:W-:-:S04]  /*1590*/  ISETP.NE.U32.AND P4, PT, RZ, UR10, PT ;  /* 0x0000000aff007c0c */ /* 0x000fc8000bf85070 */
[----:B------:R-:W-:-:S13]  /*15a0*/  ISETP.NE.AND.EX P4, PT, RZ, UR11, PT, P4 ;  /* 0x0000000bff007c0c */ /* 0x000fda000bf85340 */
[----:B------:R-:W-:Y:S05]  /*15b0*/  @P4 BRA `(.L_x_17253) ;  /* 0x0000000000084947 */ /* 0x000fea0003800000 */
[----:B------:R-:W-:Y:S05]  /*15c0*/  @P0 BRA `(.L_x_17254) ;  /* 0x0000000000200947 */ /* 0x000fea0003800000 */
[----:B------:R-:W-:Y:S05]  /*15d0*/  BRA `(.L_x_17255) ;  /* 0x0000000000247947 */ /* 0x000fea0003800000 */
.L_x_17253:
[----:B-----5:R-:W-:-:S05]  /*15e0*/  HADD2.F32 R19, -RZ, R27.H1_H1 ;  /* 0x3000001bff137230 */ /* 0x020fca0000004100 */
[----:B------:R-:W-:Y:S01]  /*15f0*/  FADD.FTZ R118, R19, R118 ;  /* 0x0000007613767221 */ /* 0x000fe20000010000 */
[----:B------:R-:W-:Y:S06]  /*1600*/  BRA `(.L_x_17254) ;  /* 0x0000000000107947 */ /* 0x000fec0003800000 */
.L_x_17252:
[----:B-----5:R-:W-:Y:S02]  /*1610*/  HADD2.F32 R19, -RZ, R31.H1_H1 ;  /* 0x3000001fff137230 */ /* 0x020fe40000004100 */
[----:B------:R-:W-:-:S03]  /*1620*/  @P2 HADD2.F32 R115, -RZ, R27.H1_H1 ;  /* 0x3000001bff732230 */ /* 0x000fc60000004100 */
[----:B------:R-:W-:-:S04]  /*1630*/  FADD.FTZ R118, R19, R118 ;  /* 0x0000007613767221 */ /* 0x000fc80000010000 */
[----:B------:R-:W-:-:S07]  /*1640*/  @P2 FADD.FTZ R118, R115, R118 ;  /* 0x0000007673762221 */ /* 0x000fce0000010000 */
.L_x_17254:
[----:B------:R-:W-:-:S04]  /*1650*/  F2FP.F16.F32.PACK_AB R19, RZ, R118 ;  /* 0x00000076ff13723e */ /* 0x000fc800000000ff */
[----:B------:R-:W-:-:S07]  /*1660*/  PRMT R23, R23, 0x5410, R19 ;  /* 0x0000541017177816 */ /* 0x000fce0000000013 */
.L_x_17255:
        /* <DEDUP_REMOVED lines=19> */
.L_x_17257:
[----:B-----5:R-:W-:-:S05]  /*17a0*/  HADD2.F32 R120, -RZ, R24.H0_H0 ;  /* 0x20000018ff787230 */ /* 0x020fca0000004100 */
[----:B------:R-:W-:Y:S01]  /*17b0*/  FADD.FTZ R117, R120, R117 ;  /* 0x0000007578757221 */ /* 0x000fe20000010000 */
[----:B------:R-:W-:Y:S06]  /*17c0*/  BRA `(.L_x_17258) ;  /* 0x0000000000107947 */ /* 0x000fec0003800000 */
.L_x_17256:
[----:B-----5:R-:W-:Y:S02]  /*17d0*/  HADD2.F32 R120, -RZ, R28.H0_H0 ;  /* 0x2000001cff787230 */ /* 0x020fe40000004100 */
[----:B------:R-:W-:-:S03]  /*17e0*/  @P2 HADD2.F32 R122, -RZ, R24.H0_H0 ;  /* 0x20000018ff7a2230 */ /* 0x000fc60000004100 */
[----:B------:R-:W-:-:S04]  /*17f0*/  FADD.FTZ R117, R120, R117 ;  /* 0x0000007578757221 */ /* 0x000fc80000010000 */
[----:B------:R-:W-:-:S07]  /*1800*/  @P2 FADD.FTZ R117, R122, R117 ;  /* 0x000000757a752221 */ /* 0x000fce0000010000 */
.L_x_17258:
[----:B------:R-:W-:-:S04]  /*1810*/  F2FP.F16.F32.PACK_AB R119, RZ, R117 ;  /* 0x00000075ff77723e */ /* 0x000fc800000000ff */
[----:B------:R-:W-:-:S07]  /*1820*/  PRMT R20, R119, 0x7610, R20 ;  /* 0x0000761077147816 */ /* 0x000fce0000000014 */
.L_x_17259:
[----:B------:R-:W-:Y:S01]  /*1830*/  HADD2.F32 R120, -RZ, R112.H1_H1 ;  /* 0x30000070ff787230 */ /* 0x000fe20000004100 */
[----:B------:R-:W-:Y:S06]  /*1840*/  @P3 BRA `(.L_x_17260) ;  /* 0x0000000000203947 */ /* 0x000fec0003800000 */
[----:B------:R-:W-:-:S04]  /*1850*/  ISETP.NE.U32.AND P4, PT, RZ, UR10, PT ;  /* 0x0000000aff007c0c */ /* 0x000fc8000bf85070 */
[----:B------:R-:W-:-:S13]  /*1860*/  ISETP.NE.AND.EX P4, PT, RZ, UR11, PT, P4 ;  /* 0x0000000bff007c0c */ /* 0x000fda000bf85340 */
[----:B------:R-:W-:Y:S05]  /*1870*/  @P4 BRA `(.L_x_17261) ;  /* 0x0000000000084947 */ /* 0x000fea0003800000 */
[----:B------:R-:W-:Y:S05]  /*1880*/  @P0 BRA `(.L_x_17262) ;  /* 0x0000000000200947 */ /* 0x000fea0003800000 */
[----:B------:R-:W-:Y:S05]  /*1890*/  BRA `(.L_x_17263) ;  /* 0x0000000000247947 */ /* 0x000fea0003800000 */
.L_x_17261:
[----:B-----5:R-:W-:-:S05]  /*18a0*/  HADD2.F32 R119, -RZ, R24.H1_H1 ;  /* 0x30000018ff777230 */ /* 0x020fca0000004100 */
[----:B------:R-:W-:Y:S01]  /*18b0*/  FADD.FTZ R120, R119, R120 ;  /* 0x0000007877787221 */ /* 0x000fe20000010000 */
[----:B------:R-:W-:Y:S06]  /*18c0*/  BRA `(.L_x_17262) ;  /* 0x0000000000107947 */ /* 0x000fec0003800000 */
.L_x_17260:
[----:B-----5:R-:W-:Y:S02]  /*18d0*/  HADD2.F32 R119, -RZ, R28.H1_H1 ;  /* 0x3000001cff777230 */ /* 0x020fe40000004100 */
[----:B------:R-:W-:-:S03]  /*18e0*/  @P2 HADD2.F32 R121, -RZ, R24.H1_H1 ;  /* 0x30000018ff792230 */ /* 0x000fc60000004100 */
[----:B------:R-:W-:-:S04]  /*18f0*/  FADD.FTZ R120, R119, R120 ;  /* 0x0000007877787221 */ /* 0x000fc80000010000 */
[----:B------:R-:W-:-:S07]  /*1900*/  @P2 FADD.FTZ R120, R121, R120 ;  /* 0x0000007879782221 */ /* 0x000fce0000010000 */
.L_x_17262:
[----:B------:R-:W-:-:S04]  /*1910*/  F2FP.F16.F32.PACK_AB R112, RZ, R120 ;  /* 0x00000078ff70723e */ /* 0x000fc800000000ff */
[----:B------:R-:W-:-:S07]  /*1920*/  PRMT R20, R20, 0x5410, R112 ;  /* 0x0000541014147816 */ /* 0x000fce0000000070 */
.L_x_17263:
[----:B------:R-:W-:Y:S01]  /*1930*/  HADD2.F32 R119, -RZ, R113.H0_H0 ;  /* 0x20000071ff777230 */ /* 0x000fe20000004100 */
[----:B------:R-:W-:Y:S06]  /*1940*/  @P3 BRA `(.L_x_17264) ;  /* 0x0000000000203947 */ /* 0x000fec0003800000 */
[----:B------:R-:W-:-:S04]  /*1950*/  ISETP.NE.U32.AND P4, PT, RZ, UR10, PT ;  /* 0x0000000aff007c0c */ /* 0x000fc8000bf85070 */
[----:B------:R-:W-:-:S13]  /*1960*/  ISETP.NE.AND.EX P4, PT, RZ, UR11, PT, P4 ;  /* 0x0000000bff007c0c */ /* 0x000fda000bf85340 */
[----:B------:R-:W-:Y:S05]  /*1970*/  @P4 BRA `(.L_x_17265) ;  /* 0x0000000000084947 */ /* 0x000fea0003800000 */
[----:B------:R-:W-:Y:S05]  /*1980*/  @P0 BRA `(.L_x_17266) ;  /* 0x0000000000200947 */ /* 0x000fea0003800000 */
[----:B------:R-:W-:Y:S05]  /*1990*/  BRA `(.L_x_17267) ;  /* 0x0000000000247947 */ /* 0x000fea0003800000 */
.L_x_17265:
[----:B-----5:R-:W-:-:S05]  /*19a0*/  HADD2.F32 R112, -RZ, R25.H0_H0 ;  /* 0x20000019ff707230 */ /* 0x020fca0000004100 */
[----:B------:R-:W-:Y:S01]  /*19b0*/  FADD.FTZ R119, R112, R119 ;  /* 0x0000007770777221 */ /* 0x000fe20000010000 */
[----:B------:R-:W-:Y:S06]  /*19c0*/  BRA `(.L_x_17266) ;  /* 0x0000000000107947 */ /* 0x000fec0003800000 */
.L_x_17264:
[----:B-----5:R-:W-:Y:S02]  /*19d0*/  HADD2.F32 R112, -RZ, R29.H0_H0 ;  /* 0x2000001dff707230 */ /* 0x020fe40000004100 */
[----:B------:R-:W-:-:S03]  /*19e0*/  @P2 HADD2.F32 R122, -RZ, R25.H0_H0 ;  /* 0x20000019ff7a2230 */ /* 0x000fc60000004100 */
[----:B------:R-:W-:-:S04]  /*19f0*/  FADD.FTZ R119, R112, R119 ;  /* 0x0000007770777221 */ /* 0x000fc80000010000 */
[----:B------:R-:W-:-:S07]  /*1a00*/  @P2 FADD.FTZ R119, R122, R119 ;  /* 0x000000777a772221 */ /* 0x000fce0000010000 */
.L_x_17266:
[----:B------:R-:W-:-:S04]  /*1a10*/  F2FP.F16.F32.PACK_AB R112, RZ, R119 ;  /* 0x00000077ff70723e */ /* 0x000fc800000000ff */
[----:B------:R-:W-:-:S07]  /*1a20*/  PRMT R21, R112, 0x7610, R21 ;  /* 0x0000761070157816 */ /* 0x000fce0000000015 */
.L_x_17267:
[----:B------:R-:W-:Y:S01]  /*1a30*/  HADD2.F32 R122, -RZ, R113.H1_H1 ;  /* 0x30000071ff7a7230 */ /* 0x000fe20000004100 */
[----:B------:R-:W-:Y:S06]  /*1a40*/  @P3 BRA `(.L_x_17268) ;  /* 0x0000000000203947 */ /* 0x000fec0003800000 */
[----:B------:R-:W-:-:S04]  /*1a50*/  ISETP.NE.U32.AND P4, PT, RZ, UR10, PT ;  /* 0x0000000aff007c0c */ /* 0x000fc8000bf85070 */
[----:B------:R-:W-:-:S13]  /*1a60*/  ISETP.NE.AND.EX P4, PT, RZ, UR11, PT, P4 ;  /* 0x0000000bff007c0c */ /* 0x000fda000bf85340 */
[----:B------:R-:W-:Y:S05]  /*1a70*/  @P4 BRA `(.L_x_17269) ;  /* 0x0000000000084947 */ /* 0x000fea0003800000 */
[----:B------:R-:W-:Y:S05]  /*1a80*/  @P0 BRA `(.L_x_17270) ;  /* 0x0000000000200947 */ /* 0x000fea0003800000 */
[----:B------:R-:W-:Y:S05]  /*1a90*/  BRA `(.L_x_17271) ;  /* 0x0000000000247947 */ /* 0x000fea0003800000 */
.L_x_17269:
[----:B-----5:R-:W-:-:S05]  /*1aa0*/  HADD2.F32 R113, -RZ, R25.H1_H1 ;  /* 0x30000019ff717230 */ /* 0x020fca0000004100 */
[----:B------:R-:W-:Y:S01]  /*1ab0*/  FADD.FTZ R122, R113, R122 ;  /* 0x0000007a717a7221 */ /* 0x000fe20000010000 */
[----:B------:R-:W-:Y:S06]  /*1ac0*/  BRA `(.L_x_17270) ;  /* 0x0000000000107947 */ /* 0x000fec0003800000 */
.L_x_17268:
[----:B-----5:R-:W-:Y:S02]  /*1ad0*/  HADD2.F32 R113, -RZ, R29.H1_H1 ;  /* 0x3000001dff717230 */ /* 0x020fe40000004100 */
[----:B------:R-:W-:-:S03]  /*1ae0*/  @P2 HADD2.F32 R121, -RZ, R25.H1_H1 ;  /* 0x30000019ff792230 */ /* 0x000fc60000004100 */
[----:B------:R-:W-:-:S04]  /*1af0*/  FADD.FTZ R122, R113, R122 ;  /* 0x0000007a717a7221 */ /* 0x000fc80000010000 */
[----:B------:R-:W-:-:S07]  /*1b00*/  @P2 FADD.FTZ R122, R121, R122 ;  /* 0x0000007a797a2221 */ /* 0x000fce0000010000 */
.L_x_17270:
[----:B------:R-:W-:-:S04]  /*1b10*/  F2FP.F16.F32.PACK_AB R112, RZ, R122 ;  /* 0x0000007aff70723e */ /* 0x000fc800000000ff */
[----:B------:R-:W-:-:S07]  /*1b20*/  PRMT R21, R21, 0x5410, R112 ;  /* 0x0000541015157816 */ /* 0x000fce0000000070 */
.L_x_17271:
[----:B------:R-:W-:Y:S01]  /*1b30*/  HADD2.F32 R121, -RZ, R114.H0_H0 ;  /* 0x20000072ff797230 */ /* 0x000fe20000004100 */
[----:B------:R-:W-:Y:S06]  /*1b40*/  @P3 BRA `(.L_x_17272) ;  /* 0x0000000000203947 */ /* 0x000fec0003800000 */
[----:B------:R-:W-:-:S04]  /*1b50*/  ISETP.NE.U32.AND P4, PT, RZ, UR10, PT ;  /* 0x0000000aff007c0c */ /* 0x000fc8000bf85070 */
[----:B------:R-:W-:-:S13]  /*1b60*/  ISETP.NE.AND.EX P4, PT, RZ, UR11, PT, P4 ;  /* 0x0000000bff007c0c */ /* 0x000fda000bf85340 */
[----:B------:R-:W-:Y:S05]  /*1b70*/  @P4 BRA `(.L_x_17273) ;  /* 0x0000000000084947 */ /* 0x000fea0003800000 */
[----:B------:R-:W-:Y:S05]  /*1b80*/  @P0 BRA `(.L_x_17274) ;  /* 0x0000000000200947 */ /* 0x000fea0003800000 */
[----:B------:R-:W-:Y:S05]  /*1b90*/  BRA `(.L_x_17275) ;  /* 0x0000000000247947 */ /* 0x000fea0003800000 */
.L_x_17273:
[----:B-----5:R-:W-:-:S05]  /*1ba0*/  HADD2.F32 R112, -RZ, R26.H0_H0 ;  /* 0x2000001aff707230 */ /* 0x020fca0000004100 */
[----:B------:R-:W-:Y:S01]  /*1bb0*/  FADD.FTZ R121, R112, R121 ;  /* 0x0000007970797221 */ /* 0x000fe20000010000 */
[----:B------:R-:W-:Y:S06]  /*1bc0*/  BRA `(.L_x_17274) ;  /* 0x0000000000107947 */ /* 0x000fec0003800000 */
.L_x_17272:
[----:B-----5:R-:W-:Y:S02]  /*1bd0*/  HADD2.F32 R112, -RZ, R30.H0_H0 ;  /* 0x2000001eff707230 */ /* 0x020fe40000004100 */
[----:B------:R-:W-:-:S03]  /*1be0*/  @P2 HADD2.F32 R124, -RZ, R26.H0_H0 ;  /* 0x2000001aff7c2230 */ /* 0x000fc60000004100 */
[----:B------:R-:W-:-:S04]  /*1bf0*/  FADD.FTZ R121, R112, R121 ;  /* 0x0000007970797221 */ /* 0x000fc80000010000 */
[----:B------:R-:W-:-:S07]  /*1c00*/  @P2 FADD.FTZ R121, R124, R121 ;  /* 0x000000797c792221 */ /* 0x000fce0000010000 */
.L_x_17274:
[----:B------:R-:W-:-:S04]  /*1c10*/  F2FP.F16.F32.PACK_AB R112, RZ, R121 ;  /* 0x00000079ff70723e */ /* 0x000fc800000000ff */
[----:B------:R-:W-:-:S07]  /*1c20*/  PRMT R22, R112, 0x7610, R22 ;  /* 0x0000761070167816 */ /* 0x000fce0000000016 */
.L_x_17275:
[----:B------:R-:W-:Y:S01]  /*1c30*/  HADD2.F32 R124, -RZ, R114.H1_H1 ;  /* 0x30000072ff7c7230 */ /* 0x000fe20000004100 */
[----:B------:R-:W-:Y:S06]  /*1c40*/  @P3 BRA `(.L_x_17276) ;  /* 0x0000000000203947 */ /* 0x000fec0003800000 */
[----:B------:R-:W-:-:S04]  /*1c50*/  ISETP.NE.U32.AND P4, PT, RZ, UR10, PT ;  /* 0x0000000aff007c0c */ /* 0x000fc8000bf85070 */
[----:B------:R-:W-:-:S13]  /*1c60*/  ISETP.NE.AND.EX P4, PT, RZ, UR11, PT, P4 ;  /* 0x0000000bff007c0c */ /* 0x000fda000bf85340 */
[----:B------:R-:W-:Y:S05]  /*1c70*/  @P4 BRA `(.L_x_17277) ;  /* 0x0000000000084947 */ /* 0x000fea0003800000 */
[----:B------:R-:W-:Y:S05]  /*1c80*/  @P0 BRA `(.L_x_17278) ;  /* 0x0000000000200947 */ /* 0x000fea0003800000 */
[----:B------:R-:W-:Y:S05]  /*1c90*/  BRA `(.L_x_17279) ;  /* 0x0000000000247947 */ /* 0x000fea0003800000 */
.L_x_17277:
[----:B-----5:R-:W-:-:S05]  /*1ca0*/  HADD2.F32 R113, -RZ, R26.H1_H1 ;  /* 0x3000001aff717230 */ /* 0x020fca0000004100 */
[----:B------:R-:W-:Y:S01]  /*1cb0*/  FADD.FTZ R124, R113, R124 ;  /* 0x0000007c717c7221 */ /* 0x000fe20000010000 */
[----:B------:R-:W-:Y:S06]  /*1cc0*/  BRA `(.L_x_17278) ;  /* 0x0000000000107947 */ /* 0x000fec0003800000 */
.L_x_17276:
[----:B-----5:R-:W-:Y:S02]  /*1cd0*/  HADD2.F32 R113, -RZ, R30.H1_H1 ;  /* 0x3000001eff717230 */ /* 0x020fe40000004100 */
[----:B------:R-:W-:-:S03]  /*1ce0*/  @P2 HADD2.F32 R123, -RZ, R26.H1_H1 ;  /* 0x3000001aff7b2230 */ /* 0x000fc60000004100 */
[----:B------:R-:W-:-:S04]  /*1cf0*/  FADD.FTZ R124, R113, R124 ;  /* 0x0000007c717c7221 */ /* 0x000fc80000010000 */
[----:B------:R-:W-:-:S07]  /*1d00*/  @P2 FADD.FTZ R124, R123, R124 ;  /* 0x0000007c7b7c2221 */ /* 0x000fce0000010000 */
.L_x_17278:
[----:B------:R-:W-:-:S04]  /*1d10*/  F2FP.F16.F32.PACK_AB R112, RZ, R124 ;  /* 0x0000007cff70723e */ /* 0x000fc800000000ff */
[----:B------:R-:W-:-:S07]  /*1d20*/  PRMT R22, R22, 0x5410, R112 ;  /* 0x0000541016167816 */ /* 0x000fce0000000070 */
.L_x_17279:
[----:B------:R-:W-:Y:S01]  /*1d30*/  HADD2.F32 R123, -RZ, R115.H0_H0 ;  /* 0x20000073ff7b7230 */ /* 0x000fe20000004100 */
[----:B------:R-:W-:Y:S06]  /*1d40*/  @P3 BRA `(.L_x_17280) ;  /* 0x0000000000203947 */ /* 0x000fec0003800000 */
[----:B------:R-:W-:-:S04]  /*1d50*/  ISETP.NE.U32.AND P4, PT, RZ, UR10, PT ;  /* 0x0000000aff007c0c */ /* 0x000fc8000bf85070 */
[----:B------:R-:W-:-:S13]  /*1d60*/  ISETP.NE.AND.EX P4, PT, RZ, UR11, PT, P4 ;  /* 0x0000000bff007c0c */ /* 0x000fda000bf85340 */
[----:B------:R-:W-:Y:S05]  /*1d70*/  @P4 BRA `(.L_x_17281) ;  /* 0x0000000000084947 */ /* 0x000fea0003800000 */
[----:B------:R-:W-:Y:S05]  /*1d80*/  @P0 BRA `(.L_x_17282) ;  /* 0x0000000000200947 */ /* 0x000fea0003800000 */
[----:B------:R-:W-:Y:S05]  /*1d90*/  BRA `(.L_x_17283) ;  /* 0x0000000000247947 */ /* 0x000fea0003800000 */
.L_x_17281:
[----:B-----5:R-:W-:-:S05]  /*1da0*/  HADD2.F32 R112, -RZ, R27.H0_H0 ;  /* 0x2000001bff707230 */ /* 0x020fca0000004100 */
[----:B------:R-:W-:Y:S01]  /*1db0*/  FADD.FTZ R123, R112, R123 ;  /* 0x0000007b707b7221 */ /* 0x000fe20000010000 */
[----:B------:R-:W-:Y:S06]  /*1dc0*/  BRA `(.L_x_17282) ;  /* 0x0000000000107947 */ /* 0x000fec0003800000 */
.L_x_17280:
[----:B-----5:R-:W-:Y:S02]  /*1dd0*/  HADD2.F32 R112, -RZ, R31.H0_H0 ;  /* 0x2000001fff707230 */ /* 0x020fe40000004100 */
[----:B------:R-:W-:-:S03]  /*1de0*/  @P2 HADD2.F32 R114, -RZ, R27.H0_H0 ;  /* 0x2000001bff722230 */ /* 0x000fc60000004100 */
[----:B------:R-:W-:-:S04]  /*1df0*/  FADD.FTZ R123, R112, R123 ;  /* 0x0000007b707b7221 */ /* 0x000fc80000010000 */
[----:B------:R-:W-:-:S07]  /*1e00*/  @P2 FADD.FTZ R123, R114, R123 ;  /* 0x0000007b727b2221 */ /* 0x000fce0000010000 */
.L_x_17282:
[----:B------:R-:W-:-:S04]  /*1e10*/  F2FP.F16.F32.PACK_AB R112, RZ, R123 ;  /* 0x0000007bff70723e */ /* 0x000fc800000000ff */
[----:B------:R-:W-:-:S07]  /*1e20*/  PRMT R23, R112, 0x7610, R23 ;  /* 0x0000761070177816 */ /* 0x000fce0000000017 */
.L_x_17283:
[----:B------:R-:W-:Y:S01]  /*1e30*/  HADD2.F32 R126, -RZ, R115.H1_H1 ;  /* 0x30000073ff7e7230 */ /* 0x000fe20000004100 */
[----:B------:R-:W-:Y:S06]  /*1e40*/  @P3 BRA `(.L_x_17284) ;  /* 0x0000000000203947 */ /* 0x000fec0003800000 */
[----:B------:R-:W-:-:S04]  /*1e50*/  ISETP.NE.U32.AND P4, PT, RZ, UR10, PT ;  /* 0x0000000aff007c0c */ /* 0x000fc8000bf85070 */
[----:B------:R-:W-:-:S13]  /*1e60*/  ISETP.NE.AND.EX P4, PT, RZ, UR11, PT, P4 ;  /* 0x0000000bff007c0c */ /* 0x000fda000bf85340 */
[----:B------:R-:W-:Y:S05]  /*1e70*/  @P4 BRA `(.L_x_17285) ;  /* 0x0000000000084947 */ /* 0x000fea0003800000 */
[----:B------:R-:W-:Y:S05]  /*1e80*/  @P0 BRA `(.L_x_17286) ;  /* 0x0000000000200947 */ /* 0x000fea0003800000 */
[----:B------:R-:W-:Y:S05]  /*1e90*/  BRA `(.L_x_17287) ;  /* 0x0000000000247947 */ /* 0x000fea0003800000 */
.L_x_17285:
[----:B-----5:R-:W-:-:S05]  /*1ea0*/  HADD2.F32 R113, -RZ, R27.H1_H1 ;  /* 0x3000001bff717230 */ /* 0x020fca0000004100 */
[----:B------:R-:W-:Y:S01]  /*1eb0*/  FADD.FTZ R126, R113, R126 ;  /* 0x0000007e717e7221 */ /* 0x000fe20000010000 */
[----:B------:R-:W-:Y:S06]  /*1ec0*/  BRA `(.L_x_17286) ;  /* 0x0000000000107947 */ /* 0x000fec0003800000 */
.L_x_17284:
[----:B-----5:R-:W-:Y:S02]  /*1ed0*/  HADD2.F32 R113, -RZ, R31.H1_H1 ;  /* 0x3000001fff717230 */ /* 0x020fe40000004100 */
[----:B------:R-:W-:-:S03]  /*1ee0*/  @P2 HADD2.F32 R115, -RZ, R27.H1_H1 ;  /* 0x3000001bff732230 */ /* 0x000fc60000004100 */
[----:B------:R-:W-:-:S04]  /*1ef0*/  FADD.FTZ R126, R113, R126 ;  /* 0x0000007e717e7221 */ /* 0x000fc80000010000 */
[----:B------:R-:W-:-:S07]  /*1f00*/  @P2 FADD.FTZ R126, R115, R126 ;  /* 0x0000007e737e2221 */ /* 0x000fce0000010000 */
.L_x_17286:
[----:B------:R-:W-:-:S04]  /*1f10*/  F2FP.F16.F32.PACK_AB R112, RZ, R126 ;  /* 0x0000007eff70723e */ /* 0x000fc800000000ff */
[----:B------:R-:W-:-:S07]  /*1f20*/  PRMT R23, R23, 0x5410, R112 ;  /* 0x0000541017177816 */ /* 0x000fce0000000070 */
.L_x_17287:
        /* <DEDUP_REMOVED lines=19> */
.L_x_17289:
[----:B-----5:R-:W-:-:S05]  /*2060*/  HADD2.F32 R128, -RZ, R24.H0_H0 ;  /* 0x20000018ff807230 */ /* 0x020fca0000004100 */
[----:B------:R-:W-:Y:S01]  /*2070*/  FADD.FTZ R127, R128, R127 ;  /* 0x0000007f807f7221 */ /* 0x000fe20000010000 */
[----:B------:R-:W-:Y:S06]  /*2080*/  BRA `(.L_x_17290) ;  /* 0x0000000000107947 */ /* 0x000fec0003800000 */
.L_x_17288:
[----:B-----5:R-:W-:Y:S02]  /*2090*/  HADD2.F32 R128, -RZ, R28.H0_H0 ;  /* 0x2000001cff807230 */ /* 0x020fe40000004100 */
[----:B------:R-:W-:-:S03]  /*20a0*/  @P2 HADD2.F32 R130, -RZ, R24.H0_H0 ;  /* 0x20000018ff822230 */ /* 0x000fc60000004100 */
[----:B------:R-:W-:-:S04]  /*20b0*/  FADD.FTZ R127, R128, R127 ;  /* 0x0000007f807f7221 */ /* 0x000fc80000010000 */
[----:B------:R-:W-:-:S07]  /*20c0*/  @P2 FADD.FTZ R127, R130, R127 ;  /* 0x0000007f827f2221 */ /* 0x000fce0000010000 */
.L_x_17290:
[----:B------:R-:W-:-:S04]  /*20d0*/  F2FP.F16.F32.PACK_AB R128, RZ, R127 ;  /* 0x0000007fff80723e */ /* 0x000fc800000000ff */
[----:B------:R-:W-:-:S07]  /*20e0*/  PRMT R20, R128, 0x7610, R20 ;  /* 0x0000761080147816 */ /* 0x000fce0000000014 */
.L_x_17291:
[----:B------:R-:W-:Y:S01]  /*20f0*/  HADD2.F32 R129, -RZ, R112.H1_H1 ;  /* 0x30000070ff817230 */ /* 0x000fe20000004100 */
[----:B------:R-:W-:Y:S06]  /*2100*/  @P3 BRA `(.L_x_17292) ;  /* 0x0000000000203947 */ /* 0x000fec0003800000 */
[----:B------:R-:W-:-:S04]  /*2110*/  ISETP.NE.U32.AND P4, PT, RZ, UR10, PT ;  /* 0x0000000aff007c0c */ /* 0x000fc8000bf85070 */
[----:B------:R-:W-:-:S13]  /*2120*/  ISETP.NE.AND.EX P4, PT, RZ, UR11, PT, P4 ;  /* 0x0000000bff007c0c */ /* 0x000fda000bf85340 */
[----:B------:R-:W-:Y:S05]  /*2130*/  @P4 BRA `(.L_x_17293) ;  /* 0x0000000000084947 */ /* 0x000fea0003800000 */
[----:B------:R-:W-:Y:S05]  /*2140*/  @P0 BRA `(.L_x_17294) ;  /* 0x0000000000200947 */ /* 0x000fea0003800000 */
[----:B------:R-:W-:Y:S05]  /*2150*/  BRA `(.L_x_17295) ;  /* 0x0000000000247947 */ /* 0x000fea0003800000 */
.L_x_17293:
[----:B-----5:R-:W-:-:S05]  /*2160*/  HADD2.F32 R112, -RZ, R24.H1_H1 ;  /* 0x30000018ff707230 */ /* 0x020fca0000004100 */
[----:B------:R-:W-:Y:S01]  /*2170*/  FADD.FTZ R129, R112, R129 ;  /* 0x0000008170817221 */ /* 0x000fe20000010000 */
[----:B------:R-:W-:Y:S06]  /*2180*/  BRA `(.L_x_17294) ;  /* 0x0000000000107947 */ /* 0x000fec0003800000 */
.L_x_17292:
[----:B-----5:R-:W-:Y:S02]  /*2190*/  HADD2.F32 R112, -RZ, R28.H1_H1 ;  /* 0x3000001cff707230 */ /* 0x020fe40000004100 */
[----:B------:R-:W-:-:S03]  /*21a0*/  @P2 HADD2.F32 R128, -RZ, R24.H1_H1 ;  /* 0x30000018ff802230 */ /* 0x000fc60000004100 */
[----:B------:R-:W-:-:S04]  /*21b0*/  FADD.FTZ R129, R112, R129 ;  /* 0x0000008170817221 */ /* 0x000fc80000010000 */
[----:B------:R-:W-:-:S07]  /*21c0*/  @P2 FADD.FTZ R129, R128, R129 ;  /* 0x0000008180812221 */ /* 0x000fce0000010000 */
.L_x_17294:
[----:B------:R-:W-:-:S04]  /*21d0*/  F2FP.F16.F32.PACK_AB R112, RZ, R129 ;  /* 0x00000081ff70723e */ /* 0x000fc800000000ff */
[----:B------:R-:W-:-:S07]  /*21e0*/  PRMT R20, R20, 0x5410, R112 ;  /* 0x0000541014147816 */ /* 0x000fce0000000070 */
.L_x_17295:
[----:B------:R-:W-:Y:S01]  /*21f0*/  HADD2.F32 R128, -RZ, R113.H0_H0 ;  /* 0x20000071ff807230 */ /* 0x000fe20000004100 */
[----:B------:R-:W-:Y:S06]  /*2200*/  @P3 BRA `(.L_x_17296) ;  /* 0x0000000000203947 */ /* 0x000fec0003800000 */
[----:B------:R-:W-:-:S04]  /*2210*/  ISETP.NE.U32.AND P4, PT, RZ, UR10, PT ;  /* 0x0000000aff007c0c */ /* 0x000fc8000bf85070 */
[----:B------:R-:W-:-:S13]  /*2220*/  ISETP.NE.AND.EX P4, PT, RZ, UR11, PT, P4 ;  /* 0x0000000bff007c0c */ /* 0x000fda000bf85340 */
[----:B------:R-:W-:Y:S05]  /*2230*/  @P4 BRA `(.L_x_17297) ;  /* 0x0000000000084947 */ /* 0x000fea0003800000 */
[----:B------:R-:W-:Y:S05]  /*2240*/  @P0 BRA `(.L_x_17298) ;  /* 0x0000000000200947 */ /* 0x000fea0003800000 */
[----:B------:R-:W-:Y:S05]  /*2250*/  BRA `(.L_x_17299) ;  /* 0x0000000000247947 */ /* 0x000fea0003800000 */
.L_x_17297:
[----:B-----5:R-:W-:-:S05]  /*2260*/  HADD2.F32 R131, -RZ, R25.H0_H0 ;  /* 0x20000019ff837230 */ /* 0x020fca0000004100 */
[----:B------:R-:W-:Y:S01]  /*2270*/  FADD.FTZ R128, R131, R128 ;  /* 0x0000008083807221 */ /* 0x000fe20000010000 */
[----:B------:R-:W-:Y:S06]  /*2280*/  BRA `(.L_x_17298) ;  /* 0x0000000000107947 */ /* 0x000fec0003800000 */
.L_x_17296:
[----:B-----5:R-:W-:Y:S02]  /*2290*/  HADD2.F32 R131, -RZ, R29.H0_H0 ;  /* 0x2000001dff837230 */ /* 0x020fe40000004100 */
[----:B------:R-:W-:-:S03]  /*22a0*/  @P2 HADD2.F32 R133, -RZ, R25.H0_H0 ;  /* 0x20000019ff852230 */ /* 0x000fc60000004100 */
[----:B------:R-:W-:-:S04]  /*22b0*/  FADD.FTZ R128, R131, R128 ;  /* 0x0000008083807221 */ /* 0x000fc80000010000 */
[----:B------:R-:W-:-:S07]  /*22c0*/  @P2 FADD.FTZ R128, R133, R128 ;  /* 0x0000008085802221 */ /* 0x000fce0000010000 */
.L_x_17298:
[----:B------:R-:W-:-:S04]  /*22d0*/  F2FP.F16.F32.PACK_AB R112, RZ, R128 ;  /* 0x00000080ff70723e */ /* 0x000fc800000000ff */
[----:B------:R-:W-:-:S07]  /*22e0*/  PRMT R21, R112, 0x7610, R21 ;  /* 0x0000761070157816 */ /* 0x000fce0000000015 */
.L_x_17299:
[----:B------:R-:W-:Y:S01]  /*22f0*/  HADD2.F32 R131, -RZ, R113.H1_H1 ;  /* 0x30000071ff837230 */ /* 0x000fe20000004100 */
[----:B------:R-:W-:Y:S06]  /*2300*/  @P3 BRA `(.L_x_17300) ;  /* 0x0000000000203947 */ /* 0x000fec0003800000 */
[----:B------:R-:W-:-:S04]  /*2310*/  ISETP.NE.U32.AND P4, PT, RZ, UR10, PT ;  /* 0x0000000aff007c0c */ /* 0x000fc8000bf85070 */
[----:B------:R-:W-:-:S13]  /*2320*/  ISETP.NE.AND.EX P4, PT, RZ, UR11, PT, P4 ;  /* 0x0000000bff007c0c */ /* 0x000fda000bf85340 */
[----:B------:R-:W-:Y:S05]  /*2330*/  @P4 BRA `(.L_x_17301) ;  /* 0x0000000000084947 */ /* 0x000fea0003800000 */
[----:B------:R-:W-:Y:S05]  /*2340*/  @P0 BRA `(.L_x_17302) ;  /* 0x0000000000200947 */ /* 0x000fea0003800000 */
[----:B------:R-:W-:Y:S05]  /*2350*/  BRA `(.L_x_17303) ;  /* 0x0000000000247947 */ /* 0x000fea0003800000 */
.L_x_17301:
[----:B-----5:R-:W-:-:S05]  /*2360*/  HADD2.F32 R112, -RZ, R25.H1_H1 ;  /* 0x30000019ff707230 */ /* 0x020fca0000004100 */
[----:B------:R-:W-:Y:S01]  /*2370*/  FADD.FTZ R131, R112, R131 ;  /* 0x0000008370837221 */ /* 0x000fe20000010000 */
[----:B------:R-:W-:Y:S06]  /*2380*/  BRA `(.L_x_17302) ;  /* 0x0000000000107947 */ /* 0x000fec0003800000 */
.L_x_17300:
[----:B-----5:R-:W-:Y:S02]  /*2390*/  HADD2.F32 R112, -RZ, R29.H1_H1 ;  /* 0x3000001dff707230 */ /* 0x020fe40000004100 */
[----:B------:R-:W-:-:S03]  /*23a0*/  @P2 HADD2.F32 R130, -RZ, R25.H1_H1 ;  /* 0x30000019ff822230 */ /* 0x000fc60000004100 */
[----:B------:R-:W-:-:S04]  /*23b0*/  FADD.FTZ R131, R112, R131 ;  /* 0x0000008370837221 */ /* 0x000fc80000010000 */
[----:B------:R-:W-:-:S07]  /*23c0*/  @P2 FADD.FTZ R131, R130, R131 ;  /* 0x0000008382832221 */ /* 0x000fce0000010000 */
.L_x_17302:
[----:B------:R-:W-:-:S04]  /*23d0*/  F2FP.F16.F32.PACK_AB R112, RZ, R131 ;  /* 0x00000083ff70723e */ /* 0x000fc800000000ff */
[----:B------:R-:W-:-:S07]  /*23e0*/  PRMT R21, R21, 0x5410, R112 ;  /* 0x0000541015157816 */ /* 0x000fce0000000070 */
.L_x_17303:
[----:B------:R-:W-:Y:S01]  /*23f0*/  HADD2.F32 R130, -RZ, R114.H0_H0 ;  /* 0x20000072ff827230 */ /* 0x000fe20000004100 */
[----:B------:R-:W-:Y:S06]  /*2400*/  @P3 BRA `(.L_x_17304) ;  /* 0x0000000000203947 */ /* 0x000fec0003800000 */
[----:B------:R-:W-:-:S04]  /*2410*/  ISETP.NE.U32.AND P4, PT, RZ, UR10, PT ;  /* 0x0000000aff007c0c */ /* 0x000fc8000bf85070 */
[----:B------:R-:W-:-:S13]  /*2420*/  ISETP.NE.AND.EX P4, PT, RZ, UR11, PT, P4 ;  /* 0x0000000bff007c0c */ /* 0x000fda000bf85340 */
[----:B------:R-:W-:Y:S05]  /*2430*/  @P4 BRA `(.L_x_17305) ;  /* 0x0000000000084947 */ /* 0x000fea0003800000 */
[----:B------:R-:W-:Y:S05]  /*2440*/  @P0 BRA `(.L_x_17306) ;  /* 0x0000000000200947 */ /* 0x000fea0003800000 */
[----:B------:R-:W-:Y:S05]  /*2450*/  BRA `(.L_x_17307) ;  /* 0x0000000000247947 */ /* 0x000fea0003800000 */
.L_x_17305:
[----:B-----5:R-:W-:-:S05]  /*2460*/  HADD2.F32 R113, -RZ, R26.H0_H0 ;  /* 0x2000001aff717230 */ /* 0x020fca0000004100 */
[----:B------:R-:W-:Y:S01]  /*2470*/  FADD.FTZ R130, R113, R130 ;  /* 0x0000008271827221 */ /* 0x000fe20000010000 */
[----:B------:R-:W-:Y:S06]  /*2480*/  BRA `(.L_x_17306) ;  /* 0x0000000000107947 */ /* 0x000fec0003800000 */
.L_x_17304:
[----:B-----5:R-:W-:Y:S02]  /*2490*/  HADD2.F32 R113, -RZ, R30.H0_H0 ;  /* 0x2000001eff717230 */ /* 0x020fe40000004100 */
[----:B------:R-:W-:-:S03]  /*24a0*/  @P2 HADD2.F32 R133, -RZ, R26.H0_H0 ;  /* 0x2000001aff852230 */ /* 0x000fc60000004100 */
[----:B------:R-:W-:-:S04]  /*24b0*/  FADD.FTZ R130, R113, R130 ;  /* 0x0000008271827221 */ /* 0x000fc80000010000 */
[----:B------:R-:W-:-:S07]  /*24c0*/  @P2 FADD.FTZ R130, R133, R130 ;  /* 0x0000008285822221 */ /* 0x000fce0000010000 */
.L_x_17306:
[----:B------:R-:W-:-:S04]  /*24d0*/  F2FP.F16.F32.PACK_AB R112, RZ, R130 ;  /* 0x00000082ff70723e */ /* 0x000fc800000000ff */
[----:B------:R-:W-:-:S07]  /*24e0*/  PRMT R22, R112, 0x7610, R22 ;  /* 0x0000761070167816 */ /* 0x000fce0000000016 */
.L_x_17307:
[----:B------:R-:W-:Y:S01]  /*24f0*/  HADD2.F32 R132, -RZ, R114.H1_H1 ;  /* 0x30000072ff847230 */ /* 0x000fe20000004100 */
[----:B------:R-:W-:Y:S06]  /*2500*/  @P3 BRA `(.L_x_17308) ;  /* 0x0000000000203947 */ /* 0x000fec0003800000 */
[----:B------:R-:W-:-:S04]  /*2510*/  ISETP.NE.U32.AND P4, PT, RZ, UR10, PT ;  /* 0x0000000aff007c0c */ /* 0x000fc8000bf85070 */
[----:B------:R-:W-:-:S13]  /*2520*/  ISETP.NE.AND.EX P4, PT, RZ, UR11, PT, P4 ;  /* 0x0000000bff007c0c */ /* 0x000fda000bf85340 */
[----:B------:R-:W-:Y:S05]  /*2530*/  @P4 BRA `(.L_x_17309) ;  /* 0x0000000000084947 */ /* 0x000fea0003800000 */
[----:B------:R-:W-:Y:S05]  /*2540*/  @P0 BRA `(.L_x_17310) ;  /* 0x0000000000200947 */ /* 0x000fea0003800000 */
[----:B------:R-:W-:Y:S05]  /*2550*/  BRA `(.L_x_17311) ;  /* 0x0000000000247947 */ /* 0x000fea0003800000 */
.L_x_17309:
[----:B-----5:R-:W-:-:S05]  /*2560*/  HADD2.F32 R113, -RZ, R26.H1_H1 ;  /* 0x3000001aff717230 */ /* 0x020fca0000004100 */
[----:B------:R-:W-:Y:S01]  /*2570*/  FADD.FTZ R132, R113, R132 ;  /* 0x0000008471847221 */ /* 0x000fe20000010000 */
[----:B------:R-:W-:Y:S06]  /*2580*/  BRA `(.L_x_17310) ;  /* 0x0000000000107947 */ /* 0x000fec0003800000 */
.L_x_17308:
[----:B-----5:R-:W-:Y:S02]  /*2590*/  HADD2.F32 R113, -RZ, R30.H1_H1 ;  /* 0x3000001eff717230 */ /* 0x020fe40000004100 */
[----:B------:R-:W-:-:S03]  /*25a0*/  @P2 HADD2.F32 R133, -RZ, R26.H1_H1 ;  /* 0x3000001aff852230 */ /* 0x000fc60000004100 */
[----:B------:R-:W-:-:S04]  /*25b0*/  FADD.FTZ R132, R113, R132 ;  /* 0x0000008471847221 */ /* 0x000fc80000010000 */
[----:B------:R-:W-:-:S07]  /*25c0*/  @P2 FADD.FTZ R132, R133, R132 ;  /* 0x0000008485842221 */ /* 0x000fce0000010000 */
.L_x_17310:
[----:B------:R-:W-:-:S04]  /*25d0*/  F2FP.F16.F32.PACK_AB R112, RZ, R132 ;  /* 0x00000084ff70723e */ /* 0x000fc800000000ff */
[----:B------:R-:W-:-:S07]  /*25e0*/  PRMT R22, R22, 0x5410, R112 ;  /* 0x0000541016167816 */ /* 0x000fce0000000070 */
.L_x_17311:
[----:B------:R-:W-:Y:S01]  /*25f0*/  HADD2.F32 R133, -RZ, R115.H0_H0 ;  /* 0x20000073ff857230 */ /* 0x000fe20000004100 */
[----:B------:R-:W-:Y:S06]  /*2600*/  @P3 BRA `(.L_x_17312) ;  /* 0x0000000000203947 */ /* 0x000fec0003800000 */
[----:B------:R-:W-:-:S04]  /*2610*/  ISETP.NE.U32.AND P4, PT, RZ, UR10, PT ;  /* 0x0000000aff007c0c */ /* 0x000fc8000bf85070 */
[----:B------:R-:W-:-:S13]  /*2620*/  ISETP.NE.AND.EX P4, PT, RZ, UR11, PT, P4 ;  /* 0x0000000bff007c0c */ /* 0x000fda000bf85340 */
[----:B------:R-:W-:Y:S05]  /*2630*/  @P4 BRA `(.L_x_17313) ;  /* 0x0000000000084947 */ /* 0x000fea0003800000 */
[----:B------:R-:W-:Y:S05]  /*2640*/  @P0 BRA `(.L_x_17314) ;  /* 0x0000000000200947 */ /* 0x000fea0003800000 */
[----:B------:R-:W-:Y:S05]  /*2650*/  BRA `(.L_x_17315) ;  /* 0x0000000000247947 */ /* 0x000fea0003800000 */
.L_x_17313:
[----:B-----5:R-:W-:-:S05]  /*2660*/  HADD2.F32 R112, -RZ, R27.H0_H0 ;  /* 0x2000001bff707230 */ /* 0x020fca0000004100 */
[----:B------:R-:W-:Y:S01]  /*2670*/  FADD.FTZ R133, R112, R133 ;  /* 0x0000008570857221 */ /* 0x000fe20000010000 */
[----:B------:R-:W-:Y:S06]  /*2680*/  BRA `(.L_x_17314) ;  /* 0x0000000000107947 */ /* 0x000fec0003800000 */
.L_x_17312:
[----:B-----5:R-:W-:Y:S02]  /*2690*/  HADD2.F32 R112, -RZ, R31.H0_H0 ;  /* 0x2000001fff707230 */ /* 0x020fe40000004100 */
[----:B------:R-:W-:-:S03]  /*26a0*/  @P2 HADD2.F32 R114, -RZ, R27.H0_H0 ;  /* 0x2000001bff722230 */ /* 0x000fc60000004100 */
[----:B------:R-:W-:-:S04]  /*26b0*/  FADD.FTZ R133, R112, R133 ;  /* 0x0000008570857221 */ /* 0x000fc80000010000 */
[----:B------:R-:W-:-:S07]  /*26c0*/  @P2 FADD.FTZ R133, R114, R133 ;  /* 0x0000008572852221 */ /* 0x000fce0000010000 */
.L_x_17314:
[----:B------:R-:W-:-:S04]  /*26d0*/  F2FP.F16.F32.PACK_AB R112, RZ, R133 ;  /* 0x00000085ff70723e */ /* 0x000fc800000000ff */
[----:B------:R-:W-:-:S07]  /*26e0*/  PRMT R23, R112, 0x7610, R23 ;  /* 0x0000761070177816 */ /* 0x000fce0000000017 */
.L_x_17315:
[----:B------:R-:W-:Y:S01]  /*26f0*/  HADD2.F32 R134, -RZ, R115.H1_H1 ;  /* 0x30000073ff867230 */ /* 0x000fe20000004100 */
[----:B------:R-:W-:Y:S06]  /*2700*/  @P3 BRA `(.L_x_17316) ;  /* 0x0000000000203947 */ /* 0x000fec0003800000 */
[----:B------:R-:W-:-:S04]  /*2710*/  ISETP.NE.U32.AND P4, PT, RZ, UR10, PT ;  /* 0x0000000aff007c0c */ /* 0x000fc8000bf85070 */
[----:B------:R-:W-:-:S13]  /*2720*/  ISETP.NE.AND.EX P4, PT, RZ, UR11, PT, P4 ;  /* 0x0000000bff007c0c */ /* 0x000fda000bf85340 */
[----:B------:R-:W-:Y:S05]  /*2730*/  @P4 BRA `(.L_x_17317) ;  /* 0x0000000000084947 */ /* 0x000fea0003800000 */
[----:B------:R-:W-:Y:S05]  /*2740*/  @P0 BRA `(.L_x_17318) ;  /* 0x0000000000200947 */ /* 0x000fea0003800000 */
[----:B------:R-:W-:Y:S05]  /*2750*/  BRA `(.L_x_17319) ;  /* 0x0000000000247947 */ /* 0x000fea0003800000 */
.L_x_17317:
[----:B-----5:R-:W-:-:S05]  /*2760*/  HADD2.F32 R113, -RZ, R27.H1_H1 ;  /* 0x3000001bff717230 */ /* 0x020fca0000004100 */
[----:B------:R-:W-:Y:S01]  /*2770*/  FADD.FTZ R134, R113, R134 ;  /* 0x0000008671867221 */ /* 0x000fe20000010000 */
[----:B------:R-:W-:Y:S06]  /*2780*/  BRA `(.L_x_17318) ;  /* 0x0000000000107947 */ /* 0x000fec0003800000 */
.L_x_17316:
[----:B-----5:R-:W-:Y:S02]  /*2790*/  HADD2.F32 R113, -RZ, R31.H1_H1 ;  /* 0x3000001fff717230 */ /* 0x020fe40000004100 */
[----:B------:R-:W-:-:S03]  /*27a0*/  @P2 HADD2.F32 R115, -RZ, R27.H1_H1 ;  /* 0x3000001bff732230 */ /* 0x000fc60000004100 */
[----:B------:R-:W-:-:S04]  /*27b0*/  FADD.FTZ R134, R113, R134 ;  /* 0x0000008671867221 */ /* 0x000fc80000010000 */
[----:B------:R-:W-:-:S07]  /*27c0*/  @P2 FADD.FTZ R134, R115, R134 ;  /* 0x0000008673862221 */ /* 0x000fce0000010000 */
.L_x_17318:
[----:B------:R-:W-:-:S04]  /*27d0*/  F2FP.F16.F32.PACK_AB R112, RZ, R134 ;  /* 0x00000086ff70723e */ /* 0x000fc800000000ff */
[----:B------:R-:W-:-:S07]  /*27e0*/  PRMT R23, R23, 0x5410, R112 ;  /* 0x0000541017177816 */ /* 0x000fce0000000070 */
.L_x_17319:
        /* <DEDUP_REMOVED lines=12> */
[----:B--2---:R-:W-:Y:S01]  /*28b0*/  HADD2.F32 R135, -RZ, R112.H0_H0 ;  /* 0x20000070ff877230 */ /* 0x004fe20000004100 */
[----:B-1----:R-:W-:Y:S06]  /*28c0*/  @P3 BRA `(.L_x_17320) ;  /* 0x0000000000203947 */ /* 0x002fec0003800000 */
[----:B------:R-:W-:-:S04]  /*28d0*/  ISETP.NE.U32.AND P4, PT, RZ, UR10, PT ;  /* 0x0000000aff007c0c */ /* 0x000fc8000bf85070 */
[----:B------:R-:W-:-:S13]  /*28e0*/  ISETP.NE.AND.EX P4, PT, RZ, UR11, PT, P4 ;  /* 0x0000000bff007c0c */ /* 0x000fda000bf85340 */
[----:B------:R-:W-:Y:S05]  /*28f0*/  @P4 BRA `(.L_x_17321) ;  /* 0x0000000000084947 */ /* 0x000fea0003800000 */
[----:B------:R-:W-:Y:S05]  /*2900*/  @P0 BRA `(.L_x_17322) ;  /* 0x0000000000200947 */ /* 0x000fea0003800000 */
[----:B------:R-:W-:Y:S05]  /*2910*/  BRA `(.L_x_17323) ;  /* 0x0000000000247947 */ /* 0x000fea0003800000 */
.L_x_17321:
[----:B-----5:R-:W-:-:S05]  /*2920*/  HADD2.F32 R138, -RZ, R24.H0_H0 ;  /* 0x20000018ff8a7230 */ /* 0x020fca0000004100 */
[----:B------:R-:W-:Y:S01]  /*2930*/  FADD.FTZ R135, R138, R135 ;  /* 0x000000878a877221 */ /* 0x000fe20000010000 */
[----:B------:R-:W-:Y:S06]  /*2940*/  BRA `(.L_x_17322) ;  /* 0x0000000000107947 */ /* 0x000fec0003800000 */
.L_x_17320:
[----:B-----5:R-:W-:Y:S02]  /*2950*/  HADD2.F32 R138, -RZ, R28.H0_H0 ;  /* 0x2000001cff8a7230 */ /* 0x020fe40000004100 */
[----:B------:R-:W-:-:S03]  /*2960*/  @P2 HADD2.F32 R140, -RZ, R24.H0_H0 ;  /* 0x20000018ff8c2230 */ /* 0x000fc60000004100 */
[----:B------:R-:W-:-:S04]  /*2970*/  FADD.FTZ R135, R138, R135 ;  /* 0x000000878a877221 */ /* 0x000fc80000010000 */
[----:B------:R-:W-:-:S07]  /*2980*/  @P2 FADD.FTZ R135, R140, R135 ;  /* 0x000000878c872221 */ /* 0x000fce0000010000 */
.L_x_17322:
[----:B------:R-:W-:-:S04]  /*2990*/  F2FP.F16.F32.PACK_AB R137, RZ, R135 ;  /* 0x00000087ff89723e */ /* 0x000fc800000000ff */
[----:B------:R-:W-:-:S07]  /*29a0*/  PRMT R20, R137, 0x7610, R20 ;  /* 0x0000761089147816 */ /* 0x000fce0000000014 */
.L_x_17323:
[----:B------:R-:W-:Y:S01]  /*29b0*/  HADD2.F32 R138, -RZ, R112.H1_H1 ;  /* 0x30000070ff8a7230 */ /* 0x000fe20000004100 */
[----:B------:R-:W-:Y:S06]  /*29c0*/  @P3 BRA `(.L_x_17324) ;  /* 0x0000000000203947 */ /* 0x000fec0003800000 */
[----:B------:R-:W-:-:S04]  /*29d0*/  ISETP.NE.U32.AND P4, PT, RZ, UR10, PT ;  /* 0x0000000aff007c0c */ /* 0x000fc8000bf85070 */
[----:B------:R-:W-:-:S13]  /*29e0*/  ISETP.NE.AND.EX P4, PT, RZ, UR11, PT, P4 ;  /* 0x0000000bff007c0c */ /* 0x000fda000bf85340 */
[----:B------:R-:W-:Y:S05]  /*29f0*/  @P4 BRA `(.L_x_17325) ;  /* 0x0000000000084947 */ /* 0x000fea0003800000 */
[----:B------:R-:W-:Y:S05]  /*2a00*/  @P0 BRA `(.L_x_17326) ;  /* 0x0000000000200947 */ /* 0x000fea0003800000 */
[----:B------:R-:W-:Y:S05]  /*2a10*/  BRA `(.L_x_17327) ;  /* 0x0000000000247947 */ /* 0x000fea0003800000 */
.L_x_17325:
[----:B-----5:R-:W-:-:S05]  /*2a20*/  HADD2.F32 R137, -RZ, R24.H1_H1 ;  /* 0x30000018ff897230 */ /* 0x020fca0000004100 */
[----:B------:R-:W-:Y:S01]  /*2a30*/  FADD.FTZ R138, R137, R138 ;  /* 0x0000008a898a7221 */ /* 0x000fe20000010000 */
[----:B------:R-:W-:Y:S06]  /*2a40*/  BRA `(.L_x_17326) ;  /* 0x0000000000107947 */ /* 0x000fec0003800000 */
.L_x_17324:
[----:B-----5:R-:W-:Y:S02]  /*2a50*/  HADD2.F32 R137, -RZ, R28.H1_H1 ;  /* 0x3000001cff897230 */ /* 0x020fe40000004100 */
[----:B------:R-:W-:-:S03]  /*2a60*/  @P2 HADD2.F32 R139, -RZ, R24.H1_H1 ;  /* 0x30000018ff8b2230 */ /* 0x000fc60000004100 */
[----:B------:R-:W-:-:S04]  /*2a70*/  FADD.FTZ R138, R137, R138 ;  /* 0x0000008a898a7221 */ /* 0x000fc80000010000 */
[----:B------:R-:W-:-:S07]  /*2a80*/  @P2 FADD.FTZ R138, R139, R138 ;  /* 0x0000008a8b8a2221 */ /* 0x000fce0000010000 */
.L_x_17326:
[----:B------:R-:W-:-:S04]  /*2a90*/  F2FP.F16.F32.PACK_AB R112, RZ, R138 ;  /* 0x0000008aff70723e */ /* 0x000fc800000000ff */
[----:B------:R-:W-:-:S07]  /*2aa0*/  PRMT R20, R20, 0x5410, R112 ;  /* 0x0000541014147816 */ /* 0x000fce0000000070 */
.L_x_17327:
[----:B------:R-:W-:Y:S01]  /*2ab0*/  HADD2.F32 R137, -RZ, R113.H0_H0 ;  /* 0x20000071ff897230 */ /* 0x000fe20000004100 */
[----:B------:R-:W-:Y:S06]  /*2ac0*/  @P3 BRA `(.L_x_17328) ;  /* 0x0000000000203947 */ /* 0x000fec0003800000 */
[----:B------:R-:W-:-:S04]  /*2ad0*/  ISETP.NE.U32.AND P4, PT, RZ, UR10, PT ;  /* 0x0000000aff007c0c */ /* 0x000fc8000bf85070 */
[----:B------:R-:W-:-:S13]  /*2ae0*/  ISETP.NE.AND.EX P4, PT, RZ, UR11, PT, P4 ;  /* 0x0000000bff007c0c */ /* 0x000fda000bf85340 */
[----:B------:R-:W-:Y:S05]  /*2af0*/  @P4 BRA `(.L_x_17329) ;  /* 0x0000000000084947 */ /* 0x000fea0003800000 */
[----:B------:R-:W-:Y:S05]  /*2b00*/  @P0 BRA `(.L_x_17330) ;  /* 0x0000000000200947 */ /* 0x000fea0003800000 */
[----:B------:R-:W-:Y:S05]  /*2b10*/  BRA `(.L_x_17331) ;  /* 0x0000000000247947 */ /* 0x000fea0003800000 */
.L_x_17329:
[----:B-----5:R-:W-:-:S05]  /*2b20*/  HADD2.F32 R112, -RZ, R25.H0_H0 ;  /* 0x20000019ff707230 */ /* 0x020fca0000004100 */
[----:B------:R-:W-:Y:S01]  /*2b30*/  FADD.FTZ R137, R112, R137 ;  /* 0x0000008970897221 */ /* 0x000fe20000010000 */
[----:B------:R-:W-:Y:S06]  /*2b40*/  BRA `(.L_x_17330) ;  /* 0x0000000000107947 */ /* 0x000fec0003800000 */
.L_x_17328:
[----:B-----5:R-:W-:Y:S02]  /*2b50*/  HADD2.F32 R112, -RZ, R29.H0_H0 ;  /* 0x2000001dff707230 */ /* 0x020fe40000004100 */
[----:B------:R-:W-:-:S03]  /*2b60*/  @P2 HADD2.F32 R140, -RZ, R25.H0_H0 ;  /* 0x20000019ff8c2230 */ /* 0x000fc60000004100 */
[----:B------:R-:W-:-:S04]  /*2b70*/  FADD.FTZ R137, R112, R137 ;  /* 0x0000008970897221 */ /* 0x000fc80000010000 */
[----:B------:R-:W-:-:S07]  /*2b80*/  @P2 FADD.FTZ R137, R140, R137 ;  /* 0x000000898c892221 */ /* 0x000fce0000010000 */
.L_x_17330:
[----:B------:R-:W-:-:S04]  /*2b90*/  F2FP.F16.F32.PACK_AB R112, RZ, R137 ;  /* 0x00000089ff70723e */ /* 0x000fc800000000ff */
[----:B------:R-:W-:-:S07]  /*2ba0*/  PRMT R21, R112, 0x7610, R21 ;  /* 0x0000761070157816 */ /* 0x000fce0000000015 */
.L_x_17331:
[----:B------:R-:W-:Y:S01]  /*2bb0*/  HADD2.F32 R139, -RZ, R113.H1_H1 ;  /* 0x30000071ff8b7230 */ /* 0x000fe20000004100 */
[----:B------:R-:W-:Y:S06]  /*2bc0*/  @P3 BRA `(.L_x_17332) ;  /* 0x0000000000203947 */ /* 0x000fec0003800000 */
[----:B------:R-:W-:-:S04]  /*2bd0*/  ISETP.NE.U32.AND P4, PT, RZ, UR10, PT ;  /* 0x0000000aff007c0c */ /* 0x000fc8000bf85070 */
[----:B------:R-:W-:-:S13]  /*2be0*/  ISETP.NE.AND.EX P4, PT, RZ, UR11, PT, P4 ;  /* 0x0000000bff007c0c */ /* 0x000fda000bf85340 */
[----:B------:R-:W-:Y:S05]  /*2bf0*/  @P4 BRA `(.L_x_17333) ;  /* 0x0000000000084947 */ /* 0x000fea0003800000 */
[----:B------:R-:W-:Y:S05]  /*2c00*/  @P0 BRA `(.L_x_17334) ;  /* 0x0000000000200947 */ /* 0x000fea0003800000 */
[----:B------:R-:W-:Y:S05]  /*2c10*/  BRA `(.L_x_17335) ;  /* 0x0000000000247947 */ /* 0x000fea0003800000 */
.L_x_17333:
[----:B-----5:R-:W-:-:S05]  /*2c20*/  HADD2.F32 R112, -RZ, R25.H1_H1 ;  /* 0x30000019ff707230 */ /* 0x020fca0000004100 */
[----:B------:R-:W-:Y:S01]  /*2c30*/  FADD.FTZ R139, R112, R139 ;  /* 0x0000008b708b7221 */ /* 0x000fe20000010000 */
[----:B------:R-:W-:Y:S06]  /*2c40*/  BRA `(.L_x_17334) ;  /* 0x0000000000107947 */ /* 0x000fec0003800000 */
.L_x_17332:
[----:B-----5:R-:W-:Y:S02]  /*2c50*/  HADD2.F32 R112, -RZ, R29.H1_H1 ;  /* 0x3000001dff707230 */ /* 0x020fe40000004100 */
[----:B------:R-:W-:-:S03]  /*2c60*/  @P2 HADD2.F32 R140, -RZ, R25.H1_H1 ;  /* 0x30000019ff8c2230 */ /* 0x000fc60000004100 */
[----:B------:R-:W-:-:S04]  /*2c70*/  FADD.FTZ R139, R112, R139 ;  /* 0x0000008b708b7221 */ /* 0x000fc80000010000 */
[----:B------:R-:W-:-:S07]  /*2c80*/  @P2 FADD.FTZ R139, R140, R139 ;  /* 0x0000008b8c8b2221 */ /* 0x000fce0000010000 */
.L_x_17334:
[----:B------:R-:W-:-:S04]  /*2c90*/  F2FP.F16.F32.PACK_AB R112, RZ, R139 ;  /* 0x0000008bff70723e */ /* 0x000fc800000000ff */
[----:B------:R-:W-:-:S07]  /*2ca0*/  PRMT R21, R21, 0x5410, R112 ;  /* 0x0000541015157816 */ /* 0x000fce0000000070 */
.L_x_17335:
[----:B------:R-:W-:Y:S01]  /*2cb0*/  HADD2.F32 R140, -RZ, R114.H0_H0 ;  /* 0x20000072ff8c7230 */ /* 0x000fe20000004100 */
[----:B------:R-:W-:Y:S06]  /*2cc0*/  @P3 BRA `(.L_x_17336) ;  /* 0x0000000000203947 */ /* 0x000fec0003800000 */
[----:B------:R-:W-:-:S04]  /*2cd0*/  ISETP.NE.U32.AND P4, PT, RZ, UR10, PT ;  /* 0x0000000aff007c0c */ /* 0x000fc8000bf85070 */
[----:B------:R-:W-:-:S13]  /*2ce0*/  ISETP.NE.AND.EX P4, PT, RZ, UR11, PT, P4 ;  /* 0x0000000bff007c0c */ /* 0x000fda000bf85340 */
[----:B------:R-:W-:Y:S05]  /*2cf0*/  @P4 BRA `(.L_x_17337) ;  /* 0x0000000000084947 */ /* 0x000fea0003800000 */
[----:B------:R-:W-:Y:S05]  /*2d00*/  @P0 BRA `(.L_x_17338) ;  /* 0x0000000000200947 */ /* 0x000fea0003800000 */
[----:B------:R-:W-:Y:S05]  /*2d10*/  BRA `(.L_x_17339) ;  /* 0x0000000000247947 */ /* 0x000fea0003800000 */
.L_x_17337:
[----:B-----5:R-:W-:-:S05]  /*2d20*/  HADD2.F32 R113, -RZ, R26.H0_H0 ;  /* 0x2000001aff717230 */ /* 0x020fca0000004100 */
[----:B------:R-:W-:Y:S01]  /*2d30*/  FADD.FTZ R140, R113, R140 ;  /* 0x0000008c718c7221 */ /* 0x000fe20000010000 */
[----:B------:R-:W-:Y:S06]  /*2d40*/  BRA `(.L_x_17338) ;  /* 0x0000000000107947 */ /* 0x000fec0003800000 */
.L_x_17336:
[----:B-----5:R-:W-:Y:S02]  /*2d50*/  HADD2.F32 R113, -RZ, R30.H0_H0 ;  /* 0x2000001eff717230 */ /* 0x020fe40000004100 */
[----:B------:R-:W-:-:S03]  /*2d60*/  @P2 HADD2.F32 R141, -RZ, R26.H0_H0 ;  /* 0x2000001aff8d2230 */ /* 0x000fc60000004100 */
[----:B------:R-:W-:-:S04]  /*2d70*/  FADD.FTZ R140, R113, R140 ;  /* 0x0000008c718c7221 */ /* 0x000fc80000010000 */
[----:B------:R-:W-:-:S07]  /*2d80*/  @P2 FADD.FTZ R140, R141, R140 ;  /* 0x0000008c8d8c2221 */ /* 0x000fce0000010000 */
.L_x_17338:
[----:B------:R-:W-:-:S04]  /*2d90*/  F2FP.F16.F32.PACK_AB R112, RZ, R140 ;  /* 0x0000008cff70723e */ /* 0x000fc800000000ff */
[----:B------:R-:W-:-:S07]  /*2da0*/  PRMT R22, R112, 0x7610, R22 ;  /* 0x0000761070167816 */ /* 0x000fce0000000016 */
.L_x_17339:
[----:B------:R-:W-:Y:S01]  /*2db0*/  HADD2.F32 R141, -RZ, R114.H1_H1 ;  /* 0x30000072ff8d7230 */ /* 0x000fe20000004100 */
[----:B------:R-:W-:Y:S06]  /*2dc0*/  @P3 BRA `(.L_x_17340) ;  /* 0x0000000000203947 */ /* 0x000fec0003800000 */
[----:B------:R-:W-:-:S04]  /*2dd0*/  ISETP.NE.U32.AND P4, PT, RZ, UR10, PT ;  /* 0x0000000aff007c0c */ /* 0x000fc8000bf85070 */
[----:B------:R-:W-:-:S13]  /*2de0*/  ISETP.NE.AND.EX P4, PT, RZ, UR11, PT, P4 ;  /* 0x0000000bff007c0c */ /* 0x000fda000bf85340 */
[----:B------:R-:W-:Y:S05]  /*2df0*/  @P4 BRA `(.L_x_17341) ;  /* 0x0000000000084947 */ /* 0x000fea0003800000 */
[----:B------:R-:W-:Y:S05]  /*2e00*/  @P0 BRA `(.L_x_17342) ;  /* 0x0000000000200947 */ /* 0x000fea0003800000 */
[----:B------:R-:W-:Y:S05]  /*2e10*/  BRA `(.L_x_17343) ;  /* 0x0000000000247947 */ /* 0x000fea0003800000 */
.L_x_17341:
[----:B-----5:R-:W-:-:S05]  /*2e20*/  HADD2.F32 R112, -RZ, R26.H1_H1 ;  /* 0x3000001aff707230 */ /* 0x020fca0000004100 */
[----:B------:R-:W-:Y:S01]  /*2e30*/  FADD.FTZ R141, R112, R141 ;  /* 0x0000008d708d7221 */ /* 0x000fe20000010000 */
[----:B------:R-:W-:Y:S06]  /*2e40*/  BRA `(.L_x_17342) ;  /* 0x0000000000107947 */ /* 0x000fec0003800000 */
.L_x_17340:
[----:B-----5:R-:W-:Y:S02]  /*2e50*/  HADD2.F32 R112, -RZ, R30.H1_H1 ;  /* 0x3000001eff707230 */ /* 0x020fe40000004100 */
[----:B------:R-:W-:-:S03]  /*2e60*/  @P2 HADD2.F32 R114, -RZ, R26.H1_H1 ;  /* 0x3000001aff722230 */ /* 0x000fc60000004100 */
[----:B------:R-:W-:-:S04]  /*2e70*/  FADD.FTZ R141, R112, R141 ;  /* 0x0000008d708d7221 */ /* 0x000fc80000010000 */
[----:B------:R-:W-:-:S07]  /*2e80*/  @P2 FADD.FTZ R141, R114, R141 ;  /* 0x0000008d728d2221 */ /* 0x000fce0000010000 */
.L_x_17342:
[----:B------:R-:W-:-:S04]  /*2e90*/  F2FP.F16.F32.PACK_AB R112, RZ, R141 ;  /* 0x0000008dff70723e */ /* 0x000fc800000000ff */
[----:B------:R-:W-:-:S07]  /*2ea0*/  PRMT R22, R22, 0x5410, R112 ;  /* 0x0000541016167816 */ /* 0x000fce0000000070 */
.L_x_17343:
[----:B------:R-:W-:Y:S01]  /*2eb0*/  HADD2.F32 R142, -RZ, R115.H0_H0 ;  /* 0x20000073ff8e7230 */ /* 0x000fe20000004100 */
[----:B------:R-:W-:Y:S06]  /*2ec0*/  @P3 BRA `(.L_x_17344) ;  /* 0x0000000000203947 */ /* 0x000fec0003800000 */
[----:B------:R-:W-:-:S04]  /*2ed0*/  ISETP.NE.U32.AND P4, PT, RZ, UR10, PT ;  /* 0x0000000aff007c0c */ /* 0x000fc8000bf85070 */
[----:B------:R-:W-:-:S13]  /*2ee0*/  ISETP.NE.AND.EX P4, PT, RZ, UR11, PT, P4 ;  /* 0x0000000bff007c0c */ /* 0x000fda000bf85340 */
[----:B------:R-:W-:Y:S05]  /*2ef0*/  @P4 BRA `(.L_x_17345) ;  /* 0x0000000000084947 */ /* 0x000fea0003800000 */
[----:B------:R-:W-:Y:S05]  /*2f00*/  @P0 BRA `(.L_x_17346) ;  /* 0x0000000000200947 */ /* 0x000fea0003800000 */
[----:B------:R-:W-:Y:S05]  /*2f10*/  BRA `(.L_x_17347) ;  /* 0x0000000000247947 */ /* 0x000fea0003800000 */
.L_x_17345:
[----:B-----5:R-:W-:-:S05]  /*2f20*/  HADD2.F32 R113, -RZ, R27.H0_H0 ;  /* 0x2000001bff717230 */ /* 0x020fca0000004100 */
[----:B------:R-:W-:Y:S01]  /*2f30*/  FADD.FTZ R142, R113, R142 ;  /* 0x0000008e718e7221 */ /* 0x000fe20000010000 */
[----:B------:R-:W-:Y:S06]  /*2f40*/  BRA `(.L_x_17346) ;  /* 0x0000000000107947 */ /* 0x000fec0003800000 */
.L_x_17344:
[----:B-----5:R-:W-:Y:S02]  /*2f50*/  HADD2.F32 R113, -RZ, R31.H0_H0 ;  /* 0x2000001fff717230 */ /* 0x020fe40000004100 */
[----:B------:R-:W-:-:S03]  /*2f60*/  @P2 HADD2.F32 R143, -RZ, R27.H0_H0 ;  /* 0x2000001bff8f2230 */ /* 0x000fc60000004100 */
[----:B------:R-:W-:-:S04]  /*2f70*/  FADD.FTZ R142, R113, R142 ;  /* 0x0000008e718e7221 */ /* 0x000fc80000010000 */
[----:B------:R-:W-:-:S07]  /*2f80*/  @P2 FADD.FTZ R142, R143, R142 ;  /* 0x0000008e8f8e2221 */ /* 0x000fce0000010000 */
.L_x_17346:
[----:B------:R-:W-:-:S04]  /*2f90*/  F2FP.F16.F32.PACK_AB R112, RZ, R142 ;  /* 0x0000008eff70723e */ /* 0x000fc800000000ff */
[----:B------:R-:W-:-:S07]  /*2fa0*/  PRMT R23, R112, 0x7610, R23 ;  /* 0x0000761070177816 */ /* 0x000fce0000000017 */
.L_x_17347:
[----:B------:R-:W-:Y:S01]  /*2fb0*/  HADD2.F32 R143, -RZ, R115.H1_H1 ;  /* 0x30000073ff8f7230 */ /* 0x000fe20000004100 */
[----:B------:R-:W-:Y:S06]  /*2fc0*/  @P3 BRA `(.L_x_17348) ;  /* 0x0000000000203947 */ /* 0x000fec0003800000 */
[----:B------:R-:W-:-:S04]  /*2fd0*/  ISETP.NE.U32.AND P2, PT, RZ, UR10, PT ;  /* 0x0000000aff007c0c */ /* 0x000fc8000bf45070 */
[----:B------:R-:W-:-:S13]  /*2fe0*/  ISETP.NE.AND.EX P2, PT, RZ, UR11, PT, P2 ;  /* 0x0000000bff007c0c */ /* 0x000fda000bf45320 */
[----:B------:R-:W-:Y:S05]  /*2ff0*/  @P2 BRA `(.L_x_17349) ;  /* 0x0000000000082947 */ /* 0x000fea0003800000 */
[----:B------:R-:W-:Y:S05]  /*3000*/  @P0 BRA `(.L_x_17350) ;  /* 0x0000000000200947 */ /* 0x000fea0003800000 */
[----:B------:R-:W-:Y:S05]  /*3010*/  BRA `(.L_x_17351) ;  /* 0x0000000000247947 */ /* 0x000fea0003800000 */
.L_x_17349:
[----:B-----5:R-:W-:-:S05]  /*3020*/  HADD2.F32 R112, -RZ, R27.H1_H1 ;  /* 0x3000001bff707230 */ /* 0x020fca0000004100 */
[----:B------:R-:W-:Y:S01]  /*3030*/  FADD.FTZ R143, R112, R143 ;  /* 0x0000008f708f7221 */ /* 0x000fe20000010000 */
[----:B------:R-:W-:Y:S06]  /*3040*/  BRA `(.L_x_17350) ;  /* 0x0000000000107947 */ /* 0x000fec0003800000 */
.L_x_17348:
[----:B-----5:R-:W-:Y:S02]  /*3050*/  HADD2.F32 R112, -RZ, R31.H1_H1 ;  /* 0x3000001fff707230 */ /* 0x020fe40000004100 */
[----:B------:R-:W-:-:S03]  /*3060*/  @P2 HADD2.F32 R114, -RZ, R27.H1_H1 ;  /* 0x3000001bff722230 */ /* 0x000fc60000004100 */
[----:B------:R-:W-:-:S04]  /*3070*/  FADD.FTZ R143, R112, R143 ;  /* 0x0000008f708f7221 */ /* 0x000fc80000010000 */
[----:B------:R-:W-:-:S07]  /*3080*/  @P2 FADD.FTZ R143, R114, R143 ;  /* 0x0000008f728f2221 */ /* 0x000fce0000010000 */
.L_x_17350:
[----:B------:R-:W-:-:S04]  /*3090*/  F2FP.F16.F32.PACK_AB R112, RZ, R143 ;  /* 0x0000008fff70723e */ /* 0x000fc800000000ff */
[----:B------:R-:W-:-:S07]  /*30a0*/  PRMT R23, R23, 0x5410, R112 ;  /* 0x0000541017177816 */ /* 0x000fce0000000070 */
.L_x_17351:
        /* <DEDUP_REMOVED lines=151> */
.L_x_17364:
        /* <DEDUP_REMOVED lines=22> */
[----:B------:R2:W-:Y:S02]  /*3b80*/  @!P4 LDS.64 R112, [R146] ;  /* 0x000000009270c984 */ /* 0x0005e40000000a00 */
[----:B--2---:R-:W-:-:S02]  /*3b90*/  I2FP.F32.S32 R146, R145 ;  /* 0x0000009100927245 */ /* 0x004fc40000201400 */
[----:B-1----:R-:W-:Y:S02]  /*3ba0*/  IADD3 R149, R148, R145, RZ ;  /* 0x0000009194957210 */ /* 0x002fe40007ffe0ff */
[----:B------:R-:W-:Y:S02]  /*3bb0*/  I2FP.F32.S32 R148, R148 ;  /* 0x0000009400947245 */ /* 0x000fe40000201400 */
[----:B------:R-:W-:Y:S01]  /*3bc0*/  I2FP.F32.S32 R114, R149 ;  /* 0x0000009500727245 */ /* 0x000fe20000201400 */
[----:B------:R-:W1:Y:S03]  /*3bd0*/  SHFL.DOWN PT, R152, R149, 0x1, 0x1f ;  /* 0x08201f0095987f89 */ /* 0x000e6600000e0000 */
[----:B------:R-:W2:Y:S01]  /*3be0*/  MUFU.RCP R150, R114 ;  /* 0x0000007200967308 */ /* 0x000ea20000001000 */
[-C--:B-1----:R-:W-:Y:S01]  /*3bf0*/  IADD3 R149, R149, R152.reuse, RZ ;  /* 0x0000009895957210 */ /* 0x082fe20007ffe0ff */
[----:B0-----:R-:W0:Y:S01]  /*3c00*/  SHFL.DOWN PT, R147, R112, 0x2, 0x1f ;  /* 0x08401f0070937f89 */ /* 0x001e2200000e0000 */
[----:B------:R-:W-:-:S02]  /*3c10*/  I2FP.F32.S32 R152, R152 ;  /* 0x0000009800987245 */ /* 0x000fc40000201400 */
[----:B------:R-:W-:Y:S01]  /*3c20*/  I2FP.F32.S32 R149, R149 ;  /* 0x0000009500957245 */ /* 0x000fe20000201400 */
[----:B------:R-:W1:Y:S05]  /*3c30*/  SHFL.DOWN PT, R144, R113, 0x2, 0x1f ;  /* 0x08401f0071907f89 */ /* 0x000e6a00000e0000 */
        /* <DEDUP_REMOVED lines=136> */
[----:B------:R-:W-:Y:S01]  /*44c0*/  F2FP.F16.F32.PACK_AB R6, R11, R6 ;  /* 0x000000060b06723e */ /* 0x000fe200000000ff */
[----:B------:R-:W-:-:S04]  /*44d0*/  IMAD.WIDE.U32 R114, R136, 0x10, R114 ;  /* 0x0000001088727825 */ /* 0x000fc800078e0072 */
        /* <DEDUP_REMOVED lines=36> */
[----:B------:R-:W-:Y:S01]  /*4720*/  STG.E.128 desc[UR4][R112.64], R4 ;  /* 0x0000000470007986 */ /* 0x000fe2000c101d04 */
[----:B------:R-:W-:-:S02]  /*4730*/  F2FP.F16.F32.PACK_AB R15, R147, R146 ;  /* 0x00000092930f723e */ /* 0x000fc400000000ff */
[----:B------:R-:W-:Y:S01]  /*4740*/  F2FP.F16.F32.PACK_AB R12, R17, R12 ;  /* 0x0000000c110c723e */ /* 0x000fe200000000ff */
[----:B------:R-:W-:Y:S01]  /*4750*/  STG.E.128 desc[UR4][R128.64], R8 ;  /* 0x0000000880007986 */ /* 0x000fe2000c101d04 */
[----:B------:R-:W-:Y:S02]  /*4760*/  F2FP.F16.F32.PACK_AB R19, R134, R19 ;  /* 0x000000138613723e */ /* 0x000fe400000000ff */
[----:B------:R-:W-:Y:S01]  /*4770*/  F2FP.F16.F32.PACK_AB R17, R131, R126 ;  /* 0x0000007e8311723e */ /* 0x000fe200000000ff */
[----:B------:R0:W-:Y:S01]  /*4780*/  STG.E.128 desc[UR4][R144.64], R12 ;  /* 0x0000000c90007986 */ /* 0x0001e2000c101d04 */
[----:B------:R-:W-:Y:S02]  /*4790*/  F2FP.F16.F32.PACK_AB R16, R123, R16 ;  /* 0x000000107b10723e */ /* 0x000fe400000000ff */
[----:B------:R-:W-:Y:S02]  /*47a0*/  F2FP.F16.F32.PACK_AB R119, R122, R119 ;  /* 0x000000777a77723e */ /* 0x000fe400000000ff */
[----:B------:R-:W-:Y:S01]  /*47b0*/  F2FP.F16.F32.PACK_AB R118, R141, R118 ;  /* 0x000000768d76723e */ /* 0x000fe200000000ff */
[----:B------:R1:W-:Y:S01]  /*47c0*/  STG.E.128 desc[UR4][R148.64], R16 ;  /* 0x0000001094007986 */ /* 0x0003e2000c101d04 */
[----:B------:R-:W-:-:S02]  /*47d0*/  F2FP.F16.F32.PACK_AB R117, R120, R117 ;  /* 0x000000757875723e */ /* 0x000fc400000000ff */
[----:B------:R-:W-:Y:S02]  /*47e0*/  F2FP.F16.F32.PACK_AB R116, R121, R116 ;  /* 0x000000747974723e */ /* 0x000fe400000000ff */
[----:B------:R-:W-:Y:S02]  /*47f0*/  IADD3 R3, R3, UR8, RZ ;  /* 0x0000000803037c10 */ /* 0x000fe4000fffe0ff */
[----:B------:R-:W-:Y:S01]  /*4800*/  SEL R120, RZ, 0x1, P2 ;  /* 0x00000001ff787807 */ /* 0x000fe20001000000 */
[----:B------:R1:W-:Y:S01]  /*4810*/  STG.E.128 desc[UR4][R114.64], R116 ;  /* 0x0000007472007986 */ /* 0x0003e2000c101d04 */
[----:B------:R-:W-:Y:S02]  /*4820*/  ISETP.GE.AND P3, PT, R3, UR9, PT ;  /* 0x0000000903007c0c */ /* 0x000fe4000bf66270 */
[----:B0-----:R-:W-:-:S11]  /*4830*/  PRMT R144, R120, 0x7610, R144 ;  /* 0x0000761078907816 */ /* 0x001fd60000000090 */
[----:B------:R-:W-:Y:S05]  /*4840*/  @!P3 BRA `(.L_x_17353) ;  /* 0xffffffbc0014b947 */ /* 0x000fea000383ffff */
[----:B------:R-:W-:Y:S05]  /*4850*/  EXIT ;  /* 0x000000000000794d */ /* 0x000fea0003800000 */
.L_x_17352:
[----:B------:R-:W-:Y:S01]  /*4860*/  HFMA2.MMA R151, -RZ, RZ, 0, 5.9604644775390625e-08 ;  /* 0x00000001ff977435 */ /* 0x000fe200000001ff */
[----:B------:R-:W-:Y:S02]  /*4870*/  MOV R152, R144 ;  /* 0x0000009000987202 */ /* 0x000fe40000000f00 */
[----:B------:R-:W-:Y:S02]  /*4880*/  MOV R154, 0x1f ;  /* 0x0000001f009a7802 */ /* 0x000fe40000000f00 */
[----:B------:R-:W-:-:S07]  /*4890*/  MOV R149, 0xffffffff ;  /* 0xffffffff00957802 */ /* 0x000fce0000000f00 */
[----:B-----5:R-:W-:Y:S05]  /*48a0*/  WARPSYNC.COLLECTIVE R149, `(.L_x_17354) ;  /* 0x0000000095087348 */ /* 0x020fea0003c00000 */
[----:B------:R0:W1:Y:S02]  /*48b0*/  SHFL.BFLY P4, R150, R152, R151, R154 ;  /* 0x0c00009798967389 */ /* 0x000064000008009a */
[----:B01---5:R-:W-:Y:S01]  /*48c0*/  ENDCOLLECTIVE ;  /* 0x000000000000791b */ /* 0x023fe20003800000 */
.L_x_17354:
[----:B------:R-:W-:Y:S01]  /*48d0*/  HFMA2.MMA R151, -RZ, RZ, 0, 1.1920928955078125e-07 ;  /* 0x00000002ff977435 */ /* 0x000fe200000001ff */
[----:B------:R-:W-:-:S05]  /*48e0*/  MOV R113, R150 ;  /* 0x0000009600717202 */ /* 0x000fca0000000f00 */
[----:B------:R-:W-:-:S05]  /*48f0*/  FADD.FTZ R145, R144, R113 ;  /* 0x0000007190917221 */ /* 0x000fca0000010000 */
[----:B------:R-:W-:-:S07]  /*4900*/  MOV R152, R145 ;  /* 0x0000009100987202 */ /* 0x000fce0000000f00 */
[----:B------:R-:W-:Y:S05]  /*4910*/  WARPSYNC.COLLECTIVE R149, `(.L_x_17355) ;  /* 0x0000000095087348 */ /* 0x000fea0003c00000 */
[----:B------:R0:W1:Y:S02]  /*4920*/  SHFL.BFLY P4, R150, R152, R151, R154 ;  /* 0x0c00009798967389 */ /* 0x000064000008009a */
[----:B01----:R-:W-:Y:S01]  /*4930*/  ENDCOLLECTIVE ;  /* 0x000000000000791b */ /* 0x003fe20003800000 */
.L_x_17355:
[----:B------:R-:W-:Y:S01]  /*4940*/  HFMA2.MMA R151, -RZ, RZ, 0, 2.384185791015625e-07 ;  /* 0x00000004ff977435 */ /* 0x000fe200000001ff */
[----:B------:R-:W-:-:S05]  /*4950*/  MOV R112, R150 ;  /* 0x0000009600707202 */ /* 0x000fca0000000f00 */
[----:B------:R-:W-:-:S05]  /*4960*/  FADD.FTZ R146, R145, R112 ;  /* 0x0000007091927221 */ /* 0x000fca0000010000 */
[----:B------:R-:W-:-:S07]  /*4970*/  MOV R152, R146 ;  /* 0x0000009200987202 */ /* 0x000fce0000000f00 */
[----:B------:R-:W-:Y:S05]  /*4980*/  WARPSYNC.COLLECTIVE R149, `(.L_x_17356) ;  /* 0x0000000095087348 */ /* 0x000fea0003c00000 */
[----:B------:R0:W1:Y:S02]  /*4990*/  SHFL.BFLY P4, R150, R152, R151, R154 ;  /* 0x0c00009798967389 */ /* 0x000064000008009a */
[----:B01----:R-:W-:Y:S01]  /*49a0*/  ENDCOLLECTIVE ;  /* 0x000000000000791b */ /* 0x003fe20003800000 */
.L_x_17356:
[----:B------:R-:W-:Y:S01]  /*49b0*/  HFMA2.MMA R151, -RZ, RZ, 0, 4.76837158203125e-07 ;  /* 0x00000008ff977435 */ /* 0x000fe200000001ff */
[----:B------:R-:W-:-:S05]  /*49c0*/  MOV R113, R150 ;  /* 0x0000009600717202 */ /* 0x000fca0000000f00 */
[----:B------:R-:W-:-:S05]  /*49d0*/  FADD.FTZ R147, R146, R113 ;  /* 0x0000007192937221 */ /* 0x000fca0000010000 */
[----:B------:R-:W-:-:S07]  /*49e0*/  MOV R152, R147 ;  /* 0x0000009300987202 */ /* 0x000fce0000000f00 */
[----:B------:R-:W-:Y:S05]  /*49f0*/  WARPSYNC.COLLECTIVE R149, `(.L_x_17357) ;  /* 0x0000000095087348 */ /* 0x000fea0003c00000 */
[----:B------:R0:W1:Y:S02]  /*4a00*/  SHFL.BFLY P4, R150, R152, R151, R154 ;  /* 0x0c00009798967389 */ /* 0x000064000008009a */
[----:B01----:R-:W-:Y:S01]  /*4a10*/  ENDCOLLECTIVE ;  /* 0x000000000000791b */ /* 0x003fe20003800000 */
.L_x_17357:
[----:B------:R-:W-:Y:S01]  /*4a20*/  HFMA2.MMA R151, -RZ, RZ, 0, 9.5367431640625e-07 ;  /* 0x00000010ff977435 */ /* 0x000fe200000001ff */
[----:B------:R-:W-:-:S05]  /*4a30*/  MOV R112, R150 ;  /* 0x0000009600707202 */ /* 0x000fca0000000f00 */
[----:B------:R-:W-:-:S05]  /*4a40*/  FADD.FTZ R148, R147, R112 ;  /* 0x0000007093947221 */ /* 0x000fca0000010000 */
[----:B------:R-:W-:-:S07]  /*4a50*/  MOV R152, R148 ;  /* 0x0000009400987202 */ /* 0x000fce0000000f00 */
[----:B------:R-:W-:Y:S05]  /*4a60*/  WARPSYNC.COLLECTIVE R149, `(.L_x_17358) ;  /* 0x0000000095087348 */ /* 0x000fea0003c00000 */
[----:B------:R0:W1:Y:S02]  /*4a70*/  SHFL.BFLY P4, R150, R152, R151, R154 ;  /* 0x0c00009798967389 */ /* 0x000064000008009a */
[----:B01----:R-:W-:Y:S01]  /*4a80*/  ENDCOLLECTIVE ;  /* 0x000000000000791b */ /* 0x003fe20003800000 */
.L_x_17358:
        /* <DEDUP_REMOVED lines=88> */
.L_x_17359:
[----:B------:R-:W-:Y:S01]  /*5010*/  HFMA2.MMA R151, -RZ, RZ, 0, 1.1920928955078125e-07 ;  /* 0x00000002ff977435 */ /* 0x000fe200000001ff */
[----:B------:R-:W-:-:S05]  /*5020*/  MOV R144, R150 ;  /* 0x0000009600907202 */ /* 0x000fca0000000f00 */
[----:B------:R-:W-:-:S05]  /*5030*/  FADD.FTZ R144, R113, R144 ;  /* 0x0000009071907221 */ /* 0x000fca0000010000 */
[----:B------:R-:W-:-:S07]  /*5040*/  MOV R152, R144 ;  /* 0x0000009000987202 */ /* 0x000fce0000000f00 */
[----:B------:R-:W-:Y:S05]  /*5050*/  WARPSYNC.COLLECTIVE R149, `(.L_x_17360) ;  /* 0x0000000095087348 */ /* 0x000fea0003c00000 */
[----:B------:R0:W1:Y:S02]  /*5060*/  SHFL.BFLY P4, R150, R152, R151, R154 ;  /* 0x0c00009798967389 */ /* 0x000064000008009a */
[----:B01----:R-:W-:Y:S01]  /*5070*/  ENDCOLLECTIVE ;  /* 0x000000000000791b */ /* 0x003fe20003800000 */
.L_x_17360:
[----:B------:R-:W-:Y:S01]  /*5080*/  HFMA2.MMA R151, -RZ, RZ, 0, 2.384185791015625e-07 ;  /* 0x00000004ff977435 */ /* 0x000fe200000001ff */
[----:B------:R-:W-:-:S05]  /*5090*/  MOV R145, R150 ;  /* 0x0000009600917202 */ /* 0x000fca0000000f00 */
[----:B------:R-:W-:-:S05]  /*50a0*/  FADD.FTZ R145, R144, R145 ;  /* 0x0000009190917221 */ /* 0x000fca0000010000 */
[----:B------:R-:W-:-:S07]  /*50b0*/  MOV R152, R145 ;  /* 0x0000009100987202 */ /* 0x000fce0000000f00 */
[----:B------:R-:W-:Y:S05]  /*50c0*/  WARPSYNC.COLLECTIVE R149, `(.L_x_17361) ;  /* 0x0000000095087348 */ /* 0x000fea0003c00000 */
[----:B------:R0:W1:Y:S02]  /*50d0*/  SHFL.BFLY P4, R150, R152, R151, R154 ;  /* 0x0c00009798967389 */ /* 0x000064000008009a */
[----:B01----:R-:W-:Y:S01]  /*50e0*/  ENDCOLLECTIVE ;  /* 0x000000000000791b */ /* 0x003fe20003800000 */
.L_x_17361:
[----:B------:R-:W-:Y:S01]  /*50f0*/  HFMA2.MMA R151, -RZ, RZ, 0, 4.76837158203125e-07 ;  /* 0x00000008ff977435 */ /* 0x000fe200000001ff */
[----:B------:R-:W-:-:S05]  /*5100*/  MOV R146, R150 ;  /* 0x0000009600927202 */ /* 0x000fca0000000f00 */
[----:B------:R-:W-:-:S05]  /*5110*/  FADD.FTZ R146, R145, R146 ;  /* 0x0000009291927221 */ /* 0x000fca0000010000 */
[----:B------:R-:W-:-:S07]  /*5120*/  MOV R152, R146 ;  /* 0x0000009200987202 */ /* 0x000fce0000000f00 */
[----:B------:R-:W-:Y:S05]  /*5130*/  WARPSYNC.COLLECTIVE R149, `(.L_x_17362) ;  /* 0x0000000095087348 */ /* 0x000fea0003c00000 */
[----:B------:R0:W1:Y:S02]  /*5140*/  SHFL.BFLY P4, R150, R152, R151, R154 ;  /* 0x0c00009798967389 */ /* 0x000064000008009a */
[----:B01----:R-:W-:Y:S01]  /*5150*/  ENDCOLLECTIVE ;  /* 0x000000000000791b */ /* 0x003fe20003800000 */
.L_x_17362:
[----:B------:R-:W-:Y:S01]  /*5160*/  HFMA2.MMA R151, -RZ, RZ, 0, 9.5367431640625e-07 ;  /* 0x00000010ff977435 */ /* 0x000fe200000001ff */
[----:B------:R-:W-:-:S05]  /*5170*/  MOV R147, R150 ;  /* 0x0000009600937202 */ /* 0x000fca0000000f00 */
[----:B------:R-:W-:-:S05]  /*5180*/  FADD.FTZ R147, R146, R147 ;  /* 0x0000009392937221 */ /* 0x000fca0000010000 */
[----:B------:R-:W-:-:S07]  /*5190*/  MOV R152, R147 ;  /* 0x0000009300987202 */ /* 0x000fce0000000f00 */
[----:B------:R-:W-:Y:S05]  /*51a0*/  WARPSYNC.COLLECTIVE R149, `(.L_x_17363) ;  /* 0x0000000095087348 */ /* 0x000fea0003c00000 */
[----:B------:R0:W1:Y:S02]  /*51b0*/  SHFL.BFLY P4, R150, R152, R151, R154 ;  /* 0x0c00009798967389 */ /* 0x000064000008009a */
[----:B01----:R-:W-:Y:S01]  /*51c0*/  ENDCOLLECTIVE ;  /* 0x000000000000791b */ /* 0x003fe20003800000 */
.L_x_17363:
[----:B------:R-:W-:Y:S01]  /*51d0*/  MOV R148, R150 ;  /* 0x0000009600947202 */ /* 0x000fe20000000f00 */
[----:B------:R-:W-:Y:S06]  /*51e0*/  BRA `(.L_x_17364) ;  /* 0xffffffe8000c7947 */ /* 0x000fec000383ffff */
.L_x_17365:
        /* <DEDUP_REMOVED lines=9> */
.L_x_33543:


//--------------------- .text._ZN10layer_norm31ln_parallel_residual_fwd_kernelINS_13Kernel_traitsIf6__halfS2_S2_fjLj5120ELj1ELj1ELj4ELj16ENS_18Kernel_traits_baseILj5120EfS2_S2_S2_fjLj128EEEEELb1ELb0ELb0EEEvNS_9FwdParamsE --------------------------
	.section	.text._ZN10layer_norm31ln_parallel_residual_fwd_kernelINS_13Kernel_traitsIf6__halfS2_S2_fjLj5120ELj1ELj1ELj4ELj16ENS_18Kernel_traits_baseILj5120EfS2_S2_S2_fjLj128EEEEELb1ELb0ELb0EEEvNS_9FwdParamsE,"ax",@progbits
	.align	128
        .global         _ZN10layer_norm31ln_parallel_residual_fwd_kernelINS_13Kernel_traitsIf6__halfS2_S2_fjLj5120ELj1ELj1ELj4ELj16ENS_18Kernel_traits_baseILj5120EfS2_S2_S2_fjLj128EEEEELb1ELb0ELb0EEEvNS_9FwdParamsE
        .type           _ZN10layer_norm31ln_parallel_residual_fwd_kernelINS_13Kernel_traitsIf6__halfS2_S2_fjLj5120ELj1ELj1ELj4ELj16ENS_18Kernel_traits_baseILj5120EfS2_S2_S2_fjLj128EEEEELb1ELb0ELb0EEEvNS_9FwdParamsE,@function
        .size           _ZN10layer_norm31ln_parallel_residual_fwd_kernelINS_13Kernel_traitsIf6__halfS2_S2_fjLj5120ELj1ELj1ELj4ELj16ENS_18Kernel_traits_baseILj5120EfS2_S2_S2_fjLj128EEEEELb1ELb0ELb0EEEvNS_9FwdParamsE,(.L_x_33544 - _ZN10layer_norm31ln_parallel_residual_fwd_kernelINS_13Kernel_traitsIf6__halfS2_S2_fjLj5120ELj1ELj1ELj4ELj16ENS_18Kernel_traits_baseILj5120EfS2_S2_S2_fjLj128EEEEELb1ELb0ELb0EEEvNS_9FwdParamsE)
        .other          _ZN10layer_norm31ln_parallel_residual_fwd_kernelINS_13Kernel_traitsIf6__halfS2_S2_fjLj5120ELj1ELj1ELj4ELj16ENS_18Kernel_traits_baseILj5120EfS2_S2_S2_fjLj128EEEEELb1ELb0ELb0EEEvNS_9FwdParamsE,@"STO_CUDA_ENTRY STV_DEFAULT"
_ZN10layer_norm31ln_parallel_residual_fwd_kernelINS_13Kernel_traitsIf6__halfS2_S2_fjLj5120ELj1ELj1ELj4ELj16ENS_18Kernel_traits_baseILj5120EfS2_S2_S2_fjLj128EEEEELb1ELb0ELb0EEEvNS_9FwdParamsE:
.text._ZN10layer_norm31ln_parallel_residual_fwd_kernelINS_13Kernel_traitsIf6__halfS2_S2_fjLj5120ELj1ELj1ELj4ELj16ENS_18Kernel_traits_baseILj5120EfS2_S2_S2_fjLj128EEEEELb1ELb0ELb0EEEvNS_9FwdParamsE:
        /* <DEDUP_REMOVED lines=129> */
.L_x_17367:
[----:B------:R-:W-:Y:S05]  /*0810*/  BSYNC B0 ;  /* 0x0000000000007941 */ /* 0x000fea0003800000 */
.L_x_17366:
        /* <DEDUP_REMOVED lines=36> */
.L_x_17369:
[----:B------:R-:W-:Y:S05]  /*0a60*/  BSYNC B0 ;  /* 0x0000000000007941 */ /* 0x000fea0003800000 */
.L_x_17368:
        /* <DEDUP_REMOVED lines=36> */
.L_x_17371:
[----:B------:R-:W-:Y:S05]  /*0cb0*/  BSYNC B0 ;  /* 0x0000000000007941 */ /* 0x000fea0003800000 */
.L_x_17370:
        /* <DEDUP_REMOVED lines=36> */
.L_x_17373:
[----:B------:R-:W-:Y:S05]  /*0f00*/  BSYNC B0 ;  /* 0x0000000000007941 */ /* 0x000fea0003800000 */
.L_x_17372:
        /* <DEDUP_REMOVED lines=42> */
.L_x_17375:
[----:B------:R-:W-:Y:S05]  /*11b0*/  BSYNC B0 ;  /* 0x0000000000007941 */ /* 0x000fea0003800000 */
.L_x_17374:
[----:B------:R-:W-:Y:S01]  /*11c0*/  ULDC UR8, c[0x0][0x214] ;  /* 0x0000850000087ab9 */ /* 0x000fe20000000800 */
[----:B------:R-:W-:Y:S02]  /*11d0*/  LOP3.LUT R17, R17, UR25, R4, 0x96, !PT ;  /* 0x0000001911117c12 */ /* 0x000fe4000f8e9604 */
[----:B------:R-:W-:-:S13]  /*11e0*/  ISETP.GE.AND P0, PT, R199, UR8, PT ;  /* 0x00000008c7007c0c */ /* 0x000fda000bf06270 */
[----:B------:R-:W-:Y:S05]  /*11f0*/  @P0 EXIT ;  /* 0x000000000000094d */ /* 0x000fea0003800000 */
[----:B------:R-:W-:Y:S01]  /*1200*/  SHF.R.S32.HI R3, RZ, 0x3, R3 ;  /* 0x00000003ff037819 */ /* 0x000fe20000011403 */
[----:B0-----:R-:W-:Y:S01]  /*1210*/  IMAD R10, R7, -0x326172a9, RZ ;  /* 0xcd9e8d57070a7824 */ /* 0x001fe200078e02ff */
[----:B------:R-:W-:Y:S01]  /*1220*/  LOP3.LUT R5, R0, 0x60, RZ, 0xc0, !PT ;  /* 0x0000006000057812 */ /* 0x000fe200078ec0ff */
[----:B------:R-:W-:Y:S01]  /*1230*/  IMAD R11, R18, -0x2daee0ad, RZ ;  /* 0xd2511f53120b7824 */ /* 0x000fe200078e02ff */
[----:B------:R-:W-:Y:S01]  /*1240*/  LOP3.LUT R4, R3, 0x7f, RZ, 0xc0, !PT ;  /* 0x0000007f03047812 */ /* 0x000fe200078ec0ff */
[----:B------:R-:W-:Y:S01]  /*1250*/  IMAD R194, R17, -0x326172a9, RZ ;  /* 0xcd9e8d5711c27824 */ /* 0x000fe200078e02ff */
[----:B------:R-:W-:Y:S01]  /*1260*/  SHF.L.U32 R8, R0, 0x5, RZ ;  /* 0x0000000500087819 */ /* 0x000fe200000006ff */
        /* <DEDUP_REMOVED lines=13> */
[----:B------:R-:W-:Y:S01]  /*1340*/  LOP3.LUT R3, R3, UR26, R10, 0x96, !PT ;  /* 0x0000001a03037c12 */ /* 0x000fe2000f8e960a */
[----:B------:R-:W-:Y:S01]  /*1350*/  ULDC.64 UR8, c[0x0][0x230] ;  /* 0x00008c0000087ab9 */ /* 0x000fe20000000a00 */
[----:B------:R-:W-:Y:S01]  /*1360*/  VIMNMX R9, R9, 0x20, PT ;  /* 0x0000002009097848 */ /* 0x000fe20003fe0100 */
[----:B------:R-:W-:Y:S01]  /*1370*/  IMAD.IADD R5, R5, 0x1, R8 ;  /* 0x0000000105057824 */ /* 0x000fe200078e0208 */
[----:B------:R-:W-:Y:S01]  /*1380*/  LOP3.LUT R4, R4, UR37, R11, 0x96, !PT ;  /* 0x0000002504047c12 */ /* 0x000fe2000f8e960b */
[----:B------:R-:W-:Y:S01]  /*1390*/  UISETP.NE.AND UP0, UPT, UR27, URZ, UPT ;  /* 0x0000003f1b00728c */ /* 0x000fe2000bf05270 */
[----:B------:R-:W-:Y:S01]  /*13a0*/  IADD3 R9, R8, R9, RZ ;  /* 0x0000000908097210 */ /* 0x000fe20007ffe0ff */
[----:B------:R-:W-:Y:S01]  /*13b0*/  IMAD.SHL.U32 R7, R5, 0x8, RZ ;  /* 0x0000000805077824 */ /* 0x000fe200078e00ff */
[----:B------:R-:W-:Y:S01]  /*13c0*/  LOP3.LUT R5, R6, 0x3, RZ, 0xc0, !PT ;  /* 0x0000000306057812 */ /* 0x000fe200078ec0ff */
[----:B------:R-:W-:Y:S01]  /*13d0*/  IMAD.MOV.U32 R6, RZ, RZ, RZ ;  /* 0x000000ffff067224 */ /* 0x000fe200078e00ff */
[----:B------:R-:W-:Y:S01]  /*13e0*/  SHF.L.U32 R193, R9, 0x3, RZ ;  /* 0x0000000309c17819 */ /* 0x000fe200000006ff */
[----:B------:R-:W-:Y:S01]  /*13f0*/  ULDC.64 UR28, c[0x0][0x238] ;  /* 0x00008e00001c7ab9 */ /* 0x000fe20000000a00 */
[----:B------:R-:W-:Y:S01]  /*1400*/  I2FP.F32.U32 R7, R7 ;  /* 0x0000000700077245 */ /* 0x000fe20000201000 */
[----:B------:R-:W-:Y:S01]  /*1410*/  ULDC.64 UR30, c[0x0][0x240] ;  /* 0x00009000001e7ab9 */ /* 0x000fe20000000a00 */
[----:B------:R-:W-:Y:S01]  /*1420*/  ULDC.64 UR32, c[0x0][0x248] ;  /* 0x0000920000207ab9 */ /* 0x000fe20000000a00 */
[----:B------:R-:W-:Y:S01]  /*1430*/  ULDC.64 UR34, c[0x0][0x210] ;  /* 0x0000840000227ab9 */ /* 0x000fe20000000a00 */
[----:B------:R0:W1:Y:S04]  /*1440*/  MUFU.RCP R195, R7 ;  /* 0x0000000700c37308 */ /* 0x0000680000001000 */
.L_x_18041:
        /* <DEDUP_REMOVED lines=16> */
[----:B------:R-:W-:Y:S01]  /*1550*/  ISETP.NE.AND.EX P1, PT, R203, RZ, PT, P1 ;  /* 0x000000ffcb00720c */ /* 0x000fe20003f25310 */
[----:B---3--:R-:W-:-:S06]  /*1560*/  IMAD.WIDE.U32 R188, R19, 0x10, R188 ;  /* 0x0000001013bc7825 */ /* 0x008fcc00078e00bc */
        /* <DEDUP_REMOVED lines=16> */
.L_x_17379:
[----:B0-----:R-:W-:-:S07]  /*1670*/  MOV R7, R194 ;  /* 0x000000c200077202 */ /* 0x001fce0000000f00 */
.L_x_17380:
[----:B------:R-:W-:Y:S05]  /*1680*/  BSYNC B1 ;  /* 0x0000000000017941 */ /* 0x000fea0003800000 */
.L_x_17378:
        /* <DEDUP_REMOVED lines=16> */
.L_x_17384:
[----:B------:R-:W-:Y:S05]  /*1790*/  BSYNC B2 ;  /* 0x0000000000027941 */ /* 0x000fea0003800000 */
.L_x_17383:
        /* <DEDUP_REMOVED lines=44> */
.L_x_17382:
[----:B------:R-:W-:Y:S05]  /*1a60*/  BSYNC B1 ;  /* 0x0000000000017941 */ /* 0x000fea0003800000 */
.L_x_17381:
[----:B------:R-:W0:Y:S01]  /*1a70*/  LDC R242, c[0x0][0x294] ;  /* 0x0000a500fff27b82 */ /* 0x000e220000000800 */
[----:B------:R-:W-:Y:S01]  /*1a80*/  I2FP.F32.U32 R210, R7 ;  /* 0x0000000700d27245 */ /* 0x000fe20000201000 */
[----:B------:R-:W-:Y:S01]  /*1a90*/  IMAD.MOV.U32 R243, RZ, RZ, 0x2f800000 ;  /* 0x2f800000fff37424 */ /* 0x000fe200078e00ff */
[----:B------:R-:W-:Y:S02]  /*1aa0*/  ISETP.NE.U32.AND P2, PT, R202, RZ, PT ;  /* 0x000000ffca00720c */ /* 0x000fe40003f45070 */
[----:B------:R-:W-:Y:S01]  /*1ab0*/  LOP3.LUT R201, R201, 0xffffffef, RZ, 0xc0, !PT ;  /* 0xffffffefc9c97812 */ /* 0x000fe200078ec0ff */
[----:B------:R-:W-:Y:S01]  /*1ac0*/  FFMA.FTZ R5, R210, R243, 1.1641532182693481445e-10 ;  /* 0x2f000000d2057423 */ /* 0x000fe200000100f3 */
[----:B------:R-:W-:Y:S01]  /*1ad0*/  ISETP.NE.AND.EX P2, PT, R203, RZ, PT, P2 ;  /* 0x000000ffcb00720c */ /* 0x000fe20003f45320 */
[----:B------:R-:W2:Y:S01]  /*1ae0*/  LDC R239, c[0x0][0x298] ;  /* 0x0000a600ffef7b82 */ /* 0x000ea20000000800 */
[----:B-----5:R-:W-:Y:S02]  /*1af0*/  HADD2.F32 R210, -RZ, R188.H0_H0 ;  /* 0x200000bcffd27230 */ /* 0x020fe40000004100 */
[----:B0-----:R-:W-:-:S03]  /*1b00*/  FSETP.GTU.FTZ.AND P3, PT, R5, R242, PT ;  /* 0x000000f20500720b */ /* 0x001fc60003f7c000 */
[----:B--2---:R-:W-:-:S10]  /*1b10*/  FMUL.FTZ R210, R210, R239 ;  /* 0x000000efd2d27220 */ /* 0x004fd40000410000 */
        /* <DEDUP_REMOVED lines=9> */
.L_x_17385:
        /* <DEDUP_REMOVED lines=12> */
.L_x_17388:
[----:B------:R-:W-:-:S07]  /*1c70*/  MOV R8, R194 ;  /* 0x000000c200087202 */ /* 0x000fce0000000f00 */
.L_x_17389:
[----:B------:R-:W-:Y:S05]  /*1c80*/  BSYNC B1 ;  /* 0x0000000000017941 */ /* 0x000fea0003800000 */
.L_x_17387:
        /* <DEDUP_REMOVED lines=16> */
.L_x_17393:
[----:B------:R-:W-:Y:S05]  /*1d90*/  BSYNC B2 ;  /* 0x0000000000027941 */ /* 0x000fea0003800000 */
.L_x_17392:
        /* <DEDUP_REMOVED lines=38> */
[----:B------:R-:W-:-:S04]  /*2000*/  IMAD.WIDE.U32 R210, R211, -0x326172a9, RZ ;  /* 0xcd9e8d57d3d27825 */ /* 0x000fc800078e00ff */
[----:B------:R-:W-:Y:S01]  /*2010*/  IMAD.MOV.U32 R194, RZ, RZ, R210 ;  /* 0x000000ffffc27224 */ /* 0x000fe200078e00d2 */
[----:B------:R-:W-:Y:S01]  /*2020*/  LOP3.LUT R3, R211, UR26, R202, 0x96, !PT ;  /* 0x0000001ad3037c12 */ /* 0x000fe2000f8e96ca */
[----:B------:R-:W-:-:S05]  /*2030*/  IMAD.WIDE.U32 R202, R203, -0x2daee0ad, RZ ;  /* 0xd2511f53cbca7825 */ /* 0x000fca00078e00ff */
[----:B------:R-:W-:Y:S02]  /*2040*/  LOP3.LUT R4, R203, UR37, R4, 0x96, !PT ;  /* 0x00000025cb047c12 */ /* 0x000fe4000f8e9604 */
[----:B------:R-:W-:-:S07]  /*2050*/  MOV R192, R202 ;  /* 0x000000ca00c07202 */ /* 0x000fce0000000f00 */
.L_x_17391:
[----:B------:R-:W-:Y:S05]  /*2060*/  BSYNC B1 ;  /* 0x0000000000017941 */ /* 0x000fea0003800000 */
.L_x_17390:
        /* <DEDUP_REMOVED lines=10> */
.L_x_17386:
        /* <DEDUP_REMOVED lines=12> */
.L_x_17395:
[----:B------:R-:W-:-:S07]  /*21d0*/  MOV R223, R194 ;  /* 0x000000c200df7202 */ /* 0x000fce0000000f00 */
.L_x_17396:
[----:B------:R-:W-:Y:S05]  /*21e0*/  BSYNC B1 ;  /* 0x0000000000017941 */ /* 0x000fea0003800000 */
.L_x_17394:
        /* <DEDUP_REMOVED lines=16> */
.L_x_17400:
[----:B------:R-:W-:Y:S05]  /*22f0*/  BSYNC B2 ;  /* 0x0000000000027941 */ /* 0x000fea0003800000 */
.L_x_17399:
        /* <DEDUP_REMOVED lines=44> */
.L_x_17398:
[----:B------:R-:W-:Y:S05]  /*25c0*/  BSYNC B1 ;  /* 0x0000000000017941 */ /* 0x000fea0003800000 */
.L_x_17397:
        /* <DEDUP_REMOVED lines=15> */
.L_x_17401:
        /* <DEDUP_REMOVED lines=12> */
.L_x_17404:
[----:B------:R-:W-:-:S07]  /*2780*/  IMAD.MOV.U32 R9, RZ, RZ, R194 ;  /* 0x000000ffff097224 */ /* 0x000fce00078e00c2 */
.L_x_17405:
[----:B------:R-:W-:Y:S05]  /*2790*/  BSYNC B1 ;  /* 0x0000000000017941 */ /* 0x000fea0003800000 */
.L_x_17403:
        /* <DEDUP_REMOVED lines=16> */
.L_x_17409:
[----:B------:R-:W-:Y:S05]  /*28a0*/  BSYNC B2 ;  /* 0x0000000000027941 */ /* 0x000fea0003800000 */
.L_x_17408:
        /* <DEDUP_REMOVED lines=44> */
.L_x_17407:
[----:B------:R-:W-:Y:S05]  /*2b70*/  BSYNC B1 ;  /* 0x0000000000017941 */ /* 0x000fea0003800000 */
.L_x_17406:
        /* <DEDUP_REMOVED lines=10> */
.L_x_17402:
        /* <DEDUP_REMOVED lines=12> */
.L_x_17411:
[----:B------:R-:W-:-:S07]  /*2ce0*/  IMAD.MOV.U32 R188, RZ, RZ, R194 ;  /* 0x000000ffffbc7224 */ /* 0x000fce00078e00c2 */
.L_x_17412:
[----:B------:R-:W-:Y:S05]  /*2cf0*/  BSYNC B1 ;  /* 0x0000000000017941 */ /* 0x000fea0003800000 */
.L_x_17410:
        /* <DEDUP_REMOVED lines=16> */
.L_x_17416:
[----:B------:R-:W-:Y:S05]  /*2e00*/  BSYNC B2 ;  /* 0x0000000000027941 */ /* 0x000fea0003800000 */
.L_x_17415:
        /* <DEDUP_REMOVED lines=44> */
.L_x_17414:
[----:B------:R-:W-:Y:S05]  /*30d0*/  BSYNC B1 ;  /* 0x0000000000017941 */ /* 0x000fea0003800000 */
.L_x_17413:
        /* <DEDUP_REMOVED lines=15> */
.L_x_17417:
        /* <DEDUP_REMOVED lines=12> */
.L_x_17420:
[----:B------:R-:W-:-:S07]  /*3290*/  IMAD.MOV.U32 R10, RZ, RZ, R194 ;  /* 0x000000ffff0a7224 */ /* 0x000fce00078e00c2 */
.L_x_17421:
[----:B------:R-:W-:Y:S05]  /*32a0*/  BSYNC B1 ;  /* 0x0000000000017941 */ /* 0x000fea0003800000 */
.L_x_17419:
        /* <DEDUP_REMOVED lines=16> */
.L_x_17425:
[----:B------:R-:W-:Y:S05]  /*33b0*/  BSYNC B2 ;  /* 0x0000000000027941 */ /* 0x000fea0003800000 */
.L_x_17424:
        /* <DEDUP_REMOVED lines=44> */
.L_x_17423:
[----:B------:R-:W-:Y:S05]  /*3680*/  BSYNC B1 ;  /* 0x0000000000017941 */ /* 0x000fea0003800000 */
.L_x_17422:
[----:B------:R-:W-:-:S05]  /*3690*/  I2FP.F32.U32 R10, R10 ;  /* 0x0000000a000a7245 */ /* 0x000fca0000201000 */
[----:B------:R-:W-:Y:S01]  /*36a0*/  FFMA.FTZ R211, R10, R243, 1.1641532182693481445e-10 ;  /* 0x2f0000000ad37423 */ /* 0x000fe200000100f3 */
[----:B------:R-:W-:-:S04]  /*36b0*/  HADD2.F32 R10, -RZ, R21.H0_H0 ;  /* 0x20000015ff0a7230 */ /* 0x000fc80000004100 */
[----:B------:R-:W-:Y:S01]  /*36c0*/  FSETP.GTU.FTZ.AND P3, PT, R211, R242, PT ;  /* 0x000000f2d300720b */ /* 0x000fe20003f7c000 */
[----:B------:R-:W-:-:S05]  /*36d0*/  FMUL.FTZ R10, R10, R239 ;  /* 0x000000ef0a0a7220 */ /* 0x000fca0000410000 */
[----:B------:R-:W-:Y:S02]  /*36e0*/  FSEL R188, R10, RZ, !P3 ;  /* 0x000000ff0abc7208 */ /* 0x000fe40005800000 */
[----:B------:R-:W-:-:S03]  /*36f0*/  SEL R10, RZ, 0x1, P3 ;  /* 0x00000001ff0a7807 */ /* 0x000fc60001800000 */
[----:B------:R-:W-:Y:S01]  /*3700*/  FADD.FTZ R203, R188, R203 ;  /* 0x000000cbbccb7221 */ /* 0x000fe20000010000 */
[----:B------:R-:W-:-:S05]  /*3710*/  @P0 HADD2.F32 R188, -RZ, R25.H0_H0 ;  /* 0x20000019ffbc0230 */ /* 0x000fca0000004100 */
[----:B------:R-:W-:-:S07]  /*3720*/  @P0 FADD.FTZ R203, R188, R203 ;  /* 0x000000cbbccb0221 */ /* 0x000fce0000010000 */
.L_x_17418:
        /* <DEDUP_REMOVED lines=12> */
.L_x_17427:
[----:B------:R-:W-:-:S07]  /*37f0*/  IMAD.MOV.U32 R188, RZ, RZ, R194 ;  /* 0x000000ffffbc7224 */ /* 0x000fce00078e00c2 */
.L_x_17428:
[----:B------:R-:W-:Y:S05]  /*3800*/  BSYNC B1 ;  /* 0x0000000000017941 */ /* 0x000fea0003800000 */
.L_x_17426:
        /* <DEDUP_REMOVED lines=16> */
.L_x_17432:
[----:B------:R-:W-:Y:S05]  /*3910*/  BSYNC B2 ;  /* 0x0000000000027941 */ /* 0x000fea0003800000 */
.L_x_17431:
        /* <DEDUP_REMOVED lines=44> */
.L_x_17430:
[----:B------:R-:W-:Y:S05]  /*3be0*/  BSYNC B1 ;  /* 0x0000000000017941 */ /* 0x000fea0003800000 */
.L_x_17429:
        /* <DEDUP_REMOVED lines=15> */
.L_x_17433:
        /* <DEDUP_REMOVED lines=12> */
.L_x_17436:
[----:B------:R-:W-:-:S07]  /*3da0*/  MOV R11, R194 ;  /* 0x000000c2000b7202 */ /* 0x000fce0000000f00 */
.L_x_17437:
[----:B------:R-:W-:Y:S05]  /*3db0*/  BSYNC B1 ;  /* 0x0000000000017941 */ /* 0x000fea0003800000 */
.L_x_17435:
        /* <DEDUP_REMOVED lines=16> */
.L_x_17441:
[----:B------:R-:W-:Y:S05]  /*3ec0*/  BSYNC B2 ;  /* 0x0000000000027941 */ /* 0x000fea0003800000 */
.L_x_17440:
        /* <DEDUP_REMOVED lines=44> */
.L_x_17439:
[----:B------:R-:W-:Y:S05]  /*4190*/  BSYNC B1 ;  /* 0x0000000000017941 */ /* 0x000fea0003800000 */
.L_x_17438:
        /* <DEDUP_REMOVED lines=10> */
.L_x_17434:
        /* <DEDUP_REMOVED lines=12> */
.L_x_17443:
[----:B------:R-:W-:-:S07]  /*4300*/  MOV R211, R194 ;  /* 0x000000c200d37202 */ /* 0x000fce0000000f00 */
.L_x_17444:
[----:B------:R-:W-:Y:S05]  /*4310*/  BSYNC B1 ;  /* 0x0000000000017941 */ /* 0x000fea0003800000 */
.L_x_17442:
        /* <DEDUP_REMOVED lines=16> */
.L_x_17448:
[----:B------:R-:W-:Y:S05]  /*4420*/  BSYNC B2 ;  /* 0x0000000000027941 */ /* 0x000fea0003800000 */
.L_x_17447:
        /* <DEDUP_REMOVED lines=44> */
.L_x_17446:
[----:B------:R-:W-:Y:S05]  /*46f0*/  BSYNC B1 ;  /* 0x0000000000017941 */ /* 0x000fea0003800000 */
.L_x_17445:
        /* <DEDUP_REMOVED lines=15> */
.L_x_17449:
        /* <DEDUP_REMOVED lines=12> */
.L_x_17452:
[----:B------:R-:W-:-:S07]  /*48b0*/  IMAD.MOV.U32 R12, RZ, RZ, R194 ;  /* 0x000000ffff0c7224 */ /* 0x000fce00078e00c2 */
.L_x_17453:
[----:B------:R-:W-:Y:S05]  /*48c0*/  BSYNC B1 ;  /* 0x0000000000017941 */ /* 0x000fea0003800000 */
.L_x_17451:
        /* <DEDUP_REMOVED lines=16> */
.L_x_17457:
[----:B------:R-:W-:Y:S05]  /*49d0*/  BSYNC B2 ;  /* 0x0000000000027941 */ /* 0x000fea0003800000 */
.L_x_17456:
        /* <DEDUP_REMOVED lines=44> */
.L_x_17455:
[----:B------:R-:W-:Y:S05]  /*4ca0*/  BSYNC B1 ;  /* 0x0000000000017941 */ /* 0x000fea0003800000 */
.L_x_17454:
        /* <DEDUP_REMOVED lines=10> */
.L_x_17450:
        /* <DEDUP_REMOVED lines=12> */
.L_x_17459:
[----:B------:R-:W-:-:S07]  /*4e10*/  IMAD.MOV.U32 R223, RZ, RZ, R194 ;  /* 0x000000ffffdf7224 */ /* 0x000fce00078e00c2 */
.L_x_17460:
[----:B------:R-:W-:Y:S05]  /*4e20*/  BSYNC B1 ;  /* 0x0000000000017941 */ /* 0x000fea0003800000 */
.L_x_17458:
        /* <DEDUP_REMOVED lines=16> */
.L_x_17464:
[----:B------:R-:W-:Y:S05]  /*4f30*/  BSYNC B2 ;  /* 0x0000000000027941 */ /* 0x000fea0003800000 */
.L_x_17463:
        /* <DEDUP_REMOVED lines=44> */
.L_x_17462:
[----:B------:R-:W-:Y:S05]  /*5200*/  BSYNC B1 ;  /* 0x0000000000017941 */ /* 0x000fea0003800000 */
.L_x_17461:
        /* <DEDUP_REMOVED lines=9> */
[----:B------:R-:W-:Y:S02]  /*52a0*/  HADD2.F32 R190, -RZ, R26.H1_H1 ;  /* 0x3000001affbe7230 */ /* 0x000fe40000004100 */
[----:B------:R-:W-:-:S03]  /*52b0*/  IMAD.MOV.U32 R5, RZ, RZ, R188 ;  /* 0x000000ffff057224 */ /* 0x000fc600078e00bc */
[----:B------:R-:W-:Y:S01]  /*52c0*/  FADD.FTZ R223, R190, R223 ;  /* 0x000000dfbedf7221 */ /* 0x000fe20000010000 */
[----:B------:R-:W-:Y:S06]  /*52d0*/  BRA `(.L_x_17466) ;  /* 0x0000000400587947 */ /* 0x000fec0003800000 */
.L_x_17465:
        /* <DEDUP_REMOVED lines=12> */
.L_x_17468:
[----:B------:R-:W-:-:S07]  /*53a0*/  IMAD.MOV.U32 R13, RZ, RZ, R194 ;  /* 0x000000ffff0d7224 */ /* 0x000fce00078e00c2 */
.L_x_17469:
[----:B------:R-:W-:Y:S05]  /*53b0*/  BSYNC B1 ;  /* 0x0000000000017941 */ /* 0x000fea0003800000 */
.L_x_17467:
        /* <DEDUP_REMOVED lines=16> */
.L_x_17473:
[----:B------:R-:W-:Y:S05]  /*54c0*/  BSYNC B2 ;  /* 0x0000000000027941 */ /* 0x000fea0003800000 */
.L_x_17472:
        /* <DEDUP_REMOVED lines=44> */
.L_x_17471:
[----:B------:R-:W-:Y:S05]  /*5790*/  BSYNC B1 ;  /* 0x0000000000017941 */ /* 0x000fea0003800000 */
.L_x_17470:
        /* <DEDUP_REMOVED lines=10> */
.L_x_17466:
        /* <DEDUP_REMOVED lines=12> */
.L_x_17475:
[----:B------:R-:W-:-:S07]  /*5900*/  IMAD.MOV.U32 R190, RZ, RZ, R194 ;  /* 0x000000ffffbe7224 */ /* 0x000fce00078e00c2 */
.L_x_17476:
[----:B------:R-:W-:Y:S05]  /*5910*/  BSYNC B1 ;  /* 0x0000000000017941 */ /* 0x000fea0003800000 */
.L_x_17474:
        /* <DEDUP_REMOVED lines=16> */
.L_x_17480:
[----:B------:R-:W-:Y:S05]  /*5a20*/  BSYNC B2 ;  /* 0x0000000000027941 */ /* 0x000fea0003800000 */
.L_x_17479:
        /* <DEDUP_REMOVED lines=44> */
.L_x_17478:
[----:B------:R-:W-:Y:S05]  /*5cf0*/  BSYNC B1 ;  /* 0x0000000000017941 */ /* 0x000fea0003800000 */
.L_x_17477:
        /* <DEDUP_REMOVED lines=13> */
.L_x_17481:
        /* <DEDUP_REMOVED lines=12> */
.L_x_17484:
[----:B------:R-:W-:-:S07]  /*5e90*/  MOV R14, R194 ;  /* 0x000000c2000e7202 */ /* 0x000fce0000000f00 */
.L_x_17485:
[----:B------:R-:W-:Y:S05]  /*5ea0*/  BSYNC B1 ;  /* 0x0000000000017941 */ /* 0x000fea0003800000 */
.L_x_17483:
        /* <DEDUP_REMOVED lines=16> */
.L_x_17489:
[----:B------:R-:W-:Y:S05]  /*5fb0*/  BSYNC B2 ;  /* 0x0000000000027941 */ /* 0x000fea0003800000 */
.L_x_17488:
        /* <DEDUP_REMOVED lines=44> */
.L_x_17487:
[----:B------:R-:W-:Y:S05]  /*6280*/  BSYNC B1 ;  /* 0x0000000000017941 */ /* 0x000fea0003800000 */
.L_x_17486:
        /* <DEDUP_REMOVED lines=10> */
.L_x_17482:
        /* <DEDUP_REMOVED lines=12> */
.L_x_17491:
[----:B------:R-:W-:-:S07]  /*63f0*/  MOV R190, R194 ;  /* 0x000000c200be7202 */ /* 0x000fce0000000f00 */
.L_x_17492:
[----:B------:R-:W-:Y:S05]  /*6400*/  BSYNC B1 ;  /* 0x0000000000017941 */ /* 0x000fea0003800000 */
.L_x_17490:
        /* <DEDUP_REMOVED lines=16> */
.L_x_17496:
[----:B------:R-:W-:Y:S05]  /*6510*/  BSYNC B2 ;  /* 0x0000000000027941 */ /* 0x000fea0003800000 */
.L_x_17495:
        /* <DEDUP_REMOVED lines=44> */
.L_x_17494:
[----:B------:R-:W-:Y:S05]  /*67e0*/  BSYNC B1 ;  /* 0x0000000000017941 */ /* 0x000fea0003800000 */
.L_x_17493:
        /* <DEDUP_REMOVED lines=13> */
.L_x_17497:
        /* <DEDUP_REMOVED lines=12> */
.L_x_17500:
[----:B------:R-:W-:-:S07]  /*6980*/  IMAD.MOV.U32 R15, RZ, RZ, R194 ;  /* 0x000000ffff0f7224 */ /* 0x000fce00078e00c2 */
.L_x_17501:
[----:B------:R-:W-:Y:S05]  /*6990*/  BSYNC B1 ;  /* 0x0000000000017941 */ /* 0x000fea0003800000 */
.L_x_17499:
        /* <DEDUP_REMOVED lines=16> */
.L_x_17505:
[----:B------:R-:W-:Y:S05]  /*6aa0*/  BSYNC B2 ;  /* 0x0000000000027941 */ /* 0x000fea0003800000 */
.L_x_17504:
        /* <DEDUP_REMOVED lines=44> */
.L_x_17503:
[----:B------:R-:W-:Y:S05]  /*6d70*/  BSYNC B1 ;  /* 0x0000000000017941 */ /* 0x000fea0003800000 */
.L_x_17502:
        /* <DEDUP_REMOVED lines=10> */
.L_x_17498:
[----:B------:R-:W-:Y:S02]  /*6e20*/  LOP3.LUT P0, RZ, R201, 0x8, RZ, 0xc0, !PT ;  /* 0x00000008c9ff7812 */ /* 0x000fe4000780c0ff */
        /* <DEDUP_REMOVED lines=53> */
.L_x_17506:
[----:B------:R-:W-:-:S07]  /*7180*/  IADD3 R239, R19, 0x80, RZ ;  /* 0x0000008013ef7810 */ /* 0x000fce0007ffe0ff */
.L_x_17377:
[----:B------:R-:W-:Y:S05]  /*7190*/  BSYNC B0 ;  /* 0x0000000000007941 */ /* 0x000fea0003800000 */
.L_x_17376:
[----:B------:R-:W-:Y:S01]  /*71a0*/  LOP3.LUT P0, RZ, R201, 0x200, RZ, 0xc0, !PT ;  /* 0x00000200c9ff7812 */ /* 0x000fe2000780c0ff */
[----:B------:R-:W-:-:S12]  /*71b0*/  BSSY B0, `(.L_x_17507) ;  /* 0x00005ce000007945 */ /* 0x000fd80003800000 */
[----:B------:R-:W-:Y:S05]  /*71c0*/  @!P0 BRA `(.L_x_17508) ;  /* 0x0000005c00308947 */ /* 0x000fea0003800000 */
[----:B------:R-:W3:Y:S01]  /*71d0*/  LDC.64 R204, c[0x0][0x228] ;  /* 0x00008a00ffcc7b82 */ /* 0x000ee20000000a00 */
[----:B------:R-:W-:-:S04]  /*71e0*/  ISETP.NE.U32.AND P0, PT, RZ, UR8, PT ;  /* 0x00000008ff007c0c */ /* 0x000fc8000bf05070 */
[----:B------:R-:W-:-:S03]  /*71f0*/  ISETP.NE.AND.EX P0, PT, RZ, UR9, PT, P0 ;  /* 0x00000009ff007c0c */ /* 0x000fc6000bf05300 */
[----:B0-2---:R-:W0:Y:S10]  /*7200*/  LDC.64 R188, c[0x0][0x220] ;  /* 0x00008800ffbc7b82 */ /* 0x005e340000000a00 */
[----:B------:R-:W-:-:S04]  /*7210*/  @P0 LEA R190, P1, R239, UR8, 0x4 ;  /* 0x00000008efbe0c11 */ /* 0x000fc8000f8220ff */
[----:B------:R-:W-:Y:S02]  /*7220*/  @P0 LEA.HI.X R191, R239, UR9, RZ, 0x4, P1 ;  /* 0x00000009efbf0c11 */ /* 0x000fe400088f24ff */
[----:B---3--:R-:W-:-:S03]  /*7230*/  ISETP.NE.U32.AND P1, PT, R204, RZ, PT ;  /* 0x000000ffcc00720c */ /* 0x008fc60003f25070 */
        /* <DEDUP_REMOVED lines=19> */
.L_x_17510:
[----:B------:R-:W-:-:S07]  /*7370*/  IMAD.MOV.U32 R16, RZ, RZ, R194 ;  /* 0x000000ffff107224 */ /* 0x000fce00078e00c2 */
.L_x_17511:
[----:B------:R-:W-:Y:S05]  /*7380*/  BSYNC B1 ;  /* 0x0000000000017941 */ /* 0x000fea0003800000 */
.L_x_17509:
        /* <DEDUP_REMOVED lines=16> */
.L_x_17515:
[----:B------:R-:W-:Y:S05]  /*7490*/  BSYNC B2 ;  /* 0x0000000000027941 */ /* 0x000fea0003800000 */
.L_x_17514:
        /* <DEDUP_REMOVED lines=44> */
.L_x_17513:
[----:B------:R-:W-:Y:S05]  /*7760*/  BSYNC B1 ;  /* 0x0000000000017941 */ /* 0x000fea0003800000 */
.L_x_17512:
        /* <DEDUP_REMOVED lines=20> */
.L_x_17516:
        /* <DEDUP_REMOVED lines=12> */
.L_x_17519:
[----:B------:R-:W-:-:S07]  /*7970*/  IMAD.MOV.U32 R8, RZ, RZ, R194 ;  /* 0x000000ffff087224 */ /* 0x000fce00078e00c2 */
.L_x_17520:
[----:B------:R-:W-:Y:S05]  /*7980*/  BSYNC B1 ;  /* 0x0000000000017941 */ /* 0x000fea0003800000 */
.L_x_17518:
        /* <DEDUP_REMOVED lines=16> */
.L_x_17524:
[----:B------:R-:W-:Y:S05]  /*7a90*/  BSYNC B2 ;  /* 0x0000000000027941 */ /* 0x000fea0003800000 */
.L_x_17523:
        /* <DEDUP_REMOVED lines=44> */
.L_x_17522:
[----:B------:R-:W-:Y:S05]  /*7d60*/  BSYNC B1 ;  /* 0x0000000000017941 */ /* 0x000fea0003800000 */
.L_x_17521:
        /* <DEDUP_REMOVED lines=10> */
.L_x_17517:
        /* <DEDUP_REMOVED lines=12> */
.L_x_17526:
[----:B------:R-:W-:-:S07]  /*7ed0*/  IMAD.MOV.U32 R215, RZ, RZ, R194 ;  /* 0x000000ffffd77224 */ /* 0x000fce00078e00c2 */
.L_x_17527:
[----:B------:R-:W-:Y:S05]  /*7ee0*/  BSYNC B1 ;  /* 0x0000000000017941 */ /* 0x000fea0003800000 */
.L_x_17525:
        /* <DEDUP_REMOVED lines=16> */
.L_x_17531:
[----:B------:R-:W-:Y:S05]  /*7ff0*/  BSYNC B2 ;  /* 0x0000000000027941 */ /* 0x000fea0003800000 */
.L_x_17530:
        /* <DEDUP_REMOVED lines=44> */
.L_x_17529:
[----:B------:R-:W-:Y:S05]  /*82c0*/  BSYNC B1 ;  /* 0x0000000000017941 */ /* 0x000fea0003800000 */
.L_x_17528:
        /* <DEDUP_REMOVED lines=13> */
[----:B------:R-:W-:Y:S01]  /*83a0*/  IMAD.MOV.U32 R5, RZ, RZ, R205 ;  /* 0x000000ffff057224 */ /* 0x000fe200078e00cd */
[----:B------:R-:W-:Y:S06]  /*83b0*/  BRA `(.L_x_17533) ;  /* 0x0000000400587947 */ /* 0x000fec0003800000 */
.L_x_17532:
        /* <DEDUP_REMOVED lines=12> */
.L_x_17535:
[----:B------:R-:W-:-:S07]  /*8480*/  IMAD.MOV.U32 R9, RZ, RZ, R194 ;  /* 0x000000ffff097224 */ /* 0x000fce00078e00c2 */
.L_x_17536:
[----:B------:R-:W-:Y:S05]  /*8490*/  BSYNC B1 ;  /* 0x0000000000017941 */ /* 0x000fea0003800000 */
.L_x_17534:
        /* <DEDUP_REMOVED lines=16> */
.L_x_17540:
[----:B------:R-:W-:Y:S05]  /*85a0*/  BSYNC B2 ;  /* 0x0000000000027941 */ /* 0x000fea0003800000 */
.L_x_17539:
        /* <DEDUP_REMOVED lines=44> */
.L_x_17538:
[----:B------:R-:W-:Y:S05]  /*8870*/  BSYNC B1 ;  /* 0x0000000000017941 */ /* 0x000fea0003800000 */
.L_x_17537:
        /* <DEDUP_REMOVED lines=10> */
.L_x_17533:
        /* <DEDUP_REMOVED lines=12> */
.L_x_17542:
[----:B------:R-:W-:-:S07]  /*89e0*/  IMAD.MOV.U32 R188, RZ, RZ, R194 ;  /* 0x000000ffffbc7224 */ /* 0x000fce00078e00c2 */
.L_x_17543:
[----:B------:R-:W-:Y:S05]  /*89f0*/  BSYNC B1 ;  /* 0x0000000000017941 */ /* 0x000fea0003800000 */
.L_x_17541:
        /* <DEDUP_REMOVED lines=16> */
.L_x_17547:
[----:B------:R-:W-:Y:S05]  /*8b00*/  BSYNC B2 ;  /* 0x0000000000027941 */ /* 0x000fea0003800000 */
.L_x_17546:
        /* <DEDUP_REMOVED lines=44> */
.L_x_17545:
[----:B------:R-:W-:Y:S05]  /*8dd0*/  BSYNC B1 ;  /* 0x0000000000017941 */ /* 0x000fea0003800000 */
.L_x_17544:
        /* <DEDUP_REMOVED lines=15> */
.L_x_17548:
        /* <DEDUP_REMOVED lines=12> */
.L_x_17551:
[----:B------:R-:W-:-:S07]  /*8f90*/  MOV R10, R194 ;  /* 0x000000c2000a7202 */ /* 0x000fce0000000f00 */
.L_x_17552:
[----:B------:R-:W-:Y:S05]  /*8fa0*/  BSYNC B1 ;  /* 0x0000000000017941 */ /* 0x000fea0003800000 */
.L_x_17550:
        /* <DEDUP_REMOVED lines=16> */
.L_x_17556:
[----:B------:R-:W-:Y:S05]  /*90b0*/  BSYNC B2 ;  /* 0x0000000000027941 */ /* 0x000fea0003800000 */
.L_x_17555:
        /* <DEDUP_REMOVED lines=44> */
.L_x_17554:
[----:B------:R-:W-:Y:S05]  /*9380*/  BSYNC B1 ;  /* 0x0000000000017941 */ /* 0x000fea0003800000 */
.L_x_17553:
        /* <DEDUP_REMOVED lines=10> */
.L_x_17549:
        /* <DEDUP_REMOVED lines=12> */
.L_x_17558:
[----:B------:R-:W-:-:S07]  /*94f0*/  MOV R188, R194 ;  /* 0x000000c200bc7202 */ /* 0x000fce0000000f00 */
.L_x_17559:
[----:B------:R-:W-:Y:S05]  /*9500*/  BSYNC B1 ;  /* 0x0000000000017941 */ /* 0x000fea0003800000 */
.L_x_17557:
        /* <DEDUP_REMOVED lines=16> */
.L_x_17563:
[----:B------:R-:W-:Y:S05]  /*9610*/  BSYNC B2 ;  /* 0x0000000000027941 */ /* 0x000fea0003800000 */
.L_x_17562:
        /* <DEDUP_REMOVED lines=44> */
.L_x_17561:
[----:B------:R-:W-:Y:S05]  /*98e0*/  BSYNC B1 ;  /* 0x0000000000017941 */ /* 0x000fea0003800000 */
.L_x_17560:
        /* <DEDUP_REMOVED lines=15> */
.L_x_17564:
        /* <DEDUP_REMOVED lines=12> */
.L_x_17567:
[----:B------:R-:W-:-:S07]  /*9aa0*/  IMAD.MOV.U32 R11, RZ, RZ, R194 ;  /* 0x000000ffff0b7224 */ /* 0x000fce00078e00c2 */
.L_x_17568:
[----:B------:R-:W-:Y:S05]  /*9ab0*/  BSYNC B1 ;  /* 0x0000000000017941 */ /* 0x000fea0003800000 */
.L_x_17566:
        /* <DEDUP_REMOVED lines=16> */
.L_x_17572:
[----:B------:R-:W-:Y:S05]  /*9bc0*/  BSYNC B2 ;  /* 0x0000000000027941 */ /* 0x000fea0003800000 */
.L_x_17571:
        /* <DEDUP_REMOVED lines=44> */
.L_x_17570:
[----:B------:R-:W-:Y:S05]  /*9e90*/  BSYNC B1 ;  /* 0x0000000000017941 */ /* 0x000fea0003800000 */
.L_x_17569:
        /* <DEDUP_REMOVED lines=10> */
.L_x_17565:
        /* <DEDUP_REMOVED lines=12> */
.L_x_17574:
[----:B------:R-:W-:-:S07]  /*a000*/  IMAD.MOV.U32 R216, RZ, RZ, R194 ;  /* 0x000000ffffd87224 */ /* 0x000fce00078e00c2 */
.L_x_17575:
[----:B------:R-:W-:Y:S05]  /*a010*/  BSYNC B1 ;  /* 0x0000000000017941 */ /* 0x000fea0003800000 */
.L_x_17573:
        /* <DEDUP_REMOVED lines=16> */
.L_x_17579:
[----:B------:R-:W-:Y:S05]  /*a120*/  BSYNC B2 ;  /* 0x0000000000027941 */ /* 0x000fea0003800000 */
.L_x_17578:
        /* <DEDUP_REMOVED lines=44> */
.L_x_17577:
[----:B------:R-:W-:Y:S05]  /*a3f0*/  BSYNC B1 ;  /* 0x0000000000017941 */ /* 0x000fea0003800000 */
.L_x_17576:
        /* <DEDUP_REMOVED lines=15> */
.L_x_17580:
        /* <DEDUP_REMOVED lines=12> */
.L_x_17583:
[----:B------:R-:W-:-:S07]  /*a5b0*/  IMAD.MOV.U32 R12, RZ, RZ, R194 ;  /* 0x000000ffff0c7224 */ /* 0x000fce00078e00c2 */
.L_x_17584:
[----:B------:R-:W-:Y:S05]  /*a5c0*/  BSYNC B1 ;  /* 0x0000000000017941 */ /* 0x000fea0003800000 */
.L_x_17582:
        /* <DEDUP_REMOVED lines=16> */
.L_x_17588:
[----:B------:R-:W-:Y:S05]  /*a6d0*/  BSYNC B2 ;  /* 0x0000000000027941 */ /* 0x000fea0003800000 */
.L_x_17587:
        /* <DEDUP_REMOVED lines=44> */
.L_x_17586:
[----:B------:R-:W-:Y:S05]  /*a9a0*/  BSYNC B1 ;  /* 0x0000000000017941 */ /* 0x000fea0003800000 */
.L_x_17585:
        /* <DEDUP_REMOVED lines=10> */
.L_x_17581:
        /* <DEDUP_REMOVED lines=12> */
.L_x_17590:
[----:B------:R-:W-:-:S07]  /*ab10*/  IMAD.MOV.U32 R225, RZ, RZ, R194 ;  /* 0x000000ffffe17224 */ /* 0x000fce00078e00c2 */
.L_x_17591:
[----:B------:R-:W-:Y:S05]  /*ab20*/  BSYNC B1 ;  /* 0x0000000000017941 */ /* 0x000fea0003800000 */
.L_x_17589:
        /* <DEDUP_REMOVED lines=16> */
.L_x_17595:
[----:B------:R-:W-:Y:S05]  /*ac30*/  BSYNC B2 ;  /* 0x0000000000027941 */ /* 0x000fea0003800000 */
.L_x_17594:
        /* <DEDUP_REMOVED lines=44> */
.L_x_17593:
[----:B------:R-:W-:Y:S05]  /*af00*/  BSYNC B1 ;  /* 0x0000000000017941 */ /* 0x000fea0003800000 */
.L_x_17592:
        /* <DEDUP_REMOVED lines=13> */
.L_x_17596:
        /* <DEDUP_REMOVED lines=12> */
.L_x_17599:
[----:B------:R-:W-:-:S07]  /*b0a0*/  MOV R13, R194 ;  /* 0x000000c2000d7202 */ /* 0x000fce0000000f00 */
.L_x_17600:
[----:B------:R-:W-:Y:S05]  /*b0b0*/  BSYNC B1 ;  /* 0x0000000000017941 */ /* 0x000fea0003800000 */
.L_x_17598:
        /* <DEDUP_REMOVED lines=16> */
.L_x_17604:
[----:B------:R-:W-:Y:S05]  /*b1c0*/  BSYNC B2 ;  /* 0x0000000000027941 */ /* 0x000fea0003800000 */
.L_x_17603:
        /* <DEDUP_REMOVED lines=44> */
.L_x_17602:
[----:B------:R-:W-:Y:S05]  /*b490*/  BSYNC B1 ;  /* 0x0000000000017941 */ /* 0x000fea0003800000 */
.L_x_17601:
        /* <DEDUP_REMOVED lines=10> */
.L_x_17597:
        /* <DEDUP_REMOVED lines=12> */
.L_x_17606:
[----:B------:R-:W-:-:S07]  /*b600*/  MOV R190, R194 ;  /* 0x000000c200be7202 */ /* 0x000fce0000000f00 */
.L_x_17607:
[----:B------:R-:W-:Y:S05]  /*b610*/  BSYNC B1 ;  /* 0x0000000000017941 */ /* 0x000fea0003800000 */
.L_x_17605:
        /* <DEDUP_REMOVED lines=16> */
.L_x_17611:
[----:B------:R-:W-:Y:S05]  /*b720*/  BSYNC B2 ;  /* 0x0000000000027941 */ /* 0x000fea0003800000 */
.L_x_17610:
        /* <DEDUP_REMOVED lines=44> */
.L_x_17609:
[----:B------:R-:W-:Y:S05]  /*b9f0*/  BSYNC B1 ;  /* 0x0000000000017941 */ /* 0x000fea0003800000 */
.L_x_17608:
        /* <DEDUP_REMOVED lines=13> */
.L_x_17612:
        /* <DEDUP_REMOVED lines=12> */
.L_x_17615:
[----:B------:R-:W-:-:S07]  /*bb90*/  IMAD.MOV.U32 R14, RZ, RZ, R194 ;  /* 0x000000ffff0e7224 */ /* 0x000fce00078e00c2 */
.L_x_17616:
[----:B------:R-:W-:Y:S05]  /*bba0*/  BSYNC B1 ;  /* 0x0000000000017941 */ /* 0x000fea0003800000 */
.L_x_17614:
        /* <DEDUP_REMOVED lines=16> */
.L_x_17620:
[----:B------:R-:W-:Y:S05]  /*bcb0*/  BSYNC B2 ;  /* 0x0000000000027941 */ /* 0x000fea0003800000 */
.L_x_17619:
        /* <DEDUP_REMOVED lines=44> */
.L_x_17618:
[----:B------:R-:W-:Y:S05]  /*bf80*/  BSYNC B1 ;  /* 0x0000000000017941 */ /* 0x000fea0003800000 */
.L_x_17617:
        /* <DEDUP_REMOVED lines=10> */
.L_x_17613:
        /* <DEDUP_REMOVED lines=12> */
.L_x_17622:
[----:B------:R-:W-:-:S07]  /*c0f0*/  IMAD.MOV.U32 R190, RZ, RZ, R194 ;  /* 0x000000ffffbe7224 */ /* 0x000fce00078e00c2 */
.L_x_17623:
[----:B------:R-:W-:Y:S05]  /*c100*/  BSYNC B1 ;  /* 0x0000000000017941 */ /* 0x000fea0003800000 */
.L_x_17621:
        /* <DEDUP_REMOVED lines=16> */
.L_x_17627:
[----:B------:R-:W-:Y:S05]  /*c210*/  BSYNC B2 ;  /* 0x0000000000027941 */ /* 0x000fea0003800000 */
.L_x_17626:
        /* <DEDUP_REMOVED lines=44> */
.L_x_17625:
[----:B------:R-:W-:Y:S05]  /*c4e0*/  BSYNC B1 ;  /* 0x0000000000017941 */ /* 0x000fea0003800000 */
.L_x_17624:
        /* <DEDUP_REMOVED lines=13> */
.L_x_17628:
        /* <DEDUP_REMOVED lines=12> */
.L_x_17631:
[----:B------:R-:W-:-:S07]  /*c680*/  IMAD.MOV.U32 R15, RZ, RZ, R194 ;  /* 0x000000ffff0f7224 */ /* 0x000fce00078e00c2 */
.L_x_17632:
[----:B------:R-:W-:Y:S05]  /*c690*/  BSYNC B1 ;  /* 0x0000000000017941 */ /* 0x000fea0003800000 */
.L_x_17630:
        /* <DEDUP_REMOVED lines=16> */
.L_x_17636:
[----:B------:R-:W-:Y:S05]  /*c7a0*/  BSYNC B2 ;  /* 0x0000000000027941 */ /* 0x000fea0003800000 */
.L_x_17635:
        /* <DEDUP_REMOVED lines=44> */
.L_x_17634:
[----:B------:R-:W-:Y:S05]  /*ca70*/  BSYNC B1 ;  /* 0x0000000000017941 */ /* 0x000fea0003800000 */
.L_x_17633:
        /* <DEDUP_REMOVED lines=10> */
.L_x_17629:
[----:B------:R-:W-:Y:S02]  /*cb20*/  LOP3.LUT P0, RZ, R201, 0x8, RZ, 0xc0, !PT ;  /* 0x00000008c9ff7812 */ /* 0x000fe4000780c0ff */
[----:B------:R-:W-:Y:S02]  /*cb30*/  SEL R248, RZ, 0x1000000, P5 ;  /* 0x01000000fff87807 */ /* 0x000fe40002800000 */
[----:B------:R-:W-:Y:S02]  /*cb40*/  SEL R242, RZ, 0x1, P0 ;  /* 0x00000001fff27807 */ /* 0x000fe40000000000 */
[----:B------:R-:W-:Y:S02]  /*cb50*/  LEA R240, P0, R239, UR28, 0x4 ;  /* 0x0000001ceff07c11 */ /* 0x000fe4000f8020ff */
        /* <DEDUP_REMOVED lines=50> */
.L_x_17637:
[----:B------:R-:W-:-:S07]  /*ce80*/  VIADD R239, R239, 0x80 ;  /* 0x00000080efef7836 */ /* 0x000fce0000000000 */
.L_x_17508:
[----:B------:R-:W-:Y:S05]  /*ce90*/  BSYNC B0 ;  /* 0x0000000000007941 */ /* 0x000fea0003800000 */
.L_x_17507:
        /* <DEDUP_REMOVED lines=29> */
.L_x_17641:
[----:B------:R-:W-:-:S07]  /*d070*/  IMAD.MOV.U32 R17, RZ, RZ, R194 ;  /* 0x000000ffff117224 */ /* 0x000fce00078e00c2 */
.L_x_17642:
[----:B------:R-:W-:Y:S05]  /*d080*/  BSYNC B1 ;  /* 0x0000000000017941 */ /* 0x000fea0003800000 */
.L_x_17640:
        /* <DEDUP_REMOVED lines=16> */
.L_x_17646:
[----:B------:R-:W-:Y:S05]  /*d190*/  BSYNC B2 ;  /* 0x0000000000027941 */ /* 0x000fea0003800000 */
.L_x_17645:
        /* <DEDUP_REMOVED lines=44> */
.L_x_17644:
[----:B------:R-:W-:Y:S05]  /*d460*/  BSYNC B1 ;  /* 0x0000000000017941 */ /* 0x000fea0003800000 */
.L_x_17643:
[----:B------:R-:W0:Y:S01]  /*d470*/  LDC R243, c[0x0][0x294] ;  /* 0x0000a500fff37b82 */ /* 0x000e220000000800 */
[----:B------:R-:W-:Y:S01]  /*d480*/  HFMA2.MMA R244, -RZ, RZ, 0.1171875, 0 ;  /* 0x2f800000fff47435 */ /* 0x000fe200000001ff */
[----:B------:R-:W-:Y:S02]  /*d490*/  I2FP.F32.U32 R5, R17 ;  /* 0x0000001100057245 */ /* 0x000fe40000201000 */
[----:B------:R-:W-:Y:S02]  /*d4a0*/  ISETP.NE.U32.AND P2, PT, R206, RZ, PT ;  /* 0x000000ffce00720c */ /* 0x000fe40003f45070 */
[----:B------:R-:W-:Y:S02]  /*d4b0*/  LOP3.LUT R201, R201, 0xffffffef, RZ, 0xc0, !PT ;  /* 0xffffffefc9c97812 */ /* 0x000fe400078ec0ff */
[----:B------:R-:W2:Y:S01]  /*d4c0*/  LDC R242, c[0x0][0x298] ;  /* 0x0000a600fff27b82 */ /* 0x000ea20000000800 */
[----:B------:R-:W-:Y:S02]  /*d4d0*/  ISETP.NE.AND.EX P2, PT, R207, RZ, PT, P2 ;  /* 0x000000ffcf00720c */ /* 0x000fe40003f45320 */
[----:B------:R-:W-:Y:S01]  /*d4e0*/  FFMA.FTZ R206, R5, R244, 1.1641532182693481445e-10 ;  /* 0x2f00000005ce7423 */ /* 0x000fe200000100f4 */
[----:B-----5:R-:W-:-:S04]  /*d4f0*/  HADD2.F32 R5, -RZ, R188.H0_H0 ;  /* 0x200000bcff057230 */ /* 0x020fc80000004100 */
[----:B0-----:R-:W-:Y:S01]  /*d500*/  FSETP.GTU.FTZ.AND P3, PT, R206, R243, PT ;  /* 0x000000f3ce00720b */ /* 0x001fe20003f7c000 */
[----:B--2---:R-:W-:-:S12]  /*d510*/  FMUL.FTZ R5, R5, R242 ;  /* 0x000000f205057220 */ /* 0x004fd80000410000 */
        /* <DEDUP_REMOVED lines=9> */
.L_x_17647:
        /* <DEDUP_REMOVED lines=12> */
.L_x_17650:
[----:B------:R-:W-:-:S07]  /*d670*/  IMAD.MOV.U32 R8, RZ, RZ, R194 ;  /* 0x000000ffff087224 */ /* 0x000fce00078e00c2 */
.L_x_17651:
[----:B------:R-:W-:Y:S05]  /*d680*/  BSYNC B1 ;  /* 0x0000000000017941 */ /* 0x000fea0003800000 */
.L_x_17649:
        /* <DEDUP_REMOVED lines=16> */
.L_x_17655:
[----:B------:R-:W-:Y:S05]  /*d790*/  BSYNC B2 ;  /* 0x0000000000027941 */ /* 0x000fea0003800000 */
.L_x_17654:
        /* <DEDUP_REMOVED lines=44> */
.L_x_17653:
[----:B------:R-:W-:Y:S05]  /*da60*/  BSYNC B1 ;  /* 0x0000000000017941 */ /* 0x000fea0003800000 */
.L_x_17652:
        /* <DEDUP_REMOVED lines=10> */
.L_x_17648:
        /* <DEDUP_REMOVED lines=12> */
.L_x_17657:
[----:B------:R-:W-:-:S07]  /*dbd0*/  IMAD.MOV.U32 R217, RZ, RZ, R194 ;  /* 0x000000ffffd97224 */ /* 0x000fce00078e00c2 */
.L_x_17658:
[----:B------:R-:W-:Y:S05]  /*dbe0*/  BSYNC B1 ;  /* 0x0000000000017941 */ /* 0x000fea0003800000 */
.L_x_17656:
        /* <DEDUP_REMOVED lines=16> */
.L_x_17662:
[----:B------:R-:W-:Y:S05]  /*dcf0*/  BSYNC B2 ;  /* 0x0000000000027941 */ /* 0x000fea0003800000 */
.L_x_17661:
        /* <DEDUP_REMOVED lines=44> */
.L_x_17660:
[----:B------:R-:W-:Y:S05]  /*dfc0*/  BSYNC B1 ;  /* 0x0000000000017941 */ /* 0x000fea0003800000 */
.L_x_17659:
        /* <DEDUP_REMOVED lines=15> */
.L_x_17663:
        /* <DEDUP_REMOVED lines=12> */
.L_x_17666:
[----:B------:R-:W-:-:S07]  /*e180*/  MOV R9, R194 ;  /* 0x000000c200097202 */ /* 0x000fce0000000f00 */
.L_x_17667:
[----:B------:R-:W-:Y:S05]  /*e190*/  BSYNC B1 ;  /* 0x0000000000017941 */ /* 0x000fea0003800000 */
.L_x_17665:
        /* <DEDUP_REMOVED lines=16> */
.L_x_17671:
[----:B------:R-:W-:Y:S05]  /*e2a0*/  BSYNC B2 ;  /* 0x0000000000027941 */ /* 0x000fea0003800000 */
.L_x_17670:
        /* <DEDUP_REMOVED lines=44> */
.L_x_17669:
[----:B------:R-:W-:Y:S05]  /*e570*/  BSYNC B1 ;  /* 0x0000000000017941 */ /* 0x000fea0003800000 */
.L_x_17668:
        /* <DEDUP_REMOVED lines=10> */
.L_x_17664:
        /* <DEDUP_REMOVED lines=12> */
.L_x_17673:
[----:B------:R-:W-:-:S07]  /*e6e0*/  MOV R188, R194 ;  /* 0x000000c200bc7202 */ /* 0x000fce0000000f00 */
.L_x_17674:
[----:B------:R-:W-:Y:S05]  /*e6f0*/  BSYNC B1 ;  /* 0x0000000000017941 */ /* 0x000fea0003800000 */
.L_x_17672:
        /* <DEDUP_REMOVED lines=16> */
.L_x_17678:
[----:B------:R-:W-:Y:S05]  /*e800*/  BSYNC B2 ;  /* 0x0000000000027941 */ /* 0x000fea0003800000 */
.L_x_17677:
        /* <DEDUP_REMOVED lines=44> */
.L_x_17676:
[----:B------:R-:W-:Y:S05]  /*ead0*/  BSYNC B1 ;  /* 0x0000000000017941 */ /* 0x000fea0003800000 */
.L_x_17675:
        /* <DEDUP_REMOVED lines=15> */
.L_x_17679:
        /* <DEDUP_REMOVED lines=12> */
.L_x_17682:
[----:B------:R-:W-:-:S07]  /*ec90*/  IMAD.MOV.U32 R10, RZ, RZ, R194 ;  /* 0x000000ffff0a7224 */ /* 0x000fce00078e00c2 */
.L_x_17683:
[----:B------:R-:W-:Y:S05]  /*eca0*/  BSYNC B1 ;  /* 0x0000000000017941 */ /* 0x000fea0003800000 */
.L_x_17681:
        /* <DEDUP_REMOVED lines=16> */
.L_x_17687:
[----:B------:R-:W-:Y:S05]  /*edb0*/  BSYNC B2 ;  /* 0x0000000000027941 */ /* 0x000fea0003800000 */
.L_x_17686:
        /* <DEDUP_REMOVED lines=44> */
.L_x_17685:
[----:B------:R-:W-:Y:S05]  /*f080*/  BSYNC B1 ;  /* 0x0000000000017941 */ /* 0x000fea0003800000 */
.L_x_17684:
        /* <DEDUP_REMOVED lines=10> */
.L_x_17680:
        /* <DEDUP_REMOVED lines=12> */
.L_x_17689:
[----:B------:R-:W-:-:S07]  /*f1f0*/  IMAD.MOV.U32 R188, RZ, RZ, R194 ;  /* 0x000000ffffbc7224 */ /* 0x000fce00078e00c2 */
.L_x_17690:
[----:B------:R-:W-:Y:S05]  /*f200*/  BSYNC B1 ;  /* 0x0000000000017941 */ /* 0x000fea0003800000 */
.L_x_17688:
        /* <DEDUP_REMOVED lines=16> */
.L_x_17694:
[----:B------:R-:W-:Y:S05]  /*f310*/  BSYNC B2 ;  /* 0x0000000000027941 */ /* 0x000fea0003800000 */
.L_x_17693:
        /* <DEDUP_REMOVED lines=44> */
.L_x_17692:
[----:B------:R-:W-:Y:S05]  /*f5e0*/  BSYNC B1 ;  /* 0x0000000000017941 */ /* 0x000fea0003800000 */
.L_x_17691:
        /* <DEDUP_REMOVED lines=15> */
.L_x_17695:
        /* <DEDUP_REMOVED lines=12> */
.L_x_17698:
[----:B------:R-:W-:-:S07]  /*f7a0*/  IMAD.MOV.U32 R11, RZ, RZ, R194 ;  /* 0x000000ffff0b7224 */ /* 0x000fce00078e00c2 */
.L_x_17699:
[----:B------:R-:W-:Y:S05]  /*f7b0*/  BSYNC B1 ;  /* 0x0000000000017941 */ /* 0x000fea0003800000 */
.L_x_17697:
        /* <DEDUP_REMOVED lines=16> */
.L_x_17703:
[----:B------:R-:W-:Y:S05]  /*f8c0*/  BSYNC B2 ;  /* 0x0000000000027941 */ /* 0x000fea0003800000 */
.L_x_17702:
        /* <DEDUP_REMOVED lines=44> */
.L_x_17701:
[----:B------:R-:W-:Y:S05]  /*fb90*/  BSYNC B1 ;  /* 0x0000000000017941 */ /* 0x000fea0003800000 */
.L_x_17700:
        /* <DEDUP_REMOVED lines=10> */
.L_x_17696:
        /* <DEDUP_REMOVED lines=12> */
.L_x_17705:
[----:B------:R-:W-:-:S07]  /*fd00*/  IMAD.MOV.U32 R218, RZ, RZ, R194 ;  /* 0x000000ffffda7224 */ /* 0x000fce00078e00c2 */
.L_x_17706:
[----:B------:R-:W-:Y:S05]  /*fd10*/  BSYNC B1 ;  /* 0x0000000000017941 */ /* 0x000fea0003800000 */
.L_x_17704:
        /* <DEDUP_REMOVED lines=16> */
.L_x_17710:
[----:B------:R-:W-:Y:S05]  /*fe20*/  BSYNC B2 ;  /* 0x0000000000027941 */ /* 0x000fea0003800000 */
.L_x_17709:
        /* <DEDUP_REMOVED lines=44> */
.L_x_17708:
[----:B------:R-:W-:Y:S05]  /*100f0*/  BSYNC B1 ;  /* 0x0000000000017941 */ /* 0x000fea0003800000 */
.L_x_17707:
        /* <DEDUP_REMOVED lines=15> */
.L_x_17711:
        /* <DEDUP_REMOVED lines=12> */
.L_x_17714:
[----:B------:R-:W-:-:S07]  /*102b0*/  MOV R12, R194 ;  /* 0x000000c2000c7202 */ /* 0x000fce0000000f00 */
.L_x_17715:
[----:B------:R-:W-:Y:S05]  /*102c0*/  BSYNC B1 ;  /* 0x0000000000017941 */ /* 0x000fea0003800000 */
.L_x_17713:
        /* <DEDUP_REMOVED lines=16> */
.L_x_17719:
[----:B------:R-:W-:Y:S05]  /*103d0*/  BSYNC B2 ;  /* 0x0000000000027941 */ /* 0x000fea0003800000 */
.L_x_17718:
        /* <DEDUP_REMOVED lines=44> */
.L_x_17717:
[----:B------:R-:W-:Y:S05]  /*106a0*/  BSYNC B1 ;  /* 0x0000000000017941 */ /* 0x000fea0003800000 */
.L_x_17716:
        /* <DEDUP_REMOVED lines=10> */
.L_x_17712:
        /* <DEDUP_REMOVED lines=12> */
.L_x_17721:
[----:B------:R-:W-:-:S07]  /*10810*/  MOV R227, R194 ;  /* 0x000000c200e37202 */ /* 0x000fce0000000f00 */
.L_x_17722:
[----:B------:R-:W-:Y:S05]  /*10820*/  BSYNC B1 ;  /* 0x0000000000017941 */ /* 0x000fea0003800000 */
.L_x_17720:
        /* <DEDUP_REMOVED lines=16> */
.L_x_17726:
[----:B------:R-:W-:Y:S05]  /*10930*/  BSYNC B2 ;  /* 0x0000000000027941 */ /* 0x000fea0003800000 */
.L_x_17725:
        /* <DEDUP_REMOVED lines=44> */
.L_x_17724:
[----:B------:R-:W-:Y:S05]  /*10c00*/  BSYNC B1 ;  /* 0x0000000000017941 */ /* 0x000fea0003800000 */
.L_x_17723:
        /* <DEDUP_REMOVED lines=13> */
.L_x_17727:
        /* <DEDUP_REMOVED lines=12> */
.L_x_17730:
[----:B------:R-:W-:-:S07]  /*10da0*/  IMAD.MOV.U32 R13, RZ, RZ, R194 ;  /* 0x000000ffff0d7224 */ /* 0x000fce00078e00c2 */
.L_x_17731:
[----:B------:R-:W-:Y:S05]  /*10db0*/  BSYNC B1 ;  /* 0x0000000000017941 */ /* 0x000fea0003800000 */
.L_x_17729:
        /* <DEDUP_REMOVED lines=16> */
.L_x_17735:
[----:B------:R-:W-:Y:S05]  /*10ec0*/  BSYNC B2 ;  /* 0x0000000000027941 */ /* 0x000fea0003800000 */
.L_x_17734:
        /* <DEDUP_REMOVED lines=44> */
.L_x_17733:
[----:B------:R-:W-:Y:S05]  /*11190*/  BSYNC B1 ;  /* 0x0000000000017941 */ /* 0x000fea0003800000 */
.L_x_17732:
        /* <DEDUP_REMOVED lines=10> */
.L_x_17728:
        /* <DEDUP_REMOVED lines=12> */
.L_x_17737:
[----:B------:R-:W-:-:S07]  /*11300*/  IMAD.MOV.U32 R190, RZ, RZ, R194 ;  /* 0x000000ffffbe7224 */ /* 0x000fce00078e00c2 */
.L_x_17738:
[----:B------:R-:W-:Y:S05]  /*11310*/  BSYNC B1 ;  /* 0x0000000000017941 */ /* 0x000fea0003800000 */
.L_x_17736:
        /* <DEDUP_REMOVED lines=16> */
.L_x_17742:
[----:B------:R-:W-:Y:S05]  /*11420*/  BSYNC B2 ;  /* 0x0000000000027941 */ /* 0x000fea0003800000 */
.L_x_17741:
        /* <DEDUP_REMOVED lines=44> */
.L_x_17740:
[----:B------:R-:W-:Y:S05]  /*116f0*/  BSYNC B1 ;  /* 0x0000000000017941 */ /* 0x000fea0003800000 */
.L_x_17739:
        /* <DEDUP_REMOVED lines=13> */
.L_x_17743:
        /* <DEDUP_REMOVED lines=12> */
.L_x_17746:
[----:B------:R-:W-:-:S07]  /*11890*/  IMAD.MOV.U32 R14, RZ, RZ, R194 ;  /* 0x000000ffff0e7224 */ /* 0x000fce00078e00c2 */
.L_x_17747:
[----:B------:R-:W-:Y:S05]  /*118a0*/  BSYNC B1 ;  /* 0x0000000000017941 */ /* 0x000fea0003800000 */
.L_x_17745:
        /* <DEDUP_REMOVED lines=16> */
.L_x_17751:
[----:B------:R-:W-:Y:S05]  /*119b0*/  BSYNC B2 ;  /* 0x0000000000027941 */ /* 0x000fea0003800000 */
.L_x_17750:
        /* <DEDUP_REMOVED lines=44> */
.L_x_17749:
[----:B------:R-:W-:Y:S05]  /*11c80*/  BSYNC B1 ;  /* 0x0000000000017941 */ /* 0x000fea0003800000 */
.L_x_17748:
        /* <DEDUP_REMOVED lines=10> */
.L_x_17744:
        /* <DEDUP_REMOVED lines=12> */
.L_x_17753:
[----:B------:R-:W-:-:S07]  /*11df0*/  IMAD.MOV.U32 R190, RZ, RZ, R194 ;  /* 0x000000ffffbe7224 */ /* 0x000fce00078e00c2 */
.L_x_17754:
[----:B------:R-:W-:Y:S05]  /*11e00*/  BSYNC B1 ;  /* 0x0000000000017941 */ /* 0x000fea0003800000 */
.L_x_17752:
        /* <DEDUP_REMOVED lines=16> */
.L_x_17758:
[----:B------:R-:W-:Y:S05]  /*11f10*/  BSYNC B2 ;  /* 0x0000000000027941 */ /* 0x000fea0003800000 */
.L_x_17757:
        /* <DEDUP_REMOVED lines=44> */
.L_x_17756:
[----:B------:R-:W-:Y:S05]  /*121e0*/  BSYNC B1 ;  /* 0x0000000000017941 */ /* 0x000fea0003800000 */
.L_x_17755:
        /* <DEDUP_REMOVED lines=13> */
.L_x_17759:
        /* <DEDUP_REMOVED lines=12> */
.L_x_17762:
[----:B------:R-:W-:-:S07]  /*12380*/  MOV R15, R194 ;  /* 0x000000c2000f7202 */ /* 0x000fce0000000f00 */
.L_x_17763:
[----:B------:R-:W-:Y:S05]  /*12390*/  BSYNC B1 ;  /* 0x0000000000017941 */ /* 0x000fea0003800000 */
.L_x_17761:
        /* <DEDUP_REMOVED lines=16> */
.L_x_17767:
[----:B------:R-:W-:Y:S05]  /*124a0*/  BSYNC B2 ;  /* 0x0000000000027941 */ /* 0x000fea0003800000 */
.L_x_17766:
        /* <DEDUP_REMOVED lines=44> */
.L_x_17765:
[----:B------:R-:W-:Y:S05]  /*12770*/  BSYNC B1 ;  /* 0x0000000000017941 */ /* 0x000fea0003800000 */
.L_x_17764:
        /* <DEDUP_REMOVED lines=10> */
.L_x_17760:
        /* <DEDUP_REMOVED lines=54> */
.L_x_17768:
[----:B------:R-:W-:-:S07]  /*12b80*/  VIADD R239, R239, 0x80 ;  /* 0x00000080efef7836 */ /* 0x000fce0000000000 */
.L_x_17639:
[----:B------:R-:W-:Y:S05]  /*12b90*/  BSYNC B0 ;  /* 0x0000000000007941 */ /* 0x000fea0003800000 */
.L_x_17638:
        /* <DEDUP_REMOVED lines=29> */
.L_x_17772:
[----:B------:R-:W-:-:S07]  /*12d70*/  MOV R18, R194 ;  /* 0x000000c200127202 */ /* 0x000fce0000000f00 */
.L_x_17773:
[----:B------:R-:W-:Y:S05]  /*12d80*/  BSYNC B1 ;  /* 0x0000000000017941 */ /* 0x000fea0003800000 */
.L_x_17771:
        /* <DEDUP_REMOVED lines=16> */
.L_x_17777:
[----:B------:R-:W-:Y:S05]  /*12e90*/  BSYNC B2 ;  /* 0x0000000000027941 */ /* 0x000fea0003800000 */
.L_x_17776:
        /* <DEDUP_REMOVED lines=44> */
.L_x_17775:
[----:B------:R-:W-:Y:S05]  /*13160*/  BSYNC B1 ;  /* 0x0000000000017941 */ /* 0x000fea0003800000 */
.L_x_17774:
        /* <DEDUP_REMOVED lines=20> */
.L_x_17778:
        /* <DEDUP_REMOVED lines=12> */
.L_x_17781:
[----:B------:R-:W-:-:S07]  /*13370*/  MOV R8, R194 ;  /* 0x000000c200087202 */ /* 0x000fce0000000f00 */
.L_x_17782:
[----:B------:R-:W-:Y:S05]  /*13380*/  BSYNC B1 ;  /* 0x0000000000017941 */ /* 0x000fea0003800000 */
.L_x_17780:
        /* <DEDUP_REMOVED lines=16> */
.L_x_17786:
[----:B------:R-:W-:Y:S05]  /*13490*/  BSYNC B2 ;  /* 0x0000000000027941 */ /* 0x000fea0003800000 */
.L_x_17785:
        /* <DEDUP_REMOVED lines=44> */
.L_x_17784:
[----:B------:R-:W-:Y:S05]  /*13760*/  BSYNC B1 ;  /* 0x0000000000017941 */ /* 0x000fea0003800000 */
.L_x_17783:
        /* <DEDUP_REMOVED lines=10> */
.L_x_17779:
        /* <DEDUP_REMOVED lines=12> */
.L_x_17788:
[----:B------:R-:W-:-:S07]  /*138d0*/  MOV R219, R194 ;  /* 0x000000c200db7202 */ /* 0x000fce0000000f00 */
.L_x_17789:
[----:B------:R-:W-:Y:S05]  /*138e0*/  BSYNC B1 ;  /* 0x0000000000017941 */ /* 0x000fea0003800000 */
.L_x_17787:
        /* <DEDUP_REMOVED lines=16> */
.L_x_17793:
[----:B------:R-:W-:Y:S05]  /*139f0*/  BSYNC B2 ;  /* 0x0000000000027941 */ /* 0x000fea0003800000 */
.L_x_17792:
        /* <DEDUP_REMOVED lines=44> */
.L_x_17791:
[----:B------:R-:W-:Y:S05]  /*13cc0*/  BSYNC B1 ;  /* 0x0000000000017941 */ /* 0x000fea0003800000 */
.L_x_17790:
        /* <DEDUP_REMOVED lines=15> */
.L_x_17794:
        /* <DEDUP_REMOVED lines=12> */
.L_x_17797:
[----:B------:R-:W-:-:S07]  /*13e80*/  IMAD.MOV.U32 R9, RZ, RZ, R194 ;  /* 0x000000ffff097224 */ /* 0x000fce00078e00c2 */
.L_x_17798:
[----:B------:R-:W-:Y:S05]  /*13e90*/  BSYNC B1 ;  /* 0x0000000000017941 */ /* 0x000fea0003800000 */
.L_x_17796:
        /* <DEDUP_REMOVED lines=16> */
.L_x_17802:
[----:B------:R-:W-:Y:S05]  /*13fa0*/  BSYNC B2 ;  /* 0x0000000000027941 */ /* 0x000fea0003800000 */
.L_x_17801:
        /* <DEDUP_REMOVED lines=44> */
.L_x_17800:
[----:B------:R-:W-:Y:S05]  /*14270*/  BSYNC B1 ;  /* 0x0000000000017941 */ /* 0x000fea0003800000 */
.L_x_17799:
        /* <DEDUP_REMOVED lines=10> */
.L_x_17795:
        /* <DEDUP_REMOVED lines=12> */
.L_x_17804:
[----:B------:R-:W-:-:S07]  /*143e0*/  IMAD.MOV.U32 R188, RZ, RZ, R194 ;  /* 0x000000ffffbc7224 */ /* 0x000fce00078e00c2 */
.L_x_17805:
[----:B------:R-:W-:Y:S05]  /*143f0*/  BSYNC B1 ;  /* 0x0000000000017941 */ /* 0x000fea0003800000 */
.L_x_17803:
        /* <DEDUP_REMOVED lines=16> */
.L_x_17809:
[----:B------:R-:W-:Y:S05]  /*14500*/  BSYNC B2 ;  /* 0x0000000000027941 */ /* 0x000fea0003800000 */
.L_x_17808:
        /* <DEDUP_REMOVED lines=44> */
.L_x_17807:
[----:B------:R-:W-:Y:S05]  /*147d0*/  BSYNC B1 ;  /* 0x0000000000017941 */ /* 0x000fea0003800000 */
.L_x_17806:
        /* <DEDUP_REMOVED lines=15> */
.L_x_17810:
        /* <DEDUP_REMOVED lines=12> */
.L_x_17813:
[----:B------:R-:W-:-:S07]  /*14990*/  IMAD.MOV.U32 R10, RZ, RZ, R194 ;  /* 0x000000ffff0a7224 */ /* 0x000fce00078e00c2 */
.L_x_17814:
[----:B------:R-:W-:Y:S05]  /*149a0*/  BSYNC B1 ;  /* 0x0000000000017941 */ /* 0x000fea0003800000 */
.L_x_17812:
        /* <DEDUP_REMOVED lines=16> */
.L_x_17818:
[----:B------:R-:W-:Y:S05]  /*14ab0*/  BSYNC B2 ;  /* 0x0000000000027941 */ /* 0x000fea0003800000 */
.L_x_17817:
        /* <DEDUP_REMOVED lines=44> */
.L_x_17816:
[----:B------:R-:W-:Y:S05]  /*14d80*/  BSYNC B1 ;  /* 0x0000000000017941 */ /* 0x000fea0003800000 */
.L_x_17815:
        /* <DEDUP_REMOVED lines=10> */
.L_x_17811:
        /* <DEDUP_REMOVED lines=12> */
.L_x_17820:
[----:B------:R-:W-:-:S07]  /*14ef0*/  IMAD.MOV.U32 R188, RZ, RZ, R194 ;  /* 0x000000ffffbc7224 */ /* 0x000fce00078e00c2 */
.L_x_17821:
[----:B------:R-:W-:Y:S05]  /*14f00*/  BSYNC B1 ;  /* 0x0000000000017941 */ /* 0x000fea0003800000 */
.L_x_17819:
        /* <DEDUP_REMOVED lines=16> */
.L_x_17825:
[----:B------:R-:W-:Y:S05]  /*15010*/  BSYNC B2 ;  /* 0x0000000000027941 */ /* 0x000fea0003800000 */
.L_x_17824:
        /* <DEDUP_REMOVED lines=44> */
.L_x_17823:
[----:B------:R-:W-:Y:S05]  /*152e0*/  BSYNC B1 ;  /* 0x0000000000017941 */ /* 0x000fea0003800000 */
.L_x_17822:
        /* <DEDUP_REMOVED lines=15> */
.L_x_17826:
        /* <DEDUP_REMOVED lines=12> */
.L_x_17829:
[----:B------:R-:W-:-:S07]  /*154a0*/  MOV R11, R194 ;  /* 0x000000c2000b7202 */ /* 0x000fce0000000f00 */
.L_x_17830:
[----:B------:R-:W-:Y:S05]  /*154b0*/  BSYNC B1 ;  /* 0x0000000000017941 */ /* 0x000fea0003800000 */
.L_x_17828:
        /* <DEDUP_REMOVED lines=16> */
.L_x_17834:
[----:B------:R-:W-:Y:S05]  /*155c0*/  BSYNC B2 ;  /* 0x0000000000027941 */ /* 0x000fea0003800000 */
.L_x_17833:
        /* <DEDUP_REMOVED lines=44> */
.L_x_17832:
[----:B------:R-:W-:Y:S05]  /*15890*/  BSYNC B1 ;  /* 0x0000000000017941 */ /* 0x000fea0003800000 */
.L_x_17831:
        /* <DEDUP_REMOVED lines=10> */
.L_x_17827:
        /* <DEDUP_REMOVED lines=12> */
.L_x_17836:
[----:B------:R-:W-:-:S07]  /*15a00*/  MOV R220, R194 ;  /* 0x000000c200dc7202 */ /* 0x000fce0000000f00 */
.L_x_17837:
[----:B------:R-:W-:Y:S05]  /*15a10*/  BSYNC B1 ;  /* 0x0000000000017941 */ /* 0x000fea0003800000 */
.L_x_17835:
        /* <DEDUP_REMOVED lines=16> */
.L_x_17841:
[----:B------:R-:W-:Y:S05]  /*15b20*/  BSYNC B2 ;  /* 0x0000000000027941 */ /* 0x000fea0003800000 */
.L_x_17840:
        /* <DEDUP_REMOVED lines=44> */
.L_x_17839:
[----:B------:R-:W-:Y:S05]  /*15df0*/  BSYNC B1 ;  /* 0x0000000000017941 */ /* 0x000fea0003800000 */
.L_x_17838:
        /* <DEDUP_REMOVED lines=15> */
.L_x_17842:
        /* <DEDUP_REMOVED lines=12> */
.L_x_17845:
[----:B------:R-:W-:-:S07]  /*15fb0*/  MOV R12, R194 ;  /* 0x000000c2000c7202 */ /* 0x000fce0000000f00 */
.L_x_17846:
[----:B------:R-:W-:Y:S05]  /*15fc0*/  BSYNC B1 ;  /* 0x0000000000017941 */ /* 0x000fea0003800000 */
.L_x_17844:
        /* <DEDUP_REMOVED lines=16> */
.L_x_17850:
[----:B------:R-:W-:Y:S05]  /*160d0*/  BSYNC B2 ;  /* 0x0000000000027941 */ /* 0x000fea0003800000 */
.L_x_17849:
        /* <DEDUP_REMOVED lines=44> */
.L_x_17848:
[----:B------:R-:W-:Y:S05]  /*163a0*/  BSYNC B1 ;  /* 0x0000000000017941 */ /* 0x000fea0003800000 */
.L_x_17847:
        /* <DEDUP_REMOVED lines=10> */
.L_x_17843:
        /* <DEDUP_REMOVED lines=12> */
.L_x_17852:
[----:B------:R-:W-:-:S07]  /*16510*/  IMAD.MOV.U32 R229, RZ, RZ, R194 ;  /* 0x000000ffffe57224 */ /* 0x000fce00078e00c2 */
.L_x_17853:
[----:B------:R-:W-:Y:S05]  /*16520*/  BSYNC B1 ;  /* 0x0000000000017941 */ /* 0x000fea0003800000 */
.L_x_17851:
        /* <DEDUP_REMOVED lines=16> */
.L_x_17857:
[----:B------:R-:W-:Y:S05]  /*16630*/  BSYNC B2 ;  /* 0x0000000000027941 */ /* 0x000fea0003800000 */
.L_x_17856:
        /* <DEDUP_REMOVED lines=44> */
.L_x_17855:
[----:B------:R-:W-:Y:S05]  /*16900*/  BSYNC B1 ;  /* 0x0000000000017941 */ /* 0x000fea0003800000 */
.L_x_17854:
        /* <DEDUP_REMOVED lines=13> */
.L_x_17858:
        /* <DEDUP_REMOVED lines=12> */
.L_x_17861:
[----:B------:R-:W-:-:S07]  /*16aa0*/  MOV R13, R194 ;  /* 0x000000c2000d7202 */ /* 0x000fce0000000f00 */
.L_x_17862:
[----:B------:R-:W-:Y:S05]  /*16ab0*/  BSYNC B1 ;  /* 0x0000000000017941 */ /* 0x000fea0003800000 */
.L_x_17860:
        /* <DEDUP_REMOVED lines=16> */
.L_x_17866:
[----:B------:R-:W-:Y:S05]  /*16bc0*/  BSYNC B2 ;  /* 0x0000000000027941 */ /* 0x000fea0003800000 */
.L_x_17865:
        /* <DEDUP_REMOVED lines=44> */
.L_x_17864:
[----:B------:R-:W-:Y:S05]  /*16e90*/  BSYNC B1 ;  /* 0x0000000000017941 */ /* 0x000fea0003800000 */
.L_x_17863:
        /* <DEDUP_REMOVED lines=10> */
.L_x_17859:
        /* <DEDUP_REMOVED lines=12> */
.L_x_17868:
[----:B------:R-:W-:-:S07]  /*17000*/  IMAD.MOV.U32 R190, RZ, RZ, R194 ;  /* 0x000000ffffbe7224 */ /* 0x000fce00078e00c2 */
.L_x_17869:
[----:B------:R-:W-:Y:S05]  /*17010*/  BSYNC B1 ;  /* 0x0000000000017941 */ /* 0x000fea0003800000 */
.L_x_17867:
        /* <DEDUP_REMOVED lines=16> */
.L_x_17873:
[----:B------:R-:W-:Y:S05]  /*17120*/  BSYNC B2 ;  /* 0x0000000000027941 */ /* 0x000fea0003800000 */
.L_x_17872:
        /* <DEDUP_REMOVED lines=44> */
.L_x_17871:
[----:B------:R-:W-:Y:S05]  /*173f0*/  BSYNC B1 ;  /* 0x0000000000017941 */ /* 0x000fea0003800000 */
.L_x_17870:
        /* <DEDUP_REMOVED lines=13> */
.L_x_17874:
        /* <DEDUP_REMOVED lines=12> */
.L_x_17877:
[----:B------:R-:W-:-:S07]  /*17590*/  MOV R14, R194 ;  /* 0x000000c2000e7202 */ /* 0x000fce0000000f00 */
.L_x_17878:
[----:B------:R-:W-:Y:S05]  /*175a0*/  BSYNC B1 ;  /* 0x0000000000017941 */ /* 0x000fea0003800000 */
.L_x_17876:
        /* <DEDUP_REMOVED lines=16> */
.L_x_17882:
[----:B------:R-:W-:Y:S05]  /*176b0*/  BSYNC B2 ;  /* 0x0000000000027941 */ /* 0x000fea0003800000 */
.L_x_17881:
        /* <DEDUP_REMOVED lines=44> */
.L_x_17880:
[----:B------:R-:W-:Y:S05]  /*17980*/  BSYNC B1 ;  /* 0x0000000000017941 */ /* 0x000fea0003800000 */
.L_x_17879:
        /* <DEDUP_REMOVED lines=10> */
.L_x_17875:
        /* <DEDUP_REMOVED lines=12> */
.L_x_17884:
[----:B------:R-:W-:-:S07]  /*17af0*/  IMAD.MOV.U32 R190, RZ, RZ, R194 ;  /* 0x000000ffffbe7224 */ /* 0x000fce00078e00c2 */
.L_x_17885:
[----:B------:R-:W-:Y:S05]  /*17b00*/  BSYNC B1 ;  /* 0x0000000000017941 */ /* 0x000fea0003800000 */
.L_x_17883:
        /* <DEDUP_REMOVED lines=16> */
.L_x_17889:
[----:B------:R-:W-:Y:S05]  /*17c10*/  BSYNC B2 ;  /* 0x0000000000027941 */ /* 0x000fea0003800000 */
.L_x_17888:
        /* <DEDUP_REMOVED lines=44> */
.L_x_17887:
[----:B------:R-:W-:Y:S05]  /*17ee0*/  BSYNC B1 ;  /* 0x0000000000017941 */ /* 0x000fea0003800000 */
.L_x_17886:
        /* <DEDUP_REMOVED lines=13> */
.L_x_17890:
        /* <DEDUP_REMOVED lines=12> */
.L_x_17893:
[----:B------:R-:W-:-:S07]  /*18080*/  MOV R15, R194 ;  /* 0x000000c2000f7202 */ /* 0x000fce0000000f00 */
.L_x_17894:
[----:B------:R-:W-:Y:S05]  /*18090*/  BSYNC B1 ;  /* 0x0000000000017941 */ /* 0x000fea0003800000 */
.L_x_17892:
        /* <DEDUP_REMOVED lines=16> */
.L_x_17898:
[----:B------:R-:W-:Y:S05]  /*181a0*/  BSYNC B2 ;  /* 0x0000000000027941 */ /* 0x000fea0003800000 */
.L_x_17897:
        /* <DEDUP_REMOVED lines=44> */
.L_x_17896:
[----:B------:R-:W-:Y:S05]  /*18470*/  BSYNC B1 ;  /* 0x0000000000017941 */ /* 0x000fea0003800000 */
.L_x_17895:
        /* <DEDUP_REMOVED lines=10> */
.L_x_17891:
        /* <DEDUP_REMOVED lines=54> */
.L_x_17899:
[----:B------:R-:W-:-:S07]  /*18880*/  VIADD R239, R239, 0x80 ;  /* 0x00000080efef7836 */ /* 0x000fce0000000000 */
.L_x_17770:
[----:B------:R-:W-:Y:S05]  /*18890*/  BSYNC B0 ;  /* 0x0000000000007941 */ /* 0x000fea0003800000 */
.L_x_17769:
        /* <DEDUP_REMOVED lines=29> */
.L_x_17903:
[----:B------:R-:W-:-:S07]  /*18a70*/  MOV R214, R194 ;  /* 0x000000c200d67202 */ /* 0x000fce0000000f00 */
.L_x_17904:
[----:B------:R-:W-:Y:S05]  /*18a80*/  BSYNC B1 ;  /* 0x0000000000017941 */ /* 0x000fea0003800000 */
.L_x_17902:
        /* <DEDUP_REMOVED lines=16> */
.L_x_17908:
[----:B------:R-:W-:Y:S05]  /*18b90*/  BSYNC B2 ;  /* 0x0000000000027941 */ /* 0x000fea0003800000 */
.L_x_17907:
        /* <DEDUP_REMOVED lines=44> */
.L_x_17906:
[----:B------:R-:W-:Y:S05]  /*18e60*/  BSYNC B1 ;  /* 0x0000000000017941 */ /* 0x000fea0003800000 */
.L_x_17905:
        /* <DEDUP_REMOVED lines=20> */
.L_x_17909:
        /* <DEDUP_REMOVED lines=12> */
.L_x_17912:
[----:B------:R-:W-:-:S07]  /*19070*/  MOV R8, R194 ;  /* 0x000000c200087202 */ /* 0x000fce0000000f00 */
.L_x_17913:
[----:B------:R-:W-:Y:S05]  /*19080*/  BSYNC B1 ;  /* 0x0000000000017941 */ /* 0x000fea0003800000 */
.L_x_17911:
        /* <DEDUP_REMOVED lines=16> */
.L_x_17917:
[----:B------:R-:W-:Y:S05]  /*19190*/  BSYNC B2 ;  /* 0x0000000000027941 */ /* 0x000fea0003800000 */
.L_x_17916:
        /* <DEDUP_REMOVED lines=44> */
.L_x_17915:
[----:B------:R-:W-:Y:S05]  /*19460*/  BSYNC B1 ;  /* 0x0000000000017941 */ /* 0x000fea0003800000 */
.L_x_17914:
        /* <DEDUP_REMOVED lines=10> */
.L_x_17910:
        /* <DEDUP_REMOVED lines=12> */
.L_x_17919:
[----:B------:R-:W-:-:S07]  /*195d0*/  IMAD.MOV.U32 R213, RZ, RZ, R194 ;  /* 0x000000ffffd57224 */ /* 0x000fce00078e00c2 */
.L_x_17920:
[----:B------:R-:W-:Y:S05]  /*195e0*/  BSYNC B1 ;  /* 0x0000000000017941 */ /* 0x000fea0003800000 */
.L_x_17918:
        /* <DEDUP_REMOVED lines=16> */
.L_x_17924:
[----:B------:R-:W-:Y:S05]  /*196f0*/  BSYNC B2 ;  /* 0x0000000000027941 */ /* 0x000fea0003800000 */
.L_x_17923:
        /* <DEDUP_REMOVED lines=44> */
.L_x_17922:
[----:B------:R-:W-:Y:S05]  /*199c0*/  BSYNC B1 ;  /* 0x0000000000017941 */ /* 0x000fea0003800000 */
.L_x_17921:
        /* <DEDUP_REMOVED lines=15> */
.L_x_17925:
        /* <DEDUP_REMOVED lines=12> */
.L_x_17928:
[----:B------:R-:W-:-:S07]  /*19b80*/  MOV R9, R194 ;  /* 0x000000c200097202 */ /* 0x000fce0000000f00 */
.L_x_17929:
[----:B------:R-:W-:Y:S05]  /*19b90*/  BSYNC B1 ;  /* 0x0000000000017941 */ /* 0x000fea0003800000 */
.L_x_17927:
        /* <DEDUP_REMOVED lines=16> */
.L_x_17933:
[----:B------:R-:W-:Y:S05]  /*19ca0*/  BSYNC B2 ;  /* 0x0000000000027941 */ /* 0x000fea0003800000 */
.L_x_17932:
        /* <DEDUP_REMOVED lines=44> */
.L_x_17931:
[----:B------:R-:W-:Y:S05]  /*19f70*/  BSYNC B1 ;  /* 0x0000000000017941 */ /* 0x000fea0003800000 */
.L_x_17930:
        /* <DEDUP_REMOVED lines=10> */
.L_x_17926:
        /* <DEDUP_REMOVED lines=12> */
.L_x_17935:
[----:B------:R-:W-:-:S07]  /*1a0e0*/  IMAD.MOV.U32 R188, RZ, RZ, R194 ;  /* 0x000000ffffbc7224 */ /* 0x000fce00078e00c2 */
.L_x_17936:
[----:B------:R-:W-:Y:S05]  /*1a0f0*/  BSYNC B1 ;  /* 0x0000000000017941 */ /* 0x000fea0003800000 */
.L_x_17934:
        /* <DEDUP_REMOVED lines=16> */
.L_x_17940:
[----:B------:R-:W-:Y:S05]  /*1a200*/  BSYNC B2 ;  /* 0x0000000000027941 */ /* 0x000fea0003800000 */
.L_x_17939:
        /* <DEDUP_REMOVED lines=44> */
.L_x_17938:
[----:B------:R-:W-:Y:S05]  /*1a4d0*/  BSYNC B1 ;  /* 0x0000000000017941 */ /* 0x000fea0003800000 */
.L_x_17937:
        /* <DEDUP_REMOVED lines=15> */
.L_x_17941:
        /* <DEDUP_REMOVED lines=12> */
.L_x_17944:
[----:B------:R-:W-:-:S07]  /*1a690*/  MOV R10, R194 ;  /* 0x000000c2000a7202 */ /* 0x000fce0000000f00 */
.L_x_17945:
[----:B------:R-:W-:Y:S05]  /*1a6a0*/  BSYNC B1 ;  /* 0x0000000000017941 */ /* 0x000fea0003800000 */
.L_x_17943:
        /* <DEDUP_REMOVED lines=16> */
.L_x_17949:
[----:B------:R-:W-:Y:S05]  /*1a7b0*/  BSYNC B2 ;  /* 0x0000000000027941 */ /* 0x000fea0003800000 */
.L_x_17948:
        /* <DEDUP_REMOVED lines=44> */
.L_x_17947:
[----:B------:R-:W-:Y:S05]  /*1aa80*/  BSYNC B1 ;  /* 0x0000000000017941 */ /* 0x000fea0003800000 */
.L_x_17946:
        /* <DEDUP_REMOVED lines=10> */
.L_x_17942:
        /* <DEDUP_REMOVED lines=12> */
.L_x_17951:
[----:B------:R-:W-:-:S07]  /*1abf0*/  IMAD.MOV.U32 R188, RZ, RZ, R194 ;  /* 0x000000ffffbc7224 */ /* 0x000fce00078e00c2 */
.L_x_17952:
[----:B------:R-:W-:Y:S05]  /*1ac00*/  BSYNC B1 ;  /* 0x0000000000017941 */ /* 0x000fea0003800000 */
.L_x_17950:
        /* <DEDUP_REMOVED lines=16> */
.L_x_17956:
[----:B------:R-:W-:Y:S05]  /*1ad10*/  BSYNC B2 ;  /* 0x0000000000027941 */ /* 0x000fea0003800000 */
.L_x_17955:
        /* <DEDUP_REMOVED lines=44> */
.L_x_17954:
[----:B------:R-:W-:Y:S05]  /*1afe0*/  BSYNC B1 ;  /* 0x0000000000017941 */ /* 0x000fea0003800000 */
.L_x_17953:
        /* <DEDUP_REMOVED lines=15> */
.L_x_17957:
        /* <DEDUP_REMOVED lines=12> */
.L_x_17960:
[----:B------:R-:W-:-:S07]  /*1b1a0*/  MOV R11, R194 ;  /* 0x000000c2000b7202 */ /* 0x000fce0000000f00 */
.L_x_17961:
[----:B------:R-:W-:Y:S05]  /*1b1b0*/  BSYNC B1 ;  /* 0x0000000000017941 */ /* 0x000fea0003800000 */
.L_x_17959:
        /* <DEDUP_REMOVED lines=16> */
.L_x_17965:
[----:B------:R-:W-:Y:S05]  /*1b2c0*/  BSYNC B2 ;  /* 0x0000000000027941 */ /* 0x000fea0003800000 */
.L_x_17964:
        /* <DEDUP_REMOVED lines=44> */
.L_x_17963:
[----:B------:R-:W-:Y:S05]  /*1b590*/  BSYNC B1 ;  /* 0x0000000000017941 */ /* 0x000fea0003800000 */
.L_x_17962:
        /* <DEDUP_REMOVED lines=10> */
.L_x_17958:
        /* <DEDUP_REMOVED lines=12> */
.L_x_17967:
[----:B------:R-:W-:-:S07]  /*1b700*/  IMAD.MOV.U32 R222, RZ, RZ, R194 ;  /* 0x000000ffffde7224 */ /* 0x000fce00078e00c2 */
.L_x_17968:
[----:B------:R-:W-:Y:S05]  /*1b710*/  BSYNC B1 ;  /* 0x0000000000017941 */ /* 0x000fea0003800000 */
.L_x_17966:
        /* <DEDUP_REMOVED lines=16> */
.L_x_17972:
[----:B------:R-:W-:Y:S05]  /*1b820*/  BSYNC B2 ;  /* 0x0000000000027941 */ /* 0x000fea0003800000 */
.L_x_17971:
        /* <DEDUP_REMOVED lines=44> */
.L_x_17970:
[----:B------:R-:W-:Y:S05]  /*1baf0*/  BSYNC B1 ;  /* 0x0000000000017941 */ /* 0x000fea0003800000 */
.L_x_17969:
        /* <DEDUP_REMOVED lines=15> */
.L_x_17973:
        /* <DEDUP_REMOVED lines=12> */
.L_x_17976:
[----:B------:R-:W-:-:S07]  /*1bcb0*/  MOV R12, R194 ;  /* 0x000000c2000c7202 */ /* 0x000fce0000000f00 */
.L_x_17977:
[----:B------:R-:W-:Y:S05]  /*1bcc0*/  BSYNC B1 ;  /* 0x0000000000017941 */ /* 0x000fea0003800000 */
.L_x_17975:
        /* <DEDUP_REMOVED lines=16> */
.L_x_17981:
[----:B------:R-:W-:Y:S05]  /*1bdd0*/  BSYNC B2 ;  /* 0x0000000000027941 */ /* 0x000fea0003800000 */
.L_x_17980:
        /* <DEDUP_REMOVED lines=44> */
.L_x_17979:
[----:B------:R-:W-:Y:S05]  /*1c0a0*/  BSYNC B1 ;  /* 0x0000000000017941 */ /* 0x000fea0003800000 */
.L_x_17978:
        /* <DEDUP_REMOVED lines=10> */
.L_x_17974:
        /* <DEDUP_REMOVED lines=12> */
.L_x_17983:
[----:B------:R-:W-:-:S07]  /*1c210*/  IMAD.MOV.U32 R231, RZ, RZ, R194 ;  /* 0x000000ffffe77224 */ /* 0x000fce00078e00c2 */
.L_x_17984:
[----:B------:R-:W-:Y:S05]  /*1c220*/  BSYNC B1 ;  /* 0x0000000000017941 */ /* 0x000fea0003800000 */
.L_x_17982:
        /* <DEDUP_REMOVED lines=16> */
.L_x_17988:
[----:B------:R-:W-:Y:S05]  /*1c330*/  BSYNC B2 ;  /* 0x0000000000027941 */ /* 0x000fea0003800000 */
.L_x_17987:
        /* <DEDUP_REMOVED lines=44> */
.L_x_17986:
[----:B------:R-:W-:Y:S05]  /*1c600*/  BSYNC B1 ;  /* 0x0000000000017941 */ /* 0x000fea0003800000 */
.L_x_17985:
        /* <DEDUP_REMOVED lines=13> */
.L_x_17989:
        /* <DEDUP_REMOVED lines=12> */
.L_x_17992:
[----:B------:R-:W-:-:S07]  /*1c7a0*/  MOV R13, R194 ;  /* 0x000000c2000d7202 */ /* 0x000fce0000000f00 */
.L_x_17993:
[----:B------:R-:W-:Y:S05]  /*1c7b0*/  BSYNC B1 ;  /* 0x0000000000017941 */ /* 0x000fea0003800000 */
.L_x_17991:
        /* <DEDUP_REMOVED lines=16> */
.L_x_17997:
[----:B------:R-:W-:Y:S05]  /*1c8c0*/  BSYNC B2 ;  /* 0x0000000000027941 */ /* 0x000fea0003800000 */
.L_x_17996:
        /* <DEDUP_REMOVED lines=44> */
.L_x_17995:
[----:B------:R-:W-:Y:S05]  /*1cb90*/  BSYNC B1 ;  /* 0x0000000000017941 */ /* 0x000fea0003800000 */
.L_x_17994:
        /* <DEDUP_REMOVED lines=10> */
.L_x_17990:
        /* <DEDUP_REMOVED lines=12> */
.L_x_17999:
[----:B------:R-:W-:-:S07]  /*1cd00*/  IMAD.MOV.U32 R190, RZ, RZ, R194 ;  /* 0x000000ffffbe7224 */ /* 0x000fce00078e00c2 */
.L_x_18000:
[----:B------:R-:W-:Y:S05]  /*1cd10*/  BSYNC B1 ;  /* 0x0000000000017941 */ /* 0x000fea0003800000 */
.L_x_17998:
        /* <DEDUP_REMOVED lines=16> */
.L_x_18004:
[----:B------:R-:W-:Y:S05]  /*1ce20*/  BSYNC B2 ;  /* 0x0000000000027941 */ /* 0x000fea0003800000 */
.L_x_18003:
        /* <DEDUP_REMOVED lines=44> */
.L_x_18002:
[----:B------:R-:W-:Y:S05]  /*1d0f0*/  BSYNC B1 ;  /* 0x0000000000017941 */ /* 0x000fea0003800000 */
.L_x_18001:
        /* <DEDUP_REMOVED lines=13> */
.L_x_18005:
        /* <DEDUP_REMOVED lines=12> */
.L_x_18008:
[----:B------:R-:W-:-:S07]  /*1d290*/  MOV R14, R194 ;  /* 0x000000c2000e7202 */ /* 0x000fce0000000f00 */
.L_x_18009:
[----:B------:R-:W-:Y:S05]  /*1d2a0*/  BSYNC B1 ;  /* 0x0000000000017941 */ /* 0x000fea0003800000 */
.L_x_18007:
        /* <DEDUP_REMOVED lines=16> */
.L_x_18013:
[----:B------:R-:W-:Y:S05]  /*1d3b0*/  BSYNC B2 ;  /* 0x0000000000027941 */ /* 0x000fea0003800000 */
.L_x_18012:
        /* <DEDUP_REMOVED lines=44> */
.L_x_18011:
[----:B------:R-:W-:Y:S05]  /*1d680*/  BSYNC B1 ;  /* 0x0000000000017941 */ /* 0x000fea0003800000 */
.L_x_18010:
        /* <DEDUP_REMOVED lines=10> */
.L_x_18006:
        /* <DEDUP_REMOVED lines=12> */
.L_x_18015:
[----:B------:R-:W-:-:S07]  /*1d7f0*/  IMAD.MOV.U32 R190, RZ, RZ, R194 ;  /* 0x000000ffffbe7224 */ /* 0x000fce00078e00c2 */
.L_x_18016:
[----:B------:R-:W-:Y:S05]  /*1d800*/  BSYNC B1 ;  /* 0x0000000000017941 */ /* 0x000fea0003800000 */
.L_x_18014:
        /* <DEDUP_REMOVED lines=16> */
.L_x_18020:
[----:B------:R-:W-:Y:S05]  /*1d910*/  BSYNC B2 ;  /* 0x0000000000027941 */ /* 0x000fea0003800000 */
.L_x_18019:
        /* <DEDUP_REMOVED lines=44> */
.L_x_18018:
[----:B------:R-:W-:Y:S05]  /*1dbe0*/  BSYNC B1 ;  /* 0x0000000000017941 */ /* 0x000fea0003800000 */
.L_x_18017:
        /* <DEDUP_REMOVED lines=13> */
.L_x_18021:
        /* <DEDUP_REMOVED lines=12> */
.L_x_18024:
[----:B------:R-:W-:-:S07]  /*1dd80*/  MOV R15, R194 ;  /* 0x000000c2000f7202 */ /* 0x000fce0000000f00 */
.L_x_18025:
[----:B------:R-:W-:Y:S05]  /*1dd90*/  BSYNC B1 ;  /* 0x0000000000017941 */ /* 0x000fea0003800000 */
.L_x_18023:
        /* <DEDUP_REMOVED lines=16> */
.L_x_18029:
[----:B------:R-:W-:Y:S05]  /*1dea0*/  BSYNC B2 ;  /* 0x0000000000027941 */ /* 0x000fea0003800000 */
.L_x_18028:
        /* <DEDUP_REMOVED lines=44> */
.L_x_18027:
[----:B------:R-:W-:Y:S05]  /*1e170*/  BSYNC B1 ;  /* 0x0000000000017941 */ /* 0x000fea0003800000 */
.L_x_18026:
        /* <DEDUP_REMOVED lines=10> */
.L_x_18022:
        /* <DEDUP_REMOVED lines=54> */
.L_x_17901:
[----:B------:R-:W-:Y:S05]  /*1e580*/  BSYNC B0 ;  /* 0x0000000000007941 */ /* 0x000fea0003800000 */
.L_x_17900:
[----:B0-234-:R-:W-:Y:S01]  /*1e590*/  FADD.FTZ R189, RZ, R7 ;  /* 0x00000007ffbd7221 */ /* 0x01dfe20000010000 */
        /* <DEDUP_REMOVED lines=154> */
.L_x_18052:
        /* <DEDUP_REMOVED lines=125> */
.L_x_18032:
[----:B------:R-:W-:Y:S05]  /*1f710*/  BSYNC B0 ;  /* 0x0000000000007941 */ /* 0x000fea0003800000 */
.L_x_18031:
        /* <DEDUP_REMOVED lines=50> */
.L_x_18034:
[----:B------:R-:W-:Y:S05]  /*1fa40*/  BSYNC B0 ;  /* 0x0000000000007941 */ /* 0x000fea0003800000 */
.L_x_18033:
        /* <DEDUP_REMOVED lines=50> */
.L_x_18036:
[----:B------:R-:W-:Y:S05]  /*1fd70*/  BSYNC B0 ;  /* 0x0000000000007941 */ /* 0x000fea0003800000 */
.L_x_18035:
        /* <DEDUP_REMOVED lines=50> */
.L_x_18038:
[----:B------:R-:W-:Y:S05]  /*200a0*/  BSYNC B0 ;  /* 0x0000000000007941 */ /* 0x000fea0003800000 */
.L_x_18037:
        /* <DEDUP_REMOVED lines=47> */
[----:B0-----:R-:W-:-:S05]  /*203a0*/  IMAD.WIDE.U32 R238, R19, 0x10, R238 ;  /* 0x0000001013ee7825 */ /* 0x001fca00078e00ee */
[----:B------:R0:W-:Y:S02]  /*203b0*/  STG.E.128 desc[UR6][R238.64], R188 ;  /* 0x000000bcee007986 */ /* 0x0001e4000c101d06 */
.L_x_18040:
[----:B------:R-:W-:Y:S05]  /*203c0*/  BSYNC B0 ;  /* 0x0000000000007941 */ /* 0x000fea0003800000 */
.L_x_18039:
[----:B------:R-:W-:Y:S01]  /*203d0*/  VIADD R199, R199, UR34 ;  /* 0x00000022c7c77c36 */ /* 0x000fe20008000000 */
[----:B01234-:R-:W-:-:S04]  /*203e0*/  SEL R238, RZ, 0x1, P4 ;  /* 0x00000001ffee7807 */ /* 0x01ffc80002000000 */
[----:B------:R-:W-:-:S13]  /*203f0*/  ISETP.GE.AND P0, PT, R199, UR35, PT ;  /* 0x00000023c7007c0c */ /* 0x000fda000bf06270 */
[----:B------:R-:W-:Y:S05]  /*20400*/  @!P0 BRA `(.L_x_18041) ;  /* 0xfffffe1000108947 */ /* 0x000fea000383ffff */
[----:B------:R-:W-:Y:S05]  /*20410*/  EXIT ;  /* 0x000000000000794d */ /* 0x000fea0003800000 */
.L_x_18030:
[----:B------:R-:W-:Y:S01]  /*20420*/  HFMA2.MMA R246, -RZ, RZ, 0, 1.847743988037109375e-06 ;  /* 0x0000001ffff67435 */ /* 0x000fe200000001ff */
[----:B------:R-:W-:Y:S01]  /*20430*/  MOV R244, R189 ;  /* 0x000000bd00f47202 */ /* 0x000fe20000000f00 */
[----:B------:R-:W-:Y:S02]  /*20440*/  IMAD.MOV.U32 R245, RZ, RZ, 0x1 ;  /* 0x00000001fff57424 */ /* 0x000fe400078e00ff */
[----:B------:R-:W-:-:S07]  /*20450*/  IMAD.MOV.U32 R243, RZ, RZ, -0x1 ;  /* 0xfffffffffff37424 */ /* 0x000fce00078e00ff */
[----:B-1---5:R-:W-:Y:S05]  /*20460*/  WARPSYNC.COLLECTIVE R243, `(.L_x_18042) ;  /* 0x00000000f3087348 */ /* 0x022fea0003c00000 */
[----:B------:R0:W2:Y:S02]  /*20470*/  SHFL.BFLY P6, R242, R244, R245, R246 ;  /* 0x0c0000f5f4f27389 */ /* 0x0000a400000c00f6 */
[----:B012--5:R-:W-:Y:S01]  /*20480*/  ENDCOLLECTIVE ;  /* 0x000000000000791b */ /* 0x027fe20003800000 */
.L_x_18042:
[----:B------:R-:W-:Y:S01]  /*20490*/  HFMA2.MMA R245, -RZ, RZ, 0, 1.1920928955078125e-07 ;  /* 0x00000002fff57435 */ /* 0x000fe200000001ff */
[----:B------:R-:W-:-:S05]  /*204a0*/  MOV R188, R242 ;  /* 0x000000f200bc7202 */ /* 0x000fca0000000f00 */
[----:B------:R-:W-:-:S04]  /*204b0*/  FADD.FTZ R238, R189, R188 ;  /* 0x000000bcbdee7221 */ /* 0x000fc80000010000 */
[----:B------:R-:W-:-:S07]  /*204c0*/  IMAD.MOV.U32 R244, RZ, RZ, R238 ;  /* 0x000000fffff47224 */ /* 0x000fce00078e00ee */
[----:B------:R-:W-:Y:S05]  /*204d0*/  WARPSYNC.COLLECTIVE R243, `(.L_x_18043) ;  /* 0x00000000f3087348 */ /* 0x000fea0003c00000 */
[----:B------:R0:W1:Y:S02]  /*204e0*/  SHFL.BFLY P6, R242, R244, R245, R246 ;  /* 0x0c0000f5f4f27389 */ /* 0x00006400000c00f6 */
[----:B01----:R-:W-:Y:S01]  /*204f0*/  ENDCOLLECTIVE ;  /* 0x000000000000791b */ /* 0x003fe20003800000 */
.L_x_18043:
[----:B------:R-:W-:Y:S02]  /*20500*/  IMAD.MOV.U32 R245, RZ, RZ, 0x4 ;  /* 0x00000004fff57424 */ /* 0x000fe400078e00ff */
[----:B------:R-:W-:-:S04]  /*20510*/  IMAD.MOV.U32 R239, RZ, RZ, R242 ;  /* 0x000000ffffef7224 */ /* 0x000fc800078e00f2 */
[----:B------:R-:W-:-:S05]  /*20520*/  FADD.FTZ R239, R238, R239 ;  /* 0x000000efeeef7221 */ /* 0x000fca0000010000 */
[----:B------:R-:W-:-:S07]  /*20530*/  MOV R244, R239 ;  /* 0x000000ef00f47202 */ /* 0x000fce0000000f00 */
[----:B------:R-:W-:Y:S05]  /*20540*/  WARPSYNC.COLLECTIVE R243, `(.L_x_18044) ;  /* 0x00000000f3087348 */ /* 0x000fea0003c00000 */
[----:B------:R0:W1:Y:S02]  /*20550*/  SHFL.BFLY P6, R242, R244, R245, R246 ;  /* 0x0c0000f5f4f27389 */ /* 0x00006400000c00f6 */
[----:B01----:R-:W-:Y:S01]  /*20560*/  ENDCOLLECTIVE ;  /* 0x000000000000791b */ /* 0x003fe20003800000 */
.L_x_18044:
[----:B------:R-:W-:Y:S01]  /*20570*/  HFMA2.MMA R245, -RZ, RZ, 0, 4.76837158203125e-07 ;  /* 0x00000008fff57435 */ /* 0x000fe200000001ff */
[----:B------:R-:W-:-:S05]  /*20580*/  MOV R188, R242 ;  /* 0x000000f200bc7202 */ /* 0x000fca0000000f00 */
[----:B------:R-:W-:-:S04]  /*20590*/  FADD.FTZ R240, R239, R188 ;  /* 0x000000bceff07221 */ /* 0x000fc80000010000 */
[----:B------:R-:W-:-:S07]  /*205a0*/  IMAD.MOV.U32 R244, RZ, RZ, R240 ;  /* 0x000000fffff47224 */ /* 0x000fce00078e00f0 */
[----:B------:R-:W-:Y:S05]  /*205b0*/  WARPSYNC.COLLECTIVE R243, `(.L_x_18045) ;  /* 0x00000000f3087348 */ /* 0x000fea0003c00000 */
[----:B------:R0:W1:Y:S02]  /*205c0*/  SHFL.BFLY P6, R242, R244, R245, R246 ;  /* 0x0c0000f5f4f27389 */ /* 0x00006400000c00f6 */
[----:B01----:R-:W-:Y:S01]  /*205d0*/  ENDCOLLECTIVE ;  /* 0x000000000000791b */ /* 0x003fe20003800000 */
.L_x_18045:
[----:B------:R-:W-:Y:S02]  /*205e0*/  IMAD.MOV.U32 R245, RZ, RZ, 0x10 ;  /* 0x00000010fff57424 */ /* 0x000fe400078e00ff */
[----:B------:R-:W-:-:S04]  /*205f0*/  IMAD.MOV.U32 R241, RZ, RZ, R242 ;  /* 0x000000fffff17224 */ /* 0x000fc800078e00f2 */
[----:B------:R-:W-:-:S05]  /*20600*/  FADD.FTZ R241, R240, R241 ;  /* 0x000000f1f0f17221 */ /* 0x000fca0000010000 */
[----:B------:R-:W-:-:S07]  /*20610*/  MOV R244, R241 ;  /* 0x000000f100f47202 */ /* 0x000fce0000000f00 */
[----:B------:R-:W-:Y:S05]  /*20620*/  WARPSYNC.COLLECTIVE R243, `(.L_x_18046) ;  /* 0x00000000f3087348 */ /* 0x000fea0003c00000 */
[----:B------:R0:W1:Y:S02]  /*20630*/  SHFL.BFLY P6, R242, R244, R245, R246 ;  /* 0x0c0000f5f4f27389 */ /* 0x00006400000c00f6 */
[----:B01----:R-:W-:Y:S01]  /*20640*/  ENDCOLLECTIVE ;  /* 0x000000000000791b */ /* 0x003fe20003800000 */
.L_x_18046:
        /* <DEDUP_REMOVED lines=90> */
.L_x_18047:
[----:B------:R-:W-:Y:S02]  /*20bf0*/  IMAD.MOV.U32 R245, RZ, RZ, 0x2 ;  /* 0x00000002fff57424 */ /* 0x000fe400078e00ff */
[----:B------:R-:W-:-:S04]  /*20c00*/  IMAD.MOV.U32 R238, RZ, RZ, R242 ;  /* 0x000000ffffee7224 */ /* 0x000fc800078e00f2 */
[----:B------:R-:W-:-:S05]  /*20c10*/  FADD.FTZ R238, R189, R238 ;  /* 0x000000eebdee7221 */ /* 0x000fca0000010000 */
[----:B------:R-:W-:-:S07]  /*20c20*/  MOV R244, R238 ;  /* 0x000000ee00f47202 */ /* 0x000fce0000000f00 */
[----:B------:R-:W-:Y:S05]  /*20c30*/  WARPSYNC.COLLECTIVE R243, `(.L_x_18048) ;  /* 0x00000000f3087348 */ /* 0x000fea0003c00000 */
[----:B------:R0:W1:Y:S02]  /*20c40*/  SHFL.BFLY P6, R242, R244, R245, R246 ;  /* 0x0c0000f5f4f27389 */ /* 0x00006400000c00f6 */
[----:B01----:R-:W-:Y:S01]  /*20c50*/  ENDCOLLECTIVE ;  /* 0x000000000000791b */ /* 0x003fe20003800000 */
.L_x_18048:
[----:B------:R-:W-:Y:S01]  /*20c60*/  HFMA2.MMA R245, -RZ, RZ, 0, 2.384185791015625e-07 ;  /* 0x00000004fff57435 */ /* 0x000fe200000001ff */
[----:B------:R-:W-:-:S05]  /*20c70*/  MOV R239, R242 ;  /* 0x000000f200ef7202 */ /* 0x000fca0000000f00 */
[----:B------:R-:W-:-:S04]  /*20c80*/  FADD.FTZ R239, R238, R239 ;  /* 0x000000efeeef7221 */ /* 0x000fc80000010000 */
[----:B------:R-:W-:-:S07]  /*20c90*/  IMAD.MOV.U32 R244, RZ, RZ, R239 ;  /* 0x000000fffff47224 */ /* 0x000fce00078e00ef */
[----:B------:R-:W-:Y:S05]  /*20ca0*/  WARPSYNC.COLLECTIVE R243, `(.L_x_18049) ;  /* 0x00000000f3087348 */ /* 0x000fea0003c00000 */
[----:B------:R0:W1:Y:S02]  /*20cb0*/  SHFL.BFLY P6, R242, R244, R245, R246 ;  /* 0x0c0000f5f4f27389 */ /* 0x00006400000c00f6 */
[----:B01----:R-:W-:Y:S01]  /*20cc0*/  ENDCOLLECTIVE ;  /* 0x000000000000791b */ /* 0x003fe20003800000 */
.L_x_18049:
[----:B------:R-:W-:Y:S02]  /*20cd0*/  IMAD.MOV.U32 R245, RZ, RZ, 0x8 ;  /* 0x00000008fff57424 */ /* 0x000fe400078e00ff */
[----:B------:R-:W-:-:S04]  /*20ce0*/  IMAD.MOV.U32 R240, RZ, RZ, R242 ;  /* 0x000000fffff07224 */ /* 0x000fc800078e00f2 */
[----:B------:R-:W-:-:S05]  /*20cf0*/  FADD.FTZ R240, R239, R240 ;  /* 0x000000f0eff07221 */ /* 0x000fca0000010000 */
[----:B------:R-:W-:-:S07]  /*20d00*/  MOV R244, R240 ;  /* 0x000000f000f47202 */ /* 0x000fce0000000f00 */
[----:B------:R-:W-:Y:S05]  /*20d10*/  WARPSYNC.COLLECTIVE R243, `(.L_x_18050) ;  /* 0x00000000f3087348 */ /* 0x000fea0003c00000 */
[----:B------:R0:W1:Y:S02]  /*20d20*/  SHFL.BFLY P6, R242, R244, R245, R246 ;  /* 0x0c0000f5f4f27389 */ /* 0x00006400000c00f6 */
[----:B01----:R-:W-:Y:S01]  /*20d30*/  ENDCOLLECTIVE ;  /* 0x000000000000791b */ /* 0x003fe20003800000 */
.L_x_18050:
[----:B------:R-:W-:Y:S01]  /*20d40*/  HFMA2.MMA R245, -RZ, RZ, 0, 9.5367431640625e-07 ;  /* 0x00000010fff57435 */ /* 0x000fe200000001ff */
[----:B------:R-:W-:-:S05]  /*20d50*/  MOV R241, R242 ;  /* 0x000000f200f17202 */ /* 0x000fca0000000f00 */
[----:B------:R-:W-:-:S04]  /*20d60*/  FADD.FTZ R241, R240, R241 ;  /* 0x000000f1f0f17221 */ /* 0x000fc80000010000 */
[----:B------:R-:W-:-:S07]  /*20d70*/  IMAD.MOV.U32 R244, RZ, RZ, R241 ;  /* 0x000000fffff47224 */ /* 0x000fce00078e00f1 */
[----:B------:R-:W-:Y:S05]  /*20d80*/  WARPSYNC.COLLECTIVE R243, `(.L_x_18051) ;  /* 0x00000000f3087348 */ /* 0x000fea0003c00000 */
[----:B------:R0:W1:Y:S02]  /*20d90*/  SHFL.BFLY P6, R242, R244, R245, R246 ;  /* 0x0c0000f5f4f27389 */ /* 0x00006400000c00f6 */
[----:B01----:R-:W-:Y:S01]  /*20da0*/  ENDCOLLECTIVE ;  /* 0x000000000000791b */ /* 0x003fe20003800000 */
.L_x_18051:
[----:B------:R-:W-:Y:S05]  /*20db0*/  BRA `(.L_x_18052) ;  /* 0xffffffe000607947 */ /* 0x000fea000383ffff */
.L_x_18053:
        /* <DEDUP_REMOVED lines=12> */
.L_x_33544:


//--------------------- .text._ZN10layer_norm31ln_parallel_residual_fwd_kernelINS_13Kernel_traitsIf6__halfS2_S2_fjLj5120ELj1ELj1ELj4ELj16ENS_18Kernel_traits_baseILj5120EfS2_S2_S2_fjLj128EEEEELb1ELb0ELb1EEEvNS_9FwdParamsE --------------------------
	.section	.text._ZN10layer_norm31ln_parallel_residual_fwd_kernelINS_13Kernel_traitsIf6__halfS2_S2_fjLj5120ELj1ELj1ELj4ELj16ENS_18Kernel_traits_baseILj5120EfS2_S2_S2_fjLj128EEEEELb1ELb0ELb1EEEvNS_9FwdParamsE,"ax",@progbits
	.align	128
        .global         _ZN10layer_norm31ln_parallel_residual_fwd_kernelINS_13Kernel_traitsIf6__halfS2_S2_fjLj5120ELj1ELj1ELj4ELj16ENS_18Kernel_traits_baseILj5120EfS2_S2_S2_fjLj128EEEEELb1ELb0ELb1EEEvNS_9FwdParamsE
        .type           _ZN10layer_norm31ln_parallel_residual_fwd_kernelINS_13Kernel_traitsIf6__halfS2_S2_fjLj5120ELj1ELj1ELj4ELj16ENS_18Kernel_traits_baseILj5120EfS2_S2_S2_fjLj128EEEEELb1ELb0ELb1EEEvNS_9FwdParamsE,@function
        .size           _ZN10layer_norm31ln_parallel_residual_fwd_kernelINS_13Kernel_traitsIf6__halfS2_S2_fjLj5120ELj1ELj1ELj4ELj16ENS_18Kernel_traits_baseILj5120EfS2_S2_S2_fjLj128EEEEELb1ELb0ELb1EEEvNS_9FwdParamsE,(.L_x_33545 - _ZN10layer_norm31ln_parallel_residual_fwd_kernelINS_13Kernel_traitsIf6__halfS2_S2_fjLj5120ELj1ELj1ELj4ELj16ENS_18Kernel_traits_baseILj5120EfS2_S2_S2_fjLj128EEEEELb1ELb0ELb1EEEvNS_9FwdParamsE)
        .other          _ZN10layer_norm31ln_parallel_residual_fwd_kernelINS_13Kernel_traitsIf6__halfS2_S2_fjLj5120ELj1ELj1ELj4ELj16ENS_18Kernel_traits_baseILj5120EfS2_S2_S2_fjLj128EEEEELb1ELb0ELb1EEEvNS_9FwdParamsE,@"STO_CUDA_ENTRY STV_DEFAULT"
_ZN10layer_norm31ln_parallel_residual_fwd_kernelINS_13Kernel_traitsIf6__halfS2_S2_fjLj5120ELj1ELj1ELj4ELj16ENS_18Kernel_traits_baseILj5120EfS2_S2_S2_fjLj128EEEEELb1ELb0ELb1EEEvNS_9FwdParamsE:
.text._ZN10layer_norm31ln_parallel_residual_fwd_kernelINS_13Kernel_traitsIf6__halfS2_S2_fjLj5120ELj1ELj1ELj4ELj16ENS_18Kernel_traits_baseILj5120EfS2_S2_S2_fjLj128EEEEELb1ELb0ELb1EEEvNS_9FwdParamsE:
        /* <DEDUP_REMOVED lines=208> */
.L_x_18700:
        /* <DEDUP_REMOVED lines=27> */
.L_x_18055:
[----:B------:R-:W-:-:S07]  /*0eb0*/  MOV R193, R8 ;  /* 0x0000000800c17202 */ /* 0x000fce0000000f00 */
.L_x_18056:
[----:B------:R-:W-:Y:S05]  /*0ec0*/  BSYNC B0 ;  /* 0x0000000000007941 */ /* 0x000fea0003800000 */
.L_x_18054:
        /* <DEDUP_REMOVED lines=16> */
.L_x_18060:
[----:B------:R-:W-:Y:S05]  /*0fd0*/  BSYNC B1 ;  /* 0x0000000000017941 */ /* 0x000fea0003800000 */
.L_x_18059:
        /* <DEDUP_REMOVED lines=44> */
.L_x_18058:
[----:B------:R-:W-:Y:S05]  /*12a0*/  BSYNC B0 ;  /* 0x0000000000007941 */ /* 0x000fea0003800000 */
.L_x_18057:
        /* <DEDUP_REMOVED lines=19> */
.L_x_18061:
        /* <DEDUP_REMOVED lines=12> */
.L_x_18064:
[----:B------:R-:W-:-:S07]  /*14a0*/  MOV R12, R8 ;  /* 0x00000008000c7202 */ /* 0x000fce0000000f00 */
.L_x_18065:
[----:B------:R-:W-:Y:S05]  /*14b0*/  BSYNC B0 ;  /* 0x0000000000007941 */ /* 0x000fea0003800000 */
.L_x_18063:
        /* <DEDUP_REMOVED lines=16> */
.L_x_18069:
[----:B------:R-:W-:Y:S05]  /*15c0*/  BSYNC B1 ;  /* 0x0000000000017941 */ /* 0x000fea0003800000 */
.L_x_18068:
        /* <DEDUP_REMOVED lines=44> */
.L_x_18067:
[----:B------:R-:W-:Y:S05]  /*1890*/  BSYNC B0 ;  /* 0x0000000000007941 */ /* 0x000fea0003800000 */
.L_x_18066:
        /* <DEDUP_REMOVED lines=10> */
.L_x_18062:
        /* <DEDUP_REMOVED lines=12> */
.L_x_18071:
[----:B------:R-:W-:-:S07]  /*1a00*/  MOV R193, R8 ;  /* 0x0000000800c17202 */ /* 0x000fce0000000f00 */
.L_x_18072:
[----:B------:R-:W-:Y:S05]  /*1a10*/  BSYNC B0 ;  /* 0x0000000000007941 */ /* 0x000fea0003800000 */
.L_x_18070:
        /* <DEDUP_REMOVED lines=16> */
.L_x_18076:
[----:B------:R-:W-:Y:S05]  /*1b20*/  BSYNC B1 ;  /* 0x0000000000017941 */ /* 0x000fea0003800000 */
.L_x_18075:
        /* <DEDUP_REMOVED lines=44> */
.L_x_18074:
[----:B------:R-:W-:Y:S05]  /*1df0*/  BSYNC B0 ;  /* 0x0000000000007941 */ /* 0x000fea0003800000 */
.L_x_18073:
        /* <DEDUP_REMOVED lines=10> */
[----:B------:R-:W-:Y:S01]  /*1ea0*/  HADD2.F32 R195, -RZ, R180.H1_H1 ;  /* 0x300000b4ffc37230 */ /* 0x000fe20000004100 */
[----:B------:R-:W-:-:S04]  /*1eb0*/  MOV R193, R198 ;  /* 0x000000c600c17202 */ /* 0x000fc80000000f00 */
[----:B------:R-:W-:Y:S01]  /*1ec0*/  FADD.FTZ R202, R202, R195 ;  /* 0x000000c3caca7221 */ /* 0x000fe20000010000 */
[----:B------:R-:W-:Y:S06]  /*1ed0*/  BRA `(.L_x_18078) ;  /* 0x0000000400587947 */ /* 0x000fec0003800000 */
.L_x_18077:
        /* <DEDUP_REMOVED lines=12> */
.L_x_18080:
[----:B------:R-:W-:-:S07]  /*1fa0*/  IMAD.MOV.U32 R13, RZ, RZ, R8 ;  /* 0x000000ffff0d7224 */ /* 0x000fce00078e0008 */
.L_x_18081:
[----:B------:R-:W-:Y:S05]  /*1fb0*/  BSYNC B0 ;  /* 0x0000000000007941 */ /* 0x000fea0003800000 */
.L_x_18079:
        /* <DEDUP_REMOVED lines=16> */
.L_x_18085:
[----:B------:R-:W-:Y:S05]  /*20c0*/  BSYNC B1 ;  /* 0x0000000000017941 */ /* 0x000fea0003800000 */
.L_x_18084:
        /* <DEDUP_REMOVED lines=44> */
.L_x_18083:
[----:B------:R-:W-:Y:S05]  /*2390*/  BSYNC B0 ;  /* 0x0000000000007941 */ /* 0x000fea0003800000 */
.L_x_18082:
        /* <DEDUP_REMOVED lines=10> */
.L_x_18078:
        /* <DEDUP_REMOVED lines=12> */
.L_x_18087:
[----:B------:R-:W-:-:S07]  /*2500*/  IMAD.MOV.U32 R188, RZ, RZ, R8 ;  /* 0x000000ffffbc7224 */ /* 0x000fce00078e0008 */
.L_x_18088:
[----:B------:R-:W-:Y:S05]  /*2510*/  BSYNC B0 ;  /* 0x0000000000007941 */ /* 0x000fea0003800000 */
.L_x_18086:
        /* <DEDUP_REMOVED lines=16> */
.L_x_18092:
[----:B------:R-:W-:Y:S05]  /*2620*/  BSYNC B1 ;  /* 0x0000000000017941 */ /* 0x000fea0003800000 */
.L_x_18091:
        /* <DEDUP_REMOVED lines=44> */
.L_x_18090:
[----:B------:R-:W-:Y:S05]  /*28f0*/  BSYNC B0 ;  /* 0x0000000000007941 */ /* 0x000fea0003800000 */
.L_x_18089:
        /* <DEDUP_REMOVED lines=14> */
.L_x_18093:
        /* <DEDUP_REMOVED lines=12> */
.L_x_18096:
[----:B------:R-:W-:-:S07]  /*2aa0*/  IMAD.MOV.U32 R14, RZ, RZ, R8 ;  /* 0x000000ffff0e7224 */ /* 0x000fce00078e0008 */
.L_x_18097:
[----:B------:R-:W-:Y:S05]  /*2ab0*/  BSYNC B0 ;  /* 0x0000000000007941 */ /* 0x000fea0003800000 */
.L_x_18095:
        /* <DEDUP_REMOVED lines=16> */
.L_x_18101:
[----:B------:R-:W-:Y:S05]  /*2bc0*/  BSYNC B1 ;  /* 0x0000000000017941 */ /* 0x000fea0003800000 */
.L_x_18100:
        /* <DEDUP_REMOVED lines=44> */
.L_x_18099:
[----:B------:R-:W-:Y:S05]  /*2e90*/  BSYNC B0 ;  /* 0x0000000000007941 */ /* 0x000fea0003800000 */
.L_x_18098:
        /* <DEDUP_REMOVED lines=10> */
.L_x_18094:
        /* <DEDUP_REMOVED lines=12> */
.L_x_18103:
[----:B------:R-:W-:-:S07]  /*3000*/  IMAD.MOV.U32 R188, RZ, RZ, R8 ;  /* 0x000000ffffbc7224 */ /* 0x000fce00078e0008 */
.L_x_18104:
[----:B------:R-:W-:Y:S05]  /*3010*/  BSYNC B0 ;  /* 0x0000000000007941 */ /* 0x000fea0003800000 */
.L_x_18102:
        /* <DEDUP_REMOVED lines=16> */
.L_x_18108:
[----:B------:R-:W-:Y:S05]  /*3120*/  BSYNC B1 ;  /* 0x0000000000017941 */ /* 0x000fea0003800000 */
.L_x_18107:
        /* <DEDUP_REMOVED lines=44> */
.L_x_18106:
[----:B------:R-:W-:Y:S05]  /*33f0*/  BSYNC B0 ;  /* 0x0000000000007941 */ /* 0x000fea0003800000 */
.L_x_18105:
        /* <DEDUP_REMOVED lines=14> */
.L_x_18109:
        /* <DEDUP_REMOVED lines=12> */
.L_x_18112:
[----:B------:R-:W-:-:S07]  /*35a0*/  MOV R15, R8 ;  /* 0x00000008000f7202 */ /* 0x000fce0000000f00 */
.L_x_18113:
[----:B------:R-:W-:Y:S05]  /*35b0*/  BSYNC B0 ;  /* 0x0000000000007941 */ /* 0x000fea0003800000 */
.L_x_18111:
        /* <DEDUP_REMOVED lines=16> */
.L_x_18117:
[----:B------:R-:W-:Y:S05]  /*36c0*/  BSYNC B1 ;  /* 0x0000000000017941 */ /* 0x000fea0003800000 */
.L_x_18116:
        /* <DEDUP_REMOVED lines=44> */
.L_x_18115:
[----:B------:R-:W-:Y:S05]  /*3990*/  BSYNC B0 ;  /* 0x0000000000007941 */ /* 0x000fea0003800000 */
.L_x_18114:
        /* <DEDUP_REMOVED lines=10> */
.L_x_18110:
        /* <DEDUP_REMOVED lines=12> */
.L_x_18119:
[----:B------:R-:W-:-:S07]  /*3b00*/  MOV R188, R8 ;  /* 0x0000000800bc7202 */ /* 0x000fce0000000f00 */
.L_x_18120:
[----:B------:R-:W-:Y:S05]  /*3b10*/  BSYNC B0 ;  /* 0x0000000000007941 */ /* 0x000fea0003800000 */
.L_x_18118:
        /* <DEDUP_REMOVED lines=16> */
.L_x_18124:
[----:B------:R-:W-:Y:S05]  /*3c20*/  BSYNC B1 ;  /* 0x0000000000017941 */ /* 0x000fea0003800000 */
.L_x_18123:
        /* <DEDUP_REMOVED lines=44> */
.L_x_18122:
[----:B------:R-:W-:Y:S05]  /*3ef0*/  BSYNC B0 ;  /* 0x0000000000007941 */ /* 0x000fea0003800000 */
.L_x_18121:
        /* <DEDUP_REMOVED lines=14> */
.L_x_18125:
        /* <DEDUP_REMOVED lines=12> */
.L_x_18128:
[----:B------:R-:W-:-:S07]  /*40a0*/  IMAD.MOV.U32 R16, RZ, RZ, R8 ;  /* 0x000000ffff107224 */ /* 0x000fce00078e0008 */
.L_x_18129:
[----:B------:R-:W-:Y:S05]  /*40b0*/  BSYNC B0 ;  /* 0x0000000000007941 */ /* 0x000fea0003800000 */
.L_x_18127:
        /* <DEDUP_REMOVED lines=16> */
.L_x_18133:
[----:B------:R-:W-:Y:S05]  /*41c0*/  BSYNC B1 ;  /* 0x0000000000017941 */ /* 0x000fea0003800000 */
.L_x_18132:
        /* <DEDUP_REMOVED lines=44> */
.L_x_18131:
[----:B------:R-:W-:Y:S05]  /*4490*/  BSYNC B0 ;  /* 0x0000000000007941 */ /* 0x000fea0003800000 */
.L_x_18130:
        /* <DEDUP_REMOVED lines=10> */
.L_x_18126:
        /* <DEDUP_REMOVED lines=12> */
.L_x_18135:
[----:B------:R-:W-:-:S07]  /*4600*/  IMAD.MOV.U32 R195, RZ, RZ, R8 ;  /* 0x000000ffffc37224 */ /* 0x000fce00078e0008 */
.L_x_18136:
[----:B------:R-:W-:Y:S05]  /*4610*/  BSYNC B0 ;  /* 0x0000000000007941 */ /* 0x000fea0003800000 */
.L_x_18134:
        /* <DEDUP_REMOVED lines=16> */
.L_x_18140:
[----:B------:R-:W-:Y:S05]  /*4720*/  BSYNC B1 ;  /* 0x0000000000017941 */ /* 0x000fea0003800000 */
.L_x_18139:
        /* <DEDUP_REMOVED lines=44> */
.L_x_18138:
[----:B------:R-:W-:Y:S05]  /*49f0*/  BSYNC B0 ;  /* 0x0000000000007941 */ /* 0x000fea0003800000 */
.L_x_18137:
        /* <DEDUP_REMOVED lines=13> */
.L_x_18141:
        /* <DEDUP_REMOVED lines=12> */
.L_x_18144:
[----:B------:R-:W-:-:S07]  /*4b90*/  IMAD.MOV.U32 R17, RZ, RZ, R8 ;  /* 0x000000ffff117224 */ /* 0x000fce00078e0008 */
.L_x_18145:
[----:B------:R-:W-:Y:S05]  /*4ba0*/  BSYNC B0 ;  /* 0x0000000000007941 */ /* 0x000fea0003800000 */
.L_x_18143:
        /* <DEDUP_REMOVED lines=16> */
.L_x_18149:
[----:B------:R-:W-:Y:S05]  /*4cb0*/  BSYNC B1 ;  /* 0x0000000000017941 */ /* 0x000fea0003800000 */
.L_x_18148:
        /* <DEDUP_REMOVED lines=44> */
.L_x_18147:
[----:B------:R-:W-:Y:S05]  /*4f80*/  BSYNC B0 ;  /* 0x0000000000007941 */ /* 0x000fea0003800000 */
.L_x_18146:
        /* <DEDUP_REMOVED lines=10> */
.L_x_18142:
        /* <DEDUP_REMOVED lines=12> */
.L_x_18151:
[----:B------:R-:W-:-:S07]  /*50f0*/  IMAD.MOV.U32 R190, RZ, RZ, R8 ;  /* 0x000000ffffbe7224 */ /* 0x000fce00078e0008 */
.L_x_18152:
[----:B------:R-:W-:Y:S05]  /*5100*/  BSYNC B0 ;  /* 0x0000000000007941 */ /* 0x000fea0003800000 */
.L_x_18150:
        /* <DEDUP_REMOVED lines=16> */
.L_x_18156:
[----:B------:R-:W-:Y:S05]  /*5210*/  BSYNC B1 ;  /* 0x0000000000017941 */ /* 0x000fea0003800000 */
.L_x_18155:
        /* <DEDUP_REMOVED lines=44> */
.L_x_18154:
[----:B------:R-:W-:Y:S05]  /*54e0*/  BSYNC B0 ;  /* 0x0000000000007941 */ /* 0x000fea0003800000 */
.L_x_18153:
        /* <DEDUP_REMOVED lines=13> */
.L_x_18157:
        /* <DEDUP_REMOVED lines=12> */
.L_x_18160:
[----:B------:R-:W-:-:S07]  /*5680*/  MOV R18, R8 ;  /* 0x0000000800127202 */ /* 0x000fce0000000f00 */
.L_x_18161:
[----:B------:R-:W-:Y:S05]  /*5690*/  BSYNC B0 ;  /* 0x0000000000007941 */ /* 0x000fea0003800000 */
.L_x_18159:
        /* <DEDUP_REMOVED lines=16> */
.L_x_18165:
[----:B------:R-:W-:Y:S05]  /*57a0*/  BSYNC B1 ;  /* 0x0000000000017941 */ /* 0x000fea0003800000 */
.L_x_18164:
        /* <DEDUP_REMOVED lines=44> */
.L_x_18163:
[----:B------:R-:W-:Y:S05]  /*5a70*/  BSYNC B0 ;  /* 0x0000000000007941 */ /* 0x000fea0003800000 */
.L_x_18162:
        /* <DEDUP_REMOVED lines=10> */
.L_x_18158:
        /* <DEDUP_REMOVED lines=12> */
.L_x_18167:
[----:B------:R-:W-:-:S07]  /*5be0*/  MOV R190, R8 ;  /* 0x0000000800be7202 */ /* 0x000fce0000000f00 */
.L_x_18168:
[----:B------:R-:W-:Y:S05]  /*5bf0*/  BSYNC B0 ;  /* 0x0000000000007941 */ /* 0x000fea0003800000 */
.L_x_18166:
        /* <DEDUP_REMOVED lines=16> */
.L_x_18172:
[----:B------:R-:W-:Y:S05]  /*5d00*/  BSYNC B1 ;  /* 0x0000000000017941 */ /* 0x000fea0003800000 */
.L_x_18171:
        /* <DEDUP_REMOVED lines=40> */
[----:B------:R-:W-:-:S03]  /*5f90*/  LOP3.LUT R3, R215, UR13, R212, 0x96, !PT ;  /* 0x0000000dd7037c12 */ /* 0x000fc6000f8e96d4 */
[----:B------:R-:W-:Y:S01]  /*5fa0*/  IMAD.MOV.U32 R8, RZ, RZ, R214 ;  /* 0x000000ffff087224 */ /* 0x000fe200078e00d6 */
[----:B------:R-:W-:Y:S02]  /*5fb0*/  LOP3.LUT R4, R205, UR36, R188, 0x96, !PT ;  /* 0x00000024cd047c12 */ /* 0x000fe4000f8e96bc */
[----:B------:R-:W-:-:S07]  /*5fc0*/  MOV R10, R204 ;  /* 0x000000cc000a7202 */ /* 0x000fce0000000f00 */
.L_x_18170:
[----:B------:R-:W-:Y:S05]  /*5fd0*/  BSYNC B0 ;  /* 0x0000000000007941 */ /* 0x000fea0003800000 */
.L_x_18169:
        /* <DEDUP_REMOVED lines=13> */
.L_x_18173:
        /* <DEDUP_REMOVED lines=12> */
.L_x_18176:
[----:B------:R-:W-:-:S07]  /*6170*/  IMAD.MOV.U32 R190, RZ, RZ, R8 ;  /* 0x000000ffffbe7224 */ /* 0x000fce00078e0008 */
.L_x_18177:
[----:B------:R-:W-:Y:S05]  /*6180*/  BSYNC B0 ;  /* 0x0000000000007941 */ /* 0x000fea0003800000 */
.L_x_18175:
        /* <DEDUP_REMOVED lines=18> */
.L_x_18181:
[----:B------:R-:W-:Y:S05]  /*62b0*/  BSYNC B1 ;  /* 0x0000000000017941 */ /* 0x000fea0003800000 */
.L_x_18180:
        /* <DEDUP_REMOVED lines=44> */
.L_x_18179:
[----:B------:R-:W-:Y:S05]  /*6580*/  BSYNC B0 ;  /* 0x0000000000007941 */ /* 0x000fea0003800000 */
.L_x_18178:
        /* <DEDUP_REMOVED lines=10> */
.L_x_18174:
        /* <DEDUP_REMOVED lines=9> */
[----:B------:R-:W-:Y:S01]  /*66c0*/  ISETP.NE.AND P5, PT, R208, RZ, PT ;  /* 0x000000ffd000720c */ /* 0x000fe20003fa5270 */
[----:B------:R-:W2:Y:S01]  /*66d0*/  @P0 LDC.64 R212, c[0x0][0x228] ;  /* 0x00008a00ffd40b82 */ /* 0x000ea20000000a00 */
[----:B------:R-:W-:Y:S02]  /*66e0*/  SEL R188, RZ, 0x1, P2 ;  /* 0x00000001ffbc7807 */ /* 0x000fe40001000000 */
[----:B------:R-:W-:Y:S02]  /*66f0*/  SEL R204, RZ, 0x1, P3 ;  /* 0x00000001ffcc7807 */ /* 0x000fe40001800000 */
[----:B------:R-:W-:Y:S02]  /*6700*/  SEL R208, RZ, 0x1, P4 ;  /* 0x00000001ffd07807 */ /* 0x000fe40002000000 */
[----:B------:R-:W-:Y:S01]  /*6710*/  LOP3.LUT R190, R190, R191, R189, 0xfe, !PT ;  /* 0x000000bfbebe7212 */ /* 0x000fe200078efebd */
[----:B------:R-:W-:Y:S01]  /*6720*/  IMAD.WIDE.U32 R188, R188, 0x1000000, RZ ;  /* 0x01000000bcbc7825 */ /* 0x000fe200078e00ff */
[----:B------:R-:W-:Y:S01]  /*6730*/  SEL R203, RZ, 0x1, P5 ;  /* 0x00000001ffcb7807 */ /* 0x000fe20002800000 */
[----:B------:R-:W3:Y:S01]  /*6740*/  @P1 LDC.64 R206, c[0x0][0x230] ;  /* 0x00008c00ffce1b82 */ /* 0x000ee20000000a00 */
[----:B------:R-:W-:Y:S01]  /*6750*/  ISETP.NE.AND P6, PT, R197, RZ, PT ;  /* 0x000000ffc500720c */ /* 0x000fe20003fc5270 */
[----:B------:R-:W-:Y:S01]  /*6760*/  IMAD.WIDE.U32 R204, R204, 0x10000, RZ ;  /* 0x00010000cccc7825 */ /* 0x000fe200078e00ff */
[----:B------:R-:W-:-:S02]  /*6770*/  LOP3.LUT R203, R189, R190, R203, 0xfe, !PT ;  /* 0x000000bebdcb7212 */ /* 0x000fc400078efecb */
[----:B------:R-:W-:Y:S01]  /*6780*/  F2FP.F16.F32.PACK_AB R191, R210, R199 ;  /* 0x000000c7d2bf723e */ /* 0x000fe200000000ff */
[----:B------:R-:W-:Y:S01]  /*6790*/  IMAD.WIDE.U32 R208, R208, 0x100, RZ ;  /* 0x00000100d0d07825 */ /* 0x000fe200078e00ff */
[----:B------:R-:W-:Y:S02]  /*67a0*/  F2FP.F16.F32.PACK_AB R190, R200, R193 ;  /* 0x000000c1c8be723e */ /* 0x000fe400000000ff */
[----:B------:R-:W-:Y:S01]  /*67b0*/  F2FP.F16.F32.PACK_AB R189, R211, R201 ;  /* 0x000000c9d3bd723e */ /* 0x000fe200000000ff */
[----:B0-----:R-:W-:Y:S01]  /*67c0*/  IMAD.WIDE.U32 R214, R192, 0x10, R244 ;  /* 0x00000010c0d67825 */ /* 0x001fe200078e00f4 */
[----:B------:R-:W-:Y:S02]  /*67d0*/  LOP3.LUT R197, R208, R188, R204, 0xfe, !PT ;  /* 0x000000bcd0c57212 */ /* 0x000fe400078efecc */
[----:B------:R-:W-:Y:S01]  /*67e0*/  F2FP.F16.F32.PACK_AB R188, R202, R194 ;  /* 0x000000c2cabc723e */ /* 0x000fe200000000ff */
[----:B------:R-:W-:Y:S01]  /*67f0*/  VIADD R204, R192, 0x80 ;  /* 0x00000080c0cc7836 */ /* 0x000fe20000000000 */
[----:B------:R-:W-:-:S02]  /*6800*/  ISETP.NE.AND P2, PT, R198, RZ, PT ;  /* 0x000000ffc600720c */ /* 0x000fc40003f45270 */
[----:B------:R-:W-:Y:S01]  /*6810*/  SEL R198, RZ, 0x1, P6 ;  /* 0x00000001ffc67807 */ /* 0x000fe20003000000 */
[----:B------:R1:W-:Y:S01]  /*6820*/  STG.E.128 desc[UR4][R214.64], R188 ;  /* 0x000000bcd6007986 */ /* 0x0003e2000c101d04 */
[----:B------:R-:W-:Y:S02]  /*6830*/  LOP3.LUT R209, R209, R203, R205, 0xfe, !PT ;  /* 0x000000cbd1d17212 */ /* 0x000fe400078efecd */
[----:B------:R-:W-:Y:S01]  /*6840*/  LOP3.LUT R208, R197, R198, RZ, 0xfc, !PT ;  /* 0x000000c6c5d07212 */ /* 0x000fe200078efcff */
[----:B---3--:R-:W-:-:S04]  /*6850*/  @P1 IMAD.WIDE.U32 R206, R204, 0x10, R206 ;  /* 0x00000010ccce1825 */ /* 0x008fc800078e00ce */
[----:B-1----:R-:W-:-:S04]  /*6860*/  IMAD.WIDE.U32 R214, R192, 0x8, R242 ;  /* 0x00000008c0d67825 */ /* 0x002fc800078e00f2 */
[C---:B------:R-:W-:Y:S01]  /*6870*/  IMAD.WIDE.U32 R188, R204.reuse, 0x10, R234 ;  /* 0x00000010ccbc7825 */ /* 0x040fe200078e00ea */
[----:B------:R0:W-:Y:S03]  /*6880*/  STG.E.64 desc[UR4][R214.64], R208 ;  /* 0x000000d0d6007986 */ /* 0x0001e6000c101b04 */
[----:B--2---:R-:W-:Y:S01]  /*6890*/  @P0 IMAD.WIDE.U32 R190, R204, 0x10, R212 ;  /* 0x00000010ccbe0825 */ /* 0x004fe200078e00d4 */
[----:B------:R-:W-:Y:S06]  /*68a0*/  @!P0 BRA `(.L_x_18182) ;  /* 0x0000000000508947 */ /* 0x000fec0003800000 */
[----:B------:R-:W-:Y:S01]  /*68b0*/  IMAD.U32 R198, R18, 0x10000, RZ ;  /* 0x0001000012c67824 */ /* 0x000fe200078e00ff */
[----:B0-----:R-:W0:Y:S01]  /*68c0*/  LDC.64 R208, c[0x0][0x248] ;  /* 0x00009200ffd07b82 */ /* 0x001e220000000a00 */
[----:B------:R-:W-:Y:S02]  /*68d0*/  LOP3.LUT R197, R2, 0xffff, RZ, 0xc0, !PT ;  /* 0x0000ffff02c57812 */ /* 0x000fe400078ec0ff */
[----:B------:R-:W-:Y:S02]  /*68e0*/  LOP3.LUT R220, R15, 0xff, RZ, 0xc0, !PT ;  /* 0x000000ff0fdc7812 */ /* 0x000fe400078ec0ff */
[----:B------:R-:W-:Y:S02]  /*68f0*/  LOP3.LUT R212, R198, 0xff0000, RZ, 0xc0, !PT ;  /* 0x00ff0000c6d47812 */ /* 0x000fe400078ec0ff */
[----:B------:R-:W-:Y:S01]  /*6900*/  PRMT R198, R17, 0x7104, RZ ;  /* 0x0000710411c67816 */ /* 0x000fe200000000ff */
[----:B------:R-:W-:Y:S01]  /*6910*/  IMAD.WIDE.U32 R220, R220, 0x1000000, RZ ;  /* 0x01000000dcdc7825 */ /* 0x000fe200078e00ff */
[----:B------:R-:W-:-:S02]  /*6920*/  PRMT R197, R212, 0x4210, R197 ;  /* 0x00004210d4c57816 */ /* 0x000fc400000000c5 */
[----:B------:R-:W-:Y:S02]  /*6930*/  LOP3.LUT R214, R14, 0xff, RZ, 0xc0, !PT ;  /* 0x000000ff0ed67812 */ /* 0x000fe400078ec0ff */
        /* <DEDUP_REMOVED lines=11> */
.L_x_18182:
[----:B------:R2:W5:Y:S04]  /*69f0*/  @P0 LDG.E.128 R184, desc[UR4][R190.64] ;  /* 0x00000004beb80981 */ /* 0x000568000c1e1d00 */
[----:B------:R2:W5:Y:S04]  /*6a00*/  @P1 LDG.E.128 R180, desc[UR4][R206.64] ;  /* 0x00000004ceb41981 */ /* 0x000568000c1e1d00 */
[----:B------:R-:W5:Y:S01]  /*6a10*/  LDG.E.128 R188, desc[UR4][R188.64] ;  /* 0x00000004bcbc7981 */ /* 0x000f62000c1e1d00 */
        /* <DEDUP_REMOVED lines=12> */
.L_x_18184:
[----:B------:R-:W-:-:S07]  /*6ae0*/  IMAD.MOV.U32 R197, RZ, RZ, R8 ;  /* 0x000000ffffc57224 */ /* 0x000fce00078e0008 */
.L_x_18185:
[----:B------:R-:W-:Y:S05]  /*6af0*/  BSYNC B0 ;  /* 0x0000000000007941 */ /* 0x000fea0003800000 */
.L_x_18183:
        /* <DEDUP_REMOVED lines=16> */
.L_x_18189:
[----:B------:R-:W-:Y:S05]  /*6c00*/  BSYNC B1 ;  /* 0x0000000000017941 */ /* 0x000fea0003800000 */
.L_x_18188:
[----:B------:R-:W-:Y:S01]  /*6c10*/  IMAD.HI.U32 R4, R5, -0x326172a9, RZ ;  /* 0xcd9e8d5705047827 */ /* 0x000fe200078e00ff */
[----:B------:R-:W-:-:S03]  /*6c20*/  LOP3.LUT R8, R8, UR7, R9, 0x96, !PT ;  /* 0x0000000708087c12 */ /* 0x000fc6000f8e9609 */
[----:B------:R-:W-:Y:S01]  /*6c30*/  IMAD R3, R5, -0x326172a9, RZ ;  /* 0xcd9e8d5705037824 */ /* 0x000fe200078e02ff */
[----:B------:R-:W-:Y:S01]  /*6c40*/  LOP3.LUT R4, R4, UR6, R7, 0x96, !PT ;  /* 0x0000000604047c12 */ /* 0x000fe2000f8e9607 */
[----:B------:R-:W-:-:S04]  /*6c50*/  IMAD.WIDE.U32 R206, R8, -0x326172a9, RZ ;  /* 0xcd9e8d5708ce7825 */ /* 0x000fc800078e00ff */
[----:B------:R-:W-:Y:S01]  /*6c60*/  IMAD R195, R6, -0x2daee0ad, RZ ;  /* 0xd2511f5306c37824 */ /* 0x000fe200078e02ff */
[----:B------:R-:W-:Y:S01]  /*6c70*/  LOP3.LUT R3, R207, UR20, R3, 0x96, !PT ;  /* 0x00000014cf037c12 */ /* 0x000fe2000f8e9603 */
[----:B01----:R-:W-:-:S04]  /*6c80*/  IMAD.WIDE.U32 R208, R4, -0x2daee0ad, RZ ;  /* 0xd2511f5304d07825 */ /* 0x003fc800078e00ff */
        /* <DEDUP_REMOVED lines=36> */
.L_x_18187:
[----:B------:R-:W-:Y:S05]  /*6ed0*/  BSYNC B0 ;  /* 0x0000000000007941 */ /* 0x000fea0003800000 */
.L_x_18186:
        /* <DEDUP_REMOVED lines=15> */
.L_x_18190:
        /* <DEDUP_REMOVED lines=12> */
.L_x_18193:
[----:B------:R-:W-:-:S07]  /*7090*/  MOV R12, R8 ;  /* 0x00000008000c7202 */ /* 0x000fce0000000f00 */
.L_x_18194:
[----:B------:R-:W-:Y:S05]  /*70a0*/  BSYNC B0 ;  /* 0x0000000000007941 */ /* 0x000fea0003800000 */
.L_x_18192:
        /* <DEDUP_REMOVED lines=16> */
.L_x_18198:
[----:B------:R-:W-:Y:S05]  /*71b0*/  BSYNC B1 ;  /* 0x0000000000017941 */ /* 0x000fea0003800000 */
.L_x_18197:
        /* <DEDUP_REMOVED lines=44> */
.L_x_18196:
[----:B------:R-:W-:Y:S05]  /*7480*/  BSYNC B0 ;  /* 0x0000000000007941 */ /* 0x000fea0003800000 */
.L_x_18195:
        /* <DEDUP_REMOVED lines=10> */
.L_x_18191:
        /* <DEDUP_REMOVED lines=12> */
.L_x_18200:
[----:B------:R-:W-:-:S07]  /*75f0*/  MOV R197, R8 ;  /* 0x0000000800c57202 */ /* 0x000fce0000000f00 */
.L_x_18201:
[----:B------:R-:W-:Y:S05]  /*7600*/  BSYNC B0 ;  /* 0x0000000000007941 */ /* 0x000fea0003800000 */
.L_x_18199:
        /* <DEDUP_REMOVED lines=16> */
.L_x_18205:
[----:B------:R-:W-:Y:S05]  /*7710*/  BSYNC B1 ;  /* 0x0000000000017941 */ /* 0x000fea0003800000 */
.L_x_18204:
        /* <DEDUP_REMOVED lines=44> */
.L_x_18203:
[----:B------:R-:W-:Y:S05]  /*79e0*/  BSYNC B0 ;  /* 0x0000000000007941 */ /* 0x000fea0003800000 */
.L_x_18202:
        /* <DEDUP_REMOVED lines=14> */
.L_x_18206:
        /* <DEDUP_REMOVED lines=12> */
.L_x_18209:
[----:B------:R-:W-:-:S07]  /*7b90*/  IMAD.MOV.U32 R13, RZ, RZ, R8 ;  /* 0x000000ffff0d7224 */ /* 0x000fce00078e0008 */
.L_x_18210:
[----:B------:R-:W-:Y:S05]  /*7ba0*/  BSYNC B0 ;  /* 0x0000000000007941 */ /* 0x000fea0003800000 */
.L_x_18208:
        /* <DEDUP_REMOVED lines=16> */
.L_x_18214:
[----:B------:R-:W-:Y:S05]  /*7cb0*/  BSYNC B1 ;  /* 0x0000000000017941 */ /* 0x000fea0003800000 */
.L_x_18213:
[----:B------:R-:W-:Y:S01]  /*7cc0*/  IMAD.HI.U32 R4, R5, -0x326172a9, RZ ;  /* 0xcd9e8d5705047827 */ /* 0x000fe200078e00ff */
[----:B------:R-:W-:-:S03]  /*7cd0*/  LOP3.LUT R8, R8, UR7, R9, 0x96, !PT ;  /* 0x0000000708087c12 */ /* 0x000fc6000f8e9609 */
[----:B------:R-:W-:Y:S01]  /*7ce0*/  IMAD R3, R5, -0x326172a9, RZ ;  /* 0xcd9e8d5705037824 */ /* 0x000fe200078e02ff */
[----:B------:R-:W-:Y:S01]  /*7cf0*/  LOP3.LUT R4, R4, UR6, R7, 0x96, !PT ;  /* 0x0000000604047c12 */ /* 0x000fe2000f8e9607 */
[----:B-1----:R-:W-:-:S04]  /*7d00*/  IMAD.WIDE.U32 R212, R8, -0x326172a9, RZ ;  /* 0xcd9e8d5708d47825 */ /* 0x002fc800078e00ff */
[----:B------:R-:W-:Y:S01]  /*7d10*/  IMAD R197, R6, -0x2daee0ad, RZ ;  /* 0xd2511f5306c57824 */ /* 0x000fe200078e02ff */
[----:B------:R-:W-:Y:S01]  /*7d20*/  LOP3.LUT R3, R213, UR20, R3, 0x96, !PT ;  /* 0x00000014d5037c12 */ /* 0x000fe2000f8e9603 */
[----:B0-----:R-:W-:-:S04]  /*7d30*/  IMAD.WIDE.U32 R214, R4, -0x2daee0ad, RZ ;  /* 0xd2511f5304d67825 */ /* 0x001fc800078e00ff */
        /* <DEDUP_REMOVED lines=36> */
.L_x_18212:
[----:B------:R-:W-:Y:S05]  /*7f80*/  BSYNC B0 ;  /* 0x0000000000007941 */ /* 0x000fea0003800000 */
.L_x_18211:
        /* <DEDUP_REMOVED lines=10> */
.L_x_18207:
        /* <DEDUP_REMOVED lines=12> */
.L_x_18216:
[----:B------:R-:W-:-:S07]  /*80f0*/  IMAD.MOV.U32 R188, RZ, RZ, R8 ;  /* 0x000000ffffbc7224 */ /* 0x000fce00078e0008 */
.L_x_18217:
[----:B------:R-:W-:Y:S05]  /*8100*/  BSYNC B0 ;  /* 0x0000000000007941 */ /* 0x000fea0003800000 */
.L_x_18215:
        /* <DEDUP_REMOVED lines=16> */
.L_x_18221:
[----:B------:R-:W-:Y:S05]  /*8210*/  BSYNC B1 ;  /* 0x0000000000017941 */ /* 0x000fea0003800000 */
.L_x_18220:
        /* <DEDUP_REMOVED lines=8> */
[----:B-1----:R-:W-:-:S04]  /*82a0*/  IMAD.WIDE.U32 R212, R4, -0x2daee0ad, RZ ;  /* 0xd2511f5304d47825 */ /* 0x002fc800078e00ff */
[----:B0-----:R-:W-:Y:S01]  /*82b0*/  IMAD.WIDE.U32 R208, R3, -0x2daee0ad, RZ ;  /* 0xd2511f5303d07825 */ /* 0x001fe200078e00ff */
        /* <DEDUP_REMOVED lines=34> */
.L_x_18219:
[----:B------:R-:W-:Y:S05]  /*84e0*/  BSYNC B0 ;  /* 0x0000000000007941 */ /* 0x000fea0003800000 */
.L_x_18218:
        /* <DEDUP_REMOVED lines=14> */
.L_x_18222:
        /* <DEDUP_REMOVED lines=12> */
.L_x_18225:
[----:B------:R-:W-:-:S07]  /*8690*/  IMAD.MOV.U32 R14, RZ, RZ, R8 ;  /* 0x000000ffff0e7224 */ /* 0x000fce00078e0008 */
.L_x_18226:
[----:B------:R-:W-:Y:S05]  /*86a0*/  BSYNC B0 ;  /* 0x0000000000007941 */ /* 0x000fea0003800000 */
.L_x_18224:
        /* <DEDUP_REMOVED lines=16> */
.L_x_18230:
[----:B------:R-:W-:Y:S05]  /*87b0*/  BSYNC B1 ;  /* 0x0000000000017941 */ /* 0x000fea0003800000 */
.L_x_18229:
[----:B------:R-:W-:Y:S01]  /*87c0*/  IMAD.HI.U32 R4, R5, -0x326172a9, RZ ;  /* 0xcd9e8d5705047827 */ /* 0x000fe200078e00ff */
[----:B------:R-:W-:-:S03]  /*87d0*/  LOP3.LUT R8, R8, UR7, R9, 0x96, !PT ;  /* 0x0000000708087c12 */ /* 0x000fc6000f8e9609 */
        /* <DEDUP_REMOVED lines=42> */
.L_x_18228:
[----:B------:R-:W-:Y:S05]  /*8a80*/  BSYNC B0 ;  /* 0x0000000000007941 */ /* 0x000fea0003800000 */
.L_x_18227:
[----:B------:R-:W-:Y:S01]  /*8a90*/  I2FP.F32.U32 R203, R14 ;  /* 0x0000000e00cb7245 */ /* 0x000fe20000201000 */
[----:B------:R-:W-:Y:S02]  /*8aa0*/  HADD2.F32 R14, -RZ, R185.H0_H0 ;  /* 0x200000b9ff0e7230 */ /* 0x000fe40000004100 */
[----:B01----:R-:W-:Y:S02]  /*8ab0*/  @P1 HADD2.F32 R208, -RZ, R181.H0_H0 ;  /* 0x200000b5ffd01230 */ /* 0x003fe40000004100 */
[----:B------:R-:W-:Y:S01]  /*8ac0*/  FFMA.FTZ R203, R203, R216, 1.1641532182693481445e-10 ;  /* 0x2f000000cbcb7423 */ /* 0x000fe200000100d8 */
[----:B------:R-:W-:-:S04]  /*8ad0*/  FMUL.FTZ R14, R14, R217 ;  /* 0x000000d90e0e7220 */ /* 0x000fc80000410000 */
[----:B------:R-:W-:-:S04]  /*8ae0*/  FSETP.GTU.FTZ.AND P3, PT, R203, R218, PT ;  /* 0x000000dacb00720b */ /* 0x000fc80003f7c000 */
[----:B------:R-:W-:Y:S02]  /*8af0*/  FSEL R188, R14, RZ, !P3 ;  /* 0x000000ff0ebc7208 */ /* 0x000fe40005800000 */
[----:B------:R-:W-:-:S03]  /*8b00*/  SEL R14, RZ, 0x1, P3 ;  /* 0x00000001ff0e7807 */ /* 0x000fc60001800000 */
[----:B------:R-:W-:-:S04]  /*8b10*/  FADD.FTZ R197, R197, R188 ;  /* 0x000000bcc5c57221 */ /* 0x000fc80000010000 */
[----:B------:R-:W-:-:S07]  /*8b20*/  @P1 FADD.FTZ R197, R208, R197 ;  /* 0x000000c5d0c51221 */ /* 0x000fce0000010000 */
.L_x_18223:
        /* <DEDUP_REMOVED lines=12> */
.L_x_18232:
[----:B------:R-:W-:-:S07]  /*8bf0*/  IMAD.MOV.U32 R188, RZ, RZ, R8 ;  /* 0x000000ffffbc7224 */ /* 0x000fce00078e0008 */
.L_x_18233:
[----:B------:R-:W-:Y:S05]  /*8c00*/  BSYNC B0 ;  /* 0x0000000000007941 */ /* 0x000fea0003800000 */
.L_x_18231:
        /* <DEDUP_REMOVED lines=16> */
.L_x_18237:
[----:B------:R-:W-:Y:S05]  /*8d10*/  BSYNC B1 ;  /* 0x0000000000017941 */ /* 0x000fea0003800000 */
.L_x_18236:
        /* <DEDUP_REMOVED lines=44> */
.L_x_18235:
[----:B------:R-:W-:Y:S05]  /*8fe0*/  BSYNC B0 ;  /* 0x0000000000007941 */ /* 0x000fea0003800000 */
.L_x_18234:
[----:B------:R-:W-:Y:S01]  /*8ff0*/  I2FP.F32.U32 R207, R188 ;  /* 0x000000bc00cf7245 */ /* 0x000fe20000201000 */
[----:B------:R-:W-:-:S04]  /*9000*/  HADD2.F32 R188, -RZ, R189.H1_H1 ;  /* 0x300000bdffbc7230 */ /* 0x000fc80000004100 */
[----:B------:R-:W-:Y:S01]  /*9010*/  FFMA.FTZ R207, R207, R216, 1.1641532182693481445e-10 ;  /* 0x2f000000cfcf7423 */ /* 0x000fe200000100d8 */
[----:B------:R-:W-:-:S04]  /*9020*/  FMUL.FTZ R188, R188, R217 ;  /* 0x000000d9bcbc7220 */ /* 0x000fc80000410000 */
[----:B------:R-:W-:-:S04]  /*9030*/  FSETP.GTU.FTZ.AND P3, PT, R207, R218, PT ;  /* 0x000000dacf00720b */ /* 0x000fc80003f7c000 */
[----:B------:R-:W-:Y:S02]  /*9040*/  P2R R222, PR, RZ, 0x8 ;  /* 0x00000008ffde7803 */ /* 0x000fe40000000000 */
[----:B01----:R-:W-:Y:S01]  /*9050*/  FSEL R209, R188, RZ, !P3 ;  /* 0x000000ffbcd17208 */ /* 0x003fe20005800000 */
[----:B------:R-:W-:Y:S06]  /*9060*/  @P2 BRA `(.L_x_18238) ;  /* 0x0000000000182947 */ /* 0x000fec0003800000 */
[----:B------:R-:W-:Y:S01]  /*9070*/  MOV R188, R203 ;  /* 0x000000cb00bc7202 */ /* 0x000fe20000000f00 */
[----:B------:R-:W-:Y:S06]  /*9080*/  @!P1 BRA `(.L_x_18239) ;  /* 0x0000000400689947 */ /* 0x000fec0003800000 */
[----:B------:R-:W-:Y:S02]  /*9090*/  HADD2.F32 R206, -RZ, R181.H1_H1 ;  /* 0x300000b5ffce7230 */ /* 0x000fe40000004100 */
[----:B------:R-:W-:-:S03]  /*90a0*/  IMAD.MOV.U32 R188, RZ, RZ, R203 ;  /* 0x000000ffffbc7224 */ /* 0x000fc600078e00cb */
[----:B------:R-:W-:Y:S01]  /*90b0*/  FADD.FTZ R209, R206, R209 ;  /* 0x000000d1ced17221 */ /* 0x000fe20000010000 */
[----:B------:R-:W-:Y:S06]  /*90c0*/  BRA `(.L_x_18239) ;  /* 0x0000000400587947 */ /* 0x000fec0003800000 */
.L_x_18238:
        /* <DEDUP_REMOVED lines=12> */
.L_x_18241:
[----:B------:R-:W-:-:S07]  /*9190*/  MOV R15, R8 ;  /* 0x00000008000f7202 */ /* 0x000fce0000000f00 */
.L_x_18242:
[----:B------:R-:W-:Y:S05]  /*91a0*/  BSYNC B0 ;  /* 0x0000000000007941 */ /* 0x000fea0003800000 */
.L_x_18240:
        /* <DEDUP_REMOVED lines=16> */
.L_x_18246:
[----:B------:R-:W-:Y:S05]  /*92b0*/  BSYNC B1 ;  /* 0x0000000000017941 */ /* 0x000fea0003800000 */
.L_x_18245:
        /* <DEDUP_REMOVED lines=44> */
.L_x_18244:
[----:B------:R-:W-:Y:S05]  /*9580*/  BSYNC B0 ;  /* 0x0000000000007941 */ /* 0x000fea0003800000 */
.L_x_18243:
        /* <DEDUP_REMOVED lines=10> */
.L_x_18239:
        /* <DEDUP_REMOVED lines=12> */
.L_x_18248:
[----:B------:R-:W-:-:S07]  /*96f0*/  MOV R203, R8 ;  /* 0x0000000800cb7202 */ /* 0x000fce0000000f00 */
.L_x_18249:
[----:B------:R-:W-:Y:S05]  /*9700*/  BSYNC B0 ;  /* 0x0000000000007941 */ /* 0x000fea0003800000 */
.L_x_18247:
        /* <DEDUP_REMOVED lines=16> */
.L_x_18253:
[----:B------:R-:W-:Y:S05]  /*9810*/  BSYNC B1 ;  /* 0x0000000000017941 */ /* 0x000fea0003800000 */
.L_x_18252:
        /* <DEDUP_REMOVED lines=44> */
.L_x_18251:
[----:B------:R-:W-:Y:S05]  /*9ae0*/  BSYNC B0 ;  /* 0x0000000000007941 */ /* 0x000fea0003800000 */
.L_x_18250:
        /* <DEDUP_REMOVED lines=14> */
.L_x_18254:
        /* <DEDUP_REMOVED lines=12> */
.L_x_18257:
[----:B------:R-:W-:-:S07]  /*9c90*/  IMAD.MOV.U32 R16, RZ, RZ, R8 ;  /* 0x000000ffff107224 */ /* 0x000fce00078e0008 */
.L_x_18258:
[----:B------:R-:W-:Y:S05]  /*9ca0*/  BSYNC B0 ;  /* 0x0000000000007941 */ /* 0x000fea0003800000 */
.L_x_18256:
        /* <DEDUP_REMOVED lines=16> */
.L_x_18262:
[----:B------:R-:W-:Y:S05]  /*9db0*/  BSYNC B1 ;  /* 0x0000000000017941 */ /* 0x000fea0003800000 */
.L_x_18261:
        /* <DEDUP_REMOVED lines=44> */
.L_x_18260:
[----:B------:R-:W-:Y:S05]  /*a080*/  BSYNC B0 ;  /* 0x0000000000007941 */ /* 0x000fea0003800000 */
.L_x_18259:
        /* <DEDUP_REMOVED lines=10> */
.L_x_18255:
        /* <DEDUP_REMOVED lines=12> */
.L_x_18264:
[----:B------:R-:W-:-:S07]  /*a1f0*/  MOV R208, R8 ;  /* 0x0000000800d07202 */ /* 0x000fce0000000f00 */
.L_x_18265:
[----:B------:R-:W-:Y:S05]  /*a200*/  BSYNC B0 ;  /* 0x0000000000007941 */ /* 0x000fea0003800000 */
.L_x_18263:
        /* <DEDUP_REMOVED lines=16> */
.L_x_18269:
[----:B------:R-:W-:Y:S05]  /*a310*/  BSYNC B1 ;  /* 0x0000000000017941 */ /* 0x000fea0003800000 */
.L_x_18268:
        /* <DEDUP_REMOVED lines=44> */
.L_x_18267:
[----:B------:R-:W-:Y:S05]  /*a5e0*/  BSYNC B0 ;  /* 0x0000000000007941 */ /* 0x000fea0003800000 */
.L_x_18266:
        /* <DEDUP_REMOVED lines=13> */
.L_x_18270:
        /* <DEDUP_REMOVED lines=12> */
.L_x_18273:
[----:B------:R-:W-:-:S07]  /*a780*/  IMAD.MOV.U32 R17, RZ, RZ, R8 ;  /* 0x000000ffff117224 */ /* 0x000fce00078e0008 */
.L_x_18274:
[----:B------:R-:W-:Y:S05]  /*a790*/  BSYNC B0 ;  /* 0x0000000000007941 */ /* 0x000fea0003800000 */
.L_x_18272:
        /* <DEDUP_REMOVED lines=16> */
.L_x_18278:
[----:B------:R-:W-:Y:S05]  /*a8a0*/  BSYNC B1 ;  /* 0x0000000000017941 */ /* 0x000fea0003800000 */
.L_x_18277:
        /* <DEDUP_REMOVED lines=44> */
.L_x_18276:
[----:B------:R-:W-:Y:S05]  /*ab70*/  BSYNC B0 ;  /* 0x0000000000007941 */ /* 0x000fea0003800000 */
.L_x_18275:
        /* <DEDUP_REMOVED lines=10> */
.L_x_18271:
        /* <DEDUP_REMOVED lines=12> */
.L_x_18280:
[----:B------:R-:W-:-:S07]  /*ace0*/  MOV R190, R8 ;  /* 0x0000000800be7202 */ /* 0x000fce0000000f00 */
.L_x_18281:
[----:B------:R-:W-:Y:S05]  /*acf0*/  BSYNC B0 ;  /* 0x0000000000007941 */ /* 0x000fea0003800000 */
.L_x_18279:
        /* <DEDUP_REMOVED lines=16> */
.L_x_18285:
[----:B------:R-:W-:Y:S05]  /*ae00*/  BSYNC B1 ;  /* 0x0000000000017941 */ /* 0x000fea0003800000 */
.L_x_18284:
        /* <DEDUP_REMOVED lines=44> */
.L_x_18283:
[----:B------:R-:W-:Y:S05]  /*b0d0*/  BSYNC B0 ;  /* 0x0000000000007941 */ /* 0x000fea0003800000 */
.L_x_18282:
        /* <DEDUP_REMOVED lines=13> */
.L_x_18286:
        /* <DEDUP_REMOVED lines=12> */
.L_x_18289:
[----:B------:R-:W-:-:S07]  /*b270*/  IMAD.MOV.U32 R18, RZ, RZ, R8 ;  /* 0x000000ffff127224 */ /* 0x000fce00078e0008 */
.L_x_18290:
[----:B------:R-:W-:Y:S05]  /*b280*/  BSYNC B0 ;  /* 0x0000000000007941 */ /* 0x000fea0003800000 */
.L_x_18288:
        /* <DEDUP_REMOVED lines=16> */
.L_x_18294:
[----:B------:R-:W-:Y:S05]  /*b390*/  BSYNC B1 ;  /* 0x0000000000017941 */ /* 0x000fea0003800000 */
.L_x_18293:
        /* <DEDUP_REMOVED lines=44> */
.L_x_18292:
[----:B------:R-:W-:Y:S05]  /*b660*/  BSYNC B0 ;  /* 0x0000000000007941 */ /* 0x000fea0003800000 */
.L_x_18291:
        /* <DEDUP_REMOVED lines=10> */
.L_x_18287:
        /* <DEDUP_REMOVED lines=12> */
.L_x_18296:
[----:B------:R-:W-:-:S07]  /*b7d0*/  MOV R190, R8 ;  /* 0x0000000800be7202 */ /* 0x000fce0000000f00 */
.L_x_18297:
[----:B------:R-:W-:Y:S05]  /*b7e0*/  BSYNC B0 ;  /* 0x0000000000007941 */ /* 0x000fea0003800000 */
.L_x_18295:
        /* <DEDUP_REMOVED lines=16> */
.L_x_18301:
[----:B------:R-:W-:Y:S05]  /*b8f0*/  BSYNC B1 ;  /* 0x0000000000017941 */ /* 0x000fea0003800000 */
.L_x_18300:
        /* <DEDUP_REMOVED lines=44> */
.L_x_18299:
[----:B------:R-:W-:Y:S05]  /*bbc0*/  BSYNC B0 ;  /* 0x0000000000007941 */ /* 0x000fea0003800000 */
.L_x_18298:
        /* <DEDUP_REMOVED lines=13> */
.L_x_18302:
        /* <DEDUP_REMOVED lines=12> */
.L_x_18305:
[----:B------:R-:W-:-:S07]  /*bd60*/  IMAD.MOV.U32 R215, RZ, RZ, R8 ;  /* 0x000000ffffd77224 */ /* 0x000fce00078e0008 */
.L_x_18306:
[----:B------:R-:W-:Y:S05]  /*bd70*/  BSYNC B0 ;  /* 0x0000000000007941 */ /* 0x000fea0003800000 */
.L_x_18304:
        /* <DEDUP_REMOVED lines=15> */
[----:B------:R-:W-:Y:S02]  /*be70*/  @P0 IADD3 R3, R9, RZ, RZ ;  /* 0x000000ff09030210 */ /* 0x000fe40007ffe0ff */
[----:B------:R-:W-:Y:S02]  /*be80*/  ISETP.NE.AND P0, PT, R2, RZ, PT ;  /* 0x000000ff0200720c */ /* 0x000fe40003f05270 */
[----:B------:R-:W-:-:S11]  /*be90*/  @!P6 MOV R9, R3 ;  /* 0x000000030009e202 */ /* 0x000fd60000000f00 */
.L_x_18310:
[----:B------:R-:W-:Y:S05]  /*bea0*/  BSYNC B1 ;  /* 0x0000000000017941 */ /* 0x000fea0003800000 */
.L_x_18309:
        /* <DEDUP_REMOVED lines=44> */
.L_x_18308:
[----:B------:R-:W-:Y:S05]  /*c170*/  BSYNC B0 ;  /* 0x0000000000007941 */ /* 0x000fea0003800000 */
.L_x_18307:
        /* <DEDUP_REMOVED lines=10> */
.L_x_18303:
        /* <DEDUP_REMOVED lines=9> */
[----:B------:R-:W-:Y:S02]  /*c2b0*/  SEL R228, RZ, 0x1, P3 ;  /* 0x00000001ffe47807 */ /* 0x000fe40001800000 */
[----:B------:R-:W-:Y:S01]  /*c2c0*/  SEL R206, RZ, 0x1, P5 ;  /* 0x00000001ffce7807 */ /* 0x000fe20002800000 */
[----:B------:R-:W-:Y:S01]  /*c2d0*/  IMAD.WIDE.U32 R220, R220, 0x10000, RZ ;  /* 0x00010000dcdc7825 */ /* 0x000fe200078e00ff */
[----:B------:R-:W-:Y:S02]  /*c2e0*/  P2R R190, PR, RZ, 0x4 ;  /* 0x00000004ffbe7803 */ /* 0x000fe40000000000 */
[----:B------:R-:W-:Y:S01]  /*c2f0*/  ISETP.NE.AND P2, PT, R223, RZ, PT ;  /* 0x000000ffdf00720c */ /* 0x000fe20003f45270 */
[----:B------:R-:W-:Y:S01]  /*c300*/  IMAD.WIDE.U32 R228, R228, 0x1000000, RZ ;  /* 0x01000000e4e47825 */ /* 0x000fe200078e00ff */
[----:B------:R-:W-:Y:S01]  /*c310*/  LOP3.LUT P6, RZ, R11, 0x20, RZ, 0xc0, !PT ;  /* 0x000000200bff7812 */ /* 0x000fe200078cc0ff */
[----:B------:R-:W1:Y:S01]  /*c320*/  @P1 LDC.64 R222, c[0x0][0x230] ;  /* 0x00008c00ffde1b82 */ /* 0x000e620000000a00 */
[----:B------:R-:W-:Y:S01]  /*c330*/  SEL R219, RZ, 0x1, P2 ;  /* 0x00000001ffdb7807 */ /* 0x000fe20001000000 */
[----:B------:R-:W-:Y:S01]  /*c340*/  IMAD.WIDE.U32 R206, R206, 0x100, RZ ;  /* 0x00000100cece7825 */ /* 0x000fe200078e00ff */
[----:B------:R-:W-:-:S02]  /*c350*/  LOP3.LUT R205, R205, R189, R188, 0xfe, !PT ;  /* 0x000000bdcdcd7212 */ /* 0x000fc400078efebc */
[----:B------:R-:W-:Y:S02]  /*c360*/  ISETP.NE.AND P2, PT, R190, RZ, PT ;  /* 0x000000ffbe00720c */ /* 0x000fe40003f45270 */
[----:B------:R-:W-:Y:S02]  /*c370*/  F2FP.F16.F32.PACK_AB R191, R214, R213 ;  /* 0x000000d5d6bf723e */ /* 0x000fe400000000ff */
[----:B------:R-:W-:Y:S02]  /*c380*/  F2FP.F16.F32.PACK_AB R190, R212, R203 ;  /* 0x000000cbd4be723e */ /* 0x000fe400000000ff */
[----:B------:R-:W-:Y:S02]  /*c390*/  F2FP.F16.F32.PACK_AB R189, R209, R197 ;  /* 0x000000c5d1bd723e */ /* 0x000fe400000000ff */
[----:B------:R-:W-:Y:S02]  /*c3a0*/  F2FP.F16.F32.PACK_AB R188, R198, R195 ;  /* 0x000000c3c6bc723e */ /* 0x000fe400000000ff */
[----:B------:R-:W-:-:S02]  /*c3b0*/  LOP3.LUT R219, R229, R205, R219, 0xfe, !PT ;  /* 0x000000cde5db7212 */ /* 0x000fc400078efedb */
[----:B------:R-:W-:Y:S01]  /*c3c0*/  LOP3.LUT R228, R206, R228, R220, 0xfe, !PT ;  /* 0x000000e4cee47212 */ /* 0x000fe200078efedc */
[----:B------:R2:W-:Y:S01]  /*c3d0*/  STG.E.128 desc[UR4][R226.64], R188 ;  /* 0x000000bce2007986 */ /* 0x0005e2000c101d04 */
[----:B------:R-:W-:Y:S02]  /*c3e0*/  SEL R215, RZ, 0x1, P6 ;  /* 0x00000001ffd77807 */ /* 0x000fe40003000000 */
[----:B------:R-:W-:-:S05]  /*c3f0*/  IADD3 R205, R192, 0x100, RZ ;  /* 0x00000100c0cd7810 */ /* 0x000fca0007ffe0ff */
        /* <DEDUP_REMOVED lines=28> */
.L_x_18311:
        /* <DEDUP_REMOVED lines=15> */
.L_x_18313:
[----:B------:R-:W-:-:S07]  /*c6b0*/  MOV R215, R8 ;  /* 0x0000000800d77202 */ /* 0x000fce0000000f00 */
.L_x_18314:
[----:B------:R-:W-:Y:S05]  /*c6c0*/  BSYNC B0 ;  /* 0x0000000000007941 */ /* 0x000fea0003800000 */
.L_x_18312:
        /* <DEDUP_REMOVED lines=16> */
.L_x_18318:
[----:B------:R-:W-:Y:S05]  /*c7d0*/  BSYNC B1 ;  /* 0x0000000000017941 */ /* 0x000fea0003800000 */
.L_x_18317:
        /* <DEDUP_REMOVED lines=44> */
.L_x_18316:
[----:B------:R-:W-:Y:S05]  /*caa0*/  BSYNC B0 ;  /* 0x0000000000007941 */ /* 0x000fea0003800000 */
.L_x_18315:
        /* <DEDUP_REMOVED lines=15> */
.L_x_18319:
        /* <DEDUP_REMOVED lines=12> */
.L_x_18322:
[----:B------:R-:W-:-:S07]  /*cc60*/  IMAD.MOV.U32 R12, RZ, RZ, R8 ;  /* 0x000000ffff0c7224 */ /* 0x000fce00078e0008 */
.L_x_18323:
[----:B------:R-:W-:Y:S05]  /*cc70*/  BSYNC B0 ;  /* 0x0000000000007941 */ /* 0x000fea0003800000 */
.L_x_18321:
        /* <DEDUP_REMOVED lines=16> */
.L_x_18327:
[----:B------:R-:W-:Y:S05]  /*cd80*/  BSYNC B1 ;  /* 0x0000000000017941 */ /* 0x000fea0003800000 */
.L_x_18326:
        /* <DEDUP_REMOVED lines=44> */
.L_x_18325:
[----:B------:R-:W-:Y:S05]  /*d050*/  BSYNC B0 ;  /* 0x0000000000007941 */ /* 0x000fea0003800000 */
.L_x_18324:
        /* <DEDUP_REMOVED lines=10> */
.L_x_18320:
        /* <DEDUP_REMOVED lines=12> */
.L_x_18329:
[----:B------:R-:W-:-:S07]  /*d1c0*/  MOV R208, R8 ;  /* 0x0000000800d07202 */ /* 0x000fce0000000f00 */
.L_x_18330:
[----:B------:R-:W-:Y:S05]  /*d1d0*/  BSYNC B0 ;  /* 0x0000000000007941 */ /* 0x000fea0003800000 */
.L_x_18328:
        /* <DEDUP_REMOVED lines=16> */
.L_x_18334:
[----:B------:R-:W-:Y:S05]  /*d2e0*/  BSYNC B1 ;  /* 0x0000000000017941 */ /* 0x000fea0003800000 */
.L_x_18333:
        /* <DEDUP_REMOVED lines=44> */
.L_x_18332:
[----:B------:R-:W-:Y:S05]  /*d5b0*/  BSYNC B0 ;  /* 0x0000000000007941 */ /* 0x000fea0003800000 */
.L_x_18331:
        /* <DEDUP_REMOVED lines=15> */
.L_x_18335:
        /* <DEDUP_REMOVED lines=12> */
.L_x_18338:
[----:B------:R-:W-:-:S07]  /*d770*/  IMAD.MOV.U32 R13, RZ, RZ, R8 ;  /* 0x000000ffff0d7224 */ /* 0x000fce00078e0008 */
.L_x_18339:
[----:B------:R-:W-:Y:S05]  /*d780*/  BSYNC B0 ;  /* 0x0000000000007941 */ /* 0x000fea0003800000 */
.L_x_18337:
        /* <DEDUP_REMOVED lines=16> */
.L_x_18343:
[----:B------:R-:W-:Y:S05]  /*d890*/  BSYNC B1 ;  /* 0x0000000000017941 */ /* 0x000fea0003800000 */
.L_x_18342:
        /* <DEDUP_REMOVED lines=44> */
.L_x_18341:
[----:B------:R-:W-:Y:S05]  /*db60*/  BSYNC B0 ;  /* 0x0000000000007941 */ /* 0x000fea0003800000 */
.L_x_18340:
        /* <DEDUP_REMOVED lines=10> */
.L_x_18336:
        /* <DEDUP_REMOVED lines=12> */
.L_x_18345:
[----:B------:R-:W-:-:S07]  /*dcd0*/  MOV R188, R8 ;  /* 0x0000000800bc7202 */ /* 0x000fce0000000f00 */
.L_x_18346:
[----:B------:R-:W-:Y:S05]  /*dce0*/  BSYNC B0 ;  /* 0x0000000000007941 */ /* 0x000fea0003800000 */
.L_x_18344:
        /* <DEDUP_REMOVED lines=16> */
.L_x_18350:
[----:B------:R-:W-:Y:S05]  /*ddf0*/  BSYNC B1 ;  /* 0x0000000000017941 */ /* 0x000fea0003800000 */
.L_x_18349:
        /* <DEDUP_REMOVED lines=44> */
.L_x_18348:
[----:B------:R-:W-:Y:S05]  /*e0c0*/  BSYNC B0 ;  /* 0x0000000000007941 */ /* 0x000fea0003800000 */
.L_x_18347:
        /* <DEDUP_REMOVED lines=15> */
.L_x_18351:
        /* <DEDUP_REMOVED lines=12> */
.L_x_18354:
[----:B------:R-:W-:-:S07]  /*e280*/  IMAD.MOV.U32 R14, RZ, RZ, R8 ;  /* 0x000000ffff0e7224 */ /* 0x000fce00078e0008 */
.L_x_18355:
[----:B------:R-:W-:Y:S05]  /*e290*/  BSYNC B0 ;  /* 0x0000000000007941 */ /* 0x000fea0003800000 */
.L_x_18353:
        /* <DEDUP_REMOVED lines=16> */
.L_x_18359:
[----:B------:R-:W-:Y:S05]  /*e3a0*/  BSYNC B1 ;  /* 0x0000000000017941 */ /* 0x000fea0003800000 */
.L_x_18358:
        /* <DEDUP_REMOVED lines=44> */
.L_x_18357:
[----:B------:R-:W-:Y:S05]  /*e670*/  BSYNC B0 ;  /* 0x0000000000007941 */ /* 0x000fea0003800000 */
.L_x_18356:
        /* <DEDUP_REMOVED lines=10> */
.L_x_18352:
        /* <DEDUP_REMOVED lines=12> */
.L_x_18361:
[----:B------:R-:W-:-:S07]  /*e7e0*/  MOV R188, R8 ;  /* 0x0000000800bc7202 */ /* 0x000fce0000000f00 */
.L_x_18362:
[----:B------:R-:W-:Y:S05]  /*e7f0*/  BSYNC B0 ;  /* 0x0000000000007941 */ /* 0x000fea0003800000 */
.L_x_18360:
        /* <DEDUP_REMOVED lines=16> */
.L_x_18366:
[----:B------:R-:W-:Y:S05]  /*e900*/  BSYNC B1 ;  /* 0x0000000000017941 */ /* 0x000fea0003800000 */
.L_x_18365:
        /* <DEDUP_REMOVED lines=44> */
.L_x_18364:
[----:B------:R-:W-:Y:S05]  /*ebd0*/  BSYNC B0 ;  /* 0x0000000000007941 */ /* 0x000fea0003800000 */
.L_x_18363:
        /* <DEDUP_REMOVED lines=15> */
.L_x_18367:
        /* <DEDUP_REMOVED lines=12> */
.L_x_18370:
[----:B------:R-:W-:-:S07]  /*ed90*/  IMAD.MOV.U32 R15, RZ, RZ, R8 ;  /* 0x000000ffff0f7224 */ /* 0x000fce00078e0008 */
.L_x_18371:
[----:B------:R-:W-:Y:S05]  /*eda0*/  BSYNC B0 ;  /* 0x0000000000007941 */ /* 0x000fea0003800000 */
.L_x_18369:
        /* <DEDUP_REMOVED lines=16> */
.L_x_18375:
[----:B------:R-:W-:Y:S05]  /*eeb0*/  BSYNC B1 ;  /* 0x0000000000017941 */ /* 0x000fea0003800000 */
.L_x_18374:
        /* <DEDUP_REMOVED lines=44> */
.L_x_18373:
[----:B------:R-:W-:Y:S05]  /*f180*/  BSYNC B0 ;  /* 0x0000000000007941 */ /* 0x000fea0003800000 */
.L_x_18372:
        /* <DEDUP_REMOVED lines=10> */
.L_x_18368:
        /* <DEDUP_REMOVED lines=12> */
.L_x_18377:
[----:B------:R-:W-:-:S07]  /*f2f0*/  MOV R208, R8 ;  /* 0x0000000800d07202 */ /* 0x000fce0000000f00 */
.L_x_18378:
[----:B------:R-:W-:Y:S05]  /*f300*/  BSYNC B0 ;  /* 0x0000000000007941 */ /* 0x000fea0003800000 */
.L_x_18376:
        /* <DEDUP_REMOVED lines=16> */
.L_x_18382:
[----:B------:R-:W-:Y:S05]  /*f410*/  BSYNC B1 ;  /* 0x0000000000017941 */ /* 0x000fea0003800000 */
.L_x_18381:
        /* <DEDUP_REMOVED lines=44> */
.L_x_18380:
[----:B------:R-:W-:Y:S05]  /*f6e0*/  BSYNC B0 ;  /* 0x0000000000007941 */ /* 0x000fea0003800000 */
.L_x_18379:
        /* <DEDUP_REMOVED lines=14> */
.L_x_18383:
        /* <DEDUP_REMOVED lines=12> */
.L_x_18386:
[----:B------:R-:W-:-:S07]  /*f890*/  IMAD.MOV.U32 R16, RZ, RZ, R8 ;  /* 0x000000ffff107224 */ /* 0x000fce00078e0008 */
.L_x_18387:
[----:B------:R-:W-:Y:S05]  /*f8a0*/  BSYNC B0 ;  /* 0x0000000000007941 */ /* 0x000fea0003800000 */
.L_x_18385:
        /* <DEDUP_REMOVED lines=16> */
.L_x_18391:
[----:B------:R-:W-:Y:S05]  /*f9b0*/  BSYNC B1 ;  /* 0x0000000000017941 */ /* 0x000fea0003800000 */
.L_x_18390:
        /* <DEDUP_REMOVED lines=44> */
.L_x_18389:
[----:B------:R-:W-:Y:S05]  /*fc80*/  BSYNC B0 ;  /* 0x0000000000007941 */ /* 0x000fea0003800000 */
.L_x_18388:
        /* <DEDUP_REMOVED lines=10> */
.L_x_18384:
        /* <DEDUP_REMOVED lines=12> */
.L_x_18393:
[----:B------:R-:W-:-:S07]  /*fdf0*/  MOV R223, R8 ;  /* 0x0000000800df7202 */ /* 0x000fce0000000f00 */
.L_x_18394:
[----:B------:R-:W-:Y:S05]  /*fe00*/  BSYNC B0 ;  /* 0x0000000000007941 */ /* 0x000fea0003800000 */
.L_x_18392:
        /* <DEDUP_REMOVED lines=16> */
.L_x_18398:
[----:B------:R-:W-:Y:S05]  /*ff10*/  BSYNC B1 ;  /* 0x0000000000017941 */ /* 0x000fea0003800000 */
.L_x_18397:
        /* <DEDUP_REMOVED lines=44> */
.L_x_18396:
[----:B------:R-:W-:Y:S05]  /*101e0*/  BSYNC B0 ;  /* 0x0000000000007941 */ /* 0x000fea0003800000 */
.L_x_18395:
        /* <DEDUP_REMOVED lines=13> */
.L_x_18399:
        /* <DEDUP_REMOVED lines=12> */
.L_x_18402:
[----:B------:R-:W-:-:S07]  /*10380*/  IMAD.MOV.U32 R17, RZ, RZ, R8 ;  /* 0x000000ffff117224 */ /* 0x000fce00078e0008 */
.L_x_18403:
[----:B------:R-:W-:Y:S05]  /*10390*/  BSYNC B0 ;  /* 0x0000000000007941 */ /* 0x000fea0003800000 */
.L_x_18401:
        /* <DEDUP_REMOVED lines=16> */
.L_x_18407:
[----:B------:R-:W-:Y:S05]  /*104a0*/  BSYNC B1 ;  /* 0x0000000000017941 */ /* 0x000fea0003800000 */
.L_x_18406:
        /* <DEDUP_REMOVED lines=44> */
.L_x_18405:
[----:B------:R-:W-:Y:S05]  /*10770*/  BSYNC B0 ;  /* 0x0000000000007941 */ /* 0x000fea0003800000 */
.L_x_18404:
        /* <DEDUP_REMOVED lines=10> */
.L_x_18400:
        /* <DEDUP_REMOVED lines=12> */
.L_x_18409:
[----:B------:R-:W-:-:S07]  /*108e0*/  MOV R190, R8 ;  /* 0x0000000800be7202 */ /* 0x000fce0000000f00 */
.L_x_18410:
[----:B------:R-:W-:Y:S05]  /*108f0*/  BSYNC B0 ;  /* 0x0000000000007941 */ /* 0x000fea0003800000 */
.L_x_18408:
        /* <DEDUP_REMOVED lines=16> */
.L_x_18414:
[----:B------:R-:W-:Y:S05]  /*10a00*/  BSYNC B1 ;  /* 0x0000000000017941 */ /* 0x000fea0003800000 */
.L_x_18413:
        /* <DEDUP_REMOVED lines=44> */
.L_x_18412:
[----:B------:R-:W-:Y:S05]  /*10cd0*/  BSYNC B0 ;  /* 0x0000000000007941 */ /* 0x000fea0003800000 */
.L_x_18411:
        /* <DEDUP_REMOVED lines=13> */
.L_x_18415:
        /* <DEDUP_REMOVED lines=12> */
.L_x_18418:
[----:B------:R-:W-:-:S07]  /*10e70*/  IMAD.MOV.U32 R18, RZ, RZ, R8 ;  /* 0x000000ffff127224 */ /* 0x000fce00078e0008 */
.L_x_18419:
[----:B------:R-:W-:Y:S05]  /*10e80*/  BSYNC B0 ;  /* 0x0000000000007941 */ /* 0x000fea0003800000 */
.L_x_18417:
        /* <DEDUP_REMOVED lines=16> */
.L_x_18423:
[----:B------:R-:W-:Y:S05]  /*10f90*/  BSYNC B1 ;  /* 0x0000000000017941 */ /* 0x000fea0003800000 */
.L_x_18422:
        /* <DEDUP_REMOVED lines=44> */
.L_x_18421:
[----:B------:R-:W-:Y:S05]  /*11260*/  BSYNC B0 ;  /* 0x0000000000007941 */ /* 0x000fea0003800000 */
.L_x_18420:
        /* <DEDUP_REMOVED lines=10> */
.L_x_18416:
        /* <DEDUP_REMOVED lines=12> */
.L_x_18425:
[----:B------:R-:W-:-:S07]  /*113d0*/  MOV R190, R8 ;  /* 0x0000000800be7202 */ /* 0x000fce0000000f00 */
.L_x_18426:
[----:B------:R-:W-:Y:S05]  /*113e0*/  BSYNC B0 ;  /* 0x0000000000007941 */ /* 0x000fea0003800000 */
.L_x_18424:
        /* <DEDUP_REMOVED lines=16> */
.L_x_18430:
[----:B------:R-:W-:Y:S05]  /*114f0*/  BSYNC B1 ;  /* 0x0000000000017941 */ /* 0x000fea0003800000 */
.L_x_18429:
        /* <DEDUP_REMOVED lines=44> */
.L_x_18428:
[----:B------:R-:W-:Y:S05]  /*117c0*/  BSYNC B0 ;  /* 0x0000000000007941 */ /* 0x000fea0003800000 */
.L_x_18427:
        /* <DEDUP_REMOVED lines=13> */
.L_x_18431:
        /* <DEDUP_REMOVED lines=12> */
.L_x_18434:
[----:B------:R-:W-:-:S07]  /*11960*/  IMAD.MOV.U32 R226, RZ, RZ, R8 ;  /* 0x000000ffffe27224 */ /* 0x000fce00078e0008 */
.L_x_18435:
[----:B------:R-:W-:Y:S05]  /*11970*/  BSYNC B0 ;  /* 0x0000000000007941 */ /* 0x000fea0003800000 */
.L_x_18433:
        /* <DEDUP_REMOVED lines=18> */
.L_x_18439:
[----:B------:R-:W-:Y:S05]  /*11aa0*/  BSYNC B1 ;  /* 0x0000000000017941 */ /* 0x000fea0003800000 */
.L_x_18438:
        /* <DEDUP_REMOVED lines=44> */
.L_x_18437:
[----:B------:R-:W-:Y:S05]  /*11d70*/  BSYNC B0 ;  /* 0x0000000000007941 */ /* 0x000fea0003800000 */
.L_x_18436:
        /* <DEDUP_REMOVED lines=10> */
.L_x_18432:
        /* <DEDUP_REMOVED lines=8> */
[----:B------:R-:W-:Y:S02]  /*11ea0*/  F2FP.F16.F32.PACK_AB R191, R225, R223 ;  /* 0x000000dfe1bf723e */ /* 0x000fe400000000ff */
[----:B------:R-:W-:Y:S02]  /*11eb0*/  F2FP.F16.F32.PACK_AB R190, R224, R221 ;  /* 0x000000dde0be723e */ /* 0x000fe400000000ff */
[----:B------:R-:W-:Y:S02]  /*11ec0*/  F2FP.F16.F32.PACK_AB R189, R222, R219 ;  /* 0x000000dbdebd723e */ /* 0x000fe400000000ff */
[----:B------:R-:W-:Y:S02]  /*11ed0*/  F2FP.F16.F32.PACK_AB R188, R220, R215 ;  /* 0x000000d7dcbc723e */ /* 0x000fe400000000ff */
        /* <DEDUP_REMOVED lines=14> */
[----:B------:R-:W-:Y:S01]  /*11fc0*/  IMAD.WIDE.U32 R188, R208, 0x100, RZ ;  /* 0x00000100d0bc7825 */ /* 0x000fe200078e00ff */
[----:B------:R-:W-:-:S04]  /*11fd0*/  IADD3 R208, R192, 0x180, RZ ;  /* 0x00000180c0d07810 */ /* 0x000fc80007ffe0ff */
[----:B------:R-:W-:Y:S01]  /*11fe0*/  LOP3.LUT R189, R189, R227, R191, 0xfe, !PT ;  /* 0x000000e3bdbd7212 */ /* 0x000fe200078efebf */
[----:B------:R-:W-:Y:S01]  /*11ff0*/  IMAD.WIDE.U32 R232, R208, 0x10, R234 ;  /* 0x00000010d0e87825 */ /* 0x000fe200078e00ea */
[----:B------:R-:W-:Y:S02]  /*12000*/  LOP3.LUT R206, R188, R206, R190, 0xfe, !PT ;  /* 0x000000cebcce7212 */ /* 0x000fe400078efebe */
[----:B------:R-:W-:Y:S01]  /*12010*/  SEL R191, RZ, 0x1, P6 ;  /* 0x00000001ffbf7807 */ /* 0x000fe20003000000 */
[----:B0-----:R-:W-:-:S03]  /*12020*/  @P0 IMAD.WIDE.U32 R230, R208, 0x10, R230 ;  /* 0x00000010d0e60825 */ /* 0x001fc600078e00e6 */
[----:B------:R-:W-:Y:S01]  /*12030*/  LOP3.LUT R188, R206, R191, RZ, 0xfc, !PT ;  /* 0x000000bfcebc7212 */ /* 0x000fe200078efcff */
        /* <DEDUP_REMOVED lines=24> */
.L_x_18440:
        /* <DEDUP_REMOVED lines=15> */
.L_x_18442:
[----:B------:R-:W-:-:S07]  /*122b0*/  MOV R232, R8 ;  /* 0x0000000800e87202 */ /* 0x000fce0000000f00 */
.L_x_18443:
[----:B------:R-:W-:Y:S05]  /*122c0*/  BSYNC B0 ;  /* 0x0000000000007941 */ /* 0x000fea0003800000 */
.L_x_18441:
        /* <DEDUP_REMOVED lines=16> */
.L_x_18447:
[----:B------:R-:W-:Y:S05]  /*123d0*/  BSYNC B1 ;  /* 0x0000000000017941 */ /* 0x000fea0003800000 */
.L_x_18446:
        /* <DEDUP_REMOVED lines=44> */
.L_x_18445:
[----:B------:R-:W-:Y:S05]  /*126a0*/  BSYNC B0 ;  /* 0x0000000000007941 */ /* 0x000fea0003800000 */
.L_x_18444:
        /* <DEDUP_REMOVED lines=15> */
.L_x_18448:
        /* <DEDUP_REMOVED lines=12> */
.L_x_18451:
[----:B------:R-:W-:-:S07]  /*12860*/  IMAD.MOV.U32 R12, RZ, RZ, R8 ;  /* 0x000000ffff0c7224 */ /* 0x000fce00078e0008 */
.L_x_18452:
[----:B------:R-:W-:Y:S05]  /*12870*/  BSYNC B0 ;  /* 0x0000000000007941 */ /* 0x000fea0003800000 */
.L_x_18450:
        /* <DEDUP_REMOVED lines=16> */
.L_x_18456:
[----:B------:R-:W-:Y:S05]  /*12980*/  BSYNC B1 ;  /* 0x0000000000017941 */ /* 0x000fea0003800000 */
.L_x_18455:
        /* <DEDUP_REMOVED lines=44> */
.L_x_18454:
[----:B------:R-:W-:Y:S05]  /*12c50*/  BSYNC B0 ;  /* 0x0000000000007941 */ /* 0x000fea0003800000 */
.L_x_18453:
        /* <DEDUP_REMOVED lines=10> */
.L_x_18449:
        /* <DEDUP_REMOVED lines=12> */
.L_x_18458:
[----:B------:R-:W-:-:S07]  /*12dc0*/  MOV R227, R8 ;  /* 0x0000000800e37202 */ /* 0x000fce0000000f00 */
.L_x_18459:
[----:B------:R-:W-:Y:S05]  /*12dd0*/  BSYNC B0 ;  /* 0x0000000000007941 */ /* 0x000fea0003800000 */
.L_x_18457:
        /* <DEDUP_REMOVED lines=16> */
.L_x_18463:
[----:B------:R-:W-:Y:S05]  /*12ee0*/  BSYNC B1 ;  /* 0x0000000000017941 */ /* 0x000fea0003800000 */
.L_x_18462:
        /* <DEDUP_REMOVED lines=44> */
.L_x_18461:
[----:B------:R-:W-:Y:S05]  /*131b0*/  BSYNC B0 ;  /* 0x0000000000007941 */ /* 0x000fea0003800000 */
.L_x_18460:
        /* <DEDUP_REMOVED lines=15> */
.L_x_18464:
        /* <DEDUP_REMOVED lines=12> */
.L_x_18467:
[----:B------:R-:W-:-:S07]  /*13370*/  IMAD.MOV.U32 R13, RZ, RZ, R8 ;  /* 0x000000ffff0d7224 */ /* 0x000fce00078e0008 */
.L_x_18468:
[----:B------:R-:W-:Y:S05]  /*13380*/  BSYNC B0 ;  /* 0x0000000000007941 */ /* 0x000fea0003800000 */
.L_x_18466:
        /* <DEDUP_REMOVED lines=16> */
.L_x_18472:
[----:B------:R-:W-:Y:S05]  /*13490*/  BSYNC B1 ;  /* 0x0000000000017941 */ /* 0x000fea0003800000 */
.L_x_18471:
        /* <DEDUP_REMOVED lines=44> */
.L_x_18470:
[----:B------:R-:W-:Y:S05]  /*13760*/  BSYNC B0 ;  /* 0x0000000000007941 */ /* 0x000fea0003800000 */
.L_x_18469:
        /* <DEDUP_REMOVED lines=10> */
.L_x_18465:
        /* <DEDUP_REMOVED lines=12> */
.L_x_18474:
[----:B------:R-:W-:-:S07]  /*138d0*/  MOV R188, R8 ;  /* 0x0000000800bc7202 */ /* 0x000fce0000000f00 */
.L_x_18475:
[----:B------:R-:W-:Y:S05]  /*138e0*/  BSYNC B0 ;  /* 0x0000000000007941 */ /* 0x000fea0003800000 */
.L_x_18473:
        /* <DEDUP_REMOVED lines=16> */
.L_x_18479:
[----:B------:R-:W-:Y:S05]  /*139f0*/  BSYNC B1 ;  /* 0x0000000000017941 */ /* 0x000fea0003800000 */
.L_x_18478:
        /* <DEDUP_REMOVED lines=44> */
.L_x_18477:
[----:B------:R-:W-:Y:S05]  /*13cc0*/  BSYNC B0 ;  /* 0x0000000000007941 */ /* 0x000fea0003800000 */
.L_x_18476:
        /* <DEDUP_REMOVED lines=15> */
.L_x_18480:
        /* <DEDUP_REMOVED lines=12> */
.L_x_18483:
[----:B------:R-:W-:-:S07]  /*13e80*/  IMAD.MOV.U32 R14, RZ, RZ, R8 ;  /* 0x000000ffff0e7224 */ /* 0x000fce00078e0008 */
.L_x_18484:
[----:B------:R-:W-:Y:S05]  /*13e90*/  BSYNC B0 ;  /* 0x0000000000007941 */ /* 0x000fea0003800000 */
.L_x_18482:
        /* <DEDUP_REMOVED lines=16> */
.L_x_18488:
[----:B------:R-:W-:Y:S05]  /*13fa0*/  BSYNC B1 ;  /* 0x0000000000017941 */ /* 0x000fea0003800000 */
.L_x_18487:
        /* <DEDUP_REMOVED lines=44> */
.L_x_18486:
[----:B------:R-:W-:Y:S05]  /*14270*/  BSYNC B0 ;  /* 0x0000000000007941 */ /* 0x000fea0003800000 */
.L_x_18485:
        /* <DEDUP_REMOVED lines=10> */
.L_x_18481:
        /* <DEDUP_REMOVED lines=12> */
.L_x_18490:
[----:B------:R-:W-:-:S07]  /*143e0*/  MOV R188, R8 ;  /* 0x0000000800bc7202 */ /* 0x000fce0000000f00 */
.L_x_18491:
[----:B------:R-:W-:Y:S05]  /*143f0*/  BSYNC B0 ;  /* 0x0000000000007941 */ /* 0x000fea0003800000 */
.L_x_18489:
        /* <DEDUP_REMOVED lines=16> */
.L_x_18495:
[----:B------:R-:W-:Y:S05]  /*14500*/  BSYNC B1 ;  /* 0x0000000000017941 */ /* 0x000fea0003800000 */
.L_x_18494:
        /* <DEDUP_REMOVED lines=44> */
.L_x_18493:
[----:B------:R-:W-:Y:S05]  /*147d0*/  BSYNC B0 ;  /* 0x0000000000007941 */ /* 0x000fea0003800000 */
.L_x_18492:
        /* <DEDUP_REMOVED lines=15> */
.L_x_18496:
        /* <DEDUP_REMOVED lines=12> */
.L_x_18499:
[----:B------:R-:W-:-:S07]  /*14990*/  IMAD.MOV.U32 R15, RZ, RZ, R8 ;  /* 0x000000ffff0f7224 */ /* 0x000fce00078e0008 */
.L_x_18500:
[----:B------:R-:W-:Y:S05]  /*149a0*/  BSYNC B0 ;  /* 0x0000000000007941 */ /* 0x000fea0003800000 */
.L_x_18498:
        /* <DEDUP_REMOVED lines=16> */
.L_x_18504:
[----:B------:R-:W-:Y:S05]  /*14ab0*/  BSYNC B1 ;  /* 0x0000000000017941 */ /* 0x000fea0003800000 */
.L_x_18503:
        /* <DEDUP_REMOVED lines=44> */
.L_x_18502:
[----:B------:R-:W-:Y:S05]  /*14d80*/  BSYNC B0 ;  /* 0x0000000000007941 */ /* 0x000fea0003800000 */
.L_x_18501:
        /* <DEDUP_REMOVED lines=10> */
.L_x_18497:
        /* <DEDUP_REMOVED lines=12> */
.L_x_18506:
[----:B------:R-:W-:-:S07]  /*14ef0*/  MOV R229, R8 ;  /* 0x0000000800e57202 */ /* 0x000fce0000000f00 */
.L_x_18507:
[----:B------:R-:W-:Y:S05]  /*14f00*/  BSYNC B0 ;  /* 0x0000000000007941 */ /* 0x000fea0003800000 */
.L_x_18505:
        /* <DEDUP_REMOVED lines=16> */
.L_x_18511:
[----:B------:R-:W-:Y:S05]  /*15010*/  BSYNC B1 ;  /* 0x0000000000017941 */ /* 0x000fea0003800000 */
.L_x_18510:
        /* <DEDUP_REMOVED lines=44> */
.L_x_18509:
[----:B------:R-:W-:Y:S05]  /*152e0*/  BSYNC B0 ;  /* 0x0000000000007941 */ /* 0x000fea0003800000 */
.L_x_18508:
        /* <DEDUP_REMOVED lines=15> */
.L_x_18512:
        /* <DEDUP_REMOVED lines=12> */
.L_x_18515:
[----:B------:R-:W-:-:S07]  /*154a0*/  IMAD.MOV.U32 R16, RZ, RZ, R8 ;  /* 0x000000ffff107224 */ /* 0x000fce00078e0008 */
.L_x_18516:
[----:B------:R-:W-:Y:S05]  /*154b0*/  BSYNC B0 ;  /* 0x0000000000007941 */ /* 0x000fea0003800000 */
.L_x_18514:
        /* <DEDUP_REMOVED lines=16> */
.L_x_18520:
[----:B------:R-:W-:Y:S05]  /*155c0*/  BSYNC B1 ;  /* 0x0000000000017941 */ /* 0x000fea0003800000 */
.L_x_18519:
        /* <DEDUP_REMOVED lines=44> */
.L_x_18518:
[----:B------:R-:W-:Y:S05]  /*15890*/  BSYNC B0 ;  /* 0x0000000000007941 */ /* 0x000fea0003800000 */
.L_x_18517:
        /* <DEDUP_REMOVED lines=10> */
.L_x_18513:
        /* <DEDUP_REMOVED lines=12> */
.L_x_18522:
[----:B------:R-:W-:-:S07]  /*15a00*/  MOV R231, R8 ;  /* 0x0000000800e77202 */ /* 0x000fce0000000f00 */
.L_x_18523:
[----:B------:R-:W-:Y:S05]  /*15a10*/  BSYNC B0 ;  /* 0x0000000000007941 */ /* 0x000fea0003800000 */
.L_x_18521:
        /* <DEDUP_REMOVED lines=16> */
.L_x_18527:
[----:B------:R-:W-:Y:S05]  /*15b20*/  BSYNC B1 ;  /* 0x0000000000017941 */ /* 0x000fea0003800000 */
.L_x_18526:
        /* <DEDUP_REMOVED lines=43> */
[----:B------:R-:W-:-:S11]  /*15de0*/  HFMA2.MMA R189, -RZ, RZ, 0, 0 ;  /* 0x00000000ffbd7435 */ /* 0x000fd600000001ff */
.L_x_18525:
[----:B------:R-:W-:Y:S05]  /*15df0*/  BSYNC B0 ;  /* 0x0000000000007941 */ /* 0x000fea0003800000 */
.L_x_18524:
        /* <DEDUP_REMOVED lines=13> */
.L_x_18528:
        /* <DEDUP_REMOVED lines=12> */
.L_x_18531:
[----:B------:R-:W-:-:S07]  /*15f90*/  IMAD.MOV.U32 R17, RZ, RZ, R8 ;  /* 0x000000ffff117224 */ /* 0x000fce00078e0008 */
.L_x_18532:
[----:B------:R-:W-:Y:S05]  /*15fa0*/  BSYNC B0 ;  /* 0x0000000000007941 */ /* 0x000fea0003800000 */
.L_x_18530:
        /* <DEDUP_REMOVED lines=16> */
.L_x_18536:
[----:B------:R-:W-:Y:S05]  /*160b0*/  BSYNC B1 ;  /* 0x0000000000017941 */ /* 0x000fea0003800000 */
.L_x_18535:
        /* <DEDUP_REMOVED lines=44> */
.L_x_18534:
[----:B------:R-:W-:Y:S05]  /*16380*/  BSYNC B0 ;  /* 0x0000000000007941 */ /* 0x000fea0003800000 */
.L_x_18533:
        /* <DEDUP_REMOVED lines=10> */
.L_x_18529:
        /* <DEDUP_REMOVED lines=12> */
.L_x_18538:
[----:B------:R-:W-:-:S07]  /*164f0*/  MOV R190, R8 ;  /* 0x0000000800be7202 */ /* 0x000fce0000000f00 */
.L_x_18539:
[----:B------:R-:W-:Y:S05]  /*16500*/  BSYNC B0 ;  /* 0x0000000000007941 */ /* 0x000fea0003800000 */
.L_x_18537:
        /* <DEDUP_REMOVED lines=16> */
.L_x_18543:
[----:B------:R-:W-:Y:S05]  /*16610*/  BSYNC B1 ;  /* 0x0000000000017941 */ /* 0x000fea0003800000 */
.L_x_18542:
        /* <DEDUP_REMOVED lines=44> */
.L_x_18541:
[----:B------:R-:W-:Y:S05]  /*168e0*/  BSYNC B0 ;  /* 0x0000000000007941 */ /* 0x000fea0003800000 */
.L_x_18540:
        /* <DEDUP_REMOVED lines=9> */
[----:B------:R-:W-:-:S05]  /*16980*/  HADD2.F32 R188, -RZ, R183.H0_H0 ;  /* 0x200000b7ffbc7230 */ /* 0x000fca0000004100 */
[----:B------:R-:W-:Y:S01]  /*16990*/  FADD.FTZ R231, R188, R231 ;  /* 0x000000e7bce77221 */ /* 0x000fe20000010000 */
[----:B------:R-:W-:Y:S01]  /*169a0*/  MOV R188, R189 ;  /* 0x000000bd00bc7202 */ /* 0x000fe20000000f00 */
[----:B------:R-:W-:Y:S06]  /*169b0*/  BRA `(.L_x_18545) ;  /* 0x0000000400587947 */ /* 0x000fec0003800000 */
.L_x_18544:
        /* <DEDUP_REMOVED lines=12> */
.L_x_18547:
[----:B------:R-:W-:-:S07]  /*16a80*/  IMAD.MOV.U32 R18, RZ, RZ, R8 ;  /* 0x000000ffff127224 */ /* 0x000fce00078e0008 */
.L_x_18548:
[----:B------:R-:W-:Y:S05]  /*16a90*/  BSYNC B0 ;  /* 0x0000000000007941 */ /* 0x000fea0003800000 */
.L_x_18546:
        /* <DEDUP_REMOVED lines=16> */
.L_x_18552:
[----:B------:R-:W-:Y:S05]  /*16ba0*/  BSYNC B1 ;  /* 0x0000000000017941 */ /* 0x000fea0003800000 */
.L_x_18551:
        /* <DEDUP_REMOVED lines=44> */
.L_x_18550:
[----:B------:R-:W-:Y:S05]  /*16e70*/  BSYNC B0 ;  /* 0x0000000000007941 */ /* 0x000fea0003800000 */
.L_x_18549:
        /* <DEDUP_REMOVED lines=10> */
.L_x_18545:
        /* <DEDUP_REMOVED lines=12> */
.L_x_18554:
[----:B------:R-:W-:-:S07]  /*16fe0*/  MOV R190, R8 ;  /* 0x0000000800be7202 */ /* 0x000fce0000000f00 */
.L_x_18555:
[----:B------:R-:W-:Y:S05]  /*16ff0*/  BSYNC B0 ;  /* 0x0000000000007941 */ /* 0x000fea0003800000 */
.L_x_18553:
        /* <DEDUP_REMOVED lines=16> */
.L_x_18559:
[----:B------:R-:W-:Y:S05]  /*17100*/  BSYNC B1 ;  /* 0x0000000000017941 */ /* 0x000fea0003800000 */
.L_x_18558:
        /* <DEDUP_REMOVED lines=43> */
[----:B------:R-:W-:-:S11]  /*173c0*/  HFMA2.MMA R189, -RZ, RZ, 0, 0 ;  /* 0x00000000ffbd7435 */ /* 0x000fd600000001ff */
.L_x_18557:
[----:B------:R-:W-:Y:S05]  /*173d0*/  BSYNC B0 ;  /* 0x0000000000007941 */ /* 0x000fea0003800000 */
.L_x_18556:
        /* <DEDUP_REMOVED lines=13> */
.L_x_18560:
        /* <DEDUP_REMOVED lines=12> */
.L_x_18563:
[----:B------:R-:W-:-:S07]  /*17570*/  IMAD.MOV.U32 R207, RZ, RZ, R8 ;  /* 0x000000ffffcf7224 */ /* 0x000fce00078e0008 */
.L_x_18564:
[----:B------:R-:W-:Y:S05]  /*17580*/  BSYNC B0 ;  /* 0x0000000000007941 */ /* 0x000fea0003800000 */
.L_x_18562:
        /* <DEDUP_REMOVED lines=18> */
.L_x_18568:
[----:B------:R-:W-:Y:S05]  /*176b0*/  BSYNC B1 ;  /* 0x0000000000017941 */ /* 0x000fea0003800000 */
.L_x_18567:
        /* <DEDUP_REMOVED lines=44> */
.L_x_18566:
[----:B------:R-:W-:Y:S05]  /*17980*/  BSYNC B0 ;  /* 0x0000000000007941 */ /* 0x000fea0003800000 */
.L_x_18565:
        /* <DEDUP_REMOVED lines=10> */
.L_x_18561:
[----:B------:R-:W-:Y:S01]  /*17a30*/  P2R R188, PR, RZ, 0x4 ;  /* 0x00000004ffbc7803 */ /* 0x000fe20000000000 */
[----:B------:R-:W-:Y:S01]  /*17a40*/  IMAD.WIDE.U32 R236, R208, 0x10, R244 ;  /* 0x00000010d0ec7825 */ /* 0x000fe200078e00f4 */
[----:B------:R-:W-:Y:S01]  /*17a50*/  LOP3.LUT P2, RZ, R11, 0x4, RZ, 0xc0, !PT ;  /* 0x000000040bff7812 */ /* 0x000fe2000784c0ff */
[----:B------:R-:W0:Y:S01]  /*17a60*/  @P0 LDC.64 R246, c[0x0][0x228] ;  /* 0x00008a00fff60b82 */ /* 0x000e220000000a00 */
[----:B------:R-:W-:Y:S02]  /*17a70*/  F2FP.F16.F32.PACK_AB R191, R233, R231 ;  /* 0x000000e7e9bf723e */ /* 0x000fe400000000ff */
[----:B------:R-:W-:Y:S02]  /*17a80*/  SEL R207, RZ, 0x1, P2 ;  /* 0x00000001ffcf7807 */ /* 0x000fe40001000000 */
[----:B------:R-:W-:Y:S02]  /*17a90*/  ISETP.NE.AND P2, PT, R188, RZ, PT ;  /* 0x000000ffbc00720c */ /* 0x000fe40003f45270 */
[----:B------:R-:W-:-:S02]  /*17aa0*/  F2FP.F16.F32.PACK_AB R190, R232, R229 ;  /* 0x000000e5e8be723e */ /* 0x000fc400000000ff */
[----:B------:R-:W-:Y:S02]  /*17ab0*/  F2FP.F16.F32.PACK_AB R189, R230, R227 ;  /* 0x000000e3e6bd723e */ /* 0x000fe400000000ff */
[----:B------:R-:W-:Y:S02]  /*17ac0*/  F2FP.F16.F32.PACK_AB R188, R228, R226 ;  /* 0x000000e2e4bc723e */ /* 0x000fe400000000ff */
        /* <DEDUP_REMOVED lines=20> */
[----:B------:R-:W-:Y:S02]  /*17c10*/  LOP3.LUT R188, R207, R188, RZ, 0xfc, !PT ;  /* 0x000000bccfbc7212 */ /* 0x000fe400078efcff */
[----:B------:R-:W-:-:S03]  /*17c20*/  IADD3 R207, R192, 0x200, RZ ;  /* 0x00000200c0cf7810 */ /* 0x000fc60007ffe0ff */
[----:B------:R1:W-:Y:S02]  /*17c30*/  STG.E.64 desc[UR4][R190.64], R188 ;  /* 0x000000bcbe007986 */ /* 0x0003e4000c101b04 */
[----:B0-----:R-:W-:Y:S01]  /*17c40*/  @P0 IMAD.WIDE.U32 R246, R207, 0x10, R246 ;  /* 0x00000010cff60825 */ /* 0x001fe200078e00f6 */
[----:B-1----:R-:W0:Y:S01]  /*17c50*/  @P1 LDC.64 R188, c[0x0][0x230] ;  /* 0x00008c00ffbc1b82 */ /* 0x002e220000000a00 */
[----:B------:R-:W-:Y:S05]  /*17c60*/  @!P0 BRA `(.L_x_18569) ;  /* 0x0000000000508947 */ /* 0x000fea0003800000 */
        /* <DEDUP_REMOVED lines=8> */
[----:B------:R-:W1:Y:S01]  /*17cf0*/  LDC.64 R190, c[0x0][0x248] ;  /* 0x00009200ffbe7b82 */ /* 0x000e620000000a00 */
        /* <DEDUP_REMOVED lines=11> */
.L_x_18569:
[C---:B0-----:R-:W-:Y:S01]  /*17db0*/  @P1 IMAD.WIDE.U32 R188, R207.reuse, 0x10, R188 ;  /* 0x00000010cfbc1825 */ /* 0x041fe200078e00bc */
[----:B------:R-:W5:Y:S04]  /*17dc0*/  @P0 LDG.E.128 R184, desc[UR4][R246.64] ;  /* 0x00000004f6b80981 */ /* 0x000f68000c1e1d00 */
[----:B------:R0:W5:Y:S02]  /*17dd0*/  @P1 LDG.E.128 R180, desc[UR4][R188.64] ;  /* 0x00000004bcb41981 */ /* 0x000164000c1e1d00 */
[----:B0-----:R-:W-:-:S06]  /*17de0*/  IMAD.WIDE.U32 R188, R207, 0x10, R234 ;  /* 0x00000010cfbc7825 */ /* 0x001fcc00078e00ea */
[----:B-1----:R-:W5:Y:S01]  /*17df0*/  LDG.E.128 R188, desc[UR4][R188.64] ;  /* 0x00000004bcbc7981 */ /* 0x002f62000c1e1d00 */
        /* <DEDUP_REMOVED lines=12> */
.L_x_18571:
[----:B------:R-:W-:-:S07]  /*17ec0*/  MOV R240, R8 ;  /* 0x0000000800f07202 */ /* 0x000fce0000000f00 */
.L_x_18572:
[----:B------:R-:W-:Y:S05]  /*17ed0*/  BSYNC B0 ;  /* 0x0000000000007941 */ /* 0x000fea0003800000 */
.L_x_18570:
        /* <DEDUP_REMOVED lines=16> */
.L_x_18576:
[----:B------:R-:W-:Y:S05]  /*17fe0*/  BSYNC B1 ;  /* 0x0000000000017941 */ /* 0x000fea0003800000 */
.L_x_18575:
        /* <DEDUP_REMOVED lines=44> */
.L_x_18574:
[----:B------:R-:W-:Y:S05]  /*182b0*/  BSYNC B0 ;  /* 0x0000000000007941 */ /* 0x000fea0003800000 */
.L_x_18573:
        /* <DEDUP_REMOVED lines=15> */
.L_x_18577:
        /* <DEDUP_REMOVED lines=12> */
.L_x_18580:
[----:B------:R-:W-:-:S07]  /*18470*/  IMAD.MOV.U32 R12, RZ, RZ, R8 ;  /* 0x000000ffff0c7224 */ /* 0x000fce00078e0008 */
.L_x_18581:
[----:B------:R-:W-:Y:S05]  /*18480*/  BSYNC B0 ;  /* 0x0000000000007941 */ /* 0x000fea0003800000 */
.L_x_18579:
        /* <DEDUP_REMOVED lines=16> */
.L_x_18585:
[----:B------:R-:W-:Y:S05]  /*18590*/  BSYNC B1 ;  /* 0x0000000000017941 */ /* 0x000fea0003800000 */
.L_x_18584:
        /* <DEDUP_REMOVED lines=44> */
.L_x_18583:
[----:B------:R-:W-:Y:S05]  /*18860*/  BSYNC B0 ;  /* 0x0000000000007941 */ /* 0x000fea0003800000 */
.L_x_18582:
        /* <DEDUP_REMOVED lines=10> */
.L_x_18578:
        /* <DEDUP_REMOVED lines=12> */
.L_x_18587:
[----:B------:R-:W-:-:S07]  /*189d0*/  MOV R206, R8 ;  /* 0x0000000800ce7202 */ /* 0x000fce0000000f00 */
.L_x_18588:
[----:B------:R-:W-:Y:S05]  /*189e0*/  BSYNC B0 ;  /* 0x0000000000007941 */ /* 0x000fea0003800000 */
.L_x_18586:
        /* <DEDUP_REMOVED lines=16> */
.L_x_18592:
[----:B------:R-:W-:Y:S05]  /*18af0*/  BSYNC B1 ;  /* 0x0000000000017941 */ /* 0x000fea0003800000 */
.L_x_18591:
        /* <DEDUP_REMOVED lines=44> */
.L_x_18590:
[----:B------:R-:W-:Y:S05]  /*18dc0*/  BSYNC B0 ;  /* 0x0000000000007941 */ /* 0x000fea0003800000 */
.L_x_18589:
        /* <DEDUP_REMOVED lines=15> */
.L_x_18593:
        /* <DEDUP_REMOVED lines=12> */
.L_x_18596:
[----:B------:R-:W-:-:S07]  /*18f80*/  IMAD.MOV.U32 R13, RZ, RZ, R8 ;  /* 0x000000ffff0d7224 */ /* 0x000fce00078e0008 */
.L_x_18597:
[----:B------:R-:W-:Y:S05]  /*18f90*/  BSYNC B0 ;  /* 0x0000000000007941 */ /* 0x000fea0003800000 */
.L_x_18595:
        /* <DEDUP_REMOVED lines=16> */
.L_x_18601:
[----:B------:R-:W-:Y:S05]  /*190a0*/  BSYNC B1 ;  /* 0x0000000000017941 */ /* 0x000fea0003800000 */
.L_x_18600:
        /* <DEDUP_REMOVED lines=44> */
.L_x_18599:
[----:B------:R-:W-:Y:S05]  /*19370*/  BSYNC B0 ;  /* 0x0000000000007941 */ /* 0x000fea0003800000 */
.L_x_18598:
[----:B------:R-:W-:Y:S01]  /*19380*/  I2FP.F32.U32 R13, R13 ;  /* 0x0000000d000d7245 */ /* 0x000fe20000201000 */
[----:B------:R-:W-:-:S04]  /*19390*/  HADD2.F32 R188, -RZ, R184.H1_H1 ;  /* 0x300000b8ffbc7230 */ /* 0x000fc80000004100 */
[----:B------:R-:W-:-:S05]  /*193a0*/  FFMA.FTZ R13, R13, R216, 1.1641532182693481445e-10 ;  /* 0x2f0000000d0d7423 */ /* 0x000fca00000100d8 */
[----:B------:R-:W-:Y:S01]  /*193b0*/  FSETP.GTU.FTZ.AND P3, PT, R13, R218, PT ;  /* 0x000000da0d00720b */ /* 0x000fe20003f7c000 */
[----:B------:R-:W-:-:S05]  /*193c0*/  FMUL.FTZ R13, R188, R217 ;  /* 0x000000d9bc0d7220 */ /* 0x000fca0000410000 */
[----:B------:R-:W-:-:S05]  /*193d0*/  FSEL R13, R13, RZ, !P3 ;  /* 0x000000ff0d0d7208 */ /* 0x000fca0005800000 */
[----:B------:R-:W-:Y:S01]  /*193e0*/  FADD.FTZ R236, R236, R13 ;  /* 0x0000000decec7221 */ /* 0x000fe20000010000 */
[----:B------:R-:W-:-:S05]  /*193f0*/  @P1 HADD2.F32 R13, -RZ, R180.H1_H1 ;  /* 0x300000b4ff0d1230 */ /* 0x000fca0000004100 */
[----:B------:R-:W-:Y:S01]  /*19400*/  @P1 FADD.FTZ R236, R13, R236 ;  /* 0x000000ec0dec1221 */ /* 0x000fe20000010000 */
[----:B------:R-:W-:-:S07]  /*19410*/  SEL R13, RZ, 0x1, P3 ;  /* 0x00000001ff0d7807 */ /* 0x000fce0001800000 */
.L_x_18594:
        /* <DEDUP_REMOVED lines=12> */
.L_x_18603:
[----:B------:R-:W-:-:S07]  /*194e0*/  MOV R188, R8 ;  /* 0x0000000800bc7202 */ /* 0x000fce0000000f00 */
.L_x_18604:
[----:B------:R-:W-:Y:S05]  /*194f0*/  BSYNC B0 ;  /* 0x0000000000007941 */ /* 0x000fea0003800000 */
.L_x_18602:
        /* <DEDUP_REMOVED lines=16> */
.L_x_18608:
[----:B------:R-:W-:Y:S05]  /*19600*/  BSYNC B1 ;  /* 0x0000000000017941 */ /* 0x000fea0003800000 */
.L_x_18607:
        /* <DEDUP_REMOVED lines=44> */
.L_x_18606:
[----:B------:R-:W-:Y:S05]  /*198d0*/  BSYNC B0 ;  /* 0x0000000000007941 */ /* 0x000fea0003800000 */
.L_x_18605:
        /* <DEDUP_REMOVED lines=15> */
.L_x_18609:
        /* <DEDUP_REMOVED lines=12> */
.L_x_18612:
[----:B------:R-:W-:-:S07]  /*19a90*/  IMAD.MOV.U32 R14, RZ, RZ, R8 ;  /* 0x000000ffff0e7224 */ /* 0x000fce00078e0008 */
.L_x_18613:
[----:B------:R-:W-:Y:S05]  /*19aa0*/  BSYNC B0 ;  /* 0x0000000000007941 */ /* 0x000fea0003800000 */
.L_x_18611:
        /* <DEDUP_REMOVED lines=16> */
.L_x_18617:
[----:B------:R-:W-:Y:S05]  /*19bb0*/  BSYNC B1 ;  /* 0x0000000000017941 */ /* 0x000fea0003800000 */
.L_x_18616:
        /* <DEDUP_REMOVED lines=44> */
.L_x_18615:
[----:B------:R-:W-:Y:S05]  /*19e80*/  BSYNC B0 ;  /* 0x0000000000007941 */ /* 0x000fea0003800000 */
.L_x_18614:
[----:B------:R-:W-:Y:S01]  /*19e90*/  I2FP.F32.U32 R237, R14 ;  /* 0x0000000e00ed7245 */ /* 0x000fe20000201000 */
[----:B------:R-:W-:-:S04]  /*19ea0*/  HADD2.F32 R14, -RZ, R185.H0_H0 ;  /* 0x200000b9ff0e7230 */ /* 0x000fc80000004100 */
[----:B------:R-:W-:Y:S01]  /*19eb0*/  FFMA.FTZ R237, R237, R216, 1.1641532182693481445e-10 ;  /* 0x2f000000eded7423 */ /* 0x000fe200000100d8 */
[----:B------:R-:W-:-:S04]  /*19ec0*/  FMUL.FTZ R14, R14, R217 ;  /* 0x000000d90e0e7220 */ /* 0x000fc80000410000 */
[----:B------:R-:W-:-:S04]  /*19ed0*/  FSETP.GTU.FTZ.AND P3, PT, R237, R218, PT ;  /* 0x000000daed00720b */ /* 0x000fc80003f7c000 */
[----:B------:R-:W-:-:S05]  /*19ee0*/  FSEL R14, R14, RZ, !P3 ;  /* 0x000000ff0e0e7208 */ /* 0x000fca0005800000 */
[----:B------:R-:W-:Y:S01]  /*19ef0*/  FADD.FTZ R235, R235, R14 ;  /* 0x0000000eebeb7221 */ /* 0x000fe20000010000 */
[----:B------:R-:W-:-:S05]  /*19f00*/  @P1 HADD2.F32 R14, -RZ, R181.H0_H0 ;  /* 0x200000b5ff0e1230 */ /* 0x000fca0000004100 */
[----:B------:R-:W-:Y:S01]  /*19f10*/  @P1 FADD.FTZ R235, R14, R235 ;  /* 0x000000eb0eeb1221 */ /* 0x000fe20000010000 */
[----:B------:R-:W-:-:S07]  /*19f20*/  SEL R14, RZ, 0x1, P3 ;  /* 0x00000001ff0e7807 */ /* 0x000fce0001800000 */
.L_x_18610:
        /* <DEDUP_REMOVED lines=12> */
.L_x_18619:
[----:B------:R-:W-:-:S07]  /*19ff0*/  MOV R188, R8 ;  /* 0x0000000800bc7202 */ /* 0x000fce0000000f00 */
.L_x_18620:
[----:B------:R-:W-:Y:S05]  /*1a000*/  BSYNC B0 ;  /* 0x0000000000007941 */ /* 0x000fea0003800000 */
.L_x_18618:
        /* <DEDUP_REMOVED lines=16> */
.L_x_18624:
[----:B------:R-:W-:Y:S05]  /*1a110*/  BSYNC B1 ;  /* 0x0000000000017941 */ /* 0x000fea0003800000 */
.L_x_18623:
        /* <DEDUP_REMOVED lines=44> */
.L_x_18622:
[----:B------:R-:W-:Y:S05]  /*1a3e0*/  BSYNC B0 ;  /* 0x0000000000007941 */ /* 0x000fea0003800000 */
.L_x_18621:
        /* <DEDUP_REMOVED lines=15> */
.L_x_18625:
        /* <DEDUP_REMOVED lines=12> */
.L_x_18628:
[----:B------:R-:W-:-:S07]  /*1a5a0*/  IMAD.MOV.U32 R15, RZ, RZ, R8 ;  /* 0x000000ffff0f7224 */ /* 0x000fce00078e0008 */
.L_x_18629:
[----:B------:R-:W-:Y:S05]  /*1a5b0*/  BSYNC B0 ;  /* 0x0000000000007941 */ /* 0x000fea0003800000 */
.L_x_18627:
        /* <DEDUP_REMOVED lines=16> */
.L_x_18633:
[----:B------:R-:W-:Y:S05]  /*1a6c0*/  BSYNC B1 ;  /* 0x0000000000017941 */ /* 0x000fea0003800000 */
.L_x_18632:
        /* <DEDUP_REMOVED lines=44> */
.L_x_18631:
[----:B------:R-:W-:Y:S05]  /*1a990*/  BSYNC B0 ;  /* 0x0000000000007941 */ /* 0x000fea0003800000 */
.L_x_18630:
        /* <DEDUP_REMOVED lines=10> */
.L_x_18626:
        /* <DEDUP_REMOVED lines=12> */
.L_x_18635:
[----:B------:R-:W-:-:S07]  /*1ab00*/  MOV R206, R8 ;  /* 0x0000000800ce7202 */ /* 0x000fce0000000f00 */
.L_x_18636:
[----:B------:R-:W-:Y:S05]  /*1ab10*/  BSYNC B0 ;  /* 0x0000000000007941 */ /* 0x000fea0003800000 */
.L_x_18634:
        /* <DEDUP_REMOVED lines=16> */
.L_x_18640:
[----:B------:R-:W-:Y:S05]  /*1ac20*/  BSYNC B1 ;  /* 0x0000000000017941 */ /* 0x000fea0003800000 */
.L_x_18639:
        /* <DEDUP_REMOVED lines=44> */
.L_x_18638:
[----:B------:R-:W-:Y:S05]  /*1aef0*/  BSYNC B0 ;  /* 0x0000000000007941 */ /* 0x000fea0003800000 */
.L_x_18637:
        /* <DEDUP_REMOVED lines=15> */
.L_x_18641:
        /* <DEDUP_REMOVED lines=12> */
.L_x_18644:
[----:B------:R-:W-:-:S07]  /*1b0b0*/  IMAD.MOV.U32 R16, RZ, RZ, R8 ;  /* 0x000000ffff107224 */ /* 0x000fce00078e0008 */
.L_x_18645:
[----:B------:R-:W-:Y:S05]  /*1b0c0*/  BSYNC B0 ;  /* 0x0000000000007941 */ /* 0x000fea0003800000 */
.L_x_18643:
        /* <DEDUP_REMOVED lines=16> */
.L_x_18649:
[----:B------:R-:W-:Y:S05]  /*1b1d0*/  BSYNC B1 ;  /* 0x0000000000017941 */ /* 0x000fea0003800000 */
.L_x_18648:
        /* <DEDUP_REMOVED lines=44> */
.L_x_18647:
[----:B------:R-:W-:Y:S05]  /*1b4a0*/  BSYNC B0 ;  /* 0x0000000000007941 */ /* 0x000fea0003800000 */
.L_x_18646:
        /* <DEDUP_REMOVED lines=10> */
.L_x_18642:
        /* <DEDUP_REMOVED lines=12> */
.L_x_18651:
[----:B------:R-:W-:-:S07]  /*1b610*/  MOV R206, R8 ;  /* 0x0000000800ce7202 */ /* 0x000fce0000000f00 */
.L_x_18652:
[----:B------:R-:W-:Y:S05]  /*1b620*/  BSYNC B0 ;  /* 0x0000000000007941 */ /* 0x000fea0003800000 */
.L_x_18650:
        /* <DEDUP_REMOVED lines=16> */
.L_x_18656:
[----:B------:R-:W-:Y:S05]  /*1b730*/  BSYNC B1 ;  /* 0x0000000000017941 */ /* 0x000fea0003800000 */
.L_x_18655:
        /* <DEDUP_REMOVED lines=44> */
.L_x_18654:
[----:B------:R-:W-:Y:S05]  /*1ba00*/  BSYNC B0 ;  /* 0x0000000000007941 */ /* 0x000fea0003800000 */
.L_x_18653:
        /* <DEDUP_REMOVED lines=13> */
.L_x_18657:
        /* <DEDUP_REMOVED lines=12> */
.L_x_18660:
[----:B------:R-:W-:-:S07]  /*1bba0*/  IMAD.MOV.U32 R17, RZ, RZ, R8 ;  /* 0x000000ffff117224 */ /* 0x000fce00078e0008 */
.L_x_18661:
[----:B------:R-:W-:Y:S05]  /*1bbb0*/  BSYNC B0 ;  /* 0x0000000000007941 */ /* 0x000fea0003800000 */
.L_x_18659:
        /* <DEDUP_REMOVED lines=16> */
.L_x_18665:
[----:B------:R-:W-:Y:S05]  /*1bcc0*/  BSYNC B1 ;  /* 0x0000000000017941 */ /* 0x000fea0003800000 */
.L_x_18664:
        /* <DEDUP_REMOVED lines=44> */
.L_x_18663:
[----:B------:R-:W-:Y:S05]  /*1bf90*/  BSYNC B0 ;  /* 0x0000000000007941 */ /* 0x000fea0003800000 */
.L_x_18662:
        /* <DEDUP_REMOVED lines=10> */
.L_x_18658:
        /* <DEDUP_REMOVED lines=12> */
.L_x_18667:
[----:B------:R-:W-:-:S07]  /*1c100*/  MOV R190, R8 ;  /* 0x0000000800be7202 */ /* 0x000fce0000000f00 */
.L_x_18668:
[----:B------:R-:W-:Y:S05]  /*1c110*/  BSYNC B0 ;  /* 0x0000000000007941 */ /* 0x000fea0003800000 */
.L_x_18666:
        /* <DEDUP_REMOVED lines=16> */
.L_x_18672:
[----:B------:R-:W-:Y:S05]  /*1c220*/  BSYNC B1 ;  /* 0x0000000000017941 */ /* 0x000fea0003800000 */
.L_x_18671:
        /* <DEDUP_REMOVED lines=44> */
.L_x_18670:
[----:B------:R-:W-:Y:S05]  /*1c4f0*/  BSYNC B0 ;  /* 0x0000000000007941 */ /* 0x000fea0003800000 */
.L_x_18669:
        /* <DEDUP_REMOVED lines=13> */
.L_x_18673:
        /* <DEDUP_REMOVED lines=12> */
.L_x_18676:
[----:B------:R-:W-:-:S07]  /*1c690*/  IMAD.MOV.U32 R18, RZ, RZ, R8 ;  /* 0x000000ffff127224 */ /* 0x000fce00078e0008 */
.L_x_18677:
[----:B------:R-:W-:Y:S05]  /*1c6a0*/  BSYNC B0 ;  /* 0x0000000000007941 */ /* 0x000fea0003800000 */
.L_x_18675:
        /* <DEDUP_REMOVED lines=16> */
.L_x_18681:
[----:B------:R-:W-:Y:S05]  /*1c7b0*/  BSYNC B1 ;  /* 0x0000000000017941 */ /* 0x000fea0003800000 */
.L_x_18680:
        /* <DEDUP_REMOVED lines=44> */
.L_x_18679:
[----:B------:R-:W-:Y:S05]  /*1ca80*/  BSYNC B0 ;  /* 0x0000000000007941 */ /* 0x000fea0003800000 */
.L_x_18678:
        /* <DEDUP_REMOVED lines=10> */
.L_x_18674:
        /* <DEDUP_REMOVED lines=12> */
.L_x_18683:
[----:B------:R-:W-:-:S07]  /*1cbf0*/  MOV R190, R8 ;  /* 0x0000000800be7202 */ /* 0x000fce0000000f00 */
.L_x_18684:
[----:B------:R-:W-:Y:S05]  /*1cc00*/  BSYNC B0 ;  /* 0x0000000000007941 */ /* 0x000fea0003800000 */
.L_x_18682:
        /* <DEDUP_REMOVED lines=16> */
.L_x_18688:
[----:B------:R-:W-:Y:S05]  /*1cd10*/  BSYNC B1 ;  /* 0x0000000000017941 */ /* 0x000fea0003800000 */
.L_x_18687:
        /* <DEDUP_REMOVED lines=44> */
.L_x_18686:
[----:B------:R-:W-:Y:S05]  /*1cfe0*/  BSYNC B0 ;  /* 0x0000000000007941 */ /* 0x000fea0003800000 */
.L_x_18685:
        /* <DEDUP_REMOVED lines=13> */
.L_x_18689:
        /* <DEDUP_REMOVED lines=12> */
.L_x_18692:
[----:B------:R-:W-:-:S07]  /*1d180*/  IMAD.MOV.U32 R246, RZ, RZ, R8 ;  /* 0x000000fffff67224 */ /* 0x000fce00078e0008 */
.L_x_18693:
[----:B------:R-:W-:Y:S05]  /*1d190*/  BSYNC B0 ;  /* 0x0000000000007941 */ /* 0x000fea0003800000 */
.L_x_18691:
        /* <DEDUP_REMOVED lines=16> */
.L_x_18697:
[----:B------:R-:W-:Y:S05]  /*1d2a0*/  BSYNC B1 ;  /* 0x0000000000017941 */ /* 0x000fea0003800000 */
.L_x_18696:
        /* <DEDUP_REMOVED lines=44> */
.L_x_18695:
[----:B------:R-:W-:Y:S05]  /*1d570*/  BSYNC B0 ;  /* 0x0000000000007941 */ /* 0x000fea0003800000 */
.L_x_18694:
        /* <DEDUP_REMOVED lines=10> */
.L_x_18690:
        /* <DEDUP_REMOVED lines=13> */
[----:B------:R-:W-:Y:S02]  /*1d6f0*/  F2FP.F16.F32.PACK_AB R191, R241, R239 ;  /* 0x000000eff1bf723e */ /* 0x000fe400000000ff */
[----:B------:R-:W-:-:S02]  /*1d700*/  F2FP.F16.F32.PACK_AB R190, R240, R237 ;  /* 0x000000edf0be723e */ /* 0x000fc400000000ff */
[----:B------:R-:W-:Y:S02]  /*1d710*/  F2FP.F16.F32.PACK_AB R189, R238, R235 ;  /* 0x000000ebeebd723e */ /* 0x000fe400000000ff */
[----:B------:R-:W-:Y:S02]  /*1d720*/  F2FP.F16.F32.PACK_AB R188, R236, R234 ;  /* 0x000000eaecbc723e */ /* 0x000fe400000000ff */
[----:B------:R-:W-:Y:S02]  /*1d730*/  LOP3.LUT R247, R217, R218, R247, 0xfe, !PT ;  /* 0x000000dad9f77212 */ /* 0x000fe400078efef7 */
[----:B------:R-:W-:Y:S01]  /*1d740*/  SEL R217, RZ, 0x1, P6 ;  /* 0x00000001ffd97807 */ /* 0x000fe20003000000 */
[----:B------:R0:W-:Y:S01]  /*1d750*/  STG.E.128 desc[UR4][R244.64], R188 ;  /* 0x000000bcf4007986 */ /* 0x0001e2000c101d04 */
[----:B------:R-:W-:Y:S02]  /*1d760*/  SEL R218, RZ, 0x1, P2 ;  /* 0x00000001ffda7807 */ /* 0x000fe40001000000 */
[----:B------:R-:W-:Y:S01]  /*1d770*/  LOP3.LUT P1, RZ, R11, 0x10, RZ, 0xc0, !PT ;  /* 0x000000100bff7812 */ /* 0x000fe2000782c0ff */
[----:B0-----:R-:W-:-:S04]  /*1d780*/  IMAD.WIDE.U32 R190, R217, 0x10000, RZ ;  /* 0x00010000d9be7825 */ /* 0x001fc800078e00ff */
[----:B------:R-:W-:Y:S02]  /*1d790*/  IMAD.WIDE.U32 R188, R218, 0x100, RZ ;  /* 0x00000100dabc7825 */ /* 0x000fe400078e00ff */
[----:B------:R-:W0:Y:S03]  /*1d7a0*/  S2R R218, SR_TID.X ;  /* 0x0000000000da7919 */ /* 0x000e260000002100 */
[----:B------:R-:W-:Y:S02]  /*1d7b0*/  LOP3.LUT R189, R189, R247, R191, 0xfe, !PT ;  /* 0x000000f7bdbd7212 */ /* 0x000fe400078efebf */
[----:B------:R-:W-:Y:S02]  /*1d7c0*/  LOP3.LUT R216, R188, R216, R190, 0xfe, !PT ;  /* 0x000000d8bcd87212 */ /* 0x000fe400078efebe */
[----:B------:R-:W-:Y:S02]  /*1d7d0*/  SEL R191, RZ, 0x1, P1 ;  /* 0x00000001ffbf7807 */ /* 0x000fe40000800000 */
[----:B------:R-:W-:-:S02]  /*1d7e0*/  LOP3.LUT P1, RZ, R196, 0xff, RZ, 0xc0, !PT ;  /* 0x000000ffc4ff7812 */ /* 0x000fc4000782c0ff */
[----:B------:R-:W-:Y:S01]  /*1d7f0*/  LOP3.LUT R188, R216, R191, RZ, 0xfc, !PT ;  /* 0x000000bfd8bc7212 */ /* 0x000fe200078efcff */
[----:B------:R-:W-:-:S04]  /*1d800*/  FADD.FTZ R191, RZ, R194 ;  /* 0x000000c2ffbf7221 */ /* 0x000fc80000010000 */
[----:B------:R-:W-:Y:S01]  /*1d810*/  FADD.FTZ R190, R191, R202 ;  /* 0x000000cabfbe7221 */ /* 0x000fe20000010000 */
[----:B------:R1:W-:Y:S03]  /*1d820*/  STG.E.64 desc[UR4][R242.64], R188 ;  /* 0x000000bcf2007986 */ /* 0x0003e6000c101b04 */
[----:B------:R-:W-:-:S04]  /*1d830*/  FADD.FTZ R190, R190, R201 ;  /* 0x000000c9bebe7221 */ /* 0x000fc80000010000 */
        /* <DEDUP_REMOVED lines=41> */
[----:B------:R-:W-:Y:S02]  /*1dad0*/  PRMT R191, R17, 0x7104, RZ ;  /* 0x0000710411bf7816 */ /* 0x000fe400000000ff */
[----:B------:R-:W-:Y:S02]  /*1dae0*/  LOP3.LUT R189, R188, 0xff0000, RZ, 0xc0, !PT ;  /* 0x00ff0000bcbd7812 */ /* 0x000fe400078ec0ff */
[----:B------:R-:W-:Y:S02]  /*1daf0*/  LOP3.LUT R188, R2, 0xffff, RZ, 0xc0, !PT ;  /* 0x0000ffff02bc7812 */ /* 0x000fe400078ec0ff */
[----:B------:R-:W-:Y:S02]  /*1db00*/  LOP3.LUT R242, R15, 0xff, RZ, 0xc0, !PT ;  /* 0x000000ff0ff27812 */ /* 0x000fe400078ec0ff */
[----:B------:R-:W-:-:S02]  /*1db10*/  PRMT R190, R189, 0x4210, R188 ;  /* 0x00004210bdbe7816 */ /* 0x000fc400000000bc */
[----:B------:R-:W0:Y:S01]  /*1db20*/  LDC.64 R188, c[0x0][0x248] ;  /* 0x00009200ffbc7b82 */ /* 0x000e220000000a00 */
        /* <DEDUP_REMOVED lines=13> */
.L_x_18698:
        /* <DEDUP_REMOVED lines=104> */
.L_x_18711:
[----:B------:R-:W0:Y:S01]  /*1e280*/  @!P2 S2R R245, SR_CgaCtaId ;  /* 0x0000000000f5a919 */ /* 0x000e220000008800 */
[----:B------:R-:W-:Y:S01]  /*1e290*/  LOP3.LUT R243, R218, 0x1f, RZ, 0xc0, !PT ;  /* 0x0000001fdaf37812 */ /* 0x000fe200078ec0ff */
[----:B-1----:R-:W-:Y:S01]  /*1e2a0*/  FADD.FTZ R189, R217, R242 ;  /* 0x000000f2d9bd7221 */ /* 0x002fe20000010000 */
[----:B------:R-:W-:Y:S01]  /*1e2b0*/  @!P2 MOV R190, 0x400 ;  /* 0x0000040000bea802 */ /* 0x000fe20000000f00 */
[----:B------:R-:W-:Y:S05]  /*1e2c0*/  WARPSYNC.ALL ;  /* 0x0000000000007948 */ /* 0x000fea0003800000 */
[----:B------:R-:W-:Y:S02]  /*1e2d0*/  ISETP.GT.U32.AND P3, PT, R243, 0x3, PT ;  /* 0x00000003f300780c */ /* 0x000fe40003f64070 */
[----:B------:R-:W-:-:S11]  /*1e2e0*/  LOP3.LUT R191, R244, 0x3, RZ, 0xc0, !PT ;  /* 0x00000003f4bf7812 */ /* 0x000fd600078ec0ff */
[----:B------:R-:W1:Y:S01]  /*1e2f0*/  @!P3 S2R R247, SR_CgaCtaId ;  /* 0x0000000000f7b919 */ /* 0x000e620000008800 */
[----:B------:R-:W-:Y:S02]  /*1e300*/  @!P3 MOV R216, 0x400 ;  /* 0x0000040000d8b802 */ /* 0x000fe40000000f00 */
[----:B0-----:R-:W-:Y:S02]  /*1e310*/  @!P2 LEA R217, R245, R190, 0x18 ;  /* 0x000000bef5d9a211 */ /* 0x001fe400078ec0ff */
[C---:B------:R-:W-:Y:S02]  /*1e320*/  @!P2 IADD3 R190, R196.reuse, R191, RZ ;  /* 0x000000bfc4bea210 */ /* 0x040fe40007ffe0ff */
[----:B------:R-:W-:-:S03]  /*1e330*/  @!P3 IADD3 R196, R196, R243, RZ ;  /* 0x000000f3c4c4b210 */ /* 0x000fc60007ffe0ff */
[----:B------:R-:W-:Y:S01]  /*1e340*/  @!P2 IMAD R190, R190, 0x8, R217 ;  /* 0x00000008bebea824 */ /* 0x000fe200078e02d9 */
[----:B------:R-:W-:-:S04]  /*1e350*/  HFMA2.MMA R217, -RZ, RZ, 0, 0 ;  /* 0x00000000ffd97435 */ /* 0x000fc800000001ff */
[----:B------:R0:W-:Y:S01]  /*1e360*/  @!P2 STS.64 [R190], R188 ;  /* 0x000000bcbe00a388 */ /* 0x0001e20000000a00 */
[----:B------:R-:W-:Y:S01]  /*1e370*/  BAR.SYNC.DEFER_BLOCKING 0x0 ;  /* 0x0000000000007b1d */ /* 0x000fe20000010000 */
[----:B------:R-:W-:Y:S01]  /*1e380*/  @!P3 IMAD.MOV.U32 R217, RZ, RZ, 0x500 ;  /* 0x00000500ffd9b424 */ /* 0x000fe200078e00ff */
[----:B------:R-:W-:Y:S02]  /*1e390*/  LOP3.LUT P2, RZ, R191, 0x1f, R218, 0xf8, !PT ;  /* 0x0000001fbfff7812 */ /* 0x000fe4000784f8da */
[----:B-1----:R-:W-:Y:S02]  /*1e3a0*/  @!P3 LEA R243, R247, R216, 0x18 ;  /* 0x000000d8f7f3b211 */ /* 0x002fe400078ec0ff */
[----:B0-----:R-:W-:Y:S01]  /*1e3b0*/  CS2R R188, SRZ ;  /* 0x0000000000bc7805 */ /* 0x001fe2000001ff00 */
[----:B------:R-:W0:Y:S02]  /*1e3c0*/  SHFL.DOWN PT, R216, R217, 0x2, 0x1f ;  /* 0x08401f00d9d87f89 */ /* 0x000e2400000e0000 */
[----:B------:R-:W-:-:S05]  /*1e3d0*/  @!P3 IMAD R243, R196, 0x8, R243 ;  /* 0x00000008c4f3b824 */ /* 0x000fca00078e02f3 */
[----:B------:R1:W2:Y:S01]  /*1e3e0*/  @!P3 LDS.64 R188, [R243] ;  /* 0x00000000f3bcb984 */ /* 0x0002a20000000a00 */
[----:B------:R-:W-:Y:S02]  /*1e3f0*/  PLOP3.LUT P3, PT, PT, PT, UP0, 0x40, 0x0 ;  /* 0x000000000000781c */ /* 0x000fe40003f6e808 */
[-C--:B-1----:R-:W-:Y:S02]  /*1e400*/  I2FP.F32.S32 R243, R217.reuse ;  /* 0x000000d900f37245 */ /* 0x082fe40000201400 */
[----:B0-----:R-:W-:Y:S02]  /*1e410*/  IADD3 R190, R216, R217, RZ ;  /* 0x000000d9d8be7210 */ /* 0x001fe40007ffe0ff */
[----:B------:R-:W-:Y:S02]  /*1e420*/  I2FP.F32.S32 R246, R216 ;  /* 0x000000d800f67245 */ /* 0x000fe40000201400 */
[----:B------:R-:W-:Y:S01]  /*1e430*/  I2FP.F32.S32 R196, R190 ;  /* 0x000000be00c47245 */ /* 0x000fe20000201400 */
[----:B------:R-:W-:Y:S03]  /*1e440*/  SHFL.DOWN PT, R217, R190, 0x1, 0x1f ;  /* 0x08201f00bed97f89 */ /* 0x000fe600000e0000 */
[----:B------:R-:W0:Y:S01]  /*1e450*/  MUFU.RCP R216, R196 ;  /* 0x000000c400d87308 */ /* 0x000e220000001000 */
[----:B--2---:R-:W1:Y:S04]  /*1e460*/  SHFL.DOWN PT, R245, R188, 0x2, 0x1f ;  /* 0x08401f00bcf57f89 */ /* 0x004e6800000e0000 */
[----:B------:R-:W2:Y:S01]  /*1e470*/  SHFL.DOWN PT, R242, R189, 0x2, 0x1f ;  /* 0x08401f00bdf27f89 */ /* 0x000ea200000e0000 */
[C---:B-1----:R-:W-:Y:S01]  /*1e480*/  FADD.FTZ R244, -R245.reuse, R188 ;  /* 0x000000bcf5f47221 */ /* 0x042fe20000010100 */
[----:B------:R-:W-:-:S03]  /*1e490*/  FMUL.FTZ R248, R245, R246 ;  /* 0x000000f6f5f87220 */ /* 0x000fc60000410000 */
[----:B------:R-:W-:Y:S01]  /*1e4a0*/  FMUL.FTZ R244, R244, R244 ;  /* 0x000000f4f4f47220 */ /* 0x000fe20000410000 */
[----:B------:R-:W-:Y:S01]  /*1e4b0*/  FFMA.FTZ R245, R243, R188, R248 ;  /* 0x000000bcf3f57223 */ /* 0x000fe200000100f8 */
[----:B--2---:R-:W-:Y:S01]  /*1e4c0*/  FADD.FTZ R189, R242, R189 ;  /* 0x000000bdf2bd7221 */ /* 0x004fe20000010000 */
[----:B------:R-:W-:Y:S02]  /*1e4d0*/  IMAD.IADD R242, R190, 0x1, R217 ;  /* 0x00000001bef27824 */ /* 0x000fe400078e02d9 */
[----:B------:R-:W-:Y:S01]  /*1e4e0*/  FMUL.FTZ R244, R244, R243 ;  /* 0x000000f3f4f47220 */ /* 0x000fe20000410000 */
[----:B0-----:R-:W-:Y:S01]  /*1e4f0*/  FMUL.FTZ R243, R216, R245 ;  /* 0x000000f5d8f37220 */ /* 0x001fe20000410000 */
[----:B------:R-:W-:Y:S01]  /*1e500*/  I2FP.F32.S32 R217, R217 ;  /* 0x000000d900d97245 */ /* 0x000fe20000201400 */
[----:B------:R-:W0:Y:S01]  /*1e510*/  @!P2 LDC.64 R190, c[0x0][0x250] ;  /* 0x00009400ffbeab82 */ /* 0x000e220000000a00 */
[----:B------:R-:W-:Y:S01]  /*1e520*/  FMUL.FTZ R244, R244, R246 ;  /* 0x000000f6f4f47220 */ /* 0x000fe20000410000 */
[----:B------:R-:W-:Y:S01]  /*1e530*/  I2FP.F32.S32 R242, R242 ;  /* 0x000000f200f27245 */ /* 0x000fe20000201400 */
[----:B------:R-:W1:Y:S02]  /*1e540*/  SHFL.DOWN PT, R188, R243, 0x1, 0x1f ;  /* 0x08201f00f3bc7f89 */ /* 0x000e6400000e0000 */
[----:B------:R-:W-:-:S03]  /*1e550*/  FFMA.FTZ R189, R216, R244, R189 ;  /* 0x000000f4d8bd7223 */ /* 0x000fc600000100bd */
[----:B------:R-:W2:Y:S02]  /*1e560*/  MUFU.RCP R242, R242 ;  /* 0x000000f200f27308 */ /* 0x000ea40000001000 */
[----:B------:R-:W3:Y:S01]  /*1e570*/  SHFL.DOWN PT, R216, R189, 0x1, 0x1f ;  /* 0x08201f00bdd87f89 */ /* 0x000ee200000e0000 */
[----:B0-----:R-:W-:-:S04]  /*1e580*/  @!P2 IMAD.WIDE R190, R19, 0x4, R190 ;  /* 0x0000000413bea825 */ /* 0x001fc800078e02be */
[----:B-1----:R-:W-:Y:S01]  /*1e590*/  FADD.FTZ R244, R243, -R188 ;  /* 0x800000bcf3f47221 */ /* 0x002fe20000010000 */
[----:B------:R-:W-:-:S03]  /*1e5a0*/  FMUL.FTZ R247, R188, R217 ;  /* 0x000000d9bcf77220 */ /* 0x000fc60000410000 */
[----:B------:R-:W-:Y:S01]  /*1e5b0*/  FMUL.FTZ R245, R244, R244 ;  /* 0x000000f4f4f57220 */ /* 0x000fe20000410000 */
[----:B------:R-:W-:-:S03]  /*1e5c0*/  FFMA.FTZ R247, R196, R243, R247 ;  /* 0x000000f3c4f77223 */ /* 0x000fc600000100f7 */
[----:B------:R-:W-:Y:S01]  /*1e5d0*/  FMUL.FTZ R245, R196, R245 ;  /* 0x000000f5c4f57220 */ /* 0x000fe20000410000 */
[C---:B--2---:R-:W-:Y:S01]  /*1e5e0*/  FMUL.FTZ R247, R242.reuse, R247 ;  /* 0x000000f7f2f77220 */ /* 0x044fe20000410000 */
[----:B------:R-:W0:Y:S02]  /*1e5f0*/  LDC R196, c[0x0][0x2d8] ;  /* 0x0000b600ffc47b82 */ /* 0x000e240000000800 */
[----:B------:R-:W-:Y:S01]  /*1e600*/  FMUL.FTZ R245, R245, R217 ;  /* 0x000000d9f5f57220 */ /* 0x000fe20000410000 */
[----:B---3--:R-:W-:Y:S01]  /*1e610*/  FADD.FTZ R217, R189, R216 ;  /* 0x000000d8bdd97221 */ /* 0x008fe20000010000 */
[----:B------:R-:W1:Y:S03]  /*1e620*/  SHFL.IDX PT, R249, R247, RZ, 0x1f ;  /* 0x00001ffff7f97589 */ /* 0x000e6600000e0000 */
[----:B------:R-:W-:-:S06]  /*1e630*/  FFMA.FTZ R217, R242, R245, R217 ;  /* 0x000000f5f2d97223 */ /* 0x000fcc00000100d9 */
[----:B------:R-:W0:Y:S01]  /*1e640*/  SHFL.IDX PT, R217, R217, RZ, 0x1f ;  /* 0x00001fffd9d97589 */ /* 0x000e2200000e0000 */
[----:B-1----:R-:W-:-:S03]  /*1e650*/  FMUL.FTZ R188, R249, R249 ;  /* 0x000000f9f9bc7220 */ /* 0x002fc60000410000 */
[----:B------:R-:W-:Y:S02]  /*1e660*/  @!P2 STG.E desc[UR4][R190.64], R249 ;  /* 0x000000f9be00a986 */ /* 0x000fe4000c101904 */
[----:B------:R-:W-:Y:S02]  /*1e670*/  FSEL R243, R188, RZ, !P3 ;  /* 0x000000ffbcf37208 */ /* 0x000fe40005800000 */
[----:B------:R-:W1:Y:S01]  /*1e680*/  @!P2 LDC.64 R188, c[0x0][0x258] ;  /* 0x00009600ffbcab82 */ /* 0x000e620000000a00 */
[----:B0-----:R-:W-:-:S04]  /*1e690*/  FFMA.FTZ R196, R217, UR12, R196 ;  /* 0x0000000cd9c47c23 */ /* 0x001fc800080100c4 */
        /* <DEDUP_REMOVED lines=21> */
[----:B------:R-:W-:Y:S01]  /*1e7f0*/  F2FP.F16.F32.PACK_AB R188, R189, R188 ;  /* 0x000000bcbdbc723e */ /* 0x000fe200000000ff */
[C---:B------:R-:W-:Y:S01]  /*1e800*/  FADD.FTZ R245, -R216.reuse, R210 ;  /* 0x000000d2d8f57221 */ /* 0x040fe20000010100 */
[----:B------:R-:W-:Y:S01]  /*1e810*/  F2FP.F16.F32.PACK_AB R189, R191, R190 ;  /* 0x000000bebfbd723e */ /* 0x000fe200000000ff */
        /* <DEDUP_REMOVED lines=9> */
[----:B------:R-:W-:Y:S01]  /*1e8b0*/  SHF.R.U32.HI R199, RZ, 0x1c, R192 ;  /* 0x0000001cffc77819 */ /* 0x000fe200000116c0 */
[----:B------:R-:W-:Y:S01]  /*1e8c0*/  FFMA.FTZ R217, R144, R217, R64 ;  /* 0x000000d990d97223 */ /* 0x000fe20000010040 */
[----:B------:R-:W-:Y:S01]  /*1e8d0*/  FFMA.FTZ R210, R145, R210, R65 ;  /* 0x000000d291d27223 */ /* 0x000fe20000010041 */
[----:B------:R-:W-:Y:S01]  /*1e8e0*/  FFMA.FTZ R211, R142, R211, R62 ;  /* 0x000000d38ed37223 */ /* 0x000fe2000001003e */
[----:B------:R-:W-:Y:S01]  /*1e8f0*/  F2FP.F16.F32.PACK_AB R190, R191, R190 ;  /* 0x000000bebfbe723e */ /* 0x000fe200000000ff */
[----:B------:R-:W-:Y:S01]  /*1e900*/  FFMA.FTZ R202, R143, R202, R63 ;  /* 0x000000ca8fca7223 */ /* 0x000fe2000001003f */
[----:B------:R-:W-:Y:S01]  /*1e910*/  F2FP.F16.F32.PACK_AB R191, R200, R193 ;  /* 0x000000c1c8bf723e */ /* 0x000fe200000000ff */
[----:B------:R-:W-:Y:S01]  /*1e920*/  FFMA.FTZ R243, R146, R243, R66 ;  /* 0x000000f392f37223 */ /* 0x000fe20000010042 */
[----:B------:R-:W-:Y:S01]  /*1e930*/  SHF.L.U32 R200, R192, 0x4, RZ ;  /* 0x00000004c0c87819 */ /* 0x000fe200000006ff */
[----:B------:R-:W-:Y:S01]  /*1e940*/  FFMA.FTZ R218, R147, R218, R67 ;  /* 0x000000da93da7223 */ /* 0x000fe20000010043 */
[----:B------:R-:W-:Y:S01]  /*1e950*/  FFMA.FTZ R201, R140, R201, R60 ;  /* 0x000000c98cc97223 */ /* 0x000fe2000001003c */
[----:B------:R-:W-:Y:S01]  /*1e960*/  FFMA.FTZ R194, R141, R194, R61 ;  /* 0x000000c28dc27223 */ /* 0x000fe2000001003d */
[----:B------:R-:W-:Y:S01]  /*1e970*/  IADD3 R192, P2, R200, UR14, RZ ;  /* 0x0000000ec8c07c10 */ /* 0x000fe2000ff5e0ff */
[C---:B------:R-:W-:Y:S01]  /*1e980*/  FADD.FTZ R197, -R216.reuse, R197 ;  /* 0x000000c5d8c57221 */ /* 0x040fe20000010100 */
[C---:B------:R-:W-:Y:S01]  /*1e990*/  FADD.FTZ R209, -R216.reuse, R209 ;  /* 0x000000d1d8d17221 */ /* 0x040fe20000010100 */
[C---:B------:R-:W-:Y:S01]  /*1e9a0*/  FADD.FTZ R203, -R216.reuse, R203 ;  /* 0x000000cbd8cb7221 */ /* 0x040fe20000010100 */
[----:B------:R-:W-:Y:S01]  /*1e9b0*/  IADD3.X R193, R199, UR15, RZ, P2, !PT ;  /* 0x0000000fc7c17c10 */ /* 0x000fe200097fe4ff */
[C---:B------:R-:W-:Y:S01]  /*1e9c0*/  FADD.FTZ R212, -R216.reuse, R212 ;  /* 0x000000d4d8d47221 */ /* 0x040fe20000010100 */
[C---:B------:R-:W-:Y:S01]  /*1e9d0*/  FADD.FTZ R213, -R216.reuse, R213 ;  /* 0x000000d5d8d57221 */ /* 0x040fe20000010100 */
[C---:B------:R-:W-:Y:S01]  /*1e9e0*/  FADD.FTZ R214, -R216.reuse, R214 ;  /* 0x000000d6d8d67221 */ /* 0x040fe20000010100 */
[C---:B------:R-:W-:Y:S01]  /*1e9f0*/  FADD.FTZ R195, -R216.reuse, R195 ;  /* 0x000000c3d8c37221 */ /* 0x040fe20000010100 */
        /* <DEDUP_REMOVED lines=18> */
[----:B0-----:R-:W-:Y:S01]  /*1eb20*/  F2FP.F16.F32.PACK_AB R190, R210, R217 ;  /* 0x000000d9d2be723e */ /* 0x001fe200000000ff */
[----:B------:R-:W-:Y:S01]  /*1eb30*/  FADD.FTZ R226, -R216, R226 ;  /* 0x000000e2d8e27221 */ /* 0x000fe20000010100 */
[----:B------:R-:W-:Y:S01]  /*1eb40*/  F2FP.F16.F32.PACK_AB R189, R202, R211 ;  /* 0x000000d3cabd723e */ /* 0x000fe200000000ff */
[----:B------:R-:W-:Y:S01]  /*1eb50*/  FADD.FTZ R228, -R216, R228 ;  /* 0x000000e4d8e47221 */ /* 0x000fe20000010100 */
[----:B------:R-:W0:Y:S01]  /*1eb60*/  LDC.64 R210, c[0x0][0x2b8] ;  /* 0x0000ae00ffd27b82 */ /* 0x000e220000000a00 */
[----:B------:R-:W-:Y:S01]  /*1eb70*/  IADD3 R192, P2, R200, UR16, RZ ;  /* 0x00000010c8c07c10 */ /* 0x000fe2000ff5e0ff */
[-C--:B------:R-:W-:Y:S01]  /*1eb80*/  FFMA.FTZ R200, R115, R214.reuse, R35 ;  /* 0x000000d673c87223 */ /* 0x080fe20000010023 */
[----:B------:R-:W-:Y:S01]  /*1eb90*/  F2FP.F16.F32.PACK_AB R191, R218, R243 ;  /* 0x000000f3dabf723e */ /* 0x000fe200000000ff */
[----:B------:R-:W-:Y:S01]  /*1eba0*/  FFMA.FTZ R214, R155, R214, R75 ;  /* 0x000000d69bd67223 */ /* 0x000fe2000001004b */
[----:B------:R-:W-:Y:S01]  /*1ebb0*/  F2FP.F16.F32.PACK_AB R188, R194, R201 ;  /* 0x000000c9c2bc723e */ /* 0x000fe200000000ff */
[----:B------:R-:W-:Y:S01]  /*1ebc0*/  FFMA.FTZ R194, R108, R195, R28 ;  /* 0x000000c36cc27223 */ /* 0x000fe2000001001c */
[----:B------:R-:W-:Y:S01]  /*1ebd0*/  IADD3.X R193, R199, UR17, RZ, P2, !PT ;  /* 0x00000011c7c17c10 */ /* 0x000fe200097fe4ff */
[----:B------:R-:W-:Y:S01]  /*1ebe0*/  FFMA.FTZ R199, R109, R198, R29 ;  /* 0x000000c66dc77223 */ /* 0x000fe2000001001d */
[C---:B------:R-:W-:Y:S01]  /*1ebf0*/  FADD.FTZ R227, -R216.reuse, R227 ;  /* 0x000000e3d8e37221 */ /* 0x040fe20000010100 */
[C---:B------:R-:W-:Y:S01]  /*1ec00*/  FADD.FTZ R230, -R216.reuse, R230 ;  /* 0x000000e6d8e67221 */ /* 0x040fe20000010100 */
[C---:B------:R-:W-:Y:S01]  /*1ec10*/  FADD.FTZ R229, -R216.reuse, R229 ;  /* 0x000000e5d8e57221 */ /* 0x040fe20000010100 */
[----:B------:R1:W-:Y:S01]  /*1ec20*/  STG.E.128 desc[UR4][R192.64], R188 ;  /* 0x000000bcc0007986 */ /* 0x0003e2000c101d04 */
        /* <DEDUP_REMOVED lines=21> */
[-C--:B------:R-:W-:Y:S01]  /*1ed80*/  FFMA.FTZ R193, R114, R213.reuse, R34 ;  /* 0x000000d572c17223 */ /* 0x080fe20000010022 */
[----:B------:R-:W-:Y:S01]  /*1ed90*/  F2FP.F16.F32.PACK_AB R188, R199, R194 ;  /* 0x000000c2c7bc723e */ /* 0x000fe200000000ff */
[----:B------:R-:W-:Y:S01]  /*1eda0*/  FFMA.FTZ R213, R154, R213, R74 ;  /* 0x000000d59ad57223 */ /* 0x000fe2000001004a */
[----:B------:R-:W-:Y:S01]  /*1edb0*/  F2FP.F16.F32.PACK_AB R189, R190, R189 ;  /* 0x000000bdbebd723e */ /* 0x000fe200000000ff */
[----:B------:R-:W-:Y:S01]  /*1edc0*/  FFMA.FTZ R203, R152, R203, R72 ;  /* 0x000000cb98cb7223 */ /* 0x000fe20000010048 */
[----:B------:R-:W-:Y:S01]  /*1edd0*/  F2FP.F16.F32.PACK_AB R190, R192, R191 ;  /* 0x000000bfc0be723e */ /* 0x000fe200000000ff */
[----:B------:R-:W-:Y:S01]  /*1ede0*/  FFMA.FTZ R212, R153, R212, R73 ;  /* 0x000000d499d47223 */ /* 0x000fe20000010049 */
[----:B------:R-:W-:Y:S01]  /*1edf0*/  F2FP.F16.F32.PACK_AB R191, R200, R193 ;  /* 0x000000c1c8bf723e */ /* 0x000fe200000000ff */
[----:B0-----:R-:W-:-:S04]  /*1ee00*/  IMAD.WIDE.U32 R192, R204, 0x10, R210 ;  /* 0x00000010ccc07825 */ /* 0x001fc800078e00d2 */
[C---:B------:R-:W-:Y:S01]  /*1ee10*/  FMUL.FTZ R223, R196.reuse, R223 ;  /* 0x000000dfc4df7220 */ /* 0x040fe20000410000 */
        /* <DEDUP_REMOVED lines=21> */
[----:B0-----:R-:W-:Y:S01]  /*1ef70*/  F2FP.F16.F32.PACK_AB R191, R214, R213 ;  /* 0x000000d5d6bf723e */ /* 0x001fe200000000ff */
[----:B------:R-:W-:Y:S01]  /*1ef80*/  FFMA.FTZ R194, R151, R209, R71 ;  /* 0x000000d197c27223 */ /* 0x000fe20000010047 */
[----:B------:R-:W-:Y:S01]  /*1ef90*/  F2FP.F16.F32.PACK_AB R190, R212, R203 ;  /* 0x000000cbd4be723e */ /* 0x000fe200000000ff */
[----:B------:R-:W-:Y:S01]  /*1efa0*/  FFMA.FTZ R196, R116, R215, R36 ;  /* 0x000000d774c47223 */ /* 0x000fe20000010024 */
[----:B------:R-:W0:Y:S01]  /*1efb0*/  LDC.64 R212, c[0x0][0x2c0] ;  /* 0x0000b000ffd47b82 */ /* 0x000e220000000a00 */
        /* <DEDUP_REMOVED lines=10> */
[-C--:B------:R-:W-:Y:S01]  /*1f060*/  FFMA.FTZ R196, R122, R223.reuse, R42 ;  /* 0x000000df7ac47223 */ /* 0x080fe2000001002a */
        /* <DEDUP_REMOVED lines=25> */
[----:B0-----:R-:W-:Y:S01]  /*1f200*/  IMAD.WIDE.U32 R218, R204, 0x10, R212 ;  /* 0x00000010ccda7825 */ /* 0x001fe200078e00d4 */
[----:B------:R-:W-:-:S03]  /*1f210*/  F2FP.F16.F32.PACK_AB R202, R215, R214 ;  /* 0x000000d6d7ca723e */ /* 0x000fc600000000ff */
[----:B------:R-:W-:Y:S01]  /*1f220*/  FFMA.FTZ R227, R166, R227, R86 ;  /* 0x000000e3a6e37223 */ /* 0x000fe20000010056 */
[----:B------:R-:W-:Y:S01]  /*1f230*/  F2FP.F16.F32.PACK_AB R197, R222, R197 ;  /* 0x000000c5dec5723e */ /* 0x000fe200000000ff */
[C---:B------:R-:W-:Y:S01]  /*1f240*/  IMAD.WIDE.U32 R214, R205.reuse, 0x10, R210 ;  /* 0x00000010cdd67825 */ /* 0x040fe200078e00d2 */
[----:B------:R0:W-:Y:S03]  /*1f250*/  STG.E.128 desc[UR4][R218.64], R188 ;  /* 0x000000bcda007986 */ /* 0x0001e6000c101d04 */
[----:B------:R-:W-:Y:S01]  /*1f260*/  FFMA.FTZ R229, R168, R229, R88 ;  /* 0x000000e5a8e57223 */ /* 0x000fe20000010058 */
[----:B------:R-:W-:Y:S01]  /*1f270*/  FFMA.FTZ R231, R170, R231, R90 ;  /* 0x000000e7aae77223 */ /* 0x000fe2000001005a */
[----:B------:R-:W-:Y:S01]  /*1f280*/  IMAD.WIDE.U32 R204, R205, 0x10, R212 ;  /* 0x00000010cdcc7825 */ /* 0x000fe200078e00d4 */
[----:B------:R1:W-:Y:S03]  /*1f290*/  STG.E.128 desc[UR4][R214.64], R192 ;  /* 0x000000c0d6007986 */ /* 0x0003e6000c101d04 */
[----:B------:R-:W-:Y:S01]  /*1f2a0*/  FFMA.FTZ R232, R169, R232, R89 ;  /* 0x000000e8a9e87223 */ /* 0x000fe20000010059 */
[----:B------:R-:W-:Y:S01]  /*1f2b0*/  FFMA.FTZ R230, R167, R230, R87 ;  /* 0x000000e6a7e67223 */ /* 0x000fe20000010057 */
[C---:B------:R-:W-:Y:S01]  /*1f2c0*/  IMAD.WIDE.U32 R210, R208.reuse, 0x10, R210 ;  /* 0x00000010d0d27825 */ /* 0x040fe200078e00d2 */
[----:B------:R2:W-:Y:S03]  /*1f2d0*/  STG.E.128 desc[UR4][R204.64], R196 ;  /* 0x000000c4cc007986 */ /* 0x0005e6000c101d04 */
[----:B------:R-:W-:Y:S01]  /*1f2e0*/  IMAD.WIDE.U32 R208, R208, 0x10, R212 ;  /* 0x00000010d0d07825 */ /* 0x000fe200078e00d4 */
[----:B------:R3:W-:Y:S03]  /*1f2f0*/  STG.E.128 desc[UR4][R210.64], R200 ;  /* 0x000000c8d2007986 */ /* 0x0007e6000c101d04 */
[----:B------:R-:W-:Y:S01]  /*1f300*/  FFMA.FTZ R213, R165, R228, R85 ;  /* 0x000000e4a5d57223 */ /* 0x000fe20000010055 */
[----:B------:R-:W-:Y:S01]  /*1f310*/  FFMA.FTZ R212, R171, R233, R91 ;  /* 0x000000e9abd47223 */ /* 0x000fe2000001005b */
[----:B0-----:R-:W-:-:S04]  /*1f320*/  F2FP.F16.F32.PACK_AB R190, R232, R229 ;  /* 0x000000e5e8be723e */ /* 0x001fc800000000ff */
[----:B------:R-:W-:Y:S01]  /*1f330*/  F2FP.F16.F32.PACK_AB R191, R212, R231 ;  /* 0x000000e7d4bf723e */ /* 0x000fe200000000ff */
        /* <DEDUP_REMOVED lines=8> */
[----:B------:R-:W-:Y:S01]  /*1f3c0*/  FFMA.FTZ R198, R139, R216, R59 ;  /* 0x000000d88bc67223 */ /* 0x000fe2000001003b */
[----:B---3--:R-:W-:-:S02]  /*1f3d0*/  IMAD.SHL.U32 R202, R207, 0x10, RZ ;  /* 0x00000010cfca7824 */ /* 0x008fc400078e00ff */
[----:B------:R-:W-:Y:S01]  /*1f3e0*/  FFMA.FTZ R201, R177, R240, R97 ;  /* 0x000000f0b1c97223 */ /* 0x000fe20000010061 */
[----:B------:R-:W-:Y:S01]  /*1f3f0*/  SHF.R.U32.HI R207, RZ, 0x1c, R207 ;  /* 0x0000001cffcf7819 */ /* 0x000fe200000116cf */
[----:B------:R-:W-:Y:S01]  /*1f400*/  FFMA.FTZ R199, R178, R239, R98 ;  /* 0x000000efb2c77223 */ /* 0x000fe20000010062 */
[----:B------:R-:W-:Y:S01]  /*1f410*/  F2FP.F16.F32.PACK_AB R193, R194, R193 ;  /* 0x000000c1c2c1723e */ /* 0x000fe200000000ff */
[----:B------:R-:W-:Y:S01]  /*1f420*/  FFMA.FTZ R216, R179, R216, R99 ;  /* 0x000000d8b3d87223 */ /* 0x000fe20000010063 */
[----:B------:R-:W-:Y:S01]  /*1f430*/  F2FP.F16.F32.PACK_AB R194, R196, R195 ;  /* 0x000000c3c4c2723e */ /* 0x000fe200000000ff */
[----:B------:R-:W-:Y:S01]  /*1f440*/  FFMA.FTZ R238, R175, R238, R95 ;  /* 0x000000eeafee7223 */ /* 0x000fe2000001005f */
[----:B------:R-:W-:Y:S01]  /*1f450*/  F2FP.F16.F32.PACK_AB R195, R198, R197 ;  /* 0x000000c5c6c3723e */ /* 0x000fe200000000ff */
[----:B------:R-:W-:Y:S01]  /*1f460*/  FFMA.FTZ R198, R176, R237, R96 ;  /* 0x000000edb0c67223 */ /* 0x000fe20000010060 */
[----:B------:R-:W-:Y:S01]  /*1f470*/  IADD3 R200, P2, R202, UR14, RZ ;  /* 0x0000000ecac87c10 */ /* 0x000fe2000ff5e0ff */
[----:B------:R-:W-:Y:S01]  /*1f480*/  FFMA.FTZ R197, R174, R235, R94 ;  /* 0x000000ebaec57223 */ /* 0x000fe2000001005e */
[----:B------:R-:W-:Y:S01]  /*1f490*/  FFMA.FTZ R196, R172, R234, R92 ;  /* 0x000000eaacc47223 */ /* 0x000fe2000001005c */
[----:B------:R-:W-:Y:S01]  /*1f4a0*/  FFMA.FTZ R205, R173, R236, R93 ;  /* 0x000000ecadcd7223 */ /* 0x000fe2000001005d */
[----:B------:R-:W-:-:S02]  /*1f4b0*/  F2FP.F16.F32.PACK_AB R198, R201, R198 ;  /* 0x000000c6c9c6723e */ /* 0x000fc400000000ff */
[----:B------:R-:W-:Y:S02]  /*1f4c0*/  IADD3.X R201, R207, UR15, RZ, P2, !PT ;  /* 0x0000000fcfc97c10 */ /* 0x000fe400097fe4ff */
[----:B------:R-:W-:Y:S02]  /*1f4d0*/  ISETP.GE.AND P2, PT, R19, UR19, PT ;  /* 0x0000001313007c0c */ /* 0x000fe4000bf46270 */
[----:B------:R-:W-:Y:S02]  /*1f4e0*/  IADD3 R202, P3, R202, UR16, RZ ;  /* 0x00000010caca7c10 */ /* 0x000fe4000ff7e0ff */
[----:B------:R-:W-:Y:S02]  /*1f4f0*/  F2FP.F16.F32.PACK_AB R189, R230, R227 ;  /* 0x000000e3e6bd723e */ /* 0x000fe400000000ff */
[----:B------:R-:W-:Y:S02]  /*1f500*/  F2FP.F16.F32.PACK_AB R188, R213, R226 ;  /* 0x000000e2d5bc723e */ /* 0x000fe400000000ff */
[----:B------:R-:W-:-:S02]  /*1f510*/  F2FP.F16.F32.PACK_AB R199, R216, R199 ;  /* 0x000000c7d8c7723e */ /* 0x000fc400000000ff */
[----:B------:R-:W-:Y:S01]  /*1f520*/  F2FP.F16.F32.PACK_AB R197, R238, R197 ;  /* 0x000000c5eec5723e */ /* 0x000fe200000000ff */
[----:B------:R-:W-:Y:S01]  /*1f530*/  STG.E.128 desc[UR4][R208.64], R188 ;  /* 0x000000bcd0007986 */ /* 0x000fe2000c101d04 */
[----:B------:R-:W-:Y:S02]  /*1f540*/  IADD3.X R203, R207, UR17, RZ, P3, !PT ;  /* 0x00000011cfcb7c10 */ /* 0x000fe40009ffe4ff */
[----:B------:R-:W-:Y:S01]  /*1f550*/  F2FP.F16.F32.PACK_AB R196, R205, R196 ;  /* 0x000000c4cdc4723e */ /* 0x000fe200000000ff */
[----:B------:R-:W-:Y:S01]  /*1f560*/  STG.E.128 desc[UR4][R200.64], R192 ;  /* 0x000000c0c8007986 */ /* 0x000fe2000c101d04 */
[----:B------:R-:W-:-:S03]  /*1f570*/  SEL R204, RZ, 0x1, P1 ;  /* 0x00000001ffcc7807 */ /* 0x000fc60000800000 */
[----:B------:R0:W-:Y:S02]  /*1f580*/  STG.E.128 desc[UR4][R202.64], R196 ;  /* 0x000000c4ca007986 */ /* 0x0001e4000c101d04 */
[----:B0-----:R-:W-:Y:S01]  /*1f590*/  PRMT R196, R204, 0x7610, R196 ;  /* 0x00007610ccc47816 */ /* 0x001fe200000000c4 */
[----:B------:R-:W-:Y:S06]  /*1f5a0*/  @!P2 BRA `(.L_x_18700) ;  /* 0xfffffe1400d4a947 */ /* 0x000fec000383ffff */
[----:B------:R-:W-:Y:S05]  /*1f5b0*/  EXIT ;  /* 0x000000000000794d */ /* 0x000fea0003800000 */
.L_x_18699:
[----:B------:R-:W-:Y:S01]  /*1f5c0*/  IMAD.MOV.U32 R245, RZ, RZ, 0x1 ;  /* 0x00000001fff57424 */ /* 0x000fe200078e00ff */
[----:B------:R-:W-:Y:S01]  /*1f5d0*/  MOV R248, 0x1f ;  /* 0x0000001f00f87802 */ /* 0x000fe20000000f00 */
[----:B------:R-:W-:-:S07]  /*1f5e0*/  IMAD.MOV.U32 R243, RZ, RZ, -0x1 ;  /* 0xfffffffffff37424 */ /* 0x000fce00078e00ff */
[----:B0-----:R-:W-:Y:S05]  /*1f5f0*/  WARPSYNC.COLLECTIVE R243, `(.L_x_18701) ;  /* 0x00000000f3087348 */ /* 0x001fea0003c00000 */
[----:B------:R1:W2:Y:S02]  /*1f600*/  SHFL.BFLY P3, R242, R246, R245, R248 ;  /* 0x0c0000f5f6f27389 */ /* 0x0002a400000600f8 */
[----:B012---:R-:W-:Y:S01]  /*1f610*/  ENDCOLLECTIVE ;  /* 0x000000000000791b */ /* 0x007fe20003800000 */
.L_x_18701:
[----:B------:R-:W-:Y:S01]  /*1f620*/  HFMA2.MMA R245, -RZ, RZ, 0, 1.1920928955078125e-07 ;  /* 0x00000002fff57435 */ /* 0x000fe200000001ff */
[----:B------:R-:W-:-:S05]  /*1f630*/  MOV R189, R242 ;  /* 0x000000f200bd7202 */ /* 0x000fca0000000f00 */
[----:B------:R-:W-:-:S04]  /*1f640*/  FADD.FTZ R190, R246, R189 ;  /* 0x000000bdf6be7221 */ /* 0x000fc80000010000 */
[----:B------:R-:W-:-:S07]  /*1f650*/  IMAD.MOV.U32 R246, RZ, RZ, R190 ;  /* 0x000000fffff67224 */ /* 0x000fce00078e00be */
[----:B------:R-:W-:Y:S05]  /*1f660*/  WARPSYNC.COLLECTIVE R243, `(.L_x_18702) ;  /* 0x00000000f3087348 */ /* 0x000fea0003c00000 */
[----:B------:R0:W1:Y:S02]  /*1f670*/  SHFL.BFLY P3, R242, R246, R245, R248 ;  /* 0x0c0000f5f6f27389 */ /* 0x00006400000600f8 */
[----:B01----:R-:W-:Y:S01]  /*1f680*/  ENDCOLLECTIVE ;  /* 0x000000000000791b */ /* 0x003fe20003800000 */
.L_x_18702:
[----:B------:R-:W-:Y:S02]  /*1f690*/  IMAD.MOV.U32 R245, RZ, RZ, 0x4 ;  /* 0x00000004fff57424 */ /* 0x000fe400078e00ff */
[----:B------:R-:W-:-:S04]  /*1f6a0*/  IMAD.MOV.U32 R189, RZ, RZ, R242 ;  /* 0x000000ffffbd7224 */ /* 0x000fc800078e00f2 */
[----:B------:R-:W-:-:S05]  /*1f6b0*/  FADD.FTZ R191, R190, R189 ;  /* 0x000000bdbebf7221 */ /* 0x000fca0000010000 */
[----:B------:R-:W-:-:S07]  /*1f6c0*/  MOV R246, R191 ;  /* 0x000000bf00f67202 */ /* 0x000fce0000000f00 */
[----:B------:R-:W-:Y:S05]  /*1f6d0*/  WARPSYNC.COLLECTIVE R243, `(.L_x_18703) ;  /* 0x00000000f3087348 */ /* 0x000fea0003c00000 */
[----:B------:R0:W1:Y:S02]  /*1f6e0*/  SHFL.BFLY P3, R242, R246, R245, R248 ;  /* 0x0c0000f5f6f27389 */ /* 0x00006400000600f8 */
[----:B01----:R-:W-:Y:S01]  /*1f6f0*/  ENDCOLLECTIVE ;  /* 0x000000000000791b */ /* 0x003fe20003800000 */
.L_x_18703:
[----:B------:R-:W-:Y:S01]  /*1f700*/  HFMA2.MMA R245, -RZ, RZ, 0, 4.76837158203125e-07 ;  /* 0x00000008fff57435 */ /* 0x000fe200000001ff */
[----:B------:R-:W-:-:S05]  /*1f710*/  MOV R188, R242 ;  /* 0x000000f200bc7202 */ /* 0x000fca0000000f00 */
[----:B------:R-:W-:-:S04]  /*1f720*/  FADD.FTZ R216, R191, R188 ;  /* 0x000000bcbfd87221 */ /* 0x000fc80000010000 */
[----:B------:R-:W-:-:S07]  /*1f730*/  IMAD.MOV.U32 R246, RZ, RZ, R216 ;  /* 0x000000fffff67224 */ /* 0x000fce00078e00d8 */
[----:B------:R-:W-:Y:S05]  /*1f740*/  WARPSYNC.COLLECTIVE R243, `(.L_x_18704) ;  /* 0x00000000f3087348 */ /* 0x000fea0003c00000 */
[----:B------:R0:W1:Y:S02]  /*1f750*/  SHFL.BFLY P3, R242, R246, R245, R248 ;  /* 0x0c0000f5f6f27389 */ /* 0x00006400000600f8 */
[----:B01----:R-:W-:Y:S01]  /*1f760*/  ENDCOLLECTIVE ;  /* 0x000000000000791b */ /* 0x003fe20003800000 */
.L_x_18704:
[----:B------:R-:W-:Y:S02]  /*1f770*/  IMAD.MOV.U32 R245, RZ, RZ, 0x10 ;  /* 0x00000010fff57424 */ /* 0x000fe400078e00ff */
[----:B------:R-:W-:-:S04]  /*1f780*/  IMAD.MOV.U32 R189, RZ, RZ, R242 ;  /* 0x000000ffffbd7224 */ /* 0x000fc800078e00f2 */
[----:B------:R-:W-:-:S05]  /*1f790*/  FADD.FTZ R217, R216, R189 ;  /* 0x000000bdd8d97221 */ /* 0x000fca0000010000 */
[----:B------:R-:W-:-:S07]  /*1f7a0*/  MOV R246, R217 ;  /* 0x000000d900f67202 */ /* 0x000fce0000000f00 */
[----:B------:R-:W-:Y:S05]  /*1f7b0*/  WARPSYNC.COLLECTIVE R243, `(.L_x_18705) ;  /* 0x00000000f3087348 */ /* 0x000fea0003c00000 */
[----:B------:R0:W1:Y:S02]  /*1f7c0*/  SHFL.BFLY P3, R242, R246, R245, R248 ;  /* 0x0c0000f5f6f27389 */ /* 0x00006400000600f8 */
[----:B01----:R-:W-:Y:S01]  /*1f7d0*/  ENDCOLLECTIVE ;  /* 0x000000000000791b */ /* 0x003fe20003800000 */
.L_x_18705:
        /* <DEDUP_REMOVED lines=88> */
.L_x_18706:
[----:B------:R-:W-:Y:S02]  /*1fd60*/  IMAD.MOV.U32 R245, RZ, RZ, 0x2 ;  /* 0x00000002fff57424 */ /* 0x000fe400078e00ff */
[----:B------:R-:W-:-:S04]  /*1fd70*/  IMAD.MOV.U32 R190, RZ, RZ, R242 ;  /* 0x000000ffffbe7224 */ /* 0x000fc800078e00f2 */
[----:B------:R-:W-:-:S05]  /*1fd80*/  FADD.FTZ R190, R189, R190 ;  /* 0x000000bebdbe7221 */ /* 0x000fca0000010000 */
[----:B------:R-:W-:-:S07]  /*1fd90*/  MOV R246, R190 ;  /* 0x000000be00f67202 */ /* 0x000fce0000000f00 */
[----:B------:R-:W-:Y:S05]  /*1fda0*/  WARPSYNC.COLLECTIVE R243, `(.L_x_18707) ;  /* 0x00000000f3087348 */ /* 0x000fea0003c00000 */
[----:B------:R0:W1:Y:S02]  /*1fdb0*/  SHFL.BFLY P3, R242, R246, R245, R248 ;  /* 0x0c0000f5f6f27389 */ /* 0x00006400000600f8 */
[----:B01----:R-:W-:Y:S01]  /*1fdc0*/  ENDCOLLECTIVE ;  /* 0x000000000000791b */ /* 0x003fe20003800000 */
.L_x_18707:
[----:B------:R-:W-:Y:S01]  /*1fdd0*/  HFMA2.MMA R245, -RZ, RZ, 0, 2.384185791015625e-07 ;  /* 0x00000004fff57435 */ /* 0x000fe200000001ff */
[----:B------:R-:W-:-:S05]  /*1fde0*/  MOV R191, R242 ;  /* 0x000000f200bf7202 */ /* 0x000fca0000000f00 */
[----:B------:R-:W-:-:S04]  /*1fdf0*/  FADD.FTZ R191, R190, R191 ;  /* 0x000000bfbebf7221 */ /* 0x000fc80000010000 */
[----:B------:R-:W-:-:S07]  /*1fe00*/  IMAD.MOV.U32 R246, RZ, RZ, R191 ;  /* 0x000000fffff67224 */ /* 0x000fce00078e00bf */
[----:B------:R-:W-:Y:S05]  /*1fe10*/  WARPSYNC.COLLECTIVE R243, `(.L_x_18708) ;  /* 0x00000000f3087348 */ /* 0x000fea0003c00000 */
[----:B------:R0:W1:Y:S02]  /*1fe20*/  SHFL.BFLY P3, R242, R246, R245, R248 ;  /* 0x0c0000f5f6f27389 */ /* 0x00006400000600f8 */
[----:B01----:R-:W-:Y:S01]  /*1fe30*/  ENDCOLLECTIVE ;  /* 0x000000000000791b */ /* 0x003fe20003800000 */
.L_x_18708:
[----:B------:R-:W-:Y:S02]  /*1fe40*/  IMAD.MOV.U32 R245, RZ, RZ, 0x8 ;  /* 0x00000008fff57424 */ /* 0x000fe400078e00ff */
[----:B------:R-:W-:-:S04]  /*1fe50*/  IMAD.MOV.U32 R216, RZ, RZ, R242 ;  /* 0x000000ffffd87224 */ /* 0x000fc800078e00f2 */
[----:B------:R-:W-:-:S05]  /*1fe60*/  FADD.FTZ R216, R191, R216 ;  /* 0x000000d8bfd87221 */ /* 0x000fca0000010000 */
[----:B------:R-:W-:-:S07]  /*1fe70*/  MOV R246, R216 ;  /* 0x000000d800f67202 */ /* 0x000fce0000000f00 */
[----:B------:R-:W-:Y:S05]  /*1fe80*/  WARPSYNC.COLLECTIVE R243, `(.L_x_18709) ;  /* 0x00000000f3087348 */ /* 0x000fea0003c00000 */
[----:B------:R0:W1:Y:S02]  /*1fe90*/  SHFL.BFLY P3, R242, R246, R245, R248 ;  /* 0x0c0000f5f6f27389 */ /* 0x00006400000600f8 */
[----:B01----:R-:W-:Y:S01]  /*1fea0*/  ENDCOLLECTIVE ;  /* 0x000000000000791b */ /* 0x003fe20003800000 */
.L_x_18709:
[----:B------:R-:W-:Y:S01]  /*1feb0*/  HFMA2.MMA R245, -RZ, RZ, 0, 9.5367431640625e-07 ;  /* 0x00000010fff57435 */ /* 0x000fe200000001ff */
[----:B------:R-:W-:-:S05]  /*1fec0*/  MOV R217, R242 ;  /* 0x000000f200d97202 */ /* 0x000fca0000000f00 */
[----:B------:R-:W-:-:S04]  /*1fed0*/  FADD.FTZ R217, R216, R217 ;  /* 0x000000d9d8d97221 */ /* 0x000fc80000010000 */
[----:B------:R-:W-:-:S07]  /*1fee0*/  IMAD.MOV.U32 R246, RZ, RZ, R217 ;  /* 0x000000fffff67224 */ /* 0x000fce00078e00d9 */
[----:B------:R-:W-:Y:S05]  /*1fef0*/  WARPSYNC.COLLECTIVE R243, `(.L_x_18710) ;  /* 0x00000000f3087348 */ /* 0x000fea0003c00000 */
[----:B------:R0:W1:Y:S02]  /*1ff00*/  SHFL.BFLY P3, R242, R246, R245, R248 ;  /* 0x0c0000f5f6f27389 */ /* 0x00006400000600f8 */
[----:B01----:R-:W-:Y:S01]  /*1ff10*/  ENDCOLLECTIVE ;  /* 0x000000000000791b */ /* 0x003fe20003800000 */
.L_x_18710:
[----:B------:R-:W-:Y:S05]  /*1ff20*/  BRA `(.L_x_18711) ;  /* 0xffffffe000d47947 */ /* 0x000fea000383ffff */
.L_x_18712:
        /* <DEDUP_REMOVED lines=13> */
.L_x_33545:


//--------------------- .text._ZN10layer_norm31ln_parallel_residual_fwd_kernelINS_13Kernel_traitsIf6__halfS2_S2_fjLj5120ELj1ELj1ELj4ELj16ENS_18Kernel_traits_baseILj5120EfS2_S2_S2_fjLj128EEEEELb1ELb1ELb0EEEvNS_9FwdParamsE --------------------------
	.section	.text._ZN10layer_norm31ln_parallel_residual_fwd_kernelINS_13Kernel_traitsIf6__halfS2_S2_fjLj5120ELj1ELj1ELj4ELj16ENS_18Kernel_traits_baseILj5120EfS2_S2_S2_fjLj128EEEEELb1ELb1ELb0EEEvNS_9FwdParamsE,"ax",@progbits
	.align	128
        .global         _ZN10layer_norm31ln_parallel_residual_fwd_kernelINS_13Kernel_traitsIf6__halfS2_S2_fjLj5120ELj1ELj1ELj4ELj16ENS_18Kernel_traits_baseILj5120EfS2_S2_S2_fjLj128EEEEELb1ELb1ELb0EEEvNS_9FwdParamsE
        .type           _ZN10layer_norm31ln_parallel_residual_fwd_kernelINS_13Kernel_traitsIf6__halfS2_S2_fjLj5120ELj1ELj1ELj4ELj16ENS_18Kernel_traits_baseILj5120EfS2_S2_S2_fjLj128EEEEELb1ELb1ELb0EEEvNS_9FwdParamsE,@function
        .size           _ZN10layer_norm31ln_parallel_residual_fwd_kernelINS_13Kernel_traitsIf6__halfS2_S2_fjLj5120ELj1ELj1ELj4ELj16ENS_18Kernel_traits_baseILj5120EfS2_S2_S2_fjLj128EEEEELb1ELb1ELb0EEEvNS_9FwdParamsE,(.L_x_33546 - _ZN10layer_norm31ln_parallel_residual_fwd_kernelINS_13Kernel_traitsIf6__halfS2_S2_fjLj5120ELj1ELj1ELj4ELj16ENS_18Kernel_traits_baseILj5120EfS2_S2_S2_fjLj128EEEEELb1ELb1ELb0EEEvNS_9FwdParamsE)
        .other          _ZN10layer_norm31ln_parallel_residual_fwd_kernelINS_13Kernel_traitsIf6__halfS2_S2_fjLj5120ELj1ELj1ELj4ELj16ENS_18Kernel_traits_baseILj5120EfS2_S2_S2_fjLj128EEEEELb1ELb1ELb0EEEvNS_9FwdParamsE,@"STO_CUDA_ENTRY STV_DEFAULT"
_ZN10layer_norm31ln_parallel_residual_fwd_kernelINS_13Kernel_traitsIf6__halfS2_S2_fjLj5120ELj1ELj1ELj4ELj16ENS_18Kernel_traits_baseILj5120EfS2_S2_S2_fjLj128EEEEELb1ELb1ELb0EEEvNS_9FwdParamsE:
.text._ZN10layer_norm31ln_parallel_residual_fwd_kernelINS_13Kernel_traitsIf6__halfS2_S2_fjLj5120ELj1ELj1ELj4ELj16ENS_18Kernel_traits_baseILj5120EfS2_S2_S2_fjLj128EEEEELb1ELb1ELb0EEEvNS_9FwdParamsE:
        /* <DEDUP_REMOVED lines=19> */
[----:B------:R-:W-:-:S02]  /*0130*/  LOP3.LUT R16, R163, 0x7f, RZ, 0xc0, !PT ;  /* 0x0000007fa3107812 */ /* 0x000fc400078ec0ff */
[----:B------:R-:W-:Y:S01]  /*0140*/  LOP3.LUT R11, R11, 0xffffffdf, RZ, 0xc0, !PT ;  /* 0xffffffdf0b0b7812 */ /* 0x000fe200078ec0ff */
[----:B------:R-:W-:Y:S01]  /*0150*/  BSSY B0, `(.L_x_18713) ;  /* 0x0000061000007945 */ /* 0x000fe20003800000 */
        /* <DEDUP_REMOVED lines=44> */
[----:B------:R-:W-:Y:S02]  /*0420*/  LOP3.LUT R14, R7, UR30, R14, 0x96, !PT ;  /* 0x0000001e070e7c12 */ /* 0x000fe4000f8e960e */
[----:B-1----:R-:W-:Y:S02]  /*0430*/  SHF.R.S32.HI R7, RZ, 0x1f, R10 ;  /* 0x0000001fff077819 */ /* 0x002fe4000001140a */
[----:B------:R-:W-:Y:S02]  /*0440*/  LOP3.LUT R12, R5, UR31, R12, 0x96, !PT ;  /* 0x0000001f050c7c12 */ /* 0x000fe4000f8e960c */
[----:B------:R-:W-:Y:S02]  /*0450*/  MOV R5, R16 ;  /* 0x0000001000057202 */ /* 0x000fe40000000f00 */
[----:B------:R-:W-:Y:S02]  /*0460*/  LEA.HI R10, R7, R10, RZ, 0x3 ;  /* 0x0000000a070a7211 */ /* 0x000fe400078f18ff */
[----:B------:R-:W-:-:S04]  /*0470*/  LOP3.LUT R7, R5, 0x7f, RZ, 0x3c, !PT ;  /* 0x0000007f05077812 */ /* 0x000fc800078e3cff */
[----:B------:R-:W-:-:S04]  /*0480*/  LEA.HI.SX32 R114, R10, R7, 0x1d ;  /* 0x000000070a727211 */ /* 0x000fc800078feaff */
[C---:B------:R-:W-:Y:S02]  /*0490*/  LOP3.LUT P6, RZ, R114.reuse, 0xffffff80, RZ, 0xc0, !PT ;  /* 0xffffff8072ff7812 */ /* 0x040fe400078cc0ff */
[C---:B------:R-:W-:Y:S02]  /*04a0*/  ISETP.GE.U32.AND P5, PT, R114.reuse, 0x100, PT ;  /* 0x000001007200780c */ /* 0x040fe40003fa6070 */
[----:B------:R-:W-:-:S09]  /*04b0*/  ISETP.GE.U32.AND P4, PT, R114, 0x180, PT ;  /* 0x000001807200780c */ /* 0x000fd20003f86070 */
[----:B------:R-:W-:-:S04]  /*04c0*/  @P6 LOP3.LUT R11, R11, 0x20, RZ, 0xfc, !PT ;  /* 0x000000200b0b6812 */ /* 0x000fc800078efcff */
[----:B------:R-:W-:-:S04]  /*04d0*/  LOP3.LUT R11, R11, 0xfffffdff, RZ, 0xc0, !PT ;  /* 0xfffffdff0b0b7812 */ /* 0x000fc800078ec0ff */
[----:B------:R-:W-:Y:S02]  /*04e0*/  @P5 LOP3.LUT R11, R11, 0x200, RZ, 0xfc, !PT ;  /* 0x000002000b0b5812 */ /* 0x000fe400078efcff */
[----:B------:R-:W-:Y:S02]  /*04f0*/  ISETP.GE.U32.AND P3, PT, R114, 0x200, PT ;  /* 0x000002007200780c */ /* 0x000fe40003f66070 */
[----:B------:R-:W-:Y:S01]  /*0500*/  LOP3.LUT R11, R11, 0xfffffeff, RZ, 0xc0, !PT ;  /* 0xfffffeff0b0b7812 */ /* 0x000fe200078ec0ff */
[----:B------:R-:W-:Y:S01]  /*0510*/  UIADD3 UR33, UR7, 0x1fd5c5a3, URZ ;  /* 0x1fd5c5a307217890 */ /* 0x000fe2000fffe03f */
[----:B------:R-:W-:Y:S02]  /*0520*/  IMAD.WIDE.U32 R14, R14, -0x2daee0ad, RZ ;  /* 0xd2511f530e0e7825 */ /* 0x000fe400078e00ff */
[----:B------:R-:W-:Y:S02]  /*0530*/  @P4 LOP3.LUT R11, R11, 0x100, RZ, 0xfc, !PT ;  /* 0x000001000b0b4812 */ /* 0x000fe400078efcff */
[----:B------:R-:W-:Y:S01]  /*0540*/  ISETP.GE.U32.AND P2, PT, R114, 0x280, PT ;  /* 0x000002807200780c */ /* 0x000fe20003f46070 */
[----:B------:R-:W-:Y:S01]  /*0550*/  UIADD3 UR32, UR6, 0x5384540f, URZ ;  /* 0x5384540f06207890 */ /* 0x000fe2000fffe03f */
[----:B------:R-:W-:Y:S01]  /*0560*/  LOP3.LUT R11, R11, 0xffffff7f, RZ, 0xc0, !PT ;  /* 0xffffff7f0b0b7812 */ /* 0x000fe200078ec0ff */
[----:B------:R-:W-:Y:S01]  /*0570*/  IMAD.WIDE.U32 R12, R12, -0x326172a9, RZ ;  /* 0xcd9e8d570c0c7825 */ /* 0x000fe200078e00ff */
[----:B------:R-:W-:-:S02]  /*0580*/  LOP3.LUT R17, R15, UR33, R4, 0x96, !PT ;  /* 0x000000210f117c12 */ /* 0x000fc4000f8e9604 */
[----:B------:R-:W-:Y:S01]  /*0590*/  @P3 LOP3.LUT R11, R11, 0x80, RZ, 0xfc, !PT ;  /* 0x000000800b0b3812 */ /* 0x000fe200078efcff */
[----:B------:R-:W-:Y:S01]  /*05a0*/  UIADD3 UR34, UR6, -0xe443238, URZ ;  /* 0xf1bbcdc806227890 */ /* 0x000fe2000fffe03f */
[----:B------:R-:W-:Y:S01]  /*05b0*/  LOP3.LUT R16, R13, UR32, R6, 0x96, !PT ;  /* 0x000000200d107c12 */ /* 0x000fe2000f8e9606 */
[----:B------:R-:W-:Y:S01]  /*05c0*/  IMAD.HI.U32 R7, R17, -0x326172a9, RZ ;  /* 0xcd9e8d5711077827 */ /* 0x000fe200078e00ff */
[----:B------:R-:W-:Y:S01]  /*05d0*/  LOP3.LUT R11, R11, 0xffffffbf, RZ, 0xc0, !PT ;  /* 0xffffffbf0b0b7812 */ /* 0x000fe200078ec0ff */
[----:B------:R-:W-:Y:S01]  /*05e0*/  UIADD3 UR35, UR7, -0x24c28bd8, URZ ;  /* 0xdb3d742807237890 */ /* 0x000fe2000fffe03f */
[----:B------:R-:W-:Y:S01]  /*05f0*/  LEA.HI R4, R163, UR8, RZ, 0x19 ;  /* 0x00000008a3047c11 */ /* 0x000fe2000f8fc8ff */
        /* <DEDUP_REMOVED lines=22> */
.L_x_18714:
[----:B------:R-:W-:Y:S05]  /*0760*/  BSYNC B0 ;  /* 0x0000000000007941 */ /* 0x000fea0003800000 */
.L_x_18713:
        /* <DEDUP_REMOVED lines=18> */
.L_x_18716:
[----:B------:R-:W-:Y:S05]  /*0890*/  BSYNC B0 ;  /* 0x0000000000007941 */ /* 0x000fea0003800000 */
.L_x_18715:
        /* <DEDUP_REMOVED lines=18> */
.L_x_18718:
[----:B------:R-:W-:Y:S05]  /*09c0*/  BSYNC B0 ;  /* 0x0000000000007941 */ /* 0x000fea0003800000 */
.L_x_18717:
        /* <DEDUP_REMOVED lines=18> */
.L_x_18720:
[----:B------:R-:W-:Y:S05]  /*0af0*/  BSYNC B0 ;  /* 0x0000000000007941 */ /* 0x000fea0003800000 */
.L_x_18719:
        /* <DEDUP_REMOVED lines=17> */
.L_x_18722:
[----:B------:R-:W-:Y:S05]  /*0c10*/  BSYNC B0 ;  /* 0x0000000000007941 */ /* 0x000fea0003800000 */
.L_x_18721:
        /* <DEDUP_REMOVED lines=22> */
[----:B------:R-:W-:Y:S01]  /*0d80*/  ULDC.64 UR8, c[0x0][0x230] ;  /* 0x00008c0000087ab9 */ /* 0x000fe20000000a00 */
[----:B------:R-:W-:Y:S01]  /*0d90*/  UISETP.NE.AND UP0, UPT, UR10, URZ, UPT ;  /* 0x0000003f0a00728c */ /* 0x000fe2000bf05270 */
[----:B------:R-:W-:Y:S01]  /*0da0*/  VIMNMX R12, R12, 0x20, PT ;  /* 0x000000200c0c7848 */ /* 0x000fe20003fe0100 */
[----:B------:R-:W-:Y:S01]  /*0db0*/  IMAD.IADD R6, R6, 0x1, R7 ;  /* 0x0000000106067824 */ /* 0x000fe200078e0207 */
[----:B------:R-:W-:Y:S01]  /*0dc0*/  LOP3.LUT R5, R5, UR36, R14, 0x96, !PT ;  /* 0x0000002405057c12 */ /* 0x000fe2000f8e960e */
[----:B------:R-:W-:Y:S01]  /*0dd0*/  ULDC.64 UR12, c[0x0][0x238] ;  /* 0x00008e00000c7ab9 */ /* 0x000fe20000000a00 */
[----:B------:R-:W-:Y:S01]  /*0de0*/  ULDC.64 UR14, c[0x0][0x240] ;  /* 0x00009000000e7ab9 */ /* 0x000fe20000000a00 */
[----:B------:R-:W-:Y:S01]  /*0df0*/  IMAD.IADD R12, R7, 0x1, R12 ;  /* 0x00000001070c7824 */ /* 0x000fe200078e020c */
[----:B------:R-:W-:Y:S01]  /*0e00*/  SHF.L.U32 R9, R6, 0x3, RZ ;  /* 0x0000000306097819 */ /* 0x000fe200000006ff */
[----:B------:R-:W-:Y:S01]  /*0e10*/  ULDC.64 UR16, c[0x0][0x248] ;  /* 0x0000920000107ab9 */ /* 0x000fe20000000a00 */
[----:B------:R-:W-:Y:S01]  /*0e20*/  LOP3.LUT R6, R10, UR37, R13, 0x96, !PT ;  /* 0x000000250a067c12 */ /* 0x000fe2000f8e960d */
[----:B------:R-:W-:Y:S01]  /*0e30*/  IMAD R10, R18, -0x2daee0ad, RZ ;  /* 0xd2511f53120a7824 */ /* 0x000fe200078e02ff */
[----:B------:R-:W-:Y:S01]  /*0e40*/  I2FP.F32.U32 R164, R9 ;  /* 0x0000000900a47245 */ /* 0x000fe20000201000 */
[----:B------:R-:W-:Y:S01]  /*0e50*/  HFMA2.MMA R9, -RZ, RZ, 0, 0 ;  /* 0x00000000ff097435 */ /* 0x000fe200000001ff */
[----:B------:R-:W-:Y:S01]  /*0e60*/  LOP3.LUT R7, R8, 0x3, RZ, 0xc0, !PT ;  /* 0x0000000308077812 */ /* 0x000fe200078ec0ff */
[----:B------:R-:W-:Y:S01]  /*0e70*/  IMAD R8, R15, -0x326172a9, RZ ;  /* 0xcd9e8d570f087824 */ /* 0x000fe200078e02ff */
[----:B------:R-:W-:Y:S01]  /*0e80*/  ULDC.64 UR18, c[0x0][0x210] ;  /* 0x0000840000127ab9 */ /* 0x000fe20000000a00 */
[----:B------:R-:W-:Y:S01]  /*0e90*/  IMAD.SHL.U32 R165, R12, 0x8, RZ ;  /* 0x000000080ca57824 */ /* 0x000fe200078e00ff */
[----:B------:R-:W0:Y:S06]  /*0ea0*/  MUFU.RCP R164, R164 ;  /* 0x000000a400a47308 */ /* 0x000e2c0000001000 */
.L_x_19388:
[----:B------:R-:W-:Y:S01]  /*0eb0*/  IMAD R12, R4, UR38, RZ ;  /* 0x00000026040c7c24 */ /* 0x000fe2000f8e02ff */
[----:B------:R-:W-:Y:S01]  /*0ec0*/  LOP3.LUT P0, RZ, R11, 0x20, RZ, 0xc0, !PT ;  /* 0x000000200bff7812 */ /* 0x000fe2000780c0ff */
[----:B------:R-:W-:Y:S01]  /*0ed0*/  BSSY B0, `(.L_x_18723) ;  /* 0x00005d3000007945 */ /* 0x000fe20003800000 */
[----:B01234-:R-:W-:Y:S02]  /*0ee0*/  LOP3.LUT R68, R163, 0x7f, RZ, 0xc0, !PT ;  /* 0x0000007fa3447812 */ /* 0x01ffe400078ec0ff */
        /* <DEDUP_REMOVED lines=14> */
[----:B--2---:R-:W-:-:S12]  /*0fd0*/  IMAD.WIDE.U32 R70, R12, 0x10, R86 ;  /* 0x000000100c467825 */ /* 0x004fd800078e0056 */
[----:B------:R-:W-:-:S04]  /*0fe0*/  @P1 LEA R68, P2, R12, R76, 0x4 ;  /* 0x0000004c0c441211 */ /* 0x000fc800078420ff */
[----:B------:R-:W-:-:S05]  /*0ff0*/  @P1 LEA.HI.X R69, R12, R77, RZ, 0x4, P2 ;  /* 0x0000004d0c451211 */ /* 0x000fca00010f24ff */
[----:B------:R1:W5:Y:S04]  /*1000*/  @P1 LDG.E.128 R32, desc[UR4][R68.64] ;  /* 0x0000000444201981 */ /* 0x000368000c1e1d00 */
        /* <DEDUP_REMOVED lines=13> */
.L_x_18726:
[----:B------:R-:W-:-:S07]  /*10e0*/  IMAD.MOV.U32 R13, RZ, RZ, R8 ;  /* 0x000000ffff0d7224 */ /* 0x000fce00078e0008 */
.L_x_18727:
[----:B------:R-:W-:Y:S05]  /*10f0*/  BSYNC B1 ;  /* 0x0000000000017941 */ /* 0x000fea0003800000 */
.L_x_18725:
        /* <DEDUP_REMOVED lines=16> */
.L_x_18731:
[----:B------:R-:W-:Y:S05]  /*1200*/  BSYNC B2 ;  /* 0x0000000000027941 */ /* 0x000fea0003800000 */
.L_x_18730:
        /* <DEDUP_REMOVED lines=44> */
.L_x_18729:
[----:B------:R-:W-:Y:S05]  /*14d0*/  BSYNC B1 ;  /* 0x0000000000017941 */ /* 0x000fea0003800000 */
.L_x_18728:
[----:B------:R-:W1:Y:S01]  /*14e0*/  LDC R113, c[0x0][0x294] ;  /* 0x0000a500ff717b82 */ /* 0x000e620000000800 */
[----:B------:R-:W-:Y:S01]  /*14f0*/  HFMA2.MMA R101, -RZ, RZ, 0.1171875, 0 ;  /* 0x2f800000ff657435 */ /* 0x000fe200000001ff */
[----:B------:R-:W-:Y:S01]  /*1500*/  ISETP.NE.U32.AND P2, PT, R76, RZ, PT ;  /* 0x000000ff4c00720c */ /* 0x000fe20003f45070 */
[----:B-----5:R-:W-:Y:S01]  /*1510*/  HADD2.F32 R7, -RZ, R68.H0_H0 ;  /* 0x20000044ff077230 */ /* 0x020fe20000004100 */
[----:B------:R-:W-:Y:S02]  /*1520*/  I2FP.F32.U32 R76, R13 ;  /* 0x0000000d004c7245 */ /* 0x000fe40000201000 */
[----:B------:R-:W-:Y:S02]  /*1530*/  ISETP.NE.AND.EX P2, PT, R77, RZ, PT, P2 ;  /* 0x000000ff4d00720c */ /* 0x000fe40003f45320 */
[----:B------:R-:W2:Y:S01]  /*1540*/  LDC R112, c[0x0][0x298] ;  /* 0x0000a600ff707b82 */ /* 0x000ea20000000800 */
[----:B------:R-:W-:Y:S02]  /*1550*/  LOP3.LUT R11, R11, 0xffffffef, RZ, 0xc0, !PT ;  /* 0xffffffef0b0b7812 */ /* 0x000fe400078ec0ff */
[----:B------:R-:W-:-:S05]  /*1560*/  FFMA.FTZ R76, R76, R101, 1.1641532182693481445e-10 ;  /* 0x2f0000004c4c7423 */ /* 0x000fca0000010065 */
[----:B-1----:R-:W-:Y:S01]  /*1570*/  FSETP.GTU.FTZ.AND P3, PT, R76, R113, PT ;  /* 0x000000714c00720b */ /* 0x002fe20003f7c000 */
        /* <DEDUP_REMOVED lines=10> */
.L_x_18732:
        /* <DEDUP_REMOVED lines=12> */
.L_x_18735:
[----:B------:R-:W-:-:S07]  /*16e0*/  IMAD.MOV.U32 R17, RZ, RZ, R8 ;  /* 0x000000ffff117224 */ /* 0x000fce00078e0008 */
.L_x_18736:
[----:B------:R-:W-:Y:S05]  /*16f0*/  BSYNC B1 ;  /* 0x0000000000017941 */ /* 0x000fea0003800000 */
.L_x_18734:
        /* <DEDUP_REMOVED lines=16> */
.L_x_18740:
[----:B------:R-:W-:Y:S05]  /*1800*/  BSYNC B2 ;  /* 0x0000000000027941 */ /* 0x000fea0003800000 */
.L_x_18739:
        /* <DEDUP_REMOVED lines=44> */
.L_x_18738:
[----:B------:R-:W-:Y:S05]  /*1ad0*/  BSYNC B1 ;  /* 0x0000000000017941 */ /* 0x000fea0003800000 */
.L_x_18737:
        /* <DEDUP_REMOVED lines=10> */
.L_x_18733:
        /* <DEDUP_REMOVED lines=12> */
.L_x_18742:
[----:B------:R-:W-:-:S07]  /*1c40*/  IMAD.MOV.U32 R15, RZ, RZ, R8 ;  /* 0x000000ffff0f7224 */ /* 0x000fce00078e0008 */
.L_x_18743:
[----:B------:R-:W-:Y:S05]  /*1c50*/  BSYNC B1 ;  /* 0x0000000000017941 */ /* 0x000fea0003800000 */
.L_x_18741:
        /* <DEDUP_REMOVED lines=16> */
.L_x_18747:
[----:B------:R-:W-:Y:S05]  /*1d60*/  BSYNC B2 ;  /* 0x0000000000027941 */ /* 0x000fea0003800000 */
.L_x_18746:
        /* <DEDUP_REMOVED lines=44> */
.L_x_18745:
[----:B------:R-:W-:Y:S05]  /*2030*/  BSYNC B1 ;  /* 0x0000000000017941 */ /* 0x000fea0003800000 */
.L_x_18744:
        /* <DEDUP_REMOVED lines=15> */
.L_x_18748:
        /* <DEDUP_REMOVED lines=12> */
.L_x_18751:
[----:B------:R-:W-:-:S07]  /*21f0*/  MOV R68, R8 ;  /* 0x0000000800447202 */ /* 0x000fce0000000f00 */
.L_x_18752:
[----:B------:R-:W-:Y:S05]  /*2200*/  BSYNC B1 ;  /* 0x0000000000017941 */ /* 0x000fea0003800000 */
.L_x_18750:
        /* <DEDUP_REMOVED lines=16> */
.L_x_18756:
[----:B------:R-:W-:Y:S05]  /*2310*/  BSYNC B2 ;  /* 0x0000000000027941 */ /* 0x000fea0003800000 */
.L_x_18755:
        /* <DEDUP_REMOVED lines=44> */
.L_x_18754:
[----:B------:R-:W-:Y:S05]  /*25e0*/  BSYNC B1 ;  /* 0x0000000000017941 */ /* 0x000fea0003800000 */
.L_x_18753:
        /* <DEDUP_REMOVED lines=10> */
.L_x_18749:
        /* <DEDUP_REMOVED lines=12> */
.L_x_18758:
[----:B------:R-:W-:-:S07]  /*2750*/  MOV R17, R8 ;  /* 0x0000000800117202 */ /* 0x000fce0000000f00 */
.L_x_18759:
[----:B------:R-:W-:Y:S05]  /*2760*/  BSYNC B1 ;  /* 0x0000000000017941 */ /* 0x000fea0003800000 */
.L_x_18757:
        /* <DEDUP_REMOVED lines=16> */
.L_x_18763:
[----:B------:R-:W-:Y:S05]  /*2870*/  BSYNC B2 ;  /* 0x0000000000027941 */ /* 0x000fea0003800000 */
.L_x_18762:
        /* <DEDUP_REMOVED lines=44> */
.L_x_18761:
[----:B------:R-:W-:Y:S05]  /*2b40*/  BSYNC B1 ;  /* 0x0000000000017941 */ /* 0x000fea0003800000 */
.L_x_18760:
        /* <DEDUP_REMOVED lines=15> */
.L_x_18764:
        /* <DEDUP_REMOVED lines=12> */
.L_x_18767:
[----:B------:R-:W-:-:S07]  /*2d00*/  IMAD.MOV.U32 R18, RZ, RZ, R8 ;  /* 0x000000ffff127224 */ /* 0x000fce00078e0008 */
.L_x_18768:
[----:B------:R-:W-:Y:S05]  /*2d10*/  BSYNC B1 ;  /* 0x0000000000017941 */ /* 0x000fea0003800000 */
.L_x_18766:
        /* <DEDUP_REMOVED lines=16> */
.L_x_18772:
[----:B------:R-:W-:Y:S05]  /*2e20*/  BSYNC B2 ;  /* 0x0000000000027941 */ /* 0x000fea0003800000 */
.L_x_18771:
        /* <DEDUP_REMOVED lines=44> */
.L_x_18770:
[----:B------:R-:W-:Y:S05]  /*30f0*/  BSYNC B1 ;  /* 0x0000000000017941 */ /* 0x000fea0003800000 */
.L_x_18769:
        /* <DEDUP_REMOVED lines=10> */
.L_x_18765:
        /* <DEDUP_REMOVED lines=12> */
.L_x_18774:
[----:B------:R-:W-:-:S07]  /*3260*/  IMAD.MOV.U32 R68, RZ, RZ, R8 ;  /* 0x000000ffff447224 */ /* 0x000fce00078e0008 */
.L_x_18775:
[----:B------:R-:W-:Y:S05]  /*3270*/  BSYNC B1 ;  /* 0x0000000000017941 */ /* 0x000fea0003800000 */
.L_x_18773:
        /* <DEDUP_REMOVED lines=16> */
.L_x_18779:
[----:B------:R-:W-:Y:S05]  /*3380*/  BSYNC B2 ;  /* 0x0000000000027941 */ /* 0x000fea0003800000 */
.L_x_18778:
        /* <DEDUP_REMOVED lines=44> */
.L_x_18777:
[----:B------:R-:W-:Y:S05]  /*3650*/  BSYNC B1 ;  /* 0x0000000000017941 */ /* 0x000fea0003800000 */
.L_x_18776:
        /* <DEDUP_REMOVED lines=15> */
.L_x_18780:
        /* <DEDUP_REMOVED lines=12> */
.L_x_18783:
[----:B------:R-:W-:-:S07]  /*3810*/  IMAD.MOV.U32 R19, RZ, RZ, R8 ;  /* 0x000000ffff137224 */ /* 0x000fce00078e0008 */
.L_x_18784:
[----:B------:R-:W-:Y:S05]  /*3820*/  BSYNC B1 ;  /* 0x0000000000017941 */ /* 0x000fea0003800000 */
.L_x_18782:
        /* <DEDUP_REMOVED lines=16> */
.L_x_18788:
[----:B------:R-:W-:Y:S05]  /*3930*/  BSYNC B2 ;  /* 0x0000000000027941 */ /* 0x000fea0003800000 */
.L_x_18787:
        /* <DEDUP_REMOVED lines=44> */
.L_x_18786:
[----:B------:R-:W-:Y:S05]  /*3c00*/  BSYNC B1 ;  /* 0x0000000000017941 */ /* 0x000fea0003800000 */
.L_x_18785:
        /* <DEDUP_REMOVED lines=10> */
.L_x_18781:
        /* <DEDUP_REMOVED lines=12> */
.L_x_18790:
[----:B------:R-:W-:-:S07]  /*3d70*/  IMAD.MOV.U32 R77, RZ, RZ, R8 ;  /* 0x000000ffff4d7224 */ /* 0x000fce00078e0008 */
.L_x_18791:
[----:B------:R-:W-:Y:S05]  /*3d80*/  BSYNC B1 ;  /* 0x0000000000017941 */ /* 0x000fea0003800000 */
.L_x_18789:
        /* <DEDUP_REMOVED lines=16> */
.L_x_18795:
[----:B------:R-:W-:Y:S05]  /*3e90*/  BSYNC B2 ;  /* 0x0000000000027941 */ /* 0x000fea0003800000 */
.L_x_18794:
        /* <DEDUP_REMOVED lines=44> */
.L_x_18793:
[----:B------:R-:W-:Y:S05]  /*4160*/  BSYNC B1 ;  /* 0x0000000000017941 */ /* 0x000fea0003800000 */
.L_x_18792:
        /* <DEDUP_REMOVED lines=15> */
.L_x_18796:
        /* <DEDUP_REMOVED lines=12> */
.L_x_18799:
[----:B------:R-:W-:-:S07]  /*4320*/  MOV R20, R8 ;  /* 0x0000000800147202 */ /* 0x000fce0000000f00 */
.L_x_18800:
[----:B------:R-:W-:Y:S05]  /*4330*/  BSYNC B1 ;  /* 0x0000000000017941 */ /* 0x000fea0003800000 */
.L_x_18798:
        /* <DEDUP_REMOVED lines=16> */
.L_x_18804:
[----:B------:R-:W-:Y:S05]  /*4440*/  BSYNC B2 ;  /* 0x0000000000027941 */ /* 0x000fea0003800000 */
.L_x_18803:
        /* <DEDUP_REMOVED lines=44> */
.L_x_18802:
[----:B------:R-:W-:Y:S05]  /*4710*/  BSYNC B1 ;  /* 0x0000000000017941 */ /* 0x000fea0003800000 */
.L_x_18801:
        /* <DEDUP_REMOVED lines=10> */
.L_x_18797:
        /* <DEDUP_REMOVED lines=12> */
.L_x_18806:
[----:B------:R-:W-:-:S07]  /*4880*/  MOV R96, R8 ;  /* 0x0000000800607202 */ /* 0x000fce0000000f00 */
.L_x_18807:
[----:B------:R-:W-:Y:S05]  /*4890*/  BSYNC B1 ;  /* 0x0000000000017941 */ /* 0x000fea0003800000 */
.L_x_18805:
        /* <DEDUP_REMOVED lines=16> */
.L_x_18811:
[----:B------:R-:W-:Y:S05]  /*49a0*/  BSYNC B2 ;  /* 0x0000000000027941 */ /* 0x000fea0003800000 */
.L_x_18810:
        /* <DEDUP_REMOVED lines=44> */
.L_x_18809:
[----:B------:R-:W-:Y:S05]  /*4c70*/  BSYNC B1 ;  /* 0x0000000000017941 */ /* 0x000fea0003800000 */
.L_x_18808:
        /* <DEDUP_REMOVED lines=13> */
.L_x_18812:
        /* <DEDUP_REMOVED lines=12> */
.L_x_18815:
[----:B------:R-:W-:-:S07]  /*4e10*/  IMAD.MOV.U32 R21, RZ, RZ, R8 ;  /* 0x000000ffff157224 */ /* 0x000fce00078e0008 */
.L_x_18816:
[----:B------:R-:W-:Y:S05]  /*4e20*/  BSYNC B1 ;  /* 0x0000000000017941 */ /* 0x000fea0003800000 */
.L_x_18814:
        /* <DEDUP_REMOVED lines=16> */
.L_x_18820:
[----:B------:R-:W-:Y:S05]  /*4f30*/  BSYNC B2 ;  /* 0x0000000000027941 */ /* 0x000fea0003800000 */
.L_x_18819:
        /* <DEDUP_REMOVED lines=44> */
.L_x_18818:
[----:B------:R-:W-:Y:S05]  /*5200*/  BSYNC B1 ;  /* 0x0000000000017941 */ /* 0x000fea0003800000 */
.L_x_18817:
        /* <DEDUP_REMOVED lines=10> */
.L_x_18813:
        /* <DEDUP_REMOVED lines=12> */
.L_x_18822:
[----:B------:R-:W-:-:S07]  /*5370*/  IMAD.MOV.U32 R70, RZ, RZ, R8 ;  /* 0x000000ffff467224 */ /* 0x000fce00078e0008 */
.L_x_18823:
[----:B------:R-:W-:Y:S05]  /*5380*/  BSYNC B1 ;  /* 0x0000000000017941 */ /* 0x000fea0003800000 */
.L_x_18821:
        /* <DEDUP_REMOVED lines=16> */
.L_x_18827:
[----:B------:R-:W-:Y:S05]  /*5490*/  BSYNC B2 ;  /* 0x0000000000027941 */ /* 0x000fea0003800000 */
.L_x_18826:
        /* <DEDUP_REMOVED lines=44> */
.L_x_18825:
[----:B------:R-:W-:Y:S05]  /*5760*/  BSYNC B1 ;  /* 0x0000000000017941 */ /* 0x000fea0003800000 */
.L_x_18824:
        /* <DEDUP_REMOVED lines=9> */
[----:B------:R-:W-:Y:S02]  /*5800*/  HADD2.F32 R70, -RZ, R39.H0_H0 ;  /* 0x20000027ff467230 */ /* 0x000fe40000004100 */
[----:B------:R-:W-:-:S03]  /*5810*/  IMAD.MOV.U32 R7, RZ, RZ, R68 ;  /* 0x000000ffff077224 */ /* 0x000fc600078e0044 */
[----:B------:R-:W-:Y:S01]  /*5820*/  FADD.FTZ R87, R70, R87 ;  /* 0x0000005746577221 */ /* 0x000fe20000010000 */
[----:B------:R-:W-:Y:S06]  /*5830*/  BRA `(.L_x_18829) ;  /* 0x0000000400587947 */ /* 0x000fec0003800000 */
.L_x_18828:
        /* <DEDUP_REMOVED lines=12> */
.L_x_18831:
[----:B------:R-:W-:-:S07]  /*5900*/  IMAD.MOV.U32 R22, RZ, RZ, R8 ;  /* 0x000000ffff167224 */ /* 0x000fce00078e0008 */
.L_x_18832:
[----:B------:R-:W-:Y:S05]  /*5910*/  BSYNC B1 ;  /* 0x0000000000017941 */ /* 0x000fea0003800000 */
.L_x_18830:
        /* <DEDUP_REMOVED lines=16> */
.L_x_18836:
[----:B------:R-:W-:Y:S05]  /*5a20*/  BSYNC B2 ;  /* 0x0000000000027941 */ /* 0x000fea0003800000 */
.L_x_18835:
        /* <DEDUP_REMOVED lines=44> */
.L_x_18834:
[----:B------:R-:W-:Y:S05]  /*5cf0*/  BSYNC B1 ;  /* 0x0000000000017941 */ /* 0x000fea0003800000 */
.L_x_18833:
        /* <DEDUP_REMOVED lines=10> */
.L_x_18829:
        /* <DEDUP_REMOVED lines=12> */
.L_x_18838:
[----:B------:R-:W-:-:S07]  /*5e60*/  IMAD.MOV.U32 R70, RZ, RZ, R8 ;  /* 0x000000ffff467224 */ /* 0x000fce00078e0008 */
.L_x_18839:
[----:B------:R-:W-:Y:S05]  /*5e70*/  BSYNC B1 ;  /* 0x0000000000017941 */ /* 0x000fea0003800000 */
.L_x_18837:
        /* <DEDUP_REMOVED lines=16> */
.L_x_18843:
[----:B------:R-:W-:Y:S05]  /*5f80*/  BSYNC B2 ;  /* 0x0000000000027941 */ /* 0x000fea0003800000 */
.L_x_18842:
        /* <DEDUP_REMOVED lines=44> */
.L_x_18841:
[----:B------:R-:W-:Y:S05]  /*6250*/  BSYNC B1 ;  /* 0x0000000000017941 */ /* 0x000fea0003800000 */
.L_x_18840:
        /* <DEDUP_REMOVED lines=13> */
.L_x_18844:
        /* <DEDUP_REMOVED lines=12> */
.L_x_18847:
[----:B------:R-:W-:-:S07]  /*63f0*/  MOV R23, R8 ;  /* 0x0000000800177202 */ /* 0x000fce0000000f00 */
.L_x_18848:
[----:B------:R-:W-:Y:S05]  /*6400*/  BSYNC B1 ;  /* 0x0000000000017941 */ /* 0x000fea0003800000 */
.L_x_18846:
        /* <DEDUP_REMOVED lines=16> */
.L_x_18852:
[----:B------:R-:W-:Y:S05]  /*6510*/  BSYNC B2 ;  /* 0x0000000000027941 */ /* 0x000fea0003800000 */
.L_x_18851:
        /* <DEDUP_REMOVED lines=44> */
.L_x_18850:
[----:B------:R-:W-:Y:S05]  /*67e0*/  BSYNC B1 ;  /* 0x0000000000017941 */ /* 0x000fea0003800000 */
.L_x_18849:
        /* <DEDUP_REMOVED lines=10> */
.L_x_18845:
        /* <DEDUP_REMOVED lines=14> */
[----:B------:R-:W-:Y:S02]  /*6970*/  SEL R161, RZ, 0x1, P0 ;  /* 0x00000001ffa17807 */ /* 0x000fe40000000000 */
[----:B------:R-:W-:Y:S02]  /*6980*/  LOP3.LUT P2, RZ, R11, 0x10, RZ, 0xc0, !PT ;  /* 0x000000100bff7812 */ /* 0x000fe4000784c0ff */
[----:B-1----:R-:W-:Y:S01]  /*6990*/  SEL R68, RZ, 0x10000, P4 ;  /* 0x00010000ff447807 */ /* 0x002fe20002000000 */
        /* <DEDUP_REMOVED lines=32> */
[----:B------:R-:W-:Y:S02]  /*6ba0*/  IADD3 R70, P0, R112, UR16, RZ ;  /* 0x0000001070467c10 */ /* 0x000fe4000ff1e0ff */
[----:B------:R-:W-:Y:S02]  /*6bb0*/  LOP3.LUT R69, R69, R103, RZ, 0xfc, !PT ;  /* 0x0000006745457212 */ /* 0x000fe400078efcff */
[----:B------:R-:W-:Y:S02]  /*6bc0*/  IADD3.X R71, R101, UR17, RZ, P0, !PT ;  /* 0x0000001165477c10 */ /* 0x000fe400087fe4ff */
[----:B------:R-:W-:-:S05]  /*6bd0*/  LOP3.LUT R68, R113, 0xff, R14, 0xf8, !PT ;  /* 0x000000ff71447812 */ /* 0x000fca00078ef80e */
[----:B------:R2:W-:Y:S02]  /*6be0*/  STG.E.64 desc[UR4][R70.64], R68 ;  /* 0x0000004446007986 */ /* 0x0005e4000c101b04 */
.L_x_18853:
[----:B------:R-:W-:-:S07]  /*6bf0*/  VIADD R101, R12, 0x80 ;  /* 0x000000800c657836 */ /* 0x000fce0000000000 */
.L_x_18724:
[----:B------:R-:W-:Y:S05]  /*6c00*/  BSYNC B0 ;  /* 0x0000000000007941 */ /* 0x000fea0003800000 */
.L_x_18723:
[----:B------:R-:W-:Y:S01]  /*6c10*/  LOP3.LUT P0, RZ, R11, 0x200, RZ, 0xc0, !PT ;  /* 0x000002000bff7812 */ /* 0x000fe2000780c0ff */
[----:B------:R-:W-:-:S12]  /*6c20*/  BSSY B0, `(.L_x_18854) ;  /* 0x00005ce000007945 */ /* 0x000fd80003800000 */
[----:B------:R-:W-:Y:S05]  /*6c30*/  @!P0 BRA `(.L_x_18855) ;  /* 0x0000005c00308947 */ /* 0x000fea0003800000 */
[----:B------:R-:W3:Y:S01]  /*6c40*/  LDC.64 R24, c[0x0][0x228] ;  /* 0x00008a00ff187b82 */ /* 0x000ee20000000a00 */
[----:B------:R-:W-:-:S04]  /*6c50*/  ISETP.NE.U32.AND P0, PT, RZ, UR8, PT ;  /* 0x00000008ff007c0c */ /* 0x000fc8000bf05070 */
[----:B------:R-:W-:-:S03]  /*6c60*/  ISETP.NE.AND.EX P0, PT, RZ, UR9, PT, P0 ;  /* 0x00000009ff007c0c */ /* 0x000fc6000bf05300 */
[----:B------:R-:W4:Y:S10]  /*6c70*/  LDC.64 R78, c[0x0][0x220] ;  /* 0x00008800ff4e7b82 */ /* 0x000f340000000a00 */
[----:B-12---:R-:W-:-:S04]  /*6c80*/  @P0 LEA R68, P1, R101, UR8, 0x4 ;  /* 0x0000000865440c11 */ /* 0x006fc8000f8220ff */
[----:B------:R-:W-:Y:S02]  /*6c90*/  @P0 LEA.HI.X R69, R101, UR9, RZ, 0x4, P1 ;  /* 0x0000000965450c11 */ /* 0x000fe400088f24ff */
[----:B---3--:R-:W-:-:S03]  /*6ca0*/  ISETP.NE.U32.AND P1, PT, R24, RZ, PT ;  /* 0x000000ff1800720c */ /* 0x008fc60003f25070 */
[----:B------:R4:W5:Y:S01]  /*6cb0*/  @P0 LDG.E.128 R36, desc[UR4][R68.64] ;  /* 0x0000000444240981 */ /* 0x000962000c1e1d00 */
[----:B------:R-:W-:Y:S01]  /*6cc0*/  ISETP.NE.AND.EX P1, PT, R25, RZ, PT, P1 ;  /* 0x000000ff1900720c */ /* 0x000fe20003f25310 */
[----:B----4-:R-:W-:-:S12]  /*6cd0*/  IMAD.WIDE.U32 R68, R101, 0x10, R78 ;  /* 0x0000001065447825 */ /* 0x010fd800078e004e */
[----:B------:R-:W-:-:S04]  /*6ce0*/  @P1 LEA R70, P2, R101, R24, 0x4 ;  /* 0x0000001865461211 */ /* 0x000fc800078420ff */
[----:B------:R-:W-:-:S05]  /*6cf0*/  @P1 LEA.HI.X R71, R101, R25, RZ, 0x4, P2 ;  /* 0x0000001965471211 */ /* 0x000fca00010f24ff */
[----:B------:R1:W5:Y:S04]  /*6d00*/  @P1 LDG.E.128 R32, desc[UR4][R70.64] ;  /* 0x0000000446201981 */ /* 0x000368000c1e1d00 */
        /* <DEDUP_REMOVED lines=13> */
.L_x_18857:
[----:B------:R-:W-:-:S07]  /*6de0*/  MOV R26, R8 ;  /* 0x00000008001a7202 */ /* 0x000fce0000000f00 */
.L_x_18858:
[----:B------:R-:W-:Y:S05]  /*6df0*/  BSYNC B1 ;  /* 0x0000000000017941 */ /* 0x000fea0003800000 */
.L_x_18856:
        /* <DEDUP_REMOVED lines=16> */
.L_x_18862:
[----:B------:R-:W-:Y:S05]  /*6f00*/  BSYNC B2 ;  /* 0x0000000000027941 */ /* 0x000fea0003800000 */
.L_x_18861:
        /* <DEDUP_REMOVED lines=44> */
.L_x_18860:
[----:B------:R-:W-:Y:S05]  /*71d0*/  BSYNC B1 ;  /* 0x0000000000017941 */ /* 0x000fea0003800000 */
.L_x_18859:
[----:B------:R-:W1:Y:S01]  /*71e0*/  LDC R161, c[0x0][0x294] ;  /* 0x0000a500ffa17b82 */ /* 0x000e620000000800 */
[----:B------:R-:W-:Y:S01]  /*71f0*/  ISETP.NE.U32.AND P2, PT, R24, RZ, PT ;  /* 0x000000ff1800720c */ /* 0x000fe20003f45070 */
[----:B------:R-:W-:Y:S01]  /*7200*/  IMAD.MOV.U32 R115, RZ, RZ, 0x2f800000 ;  /* 0x2f800000ff737424 */ /* 0x000fe200078e00ff */
[----:B------:R-:W-:Y:S01]  /*7210*/  I2FP.F32.U32 R24, R26 ;  /* 0x0000001a00187245 */ /* 0x000fe20000201000 */
[----:B-----5:R-:W-:Y:S01]  /*7220*/  HADD2.F32 R7, -RZ, R68.H0_H0 ;  /* 0x20000044ff077230 */ /* 0x020fe20000004100 */
[----:B------:R-:W-:Y:S02]  /*7230*/  ISETP.NE.AND.EX P2, PT, R25, RZ, PT, P2 ;  /* 0x000000ff1900720c */ /* 0x000fe40003f45320 */
[----:B------:R-:W-:Y:S01]  /*7240*/  LOP3.LUT R11, R11, 0xffffffef, RZ, 0xc0, !PT ;  /* 0xffffffef0b0b7812 */ /* 0x000fe200078ec0ff */
[----:B------:R-:W2:Y:S01]  /*7250*/  LDC R160, c[0x0][0x298] ;  /* 0x0000a600ffa07b82 */ /* 0x000ea20000000800 */
[----:B------:R-:W-:-:S05]  /*7260*/  FFMA.FTZ R24, R24, R115, 1.1641532182693481445e-10 ;  /* 0x2f00000018187423 */ /* 0x000fca0000010073 */
[----:B-1----:R-:W-:Y:S01]  /*7270*/  FSETP.GTU.FTZ.AND P3, PT, R24, R161, PT ;  /* 0x000000a11800720b */ /* 0x002fe20003f7c000 */
[----:B--2---:R-:W-:-:S12]  /*7280*/  FMUL.FTZ R7, R7, R160 ;  /* 0x000000a007077220 */ /* 0x004fd80000410000 */
        /* <DEDUP_REMOVED lines=9> */
.L_x_18863:
        /* <DEDUP_REMOVED lines=12> */
.L_x_18866:
[----:B------:R-:W-:-:S07]  /*73e0*/  MOV R14, R8 ;  /* 0x00000008000e7202 */ /* 0x000fce0000000f00 */
.L_x_18867:
[----:B------:R-:W-:Y:S05]  /*73f0*/  BSYNC B1 ;  /* 0x0000000000017941 */ /* 0x000fea0003800000 */
.L_x_18865:
        /* <DEDUP_REMOVED lines=16> */
.L_x_18871:
[----:B------:R-:W-:Y:S05]  /*7500*/  BSYNC B2 ;  /* 0x0000000000027941 */ /* 0x000fea0003800000 */
.L_x_18870:
        /* <DEDUP_REMOVED lines=44> */
.L_x_18869:
[----:B------:R-:W-:Y:S05]  /*77d0*/  BSYNC B1 ;  /* 0x0000000000017941 */ /* 0x000fea0003800000 */
.L_x_18868:
        /* <DEDUP_REMOVED lines=10> */
.L_x_18864:
        /* <DEDUP_REMOVED lines=12> */
.L_x_18873:
[----:B------:R-:W-:-:S07]  /*7940*/  MOV R25, R8 ;  /* 0x0000000800197202 */ /* 0x000fce0000000f00 */
.L_x_18874:
[----:B------:R-:W-:Y:S05]  /*7950*/  BSYNC B1 ;  /* 0x0000000000017941 */ /* 0x000fea0003800000 */
.L_x_18872:
        /* <DEDUP_REMOVED lines=16> */
.L_x_18878:
[----:B------:R-:W-:Y:S05]  /*7a60*/  BSYNC B2 ;  /* 0x0000000000027941 */ /* 0x000fea0003800000 */
.L_x_18877:
        /* <DEDUP_REMOVED lines=44> */
.L_x_18876:
[----:B------:R-:W-:Y:S05]  /*7d30*/  BSYNC B1 ;  /* 0x0000000000017941 */ /* 0x000fea0003800000 */
.L_x_18875:
        /* <DEDUP_REMOVED lines=15> */
.L_x_18879:
        /* <DEDUP_REMOVED lines=12> */
.L_x_18882:
[----:B------:R-:W-:-:S07]  /*7ef0*/  IMAD.MOV.U32 R16, RZ, RZ, R8 ;  /* 0x000000ffff107224 */ /* 0x000fce00078e0008 */
.L_x_18883:
[----:B------:R-:W-:Y:S05]  /*7f00*/  BSYNC B1 ;  /* 0x0000000000017941 */ /* 0x000fea0003800000 */
.L_x_18881:
        /* <DEDUP_REMOVED lines=16> */
.L_x_18887:
[----:B------:R-:W-:Y:S05]  /*8010*/  BSYNC B2 ;  /* 0x0000000000027941 */ /* 0x000fea0003800000 */
.L_x_18886:
        /* <DEDUP_REMOVED lines=44> */
.L_x_18885:
[----:B------:R-:W-:Y:S05]  /*82e0*/  BSYNC B1 ;  /* 0x0000000000017941 */ /* 0x000fea0003800000 */
.L_x_18884:
        /* <DEDUP_REMOVED lines=10> */
.L_x_18880:
        /* <DEDUP_REMOVED lines=12> */
.L_x_18889:
[----:B------:R-:W-:-:S07]  /*8450*/  IMAD.MOV.U32 R26, RZ, RZ, R8 ;  /* 0x000000ffff1a7224 */ /* 0x000fce00078e0008 */
.L_x_18890:
[----:B------:R-:W-:Y:S05]  /*8460*/  BSYNC B1 ;  /* 0x0000000000017941 */ /* 0x000fea0003800000 */
.L_x_18888:
        /* <DEDUP_REMOVED lines=16> */
.L_x_18894:
[----:B------:R-:W-:Y:S05]  /*8570*/  BSYNC B2 ;  /* 0x0000000000027941 */ /* 0x000fea0003800000 */
.L_x_18893:
        /* <DEDUP_REMOVED lines=44> */
.L_x_18892:
[----:B------:R-:W-:Y:S05]  /*8840*/  BSYNC B1 ;  /* 0x0000000000017941 */ /* 0x000fea0003800000 */
.L_x_18891:
        /* <DEDUP_REMOVED lines=15> */
.L_x_18895:
        /* <DEDUP_REMOVED lines=12> */
.L_x_18898:
[----:B------:R-:W-:-:S07]  /*8a00*/  IMAD.MOV.U32 R18, RZ, RZ, R8 ;  /* 0x000000ffff127224 */ /* 0x000fce00078e0008 */
.L_x_18899:
[----:B------:R-:W-:Y:S05]  /*8a10*/  BSYNC B1 ;  /* 0x0000000000017941 */ /* 0x000fea0003800000 */
.L_x_18897:
        /* <DEDUP_REMOVED lines=16> */
.L_x_18903:
[----:B------:R-:W-:Y:S05]  /*8b20*/  BSYNC B2 ;  /* 0x0000000000027941 */ /* 0x000fea0003800000 */
.L_x_18902:
        /* <DEDUP_REMOVED lines=44> */
.L_x_18901:
[----:B------:R-:W-:Y:S05]  /*8df0*/  BSYNC B1 ;  /* 0x0000000000017941 */ /* 0x000fea0003800000 */
.L_x_18900:
        /* <DEDUP_REMOVED lines=10> */
.L_x_18896:
        /* <DEDUP_REMOVED lines=12> */
.L_x_18905:
[----:B------:R-:W-:-:S07]  /*8f60*/  IMAD.MOV.U32 R68, RZ, RZ, R8 ;  /* 0x000000ffff447224 */ /* 0x000fce00078e0008 */
.L_x_18906:
[----:B------:R-:W-:Y:S05]  /*8f70*/  BSYNC B1 ;  /* 0x0000000000017941 */ /* 0x000fea0003800000 */
.L_x_18904:
        /* <DEDUP_REMOVED lines=16> */
.L_x_18910:
[----:B------:R-:W-:Y:S05]  /*9080*/  BSYNC B2 ;  /* 0x0000000000027941 */ /* 0x000fea0003800000 */
.L_x_18909:
        /* <DEDUP_REMOVED lines=44> */
.L_x_18908:
[----:B------:R-:W-:Y:S05]  /*9350*/  BSYNC B1 ;  /* 0x0000000000017941 */ /* 0x000fea0003800000 */
.L_x_18907:
        /* <DEDUP_REMOVED lines=15> */
.L_x_18911:
        /* <DEDUP_REMOVED lines=12> */
.L_x_18914:
[----:B------:R-:W-:-:S07]  /*9510*/  MOV R19, R8 ;  /* 0x0000000800137202 */ /* 0x000fce0000000f00 */
.L_x_18915:
[----:B------:R-:W-:Y:S05]  /*9520*/  BSYNC B1 ;  /* 0x0000000000017941 */ /* 0x000fea0003800000 */
.L_x_18913:
        /* <DEDUP_REMOVED lines=16> */
.L_x_18919:
[----:B------:R-:W-:Y:S05]  /*9630*/  BSYNC B2 ;  /* 0x0000000000027941 */ /* 0x000fea0003800000 */
.L_x_18918:
        /* <DEDUP_REMOVED lines=44> */
.L_x_18917:
[----:B------:R-:W-:Y:S05]  /*9900*/  BSYNC B1 ;  /* 0x0000000000017941 */ /* 0x000fea0003800000 */
.L_x_18916:
        /* <DEDUP_REMOVED lines=10> */
.L_x_18912:
        /* <DEDUP_REMOVED lines=12> */
.L_x_18921:
[----:B------:R-:W-:-:S07]  /*9a70*/  MOV R79, R8 ;  /* 0x00000008004f7202 */ /* 0x000fce0000000f00 */
.L_x_18922:
[----:B------:R-:W-:Y:S05]  /*9a80*/  BSYNC B1 ;  /* 0x0000000000017941 */ /* 0x000fea0003800000 */
.L_x_18920:
        /* <DEDUP_REMOVED lines=16> */
.L_x_18926:
[----:B------:R-:W-:Y:S05]  /*9b90*/  BSYNC B2 ;  /* 0x0000000000027941 */ /* 0x000fea0003800000 */
.L_x_18925:
        /* <DEDUP_REMOVED lines=44> */
.L_x_18924:
[----:B------:R-:W-:Y:S05]  /*9e60*/  BSYNC B1 ;  /* 0x0000000000017941 */ /* 0x000fea0003800000 */
.L_x_18923:
        /* <DEDUP_REMOVED lines=15> */
.L_x_18927:
        /* <DEDUP_REMOVED lines=12> */
.L_x_18930:
[----:B------:R-:W-:-:S07]  /*a020*/  IMAD.MOV.U32 R20, RZ, RZ, R8 ;  /* 0x000000ffff147224 */ /* 0x000fce00078e0008 */
.L_x_18931:
[----:B------:R-:W-:Y:S05]  /*a030*/  BSYNC B1 ;  /* 0x0000000000017941 */ /* 0x000fea0003800000 */
.L_x_18929:
        /* <DEDUP_REMOVED lines=16> */
.L_x_18935:
[----:B------:R-:W-:Y:S05]  /*a140*/  BSYNC B2 ;  /* 0x0000000000027941 */ /* 0x000fea0003800000 */
.L_x_18934:
        /* <DEDUP_REMOVED lines=44> */
.L_x_18933:
[----:B------:R-:W-:Y:S05]  /*a410*/  BSYNC B1 ;  /* 0x0000000000017941 */ /* 0x000fea0003800000 */
.L_x_18932:
        /* <DEDUP_REMOVED lines=10> */
.L_x_18928:
        /* <DEDUP_REMOVED lines=12> */
.L_x_18937:
[----:B------:R-:W-:-:S07]  /*a580*/  IMAD.MOV.U32 R97, RZ, RZ, R8 ;  /* 0x000000ffff617224 */ /* 0x000fce00078e0008 */
.L_x_18938:
[----:B------:R-:W-:Y:S05]  /*a590*/  BSYNC B1 ;  /* 0x0000000000017941 */ /* 0x000fea0003800000 */
.L_x_18936:
        /* <DEDUP_REMOVED lines=16> */
.L_x_18942:
[----:B------:R-:W-:Y:S05]  /*a6a0*/  BSYNC B2 ;  /* 0x0000000000027941 */ /* 0x000fea0003800000 */
.L_x_18941:
        /* <DEDUP_REMOVED lines=44> */
.L_x_18940:
[----:B------:R-:W-:Y:S05]  /*a970*/  BSYNC B1 ;  /* 0x0000000000017941 */ /* 0x000fea0003800000 */
.L_x_18939:
        /* <DEDUP_REMOVED lines=13> */
.L_x_18943:
        /* <DEDUP_REMOVED lines=12> */
.L_x_18946:
[----:B------:R-:W-:-:S07]  /*ab10*/  IMAD.MOV.U32 R21, RZ, RZ, R8 ;  /* 0x000000ffff157224 */ /* 0x000fce00078e0008 */
.L_x_18947:
[----:B------:R-:W-:Y:S05]  /*ab20*/  BSYNC B1 ;  /* 0x0000000000017941 */ /* 0x000fea0003800000 */
.L_x_18945:
        /* <DEDUP_REMOVED lines=16> */
.L_x_18951:
[----:B------:R-:W-:Y:S05]  /*ac30*/  BSYNC B2 ;  /* 0x0000000000027941 */ /* 0x000fea0003800000 */
.L_x_18950:
        /* <DEDUP_REMOVED lines=44> */
.L_x_18949:
[----:B------:R-:W-:Y:S05]  /*af00*/  BSYNC B1 ;  /* 0x0000000000017941 */ /* 0x000fea0003800000 */
.L_x_18948:
        /* <DEDUP_REMOVED lines=10> */
.L_x_18944:
        /* <DEDUP_REMOVED lines=12> */
.L_x_18953:
[----:B------:R-:W-:-:S07]  /*b070*/  IMAD.MOV.U32 R70, RZ, RZ, R8 ;  /* 0x000000ffff467224 */ /* 0x000fce00078e0008 */
.L_x_18954:
[----:B------:R-:W-:Y:S05]  /*b080*/  BSYNC B1 ;  /* 0x0000000000017941 */ /* 0x000fea0003800000 */
.L_x_18952:
        /* <DEDUP_REMOVED lines=16> */
.L_x_18958:
[----:B------:R-:W-:Y:S05]  /*b190*/  BSYNC B2 ;  /* 0x0000000000027941 */ /* 0x000fea0003800000 */
.L_x_18957:
        /* <DEDUP_REMOVED lines=44> */
.L_x_18956:
[----:B------:R-:W-:Y:S05]  /*b460*/  BSYNC B1 ;  /* 0x0000000000017941 */ /* 0x000fea0003800000 */
.L_x_18955:
        /* <DEDUP_REMOVED lines=9> */
[----:B------:R-:W-:-:S05]  /*b500*/  HADD2.F32 R68, -RZ, R39.H0_H0 ;  /* 0x20000027ff447230 */ /* 0x000fca0000004100 */
[----:B------:R-:W-:Y:S01]  /*b510*/  FADD.FTZ R89, R68, R89 ;  /* 0x0000005944597221 */ /* 0x000fe20000010000 */
[----:B------:R-:W-:Y:S01]  /*b520*/  IMAD.MOV.U32 R68, RZ, RZ, R7 ;  /* 0x000000ffff447224 */ /* 0x000fe200078e0007 */
[----:B------:R-:W-:Y:S06]  /*b530*/  BRA `(.L_x_18960) ;  /* 0x0000000400587947 */ /* 0x000fec0003800000 */
.L_x_18959:
        /* <DEDUP_REMOVED lines=12> */
.L_x_18962:
[----:B------:R-:W-:-:S07]  /*b600*/  MOV R22, R8 ;  /* 0x0000000800167202 */ /* 0x000fce0000000f00 */
.L_x_18963:
[----:B------:R-:W-:Y:S05]  /*b610*/  BSYNC B1 ;  /* 0x0000000000017941 */ /* 0x000fea0003800000 */
.L_x_18961:
        /* <DEDUP_REMOVED lines=16> */
.L_x_18967:
[----:B------:R-:W-:Y:S05]  /*b720*/  BSYNC B2 ;  /* 0x0000000000027941 */ /* 0x000fea0003800000 */
.L_x_18966:
        /* <DEDUP_REMOVED lines=44> */
.L_x_18965:
[----:B------:R-:W-:Y:S05]  /*b9f0*/  BSYNC B1 ;  /* 0x0000000000017941 */ /* 0x000fea0003800000 */
.L_x_18964:
        /* <DEDUP_REMOVED lines=10> */
.L_x_18960:
        /* <DEDUP_REMOVED lines=12> */
.L_x_18969:
[----:B------:R-:W-:-:S07]  /*bb60*/  MOV R70, R8 ;  /* 0x0000000800467202 */ /* 0x000fce0000000f00 */
.L_x_18970:
[----:B------:R-:W-:Y:S05]  /*bb70*/  BSYNC B1 ;  /* 0x0000000000017941 */ /* 0x000fea0003800000 */
.L_x_18968:
        /* <DEDUP_REMOVED lines=16> */
.L_x_18974:
[----:B------:R-:W-:Y:S05]  /*bc80*/  BSYNC B2 ;  /* 0x0000000000027941 */ /* 0x000fea0003800000 */
.L_x_18973:
        /* <DEDUP_REMOVED lines=44> */
.L_x_18972:
[----:B------:R-:W-:Y:S05]  /*bf50*/  BSYNC B1 ;  /* 0x0000000000017941 */ /* 0x000fea0003800000 */
.L_x_18971:
        /* <DEDUP_REMOVED lines=13> */
.L_x_18975:
        /* <DEDUP_REMOVED lines=12> */
.L_x_18978:
[----:B------:R-:W-:-:S07]  /*c0f0*/  IMAD.MOV.U32 R23, RZ, RZ, R8 ;  /* 0x000000ffff177224 */ /* 0x000fce00078e0008 */
.L_x_18979:
[----:B------:R-:W-:Y:S05]  /*c100*/  BSYNC B1 ;  /* 0x0000000000017941 */ /* 0x000fea0003800000 */
.L_x_18977:
        /* <DEDUP_REMOVED lines=16> */
.L_x_18983:
[----:B------:R-:W-:Y:S05]  /*c210*/  BSYNC B2 ;  /* 0x0000000000027941 */ /* 0x000fea0003800000 */
.L_x_18982:
        /* <DEDUP_REMOVED lines=44> */
.L_x_18981:
[----:B------:R-:W-:Y:S05]  /*c4e0*/  BSYNC B1 ;  /* 0x0000000000017941 */ /* 0x000fea0003800000 */
.L_x_18980:
        /* <DEDUP_REMOVED lines=10> */
.L_x_18976:
        /* <DEDUP_REMOVED lines=15> */
[----:B-1----:R-:W-:Y:S01]  /*c680*/  SEL R68, RZ, 0x1000000, P5 ;  /* 0x01000000ff447807 */ /* 0x002fe20002800000 */
[----:B------:R-:W-:Y:S01]  /*c690*/  IMAD.WIDE.U32 R102, R113, 0x1000000, RZ ;  /* 0x0100000071667825 */ /* 0x000fe200078e00ff */
[----:B------:R-:W-:Y:S02]  /*c6a0*/  LOP3.LUT P5, RZ, R11, 0x1, RZ, 0xc0, !PT ;  /* 0x000000010bff7812 */ /* 0x000fe400078ac0ff */
[----:B------:R-:W-:Y:S01]  /*c6b0*/  LOP3.LUT R160, R160, R68, R115, 0xfe, !PT ;  /* 0x00000044a0a07212 */ /* 0x000fe200078efe73 */
[----:B------:R-:W-:Y:S01]  /*c6c0*/  IMAD.WIDE.U32 R70, R112, 0x10000, RZ ;  /* 0x0001000070467825 */ /* 0x000fe200078e00ff */
[----:B------:R-:W-:-:S02]  /*c6d0*/  SEL R115, RZ, 0x1, P6 ;  /* 0x00000001ff737807 */ /* 0x000fc40003000000 */
[----:B------:R-:W-:Y:S02]  /*c6e0*/  SEL R161, RZ, 0x1, P5 ;  /* 0x00000001ffa17807 */ /* 0x000fe40002800000 */
[----:B------:R-:W-:Y:S01]  /*c6f0*/  SHF.L.U64.HI R112, R101, 0x3, RZ ;  /* 0x0000000365707819 */ /* 0x000fe200000102ff */
[----:B------:R-:W-:Y:S01]  /*c700*/  IMAD.WIDE.U32 R68, R115, 0x100, RZ ;  /* 0x0000010073447825 */ /* 0x000fe200078e00ff */
[----:B------:R-:W-:-:S04]  /*c710*/  LOP3.LUT R113, R103, R160, R161, 0xfe, !PT ;  /* 0x000000a067717212 */ /* 0x000fc800078efea1 */
        /* <DEDUP_REMOVED lines=29> */
.L_x_18984:
[----:B------:R-:W-:-:S07]  /*c8f0*/  IADD3 R101, R101, 0x80, RZ ;  /* 0x0000008065657810 */ /* 0x000fce0007ffe0ff */
.L_x_18855:
[----:B------:R-:W-:Y:S05]  /*c900*/  BSYNC B0 ;  /* 0x0000000000007941 */ /* 0x000fea0003800000 */
.L_x_18854:
        /* <DEDUP_REMOVED lines=29> */
.L_x_18988:
[----:B------:R-:W-:-:S07]  /*cae0*/  IMAD.MOV.U32 R27, RZ, RZ, R8 ;  /* 0x000000ffff1b7224 */ /* 0x000fce00078e0008 */
.L_x_18989:
[----:B------:R-:W-:Y:S05]  /*caf0*/  BSYNC B1 ;  /* 0x0000000000017941 */ /* 0x000fea0003800000 */
.L_x_18987:
        /* <DEDUP_REMOVED lines=16> */
.L_x_18993:
[----:B------:R-:W-:Y:S05]  /*cc00*/  BSYNC B2 ;  /* 0x0000000000027941 */ /* 0x000fea0003800000 */
.L_x_18992:
        /* <DEDUP_REMOVED lines=44> */
.L_x_18991:
[----:B------:R-:W-:Y:S05]  /*ced0*/  BSYNC B1 ;  /* 0x0000000000017941 */ /* 0x000fea0003800000 */
.L_x_18990:
        /* <DEDUP_REMOVED lines=20> */
.L_x_18994:
        /* <DEDUP_REMOVED lines=12> */
.L_x_18997:
[----:B------:R-:W-:-:S07]  /*d0e0*/  IMAD.MOV.U32 R14, RZ, RZ, R8 ;  /* 0x000000ffff0e7224 */ /* 0x000fce00078e0008 */
.L_x_18998:
[----:B------:R-:W-:Y:S05]  /*d0f0*/  BSYNC B1 ;  /* 0x0000000000017941 */ /* 0x000fea0003800000 */
.L_x_18996:
        /* <DEDUP_REMOVED lines=16> */
.L_x_19002:
[----:B------:R-:W-:Y:S05]  /*d200*/  BSYNC B2 ;  /* 0x0000000000027941 */ /* 0x000fea0003800000 */
.L_x_19001:
        /* <DEDUP_REMOVED lines=44> */
.L_x_19000:
[----:B------:R-:W-:Y:S05]  /*d4d0*/  BSYNC B1 ;  /* 0x0000000000017941 */ /* 0x000fea0003800000 */
.L_x_18999:
        /* <DEDUP_REMOVED lines=10> */
.L_x_18995:
        /* <DEDUP_REMOVED lines=12> */
.L_x_19004:
[----:B------:R-:W-:-:S07]  /*d640*/  IMAD.MOV.U32 R28, RZ, RZ, R8 ;  /* 0x000000ffff1c7224 */ /* 0x000fce00078e0008 */
.L_x_19005:
[----:B------:R-:W-:Y:S05]  /*d650*/  BSYNC B1 ;  /* 0x0000000000017941 */ /* 0x000fea0003800000 */
.L_x_19003:
        /* <DEDUP_REMOVED lines=16> */
.L_x_19009:
[----:B------:R-:W-:Y:S05]  /*d760*/  BSYNC B2 ;  /* 0x0000000000027941 */ /* 0x000fea0003800000 */
.L_x_19008:
        /* <DEDUP_REMOVED lines=44> */
.L_x_19007:
[----:B------:R-:W-:Y:S05]  /*da30*/  BSYNC B1 ;  /* 0x0000000000017941 */ /* 0x000fea0003800000 */
.L_x_19006:
        /* <DEDUP_REMOVED lines=15> */
.L_x_19010:
        /* <DEDUP_REMOVED lines=12> */
.L_x_19013:
[----:B------:R-:W-:-:S07]  /*dbf0*/  IMAD.MOV.U32 R16, RZ, RZ, R8 ;  /* 0x000000ffff107224 */ /* 0x000fce00078e0008 */
.L_x_19014:
[----:B------:R-:W-:Y:S05]  /*dc00*/  BSYNC B1 ;  /* 0x0000000000017941 */ /* 0x000fea0003800000 */
.L_x_19012:
        /* <DEDUP_REMOVED lines=16> */
.L_x_19018:
[----:B------:R-:W-:Y:S05]  /*dd10*/  BSYNC B2 ;  /* 0x0000000000027941 */ /* 0x000fea0003800000 */
.L_x_19017:
        /* <DEDUP_REMOVED lines=44> */
.L_x_19016:
[----:B------:R-:W-:Y:S05]  /*dfe0*/  BSYNC B1 ;  /* 0x0000000000017941 */ /* 0x000fea0003800000 */
.L_x_19015:
        /* <DEDUP_REMOVED lines=10> */
.L_x_19011:
        /* <DEDUP_REMOVED lines=12> */
.L_x_19020:
[----:B------:R-:W-:-:S07]  /*e150*/  IMAD.MOV.U32 R31, RZ, RZ, R8 ;  /* 0x000000ffff1f7224 */ /* 0x000fce00078e0008 */
.L_x_19021:
[----:B------:R-:W-:Y:S05]  /*e160*/  BSYNC B1 ;  /* 0x0000000000017941 */ /* 0x000fea0003800000 */
.L_x_19019:
        /* <DEDUP_REMOVED lines=16> */
.L_x_19025:
[----:B------:R-:W-:Y:S05]  /*e270*/  BSYNC B2 ;  /* 0x0000000000027941 */ /* 0x000fea0003800000 */
.L_x_19024:
        /* <DEDUP_REMOVED lines=44> */
.L_x_19023:
[----:B------:R-:W-:Y:S05]  /*e540*/  BSYNC B1 ;  /* 0x0000000000017941 */ /* 0x000fea0003800000 */
.L_x_19022:
        /* <DEDUP_REMOVED lines=15> */
.L_x_19026:
        /* <DEDUP_REMOVED lines=12> */
.L_x_19029:
[----:B------:R-:W-:-:S07]  /*e700*/  MOV R18, R8 ;  /* 0x0000000800127202 */ /* 0x000fce0000000f00 */
.L_x_19030:
[----:B------:R-:W-:Y:S05]  /*e710*/  BSYNC B1 ;  /* 0x0000000000017941 */ /* 0x000fea0003800000 */
.L_x_19028:
        /* <DEDUP_REMOVED lines=16> */
.L_x_19034:
[----:B------:R-:W-:Y:S05]  /*e820*/  BSYNC B2 ;  /* 0x0000000000027941 */ /* 0x000fea0003800000 */
.L_x_19033:
        /* <DEDUP_REMOVED lines=44> */
.L_x_19032:
[----:B------:R-:W-:Y:S05]  /*eaf0*/  BSYNC B1 ;  /* 0x0000000000017941 */ /* 0x000fea0003800000 */
.L_x_19031:
        /* <DEDUP_REMOVED lines=10> */
.L_x_19027:
        /* <DEDUP_REMOVED lines=12> */
.L_x_19036:
[----:B------:R-:W-:-:S07]  /*ec60*/  MOV R68, R8 ;  /* 0x0000000800447202 */ /* 0x000fce0000000f00 */
.L_x_19037:
[----:B------:R-:W-:Y:S05]  /*ec70*/  BSYNC B1 ;  /* 0x0000000000017941 */ /* 0x000fea0003800000 */
.L_x_19035:
        /* <DEDUP_REMOVED lines=16> */
.L_x_19041:
[----:B------:R-:W-:Y:S05]  /*ed80*/  BSYNC B2 ;  /* 0x0000000000027941 */ /* 0x000fea0003800000 */
.L_x_19040:
        /* <DEDUP_REMOVED lines=44> */
.L_x_19039:
[----:B------:R-:W-:Y:S05]  /*f050*/  BSYNC B1 ;  /* 0x0000000000017941 */ /* 0x000fea0003800000 */
.L_x_19038:
        /* <DEDUP_REMOVED lines=15> */
.L_x_19042:
        /* <DEDUP_REMOVED lines=12> */
.L_x_19045:
[----:B------:R-:W-:-:S07]  /*f210*/  IMAD.MOV.U32 R19, RZ, RZ, R8 ;  /* 0x000000ffff137224 */ /* 0x000fce00078e0008 */
.L_x_19046:
[----:B------:R-:W-:Y:S05]  /*f220*/  BSYNC B1 ;  /* 0x0000000000017941 */ /* 0x000fea0003800000 */
.L_x_19044:
        /* <DEDUP_REMOVED lines=16> */
.L_x_19050:
[----:B------:R-:W-:Y:S05]  /*f330*/  BSYNC B2 ;  /* 0x0000000000027941 */ /* 0x000fea0003800000 */
.L_x_19049:
        /* <DEDUP_REMOVED lines=44> */
.L_x_19048:
[----:B------:R-:W-:Y:S05]  /*f600*/  BSYNC B1 ;  /* 0x0000000000017941 */ /* 0x000fea0003800000 */
.L_x_19047:
        /* <DEDUP_REMOVED lines=10> */
.L_x_19043:
        /* <DEDUP_REMOVED lines=12> */
.L_x_19052:
[----:B------:R-:W-:-:S07]  /*f770*/  IMAD.MOV.U32 R81, RZ, RZ, R8 ;  /* 0x000000ffff517224 */ /* 0x000fce00078e0008 */
.L_x_19053:
[----:B------:R-:W-:Y:S05]  /*f780*/  BSYNC B1 ;  /* 0x0000000000017941 */ /* 0x000fea0003800000 */
.L_x_19051:
        /* <DEDUP_REMOVED lines=16> */
.L_x_19057:
[----:B------:R-:W-:Y:S05]  /*f890*/  BSYNC B2 ;  /* 0x0000000000027941 */ /* 0x000fea0003800000 */
.L_x_19056:
        /* <DEDUP_REMOVED lines=44> */
.L_x_19055:
[----:B------:R-:W-:Y:S05]  /*fb60*/  BSYNC B1 ;  /* 0x0000000000017941 */ /* 0x000fea0003800000 */
.L_x_19054:
        /* <DEDUP_REMOVED lines=15> */
.L_x_19058:
        /* <DEDUP_REMOVED lines=12> */
.L_x_19061:
[----:B------:R-:W-:-:S07]  /*fd20*/  IMAD.MOV.U32 R20, RZ, RZ, R8 ;  /* 0x000000ffff147224 */ /* 0x000fce00078e0008 */
.L_x_19062:
[----:B------:R-:W-:Y:S05]  /*fd30*/  BSYNC B1 ;  /* 0x0000000000017941 */ /* 0x000fea0003800000 */
.L_x_19060:
        /* <DEDUP_REMOVED lines=16> */
.L_x_19066:
[----:B------:R-:W-:Y:S05]  /*fe40*/  BSYNC B2 ;  /* 0x0000000000027941 */ /* 0x000fea0003800000 */
.L_x_19065:
        /* <DEDUP_REMOVED lines=44> */
.L_x_19064:
[----:B------:R-:W-:Y:S05]  /*10110*/  BSYNC B1 ;  /* 0x0000000000017941 */ /* 0x000fea0003800000 */
.L_x_19063:
        /* <DEDUP_REMOVED lines=10> */
.L_x_19059:
        /* <DEDUP_REMOVED lines=12> */
.L_x_19068:
[----:B------:R-:W-:-:S07]  /*10280*/  IMAD.MOV.U32 R98, RZ, RZ, R8 ;  /* 0x000000ffff627224 */ /* 0x000fce00078e0008 */
.L_x_19069:
[----:B------:R-:W-:Y:S05]  /*10290*/  BSYNC B1 ;  /* 0x0000000000017941 */ /* 0x000fea0003800000 */
.L_x_19067:
        /* <DEDUP_REMOVED lines=16> */
.L_x_19073:
[----:B------:R-:W-:Y:S05]  /*103a0*/  BSYNC B2 ;  /* 0x0000000000027941 */ /* 0x000fea0003800000 */
.L_x_19072:
        /* <DEDUP_REMOVED lines=44> */
.L_x_19071:
[----:B------:R-:W-:Y:S05]  /*10670*/  BSYNC B1 ;  /* 0x0000000000017941 */ /* 0x000fea0003800000 */
.L_x_19070:
        /* <DEDUP_REMOVED lines=13> */
.L_x_19074:
        /* <DEDUP_REMOVED lines=12> */
.L_x_19077:
[----:B------:R-:W-:-:S07]  /*10810*/  MOV R21, R8 ;  /* 0x0000000800157202 */ /* 0x000fce0000000f00 */
.L_x_19078:
[----:B------:R-:W-:Y:S05]  /*10820*/  BSYNC B1 ;  /* 0x0000000000017941 */ /* 0x000fea0003800000 */
.L_x_19076:
        /* <DEDUP_REMOVED lines=16> */
.L_x_19082:
[----:B------:R-:W-:Y:S05]  /*10930*/  BSYNC B2 ;  /* 0x0000000000027941 */ /* 0x000fea0003800000 */
.L_x_19081:
        /* <DEDUP_REMOVED lines=44> */
.L_x_19080:
[----:B------:R-:W-:Y:S05]  /*10c00*/  BSYNC B1 ;  /* 0x0000000000017941 */ /* 0x000fea0003800000 */
.L_x_19079:
        /* <DEDUP_REMOVED lines=10> */
.L_x_19075:
        /* <DEDUP_REMOVED lines=12> */
.L_x_19084:
[----:B------:R-:W-:-:S07]  /*10d70*/  MOV R70, R8 ;  /* 0x0000000800467202 */ /* 0x000fce0000000f00 */
.L_x_19085:
[----:B------:R-:W-:Y:S05]  /*10d80*/  BSYNC B1 ;  /* 0x0000000000017941 */ /* 0x000fea0003800000 */
.L_x_19083:
        /* <DEDUP_REMOVED lines=16> */
.L_x_19089:
[----:B------:R-:W-:Y:S05]  /*10e90*/  BSYNC B2 ;  /* 0x0000000000027941 */ /* 0x000fea0003800000 */
.L_x_19088:
        /* <DEDUP_REMOVED lines=44> */
.L_x_19087:
[----:B------:R-:W-:Y:S05]  /*11160*/  BSYNC B1 ;  /* 0x0000000000017941 */ /* 0x000fea0003800000 */
.L_x_19086:
        /* <DEDUP_REMOVED lines=13> */
.L_x_19090:
        /* <DEDUP_REMOVED lines=12> */
.L_x_19093:
[----:B------:R-:W-:-:S07]  /*11300*/  IMAD.MOV.U32 R22, RZ, RZ, R8 ;  /* 0x000000ffff167224 */ /* 0x000fce00078e0008 */
.L_x_19094:
[----:B------:R-:W-:Y:S05]  /*11310*/  BSYNC B1 ;  /* 0x0000000000017941 */ /* 0x000fea0003800000 */
.L_x_19092:
        /* <DEDUP_REMOVED lines=16> */
.L_x_19098:
[----:B------:R-:W-:Y:S05]  /*11420*/  BSYNC B2 ;  /* 0x0000000000027941 */ /* 0x000fea0003800000 */
.L_x_19097:
        /* <DEDUP_REMOVED lines=44> */
.L_x_19096:
[----:B------:R-:W-:Y:S05]  /*116f0*/  BSYNC B1 ;  /* 0x0000000000017941 */ /* 0x000fea0003800000 */
.L_x_19095:
        /* <DEDUP_REMOVED lines=10> */
.L_x_19091:
        /* <DEDUP_REMOVED lines=12> */
.L_x_19100:
[----:B------:R-:W-:-:S07]  /*11860*/  IMAD.MOV.U32 R70, RZ, RZ, R8 ;  /* 0x000000ffff467224 */ /* 0x000fce00078e0008 */
.L_x_19101:
[----:B------:R-:W-:Y:S05]  /*11870*/  BSYNC B1 ;  /* 0x0000000000017941 */ /* 0x000fea0003800000 */
.L_x_19099:
        /* <DEDUP_REMOVED lines=16> */
.L_x_19105:
[----:B------:R-:W-:Y:S05]  /*11980*/  BSYNC B2 ;  /* 0x0000000000027941 */ /* 0x000fea0003800000 */
.L_x_19104:
        /* <DEDUP_REMOVED lines=41> */
[----:B------:R-:W-:-:S03]  /*11c20*/  HFMA2.MMA R69, -RZ, RZ, 0, 0 ;  /* 0x00000000ff457435 */ /* 0x000fc600000001ff */
[----:B------:R-:W-:Y:S01]  /*11c30*/  IMAD.MOV.U32 R8, RZ, RZ, R102 ;  /* 0x000000ffff087224 */ /* 0x000fe200078e0066 */
[----:B------:R-:W-:-:S07]  /*11c40*/  LOP3.LUT R5, R103, UR36, R112, 0x96, !PT ;  /* 0x0000002467057c12 */ /* 0x000fce000f8e9670 */
.L_x_19103:
[----:B------:R-:W-:Y:S05]  /*11c50*/  BSYNC B1 ;  /* 0x0000000000017941 */ /* 0x000fea0003800000 */
.L_x_19102:
        /* <DEDUP_REMOVED lines=13> */
.L_x_19106:
        /* <DEDUP_REMOVED lines=12> */
.L_x_19109:
[----:B------:R-:W-:-:S07]  /*11df0*/  IMAD.MOV.U32 R23, RZ, RZ, R8 ;  /* 0x000000ffff177224 */ /* 0x000fce00078e0008 */
.L_x_19110:
[----:B------:R-:W-:Y:S05]  /*11e00*/  BSYNC B1 ;  /* 0x0000000000017941 */ /* 0x000fea0003800000 */
.L_x_19108:
        /* <DEDUP_REMOVED lines=16> */
.L_x_19114:
[----:B------:R-:W-:Y:S05]  /*11f10*/  BSYNC B2 ;  /* 0x0000000000027941 */ /* 0x000fea0003800000 */
.L_x_19113:
        /* <DEDUP_REMOVED lines=44> */
.L_x_19112:
[----:B------:R-:W-:Y:S05]  /*121e0*/  BSYNC B1 ;  /* 0x0000000000017941 */ /* 0x000fea0003800000 */
.L_x_19111:
        /* <DEDUP_REMOVED lines=10> */
.L_x_19107:
        /* <DEDUP_REMOVED lines=54> */
.L_x_19115:
[----:B------:R-:W-:-:S07]  /*125f0*/  VIADD R101, R101, 0x80 ;  /* 0x0000008065657836 */ /* 0x000fce0000000000 */
.L_x_18986:
[----:B------:R-:W-:Y:S05]  /*12600*/  BSYNC B0 ;  /* 0x0000000000007941 */ /* 0x000fea0003800000 */
.L_x_18985:
        /* <DEDUP_REMOVED lines=29> */
.L_x_19119:
[----:B------:R-:W-:-:S07]  /*127e0*/  IMAD.MOV.U32 R29, RZ, RZ, R8 ;  /* 0x000000ffff1d7224 */ /* 0x000fce00078e0008 */
.L_x_19120:
[----:B------:R-:W-:Y:S05]  /*127f0*/  BSYNC B1 ;  /* 0x0000000000017941 */ /* 0x000fea0003800000 */
.L_x_19118:
        /* <DEDUP_REMOVED lines=16> */
.L_x_19124:
[----:B------:R-:W-:Y:S05]  /*12900*/  BSYNC B2 ;  /* 0x0000000000027941 */ /* 0x000fea0003800000 */
.L_x_19123:
        /* <DEDUP_REMOVED lines=44> */
.L_x_19122:
[----:B------:R-:W-:Y:S05]  /*12bd0*/  BSYNC B1 ;  /* 0x0000000000017941 */ /* 0x000fea0003800000 */
.L_x_19121:
        /* <DEDUP_REMOVED lines=20> */
.L_x_19125:
        /* <DEDUP_REMOVED lines=12> */
.L_x_19128:
[----:B------:R-:W-:-:S07]  /*12de0*/  IMAD.MOV.U32 R14, RZ, RZ, R8 ;  /* 0x000000ffff0e7224 */ /* 0x000fce00078e0008 */
.L_x_19129:
[----:B------:R-:W-:Y:S05]  /*12df0*/  BSYNC B1 ;  /* 0x0000000000017941 */ /* 0x000fea0003800000 */
.L_x_19127:
        /* <DEDUP_REMOVED lines=16> */
.L_x_19133:
[----:B------:R-:W-:Y:S05]  /*12f00*/  BSYNC B2 ;  /* 0x0000000000027941 */ /* 0x000fea0003800000 */
.L_x_19132:
        /* <DEDUP_REMOVED lines=44> */
.L_x_19131:
[----:B------:R-:W-:Y:S05]  /*131d0*/  BSYNC B1 ;  /* 0x0000000000017941 */ /* 0x000fea0003800000 */
.L_x_19130:
        /* <DEDUP_REMOVED lines=10> */
.L_x_19126:
        /* <DEDUP_REMOVED lines=12> */
.L_x_19135:
[----:B------:R-:W-:-:S07]  /*13340*/  IMAD.MOV.U32 R92, RZ, RZ, R8 ;  /* 0x000000ffff5c7224 */ /* 0x000fce00078e0008 */
.L_x_19136:
[----:B------:R-:W-:Y:S05]  /*13350*/  BSYNC B1 ;  /* 0x0000000000017941 */ /* 0x000fea0003800000 */
.L_x_19134:
        /* <DEDUP_REMOVED lines=16> */
.L_x_19140:
[----:B------:R-:W-:Y:S05]  /*13460*/  BSYNC B2 ;  /* 0x0000000000027941 */ /* 0x000fea0003800000 */
.L_x_19139:
        /* <DEDUP_REMOVED lines=44> */
.L_x_19138:
[----:B------:R-:W-:Y:S05]  /*13730*/  BSYNC B1 ;  /* 0x0000000000017941 */ /* 0x000fea0003800000 */
.L_x_19137:
        /* <DEDUP_REMOVED lines=15> */
.L_x_19141:
        /* <DEDUP_REMOVED lines=12> */
.L_x_19144:
[----:B------:R-:W-:-:S07]  /*138f0*/  IMAD.MOV.U32 R16, RZ, RZ, R8 ;  /* 0x000000ffff107224 */ /* 0x000fce00078e0008 */
.L_x_19145:
[----:B------:R-:W-:Y:S05]  /*13900*/  BSYNC B1 ;  /* 0x0000000000017941 */ /* 0x000fea0003800000 */
.L_x_19143:
        /* <DEDUP_REMOVED lines=16> */
.L_x_19149:
[----:B------:R-:W-:Y:S05]  /*13a10*/  BSYNC B2 ;  /* 0x0000000000027941 */ /* 0x000fea0003800000 */
.L_x_19148:
        /* <DEDUP_REMOVED lines=44> */
.L_x_19147:
[----:B------:R-:W-:Y:S05]  /*13ce0*/  BSYNC B1 ;  /* 0x0000000000017941 */ /* 0x000fea0003800000 */
.L_x_19146:
        /* <DEDUP_REMOVED lines=10> */
.L_x_19142:
        /* <DEDUP_REMOVED lines=12> */
.L_x_19151:
[----:B------:R-:W-:-:S07]  /*13e50*/  MOV R68, R8 ;  /* 0x0000000800447202 */ /* 0x000fce0000000f00 */
.L_x_19152:
[----:B------:R-:W-:Y:S05]  /*13e60*/  BSYNC B1 ;  /* 0x0000000000017941 */ /* 0x000fea0003800000 */
.L_x_19150:
        /* <DEDUP_REMOVED lines=16> */
.L_x_19156:
[----:B------:R-:W-:Y:S05]  /*13f70*/  BSYNC B2 ;  /* 0x0000000000027941 */ /* 0x000fea0003800000 */
.L_x_19155:
        /* <DEDUP_REMOVED lines=44> */
.L_x_19154:
[----:B------:R-:W-:Y:S05]  /*14240*/  BSYNC B1 ;  /* 0x0000000000017941 */ /* 0x000fea0003800000 */
.L_x_19153:
        /* <DEDUP_REMOVED lines=15> */
.L_x_19157:
        /* <DEDUP_REMOVED lines=12> */
.L_x_19160:
[----:B------:R-:W-:-:S07]  /*14400*/  IMAD.MOV.U32 R18, RZ, RZ, R8 ;  /* 0x000000ffff127224 */ /* 0x000fce00078e0008 */
.L_x_19161:
[----:B------:R-:W-:Y:S05]  /*14410*/  BSYNC B1 ;  /* 0x0000000000017941 */ /* 0x000fea0003800000 */
.L_x_19159:
        /* <DEDUP_REMOVED lines=16> */
.L_x_19165:
[----:B------:R-:W-:Y:S05]  /*14520*/  BSYNC B2 ;  /* 0x0000000000027941 */ /* 0x000fea0003800000 */
.L_x_19164:
        /* <DEDUP_REMOVED lines=44> */
.L_x_19163:
[----:B------:R-:W-:Y:S05]  /*147f0*/  BSYNC B1 ;  /* 0x0000000000017941 */ /* 0x000fea0003800000 */
.L_x_19162:
        /* <DEDUP_REMOVED lines=10> */
.L_x_19158:
        /* <DEDUP_REMOVED lines=12> */
.L_x_19167:
[----:B------:R-:W-:-:S07]  /*14960*/  MOV R68, R8 ;  /* 0x0000000800447202 */ /* 0x000fce0000000f00 */
.L_x_19168:
[----:B------:R-:W-:Y:S05]  /*14970*/  BSYNC B1 ;  /* 0x0000000000017941 */ /* 0x000fea0003800000 */
.L_x_19166:
        /* <DEDUP_REMOVED lines=16> */
.L_x_19172:
[----:B------:R-:W-:Y:S05]  /*14a80*/  BSYNC B2 ;  /* 0x0000000000027941 */ /* 0x000fea0003800000 */
.L_x_19171:
        /* <DEDUP_REMOVED lines=44> */
.L_x_19170:
[----:B------:R-:W-:Y:S05]  /*14d50*/  BSYNC B1 ;  /* 0x0000000000017941 */ /* 0x000fea0003800000 */
.L_x_19169:
        /* <DEDUP_REMOVED lines=15> */
.L_x_19173:
        /* <DEDUP_REMOVED lines=12> */
.L_x_19176:
[----:B------:R-:W-:-:S07]  /*14f10*/  IMAD.MOV.U32 R19, RZ, RZ, R8 ;  /* 0x000000ffff137224 */ /* 0x000fce00078e0008 */
.L_x_19177:
[----:B------:R-:W-:Y:S05]  /*14f20*/  BSYNC B1 ;  /* 0x0000000000017941 */ /* 0x000fea0003800000 */
.L_x_19175:
        /* <DEDUP_REMOVED lines=16> */
.L_x_19181:
[----:B------:R-:W-:Y:S05]  /*15030*/  BSYNC B2 ;  /* 0x0000000000027941 */ /* 0x000fea0003800000 */
.L_x_19180:
        /* <DEDUP_REMOVED lines=44> */
.L_x_19179:
[----:B------:R-:W-:Y:S05]  /*15300*/  BSYNC B1 ;  /* 0x0000000000017941 */ /* 0x000fea0003800000 */
.L_x_19178:
        /* <DEDUP_REMOVED lines=10> */
.L_x_19174:
        /* <DEDUP_REMOVED lines=12> */
.L_x_19183:
[----:B------:R-:W-:-:S07]  /*15470*/  MOV R83, R8 ;  /* 0x0000000800537202 */ /* 0x000fce0000000f00 */
.L_x_19184:
[----:B------:R-:W-:Y:S05]  /*15480*/  BSYNC B1 ;  /* 0x0000000000017941 */ /* 0x000fea0003800000 */
.L_x_19182:
        /* <DEDUP_REMOVED lines=16> */
.L_x_19188:
[----:B------:R-:W-:Y:S05]  /*15590*/  BSYNC B2 ;  /* 0x0000000000027941 */ /* 0x000fea0003800000 */
.L_x_19187:
        /* <DEDUP_REMOVED lines=44> */
.L_x_19186:
[----:B------:R-:W-:Y:S05]  /*15860*/  BSYNC B1 ;  /* 0x0000000000017941 */ /* 0x000fea0003800000 */
.L_x_19185:
        /* <DEDUP_REMOVED lines=15> */
.L_x_19189:
        /* <DEDUP_REMOVED lines=12> */
.L_x_19192:
[----:B------:R-:W-:-:S07]  /*15a20*/  IMAD.MOV.U32 R20, RZ, RZ, R8 ;  /* 0x000000ffff147224 */ /* 0x000fce00078e0008 */
.L_x_19193:
[----:B------:R-:W-:Y:S05]  /*15a30*/  BSYNC B1 ;  /* 0x0000000000017941 */ /* 0x000fea0003800000 */
.L_x_19191:
        /* <DEDUP_REMOVED lines=16> */
.L_x_19197:
[----:B------:R-:W-:Y:S05]  /*15b40*/  BSYNC B2 ;  /* 0x0000000000027941 */ /* 0x000fea0003800000 */
.L_x_19196:
        /* <DEDUP_REMOVED lines=44> */
.L_x_19195:
[----:B------:R-:W-:Y:S05]  /*15e10*/  BSYNC B1 ;  /* 0x0000000000017941 */ /* 0x000fea0003800000 */
.L_x_19194:
        /* <DEDUP_REMOVED lines=10> */
.L_x_19190:
        /* <DEDUP_REMOVED lines=12> */
.L_x_19199:
[----:B------:R-:W-:-:S07]  /*15f80*/  MOV R99, R8 ;  /* 0x0000000800637202 */ /* 0x000fce0000000f00 */
.L_x_19200:
[----:B------:R-:W-:Y:S05]  /*15f90*/  BSYNC B1 ;  /* 0x0000000000017941 */ /* 0x000fea0003800000 */
.L_x_19198:
        /* <DEDUP_REMOVED lines=16> */
.L_x_19204:
[----:B------:R-:W-:Y:S05]  /*160a0*/  BSYNC B2 ;  /* 0x0000000000027941 */ /* 0x000fea0003800000 */
.L_x_19203:
        /* <DEDUP_REMOVED lines=44> */
.L_x_19202:
[----:B------:R-:W-:Y:S05]  /*16370*/  BSYNC B1 ;  /* 0x0000000000017941 */ /* 0x000fea0003800000 */
.L_x_19201:
        /* <DEDUP_REMOVED lines=13> */
.L_x_19205:
        /* <DEDUP_REMOVED lines=12> */
.L_x_19208:
[----:B------:R-:W-:-:S07]  /*16510*/  IMAD.MOV.U32 R21, RZ, RZ, R8 ;  /* 0x000000ffff157224 */ /* 0x000fce00078e0008 */
.L_x_19209:
[----:B------:R-:W-:Y:S05]  /*16520*/  BSYNC B1 ;  /* 0x0000000000017941 */ /* 0x000fea0003800000 */
.L_x_19207:
        /* <DEDUP_REMOVED lines=16> */
.L_x_19213:
[----:B------:R-:W-:Y:S05]  /*16630*/  BSYNC B2 ;  /* 0x0000000000027941 */ /* 0x000fea0003800000 */
.L_x_19212:
        /* <DEDUP_REMOVED lines=44> */
.L_x_19211:
[----:B------:R-:W-:Y:S05]  /*16900*/  BSYNC B1 ;  /* 0x0000000000017941 */ /* 0x000fea0003800000 */
.L_x_19210:
        /* <DEDUP_REMOVED lines=10> */
.L_x_19206:
        /* <DEDUP_REMOVED lines=12> */
.L_x_19215:
[----:B------:R-:W-:-:S07]  /*16a70*/  MOV R70, R8 ;  /* 0x0000000800467202 */ /* 0x000fce0000000f00 */
.L_x_19216:
[----:B------:R-:W-:Y:S05]  /*16a80*/  BSYNC B1 ;  /* 0x0000000000017941 */ /* 0x000fea0003800000 */
.L_x_19214:
        /* <DEDUP_REMOVED lines=16> */
.L_x_19220:
[----:B------:R-:W-:Y:S05]  /*16b90*/  BSYNC B2 ;  /* 0x0000000000027941 */ /* 0x000fea0003800000 */
.L_x_19219:
        /* <DEDUP_REMOVED lines=44> */
.L_x_19218:
[----:B------:R-:W-:Y:S05]  /*16e60*/  BSYNC B1 ;  /* 0x0000000000017941 */ /* 0x000fea0003800000 */
.L_x_19217:
        /* <DEDUP_REMOVED lines=13> */
.L_x_19221:
        /* <DEDUP_REMOVED lines=12> */
.L_x_19224:
[----:B------:R-:W-:-:S07]  /*17000*/  IMAD.MOV.U32 R22, RZ, RZ, R8 ;  /* 0x000000ffff167224 */ /* 0x000fce00078e0008 */
.L_x_19225:
[----:B------:R-:W-:Y:S05]  /*17010*/  BSYNC B1 ;  /* 0x0000000000017941 */ /* 0x000fea0003800000 */
.L_x_19223:
        /* <DEDUP_REMOVED lines=16> */
.L_x_19229:
[----:B------:R-:W-:Y:S05]  /*17120*/  BSYNC B2 ;  /* 0x0000000000027941 */ /* 0x000fea0003800000 */
.L_x_19228:
        /* <DEDUP_REMOVED lines=44> */
.L_x_19227:
[----:B------:R-:W-:Y:S05]  /*173f0*/  BSYNC B1 ;  /* 0x0000000000017941 */ /* 0x000fea0003800000 */
.L_x_19226:
        /* <DEDUP_REMOVED lines=10> */
.L_x_19222:
        /* <DEDUP_REMOVED lines=12> */
.L_x_19231:
[----:B------:R-:W-:-:S07]  /*17560*/  MOV R70, R8 ;  /* 0x0000000800467202 */ /* 0x000fce0000000f00 */
.L_x_19232:
[----:B------:R-:W-:Y:S05]  /*17570*/  BSYNC B1 ;  /* 0x0000000000017941 */ /* 0x000fea0003800000 */
.L_x_19230:
        /* <DEDUP_REMOVED lines=16> */
.L_x_19236:
[----:B------:R-:W-:Y:S05]  /*17680*/  BSYNC B2 ;  /* 0x0000000000027941 */ /* 0x000fea0003800000 */
.L_x_19235:
        /* <DEDUP_REMOVED lines=44> */
.L_x_19234:
[----:B------:R-:W-:Y:S05]  /*17950*/  BSYNC B1 ;  /* 0x0000000000017941 */ /* 0x000fea0003800000 */
.L_x_19233:
        /* <DEDUP_REMOVED lines=13> */
.L_x_19237:
        /* <DEDUP_REMOVED lines=12> */
.L_x_19240:
[----:B------:R-:W-:-:S07]  /*17af0*/  IMAD.MOV.U32 R23, RZ, RZ, R8 ;  /* 0x000000ffff177224 */ /* 0x000fce00078e0008 */
.L_x_19241:
[----:B------:R-:W-:Y:S05]  /*17b00*/  BSYNC B1 ;  /* 0x0000000000017941 */ /* 0x000fea0003800000 */
.L_x_19239:
        /* <DEDUP_REMOVED lines=16> */
.L_x_19245:
[----:B------:R-:W-:Y:S05]  /*17c10*/  BSYNC B2 ;  /* 0x0000000000027941 */ /* 0x000fea0003800000 */
.L_x_19244:
        /* <DEDUP_REMOVED lines=44> */
.L_x_19243:
[----:B------:R-:W-:Y:S05]  /*17ee0*/  BSYNC B1 ;  /* 0x0000000000017941 */ /* 0x000fea0003800000 */
.L_x_19242:
        /* <DEDUP_REMOVED lines=10> */
.L_x_19238:
        /* <DEDUP_REMOVED lines=54> */
.L_x_19246:
[----:B------:R-:W-:-:S07]  /*182f0*/  IADD3 R101, R101, 0x80, RZ ;  /* 0x0000008065657810 */ /* 0x000fce0007ffe0ff */
.L_x_19117:
[----:B------:R-:W-:Y:S05]  /*18300*/  BSYNC B0 ;  /* 0x0000000000007941 */ /* 0x000fea0003800000 */
.L_x_19116:
        /* <DEDUP_REMOVED lines=29> */
.L_x_19250:
[----:B------:R-:W-:-:S07]  /*184e0*/  IMAD.MOV.U32 R30, RZ, RZ, R8 ;  /* 0x000000ffff1e7224 */ /* 0x000fce00078e0008 */
.L_x_19251:
[----:B------:R-:W-:Y:S05]  /*184f0*/  BSYNC B1 ;  /* 0x0000000000017941 */ /* 0x000fea0003800000 */
.L_x_19249:
        /* <DEDUP_REMOVED lines=16> */
.L_x_19255:
[----:B------:R-:W-:Y:S05]  /*18600*/  BSYNC B2 ;  /* 0x0000000000027941 */ /* 0x000fea0003800000 */
.L_x_19254:
        /* <DEDUP_REMOVED lines=44> */
.L_x_19253:
[----:B------:R-:W-:Y:S05]  /*188d0*/  BSYNC B1 ;  /* 0x0000000000017941 */ /* 0x000fea0003800000 */
.L_x_19252:
[----:B------:R-:W1:Y:S01]  /*188e0*/  LDC R161, c[0x0][0x294] ;  /* 0x0000a500ffa17b82 */ /* 0x000e620000000800 */
[----:B------:R-:W-:Y:S01]  /*188f0*/  HFMA2.MMA R115, -RZ, RZ, 0.1171875, 0 ;  /* 0x2f800000ff737435 */ /* 0x000fe200000001ff */
[----:B------:R-:W-:Y:S01]  /*18900*/  I2FP.F32.U32 R30, R30 ;  /* 0x0000001e001e7245 */ /* 0x000fe20000201000 */
[----:B-----5:R-:W-:Y:S01]  /*18910*/  HADD2.F32 R7, -RZ, R68.H0_H0 ;  /* 0x20000044ff077230 */ /* 0x020fe20000004100 */
[----:B------:R-:W-:Y:S02]  /*18920*/  ISETP.NE.U32.AND P2, PT, R74, RZ, PT ;  /* 0x000000ff4a00720c */ /* 0x000fe40003f45070 */
[----:B------:R-:W-:Y:S02]  /*18930*/  LOP3.LUT R11, R11, 0xffffffef, RZ, 0xc0, !PT ;  /* 0xffffffef0b0b7812 */ /* 0x000fe400078ec0ff */
[----:B------:R-:W2:Y:S01]  /*18940*/  LDC R160, c[0x0][0x298] ;  /* 0x0000a600ffa07b82 */ /* 0x000ea20000000800 */
[----:B------:R-:W-:Y:S02]  /*18950*/  ISETP.NE.AND.EX P2, PT, R75, RZ, PT, P2 ;  /* 0x000000ff4b00720c */ /* 0x000fe40003f45320 */
        /* <DEDUP_REMOVED lines=12> */
.L_x_19256:
        /* <DEDUP_REMOVED lines=12> */
.L_x_19259:
[----:B------:R-:W-:-:S07]  /*18ae0*/  IMAD.MOV.U32 R14, RZ, RZ, R8 ;  /* 0x000000ffff0e7224 */ /* 0x000fce00078e0008 */
.L_x_19260:
[----:B------:R-:W-:Y:S05]  /*18af0*/  BSYNC B1 ;  /* 0x0000000000017941 */ /* 0x000fea0003800000 */
.L_x_19258:
        /* <DEDUP_REMOVED lines=16> */
.L_x_19264:
[----:B------:R-:W-:Y:S05]  /*18c00*/  BSYNC B2 ;  /* 0x0000000000027941 */ /* 0x000fea0003800000 */
.L_x_19263:
        /* <DEDUP_REMOVED lines=44> */
.L_x_19262:
[----:B------:R-:W-:Y:S05]  /*18ed0*/  BSYNC B1 ;  /* 0x0000000000017941 */ /* 0x000fea0003800000 */
.L_x_19261:
        /* <DEDUP_REMOVED lines=10> */
.L_x_19257:
        /* <DEDUP_REMOVED lines=12> */
.L_x_19266:
[----:B------:R-:W-:-:S07]  /*19040*/  MOV R94, R8 ;  /* 0x00000008005e7202 */ /* 0x000fce0000000f00 */
.L_x_19267:
[----:B------:R-:W-:Y:S05]  /*19050*/  BSYNC B1 ;  /* 0x0000000000017941 */ /* 0x000fea0003800000 */
.L_x_19265:
        /* <DEDUP_REMOVED lines=16> */
.L_x_19271:
[----:B------:R-:W-:Y:S05]  /*19160*/  BSYNC B2 ;  /* 0x0000000000027941 */ /* 0x000fea0003800000 */
.L_x_19270:
        /* <DEDUP_REMOVED lines=44> */
.L_x_19269:
[----:B------:R-:W-:Y:S05]  /*19430*/  BSYNC B1 ;  /* 0x0000000000017941 */ /* 0x000fea0003800000 */
.L_x_19268:
        /* <DEDUP_REMOVED lines=15> */
.L_x_19272:
        /* <DEDUP_REMOVED lines=12> */
.L_x_19275:
[----:B------:R-:W-:-:S07]  /*195f0*/  IMAD.MOV.U32 R16, RZ, RZ, R8 ;  /* 0x000000ffff107224 */ /* 0x000fce00078e0008 */
.L_x_19276:
[----:B------:R-:W-:Y:S05]  /*19600*/  BSYNC B1 ;  /* 0x0000000000017941 */ /* 0x000fea0003800000 */
.L_x_19274:
        /* <DEDUP_REMOVED lines=16> */
.L_x_19280:
[----:B------:R-:W-:Y:S05]  /*19710*/  BSYNC B2 ;  /* 0x0000000000027941 */ /* 0x000fea0003800000 */
.L_x_19279:
        /* <DEDUP_REMOVED lines=44> */
.L_x_19278:
[----:B------:R-:W-:Y:S05]  /*199e0*/  BSYNC B1 ;  /* 0x0000000000017941 */ /* 0x000fea0003800000 */
.L_x_19277:
        /* <DEDUP_REMOVED lines=10> */
.L_x_19273:
        /* <DEDUP_REMOVED lines=12> */
.L_x_19282:
[----:B------:R-:W-:-:S07]  /*19b50*/  MOV R68, R8 ;  /* 0x0000000800447202 */ /* 0x000fce0000000f00 */
.L_x_19283:
[----:B------:R-:W-:Y:S05]  /*19b60*/  BSYNC B1 ;  /* 0x0000000000017941 */ /* 0x000fea0003800000 */
.L_x_19281:
        /* <DEDUP_REMOVED lines=16> */
.L_x_19287:
[----:B------:R-:W-:Y:S05]  /*19c70*/  BSYNC B2 ;  /* 0x0000000000027941 */ /* 0x000fea0003800000 */
.L_x_19286:
        /* <DEDUP_REMOVED lines=44> */
.L_x_19285:
[----:B------:R-:W-:Y:S05]  /*19f40*/  BSYNC B1 ;  /* 0x0000000000017941 */ /* 0x000fea0003800000 */
.L_x_19284:
        /* <DEDUP_REMOVED lines=15> */
.L_x_19288:
        /* <DEDUP_REMOVED lines=12> */
.L_x_19291:
[----:B------:R-:W-:-:S07]  /*1a100*/  IMAD.MOV.U32 R18, RZ, RZ, R8 ;  /* 0x000000ffff127224 */ /* 0x000fce00078e0008 */
.L_x_19292:
[----:B------:R-:W-:Y:S05]  /*1a110*/  BSYNC B1 ;  /* 0x0000000000017941 */ /* 0x000fea0003800000 */
.L_x_19290:
        /* <DEDUP_REMOVED lines=16> */
.L_x_19296:
[----:B------:R-:W-:Y:S05]  /*1a220*/  BSYNC B2 ;  /* 0x0000000000027941 */ /* 0x000fea0003800000 */
.L_x_19295:
        /* <DEDUP_REMOVED lines=44> */
.L_x_19294:
[----:B------:R-:W-:Y:S05]  /*1a4f0*/  BSYNC B1 ;  /* 0x0000000000017941 */ /* 0x000fea0003800000 */
.L_x_19293:
        /* <DEDUP_REMOVED lines=10> */
.L_x_19289:
        /* <DEDUP_REMOVED lines=12> */
.L_x_19298:
[----:B------:R-:W-:-:S07]  /*1a660*/  MOV R68, R8 ;  /* 0x0000000800447202 */ /* 0x000fce0000000f00 */
.L_x_19299:
[----:B------:R-:W-:Y:S05]  /*1a670*/  BSYNC B1 ;  /* 0x0000000000017941 */ /* 0x000fea0003800000 */
.L_x_19297:
        /* <DEDUP_REMOVED lines=16> */
.L_x_19303:
[----:B------:R-:W-:Y:S05]  /*1a780*/  BSYNC B2 ;  /* 0x0000000000027941 */ /* 0x000fea0003800000 */
.L_x_19302:
        /* <DEDUP_REMOVED lines=44> */
.L_x_19301:
[----:B------:R-:W-:Y:S05]  /*1aa50*/  BSYNC B1 ;  /* 0x0000000000017941 */ /* 0x000fea0003800000 */
.L_x_19300:
        /* <DEDUP_REMOVED lines=15> */
.L_x_19304:
        /* <DEDUP_REMOVED lines=12> */
.L_x_19307:
[----:B------:R-:W-:-:S07]  /*1ac10*/  IMAD.MOV.U32 R19, RZ, RZ, R8 ;  /* 0x000000ffff137224 */ /* 0x000fce00078e0008 */
.L_x_19308:
[----:B------:R-:W-:Y:S05]  /*1ac20*/  BSYNC B1 ;  /* 0x0000000000017941 */ /* 0x000fea0003800000 */
.L_x_19306:
        /* <DEDUP_REMOVED lines=16> */
.L_x_19312:
[----:B------:R-:W-:Y:S05]  /*1ad30*/  BSYNC B2 ;  /* 0x0000000000027941 */ /* 0x000fea0003800000 */
.L_x_19311:
        /* <DEDUP_REMOVED lines=44> */
.L_x_19310:
[----:B------:R-:W-:Y:S05]  /*1b000*/  BSYNC B1 ;  /* 0x0000000000017941 */ /* 0x000fea0003800000 */
.L_x_19309:
        /* <DEDUP_REMOVED lines=10> */
.L_x_19305:
        /* <DEDUP_REMOVED lines=12> */
.L_x_19314:
[----:B------:R-:W-:-:S07]  /*1b170*/  MOV R85, R8 ;  /* 0x0000000800557202 */ /* 0x000fce0000000f00 */
.L_x_19315:
[----:B------:R-:W-:Y:S05]  /*1b180*/  BSYNC B1 ;  /* 0x0000000000017941 */ /* 0x000fea0003800000 */
.L_x_19313:
        /* <DEDUP_REMOVED lines=16> */
.L_x_19319:
[----:B------:R-:W-:Y:S05]  /*1b290*/  BSYNC B2 ;  /* 0x0000000000027941 */ /* 0x000fea0003800000 */
.L_x_19318:
        /* <DEDUP_REMOVED lines=44> */
.L_x_19317:
[----:B------:R-:W-:Y:S05]  /*1b560*/  BSYNC B1 ;  /* 0x0000000000017941 */ /* 0x000fea0003800000 */
.L_x_19316:
        /* <DEDUP_REMOVED lines=15> */
.L_x_19320:
        /* <DEDUP_REMOVED lines=12> */
.L_x_19323:
[----:B------:R-:W-:-:S07]  /*1b720*/  IMAD.MOV.U32 R20, RZ, RZ, R8 ;  /* 0x000000ffff147224 */ /* 0x000fce00078e0008 */
.L_x_19324:
[----:B------:R-:W-:Y:S05]  /*1b730*/  BSYNC B1 ;  /* 0x0000000000017941 */ /* 0x000fea0003800000 */
.L_x_19322:
        /* <DEDUP_REMOVED lines=16> */
.L_x_19328:
[----:B------:R-:W-:Y:S05]  /*1b840*/  BSYNC B2 ;  /* 0x0000000000027941 */ /* 0x000fea0003800000 */
.L_x_19327:
        /* <DEDUP_REMOVED lines=44> */
.L_x_19326:
[----:B------:R-:W-:Y:S05]  /*1bb10*/  BSYNC B1 ;  /* 0x0000000000017941 */ /* 0x000fea0003800000 */
.L_x_19325:
        /* <DEDUP_REMOVED lines=10> */
.L_x_19321:
        /* <DEDUP_REMOVED lines=12> */
.L_x_19330:
[----:B------:R-:W-:-:S07]  /*1bc80*/  MOV R100, R8 ;  /* 0x0000000800647202 */ /* 0x000fce0000000f00 */
.L_x_19331:
[----:B------:R-:W-:Y:S05]  /*1bc90*/  BSYNC B1 ;  /* 0x0000000000017941 */ /* 0x000fea0003800000 */
.L_x_19329:
        /* <DEDUP_REMOVED lines=16> */
.L_x_19335:
[----:B------:R-:W-:Y:S05]  /*1bda0*/  BSYNC B2 ;  /* 0x0000000000027941 */ /* 0x000fea0003800000 */
.L_x_19334:
        /* <DEDUP_REMOVED lines=44> */
.L_x_19333:
[----:B------:R-:W-:Y:S05]  /*1c070*/  BSYNC B1 ;  /* 0x0000000000017941 */ /* 0x000fea0003800000 */
.L_x_19332:
        /* <DEDUP_REMOVED lines=13> */
.L_x_19336:
        /* <DEDUP_REMOVED lines=12> */
.L_x_19339:
[----:B------:R-:W-:-:S07]  /*1c210*/  IMAD.MOV.U32 R21, RZ, RZ, R8 ;  /* 0x000000ffff157224 */ /* 0x000fce00078e0008 */
.L_x_19340:
[----:B------:R-:W-:Y:S05]  /*1c220*/  BSYNC B1 ;  /* 0x0000000000017941 */ /* 0x000fea0003800000 */
.L_x_19338:
        /* <DEDUP_REMOVED lines=16> */
.L_x_19344:
[----:B------:R-:W-:Y:S05]  /*1c330*/  BSYNC B2 ;  /* 0x0000000000027941 */ /* 0x000fea0003800000 */
.L_x_19343:
        /* <DEDUP_REMOVED lines=44> */
.L_x_19342:
[----:B------:R-:W-:Y:S05]  /*1c600*/  BSYNC B1 ;  /* 0x0000000000017941 */ /* 0x000fea0003800000 */
.L_x_19341:
        /* <DEDUP_REMOVED lines=10> */
.L_x_19337:
        /* <DEDUP_REMOVED lines=12> */
.L_x_19346:
[----:B------:R-:W-:-:S07]  /*1c770*/  MOV R70, R8 ;  /* 0x0000000800467202 */ /* 0x000fce0000000f00 */
.L_x_19347:
[----:B------:R-:W-:Y:S05]  /*1c780*/  BSYNC B1 ;  /* 0x0000000000017941 */ /* 0x000fea0003800000 */
.L_x_19345:
        /* <DEDUP_REMOVED lines=16> */
.L_x_19351:
[----:B------:R-:W-:Y:S05]  /*1c890*/  BSYNC B2 ;  /* 0x0000000000027941 */ /* 0x000fea0003800000 */
.L_x_19350:
        /* <DEDUP_REMOVED lines=44> */
.L_x_19349:
[----:B------:R-:W-:Y:S05]  /*1cb60*/  BSYNC B1 ;  /* 0x0000000000017941 */ /* 0x000fea0003800000 */
.L_x_19348:
        /* <DEDUP_REMOVED lines=13> */
.L_x_19352:
        /* <DEDUP_REMOVED lines=12> */
.L_x_19355:
[----:B------:R-:W-:-:S07]  /*1cd00*/  IMAD.MOV.U32 R22, RZ, RZ, R8 ;  /* 0x000000ffff167224 */ /* 0x000fce00078e0008 */
.L_x_19356:
[----:B------:R-:W-:Y:S05]  /*1cd10*/  BSYNC B1 ;  /* 0x0000000000017941 */ /* 0x000fea0003800000 */
.L_x_19354:
        /* <DEDUP_REMOVED lines=16> */
.L_x_19360:
[----:B------:R-:W-:Y:S05]  /*1ce20*/  BSYNC B2 ;  /* 0x0000000000027941 */ /* 0x000fea0003800000 */
.L_x_19359:
        /* <DEDUP_REMOVED lines=44> */
.L_x_19358:
[----:B------:R-:W-:Y:S05]  /*1d0f0*/  BSYNC B1 ;  /* 0x0000000000017941 */ /* 0x000fea0003800000 */
.L_x_19357:
        /* <DEDUP_REMOVED lines=10> */
.L_x_19353:
        /* <DEDUP_REMOVED lines=12> */
.L_x_19362:
[----:B------:R-:W-:-:S07]  /*1d260*/  MOV R70, R8 ;  /* 0x0000000800467202 */ /* 0x000fce0000000f00 */
.L_x_19363:
[----:B------:R-:W-:Y:S05]  /*1d270*/  BSYNC B1 ;  /* 0x0000000000017941 */ /* 0x000fea0003800000 */
.L_x_19361:
        /* <DEDUP_REMOVED lines=16> */
.L_x_19367:
[----:B------:R-:W-:Y:S05]  /*1d380*/  BSYNC B2 ;  /* 0x0000000000027941 */ /* 0x000fea0003800000 */
.L_x_19366:
        /* <DEDUP_REMOVED lines=44> */
.L_x_19365:
[----:B------:R-:W-:Y:S05]  /*1d650*/  BSYNC B1 ;  /* 0x0000000000017941 */ /* 0x000fea0003800000 */
.L_x_19364:
        /* <DEDUP_REMOVED lines=13> */
.L_x_19368:
        /* <DEDUP_REMOVED lines=12> */
.L_x_19371:
[----:B------:R-:W-:-:S07]  /*1d7f0*/  IMAD.MOV.U32 R23, RZ, RZ, R8 ;  /* 0x000000ffff177224 */ /* 0x000fce00078e0008 */
.L_x_19372:
[----:B------:R-:W-:Y:S05]  /*1d800*/  BSYNC B1 ;  /* 0x0000000000017941 */ /* 0x000fea0003800000 */
.L_x_19370:
        /* <DEDUP_REMOVED lines=16> */
.L_x_19376:
[----:B------:R-:W-:Y:S05]  /*1d910*/  BSYNC B2 ;  /* 0x0000000000027941 */ /* 0x000fea0003800000 */
.L_x_19375:
        /* <DEDUP_REMOVED lines=44> */
.L_x_19374:
[----:B------:R-:W-:Y:S05]  /*1dbe0*/  BSYNC B1 ;  /* 0x0000000000017941 */ /* 0x000fea0003800000 */
.L_x_19373:
        /* <DEDUP_REMOVED lines=10> */
.L_x_19369:
        /* <DEDUP_REMOVED lines=25> */
[----:B------:R-:W-:Y:S02]  /*1de20*/  SHF.R.U32.HI R101, RZ, 0x1d, R101 ;  /* 0x0000001dff657819 */ /* 0x000fe40000011665 */
[----:B------:R-:W-:Y:S02]  /*1de30*/  LOP3.LUT R69, R69, R113, R71, 0xfe, !PT ;  /* 0x0000007145457212 */ /* 0x000fe400078efe47 */
[----:B------:R-:W-:-:S02]  /*1de40*/  LOP3.LUT R102, R68, R102, R70, 0xfe, !PT ;  /* 0x0000006644667212 */ /* 0x000fc400078efe46 */
        /* <DEDUP_REMOVED lines=26> */
.L_x_19248:
[----:B------:R-:W-:Y:S05]  /*1dff0*/  BSYNC B0 ;  /* 0x0000000000007941 */ /* 0x000fea0003800000 */
.L_x_19247:
        /* <DEDUP_REMOVED lines=48> */
[----:B------:R-:W-:Y:S01]  /*1e300*/  @P3 FADD.FTZ R69, R100, R71 ;  /* 0x0000004764453221 */ /* 0x000fe20000010000 */
[----:B------:R-:W-:-:S04]  /*1e310*/  SHF.R.U32.HI R71, RZ, 0x5, R163 ;  /* 0x00000005ff477819 */ /* 0x000fc800000116a3 */
        /* <DEDUP_REMOVED lines=105> */
.L_x_19399:
[----:B------:R-:W2:Y:S01]  /*1e9b0*/  @!P5 S2R R102, SR_CgaCtaId ;  /* 0x000000000066d919 */ /* 0x000ea20000008800 */
[----:B------:R-:W-:Y:S01]  /*1e9c0*/  LOP3.LUT R71, R71, 0x3, RZ, 0xc0, !PT ;  /* 0x0000000347477812 */ /* 0x000fe200078ec0ff */
[----:B-1----:R-:W-:Y:S01]  /*1e9d0*/  FADD.FTZ R69, R161, R112 ;  /* 0x00000070a1457221 */ /* 0x002fe20000010000 */
[----:B------:R-:W-:Y:S01]  /*1e9e0*/  @!P5 MOV R101, 0x400 ;  /* 0x000004000065d802 */ /* 0x000fe20000000f00 */
[----:B------:R-:W-:Y:S05]  /*1e9f0*/  WARPSYNC.ALL ;  /* 0x0000000000007948 */ /* 0x000fea0003800000 */
[----:B------:R-:W-:-:S04]  /*1ea00*/  LOP3.LUT R103, R163, 0x1f, RZ, 0xc0, !PT ;  /* 0x0000001fa3677812 */ /* 0x000fc800078ec0ff */
[----:B------:R-:W-:Y:S02]  /*1ea10*/  ISETP.GT.U32.AND P0, PT, R103, 0x3, PT ;  /* 0x000000036700780c */ /* 0x000fe40003f04070 */
[----:B--2---:R-:W-:Y:S01]  /*1ea20*/  @!P5 LEA R102, R102, R101, 0x18 ;  /* 0x000000656666d211 */ /* 0x004fe200078ec0ff */
[----:B------:R-:W-:-:S05]  /*1ea30*/  @!P5 IMAD.IADD R101, R70, 0x1, R71 ;  /* 0x000000014665d824 */ /* 0x000fca00078e0247 */
[----:B------:R-:W-:-:S05]  /*1ea40*/  @!P5 LEA R101, R101, R102, 0x3 ;  /* 0x000000666565d211 */ /* 0x000fca00078e18ff */
[----:B------:R1:W-:Y:S02]  /*1ea50*/  @!P5 STS.64 [R101], R68 ;  /* 0x000000446500d388 */ /* 0x0003e40000000a00 */
        /* <DEDUP_REMOVED lines=16> */
[----:B------:R-:W-:Y:S01]  /*1eb60*/  IMAD.IADD R70, R70, 0x1, R103 ;  /* 0x0000000146467824 */ /* 0x000fe200078e0267 */
        /* <DEDUP_REMOVED lines=8> */
[----:B------:R-:W-:Y:S02]  /*1ebf0*/  FMUL.FTZ R160, R113, R115 ;  /* 0x0000007371a07220 */ /* 0x000fe40000410000 */
[----:B------:R-:W1:Y:S02]  /*1ec00*/  MUFU.RCP R103, R68 ;  /* 0x0000004400677308 */ /* 0x000e640000001000 */
[----:B------:R-:W-:Y:S02]  /*1ec10*/  FMUL.FTZ R160, R160, R101 ;  /* 0x00000065a0a07220 */ /* 0x000fe40000410000 */
[----:B------:R-:W2:Y:S01]  /*1ec20*/  SHFL.DOWN PT, R101, R70, 0x1, 0x1f ;  /* 0x08201f0046657f89 */ /* 0x000ea200000e0000 */
[C---:B-1----:R-:W-:Y:S01]  /*1ec30*/  FMUL.FTZ R113, R103.reuse, R102 ;  /* 0x0000006667717220 */ /* 0x042fe20000410000 */
[----:B------:R-:W-:-:S04]  /*1ec40*/  FFMA.FTZ R102, R103, R160, R112 ;  /* 0x000000a067667223 */ /* 0x000fc80000010070 */
[----:B------:R-:W1:Y:S04]  /*1ec50*/  SHFL.DOWN PT, R112, R113, 0x1, 0x1f ;  /* 0x08201f0071707f89 */ /* 0x000e6800000e0000 */
[----:B------:R-:W3:Y:S01]  /*1ec60*/  SHFL.DOWN PT, R115, R102, 0x1, 0x1f ;  /* 0x08201f0066737f89 */ /* 0x000ee200000e0000 */
[-C--:B--2---:R-:W-:Y:S02]  /*1ec70*/  IADD3 R69, R70, R101.reuse, RZ ;  /* 0x0000006546457210 */ /* 0x084fe40007ffe0ff */
[----:B------:R-:W-:Y:S02]  /*1ec80*/  I2FP.F32.S32 R101, R101 ;  /* 0x0000006500657245 */ /* 0x000fe40000201400 */
[----:B------:R-:W-:-:S06]  /*1ec90*/  I2FP.F32.S32 R69, R69 ;  /* 0x0000004500457245 */ /* 0x000fcc0000201400 */
[----:B------:R-:W2:Y:S01]  /*1eca0*/  MUFU.RCP R69, R69 ;  /* 0x0000004500457308 */ /* 0x000ea20000001000 */
        /* <DEDUP_REMOVED lines=10> */
[----:B------:R-:W2:Y:S04]  /*1ed50*/  LDC R69, c[0x0][0x2d8] ;  /* 0x0000b600ff457b82 */ /* 0x000ea80000000800 */
[----:B------:R-:W2:Y:S01]  /*1ed60*/  SHFL.IDX PT, R112, R112, RZ, 0x1f ;  /* 0x00001fff70707589 */ /* 0x000ea200000e0000 */
[----:B-1----:R-:W-:-:S05]  /*1ed70*/  FMUL.FTZ R68, R103, R103 ;  /* 0x0000006767447220 */ /* 0x002fca0000410000 */
[----:B------:R-:W-:Y:S02]  /*1ed80*/  FSEL R113, R68, RZ, !P0 ;  /* 0x000000ff44717208 */ /* 0x000fe40004000000 */
[----:B------:R-:W-:-:S04]  /*1ed90*/  PLOP3.LUT P0, PT, PT, PT, UP0, 0x40, 0x0 ;  /* 0x000000000000781c */ /* 0x000fc80003f0e808 */
[----:B------:R-:W-:Y:S01]  /*1eda0*/  FSEL R101, R103, RZ, P0 ;  /* 0x000000ff67657208 */ /* 0x000fe20000000000 */
[----:B--2---:R-:W-:Y:S01]  /*1edb0*/  FFMA.FTZ R102, R112, UR11, R69 ;  /* 0x0000000b70667c23 */ /* 0x004fe20008010045 */
[----:B------:R-:W-:-:S03]  /*1edc0*/  LOP3.LUT P0, RZ, R71, 0x1f, R163, 0xf8, !PT ;  /* 0x0000001f47ff7812 */ /* 0x000fc6000780f8a3 */
[----:B------:R-:W-:-:S04]  /*1edd0*/  FADD.FTZ R102, R102, R113 ;  /* 0x0000007166667221 */ /* 0x000fc80000010000 */
[----:B------:R-:W1:Y:S06]  /*1ede0*/  MUFU.RSQ R112, R102 ;  /* 0x0000006600707308 */ /* 0x000e6c0000001400 */
[----:B------:R-:W2:Y:S08]  /*1edf0*/  @!P0 LDC.64 R68, c[0x0][0x250] ;  /* 0x00009400ff448b82 */ /* 0x000eb00000000a00 */
[----:B------:R-:W3:Y:S01]  /*1ee00*/  @!P0 LDC.64 R70, c[0x0][0x258] ;  /* 0x00009600ff468b82 */ /* 0x000ee20000000a00 */
[----:B--2---:R-:W-:-:S05]  /*1ee10*/  @!P0 IMAD.WIDE R68, R4, 0x4, R68 ;  /* 0x0000000404448825 */ /* 0x004fca00078e0244 */
[----:B------:R3:W-:Y:S02]  /*1ee20*/  @!P0 STG.E desc[UR4][R68.64], R103 ;  /* 0x0000006744008986 */ /* 0x0007e4000c101904 */
[----:B---3--:R-:W-:-:S05]  /*1ee30*/  @!P0 IMAD.WIDE R68, R4, 0x4, R70 ;  /* 0x0000000404448825 */ /* 0x008fca00078e0246 */
[----:B-1----:R1:W-:Y:S01]  /*1ee40*/  @!P0 STG.E desc[UR4][R68.64], R112 ;  /* 0x0000007044008986 */ /* 0x0023e2000c101904 */
        /* <DEDUP_REMOVED lines=13> */
[--C-:B------:R-:W-:Y:S01]  /*1ef20*/  FADD.FTZ R71, R77, -R101.reuse ;  /* 0x800000654d477221 */ /* 0x100fe20000010000 */
[--C-:B------:R-:W-:Y:S01]  /*1ef30*/  FADD.FTZ R113, R87, -R101.reuse ;  /* 0x8000006557717221 */ /* 0x100fe20000010000 */
[----:B------:R-:W-:Y:S01]  /*1ef40*/  F2FP.F16.F32.PACK_AB R68, R69, R68 ;  /* 0x000000444544723e */ /* 0x000fe200000000ff */
[--C-:B------:R-:W-:Y:S01]  /*1ef50*/  FADD.FTZ R115, R96, -R101.reuse ;  /* 0x8000006560737221 */ /* 0x100fe20000010000 */
        /* <DEDUP_REMOVED lines=9> */
[----:B------:R-:W-:-:S02]  /*1eff0*/  FFMA.FTZ R71, R153, R102, R117 ;  /* 0x0000006699477223 */ /* 0x000fc40000010075 */
[----:B------:R-:W1:Y:S03]  /*1f000*/  LDC.64 R102, c[0x0][0x2b8] ;  /* 0x0000ae00ff667b82 */ /* 0x000e660000000a00 */
[----:B------:R-:W-:Y:S02]  /*1f010*/  F2FP.F16.F32.PACK_AB R70, R71, R70 ;  /* 0x000000464746723e */ /* 0x000fe400000000ff */
[----:B------:R-:W-:Y:S01]  /*1f020*/  F2FP.F16.F32.PACK_AB R71, R160, R113 ;  /* 0x00000071a047723e */ /* 0x000fe200000000ff */
[----:B-1----:R-:W-:-:S04]  /*1f030*/  IMAD.WIDE.U32 R102, R12, 0x10, R102 ;  /* 0x000000100c667825 */ /* 0x002fc800078e0066 */
[----:B------:R-:W-:Y:S01]  /*1f040*/  VIADD R12, R12, 0x80 ;  /* 0x000000800c0c7836 */ /* 0x000fe20000000000 */
[----:B------:R2:W-:Y:S06]  /*1f050*/  STG.E.128 desc[UR4][R102.64], R68 ;  /* 0x0000004466007986 */ /* 0x0005ec000c101d04 */
.L_x_19379:
[----:B------:R-:W-:Y:S05]  /*1f060*/  BSYNC B0 ;  /* 0x0000000000007941 */ /* 0x000fea0003800000 */
.L_x_19378:
        /* <DEDUP_REMOVED lines=32> */
[C---:B-1----:R-:W-:Y:S01]  /*1f270*/  IMAD.WIDE.U32 R102, R12.reuse, 0x10, R102 ;  /* 0x000000100c667825 */ /* 0x042fe200078e0066 */
[----:B------:R-:W-:-:S04]  /*1f280*/  IADD3 R12, R12, 0x80, RZ ;  /* 0x000000800c0c7810 */ /* 0x000fc80007ffe0ff */
[----:B------:R3:W-:Y:S03]  /*1f290*/  STG.E.128 desc[UR4][R102.64], R68 ;  /* 0x0000004466007986 */ /* 0x0007e6000c101d04 */
.L_x_19381:
[----:B------:R-:W-:Y:S05]  /*1f2a0*/  BSYNC B0 ;  /* 0x0000000000007941 */ /* 0x000fea0003800000 */
.L_x_19380:
        /* <DEDUP_REMOVED lines=35> */
.L_x_19383:
[----:B------:R-:W-:Y:S05]  /*1f4e0*/  BSYNC B0 ;  /* 0x0000000000007941 */ /* 0x000fea0003800000 */
.L_x_19382:
        /* <DEDUP_REMOVED lines=35> */
.L_x_19385:
[----:B------:R-:W-:Y:S05]  /*1f720*/  BSYNC B0 ;  /* 0x0000000000007941 */ /* 0x000fea0003800000 */
.L_x_19384:
        /* <DEDUP_REMOVED lines=8> */
[--C-:B0-----:R-:W-:Y:S01]  /*1f7b0*/  FADD.FTZ R161, R84, -R101.reuse ;  /* 0x8000006554a17221 */ /* 0x101fe20000010000 */
[--C-:B------:R-:W-:Y:S01]  /*1f7c0*/  FADD.FTZ R71, R95, -R101.reuse ;  /* 0x800000655f477221 */ /* 0x100fe20000010000 */
[----:B------:R-:W-:Y:S01]  /*1f7d0*/  FADD.FTZ R115, R100, -R101 ;  /* 0x8000006564737221 */ /* 0x000fe20000010000 */
[C---:B------:R-:W-:Y:S01]  /*1f7e0*/  FMUL.FTZ R101, R112.reuse, R70 ;  /* 0x0000004670657220 */ /* 0x040fe20000410000 */
[C---:B------:R-:W-:Y:S01]  /*1f7f0*/  FMUL.FTZ R103, R112.reuse, R103 ;  /* 0x0000006770677220 */ /* 0x040fe20000410000 */
[C---:B------:R-:W-:Y:S01]  /*1f800*/  FMUL.FTZ R70, R112.reuse, R113 ;  /* 0x0000007170467220 */ /* 0x040fe20000410000 */
[C---:B------:R-:W-:Y:S01]  /*1f810*/  FMUL.FTZ R69, R112.reuse, R69 ;  /* 0x0000004570457220 */ /* 0x040fe20000410000 */
[----:B------:R-:W-:Y:S01]  /*1f820*/  FMUL.FTZ R68, R112, R68 ;  /* 0x0000004470447220 */ /* 0x000fe20000410000 */
[----:B-----5:R-:W-:Y:S01]  /*1f830*/  FFMA.FTZ R103, R144, R103, R40 ;  /* 0x0000006790677223 */ /* 0x020fe20000010028 */
[----:B------:R-:W-:Y:S01]  /*1f840*/  FFMA.FTZ R70, R145, R70, R41 ;  /* 0x0000004691467223 */ /* 0x000fe20000010029 */
[C---:B------:R-:W-:Y:S01]  /*1f850*/  FMUL.FTZ R160, R112.reuse, R161 ;  /* 0x000000a170a07220 */ /* 0x040fe20000410000 */
[C---:B------:R-:W-:Y:S01]  /*1f860*/  FMUL.FTZ R71, R112.reuse, R71 ;  /* 0x0000004770477220 */ /* 0x040fe20000410000 */
[----:B------:R-:W-:-:S02]  /*1f870*/  FMUL.FTZ R112, R112, R115 ;  /* 0x0000007370707220 */ /* 0x000fc40000410000 */
[----:B------:R-:W-:Y:S01]  /*1f880*/  F2FP.F16.F32.PACK_AB R70, R70, R103 ;  /* 0x000000674646723e */ /* 0x000fe200000000ff */
[----:B------:R-:W-:Y:S01]  /*1f890*/  FFMA.FTZ R71, R146, R71, R42 ;  /* 0x0000004792477223 */ /* 0x000fe2000001002a */
[----:B------:R-:W0:Y:S01]  /*1f8a0*/  LDC.64 R102, c[0x0][0x2b8] ;  /* 0x0000ae00ff667b82 */ /* 0x000e220000000a00 */
[----:B------:R-:W-:Y:S01]  /*1f8b0*/  FFMA.FTZ R112, R147, R112, R43 ;  /* 0x0000007093707223 */ /* 0x000fe2000001002b */
[----:B------:R-:W-:-:S04]  /*1f8c0*/  FFMA.FTZ R160, R151, R160, R47 ;  /* 0x000000a097a07223 */ /* 0x000fc8000001002f */
[----:B------:R-:W-:Y:S01]  /*1f8d0*/  F2FP.F16.F32.PACK_AB R71, R112, R71 ;  /* 0x000000477047723e */ /* 0x000fe200000000ff */
[----:B------:R-:W-:Y:S01]  /*1f8e0*/  FFMA.FTZ R112, R148, R69, R44 ;  /* 0x0000004594707223 */ /* 0x000fe2000001002c */
[----:B------:R-:W-:Y:S01]  /*1f8f0*/  FFMA.FTZ R69, R150, R101, R46 ;  /* 0x0000006596457223 */ /* 0x000fe2000001002e */
[----:B------:R-:W-:-:S04]  /*1f900*/  FFMA.FTZ R101, R149, R68, R45 ;  /* 0x0000004495657223 */ /* 0x000fc8000001002d */
[----:B------:R-:W-:Y:S02]  /*1f910*/  F2FP.F16.F32.PACK_AB R69, R160, R69 ;  /* 0x00000045a045723e */ /* 0x000fe400000000ff */
[----:B------:R-:W-:Y:S01]  /*1f920*/  F2FP.F16.F32.PACK_AB R68, R101, R112 ;  /* 0x000000706544723e */ /* 0x000fe200000000ff */
[----:B0-----:R-:W-:-:S05]  /*1f930*/  IMAD.WIDE.U32 R102, R12, 0x10, R102 ;  /* 0x000000100c667825 */ /* 0x001fca00078e0066 */
[----:B------:R0:W-:Y:S02]  /*1f940*/  STG.E.128 desc[UR4][R102.64], R68 ;  /* 0x0000004466007986 */ /* 0x0001e4000c101d04 */
.L_x_19387:
[----:B------:R-:W-:Y:S05]  /*1f950*/  BSYNC B0 ;  /* 0x0000000000007941 */ /* 0x000fea0003800000 */
.L_x_19386:
[----:B------:R-:W-:Y:S01]  /*1f960*/  VIADD R4, R4, UR18 ;  /* 0x0000001204047c36 */ /* 0x000fe20008000000 */
[----:B------:R-:W-:-:S04]  /*1f970*/  SEL R162, RZ, 0x1, P4 ;  /* 0x00000001ffa27807 */ /* 0x000fc80002000000 */
[----:B------:R-:W-:-:S13]  /*1f980*/  ISETP.GE.AND P0, PT, R4, UR19, PT ;  /* 0x0000001304007c0c */ /* 0x000fda000bf06270 */
[----:B------:R-:W-:Y:S05]  /*1f990*/  @!P0 BRA `(.L_x_19388) ;  /* 0xfffffe1400448947 */ /* 0x000fea000383ffff */
[----:B------:R-:W-:Y:S05]  /*1f9a0*/  EXIT ;  /* 0x000000000000794d */ /* 0x000fea0003800000 */
.L_x_19377:
[----:B------:R-:W-:Y:S01]  /*1f9b0*/  HFMA2.MMA R102, -RZ, RZ, 0, 1.847743988037109375e-06 ;  /* 0x0000001fff667435 */ /* 0x000fe200000001ff */
[----:B------:R-:W-:Y:S01]  /*1f9c0*/  MOV R162, R69 ;  /* 0x0000004500a27202 */ /* 0x000fe20000000f00 */
[----:B------:R-:W-:Y:S02]  /*1f9d0*/  IMAD.MOV.U32 R101, RZ, RZ, 0x1 ;  /* 0x00000001ff657424 */ /* 0x000fe400078e00ff */
[----:B------:R-:W-:-:S07]  /*1f9e0*/  IMAD.MOV.U32 R103, RZ, RZ, -0x1 ;  /* 0xffffffffff677424 */ /* 0x000fce00078e00ff */
[----:B0----5:R-:W-:Y:S05]  /*1f9f0*/  WARPSYNC.COLLECTIVE R103, `(.L_x_19389) ;  /* 0x0000000067087348 */ /* 0x021fea0003c00000 */
[----:B------:R1:W2:Y:S02]  /*1fa00*/  SHFL.BFLY P6, R112, R162, R101, R102 ;  /* 0x0c000065a2707389 */ /* 0x0002a400000c0066 */
[----:B012--5:R-:W-:Y:S01]  /*1fa10*/  ENDCOLLECTIVE ;  /* 0x000000000000791b */ /* 0x027fe20003800000 */
.L_x_19389:
[----:B------:R-:W-:Y:S02]  /*1fa20*/  IMAD.MOV.U32 R101, RZ, RZ, 0x2 ;  /* 0x00000002ff657424 */ /* 0x000fe400078e00ff */
[----:B------:R-:W-:-:S05]  /*1fa30*/  FADD.FTZ R113, R69, R112 ;  /* 0x0000007045717221 */ /* 0x000fca0000010000 */
[----:B------:R-:W-:-:S07]  /*1fa40*/  MOV R162, R113 ;  /* 0x0000007100a27202 */ /* 0x000fce0000000f00 */
[----:B------:R-:W-:Y:S05]  /*1fa50*/  WARPSYNC.COLLECTIVE R103, `(.L_x_19390) ;  /* 0x0000000067087348 */ /* 0x000fea0003c00000 */
[----:B------:R0:W1:Y:S02]  /*1fa60*/  SHFL.BFLY P6, R112, R162, R101, R102 ;  /* 0x0c000065a2707389 */ /* 0x00006400000c0066 */
[----:B01----:R-:W-:Y:S01]  /*1fa70*/  ENDCOLLECTIVE ;  /* 0x000000000000791b */ /* 0x003fe20003800000 */
.L_x_19390:
[----:B------:R-:W-:Y:S02]  /*1fa80*/  IMAD.MOV.U32 R101, RZ, RZ, 0x4 ;  /* 0x00000004ff657424 */ /* 0x000fe400078e00ff */
[----:B------:R-:W-:-:S05]  /*1fa90*/  FADD.FTZ R115, R113, R112 ;  /* 0x0000007071737221 */ /* 0x000fca0000010000 */
[----:B------:R-:W-:-:S07]  /*1faa0*/  MOV R162, R115 ;  /* 0x0000007300a27202 */ /* 0x000fce0000000f00 */
[----:B------:R-:W-:Y:S05]  /*1fab0*/  WARPSYNC.COLLECTIVE R103, `(.L_x_19391) ;  /* 0x0000000067087348 */ /* 0x000fea0003c00000 */
[----:B------:R0:W1:Y:S02]  /*1fac0*/  SHFL.BFLY P6, R112, R162, R101, R102 ;  /* 0x0c000065a2707389 */ /* 0x00006400000c0066 */
[----:B01----:R-:W-:Y:S01]  /*1fad0*/  ENDCOLLECTIVE ;  /* 0x000000000000791b */ /* 0x003fe20003800000 */
.L_x_19391:
[----:B------:R-:W-:Y:S02]  /*1fae0*/  IMAD.MOV.U32 R101, RZ, RZ, 0x8 ;  /* 0x00000008ff657424 */ /* 0x000fe400078e00ff */
[----:B------:R-:W-:-:S05]  /*1faf0*/  FADD.FTZ R160, R115, R112 ;  /* 0x0000007073a07221 */ /* 0x000fca0000010000 */
[----:B------:R-:W-:-:S07]  /*1fb00*/  MOV R162, R160 ;  /* 0x000000a000a27202 */ /* 0x000fce0000000f00 */
[----:B------:R-:W-:Y:S05]  /*1fb10*/  WARPSYNC.COLLECTIVE R103, `(.L_x_19392) ;  /* 0x0000000067087348 */ /* 0x000fea0003c00000 */
[----:B------:R0:W1:Y:S02]  /*1fb20*/  SHFL.BFLY P6, R112, R162, R101, R102 ;  /* 0x0c000065a2707389 */ /* 0x00006400000c0066 */
[----:B01----:R-:W-:Y:S01]  /*1fb30*/  ENDCOLLECTIVE ;  /* 0x000000000000791b */ /* 0x003fe20003800000 */
.L_x_19392:
[----:B------:R-:W-:Y:S02]  /*1fb40*/  IMAD.MOV.U32 R101, RZ, RZ, 0x10 ;  /* 0x00000010ff657424 */ /* 0x000fe400078e00ff */
[----:B------:R-:W-:-:S05]  /*1fb50*/  FADD.FTZ R161, R160, R112 ;  /* 0x00000070a0a17221 */ /* 0x000fca0000010000 */
[----:B------:R-:W-:-:S07]  /*1fb60*/  MOV R162, R161 ;  /* 0x000000a100a27202 */ /* 0x000fce0000000f00 */
[----:B------:R-:W-:Y:S05]  /*1fb70*/  WARPSYNC.COLLECTIVE R103, `(.L_x_19393) ;  /* 0x0000000067087348 */ /* 0x000fea0003c00000 */
[----:B------:R0:W1:Y:S02]  /*1fb80*/  SHFL.BFLY P6, R112, R162, R101, R102 ;  /* 0x0c000065a2707389 */ /* 0x00006400000c0066 */
[----:B01----:R-:W-:Y:S01]  /*1fb90*/  ENDCOLLECTIVE ;  /* 0x000000000000791b */ /* 0x003fe20003800000 */
.L_x_19393:
        /* <DEDUP_REMOVED lines=90> */
.L_x_19394:
[----:B------:R-:W-:Y:S01]  /*20140*/  MOV R101, 0x2 ;  /* 0x0000000200657802 */ /* 0x000fe20000000f00 */
[----:B------:R-:W-:-:S04]  /*20150*/  FADD.FTZ R113, R69, R112 ;  /* 0x0000007045717221 */ /* 0x000fc80000010000 */
[----:B------:R-:W-:-:S07]  /*20160*/  IMAD.MOV.U32 R162, RZ, RZ, R113 ;  /* 0x000000ffffa27224 */ /* 0x000fce00078e0071 */
[----:B------:R-:W-:Y:S05]  /*20170*/  WARPSYNC.COLLECTIVE R103, `(.L_x_19395) ;  /* 0x0000000067087348 */ /* 0x000fea0003c00000 */
[----:B------:R0:W1:Y:S02]  /*20180*/  SHFL.BFLY P6, R112, R162, R101, R102 ;  /* 0x0c000065a2707389 */ /* 0x00006400000c0066 */
[----:B01----:R-:W-:Y:S01]  /*20190*/  ENDCOLLECTIVE ;  /* 0x000000000000791b */ /* 0x003fe20003800000 */
.L_x_19395:
[----:B------:R-:W-:Y:S01]  /*201a0*/  HFMA2.MMA R101, -RZ, RZ, 0, 2.384185791015625e-07 ;  /* 0x00000004ff657435 */ /* 0x000fe200000001ff */
[----:B------:R-:W-:-:S04]  /*201b0*/  FADD.FTZ R115, R113, R112 ;  /* 0x0000007071737221 */ /* 0x000fc80000010000 */
[----:B------:R-:W-:-:S07]  /*201c0*/  IMAD.MOV.U32 R162, RZ, RZ, R115 ;  /* 0x000000ffffa27224 */ /* 0x000fce00078e0073 */
[----:B------:R-:W-:Y:S05]  /*201d0*/  WARPSYNC.COLLECTIVE R103, `(.L_x_19396) ;  /* 0x0000000067087348 */ /* 0x000fea0003c00000 */
[----:B------:R0:W1:Y:S02]  /*201e0*/  SHFL.BFLY P6, R112, R162, R101, R102 ;  /* 0x0c000065a2707389 */ /* 0x00006400000c0066 */
[----:B01----:R-:W-:Y:S01]  /*201f0*/  ENDCOLLECTIVE ;  /* 0x000000000000791b */ /* 0x003fe20003800000 */
.L_x_19396:
[----:B------:R-:W-:Y:S01]  /*20200*/  MOV R101, 0x8 ;  /* 0x0000000800657802 */ /* 0x000fe20000000f00 */
[----:B------:R-:W-:-:S04]  /*20210*/  FADD.FTZ R160, R115, R112 ;  /* 0x0000007073a07221 */ /* 0x000fc80000010000 */
[----:B------:R-:W-:-:S07]  /*20220*/  IMAD.MOV.U32 R162, RZ, RZ, R160 ;  /* 0x000000ffffa27224 */ /* 0x000fce00078e00a0 */
[----:B------:R-:W-:Y:S05]  /*20230*/  WARPSYNC.COLLECTIVE R103, `(.L_x_19397) ;  /* 0x0000000067087348 */ /* 0x000fea0003c00000 */
[----:B------:R0:W1:Y:S02]  /*20240*/  SHFL.BFLY P6, R112, R162, R101, R102 ;  /* 0x0c000065a2707389 */ /* 0x00006400000c0066 */
[----:B01----:R-:W-:Y:S01]  /*20250*/  ENDCOLLECTIVE ;  /* 0x000000000000791b */ /* 0x003fe20003800000 */
.L_x_19397:
[----:B------:R-:W-:Y:S01]  /*20260*/  HFMA2.MMA R101, -RZ, RZ, 0, 9.5367431640625e-07 ;  /* 0x00000010ff657435 */ /* 0x000fe200000001ff */
[----:B------:R-:W-:-:S04]  /*20270*/  FADD.FTZ R161, R160, R112 ;  /* 0x00000070a0a17221 */ /* 0x000fc80000010000 */
[----:B------:R-:W-:-:S07]  /*20280*/  IMAD.MOV.U32 R162, RZ, RZ, R161 ;  /* 0x000000ffffa27224 */ /* 0x000fce00078e00a1 */
[----:B------:R-:W-:Y:S05]  /*20290*/  WARPSYNC.COLLECTIVE R103, `(.L_x_19398) ;  /* 0x0000000067087348 */ /* 0x000fea0003c00000 */
[----:B------:R0:W1:Y:S02]  /*202a0*/  SHFL.BFLY P6, R112, R162, R101, R102 ;  /* 0x0c000065a2707389 */ /* 0x00006400000c0066 */
[----:B01----:R-:W-:Y:S01]  /*202b0*/  ENDCOLLECTIVE ;  /* 0x000000000000791b */ /* 0x003fe20003800000 */
.L_x_19398:
[----:B------:R-:W-:Y:S05]  /*202c0*/  BRA `(.L_x_19399) ;  /* 0xffffffe400b87947 */ /* 0x000fea000383ffff */
.L_x_19400:
        /* <DEDUP_REMOVED lines=11> */
.L_x_33546:


//--------------------- .text._ZN10layer_norm31ln_parallel_residual_fwd_kernelINS_13Kernel_traitsIf6__halfS2_S2_fjLj5120ELj1ELj1ELj4ELj16ENS_18Kernel_traits_baseILj5120EfS2_S2_S2_fjLj128EEEEELb1ELb1ELb1EEEvNS_9FwdParamsE --------------------------
	.section	.text._ZN10layer_norm31ln_parallel_residual_fwd_kernelINS_13Kernel_traitsIf6__halfS2_S2_fjLj5120ELj1ELj1ELj4ELj16ENS_18Kernel_traits_baseILj5120EfS2_S2_S2_fjLj128EEEEELb1ELb1ELb1EEEvNS_9FwdParamsE,"ax",@progbits
	.align	128
        .global         _ZN10layer_norm31ln_parallel_residual_fwd_kernelINS_13Kernel_traitsIf6__halfS2_S2_fjLj5120ELj1ELj1ELj4ELj16ENS_18Kernel_traits_baseILj5120EfS2_S2_S2_fjLj128EEEEELb1ELb1ELb1EEEvNS_9FwdParamsE
        .type           _ZN10layer_norm31ln_parallel_residual_fwd_kernelINS_13Kernel_traitsIf6__halfS2_S2_fjLj5120ELj1ELj1ELj4ELj16ENS_18Kernel_traits_baseILj5120EfS2_S2_S2_fjLj128EEEEELb1ELb1ELb1EEEvNS_9FwdParamsE,@function
        .size           _ZN10layer_norm31ln_parallel_residual_fwd_kernelINS_13Kernel_traitsIf6__halfS2_S2_fjLj5120ELj1ELj1ELj4ELj16ENS_18Kernel_traits_baseILj5120EfS2_S2_S2_fjLj128EEEEELb1ELb1ELb1EEEvNS_9FwdParamsE,(.L_x_33547 - _ZN10layer_norm31ln_parallel_residual_fwd_kernelINS_13Kernel_traitsIf6__halfS2_S2_fjLj5120ELj1ELj1ELj4ELj16ENS_18Kernel_traits_baseILj5120EfS2_S2_S2_fjLj128EEEEELb1ELb1ELb1EEEvNS_9FwdParamsE)
        .other          _ZN10layer_norm31ln_parallel_residual_fwd_kernelINS_13Kernel_traitsIf6__halfS2_S2_fjLj5120ELj1ELj1ELj4ELj16ENS_18Kernel_traits_baseILj5120EfS2_S2_S2_fjLj128EEEEELb1ELb1ELb1EEEvNS_9FwdParamsE,@"STO_CUDA_ENTRY STV_DEFAULT"
_ZN10layer_norm31ln_parallel_residual_fwd_kernelINS_13Kernel_traitsIf6__halfS2_S2_fjLj5120ELj1ELj1ELj4ELj16ENS_18Kernel_traits_baseILj5120EfS2_S2_S2_fjLj128EEEEELb1ELb1ELb1EEEvNS_9FwdParamsE:
.text._ZN10layer_norm31ln_parallel_residual_fwd_kernelINS_13Kernel_traitsIf6__halfS2_S2_fjLj5120ELj1ELj1ELj4ELj16ENS_18Kernel_traits_baseILj5120EfS2_S2_S2_fjLj128EEEEELb1ELb1ELb1EEEvNS_9FwdParamsE:
        /* <DEDUP_REMOVED lines=40> */
[----:B--2---:R-:W-:Y:S01]  /*0280*/  LEA.HI R16, R13, UR8, RZ, 0x19 ;  /* 0x000000080d107c11 */ /* 0x004fe2000f8fc8ff */
[----:B0-----:R-:W-:Y:S01]  /*0290*/  IMAD R0, R0, UR8, R13 ;  /* 0x0000000800007c24 */ /* 0x001fe2000f8e020d */
        /* <DEDUP_REMOVED lines=56> */
[----:B------:R-:W-:Y:S01]  /*0620*/  IMAD.HI.U32 R5, R9, -0x326172a9, RZ ;  /* 0xcd9e8d5709057827 */ /* 0x000fe200078e00ff */
[----:B------:R-:W-:Y:S02]  /*0630*/  LOP3.LUT R8, R3, UR30, R4, 0x96, !PT ;  /* 0x0000001e03087c12 */ /* 0x000fe4000f8e9604 */
[----:B------:R-:W-:Y:S02]  /*0640*/  LOP3.LUT R7, R7, 0xfe0, RZ, 0xc0, !PT ;  /* 0x00000fe007077812 */ /* 0x000fe400078ec0ff */
[----:B------:R-:W-:Y:S01]  /*0650*/  LOP3.LUT R12, R5, UR32, R2, 0x96, !PT ;  /* 0x00000020050c7c12 */ /* 0x000fe2000f8e9602 */
[----:B------:R-:W-:Y:S01]  /*0660*/  IMAD.HI.U32 R3, R8, -0x2daee0ad, RZ ;  /* 0xd2511f5308037827 */ /* 0x000fe200078e00ff */
[C---:B------:R-:W-:Y:S02]  /*0670*/  IADD3 R2, P2, R7.reuse, UR10, RZ ;  /* 0x0000000a07027c10 */ /* 0x040fe4000ff5e0ff */
[----:B------:R-:W-:Y:S02]  /*0680*/  IADD3 R4, P1, R7, UR12, RZ ;  /* 0x0000000c07047c10 */ /* 0x000fe4000ff3e0ff */
[----:B------:R-:W-:Y:S01]  /*0690*/  LOP3.LUT R30, R3, UR33, R6, 0x96, !PT ;  /* 0x00000021031e7c12 */ /* 0x000fe2000f8e9606 */
[----:B------:R-:W-:-:S02]  /*06a0*/  IMAD.X R3, RZ, RZ, UR11, P2 ;  /* 0x0000000bff037e24 */ /* 0x000fc400090e06ff */
[----:B------:R-:W-:Y:S01]  /*06b0*/  IMAD.X R5, RZ, RZ, UR13, P1 ;  /* 0x0000000dff057e24 */ /* 0x000fe200088e06ff */
        /* <DEDUP_REMOVED lines=12> */
[----:B------:R-:W-:Y:S01]  /*0780*/  UIADD3 UR34, UR7, -0x695add53, URZ ;  /* 0x96a522ad07227890 */ /* 0x000fe2000fffe03f */
[----:B0-----:R-:W-:Y:S01]  /*0790*/  IMAD R3, R8, -0x2daee0ad, RZ ;  /* 0xd2511f5308037824 */ /* 0x001fe200078e02ff */
[----:B------:R-:W-:Y:S01]  /*07a0*/  UIADD3 UR13, UR6, -0x700cb87f, URZ ;  /* 0x8ff34781060d7890 */ /* 0x000fe2000fffe03f */
[----:B------:R-:W-:Y:S01]  /*07b0*/  IMAD.WIDE.U32 R6, R12, -0x2daee0ad, RZ ;  /* 0xd2511f530c067825 */ /* 0x000fe200078e00ff */
        /* <DEDUP_REMOVED lines=10> */
[----:B------:R-:W-:-:S02]  /*0860*/  IMAD.MOV.U32 R3, RZ, RZ, R0 ;  /* 0x000000ffff037224 */ /* 0x000fc400078e0000 */
[----:B------:R-:W5:Y:S01]  /*0870*/  LDG.E.128 R144, desc[UR4][R4.64+0x1010] ;  /* 0x0010100404907981 */ /* 0x000f62000c1e1d00 */
[----:B------:R-:W-:Y:S01]  /*0880*/  LOP3.LUT R110, R110, 0x3, RZ, 0xc0, !PT ;  /* 0x000000036e6e7812 */ /* 0x000fe200078ec0ff */
[----:B------:R-:W-:Y:S01]  /*0890*/  IMAD R30, R30, -0x326172a9, RZ ;  /* 0xcd9e8d571e1e7824 */ /* 0x000fe200078e02ff */
[----:B------:R-:W-:Y:S01]  /*08a0*/  ULDC UR12, c[0x0][0x290] ;  /* 0x0000a400000c7ab9 */ /* 0x000fe20000000800 */
[----:B------:R-:W5:Y:S01]  /*08b0*/  LDG.E.128 R140, desc[UR4][R4.64+0x2000] ;  /* 0x00200004048c7981 */ /* 0x000f62000c1e1d00 */
[----:B------:R-:W-:Y:S01]  /*08c0*/  IMAD.MOV.U32 R163, RZ, RZ, 0x1 ;  /* 0x00000001ffa37424 */ /* 0x000fe200078e00ff */
[----:B------:R-:W-:Y:S02]  /*08d0*/  ULDC.64 UR36, c[0x0][0x228] ;  /* 0x00008a0000247ab9 */ /* 0x000fe40000000a00 */
[----:B------:R-:W5:Y:S01]  /*08e0*/  LDG.E.128 R136, desc[UR4][R4.64+0x2010] ;  /* 0x0020100404887981 */ /* 0x000f62000c1e1d00 */
[----:B------:R-:W-:-:S03]  /*08f0*/  IMAD.MOV.U32 R7, RZ, RZ, RZ ;  /* 0x000000ffff077224 */ /* 0x000fc600078e00ff */
[----:B------:R-:W5:Y:S04]  /*0900*/  LDG.E.128 R132, desc[UR4][R4.64+0x3000] ;  /* 0x0030000404847981 */ /* 0x000f68000c1e1d00 */
[----:B------:R-:W5:Y:S04]  /*0910*/  LDG.E.128 R128, desc[UR4][R4.64+0x3010] ;  /* 0x0030100404807981 */ /* 0x000f68000c1e1d00 */
[----:B------:R-:W5:Y:S04]  /*0920*/  LDG.E.128 R124, desc[UR4][R4.64+0x4000] ;  /* 0x00400004047c7981 */ /* 0x000f68000c1e1d00 */
[----:B------:R0:W5:Y:S01]  /*0930*/  LDG.E.128 R120, desc[UR4][R4.64+0x4010] ;  /* 0x0040100404787981 */ /* 0x000162000c1e1d00 */
[----:B------:R-:W-:Y:S01]  /*0940*/  ISETP.NE.AND.EX P0, PT, RZ, UR9, PT, P0 ;  /* 0x00000009ff007c0c */ /* 0x000fe2000bf05300 */
[----:B------:R-:W-:Y:S01]  /*0950*/  ULDC UR9, c[0x0][0x218] ;  /* 0x0000860000097ab9 */ /* 0x000fe20000000800 */
[----:B------:R-:W-:Y:S01]  /*0960*/  UISETP.NE.AND UP0, UPT, UR8, URZ, UPT ;  /* 0x0000003f0800728c */ /* 0x000fe2000bf05270 */
[----:B------:R-:W-:Y:S01]  /*0970*/  ULDC.64 UR10, c[0x0][0x230] ;  /* 0x00008c00000a7ab9 */ /* 0x000fe20000000a00 */
[----:B------:R-:W-:Y:S01]  /*0980*/  ULDC.64 UR14, c[0x0][0x2b8] ;  /* 0x0000ae00000e7ab9 */ /* 0x000fe20000000a00 */
[----:B------:R-:W-:Y:S01]  /*0990*/  ULDC.64 UR16, c[0x0][0x210] ;  /* 0x0000840000107ab9 */ /* 0x000fe20000000a00 */
[----:B0-----:R-:W-:Y:S01]  /*09a0*/  MOV R4, R6 ;  /* 0x0000000600047202 */ /* 0x001fe20000000f00 */
[----:B------:R-:W-:Y:S01]  /*09b0*/  IMAD.MOV.U32 R5, RZ, RZ, R10 ;  /* 0x000000ffff057224 */ /* 0x000fe200078e000a */
[----:B------:R-:W-:-:S07]  /*09c0*/  MOV R6, R11 ;  /* 0x0000000b00067202 */ /* 0x000fce0000000f00 */
.L_x_20047:
[----:B0-----:R-:W0:Y:S01]  /*09d0*/  S2R R17, SR_TID.X ;  /* 0x0000000000117919 */ /* 0x001e220000002100 */
[----:B------:R-:W-:Y:S01]  /*09e0*/  ISETP.NE.U32.AND P1, PT, RZ, UR10, PT ;  /* 0x0000000aff007c0c */ /* 0x000fe2000bf25070 */
[----:B-1----:R-:W1:Y:S03]  /*09f0*/  LDC.64 R104, c[0x0][0x220] ;  /* 0x00008800ff687b82 */ /* 0x002e660000000a00 */
[----:B------:R-:W-:-:S05]  /*0a00*/  ISETP.NE.AND.EX P1, PT, RZ, UR11, PT, P1 ;  /* 0x0000000bff007c0c */ /* 0x000fca000bf25310 */
[----:B------:R-:W2:Y:S08]  /*0a10*/  @P0 LDC.64 R20, c[0x0][0x228] ;  /* 0x00008a00ff140b82 */ /* 0x000eb00000000a00 */
[----:B------:R-:W3:Y:S01]  /*0a20*/  @P1 LDC.64 R24, c[0x0][0x230] ;  /* 0x00008c00ff181b82 */ /* 0x000ee20000000a00 */
[----:B0-----:R-:W-:Y:S01]  /*0a30*/  LOP3.LUT R19, R17, 0x7f, RZ, 0xc0, !PT ;  /* 0x0000007f11137812 */ /* 0x001fe200078ec0ff */
[----:B------:R-:W-:-:S05]  /*0a40*/  IMAD R17, R16, UR9, RZ ;  /* 0x0000000910117c24 */ /* 0x000fca000f8e02ff */
[----:B------:R-:W-:-:S04]  /*0a50*/  SHF.R.S32.HI R18, RZ, 0x1f, R17 ;  /* 0x0000001fff127819 */ /* 0x000fc80000011411 */
[----:B------:R-:W-:-:S04]  /*0a60*/  LEA.HI R18, R18, R17, RZ, 0x3 ;  /* 0x0000001112127211 */ /* 0x000fc800078f18ff */
[----:B------:R-:W-:-:S05]  /*0a70*/  LEA.HI.SX32 R19, R18, R19, 0x1d ;  /* 0x0000001312137211 */ /* 0x000fca00078feaff */
[----:B-1----:R-:W-:-:S04]  /*0a80*/  IMAD.WIDE.U32 R72, R19, 0x10, R104 ;  /* 0x0000001013487825 */ /* 0x002fc800078e0068 */
[C---:B--2---:R-:W-:Y:S02]  /*0a90*/  @P0 IMAD.WIDE.U32 R20, R19.reuse, 0x10, R20 ;  /* 0x0000001013140825 */ /* 0x044fe400078e0014 */
[----:B-----5:R-:W5:Y:S02]  /*0aa0*/  LDG.E.128 R72, desc[UR4][R72.64] ;  /* 0x0000000448487981 */ /* 0x020f64000c1e1d00 */
[----:B---3--:R-:W-:Y:S02]  /*0ab0*/  @P1 IMAD.WIDE.U32 R24, R19, 0x10, R24 ;  /* 0x0000001013181825 */ /* 0x008fe400078e0018 */
        /* <DEDUP_REMOVED lines=14> */
.L_x_19402:
[----:B------:R-:W-:-:S07]  /*0ba0*/  IMAD.MOV.U32 R17, RZ, RZ, R30 ;  /* 0x000000ffff117224 */ /* 0x000fce00078e001e */
.L_x_19403:
[----:B------:R-:W-:Y:S05]  /*0bb0*/  BSYNC B0 ;  /* 0x0000000000007941 */ /* 0x000fea0003800000 */
.L_x_19401:
        /* <DEDUP_REMOVED lines=16> */
.L_x_19407:
[----:B------:R-:W-:Y:S05]  /*0cc0*/  BSYNC B1 ;  /* 0x0000000000017941 */ /* 0x000fea0003800000 */
.L_x_19406:
        /* <DEDUP_REMOVED lines=43> */
.L_x_19405:
[----:B------:R-:W-:Y:S05]  /*0f80*/  BSYNC B0 ;  /* 0x0000000000007941 */ /* 0x000fea0003800000 */
.L_x_19404:
[----:B------:R-:W0:Y:S01]  /*0f90*/  LDC R161, c[0x0][0x294] ;  /* 0x0000a500ffa17b82 */ /* 0x000e220000000800 */
[----:B------:R-:W-:Y:S01]  /*0fa0*/  I2FP.F32.U32 R17, R17 ;  /* 0x0000001100117245 */ /* 0x000fe20000201000 */
[----:B------:R-:W-:Y:S01]  /*0fb0*/  IMAD.MOV.U32 R162, RZ, RZ, 0x2f800000 ;  /* 0x2f800000ffa27424 */ /* 0x000fe200078e00ff */
[----:B------:R-:W-:Y:S02]  /*0fc0*/  ISETP.NE.U32.AND P2, PT, RZ, UR36, PT ;  /* 0x00000024ff007c0c */ /* 0x000fe4000bf45070 */
[----:B------:R-:W-:Y:S01]  /*0fd0*/  LOP3.LUT R10, R10, 0xffffffdf, RZ, 0xc0, !PT ;  /* 0xffffffdf0a0a7812 */ /* 0x000fe200078ec0ff */
[----:B------:R-:W-:Y:S01]  /*0fe0*/  FFMA.FTZ R20, R17, R162, 1.1641532182693481445e-10 ;  /* 0x2f00000011147423 */ /* 0x000fe200000100a2 */
[----:B------:R-:W-:Y:S01]  /*0ff0*/  ISETP.NE.AND.EX P2, PT, RZ, UR37, PT, P2 ;  /* 0x00000025ff007c0c */ /* 0x000fe2000bf45320 */
        /* <DEDUP_REMOVED lines=13> */
.L_x_19408:
        /* <DEDUP_REMOVED lines=12> */
.L_x_19411:
[----:B------:R-:W-:-:S07]  /*1190*/  MOV R9, R30 ;  /* 0x0000001e00097202 */ /* 0x000fce0000000f00 */
.L_x_19412:
[----:B------:R-:W-:Y:S05]  /*11a0*/  BSYNC B0 ;  /* 0x0000000000007941 */ /* 0x000fea0003800000 */
.L_x_19410:
        /* <DEDUP_REMOVED lines=16> */
.L_x_19416:
[----:B------:R-:W-:Y:S05]  /*12b0*/  BSYNC B1 ;  /* 0x0000000000017941 */ /* 0x000fea0003800000 */
.L_x_19415:
        /* <DEDUP_REMOVED lines=43> */
.L_x_19414:
[----:B------:R-:W-:Y:S05]  /*1570*/  BSYNC B0 ;  /* 0x0000000000007941 */ /* 0x000fea0003800000 */
.L_x_19413:
        /* <DEDUP_REMOVED lines=10> */
.L_x_19409:
        /* <DEDUP_REMOVED lines=12> */
.L_x_19418:
[----:B------:R-:W-:-:S07]  /*16e0*/  IMAD.MOV.U32 R17, RZ, RZ, R30 ;  /* 0x000000ffff117224 */ /* 0x000fce00078e001e */
.L_x_19419:
[----:B------:R-:W-:Y:S05]  /*16f0*/  BSYNC B0 ;  /* 0x0000000000007941 */ /* 0x000fea0003800000 */
.L_x_19417:
        /* <DEDUP_REMOVED lines=16> */
.L_x_19423:
[----:B------:R-:W-:Y:S05]  /*1800*/  BSYNC B1 ;  /* 0x0000000000017941 */ /* 0x000fea0003800000 */
.L_x_19422:
        /* <DEDUP_REMOVED lines=43> */
.L_x_19421:
[----:B------:R-:W-:Y:S05]  /*1ac0*/  BSYNC B0 ;  /* 0x0000000000007941 */ /* 0x000fea0003800000 */
.L_x_19420:
[----:B------:R-:W-:Y:S02]  /*1ad0*/  I2FP.F32.U32 R17, R17 ;  /* 0x0000001100117245 */ /* 0x000fe40000201000 */
[----:B------:R-:W-:-:S03]  /*1ae0*/  LOP3.LUT R10, R10, 0xffffffef, RZ, 0xc0, !PT ;  /* 0xffffffef0a0a7812 */ /* 0x000fc600078ec0ff */
[----:B------:R-:W-:Y:S01]  /*1af0*/  FFMA.FTZ R20, R17, R162, 1.1641532182693481445e-10 ;  /* 0x2f00000011147423 */ /* 0x000fe200000100a2 */
[----:B------:R-:W-:-:S04]  /*1b00*/  HADD2.F32 R17, -RZ, R72.H1_H1 ;  /* 0x30000048ff117230 */ /* 0x000fc80000004100 */
[----:B------:R-:W-:Y:S01]  /*1b10*/  FSETP.GTU.FTZ.AND P3, PT, R20, R161, PT ;  /* 0x000000a11400720b */ /* 0x000fe20003f7c000 */
[----:B------:R-:W-:-:S05]  /*1b20*/  FMUL.FTZ R17, R17, R160 ;  /* 0x000000a011117220 */ /* 0x000fca0000410000 */
[----:B------:R-:W-:-:S07]  /*1b30*/  FSEL R76, R17, RZ, !P3 ;  /* 0x000000ff114c7208 */ /* 0x000fce0005800000 */
        /* <DEDUP_REMOVED lines=8> */
.L_x_19424:
        /* <DEDUP_REMOVED lines=12> */
.L_x_19427:
[----:B------:R-:W-:-:S07]  /*1c80*/  MOV R11, R30 ;  /* 0x0000001e000b7202 */ /* 0x000fce0000000f00 */
.L_x_19428:
[----:B------:R-:W-:Y:S05]  /*1c90*/  BSYNC B0 ;  /* 0x0000000000007941 */ /* 0x000fea0003800000 */
.L_x_19426:
        /* <DEDUP_REMOVED lines=16> */
.L_x_19432:
[----:B------:R-:W-:Y:S05]  /*1da0*/  BSYNC B1 ;  /* 0x0000000000017941 */ /* 0x000fea0003800000 */
.L_x_19431:
        /* <DEDUP_REMOVED lines=43> */
.L_x_19430:
[----:B------:R-:W-:Y:S05]  /*2060*/  BSYNC B0 ;  /* 0x0000000000007941 */ /* 0x000fea0003800000 */
.L_x_19429:
        /* <DEDUP_REMOVED lines=10> */
.L_x_19425:
        /* <DEDUP_REMOVED lines=12> */
.L_x_19434:
[----:B------:R-:W-:-:S07]  /*21d0*/  IMAD.MOV.U32 R17, RZ, RZ, R30 ;  /* 0x000000ffff117224 */ /* 0x000fce00078e001e */
.L_x_19435:
[----:B------:R-:W-:Y:S05]  /*21e0*/  BSYNC B0 ;  /* 0x0000000000007941 */ /* 0x000fea0003800000 */
.L_x_19433:
        /* <DEDUP_REMOVED lines=16> */
.L_x_19439:
[----:B------:R-:W-:Y:S05]  /*22f0*/  BSYNC B1 ;  /* 0x0000000000017941 */ /* 0x000fea0003800000 */
.L_x_19438:
        /* <DEDUP_REMOVED lines=43> */
.L_x_19437:
[----:B------:R-:W-:Y:S05]  /*25b0*/  BSYNC B0 ;  /* 0x0000000000007941 */ /* 0x000fea0003800000 */
.L_x_19436:
        /* <DEDUP_REMOVED lines=15> */
.L_x_19440:
        /* <DEDUP_REMOVED lines=12> */
.L_x_19443:
[----:B------:R-:W-:-:S07]  /*2770*/  MOV R12, R30 ;  /* 0x0000001e000c7202 */ /* 0x000fce0000000f00 */
.L_x_19444:
[----:B------:R-:W-:Y:S05]  /*2780*/  BSYNC B0 ;  /* 0x0000000000007941 */ /* 0x000fea0003800000 */
.L_x_19442:
        /* <DEDUP_REMOVED lines=16> */
.L_x_19448:
[----:B------:R-:W-:Y:S05]  /*2890*/  BSYNC B1 ;  /* 0x0000000000017941 */ /* 0x000fea0003800000 */
.L_x_19447:
        /* <DEDUP_REMOVED lines=43> */
.L_x_19446:
[----:B------:R-:W-:Y:S05]  /*2b50*/  BSYNC B0 ;  /* 0x0000000000007941 */ /* 0x000fea0003800000 */
.L_x_19445:
        /* <DEDUP_REMOVED lines=10> */
.L_x_19441:
        /* <DEDUP_REMOVED lines=12> */
.L_x_19450:
[----:B------:R-:W-:-:S07]  /*2cc0*/  IMAD.MOV.U32 R17, RZ, RZ, R30 ;  /* 0x000000ffff117224 */ /* 0x000fce00078e001e */
.L_x_19451:
[----:B------:R-:W-:Y:S05]  /*2cd0*/  BSYNC B0 ;  /* 0x0000000000007941 */ /* 0x000fea0003800000 */
.L_x_19449:
        /* <DEDUP_REMOVED lines=16> */
.L_x_19455:
[----:B------:R-:W-:Y:S05]  /*2de0*/  BSYNC B1 ;  /* 0x0000000000017941 */ /* 0x000fea0003800000 */
.L_x_19454:
        /* <DEDUP_REMOVED lines=43> */
.L_x_19453:
[----:B------:R-:W-:Y:S05]  /*30a0*/  BSYNC B0 ;  /* 0x0000000000007941 */ /* 0x000fea0003800000 */
.L_x_19452:
        /* <DEDUP_REMOVED lines=15> */
.L_x_19456:
        /* <DEDUP_REMOVED lines=12> */
.L_x_19459:
[----:B------:R-:W-:-:S07]  /*3260*/  MOV R13, R30 ;  /* 0x0000001e000d7202 */ /* 0x000fce0000000f00 */
.L_x_19460:
[----:B------:R-:W-:Y:S05]  /*3270*/  BSYNC B0 ;  /* 0x0000000000007941 */ /* 0x000fea0003800000 */
.L_x_19458:
        /* <DEDUP_REMOVED lines=16> */
.L_x_19464:
[----:B------:R-:W-:Y:S05]  /*3380*/  BSYNC B1 ;  /* 0x0000000000017941 */ /* 0x000fea0003800000 */
.L_x_19463:
        /* <DEDUP_REMOVED lines=43> */
.L_x_19462:
[----:B------:R-:W-:Y:S05]  /*3640*/  BSYNC B0 ;  /* 0x0000000000007941 */ /* 0x000fea0003800000 */
.L_x_19461:
        /* <DEDUP_REMOVED lines=10> */
.L_x_19457:
        /* <DEDUP_REMOVED lines=12> */
.L_x_19466:
[----:B------:R-:W-:-:S07]  /*37b0*/  IMAD.MOV.U32 R17, RZ, RZ, R30 ;  /* 0x000000ffff117224 */ /* 0x000fce00078e001e */
.L_x_19467:
[----:B------:R-:W-:Y:S05]  /*37c0*/  BSYNC B0 ;  /* 0x0000000000007941 */ /* 0x000fea0003800000 */
.L_x_19465:
        /* <DEDUP_REMOVED lines=16> */
.L_x_19471:
[----:B------:R-:W-:Y:S05]  /*38d0*/  BSYNC B1 ;  /* 0x0000000000017941 */ /* 0x000fea0003800000 */
.L_x_19470:
        /* <DEDUP_REMOVED lines=43> */
.L_x_19469:
[----:B------:R-:W-:Y:S05]  /*3b90*/  BSYNC B0 ;  /* 0x0000000000007941 */ /* 0x000fea0003800000 */
.L_x_19468:
        /* <DEDUP_REMOVED lines=15> */
.L_x_19472:
        /* <DEDUP_REMOVED lines=12> */
.L_x_19475:
[----:B------:R-:W-:-:S07]  /*3d50*/  MOV R14, R30 ;  /* 0x0000001e000e7202 */ /* 0x000fce0000000f00 */
.L_x_19476:
[----:B------:R-:W-:Y:S05]  /*3d60*/  BSYNC B0 ;  /* 0x0000000000007941 */ /* 0x000fea0003800000 */
.L_x_19474:
        /* <DEDUP_REMOVED lines=16> */
.L_x_19480:
[----:B------:R-:W-:Y:S05]  /*3e70*/  BSYNC B1 ;  /* 0x0000000000017941 */ /* 0x000fea0003800000 */
.L_x_19479:
        /* <DEDUP_REMOVED lines=44> */
.L_x_19478:
[----:B------:R-:W-:Y:S05]  /*4140*/  BSYNC B0 ;  /* 0x0000000000007941 */ /* 0x000fea0003800000 */
.L_x_19477:
        /* <DEDUP_REMOVED lines=10> */
.L_x_19473:
        /* <DEDUP_REMOVED lines=12> */
.L_x_19482:
[----:B------:R-:W-:-:S07]  /*42b0*/  MOV R17, R30 ;  /* 0x0000001e00117202 */ /* 0x000fce0000000f00 */
.L_x_19483:
[----:B------:R-:W-:Y:S05]  /*42c0*/  BSYNC B0 ;  /* 0x0000000000007941 */ /* 0x000fea0003800000 */
.L_x_19481:
        /* <DEDUP_REMOVED lines=16> */
.L_x_19487:
[----:B------:R-:W-:Y:S05]  /*43d0*/  BSYNC B1 ;  /* 0x0000000000017941 */ /* 0x000fea0003800000 */
.L_x_19486:
        /* <DEDUP_REMOVED lines=44> */
.L_x_19485:
[----:B------:R-:W-:Y:S05]  /*46a0*/  BSYNC B0 ;  /* 0x0000000000007941 */ /* 0x000fea0003800000 */
.L_x_19484:
        /* <DEDUP_REMOVED lines=13> */
.L_x_19488:
        /* <DEDUP_REMOVED lines=12> */
.L_x_19491:
[----:B------:R-:W-:-:S07]  /*4840*/  IMAD.MOV.U32 R15, RZ, RZ, R30 ;  /* 0x000000ffff0f7224 */ /* 0x000fce00078e001e */
.L_x_19492:
[----:B------:R-:W-:Y:S05]  /*4850*/  BSYNC B0 ;  /* 0x0000000000007941 */ /* 0x000fea0003800000 */
.L_x_19490:
        /* <DEDUP_REMOVED lines=16> */
.L_x_19496:
[----:B------:R-:W-:Y:S05]  /*4960*/  BSYNC B1 ;  /* 0x0000000000017941 */ /* 0x000fea0003800000 */
.L_x_19495:
        /* <DEDUP_REMOVED lines=44> */
.L_x_19494:
[----:B------:R-:W-:Y:S05]  /*4c30*/  BSYNC B0 ;  /* 0x0000000000007941 */ /* 0x000fea0003800000 */
.L_x_19493:
        /* <DEDUP_REMOVED lines=10> */
.L_x_19489:
        /* <DEDUP_REMOVED lines=12> */
.L_x_19498:
[----:B------:R-:W-:-:S07]  /*4da0*/  IMAD.MOV.U32 R17, RZ, RZ, R30 ;  /* 0x000000ffff117224 */ /* 0x000fce00078e001e */
.L_x_19499:
[----:B------:R-:W-:Y:S05]  /*4db0*/  BSYNC B0 ;  /* 0x0000000000007941 */ /* 0x000fea0003800000 */
.L_x_19497:
        /* <DEDUP_REMOVED lines=16> */
.L_x_19503:
[----:B------:R-:W-:Y:S05]  /*4ec0*/  BSYNC B1 ;  /* 0x0000000000017941 */ /* 0x000fea0003800000 */
.L_x_19502:
        /* <DEDUP_REMOVED lines=44> */
.L_x_19501:
[----:B------:R-:W-:Y:S05]  /*5190*/  BSYNC B0 ;  /* 0x0000000000007941 */ /* 0x000fea0003800000 */
.L_x_19500:
        /* <DEDUP_REMOVED lines=13> */
.L_x_19504:
        /* <DEDUP_REMOVED lines=12> */
.L_x_19507:
[----:B------:R-:W-:-:S07]  /*5330*/  IMAD.MOV.U32 R0, RZ, RZ, R30 ;  /* 0x000000ffff007224 */ /* 0x000fce00078e001e */
.L_x_19508:
[----:B------:R-:W-:Y:S05]  /*5340*/  BSYNC B0 ;  /* 0x0000000000007941 */ /* 0x000fea0003800000 */
.L_x_19506:
        /* <DEDUP_REMOVED lines=16> */
.L_x_19512:
[----:B------:R-:W-:Y:S05]  /*5450*/  BSYNC B1 ;  /* 0x0000000000017941 */ /* 0x000fea0003800000 */
.L_x_19511:
        /* <DEDUP_REMOVED lines=44> */
.L_x_19510:
[----:B------:R-:W-:Y:S05]  /*5720*/  BSYNC B0 ;  /* 0x0000000000007941 */ /* 0x000fea0003800000 */
.L_x_19509:
        /* <DEDUP_REMOVED lines=10> */
.L_x_19505:
        /* <DEDUP_REMOVED lines=12> */
.L_x_19514:
[----:B------:R-:W-:-:S07]  /*5890*/  IMAD.MOV.U32 R17, RZ, RZ, R30 ;  /* 0x000000ffff117224 */ /* 0x000fce00078e001e */
.L_x_19515:
[----:B------:R-:W-:Y:S05]  /*58a0*/  BSYNC B0 ;  /* 0x0000000000007941 */ /* 0x000fea0003800000 */
.L_x_19513:
        /* <DEDUP_REMOVED lines=16> */
.L_x_19519:
[----:B------:R-:W-:Y:S05]  /*59b0*/  BSYNC B1 ;  /* 0x0000000000017941 */ /* 0x000fea0003800000 */
.L_x_19518:
        /* <DEDUP_REMOVED lines=44> */
.L_x_19517:
[----:B------:R-:W-:Y:S05]  /*5c80*/  BSYNC B0 ;  /* 0x0000000000007941 */ /* 0x000fea0003800000 */
.L_x_19516:
        /* <DEDUP_REMOVED lines=13> */
.L_x_19520:
        /* <DEDUP_REMOVED lines=12> */
.L_x_19523:
[----:B------:R-:W-:-:S07]  /*5e20*/  MOV R8, R30 ;  /* 0x0000001e00087202 */ /* 0x000fce0000000f00 */
.L_x_19524:
[----:B------:R-:W-:Y:S05]  /*5e30*/  BSYNC B0 ;  /* 0x0000000000007941 */ /* 0x000fea0003800000 */
.L_x_19522:
        /* <DEDUP_REMOVED lines=18> */
.L_x_19528:
[----:B------:R-:W-:Y:S05]  /*5f60*/  BSYNC B1 ;  /* 0x0000000000017941 */ /* 0x000fea0003800000 */
.L_x_19527:
        /* <DEDUP_REMOVED lines=44> */
.L_x_19526:
[----:B------:R-:W-:Y:S05]  /*6230*/  BSYNC B0 ;  /* 0x0000000000007941 */ /* 0x000fea0003800000 */
.L_x_19525:
        /* <DEDUP_REMOVED lines=10> */
.L_x_19521:
        /* <DEDUP_REMOVED lines=26> */
[----:B------:R-:W-:-:S02]  /*6480*/  F2FP.F16.F32.PACK_AB R75, R80, R79 ;  /* 0x0000004f504b723e */ /* 0x000fc400000000ff */
[----:B------:R-:W-:Y:S02]  /*6490*/  F2FP.F16.F32.PACK_AB R74, R27, R31 ;  /* 0x0000001f1b4a723e */ /* 0x000fe400000000ff */
[----:B------:R-:W-:Y:S01]  /*64a0*/  F2FP.F16.F32.PACK_AB R73, R28, R77 ;  /* 0x0000004d1c49723e */ /* 0x000fe200000000ff */
[----:B--2---:R-:W-:Y:S01]  /*64b0*/  @P1 IMAD.WIDE.U32 R24, R17, 0x10, R24 ;  /* 0x0000001011181825 */ /* 0x004fe200078e0018 */
[----:B------:R-:W-:Y:S02]  /*64c0*/  F2FP.F16.F32.PACK_AB R72, R76, R29 ;  /* 0x0000001d4c48723e */ /* 0x000fe400000000ff */
        /* <DEDUP_REMOVED lines=29> */
.L_x_19529:
        /* <DEDUP_REMOVED lines=15> */
.L_x_19531:
[----:B------:R-:W-:-:S07]  /*6790*/  IMAD.MOV.U32 R20, RZ, RZ, R30 ;  /* 0x000000ffff147224 */ /* 0x000fce00078e001e */
.L_x_19532:
[----:B------:R-:W-:Y:S05]  /*67a0*/  BSYNC B0 ;  /* 0x0000000000007941 */ /* 0x000fea0003800000 */
.L_x_19530:
        /* <DEDUP_REMOVED lines=16> */
.L_x_19536:
[----:B------:R-:W-:Y:S05]  /*68b0*/  BSYNC B1 ;  /* 0x0000000000017941 */ /* 0x000fea0003800000 */
.L_x_19535:
        /* <DEDUP_REMOVED lines=38> */
[----:B------:R-:W-:-:S03]  /*6b20*/  HFMA2.MMA R23, -RZ, RZ, 0, 0 ;  /* 0x00000000ff177435 */ /* 0x000fc600000001ff */
[----:B------:R-:W-:Y:S01]  /*6b30*/  IMAD.WIDE.U32 R24, R24, -0x2daee0ad, RZ ;  /* 0xd2511f5318187825 */ /* 0x000fe200078e00ff */
[----:B------:R-:W-:-:S03]  /*6b40*/  LOP3.LUT R22, R85, UR13, R22, 0x96, !PT ;  /* 0x0000000d55167c12 */ /* 0x000fc6000f8e9616 */
[----:B------:R-:W-:Y:S01]  /*6b50*/  IMAD.MOV.U32 R30, RZ, RZ, R84 ;  /* 0x000000ffff1e7224 */ /* 0x000fe200078e0054 */
[----:B------:R-:W-:Y:S01]  /*6b60*/  LOP3.LUT R2, R25, UR34, R82, 0x96, !PT ;  /* 0x0000002219027c12 */ /* 0x000fe2000f8e9652 */
[----:B------:R-:W-:-:S07]  /*6b70*/  IMAD.MOV.U32 R4, RZ, RZ, R24 ;  /* 0x000000ffff047224 */ /* 0x000fce00078e0018 */
.L_x_19534:
[----:B------:R-:W-:Y:S05]  /*6b80*/  BSYNC B0 ;  /* 0x0000000000007941 */ /* 0x000fea0003800000 */
.L_x_19533:
[----:B------:R-:W-:Y:S02]  /*6b90*/  I2FP.F32.U32 R21, R20 ;  /* 0x0000001400157245 */ /* 0x000fe40000201000 */
[----:B------:R-:W-:-:S03]  /*6ba0*/  LOP3.LUT R10, R10, 0xffffffdf, RZ, 0xc0, !PT ;  /* 0xffffffdf0a0a7812 */ /* 0x000fc600078ec0ff */
[----:B------:R-:W-:Y:S01]  /*6bb0*/  FFMA.FTZ R18, R21, R162, 1.1641532182693481445e-10 ;  /* 0x2f00000015127423 */ /* 0x000fe200000100a2 */
[----:B-----5:R-:W-:-:S04]  /*6bc0*/  HADD2.F32 R21, -RZ, R72.H0_H0 ;  /* 0x20000048ff157230 */ /* 0x020fc80000004100 */
        /* <DEDUP_REMOVED lines=11> */
.L_x_19537:
        /* <DEDUP_REMOVED lines=12> */
.L_x_19540:
[----:B------:R-:W-:-:S07]  /*6d40*/  IMAD.MOV.U32 R9, RZ, RZ, R30 ;  /* 0x000000ffff097224 */ /* 0x000fce00078e001e */
.L_x_19541:
[----:B------:R-:W-:Y:S05]  /*6d50*/  BSYNC B0 ;  /* 0x0000000000007941 */ /* 0x000fea0003800000 */
.L_x_19539:
        /* <DEDUP_REMOVED lines=16> */
.L_x_19545:
[----:B------:R-:W-:Y:S05]  /*6e60*/  BSYNC B1 ;  /* 0x0000000000017941 */ /* 0x000fea0003800000 */
.L_x_19544:
        /* <DEDUP_REMOVED lines=44> */
.L_x_19543:
[----:B------:R-:W-:Y:S05]  /*7130*/  BSYNC B0 ;  /* 0x0000000000007941 */ /* 0x000fea0003800000 */
.L_x_19542:
        /* <DEDUP_REMOVED lines=10> */
.L_x_19538:
        /* <DEDUP_REMOVED lines=12> */
.L_x_19547:
[----:B------:R-:W-:-:S07]  /*72a0*/  IMAD.MOV.U32 R20, RZ, RZ, R30 ;  /* 0x000000ffff147224 */ /* 0x000fce00078e001e */
.L_x_19548:
[----:B------:R-:W-:Y:S05]  /*72b0*/  BSYNC B0 ;  /* 0x0000000000007941 */ /* 0x000fea0003800000 */
.L_x_19546:
        /* <DEDUP_REMOVED lines=16> */
.L_x_19552:
[----:B------:R-:W-:Y:S05]  /*73c0*/  BSYNC B1 ;  /* 0x0000000000017941 */ /* 0x000fea0003800000 */
.L_x_19551:
        /* <DEDUP_REMOVED lines=44> */
.L_x_19550:
[----:B------:R-:W-:Y:S05]  /*7690*/  BSYNC B0 ;  /* 0x0000000000007941 */ /* 0x000fea0003800000 */
.L_x_19549:
        /* <DEDUP_REMOVED lines=15> */
.L_x_19553:
        /* <DEDUP_REMOVED lines=12> */
.L_x_19556:
[----:B------:R-:W-:-:S07]  /*7850*/  MOV R11, R30 ;  /* 0x0000001e000b7202 */ /* 0x000fce0000000f00 */
.L_x_19557:
[----:B------:R-:W-:Y:S05]  /*7860*/  BSYNC B0 ;  /* 0x0000000000007941 */ /* 0x000fea0003800000 */
.L_x_19555:
        /* <DEDUP_REMOVED lines=16> */
.L_x_19561:
[----:B------:R-:W-:Y:S05]  /*7970*/  BSYNC B1 ;  /* 0x0000000000017941 */ /* 0x000fea0003800000 */
.L_x_19560:
        /* <DEDUP_REMOVED lines=44> */
.L_x_19559:
[----:B------:R-:W-:Y:S05]  /*7c40*/  BSYNC B0 ;  /* 0x0000000000007941 */ /* 0x000fea0003800000 */
.L_x_19558:
        /* <DEDUP_REMOVED lines=10> */
.L_x_19554:
        /* <DEDUP_REMOVED lines=12> */
.L_x_19563:
[----:B------:R-:W-:-:S07]  /*7db0*/  MOV R21, R30 ;  /* 0x0000001e00157202 */ /* 0x000fce0000000f00 */
.L_x_19564:
[----:B------:R-:W-:Y:S05]  /*7dc0*/  BSYNC B0 ;  /* 0x0000000000007941 */ /* 0x000fea0003800000 */
.L_x_19562:
        /* <DEDUP_REMOVED lines=16> */
.L_x_19568:
[----:B------:R-:W-:Y:S05]  /*7ed0*/  BSYNC B1 ;  /* 0x0000000000017941 */ /* 0x000fea0003800000 */
.L_x_19567:
        /* <DEDUP_REMOVED lines=44> */
.L_x_19566:
[----:B------:R-:W-:Y:S05]  /*81a0*/  BSYNC B0 ;  /* 0x0000000000007941 */ /* 0x000fea0003800000 */
.L_x_19565:
        /* <DEDUP_REMOVED lines=15> */
.L_x_19569:
        /* <DEDUP_REMOVED lines=12> */
.L_x_19572:
[----:B------:R-:W-:-:S07]  /*8360*/  IMAD.MOV.U32 R12, RZ, RZ, R30 ;  /* 0x000000ffff0c7224 */ /* 0x000fce00078e001e */
.L_x_19573:
[----:B------:R-:W-:Y:S05]  /*8370*/  BSYNC B0 ;  /* 0x0000000000007941 */ /* 0x000fea0003800000 */
.L_x_19571:
        /* <DEDUP_REMOVED lines=16> */
.L_x_19577:
[----:B------:R-:W-:Y:S05]  /*8480*/  BSYNC B1 ;  /* 0x0000000000017941 */ /* 0x000fea0003800000 */
.L_x_19576:
        /* <DEDUP_REMOVED lines=44> */
.L_x_19575:
[----:B------:R-:W-:Y:S05]  /*8750*/  BSYNC B0 ;  /* 0x0000000000007941 */ /* 0x000fea0003800000 */
.L_x_19574:
        /* <DEDUP_REMOVED lines=10> */
.L_x_19570:
        /* <DEDUP_REMOVED lines=12> */
.L_x_19579:
[----:B------:R-:W-:-:S07]  /*88c0*/  IMAD.MOV.U32 R26, RZ, RZ, R30 ;  /* 0x000000ffff1a7224 */ /* 0x000fce00078e001e */
.L_x_19580:
[----:B------:R-:W-:Y:S05]  /*88d0*/  BSYNC B0 ;  /* 0x0000000000007941 */ /* 0x000fea0003800000 */
.L_x_19578:
        /* <DEDUP_REMOVED lines=16> */
.L_x_19584:
[----:B------:R-:W-:Y:S05]  /*89e0*/  BSYNC B1 ;  /* 0x0000000000017941 */ /* 0x000fea0003800000 */
.L_x_19583:
        /* <DEDUP_REMOVED lines=44> */
.L_x_19582:
[----:B------:R-:W-:Y:S05]  /*8cb0*/  BSYNC B0 ;  /* 0x0000000000007941 */ /* 0x000fea0003800000 */
.L_x_19581:
        /* <DEDUP_REMOVED lines=15> */
.L_x_19585:
        /* <DEDUP_REMOVED lines=12> */
.L_x_19588:
[----:B------:R-:W-:-:S07]  /*8e70*/  IMAD.MOV.U32 R13, RZ, RZ, R30 ;  /* 0x000000ffff0d7224 */ /* 0x000fce00078e001e */
.L_x_19589:
[----:B------:R-:W-:Y:S05]  /*8e80*/  BSYNC B0 ;  /* 0x0000000000007941 */ /* 0x000fea0003800000 */
.L_x_19587:
        /* <DEDUP_REMOVED lines=16> */
.L_x_19593:
[----:B------:R-:W-:Y:S05]  /*8f90*/  BSYNC B1 ;  /* 0x0000000000017941 */ /* 0x000fea0003800000 */
.L_x_19592:
        /* <DEDUP_REMOVED lines=44> */
.L_x_19591:
[----:B------:R-:W-:Y:S05]  /*9260*/  BSYNC B0 ;  /* 0x0000000000007941 */ /* 0x000fea0003800000 */
.L_x_19590:
        /* <DEDUP_REMOVED lines=10> */
.L_x_19586:
        /* <DEDUP_REMOVED lines=12> */
.L_x_19595:
[----:B------:R-:W-:-:S07]  /*93d0*/  IMAD.MOV.U32 R24, RZ, RZ, R30 ;  /* 0x000000ffff187224 */ /* 0x000fce00078e001e */
.L_x_19596:
[----:B------:R-:W-:Y:S05]  /*93e0*/  BSYNC B0 ;  /* 0x0000000000007941 */ /* 0x000fea0003800000 */
.L_x_19594:
        /* <DEDUP_REMOVED lines=16> */
.L_x_19600:
[----:B------:R-:W-:Y:S05]  /*94f0*/  BSYNC B1 ;  /* 0x0000000000017941 */ /* 0x000fea0003800000 */
.L_x_19599:
        /* <DEDUP_REMOVED lines=44> */
.L_x_19598:
[----:B------:R-:W-:Y:S05]  /*97c0*/  BSYNC B0 ;  /* 0x0000000000007941 */ /* 0x000fea0003800000 */
.L_x_19597:
        /* <DEDUP_REMOVED lines=15> */
.L_x_19601:
        /* <DEDUP_REMOVED lines=12> */
.L_x_19604:
[----:B------:R-:W-:-:S07]  /*9980*/  MOV R14, R30 ;  /* 0x0000001e000e7202 */ /* 0x000fce0000000f00 */
.L_x_19605:
[----:B------:R-:W-:Y:S05]  /*9990*/  BSYNC B0 ;  /* 0x0000000000007941 */ /* 0x000fea0003800000 */
.L_x_19603:
        /* <DEDUP_REMOVED lines=16> */
.L_x_19609:
[----:B------:R-:W-:Y:S05]  /*9aa0*/  BSYNC B1 ;  /* 0x0000000000017941 */ /* 0x000fea0003800000 */
.L_x_19608:
        /* <DEDUP_REMOVED lines=44> */
.L_x_19607:
[----:B------:R-:W-:Y:S05]  /*9d70*/  BSYNC B0 ;  /* 0x0000000000007941 */ /* 0x000fea0003800000 */
.L_x_19606:
[----:B------:R-:W-:Y:S01]  /*9d80*/  I2FP.F32.U32 R23, R14 ;  /* 0x0000000e00177245 */ /* 0x000fe20000201000 */
[----:B------:R-:W-:-:S04]  /*9d90*/  HADD2.F32 R73, -RZ, R38.H0_H0 ;  /* 0x20000026ff497230 */ /* 0x000fc80000004100 */
[----:B------:R-:W-:Y:S01]  /*9da0*/  FFMA.FTZ R14, R23, R162, 1.1641532182693481445e-10 ;  /* 0x2f000000170e7423 */ /* 0x000fe200000100a2 */
[----:B------:R-:W-:Y:S01]  /*9db0*/  FMUL.FTZ R23, R73, R160 ;  /* 0x000000a049177220 */ /* 0x000fe20000410000 */
[----:B------:R-:W-:-:S03]  /*9dc0*/  @P1 HADD2.F32 R73, -RZ, R34.H0_H0 ;  /* 0x20000022ff491230 */ /* 0x000fc60000004100 */
[----:B------:R-:W-:-:S04]  /*9dd0*/  FSETP.GTU.FTZ.AND P3, PT, R14, R161, PT ;  /* 0x000000a10e00720b */ /* 0x000fc80003f7c000 */
[----:B------:R-:W-:Y:S02]  /*9de0*/  FSEL R23, R23, RZ, !P3 ;  /* 0x000000ff17177208 */ /* 0x000fe40005800000 */
[----:B------:R-:W-:-:S03]  /*9df0*/  SEL R14, RZ, 0x1, P3 ;  /* 0x00000001ff0e7807 */ /* 0x000fc60001800000 */
[----:B------:R-:W-:-:S04]  /*9e00*/  FADD.FTZ R24, R24, R23 ;  /* 0x0000001718187221 */ /* 0x000fc80000010000 */
[----:B------:R-:W-:-:S07]  /*9e10*/  @P1 FADD.FTZ R24, R73, R24 ;  /* 0x0000001849181221 */ /* 0x000fce0000010000 */
.L_x_19602:
        /* <DEDUP_REMOVED lines=12> */
.L_x_19611:
[----:B------:R-:W-:-:S07]  /*9ee0*/  MOV R26, R30 ;  /* 0x0000001e001a7202 */ /* 0x000fce0000000f00 */
.L_x_19612:
[----:B------:R-:W-:Y:S05]  /*9ef0*/  BSYNC B0 ;  /* 0x0000000000007941 */ /* 0x000fea0003800000 */
.L_x_19610:
        /* <DEDUP_REMOVED lines=16> */
.L_x_19616:
[----:B------:R-:W-:Y:S05]  /*a000*/  BSYNC B1 ;  /* 0x0000000000017941 */ /* 0x000fea0003800000 */
.L_x_19615:
        /* <DEDUP_REMOVED lines=40> */
[----:B------:R-:W-:Y:S02]  /*a290*/  LOP3.LUT R22, R85, UR13, R22, 0x96, !PT ;  /* 0x0000000d55167c12 */ /* 0x000fe4000f8e9616 */
[----:B------:R-:W-:Y:S01]  /*a2a0*/  MOV R30, R84 ;  /* 0x00000054001e7202 */ /* 0x000fe20000000f00 */
[----:B------:R-:W-:Y:S01]  /*a2b0*/  IMAD.MOV.U32 R4, RZ, RZ, R72 ;  /* 0x000000ffff047224 */ /* 0x000fe200078e0048 */
[----:B------:R-:W-:-:S07]  /*a2c0*/  LOP3.LUT R2, R73, UR34, R82, 0x96, !PT ;  /* 0x0000002249027c12 */ /* 0x000fce000f8e9652 */
.L_x_19614:
[----:B------:R-:W-:Y:S05]  /*a2d0*/  BSYNC B0 ;  /* 0x0000000000007941 */ /* 0x000fea0003800000 */
.L_x_19613:
        /* <DEDUP_REMOVED lines=13> */
.L_x_19617:
        /* <DEDUP_REMOVED lines=12> */
.L_x_19620:
[----:B------:R-:W-:-:S07]  /*a470*/  IMAD.MOV.U32 R15, RZ, RZ, R30 ;  /* 0x000000ffff0f7224 */ /* 0x000fce00078e001e */
.L_x_19621:
[----:B------:R-:W-:Y:S05]  /*a480*/  BSYNC B0 ;  /* 0x0000000000007941 */ /* 0x000fea0003800000 */
.L_x_19619:
        /* <DEDUP_REMOVED lines=16> */
.L_x_19625:
[----:B------:R-:W-:Y:S05]  /*a590*/  BSYNC B1 ;  /* 0x0000000000017941 */ /* 0x000fea0003800000 */
.L_x_19624:
        /* <DEDUP_REMOVED lines=44> */
.L_x_19623:
[----:B------:R-:W-:Y:S05]  /*a860*/  BSYNC B0 ;  /* 0x0000000000007941 */ /* 0x000fea0003800000 */
.L_x_19622:
        /* <DEDUP_REMOVED lines=10> */
.L_x_19618:
        /* <DEDUP_REMOVED lines=12> */
.L_x_19627:
[----:B------:R-:W-:-:S07]  /*a9d0*/  MOV R74, R30 ;  /* 0x0000001e004a7202 */ /* 0x000fce0000000f00 */
.L_x_19628:
[----:B------:R-:W-:Y:S05]  /*a9e0*/  BSYNC B0 ;  /* 0x0000000000007941 */ /* 0x000fea0003800000 */
.L_x_19626:
        /* <DEDUP_REMOVED lines=16> */
.L_x_19632:
[----:B------:R-:W-:Y:S05]  /*aaf0*/  BSYNC B1 ;  /* 0x0000000000017941 */ /* 0x000fea0003800000 */
.L_x_19631:
        /* <DEDUP_REMOVED lines=44> */
.L_x_19630:
[----:B------:R-:W-:Y:S05]  /*adc0*/  BSYNC B0 ;  /* 0x0000000000007941 */ /* 0x000fea0003800000 */
.L_x_19629:
        /* <DEDUP_REMOVED lines=13> */
.L_x_19633:
        /* <DEDUP_REMOVED lines=12> */
.L_x_19636:
[----:B------:R-:W-:-:S07]  /*af60*/  IMAD.MOV.U32 R0, RZ, RZ, R30 ;  /* 0x000000ffff007224 */ /* 0x000fce00078e001e */
.L_x_19637:
[----:B------:R-:W-:Y:S05]  /*af70*/  BSYNC B0 ;  /* 0x0000000000007941 */ /* 0x000fea0003800000 */
.L_x_19635:
        /* <DEDUP_REMOVED lines=16> */
.L_x_19641:
[----:B------:R-:W-:Y:S05]  /*b080*/  BSYNC B1 ;  /* 0x0000000000017941 */ /* 0x000fea0003800000 */
.L_x_19640:
        /* <DEDUP_REMOVED lines=44> */
.L_x_19639:
[----:B------:R-:W-:Y:S05]  /*b350*/  BSYNC B0 ;  /* 0x0000000000007941 */ /* 0x000fea0003800000 */
.L_x_19638:
        /* <DEDUP_REMOVED lines=10> */
.L_x_19634:
        /* <DEDUP_REMOVED lines=12> */
.L_x_19643:
[----:B------:R-:W-:-:S07]  /*b4c0*/  MOV R74, R30 ;  /* 0x0000001e004a7202 */ /* 0x000fce0000000f00 */
.L_x_19644:
[----:B------:R-:W-:Y:S05]  /*b4d0*/  BSYNC B0 ;  /* 0x0000000000007941 */ /* 0x000fea0003800000 */
.L_x_19642:
        /* <DEDUP_REMOVED lines=16> */
.L_x_19648:
[----:B------:R-:W-:Y:S05]  /*b5e0*/  BSYNC B1 ;  /* 0x0000000000017941 */ /* 0x000fea0003800000 */
.L_x_19647:
        /* <DEDUP_REMOVED lines=44> */
.L_x_19646:
[----:B------:R-:W-:Y:S05]  /*b8b0*/  BSYNC B0 ;  /* 0x0000000000007941 */ /* 0x000fea0003800000 */
.L_x_19645:
        /* <DEDUP_REMOVED lines=13> */
.L_x_19649:
        /* <DEDUP_REMOVED lines=12> */
.L_x_19652:
[----:B------:R-:W-:-:S07]  /*ba50*/  IMAD.MOV.U32 R8, RZ, RZ, R30 ;  /* 0x000000ffff087224 */ /* 0x000fce00078e001e */
.L_x_19653:
[----:B------:R-:W-:Y:S05]  /*ba60*/  BSYNC B0 ;  /* 0x0000000000007941 */ /* 0x000fea0003800000 */
.L_x_19651:
        /* <DEDUP_REMOVED lines=18> */
.L_x_19657:
[----:B------:R-:W-:Y:S05]  /*bb90*/  BSYNC B1 ;  /* 0x0000000000017941 */ /* 0x000fea0003800000 */
.L_x_19656:
        /* <DEDUP_REMOVED lines=44> */
.L_x_19655:
[----:B------:R-:W-:Y:S05]  /*be60*/  BSYNC B0 ;  /* 0x0000000000007941 */ /* 0x000fea0003800000 */
.L_x_19654:
        /* <DEDUP_REMOVED lines=10> */
.L_x_19650:
        /* <DEDUP_REMOVED lines=23> */
[----:B--2---:R-:W-:Y:S01]  /*c080*/  IMAD.WIDE.U32 R86, R81, 0x1000000, RZ ;  /* 0x0100000051567825 */ /* 0x004fe200078e00ff */
[----:B------:R-:W-:-:S03]  /*c090*/  IADD3 R81, R19, 0x100, RZ ;  /* 0x0000010013517810 */ /* 0x000fc60007ffe0ff */
[----:B------:R-:W-:Y:S01]  /*c0a0*/  IMAD.WIDE.U32 R74, R88, 0x10000, RZ ;  /* 0x00010000584a7825 */ /* 0x000fe200078e00ff */
[----:B------:R-:W-:-:S03]  /*c0b0*/  LOP3.LUT R91, R87, R92, R91, 0xfe, !PT ;  /* 0x0000005c575b7212 */ /* 0x000fc600078efe5b */
[----:B------:R-:W-:Y:S01]  /*c0c0*/  IMAD.WIDE.U32 R72, R89, 0x100, RZ ;  /* 0x0000010059487825 */ /* 0x000fe200078e00ff */
[----:B------:R-:W-:-:S03]  /*c0d0*/  SEL R89, RZ, 0x1, P6 ;  /* 0x00000001ff597807 */ /* 0x000fc60003000000 */
[----:B0-----:R-:W-:Y:S01]  /*c0e0*/  @P0 IMAD.WIDE.U32 R84, R81, 0x10, R84 ;  /* 0x0000001051540825 */ /* 0x001fe200078e0054 */
[----:B------:R-:W-:Y:S02]  /*c0f0*/  LOP3.LUT R88, R72, R86, R74, 0xfe, !PT ;  /* 0x0000005648587212 */ /* 0x000fe400078efe4a */
[----:B------:R-:W-:Y:S01]  /*c100*/  LOP3.LUT R75, R73, R91, R75, 0xfe, !PT ;  /* 0x0000005b494b7212 */ /* 0x000fe200078efe4b */
[----:B------:R-:W-:Y:S01]  /*c110*/  IMAD.WIDE.U32 R86, R17, 0x8, R110 ;  /* 0x0000000811567825 */ /* 0x000fe200078e006e */
[----:B------:R-:W-:-:S03]  /*c120*/  LOP3.LUT R74, R88, R89, RZ, 0xfc, !PT ;  /* 0x00000059584a7212 */ /* 0x000fc600078efcff */
[C---:B------:R-:W-:Y:S02]  /*c130*/  IMAD.WIDE.U32 R72, R81.reuse, 0x10, R104 ;  /* 0x0000001051487825 */ /* 0x040fe400078e0068 */
[----:B------:R0:W-:Y:S02]  /*c140*/  STG.E.64 desc[UR4][R86.64], R74 ;  /* 0x0000004a56007986 */ /* 0x0001e4000c101b04 */
[----:B-1----:R-:W-:Y:S01]  /*c150*/  @P1 IMAD.WIDE.U32 R82, R81, 0x10, R82 ;  /* 0x0000001051521825 */ /* 0x002fe200078e0052 */
        /* <DEDUP_REMOVED lines=21> */
.L_x_19658:
[----:B------:R2:W5:Y:S04]  /*c2b0*/  @P0 LDG.E.128 R36, desc[UR4][R84.64] ;  /* 0x0000000454240981 */ /* 0x000568000c1e1d00 */
[----:B------:R2:W5:Y:S04]  /*c2c0*/  @P1 LDG.E.128 R32, desc[UR4][R82.64] ;  /* 0x0000000452201981 */ /* 0x000568000c1e1d00 */
[----:B01----:R-:W5:Y:S01]  /*c2d0*/  LDG.E.128 R72, desc[UR4][R72.64] ;  /* 0x0000000448487981 */ /* 0x003f62000c1e1d00 */
        /* <DEDUP_REMOVED lines=12> */
.L_x_19660:
[----:B------:R-:W-:-:S07]  /*c3a0*/  MOV R82, R30 ;  /* 0x0000001e00527202 */ /* 0x000fce0000000f00 */
.L_x_19661:
[----:B------:R-:W-:Y:S05]  /*c3b0*/  BSYNC B0 ;  /* 0x0000000000007941 */ /* 0x000fea0003800000 */
.L_x_19659:
        /* <DEDUP_REMOVED lines=16> */
.L_x_19665:
[----:B------:R-:W-:Y:S05]  /*c4c0*/  BSYNC B1 ;  /* 0x0000000000017941 */ /* 0x000fea0003800000 */
.L_x_19664:
        /* <DEDUP_REMOVED lines=44> */
.L_x_19663:
[----:B------:R-:W-:Y:S05]  /*c790*/  BSYNC B0 ;  /* 0x0000000000007941 */ /* 0x000fea0003800000 */
.L_x_19662:
        /* <DEDUP_REMOVED lines=15> */
.L_x_19666:
        /* <DEDUP_REMOVED lines=12> */
.L_x_19669:
[----:B------:R-:W-:-:S07]  /*c950*/  IMAD.MOV.U32 R9, RZ, RZ, R30 ;  /* 0x000000ffff097224 */ /* 0x000fce00078e001e */
.L_x_19670:
[----:B------:R-:W-:Y:S05]  /*c960*/  BSYNC B0 ;  /* 0x0000000000007941 */ /* 0x000fea0003800000 */
.L_x_19668:
        /* <DEDUP_REMOVED lines=16> */
.L_x_19674:
[----:B------:R-:W-:Y:S05]  /*ca70*/  BSYNC B1 ;  /* 0x0000000000017941 */ /* 0x000fea0003800000 */
.L_x_19673:
        /* <DEDUP_REMOVED lines=44> */
.L_x_19672:
[----:B------:R-:W-:Y:S05]  /*cd40*/  BSYNC B0 ;  /* 0x0000000000007941 */ /* 0x000fea0003800000 */
.L_x_19671:
        /* <DEDUP_REMOVED lines=10> */
.L_x_19667:
        /* <DEDUP_REMOVED lines=12> */
.L_x_19676:
[----:B------:R-:W-:-:S07]  /*ceb0*/  MOV R83, R30 ;  /* 0x0000001e00537202 */ /* 0x000fce0000000f00 */
.L_x_19677:
[----:B------:R-:W-:Y:S05]  /*cec0*/  BSYNC B0 ;  /* 0x0000000000007941 */ /* 0x000fea0003800000 */
.L_x_19675:
        /* <DEDUP_REMOVED lines=16> */
.L_x_19681:
[----:B------:R-:W-:Y:S05]  /*cfd0*/  BSYNC B1 ;  /* 0x0000000000017941 */ /* 0x000fea0003800000 */
.L_x_19680:
        /* <DEDUP_REMOVED lines=44> */
.L_x_19679:
[----:B------:R-:W-:Y:S05]  /*d2a0*/  BSYNC B0 ;  /* 0x0000000000007941 */ /* 0x000fea0003800000 */
.L_x_19678:
        /* <DEDUP_REMOVED lines=15> */
.L_x_19682:
        /* <DEDUP_REMOVED lines=12> */
.L_x_19685:
[----:B------:R-:W-:-:S07]  /*d460*/  IMAD.MOV.U32 R11, RZ, RZ, R30 ;  /* 0x000000ffff0b7224 */ /* 0x000fce00078e001e */
.L_x_19686:
[----:B------:R-:W-:Y:S05]  /*d470*/  BSYNC B0 ;  /* 0x0000000000007941 */ /* 0x000fea0003800000 */
.L_x_19684:
        /* <DEDUP_REMOVED lines=16> */
.L_x_19690:
[----:B------:R-:W-:Y:S05]  /*d580*/  BSYNC B1 ;  /* 0x0000000000017941 */ /* 0x000fea0003800000 */
.L_x_19689:
        /* <DEDUP_REMOVED lines=44> */
.L_x_19688:
[----:B------:R-:W-:Y:S05]  /*d850*/  BSYNC B0 ;  /* 0x0000000000007941 */ /* 0x000fea0003800000 */
.L_x_19687:
        /* <DEDUP_REMOVED lines=10> */
.L_x_19683:
        /* <DEDUP_REMOVED lines=12> */
.L_x_19692:
[----:B------:R-:W-:-:S07]  /*d9c0*/  MOV R72, R30 ;  /* 0x0000001e00487202 */ /* 0x000fce0000000f00 */
.L_x_19693:
[----:B------:R-:W-:Y:S05]  /*d9d0*/  BSYNC B0 ;  /* 0x0000000000007941 */ /* 0x000fea0003800000 */
.L_x_19691:
        /* <DEDUP_REMOVED lines=16> */
.L_x_19697:
[----:B------:R-:W-:Y:S05]  /*dae0*/  BSYNC B1 ;  /* 0x0000000000017941 */ /* 0x000fea0003800000 */
.L_x_19696:
        /* <DEDUP_REMOVED lines=44> */
.L_x_19695:
[----:B------:R-:W-:Y:S05]  /*ddb0*/  BSYNC B0 ;  /* 0x0000000000007941 */ /* 0x000fea0003800000 */
.L_x_19694:
        /* <DEDUP_REMOVED lines=15> */
.L_x_19698:
        /* <DEDUP_REMOVED lines=12> */
.L_x_19701:
[----:B------:R-:W-:-:S07]  /*df70*/  IMAD.MOV.U32 R12, RZ, RZ, R30 ;  /* 0x000000ffff0c7224 */ /* 0x000fce00078e001e */
.L_x_19702:
[----:B------:R-:W-:Y:S05]  /*df80*/  BSYNC B0 ;  /* 0x0000000000007941 */ /* 0x000fea0003800000 */
.L_x_19700:
        /* <DEDUP_REMOVED lines=16> */
.L_x_19706:
[----:B------:R-:W-:Y:S05]  /*e090*/  BSYNC B1 ;  /* 0x0000000000017941 */ /* 0x000fea0003800000 */
.L_x_19705:
        /* <DEDUP_REMOVED lines=44> */
.L_x_19704:
[----:B------:R-:W-:Y:S05]  /*e360*/  BSYNC B0 ;  /* 0x0000000000007941 */ /* 0x000fea0003800000 */
.L_x_19703:
        /* <DEDUP_REMOVED lines=10> */
.L_x_19699:
        /* <DEDUP_REMOVED lines=12> */
.L_x_19708:
[----:B------:R-:W-:-:S07]  /*e4d0*/  MOV R72, R30 ;  /* 0x0000001e00487202 */ /* 0x000fce0000000f00 */
.L_x_19709:
[----:B------:R-:W-:Y:S05]  /*e4e0*/  BSYNC B0 ;  /* 0x0000000000007941 */ /* 0x000fea0003800000 */
.L_x_19707:
        /* <DEDUP_REMOVED lines=16> */
.L_x_19713:
[----:B------:R-:W-:Y:S05]  /*e5f0*/  BSYNC B1 ;  /* 0x0000000000017941 */ /* 0x000fea0003800000 */
.L_x_19712:
        /* <DEDUP_REMOVED lines=44> */
.L_x_19711:
[----:B------:R-:W-:Y:S05]  /*e8c0*/  BSYNC B0 ;  /* 0x0000000000007941 */ /* 0x000fea0003800000 */
.L_x_19710:
        /* <DEDUP_REMOVED lines=15> */
.L_x_19714:
        /* <DEDUP_REMOVED lines=12> */
.L_x_19717:
[----:B------:R-:W-:-:S07]  /*ea80*/  IMAD.MOV.U32 R13, RZ, RZ, R30 ;  /* 0x000000ffff0d7224 */ /* 0x000fce00078e001e */
.L_x_19718:
[----:B------:R-:W-:Y:S05]  /*ea90*/  BSYNC B0 ;  /* 0x0000000000007941 */ /* 0x000fea0003800000 */
.L_x_19716:
        /* <DEDUP_REMOVED lines=16> */
.L_x_19722:
[----:B------:R-:W-:Y:S05]  /*eba0*/  BSYNC B1 ;  /* 0x0000000000017941 */ /* 0x000fea0003800000 */
.L_x_19721:
        /* <DEDUP_REMOVED lines=44> */
.L_x_19720:
[----:B------:R-:W-:Y:S05]  /*ee70*/  BSYNC B0 ;  /* 0x0000000000007941 */ /* 0x000fea0003800000 */
.L_x_19719:
        /* <DEDUP_REMOVED lines=10> */
.L_x_19715:
        /* <DEDUP_REMOVED lines=12> */
.L_x_19724:
[----:B------:R-:W-:-:S07]  /*efe0*/  MOV R92, R30 ;  /* 0x0000001e005c7202 */ /* 0x000fce0000000f00 */
.L_x_19725:
[----:B------:R-:W-:Y:S05]  /*eff0*/  BSYNC B0 ;  /* 0x0000000000007941 */ /* 0x000fea0003800000 */
.L_x_19723:
        /* <DEDUP_REMOVED lines=16> */
.L_x_19729:
[----:B------:R-:W-:Y:S05]  /*f100*/  BSYNC B1 ;  /* 0x0000000000017941 */ /* 0x000fea0003800000 */
.L_x_19728:
        /* <DEDUP_REMOVED lines=44> */
.L_x_19727:
[----:B------:R-:W-:Y:S05]  /*f3d0*/  BSYNC B0 ;  /* 0x0000000000007941 */ /* 0x000fea0003800000 */
.L_x_19726:
        /* <DEDUP_REMOVED lines=15> */
.L_x_19730:
        /* <DEDUP_REMOVED lines=12> */
.L_x_19733:
[----:B------:R-:W-:-:S07]  /*f590*/  IMAD.MOV.U32 R14, RZ, RZ, R30 ;  /* 0x000000ffff0e7224 */ /* 0x000fce00078e001e */
.L_x_19734:
[----:B------:R-:W-:Y:S05]  /*f5a0*/  BSYNC B0 ;  /* 0x0000000000007941 */ /* 0x000fea0003800000 */
.L_x_19732:
        /* <DEDUP_REMOVED lines=16> */
.L_x_19738:
[----:B------:R-:W-:Y:S05]  /*f6b0*/  BSYNC B1 ;  /* 0x0000000000017941 */ /* 0x000fea0003800000 */
.L_x_19737:
        /* <DEDUP_REMOVED lines=44> */
.L_x_19736:
[----:B------:R-:W-:Y:S05]  /*f980*/  BSYNC B0 ;  /* 0x0000000000007941 */ /* 0x000fea0003800000 */
.L_x_19735:
        /* <DEDUP_REMOVED lines=10> */
.L_x_19731:
        /* <DEDUP_REMOVED lines=12> */
.L_x_19740:
[----:B------:R-:W-:-:S07]  /*faf0*/  MOV R87, R30 ;  /* 0x0000001e00577202 */ /* 0x000fce0000000f00 */
.L_x_19741:
[----:B------:R-:W-:Y:S05]  /*fb00*/  BSYNC B0 ;  /* 0x0000000000007941 */ /* 0x000fea0003800000 */
.L_x_19739:
        /* <DEDUP_REMOVED lines=16> */
.L_x_19745:
[----:B------:R-:W-:Y:S05]  /*fc10*/  BSYNC B1 ;  /* 0x0000000000017941 */ /* 0x000fea0003800000 */
.L_x_19744:
        /* <DEDUP_REMOVED lines=44> */
.L_x_19743:
[----:B------:R-:W-:Y:S05]  /*fee0*/  BSYNC B0 ;  /* 0x0000000000007941 */ /* 0x000fea0003800000 */
.L_x_19742:
        /* <DEDUP_REMOVED lines=13> */
.L_x_19746:
        /* <DEDUP_REMOVED lines=12> */
.L_x_19749:
[----:B------:R-:W-:-:S07]  /*10080*/  IMAD.MOV.U32 R15, RZ, RZ, R30 ;  /* 0x000000ffff0f7224 */ /* 0x000fce00078e001e */
.L_x_19750:
[----:B------:R-:W-:Y:S05]  /*10090*/  BSYNC B0 ;  /* 0x0000000000007941 */ /* 0x000fea0003800000 */
.L_x_19748:
        /* <DEDUP_REMOVED lines=16> */
.L_x_19754:
[----:B------:R-:W-:Y:S05]  /*101a0*/  BSYNC B1 ;  /* 0x0000000000017941 */ /* 0x000fea0003800000 */
.L_x_19753:
        /* <DEDUP_REMOVED lines=44> */
.L_x_19752:
[----:B------:R-:W-:Y:S05]  /*10470*/  BSYNC B0 ;  /* 0x0000000000007941 */ /* 0x000fea0003800000 */
.L_x_19751:
        /* <DEDUP_REMOVED lines=10> */
.L_x_19747:
        /* <DEDUP_REMOVED lines=12> */
.L_x_19756:
[----:B------:R-:W-:-:S07]  /*105e0*/  MOV R74, R30 ;  /* 0x0000001e004a7202 */ /* 0x000fce0000000f00 */
.L_x_19757:
[----:B------:R-:W-:Y:S05]  /*105f0*/  BSYNC B0 ;  /* 0x0000000000007941 */ /* 0x000fea0003800000 */
.L_x_19755:
        /* <DEDUP_REMOVED lines=16> */
.L_x_19761:
[----:B------:R-:W-:Y:S05]  /*10700*/  BSYNC B1 ;  /* 0x0000000000017941 */ /* 0x000fea0003800000 */
.L_x_19760:
        /* <DEDUP_REMOVED lines=44> */
.L_x_19759:
[----:B------:R-:W-:Y:S05]  /*109d0*/  BSYNC B0 ;  /* 0x0000000000007941 */ /* 0x000fea0003800000 */
.L_x_19758:
        /* <DEDUP_REMOVED lines=13> */
.L_x_19762:
        /* <DEDUP_REMOVED lines=12> */
.L_x_19765:
[----:B------:R-:W-:-:S07]  /*10b70*/  IMAD.MOV.U32 R0, RZ, RZ, R30 ;  /* 0x000000ffff007224 */ /* 0x000fce00078e001e */
.L_x_19766:
[----:B------:R-:W-:Y:S05]  /*10b80*/  BSYNC B0 ;  /* 0x0000000000007941 */ /* 0x000fea0003800000 */
.L_x_19764:
        /* <DEDUP_REMOVED lines=16> */
.L_x_19770:
[----:B------:R-:W-:Y:S05]  /*10c90*/  BSYNC B1 ;  /* 0x0000000000017941 */ /* 0x000fea0003800000 */
.L_x_19769:
        /* <DEDUP_REMOVED lines=44> */
.L_x_19768:
[----:B------:R-:W-:Y:S05]  /*10f60*/  BSYNC B0 ;  /* 0x0000000000007941 */ /* 0x000fea0003800000 */
.L_x_19767:
        /* <DEDUP_REMOVED lines=10> */
.L_x_19763:
        /* <DEDUP_REMOVED lines=12> */
.L_x_19772:
[----:B------:R-:W-:-:S07]  /*110d0*/  MOV R74, R30 ;  /* 0x0000001e004a7202 */ /* 0x000fce0000000f00 */
.L_x_19773:
[----:B------:R-:W-:Y:S05]  /*110e0*/  BSYNC B0 ;  /* 0x0000000000007941 */ /* 0x000fea0003800000 */
.L_x_19771:
        /* <DEDUP_REMOVED lines=16> */
.L_x_19777:
[----:B------:R-:W-:Y:S05]  /*111f0*/  BSYNC B1 ;  /* 0x0000000000017941 */ /* 0x000fea0003800000 */
.L_x_19776:
        /* <DEDUP_REMOVED lines=44> */
.L_x_19775:
[----:B------:R-:W-:Y:S05]  /*114c0*/  BSYNC B0 ;  /* 0x0000000000007941 */ /* 0x000fea0003800000 */
.L_x_19774:
        /* <DEDUP_REMOVED lines=13> */
.L_x_19778:
        /* <DEDUP_REMOVED lines=12> */
.L_x_19781:
[----:B------:R-:W-:-:S07]  /*11660*/  IMAD.MOV.U32 R8, RZ, RZ, R30 ;  /* 0x000000ffff087224 */ /* 0x000fce00078e001e */
.L_x_19782:
[----:B------:R-:W-:Y:S05]  /*11670*/  BSYNC B0 ;  /* 0x0000000000007941 */ /* 0x000fea0003800000 */
.L_x_19780:
        /* <DEDUP_REMOVED lines=18> */
.L_x_19786:
[----:B------:R-:W-:Y:S05]  /*117a0*/  BSYNC B1 ;  /* 0x0000000000017941 */ /* 0x000fea0003800000 */
.L_x_19785:
        /* <DEDUP_REMOVED lines=44> */
.L_x_19784:
[----:B------:R-:W-:Y:S05]  /*11a70*/  BSYNC B0 ;  /* 0x0000000000007941 */ /* 0x000fea0003800000 */
.L_x_19783:
        /* <DEDUP_REMOVED lines=10> */
.L_x_19779:
[----:B------:R-:W-:Y:S01]  /*11b20*/  P2R R72, PR, RZ, 0x4 ;  /* 0x00000004ff487803 */ /* 0x000fe20000000000 */
[----:B------:R-:W-:Y:S01]  /*11b30*/  IMAD.WIDE.U32 R90, R81, 0x10, R164 ;  /* 0x00000010515a7825 */ /* 0x000fe200078e00a4 */
[C---:B------:R-:W-:Y:S02]  /*11b40*/  LOP3.LUT P2, RZ, R10.reuse, 0x2, RZ, 0xc0, !PT ;  /* 0x000000020aff7812 */ /* 0x040fe4000784c0ff */
        /* <DEDUP_REMOVED lines=46> */
[----:B------:R-:W-:-:S05]  /*11e30*/  IMAD.WIDE.U32 R92, R92, 0x1000000, RZ ;  /* 0x010000005c5c7825 */ /* 0x000fca00078e00ff */
[----:B------:R-:W-:Y:S02]  /*11e40*/  LOP3.LUT R91, R95, R91, R93, 0xfe, !PT ;  /* 0x0000005b5f5b7212 */ /* 0x000fe400078efe5d */
[----:B------:R-:W-:Y:S01]  /*11e50*/  LOP3.LUT R92, R96, R92, R94, 0xfe, !PT ;  /* 0x0000005c605c7212 */ /* 0x000fe200078efe5e */
[----:B0-----:R-:W-:Y:S01]  /*11e60*/  IMAD.WIDE.U32 R94, R81, 0x8, R100 ;  /* 0x00000008515e7825 */ /* 0x001fe200078e0064 */
[----:B------:R-:W-:Y:S02]  /*11e70*/  LOP3.LUT R93, R91, R97, RZ, 0xfc, !PT ;  /* 0x000000615b5d7212 */ /* 0x000fe400078efcff */
[----:B------:R-:W-:-:S05]  /*11e80*/  LOP3.LUT R92, R92, 0xff, R9, 0xf8, !PT ;  /* 0x000000ff5c5c7812 */ /* 0x000fca00078ef809 */
[----:B------:R0:W-:Y:S02]  /*11e90*/  STG.E.64 desc[UR4][R94.64], R92 ;  /* 0x0000005c5e007986 */ /* 0x0001e4000c101b04 */
.L_x_19787:
[----:B------:R1:W5:Y:S01]  /*11ea0*/  @P0 LDG.E.128 R36, desc[UR4][R74.64] ;  /* 0x000000044a240981 */ /* 0x000362000c1e1d00 */
[----:B------:R-:W-:-:S05]  /*11eb0*/  @P1 IMAD.WIDE.U32 R72, R90, 0x10, R72 ;  /* 0x000000105a481825 */ /* 0x000fca00078e0048 */
[----:B------:R2:W5:Y:S01]  /*11ec0*/  @P1 LDG.E.128 R32, desc[UR4][R72.64] ;  /* 0x0000000448201981 */ /* 0x000562000c1e1d00 */
[----:B-1----:R-:W-:-:S06]  /*11ed0*/  IMAD.WIDE.U32 R74, R90, 0x10, R104 ;  /* 0x000000105a4a7825 */ /* 0x002fcc00078e0068 */
[----:B------:R-:W5:Y:S01]  /*11ee0*/  LDG.E.128 R72, desc[UR4][R74.64] ;  /* 0x000000044a487981 */ /* 0x000f62000c1e1d00 */
[C---:B------:R-:W-:Y:S01]  /*11ef0*/  ISETP.NE.AND P3, PT, R98.reuse, 0x1, PT ;  /* 0x000000016200780c */ /* 0x040fe20003f65270 */
[----:B------:R-:W-:Y:S01]  /*11f00*/  BSSY B0, `(.L_x_19788) ;  /* 0x000000c000007945 */ /* 0x000fe20003800000 */
[----:B0-----:R-:W-:-:S11]  /*11f10*/  IADD3 R92, R98, 0x1, RZ ;  /* 0x00000001625c7810 */ /* 0x001fd60007ffe0ff */
        /* <DEDUP_REMOVED lines=9> */
.L_x_19789:
[----:B------:R-:W-:-:S07]  /*11fb0*/  MOV R91, R30 ;  /* 0x0000001e005b7202 */ /* 0x000fce0000000f00 */
.L_x_19790:
[----:B------:R-:W-:Y:S05]  /*11fc0*/  BSYNC B0 ;  /* 0x0000000000007941 */ /* 0x000fea0003800000 */
.L_x_19788:
        /* <DEDUP_REMOVED lines=16> */
.L_x_19794:
[----:B------:R-:W-:Y:S05]  /*120d0*/  BSYNC B1 ;  /* 0x0000000000017941 */ /* 0x000fea0003800000 */
.L_x_19793:
        /* <DEDUP_REMOVED lines=44> */
.L_x_19792:
[----:B------:R-:W-:Y:S05]  /*123a0*/  BSYNC B0 ;  /* 0x0000000000007941 */ /* 0x000fea0003800000 */
.L_x_19791:
        /* <DEDUP_REMOVED lines=15> */
.L_x_19795:
        /* <DEDUP_REMOVED lines=12> */
.L_x_19798:
[----:B------:R-:W-:-:S07]  /*12560*/  IMAD.MOV.U32 R9, RZ, RZ, R30 ;  /* 0x000000ffff097224 */ /* 0x000fce00078e001e */
.L_x_19799:
[----:B------:R-:W-:Y:S05]  /*12570*/  BSYNC B0 ;  /* 0x0000000000007941 */ /* 0x000fea0003800000 */
.L_x_19797:
        /* <DEDUP_REMOVED lines=16> */
.L_x_19803:
[----:B------:R-:W-:Y:S05]  /*12680*/  BSYNC B1 ;  /* 0x0000000000017941 */ /* 0x000fea0003800000 */
.L_x_19802:
        /* <DEDUP_REMOVED lines=44> */
.L_x_19801:
[----:B------:R-:W-:Y:S05]  /*12950*/  BSYNC B0 ;  /* 0x0000000000007941 */ /* 0x000fea0003800000 */
.L_x_19800:
        /* <DEDUP_REMOVED lines=10> */
.L_x_19796:
        /* <DEDUP_REMOVED lines=12> */
.L_x_19805:
[----:B------:R-:W-:-:S07]  /*12ac0*/  MOV R98, R30 ;  /* 0x0000001e00627202 */ /* 0x000fce0000000f00 */
.L_x_19806:
[----:B------:R-:W-:Y:S05]  /*12ad0*/  BSYNC B0 ;  /* 0x0000000000007941 */ /* 0x000fea0003800000 */
.L_x_19804:
        /* <DEDUP_REMOVED lines=16> */
.L_x_19810:
[----:B------:R-:W-:Y:S05]  /*12be0*/  BSYNC B1 ;  /* 0x0000000000017941 */ /* 0x000fea0003800000 */
.L_x_19809:
        /* <DEDUP_REMOVED lines=44> */
.L_x_19808:
[----:B------:R-:W-:Y:S05]  /*12eb0*/  BSYNC B0 ;  /* 0x0000000000007941 */ /* 0x000fea0003800000 */
.L_x_19807:
        /* <DEDUP_REMOVED lines=15> */
.L_x_19811:
        /* <DEDUP_REMOVED lines=12> */
.L_x_19814:
[----:B------:R-:W-:-:S07]  /*13070*/  IMAD.MOV.U32 R11, RZ, RZ, R30 ;  /* 0x000000ffff0b7224 */ /* 0x000fce00078e001e */
.L_x_19815:
[----:B------:R-:W-:Y:S05]  /*13080*/  BSYNC B0 ;  /* 0x0000000000007941 */ /* 0x000fea0003800000 */
.L_x_19813:
        /* <DEDUP_REMOVED lines=16> */
.L_x_19819:
[----:B------:R-:W-:Y:S05]  /*13190*/  BSYNC B1 ;  /* 0x0000000000017941 */ /* 0x000fea0003800000 */
.L_x_19818:
        /* <DEDUP_REMOVED lines=44> */
.L_x_19817:
[----:B------:R-:W-:Y:S05]  /*13460*/  BSYNC B0 ;  /* 0x0000000000007941 */ /* 0x000fea0003800000 */
.L_x_19816:
        /* <DEDUP_REMOVED lines=10> */
.L_x_19812:
        /* <DEDUP_REMOVED lines=12> */
.L_x_19821:
[----:B------:R-:W-:-:S07]  /*135d0*/  MOV R72, R30 ;  /* 0x0000001e00487202 */ /* 0x000fce0000000f00 */
.L_x_19822:
[----:B------:R-:W-:Y:S05]  /*135e0*/  BSYNC B0 ;  /* 0x0000000000007941 */ /* 0x000fea0003800000 */
.L_x_19820:
        /* <DEDUP_REMOVED lines=16> */
.L_x_19826:
[----:B------:R-:W-:Y:S05]  /*136f0*/  BSYNC B1 ;  /* 0x0000000000017941 */ /* 0x000fea0003800000 */
.L_x_19825:
        /* <DEDUP_REMOVED lines=44> */
.L_x_19824:
[----:B------:R-:W-:Y:S05]  /*139c0*/  BSYNC B0 ;  /* 0x0000000000007941 */ /* 0x000fea0003800000 */
.L_x_19823:
        /* <DEDUP_REMOVED lines=15> */
.L_x_19827:
        /* <DEDUP_REMOVED lines=12> */
.L_x_19830:
[----:B------:R-:W-:-:S07]  /*13b80*/  IMAD.MOV.U32 R12, RZ, RZ, R30 ;  /* 0x000000ffff0c7224 */ /* 0x000fce00078e001e */
.L_x_19831:
[----:B------:R-:W-:Y:S05]  /*13b90*/  BSYNC B0 ;  /* 0x0000000000007941 */ /* 0x000fea0003800000 */
.L_x_19829:
        /* <DEDUP_REMOVED lines=16> */
.L_x_19835:
[----:B------:R-:W-:Y:S05]  /*13ca0*/  BSYNC B1 ;  /* 0x0000000000017941 */ /* 0x000fea0003800000 */
.L_x_19834:
        /* <DEDUP_REMOVED lines=44> */
.L_x_19833:
[----:B------:R-:W-:Y:S05]  /*13f70*/  BSYNC B0 ;  /* 0x0000000000007941 */ /* 0x000fea0003800000 */
.L_x_19832:
[----:B------:R-:W-:-:S05]  /*13f80*/  I2FP.F32.U32 R97, R12 ;  /* 0x0000000c00617245 */ /* 0x000fca0000201000 */
[----:B------:R-:W-:Y:S01]  /*13f90*/  FFMA.FTZ R12, R97, R162, 1.1641532182693481445e-10 ;  /* 0x2f000000610c7423 */ /* 0x000fe200000100a2 */
[----:B------:R-:W-:-:S04]  /*13fa0*/  HADD2.F32 R97, -RZ, R37.H0_H0 ;  /* 0x20000025ff617230 */ /* 0x000fc80000004100 */
[----:B------:R-:W-:Y:S01]  /*13fb0*/  FSETP.GTU.FTZ.AND P3, PT, R12, R161, PT ;  /* 0x000000a10c00720b */ /* 0x000fe20003f7c000 */
[----:B------:R-:W-:-:S05]  /*13fc0*/  FMUL.FTZ R12, R97, R160 ;  /* 0x000000a0610c7220 */ /* 0x000fca0000410000 */
[----:B------:R-:W-:-:S05]  /*13fd0*/  FSEL R12, R12, RZ, !P3 ;  /* 0x000000ff0c0c7208 */ /* 0x000fca0005800000 */
[----:B------:R-:W-:Y:S01]  /*13fe0*/  FADD.FTZ R93, R93, R12 ;  /* 0x0000000c5d5d7221 */ /* 0x000fe20000010000 */
[----:B------:R-:W-:-:S05]  /*13ff0*/  @P1 HADD2.F32 R12, -RZ, R33.H0_H0 ;  /* 0x20000021ff0c1230 */ /* 0x000fca0000004100 */
[----:B------:R-:W-:Y:S01]  /*14000*/  @P1 FADD.FTZ R93, R12, R93 ;  /* 0x0000005d0c5d1221 */ /* 0x000fe20000010000 */
[----:B------:R-:W-:-:S07]  /*14010*/  SEL R12, RZ, 0x1, P3 ;  /* 0x00000001ff0c7807 */ /* 0x000fce0001800000 */
.L_x_19828:
        /* <DEDUP_REMOVED lines=12> */
.L_x_19837:
[----:B------:R-:W-:-:S07]  /*140e0*/  MOV R72, R30 ;  /* 0x0000001e00487202 */ /* 0x000fce0000000f00 */
.L_x_19838:
[----:B------:R-:W-:Y:S05]  /*140f0*/  BSYNC B0 ;  /* 0x0000000000007941 */ /* 0x000fea0003800000 */
.L_x_19836:
        /* <DEDUP_REMOVED lines=16> */
.L_x_19842:
[----:B------:R-:W-:Y:S05]  /*14200*/  BSYNC B1 ;  /* 0x0000000000017941 */ /* 0x000fea0003800000 */
.L_x_19841:
        /* <DEDUP_REMOVED lines=44> */
.L_x_19840:
[----:B------:R-:W-:Y:S05]  /*144d0*/  BSYNC B0 ;  /* 0x0000000000007941 */ /* 0x000fea0003800000 */
.L_x_19839:
        /* <DEDUP_REMOVED lines=15> */
.L_x_19843:
        /* <DEDUP_REMOVED lines=12> */
.L_x_19846:
[----:B------:R-:W-:-:S07]  /*14690*/  IMAD.MOV.U32 R13, RZ, RZ, R30 ;  /* 0x000000ffff0d7224 */ /* 0x000fce00078e001e */
.L_x_19847:
[----:B------:R-:W-:Y:S05]  /*146a0*/  BSYNC B0 ;  /* 0x0000000000007941 */ /* 0x000fea0003800000 */
.L_x_19845:
        /* <DEDUP_REMOVED lines=16> */
.L_x_19851:
[----:B------:R-:W-:Y:S05]  /*147b0*/  BSYNC B1 ;  /* 0x0000000000017941 */ /* 0x000fea0003800000 */
.L_x_19850:
        /* <DEDUP_REMOVED lines=44> */
.L_x_19849:
[----:B------:R-:W-:Y:S05]  /*14a80*/  BSYNC B0 ;  /* 0x0000000000007941 */ /* 0x000fea0003800000 */
.L_x_19848:
        /* <DEDUP_REMOVED lines=10> */
.L_x_19844:
        /* <DEDUP_REMOVED lines=12> */
.L_x_19853:
[----:B------:R-:W-:-:S07]  /*14bf0*/  MOV R95, R30 ;  /* 0x0000001e005f7202 */ /* 0x000fce0000000f00 */
.L_x_19854:
[----:B------:R-:W-:Y:S05]  /*14c00*/  BSYNC B0 ;  /* 0x0000000000007941 */ /* 0x000fea0003800000 */
.L_x_19852:
        /* <DEDUP_REMOVED lines=16> */
.L_x_19858:
[----:B------:R-:W-:Y:S05]  /*14d10*/  BSYNC B1 ;  /* 0x0000000000017941 */ /* 0x000fea0003800000 */
.L_x_19857:
        /* <DEDUP_REMOVED lines=44> */
.L_x_19856:
[----:B------:R-:W-:Y:S05]  /*14fe0*/  BSYNC B0 ;  /* 0x0000000000007941 */ /* 0x000fea0003800000 */
.L_x_19855:
        /* <DEDUP_REMOVED lines=15> */
.L_x_19859:
        /* <DEDUP_REMOVED lines=12> */
.L_x_19862:
[----:B------:R-:W-:-:S07]  /*151a0*/  IMAD.MOV.U32 R14, RZ, RZ, R30 ;  /* 0x000000ffff0e7224 */ /* 0x000fce00078e001e */
.L_x_19863:
[----:B------:R-:W-:Y:S05]  /*151b0*/  BSYNC B0 ;  /* 0x0000000000007941 */ /* 0x000fea0003800000 */
.L_x_19861:
        /* <DEDUP_REMOVED lines=16> */
.L_x_19867:
[----:B------:R-:W-:Y:S05]  /*152c0*/  BSYNC B1 ;  /* 0x0000000000017941 */ /* 0x000fea0003800000 */
.L_x_19866:
        /* <DEDUP_REMOVED lines=44> */
.L_x_19865:
[----:B------:R-:W-:Y:S05]  /*15590*/  BSYNC B0 ;  /* 0x0000000000007941 */ /* 0x000fea0003800000 */
.L_x_19864:
        /* <DEDUP_REMOVED lines=10> */
.L_x_19860:
        /* <DEDUP_REMOVED lines=12> */
.L_x_19869:
[----:B------:R-:W-:-:S07]  /*15700*/  MOV R100, R30 ;  /* 0x0000001e00647202 */ /* 0x000fce0000000f00 */
.L_x_19870:
[----:B------:R-:W-:Y:S05]  /*15710*/  BSYNC B0 ;  /* 0x0000000000007941 */ /* 0x000fea0003800000 */
.L_x_19868:
        /* <DEDUP_REMOVED lines=16> */
.L_x_19874:
[----:B------:R-:W-:Y:S05]  /*15820*/  BSYNC B1 ;  /* 0x0000000000017941 */ /* 0x000fea0003800000 */
.L_x_19873:
        /* <DEDUP_REMOVED lines=44> */
.L_x_19872:
[----:B------:R-:W-:Y:S05]  /*15af0*/  BSYNC B0 ;  /* 0x0000000000007941 */ /* 0x000fea0003800000 */
.L_x_19871:
        /* <DEDUP_REMOVED lines=13> */
.L_x_19875:
        /* <DEDUP_REMOVED lines=12> */
.L_x_19878:
[----:B------:R-:W-:-:S07]  /*15c90*/  IMAD.MOV.U32 R15, RZ, RZ, R30 ;  /* 0x000000ffff0f7224 */ /* 0x000fce00078e001e */
.L_x_19879:
[----:B------:R-:W-:Y:S05]  /*15ca0*/  BSYNC B0 ;  /* 0x0000000000007941 */ /* 0x000fea0003800000 */
.L_x_19877:
        /* <DEDUP_REMOVED lines=16> */
.L_x_19883:
[----:B------:R-:W-:Y:S05]  /*15db0*/  BSYNC B1 ;  /* 0x0000000000017941 */ /* 0x000fea0003800000 */
.L_x_19882:
        /* <DEDUP_REMOVED lines=44> */
.L_x_19881:
[----:B------:R-:W-:Y:S05]  /*16080*/  BSYNC B0 ;  /* 0x0000000000007941 */ /* 0x000fea0003800000 */
.L_x_19880:
        /* <DEDUP_REMOVED lines=10> */
.L_x_19876:
        /* <DEDUP_REMOVED lines=12> */
.L_x_19885:
[----:B------:R-:W-:-:S07]  /*161f0*/  MOV R74, R30 ;  /* 0x0000001e004a7202 */ /* 0x000fce0000000f00 */
.L_x_19886:
[----:B------:R-:W-:Y:S05]  /*16200*/  BSYNC B0 ;  /* 0x0000000000007941 */ /* 0x000fea0003800000 */
.L_x_19884:
        /* <DEDUP_REMOVED lines=16> */
.L_x_19890:
[----:B------:R-:W-:Y:S05]  /*16310*/  BSYNC B1 ;  /* 0x0000000000017941 */ /* 0x000fea0003800000 */
.L_x_19889:
        /* <DEDUP_REMOVED lines=44> */
.L_x_19888:
[----:B------:R-:W-:Y:S05]  /*165e0*/  BSYNC B0 ;  /* 0x0000000000007941 */ /* 0x000fea0003800000 */
.L_x_19887:
        /* <DEDUP_REMOVED lines=13> */
.L_x_19891:
        /* <DEDUP_REMOVED lines=12> */
.L_x_19894:
[----:B------:R-:W-:-:S07]  /*16780*/  IMAD.MOV.U32 R0, RZ, RZ, R30 ;  /* 0x000000ffff007224 */ /* 0x000fce00078e001e */
.L_x_19895:
[----:B------:R-:W-:Y:S05]  /*16790*/  BSYNC B0 ;  /* 0x0000000000007941 */ /* 0x000fea0003800000 */
.L_x_19893:
        /* <DEDUP_REMOVED lines=16> */
.L_x_19899:
[----:B------:R-:W-:Y:S05]  /*168a0*/  BSYNC B1 ;  /* 0x0000000000017941 */ /* 0x000fea0003800000 */
.L_x_19898:
        /* <DEDUP_REMOVED lines=44> */
.L_x_19897:
[----:B------:R-:W-:Y:S05]  /*16b70*/  BSYNC B0 ;  /* 0x0000000000007941 */ /* 0x000fea0003800000 */
.L_x_19896:
        /* <DEDUP_REMOVED lines=10> */
.L_x_19892:
        /* <DEDUP_REMOVED lines=12> */
.L_x_19901:
[----:B------:R-:W-:-:S07]  /*16ce0*/  MOV R74, R30 ;  /* 0x0000001e004a7202 */ /* 0x000fce0000000f00 */
.L_x_19902:
[----:B------:R-:W-:Y:S05]  /*16cf0*/  BSYNC B0 ;  /* 0x0000000000007941 */ /* 0x000fea0003800000 */
.L_x_19900:
        /* <DEDUP_REMOVED lines=16> */
.L_x_19906:
[----:B------:R-:W-:Y:S05]  /*16e00*/  BSYNC B1 ;  /* 0x0000000000017941 */ /* 0x000fea0003800000 */
.L_x_19905:
        /* <DEDUP_REMOVED lines=44> */
.L_x_19904:
[----:B------:R-:W-:Y:S05]  /*170d0*/  BSYNC B0 ;  /* 0x0000000000007941 */ /* 0x000fea0003800000 */
.L_x_19903:
        /* <DEDUP_REMOVED lines=13> */
.L_x_19907:
        /* <DEDUP_REMOVED lines=12> */
.L_x_19910:
[----:B------:R-:W-:-:S07]  /*17270*/  IMAD.MOV.U32 R8, RZ, RZ, R30 ;  /* 0x000000ffff087224 */ /* 0x000fce00078e001e */
.L_x_19911:
[----:B------:R-:W-:Y:S05]  /*17280*/  BSYNC B0 ;  /* 0x0000000000007941 */ /* 0x000fea0003800000 */
.L_x_19909:
        /* <DEDUP_REMOVED lines=18> */
.L_x_19915:
[----:B------:R-:W-:Y:S05]  /*173b0*/  BSYNC B1 ;  /* 0x0000000000017941 */ /* 0x000fea0003800000 */
.L_x_19914:
        /* <DEDUP_REMOVED lines=44> */
.L_x_19913:
[----:B------:R-:W-:Y:S05]  /*17680*/  BSYNC B0 ;  /* 0x0000000000007941 */ /* 0x000fea0003800000 */
.L_x_19912:
        /* <DEDUP_REMOVED lines=10> */
.L_x_19908:
[----:B------:R-:W-:Y:S01]  /*17730*/  P2R R107, PR, RZ, 0x2 ;  /* 0x00000002ff6b7803 */ /* 0x000fe20000000000 */
[----:B------:R-:W-:Y:S01]  /*17740*/  IMAD.WIDE.U32 R100, R90, 0x10, R164 ;  /* 0x000000105a647825 */ /* 0x000fe200078e00a4 */
[----:B------:R-:W-:Y:S02]  /*17750*/  LOP3.LUT P1, RZ, R10, 0x4, RZ, 0xc0, !PT ;  /* 0x000000040aff7812 */ /* 0x000fe4000782c0ff */
[----:B------:R-:W-:Y:S02]  /*17760*/  F2FP.F16.F32.PACK_AB R75, R98, R97 ;  /* 0x00000061624b723e */ /* 0x000fe400000000ff */
[----:B------:R-:W-:Y:S02]  /*17770*/  F2FP.F16.F32.PACK_AB R74, R96, R95 ;  /* 0x0000005f604a723e */ /* 0x000fe400000000ff */
[----:B------:R-:W-:Y:S02]  /*17780*/  F2FP.F16.F32.PACK_AB R73, R94, R93 ;  /* 0x0000005d5e49723e */ /* 0x000fe400000000ff */
[----:B------:R-:W-:-:S02]  /*17790*/  F2FP.F16.F32.PACK_AB R72, R92, R91 ;  /* 0x0000005b5c48723e */ /* 0x000fc400000000ff */
        /* <DEDUP_REMOVED lines=45> */
.L_x_19916:
        /* <DEDUP_REMOVED lines=21> */
.L_x_19918:
[----:B------:R-:W-:-:S07]  /*17bc0*/  MOV R106, R30 ;  /* 0x0000001e006a7202 */ /* 0x000fce0000000f00 */
.L_x_19919:
[----:B------:R-:W-:Y:S05]  /*17bd0*/  BSYNC B0 ;  /* 0x0000000000007941 */ /* 0x000fea0003800000 */
.L_x_19917:
        /* <DEDUP_REMOVED lines=16> */
.L_x_19923:
[----:B------:R-:W-:Y:S05]  /*17ce0*/  BSYNC B1 ;  /* 0x0000000000017941 */ /* 0x000fea0003800000 */
.L_x_19922:
        /* <DEDUP_REMOVED lines=44> */
.L_x_19921:
[----:B------:R-:W-:Y:S05]  /*17fb0*/  BSYNC B0 ;  /* 0x0000000000007941 */ /* 0x000fea0003800000 */
.L_x_19920:
        /* <DEDUP_REMOVED lines=15> */
.L_x_19924:
        /* <DEDUP_REMOVED lines=12> */
.L_x_19927:
[----:B------:R-:W-:-:S07]  /*18170*/  IMAD.MOV.U32 R9, RZ, RZ, R30 ;  /* 0x000000ffff097224 */ /* 0x000fce00078e001e */
.L_x_19928:
[----:B------:R-:W-:Y:S05]  /*18180*/  BSYNC B0 ;  /* 0x0000000000007941 */ /* 0x000fea0003800000 */
.L_x_19926:
        /* <DEDUP_REMOVED lines=16> */
.L_x_19932:
[----:B------:R-:W-:Y:S05]  /*18290*/  BSYNC B1 ;  /* 0x0000000000017941 */ /* 0x000fea0003800000 */
.L_x_19931:
        /* <DEDUP_REMOVED lines=44> */
.L_x_19930:
[----:B------:R-:W-:Y:S05]  /*18560*/  BSYNC B0 ;  /* 0x0000000000007941 */ /* 0x000fea0003800000 */
.L_x_19929:
        /* <DEDUP_REMOVED lines=10> */
.L_x_19925:
        /* <DEDUP_REMOVED lines=12> */
.L_x_19934:
[----:B------:R-:W-:-:S07]  /*186d0*/  MOV R101, R30 ;  /* 0x0000001e00657202 */ /* 0x000fce0000000f00 */
.L_x_19935:
[----:B------:R-:W-:Y:S05]  /*186e0*/  BSYNC B0 ;  /* 0x0000000000007941 */ /* 0x000fea0003800000 */
.L_x_19933:
        /* <DEDUP_REMOVED lines=16> */
.L_x_19939:
[----:B------:R-:W-:Y:S05]  /*187f0*/  BSYNC B1 ;  /* 0x0000000000017941 */ /* 0x000fea0003800000 */
.L_x_19938:
        /* <DEDUP_REMOVED lines=44> */
.L_x_19937:
[----:B------:R-:W-:Y:S05]  /*18ac0*/  BSYNC B0 ;  /* 0x0000000000007941 */ /* 0x000fea0003800000 */
.L_x_19936:
        /* <DEDUP_REMOVED lines=15> */
.L_x_19940:
        /* <DEDUP_REMOVED lines=12> */
.L_x_19943:
[----:B------:R-:W-:-:S07]  /*18c80*/  IMAD.MOV.U32 R11, RZ, RZ, R30 ;  /* 0x000000ffff0b7224 */ /* 0x000fce00078e001e */
.L_x_19944:
[----:B------:R-:W-:Y:S05]  /*18c90*/  BSYNC B0 ;  /* 0x0000000000007941 */ /* 0x000fea0003800000 */
.L_x_19942:
        /* <DEDUP_REMOVED lines=16> */
.L_x_19948:
[----:B------:R-:W-:Y:S05]  /*18da0*/  BSYNC B1 ;  /* 0x0000000000017941 */ /* 0x000fea0003800000 */
.L_x_19947:
        /* <DEDUP_REMOVED lines=44> */
.L_x_19946:
[----:B------:R-:W-:Y:S05]  /*19070*/  BSYNC B0 ;  /* 0x0000000000007941 */ /* 0x000fea0003800000 */
.L_x_19945:
        /* <DEDUP_REMOVED lines=10> */
.L_x_19941:
        /* <DEDUP_REMOVED lines=12> */
.L_x_19950:
[----:B------:R-:W-:-:S07]  /*191e0*/  MOV R72, R30 ;  /* 0x0000001e00487202 */ /* 0x000fce0000000f00 */
.L_x_19951:
[----:B------:R-:W-:Y:S05]  /*191f0*/  BSYNC B0 ;  /* 0x0000000000007941 */ /* 0x000fea0003800000 */
.L_x_19949:
        /* <DEDUP_REMOVED lines=16> */
.L_x_19955:
[----:B------:R-:W-:Y:S05]  /*19300*/  BSYNC B1 ;  /* 0x0000000000017941 */ /* 0x000fea0003800000 */
.L_x_19954:
        /* <DEDUP_REMOVED lines=44> */
.L_x_19953:
[----:B------:R-:W-:Y:S05]  /*195d0*/  BSYNC B0 ;  /* 0x0000000000007941 */ /* 0x000fea0003800000 */
.L_x_19952:
        /* <DEDUP_REMOVED lines=15> */
.L_x_19956:
        /* <DEDUP_REMOVED lines=12> */
.L_x_19959:
[----:B------:R-:W-:-:S07]  /*19790*/  IMAD.MOV.U32 R12, RZ, RZ, R30 ;  /* 0x000000ffff0c7224 */ /* 0x000fce00078e001e */
.L_x_19960:
[----:B------:R-:W-:Y:S05]  /*197a0*/  BSYNC B0 ;  /* 0x0000000000007941 */ /* 0x000fea0003800000 */
.L_x_19958:
        /* <DEDUP_REMOVED lines=16> */
.L_x_19964:
[----:B------:R-:W-:Y:S05]  /*198b0*/  BSYNC B1 ;  /* 0x0000000000017941 */ /* 0x000fea0003800000 */
.L_x_19963:
        /* <DEDUP_REMOVED lines=44> */
.L_x_19962:
[----:B------:R-:W-:Y:S05]  /*19b80*/  BSYNC B0 ;  /* 0x0000000000007941 */ /* 0x000fea0003800000 */
.L_x_19961:
        /* <DEDUP_REMOVED lines=10> */
.L_x_19957:
        /* <DEDUP_REMOVED lines=12> */
.L_x_19966:
[----:B------:R-:W-:-:S07]  /*19cf0*/  MOV R72, R30 ;  /* 0x0000001e00487202 */ /* 0x000fce0000000f00 */
.L_x_19967:
[----:B------:R-:W-:Y:S05]  /*19d00*/  BSYNC B0 ;  /* 0x0000000000007941 */ /* 0x000fea0003800000 */
.L_x_19965:
        /* <DEDUP_REMOVED lines=16> */
.L_x_19971:
[----:B------:R-:W-:Y:S05]  /*19e10*/  BSYNC B1 ;  /* 0x0000000000017941 */ /* 0x000fea0003800000 */
.L_x_19970:
        /* <DEDUP_REMOVED lines=44> */
.L_x_19969:
[----:B------:R-:W-:Y:S05]  /*1a0e0*/  BSYNC B0 ;  /* 0x0000000000007941 */ /* 0x000fea0003800000 */
.L_x_19968:
        /* <DEDUP_REMOVED lines=15> */
.L_x_19972:
        /* <DEDUP_REMOVED lines=12> */
.L_x_19975:
[----:B------:R-:W-:-:S07]  /*1a2a0*/  IMAD.MOV.U32 R13, RZ, RZ, R30 ;  /* 0x000000ffff0d7224 */ /* 0x000fce00078e001e */
.L_x_19976:
[----:B------:R-:W-:Y:S05]  /*1a2b0*/  BSYNC B0 ;  /* 0x0000000000007941 */ /* 0x000fea0003800000 */
.L_x_19974:
        /* <DEDUP_REMOVED lines=16> */
.L_x_19980:
[----:B------:R-:W-:Y:S05]  /*1a3c0*/  BSYNC B1 ;  /* 0x0000000000017941 */ /* 0x000fea0003800000 */
.L_x_19979:
        /* <DEDUP_REMOVED lines=44> */
.L_x_19978:
[----:B------:R-:W-:Y:S05]  /*1a690*/  BSYNC B0 ;  /* 0x0000000000007941 */ /* 0x000fea0003800000 */
.L_x_19977:
        /* <DEDUP_REMOVED lines=10> */
.L_x_19973:
        /* <DEDUP_REMOVED lines=12> */
.L_x_19982:
[----:B------:R-:W-:-:S07]  /*1a800*/  MOV R108, R30 ;  /* 0x0000001e006c7202 */ /* 0x000fce0000000f00 */
.L_x_19983:
[----:B------:R-:W-:Y:S05]  /*1a810*/  BSYNC B0 ;  /* 0x0000000000007941 */ /* 0x000fea0003800000 */
.L_x_19981:
        /* <DEDUP_REMOVED lines=16> */
.L_x_19987:
[----:B------:R-:W-:Y:S05]  /*1a920*/  BSYNC B1 ;  /* 0x0000000000017941 */ /* 0x000fea0003800000 */
.L_x_19986:
        /* <DEDUP_REMOVED lines=44> */
.L_x_19985:
[----:B------:R-:W-:Y:S05]  /*1abf0*/  BSYNC B0 ;  /* 0x0000000000007941 */ /* 0x000fea0003800000 */
.L_x_19984:
        /* <DEDUP_REMOVED lines=15> */
.L_x_19988:
        /* <DEDUP_REMOVED lines=12> */
.L_x_19991:
[----:B------:R-:W-:-:S07]  /*1adb0*/  IMAD.MOV.U32 R14, RZ, RZ, R30 ;  /* 0x000000ffff0e7224 */ /* 0x000fce00078e001e */
.L_x_19992:
[----:B------:R-:W-:Y:S05]  /*1adc0*/  BSYNC B0 ;  /* 0x0000000000007941 */ /* 0x000fea0003800000 */
.L_x_19990:
        /* <DEDUP_REMOVED lines=16> */
.L_x_19996:
[----:B------:R-:W-:Y:S05]  /*1aed0*/  BSYNC B1 ;  /* 0x0000000000017941 */ /* 0x000fea0003800000 */
.L_x_19995:
        /* <DEDUP_REMOVED lines=44> */
.L_x_19994:
[----:B------:R-:W-:Y:S05]  /*1b1a0*/  BSYNC B0 ;  /* 0x0000000000007941 */ /* 0x000fea0003800000 */
.L_x_19993:
        /* <DEDUP_REMOVED lines=10> */
.L_x_19989:
        /* <DEDUP_REMOVED lines=12> */
.L_x_19998:
[----:B------:R-:W-:-:S07]  /*1b310*/  MOV R107, R30 ;  /* 0x0000001e006b7202 */ /* 0x000fce0000000f00 */
.L_x_19999:
[----:B------:R-:W-:Y:S05]  /*1b320*/  BSYNC B0 ;  /* 0x0000000000007941 */ /* 0x000fea0003800000 */
.L_x_19997:
        /* <DEDUP_REMOVED lines=16> */
.L_x_20003:
[----:B------:R-:W-:Y:S05]  /*1b430*/  BSYNC B1 ;  /* 0x0000000000017941 */ /* 0x000fea0003800000 */
.L_x_20002:
        /* <DEDUP_REMOVED lines=44> */
.L_x_20001:
[----:B------:R-:W-:Y:S05]  /*1b700*/  BSYNC B0 ;  /* 0x0000000000007941 */ /* 0x000fea0003800000 */
.L_x_20000:
[----:B------:R-:W-:-:S05]  /*1b710*/  I2FP.F32.U32 R73, R107 ;  /* 0x0000006b00497245 */ /* 0x000fca0000201000 */
[----:B------:R-:W-:Y:S01]  /*1b720*/  FFMA.FTZ R104, R73, R162, 1.1641532182693481445e-10 ;  /* 0x2f00000049687423 */ /* 0x000fe200000100a2 */
[----:B------:R-:W-:-:S04]  /*1b730*/  HADD2.F32 R73, -RZ, R74.H1_H1 ;  /* 0x3000004aff497230 */ /* 0x000fc80000004100 */
[----:B------:R-:W-:Y:S01]  /*1b740*/  FSETP.GTU.FTZ.AND P3, PT, R104, R161, PT ;  /* 0x000000a16800720b */ /* 0x000fe20003f7c000 */
[----:B------:R-:W-:-:S05]  /*1b750*/  FMUL.FTZ R73, R73, R160 ;  /* 0x000000a049497220 */ /* 0x000fca0000410000 */
        /* <DEDUP_REMOVED lines=8> */
.L_x_20004:
        /* <DEDUP_REMOVED lines=12> */
.L_x_20007:
[----:B------:R-:W-:-:S07]  /*1b8a0*/  IMAD.MOV.U32 R15, RZ, RZ, R30 ;  /* 0x000000ffff0f7224 */ /* 0x000fce00078e001e */
.L_x_20008:
[----:B------:R-:W-:Y:S05]  /*1b8b0*/  BSYNC B0 ;  /* 0x0000000000007941 */ /* 0x000fea0003800000 */
.L_x_20006:
        /* <DEDUP_REMOVED lines=16> */
.L_x_20012:
[----:B------:R-:W-:Y:S05]  /*1b9c0*/  BSYNC B1 ;  /* 0x0000000000017941 */ /* 0x000fea0003800000 */
.L_x_20011:
        /* <DEDUP_REMOVED lines=44> */
.L_x_20010:
[----:B------:R-:W-:Y:S05]  /*1bc90*/  BSYNC B0 ;  /* 0x0000000000007941 */ /* 0x000fea0003800000 */
.L_x_20009:
        /* <DEDUP_REMOVED lines=10> */
.L_x_20005:
        /* <DEDUP_REMOVED lines=12> */
.L_x_20014:
[----:B------:R-:W-:-:S07]  /*1be00*/  MOV R74, R30 ;  /* 0x0000001e004a7202 */ /* 0x000fce0000000f00 */
.L_x_20015:
[----:B------:R-:W-:Y:S05]  /*1be10*/  BSYNC B0 ;  /* 0x0000000000007941 */ /* 0x000fea0003800000 */
.L_x_20013:
        /* <DEDUP_REMOVED lines=16> */
.L_x_20019:
[----:B------:R-:W-:Y:S05]  /*1bf20*/  BSYNC B1 ;  /* 0x0000000000017941 */ /* 0x000fea0003800000 */
.L_x_20018:
        /* <DEDUP_REMOVED lines=44> */
.L_x_20017:
[----:B------:R-:W-:Y:S05]  /*1c1f0*/  BSYNC B0 ;  /* 0x0000000000007941 */ /* 0x000fea0003800000 */
.L_x_20016:
        /* <DEDUP_REMOVED lines=13> */
.L_x_20020:
        /* <DEDUP_REMOVED lines=12> */
.L_x_20023:
[----:B------:R-:W-:-:S07]  /*1c390*/  IMAD.MOV.U32 R0, RZ, RZ, R30 ;  /* 0x000000ffff007224 */ /* 0x000fce00078e001e */
.L_x_20024:
[----:B------:R-:W-:Y:S05]  /*1c3a0*/  BSYNC B0 ;  /* 0x0000000000007941 */ /* 0x000fea0003800000 */
.L_x_20022:
        /* <DEDUP_REMOVED lines=16> */
.L_x_20028:
[----:B------:R-:W-:Y:S05]  /*1c4b0*/  BSYNC B1 ;  /* 0x0000000000017941 */ /* 0x000fea0003800000 */
.L_x_20027:
        /* <DEDUP_REMOVED lines=44> */
.L_x_20026:
[----:B------:R-:W-:Y:S05]  /*1c780*/  BSYNC B0 ;  /* 0x0000000000007941 */ /* 0x000fea0003800000 */
.L_x_20025:
        /* <DEDUP_REMOVED lines=10> */
.L_x_20021:
        /* <DEDUP_REMOVED lines=12> */
.L_x_20030:
[----:B------:R-:W-:-:S07]  /*1c8f0*/  MOV R74, R30 ;  /* 0x0000001e004a7202 */ /* 0x000fce0000000f00 */
.L_x_20031:
[----:B------:R-:W-:Y:S05]  /*1c900*/  BSYNC B0 ;  /* 0x0000000000007941 */ /* 0x000fea0003800000 */
.L_x_20029:
        /* <DEDUP_REMOVED lines=16> */
.L_x_20035:
[----:B------:R-:W-:Y:S05]  /*1ca10*/  BSYNC B1 ;  /* 0x0000000000017941 */ /* 0x000fea0003800000 */
.L_x_20034:
        /* <DEDUP_REMOVED lines=44> */
.L_x_20033:
[----:B------:R-:W-:Y:S05]  /*1cce0*/  BSYNC B0 ;  /* 0x0000000000007941 */ /* 0x000fea0003800000 */
.L_x_20032:
        /* <DEDUP_REMOVED lines=13> */
.L_x_20036:
        /* <DEDUP_REMOVED lines=12> */
.L_x_20039:
[----:B------:R-:W-:-:S07]  /*1ce80*/  IMAD.MOV.U32 R8, RZ, RZ, R30 ;  /* 0x000000ffff087224 */ /* 0x000fce00078e001e */
.L_x_20040:
[----:B------:R-:W-:Y:S05]  /*1ce90*/  BSYNC B0 ;  /* 0x0000000000007941 */ /* 0x000fea0003800000 */
.L_x_20038:
        /* <DEDUP_REMOVED lines=16> */
.L_x_20044:
[----:B------:R-:W-:Y:S05]  /*1cfa0*/  BSYNC B1 ;  /* 0x0000000000017941 */ /* 0x000fea0003800000 */
.L_x_20043:
        /* <DEDUP_REMOVED lines=44> */
.L_x_20042:
[----:B------:R-:W-:Y:S05]  /*1d270*/  BSYNC B0 ;  /* 0x0000000000007941 */ /* 0x000fea0003800000 */
.L_x_20041:
        /* <DEDUP_REMOVED lines=10> */
.L_x_20037:
[----:B------:R-:W-:Y:S01]  /*1d320*/  SEL R161, RZ, 0x1000000, P5 ;  /* 0x01000000ffa17807 */ /* 0x000fe20002800000 */
[----:B------:R-:W-:Y:S01]  /*1d330*/  IMAD.WIDE.U32 R104, R99, 0x10, R164 ;  /* 0x0000001063687825 */ /* 0x000fe200078e00a4 */
[----:B------:R-:W-:Y:S01]  /*1d340*/  SEL R111, RZ, 0x10000, P4 ;  /* 0x00010000ff6f7807 */ /* 0x000fe20002000000 */
[----:B------:R-:W0:Y:S01]  /*1d350*/  LDC.64 R164, c[0x0][0x240] ;  /* 0x00009000ffa47b82 */ /* 0x000e220000000a00 */
        /* <DEDUP_REMOVED lines=9> */
[C---:B------:R-:W-:Y:S02]  /*1d3f0*/  LOP3.LUT P5, RZ, R10.reuse, 0x1, RZ, 0xc0, !PT ;  /* 0x000000010aff7812 */ /* 0x040fe400078ac0ff */
[----:B------:R-:W-:-:S02]  /*1d400*/  LOP3.LUT P6, RZ, R10, 0x4, RZ, 0xc0, !PT ;  /* 0x000000040aff7812 */ /* 0x000fc400078cc0ff */
[C---:B------:R-:W-:Y:S02]  /*1d410*/  LOP3.LUT P2, RZ, R10.reuse, 0x8, RZ, 0xc0, !PT ;  /* 0x000000080aff7812 */ /* 0x040fe4000784c0ff */
[----:B------:R-:W-:Y:S02]  /*1d420*/  LOP3.LUT P1, RZ, R10, 0x10, RZ, 0xc0, !PT ;  /* 0x000000100aff7812 */ /* 0x000fe4000782c0ff */
[----:B------:R-:W-:Y:S01]  /*1d430*/  SEL R161, RZ, 0x1, P2 ;  /* 0x00000001ffa17807 */ /* 0x000fe20001000000 */
[----:B-1----:R-:W-:Y:S01]  /*1d440*/  IMAD.WIDE.U32 R72, R111, 0x1000000, RZ ;  /* 0x010000006f487825 */ /* 0x002fe200078e00ff */
[----:B------:R-:W-:-:S03]  /*1d450*/  SEL R111, RZ, 0x1, P5 ;  /* 0x00000001ff6f7807 */ /* 0x000fc60002800000 */
[----:B------:R-:W-:Y:S01]  /*1d460*/  IMAD.WIDE.U32 R104, R161, 0x100, RZ ;  /* 0x00000100a1687825 */ /* 0x000fe200078e00ff */
[----:B------:R-:W-:Y:S02]  /*1d470*/  LOP3.LUT R111, R73, R160, R111, 0xfe, !PT ;  /* 0x000000a0496f7212 */ /* 0x000fe400078efe6f */
        /* <DEDUP_REMOVED lines=9> */
[----:B0-----:R-:W-:-:S04]  /*1d510*/  IMAD.WIDE.U32 R72, R99, 0x8, R164 ;  /* 0x0000000863487825 */ /* 0x001fc800078e00a4 */
        /* <DEDUP_REMOVED lines=57> */
.L_x_20045:
[----:B0-----:R-:W0:Y:S01]  /*1d8b0*/  S2R R72, SR_TID.X ;  /* 0x0000000000487919 */ /* 0x001e220000002100 */
[----:B------:R-:W-:Y:S01]  /*1d8c0*/  FADD.FTZ R111, R111, R107 ;  /* 0x0000006b6f6f7221 */ /* 0x000fe20000010000 */
[----:B------:R-:W-:Y:S01]  /*1d8d0*/  UMOV UR8, 0xffffffff ;  /* 0xffffffff00087882 */ /* 0x000fe20000000000 */
[----:B0-----:R-:W-:Y:S02]  /*1d8e0*/  SHF.R.U32.HI R75, RZ, 0x5, R72 ;  /* 0x00000005ff4b7819 */ /* 0x001fe40000011648 */
[----:B------:R-:W-:Y:S01]  /*1d8f0*/  LOP3.LUT P2, RZ, R72, 0x1f, RZ, 0xc0, !PT ;  /* 0x0000001f48ff7812 */ /* 0x000fe2000784c0ff */
[----:B------:R-:W-:Y:S01]  /*1d900*/  FADD.FTZ R72, R111, R108 ;  /* 0x0000006c6f487221 */ /* 0x000fe20000010000 */
[----:B------:R-:W-:-:S03]  /*1d910*/  LOP3.LUT R74, R75, 0x7fffffc, RZ, 0xc0, !PT ;  /* 0x07fffffc4b4a7812 */ /* 0x000fc600078ec0ff */
[----:B------:R-:W-:Y:S02]  /*1d920*/  FADD.FTZ R160, R72, R109 ;  /* 0x0000006d48a07221 */ /* 0x000fe40000010000 */
[----:B------:R-:W-:Y:S01]  /*1d930*/  @!P1 VIADD R74, R74, 0x4 ;  /* 0x000000044a4a9836 */ /* 0x000fe20000000000 */
        /* <DEDUP_REMOVED lines=101> */
.L_x_20058:
[----:B------:R-:W2:Y:S01]  /*1df90*/  S2R R161, SR_TID.X ;  /* 0x0000000000a17919 */ /* 0x000ea20000002100 */
[----:B------:R-:W-:Y:S01]  /*1dfa0*/  @!P2 MOV R104, 0x400 ;  /* 0x000004000068a802 */ /* 0x000fe20000000f00 */
[----:B-1----:R-:W-:Y:S01]  /*1dfb0*/  FADD.FTZ R73, R164, R73 ;  /* 0x00000049a4497221 */ /* 0x002fe20000010000 */
[----:B------:R-:W-:Y:S01]  /*1dfc0*/  LOP3.LUT R75, R75, 0x3, RZ, 0xc0, !PT ;  /* 0x000000034b4b7812 */ /* 0x000fe200078ec0ff */
[----:B------:R-:W1:Y:S01]  /*1dfd0*/  @!P2 S2R R111, SR_CgaCtaId ;  /* 0x00000000006fa919 */ /* 0x000e620000008800 */
[----:B------:R-:W-:Y:S05]  /*1dfe0*/  WARPSYNC.ALL ;  /* 0x0000000000007948 */ /* 0x000fea0003800000 */
[----:B------:R-:W-:-:S02]  /*1dff0*/  SEL R163, RZ, 0x1, P1 ;  /* 0x00000001ffa37807 */ /* 0x000fc40000800000 */
[----:B--2---:R-:W-:-:S04]  /*1e000*/  LOP3.LUT R105, R161, 0x1f, RZ, 0xc0, !PT ;  /* 0x0000001fa1697812 */ /* 0x004fc800078ec0ff */
[----:B------:R-:W-:Y:S02]  /*1e010*/  ISETP.GT.U32.AND P3, PT, R105, 0x3, PT ;  /* 0x000000036900780c */ /* 0x000fe40003f64070 */
[----:B-1----:R-:W-:Y:S02]  /*1e020*/  @!P2 LEA R111, R111, R104, 0x18 ;  /* 0x000000686f6fa211 */ /* 0x002fe400078ec0ff */
[----:B------:R-:W-:-:S05]  /*1e030*/  @!P2 IADD3 R104, R74, R75, RZ ;  /* 0x0000004b4a68a210 */ /* 0x000fca0007ffe0ff */
[----:B------:R-:W-:-:S04]  /*1e040*/  @!P2 IMAD R104, R104, 0x8, R111 ;  /* 0x000000086868a824 */ /* 0x000fc800078e026f */
[----:B------:R-:W1:Y:S01]  /*1e050*/  @!P3 S2R R160, SR_CgaCtaId ;  /* 0x0000000000a0b919 */ /* 0x000e620000008800 */
[----:B------:R-:W-:Y:S02]  /*1e060*/  @!P3 IADD3 R74, R74, R105, RZ ;  /* 0x000000694a4ab210 */ /* 0x000fe40007ffe0ff */
[----:B------:R-:W-:Y:S01]  /*1e070*/  @!P3 MOV R105, 0x400 ;  /* 0x000004000069b802 */ /* 0x000fe20000000f00 */
[----:B------:R2:W-:Y:S01]  /*1e080*/  @!P2 STS.64 [R104], R72 ;  /* 0x000000486800a388 */ /* 0x0005e20000000a00 */
[----:B------:R-:W-:Y:S01]  /*1e090*/  BAR.SYNC.DEFER_BLOCKING 0x0 ;  /* 0x0000000000007b1d */ /* 0x000fe20000010000 */
[----:B------:R-:W-:Y:S02]  /*1e0a0*/  LOP3.LUT P2, RZ, R75, 0x1f, R161, 0xf8, !PT ;  /* 0x0000001f4bff7812 */ /* 0x000fe4000784f8a1 */
[----:B--2---:R-:W-:Y:S02]  /*1e0b0*/  CS2R R72, SRZ ;  /* 0x0000000000487805 */ /* 0x004fe4000001ff00 */
[----:B-1----:R-:W-:-:S05]  /*1e0c0*/  @!P3 LEA R105, R160, R105, 0x18 ;  /* 0x00000069a069b211 */ /* 0x002fca00078ec0ff */
[----:B------:R-:W-:Y:S01]  /*1e0d0*/  @!P3 IMAD R111, R74, 0x8, R105 ;  /* 0x000000084a6fb824 */ /* 0x000fe200078e0269 */
[----:B------:R-:W-:-:S04]  /*1e0e0*/  HFMA2.MMA R105, -RZ, RZ, 0, 0 ;  /* 0x00000000ff697435 */ /* 0x000fc800000001ff */
[----:B------:R-:W-:Y:S02]  /*1e0f0*/  @!P3 LDS.64 R72, [R111] ;  /* 0x000000006f48b984 */ /* 0x000fe40000000a00 */
[----:B------:R-:W-:Y:S01]  /*1e100*/  @!P3 IMAD.MOV.U32 R105, RZ, RZ, 0x500 ;  /* 0x00000500ff69b424 */ /* 0x000fe200078e00ff */
[----:B------:R-:W-:-:S04]  /*1e110*/  PLOP3.LUT P3, PT, PT, PT, UP0, 0x40, 0x0 ;  /* 0x000000000000781c */ /* 0x000fc80003f6e808 */
[----:B------:R-:W1:Y:S02]  /*1e120*/  SHFL.DOWN PT, R104, R105, 0x2, 0x1f ;  /* 0x08401f0069687f89 */ /* 0x000e6400000e0000 */
[----:B-1----:R-:W-:Y:S02]  /*1e130*/  I2FP.F32.S32 R75, R104 ;  /* 0x00000068004b7245 */ /* 0x002fe40000201400 */
[-C--:B------:R-:W-:Y:S02]  /*1e140*/  IADD3 R74, R104, R105.reuse, RZ ;  /* 0x00000069684a7210 */ /* 0x080fe40007ffe0ff */
[----:B------:R-:W-:Y:S01]  /*1e150*/  I2FP.F32.S32 R104, R105 ;  /* 0x0000006900687245 */ /* 0x000fe20000201400 */
[----:B------:R-:W1:Y:S02]  /*1e160*/  SHFL.DOWN PT, R160, R72, 0x2, 0x1f ;  /* 0x08401f0048a07f89 */ /* 0x000e6400000e0000 */
[C---:B-1----:R-:W-:Y:S01]  /*1e170*/  FADD.FTZ R161, -R160.reuse, R72 ;  /* 0x00000048a0a17221 */ /* 0x042fe20000010100 */
[----:B------:R-:W-:-:S03]  /*1e180*/  FMUL.FTZ R111, R160, R75 ;  /* 0x0000004ba06f7220 */ /* 0x000fc60000410000 */
[----:B------:R-:W-:Y:S01]  /*1e190*/  FMUL.FTZ R161, R161, R161 ;  /* 0x000000a1a1a17220 */ /* 0x000fe20000410000 */
[----:B------:R-:W-:Y:S01]  /*1e1a0*/  FFMA.FTZ R162, R104, R72, R111 ;  /* 0x0000004868a27223 */ /* 0x000fe2000001006f */
[----:B------:R-:W-:Y:S01]  /*1e1b0*/  I2FP.F32.S32 R72, R74 ;  /* 0x0000004a00487245 */ /* 0x000fe20000201400 */
[----:B------:R-:W-:Y:S01]  /*1e1c0*/  SHFL.DOWN PT, R111, R74, 0x1, 0x1f ;  /* 0x08201f004a6f7f89 */ /* 0x000fe200000e0000 */
[----:B------:R-:W-:Y:S02]  /*1e1d0*/  FMUL.FTZ R160, R161, R104 ;  /* 0x00000068a1a07220 */ /* 0x000fe40000410000 */
[----:B------:R-:W1:Y:S01]  /*1e1e0*/  MUFU.RCP R105, R72 ;  /* 0x0000004800697308 */ /* 0x000e620000001000 */
[----:B------:R-:W2:Y:S01]  /*1e1f0*/  SHFL.DOWN PT, R104, R73, 0x2, 0x1f ;  /* 0x08401f0049687f89 */ /* 0x000ea200000e0000 */
[----:B------:R-:W-:Y:S01]  /*1e200*/  FMUL.FTZ R160, R160, R75 ;  /* 0x0000004ba0a07220 */ /* 0x000fe20000410000 */
[----:B-1----:R-:W-:Y:S01]  /*1e210*/  FMUL.FTZ R75, R105, R162 ;  /* 0x000000a2694b7220 */ /* 0x002fe20000410000 */
[----:B--2---:R-:W-:-:S04]  /*1e220*/  FADD.FTZ R104, R104, R73 ;  /* 0x0000004968687221 */ /* 0x004fc80000010000 */
[----:B------:R-:W-:Y:S02]  /*1e230*/  FFMA.FTZ R104, R105, R160, R104 ;  /* 0x000000a069687223 */ /* 0x000fe40000010068 */
[----:B------:R-:W1:Y:S02]  /*1e240*/  SHFL.DOWN PT, R160, R75, 0x1, 0x1f ;  /* 0x08201f004ba07f89 */ /* 0x000e6400000e0000 */
[----:B-1----:R-:W-:-:S04]  /*1e250*/  FADD.FTZ R105, R75, -R160 ;  /* 0x800000a04b697221 */ /* 0x002fc80000010000 */
[----:B------:R-:W-:Y:S01]  /*1e260*/  FMUL.FTZ R161, R105, R105 ;  /* 0x0000006969a17220 */ /* 0x000fe20000410000 */
[----:B------:R-:W-:Y:S01]  /*1e270*/  IMAD.IADD R105, R74, 0x1, R111 ;  /* 0x000000014a697824 */ /* 0x000fe200078e026f */
[----:B------:R-:W-:Y:S02]  /*1e280*/  I2FP.F32.S32 R111, R111 ;  /* 0x0000006f006f7245 */ /* 0x000fe40000201400 */
[----:B------:R-:W-:Y:S02]  /*1e290*/  FMUL.FTZ R161, R72, R161 ;  /* 0x000000a148a17220 */ /* 0x000fe40000410000 */
[----:B------:R-:W-:Y:S01]  /*1e2a0*/  I2FP.F32.S32 R105, R105 ;  /* 0x0000006900697245 */ /* 0x000fe20000201400 */
[-C--:B------:R-:W-:Y:S01]  /*1e2b0*/  FMUL.FTZ R73, R160, R111.reuse ;  /* 0x0000006fa0497220 */ /* 0x080fe20000410000 */
[----:B------:R-:W-:Y:S01]  /*1e2c0*/  FMUL.FTZ R161, R161, R111 ;  /* 0x0000006fa1a17220 */ /* 0x000fe20000410000 */
[----:B------:R-:W1:Y:S01]  /*1e2d0*/  LDC R160, c[0x0][0x2d8] ;  /* 0x0000b600ffa07b82 */ /* 0x000e620000000800 */
[----:B------:R-:W2:Y:S01]  /*1e2e0*/  SHFL.DOWN PT, R111, R104, 0x1, 0x1f ;  /* 0x08201f00686f7f89 */ /* 0x000ea200000e0000 */
[----:B------:R-:W-:Y:S01]  /*1e2f0*/  FFMA.FTZ R72, R72, R75, R73 ;  /* 0x0000004b48487223 */ /* 0x000fe20000010049 */
[----:B------:R-:W3:Y:S01]  /*1e300*/  MUFU.RCP R105, R105 ;  /* 0x0000006900697308 */ /* 0x000ee20000001000 */
[----:B--2---:R-:W-:-:S02]  /*1e310*/  FADD.FTZ R74, R104, R111 ;  /* 0x0000006f684a7221 */ /* 0x004fc40000010000 */
[C---:B---3--:R-:W-:Y:S02]  /*1e320*/  FMUL.FTZ R111, R105.reuse, R72 ;  /* 0x00000048696f7220 */ /* 0x048fe40000410000 */
[----:B------:R-:W2:Y:S01]  /*1e330*/  @!P2 LDC.64 R72, c[0x0][0x250] ;  /* 0x00009400ff48ab82 */ /* 0x000ea20000000a00 */
[----:B------:R-:W-:-:S03]  /*1e340*/  FFMA.FTZ R161, R105, R161, R74 ;  /* 0x000000a169a17223 */ /* 0x000fc6000001004a */
[----:B------:R-:W3:Y:S04]  /*1e350*/  SHFL.IDX PT, R111, R111, RZ, 0x1f ;  /* 0x00001fff6f6f7589 */ /* 0x000ee800000e0000 */
[----:B------:R-:W1:Y:S01]  /*1e360*/  SHFL.IDX PT, R161, R161, RZ, 0x1f ;  /* 0x00001fffa1a17589 */ /* 0x000e6200000e0000 */
[----:B--2---:R-:W-:-:S04]  /*1e370*/  @!P2 IMAD.WIDE R72, R16, 0x4, R72 ;  /* 0x000000041048a825 */ /* 0x004fc800078e0248 */
[----:B---3--:R-:W-:Y:S01]  /*1e380*/  FMUL.FTZ R74, R111, R111 ;  /* 0x0000006f6f4a7220 */ /* 0x008fe20000410000 */
[----:B------:R2:W-:Y:S01]  /*1e390*/  @!P2 STG.E desc[UR4][R72.64], R111 ;  /* 0x0000006f4800a986 */ /* 0x0005e2000c101904 */
[----:B-1----:R-:W-:-:S03]  /*1e3a0*/  FFMA.FTZ R160, R161, UR12, R160 ;  /* 0x0000000ca1a07c23 */ /* 0x002fc600080100a0 */
[----:B------:R-:W-:Y:S02]  /*1e3b0*/  FSEL R105, R74, RZ, !P3 ;  /* 0x000000ff4a697208 */ /* 0x000fe40005800000 */
[----:B------:R-:W2:Y:S03]  /*1e3c0*/  @!P2 LDC.64 R74, c[0x0][0x258] ;  /* 0x00009600ff4aab82 */ /* 0x000ea60000000a00 */
[----:B------:R-:W-:-:S06]  /*1e3d0*/  FADD.FTZ R104, R160, R105 ;  /* 0x00000069a0687221 */ /* 0x000fcc0000010000 */
[----:B------:R-:W1:Y:S01]  /*1e3e0*/  MUFU.RSQ R104, R104 ;  /* 0x0000006800687308 */ /* 0x000e620000001400 */
[C---:B--2---:R-:W-:Y:S01]  /*1e3f0*/  @!P2 IMAD.WIDE R72, R16.reuse, 0x4, R74 ;  /* 0x000000041048a825 */ /* 0x044fe200078e024a */
[----:B------:R-:W-:-:S04]  /*1e400*/  IADD3 R16, R16, UR16, RZ ;  /* 0x0000001010107c10 */ /* 0x000fc8000fffe0ff */
[----:B-1----:R1:W-:Y:S01]  /*1e410*/  @!P2 STG.E desc[UR4][R72.64], R104 ;  /* 0x000000684800a986 */ /* 0x0023e2000c101904 */
[----:B------:R-:W-:-:S04]  /*1e420*/  PLOP3.LUT P2, PT, PT, PT, UP0, 0x40, 0x0 ;  /* 0x000000000000781c */ /* 0x000fc80003f4e808 */
[----:B------:R-:W-:-:S05]  /*1e430*/  FSEL R105, R111, RZ, P2 ;  /* 0x000000ff6f697208 */ /* 0x000fca0001000000 */
[C---:B------:R-:W-:Y:S01]  /*1e440*/  FADD.FTZ R79, -R105.reuse, R79 ;  /* 0x0000004f694f7221 */ /* 0x040fe20000010100 */
[C---:B------:R-:W-:Y:S01]  /*1e450*/  FADD.FTZ R75, -R105.reuse, R80 ;  /* 0x00000050694b7221 */ /* 0x040fe20000010100 */
[C---:B------:R-:W-:Y:S01]  /*1e460*/  FADD.FTZ R77, -R105.reuse, R77 ;  /* 0x0000004d694d7221 */ /* 0x040fe20000010100 */
[C---:B------:R-:W-:Y:S01]  /*1e470*/  FADD.FTZ R29, -R105.reuse, R29 ;  /* 0x0000001d691d7221 */ /* 0x040fe20000010100 */
[C---:B------:R-:W-:Y:S01]  /*1e480*/  FMUL.FTZ R79, R104.reuse, R79 ;  /* 0x0000004f684f7220 */ /* 0x040fe20000410000 */
[C---:B------:R-:W-:Y:S01]  /*1e490*/  FMUL.FTZ R74, R104.reuse, R75 ;  /* 0x0000004b684a7220 */ /* 0x040fe20000410000 */
[C---:B-1----:R-:W-:Y:S01]  /*1e4a0*/  FADD.FTZ R73, -R105.reuse, R76 ;  /* 0x0000004c69497221 */ /* 0x042fe20000010100 */
[----:B------:R-:W-:Y:S01]  /*1e4b0*/  FMUL.FTZ R77, R104, R77 ;  /* 0x0000004d684d7220 */ /* 0x000fe20000410000 */
[----:B------:R-:W-:Y:S01]  /*1e4c0*/  FFMA.FTZ R75, R154, R79, R70 ;  /* 0x0000004f9a4b7223 */ /* 0x000fe20000010046 */
[----:B------:R-:W-:Y:S01]  /*1e4d0*/  FADD.FTZ R79, -R105, R28 ;  /* 0x0000001c694f7221 */ /* 0x000fe20000010100 */
[----:B------:R-:W-:Y:S01]  /*1e4e0*/  FFMA.FTZ R74, R155, R74, R71 ;  /* 0x0000004a9b4a7223 */ /* 0x000fe20000010047 */
[C---:B------:R-:W-:Y:S01]  /*1e4f0*/  FMUL.FTZ R29, R104.reuse, R29 ;  /* 0x0000001d681d7220 */ /* 0x040fe20000410000 */
[C---:B------:R-:W-:Y:S01]  /*1e500*/  FMUL.FTZ R28, R104.reuse, R73 ;  /* 0x00000049681c7220 */ /* 0x040fe20000410000 */
[----:B------:R-:W-:Y:S01]  /*1e510*/  FMUL.FTZ R72, R104, R79 ;  /* 0x0000004f68487220 */ /* 0x000fe20000410000 */
[C---:B------:R-:W-:Y:S01]  /*1e520*/  FADD.FTZ R31, -R105.reuse, R31 ;  /* 0x0000001f691f7221 */ /* 0x040fe20000010100 */
[----:B------:R-:W-:Y:S01]  /*1e530*/  FADD.FTZ R27, -R105, R27 ;  /* 0x0000001b691b7221 */ /* 0x000fe20000010100 */
[----:B------:R-:W-:Y:S01]  /*1e540*/  FFMA.FTZ R73, R158, R77, R114 ;  /* 0x0000004d9e497223 */ /* 0x000fe20000010072 */
[----:B------:R-:W-:Y:S01]  /*1e550*/  FFMA.FTZ R72, R159, R72, R115 ;  /* 0x000000489f487223 */ /* 0x000fe20000010073 */
[----:B------:R-:W-:Y:S01]  /*1e560*/  F2FP.F16.F32.PACK_AB R75, R74, R75 ;  /* 0x0000004b4a4b723e */ /* 0x000fe200000000ff */
[----:B------:R-:W-:Y:S01]  /*1e570*/  FFMA.FTZ R29, R156, R29, R112 ;  /* 0x0000001d9c1d7223 */ /* 0x000fe20000010070 */
[----:B------:R-:W-:Y:S01]  /*1e580*/  FFMA.FTZ R28, R157, R28, R113 ;  /* 0x0000001c9d1c7223 */ /* 0x000fe20000010071 */
[C---:B------:R-:W-:Y:S01]  /*1e590*/  FMUL.FTZ R31, R104.reuse, R31 ;  /* 0x0000001f681f7220 */ /* 0x040fe20000410000 */
[----:B------:R-:W-:Y:S01]  /*1e5a0*/  FMUL.FTZ R74, R104, R27 ;  /* 0x0000001b684a7220 */ /* 0x000fe20000410000 */
[----:B------:R-:W-:Y:S01]  /*1e5b0*/  F2FP.F16.F32.PACK_AB R73, R72, R73 ;  /* 0x000000494849723e */ /* 0x000fe200000000ff */
[----:B------:R-:W-:Y:S01]  /*1e5c0*/  FADD.FTZ R24, -R105, R24 ;  /* 0x0000001869187221 */ /* 0x000fe20000010100 */
[----:B------:R-:W-:Y:S01]  /*1e5d0*/  FFMA.FTZ R31, R152, R31, R68 ;  /* 0x0000001f981f7223 */ /* 0x000fe20000010044 */
[----:B------:R-:W-:Y:S01]  /*1e5e0*/  FFMA.FTZ R74, R153, R74, R69 ;  /* 0x0000004a994a7223 */ /* 0x000fe20000010045 */
[----:B------:R-:W-:Y:S01]  /*1e5f0*/  F2FP.F16.F32.PACK_AB R72, R28, R29 ;  /* 0x0000001d1c48723e */ /* 0x000fe200000000ff */
[----:B------:R-:W-:Y:S01]  /*1e600*/  FADD.FTZ R26, -R105, R26 ;  /* 0x0000001a691a7221 */ /* 0x000fe20000010100 */
[----:B------:R-:W-:Y:S01]  /*1e610*/  LEA R28, P2, R19, UR14, 0x4 ;  /* 0x0000000e131c7c11 */ /* 0x000fe2000f8420ff */
[C---:B------:R-:W-:Y:S01]  /*1e620*/  FADD.FTZ R84, -R105.reuse, R84 ;  /* 0x0000005469547221 */ /* 0x040fe20000010100 */
[----:B------:R-:W-:Y:S01]  /*1e630*/  F2FP.F16.F32.PACK_AB R74, R74, R31 ;  /* 0x0000001f4a4a723e */ /* 0x000fe200000000ff */
[----:B------:R-:W-:Y:S01]  /*1e640*/  FADD.FTZ R85, -R105, R85 ;  /* 0x0000005569557221 */ /* 0x000fe20000010100 */
[----:B------:R-:W-:Y:S01]  /*1e650*/  LEA.HI.X R29, R19, UR15, RZ, 0x4, P2 ;  /* 0x0000000f131d7c11 */ /* 0x000fe200090f24ff */
[C---:B------:R-:W-:Y:S01]  /*1e660*/  FADD.FTZ R23, -R105.reuse, R23 ;  /* 0x0000001769177221 */ /* 0x040fe20000010100 */
[C---:B------:R-:W-:Y:S01]  /*1e670*/  FADD.FTZ R86, -R105.reuse, R86 ;  /* 0x0000005669567221 */ /* 0x040fe20000010100 */
[C---:B------:R-:W-:Y:S01]  /*1e680*/  FADD.FTZ R87, -R105.reuse, R87 ;  /* 0x0000005769577221 */ /* 0x040fe20000010100 */
[C---:B------:R-:W-:Y:S01]  /*1e690*/  FADD.FTZ R91, -R105.reuse, R91 ;  /* 0x0000005b695b7221 */ /* 0x040fe20000010100 */
[----:B------:R1:W-:Y:S01]  /*1e6a0*/  STG.E.128 desc[UR4][R28.64], R72 ;  /* 0x000000481c007986 */ /* 0x0003e2000c101d04 */
        /* <DEDUP_REMOVED lines=9> */
[C---:B------:R-:W-:Y:S01]  /*1e740*/  FMUL.FTZ R27, R104.reuse, R23 ;  /* 0x00000017681b7220 */ /* 0x040fe20000410000 */
[C---:B------:R-:W-:Y:S01]  /*1e750*/  FADD.FTZ R21, -R105.reuse, R21 ;  /* 0x0000001569157221 */ /* 0x040fe20000010100 */
[C---:B------:R-:W-:Y:S01]  /*1e760*/  FADD.FTZ R25, -R105.reuse, R25 ;  /* 0x0000001969197221 */ /* 0x040fe20000010100 */
[C---:B------:R-:W-:Y:S01]  /*1e770*/  FADD.FTZ R82, -R105.reuse, R82 ;  /* 0x0000005269527221 */ /* 0x040fe20000010100 */
[----:B------:R-:W-:Y:S01]  /*1e780*/  FADD.FTZ R83, -R105, R83 ;  /* 0x0000005369537221 */ /* 0x000fe20000010100 */
[C---:B------:R-:W-:Y:S01]  /*1e790*/  FMUL.FTZ R23, R104.reuse, R86 ;  /* 0x0000005668177220 */ /* 0x040fe20000410000 */
[C---:B------:R-:W-:Y:S01]  /*1e7a0*/  FMUL.FTZ R31, R104.reuse, R87 ;  /* 0x00000057681f7220 */ /* 0x040fe20000410000 */
[----:B------:R-:W-:Y:S01]  /*1e7b0*/  FMUL.FTZ R19, R104, R91 ;  /* 0x0000005b68137220 */ /* 0x000fe20000410000 */
[----:B-1----:R-:W1:Y:S01]  /*1e7c0*/  LDC.64 R72, c[0x0][0x2b8] ;  /* 0x0000ae00ff487b82 */ /* 0x002e620000000a00 */
        /* <DEDUP_REMOVED lines=23> */
[----:B-1----:R-:W-:-:S04]  /*1e940*/  IMAD.WIDE.U32 R28, R17, 0x10, R72 ;  /* 0x00000010111c7825 */ /* 0x002fc800078e0048 */
[C---:B------:R-:W-:Y:S01]  /*1e950*/  FADD.FTZ R107, -R105.reuse, R107 ;  /* 0x0000006b696b7221 */ /* 0x040fe20000010100 */
[C---:B------:R-:W-:Y:S01]  /*1e960*/  FADD.FTZ R108, -R105.reuse, R108 ;  /* 0x0000006c696c7221 */ /* 0x040fe20000010100 */
[----:B------:R-:W-:Y:S01]  /*1e970*/  FADD.FTZ R105, -R105, R109 ;  /* 0x0000006d69697221 */ /* 0x000fe20000010100 */
[----:B------:R-:W-:Y:S01]  /*1e980*/  IMAD.WIDE.U32 R86, R81, 0x10, R72 ;  /* 0x0000001051567825 */ /* 0x000fe200078e0048 */
[----:B------:R-:W-:-:S03]  /*1e990*/  F2FP.F16.F32.PACK_AB R26, R75, R24 ;  /* 0x000000184b1a723e */ /* 0x000fc600000000ff */
        /* <DEDUP_REMOVED lines=29> */
[----:B------:R-:W-:Y:S01]  /*1eb70*/  F2FP.F16.F32.PACK_AB R27, R78, R27 ;  /* 0x0000001b4e1b723e */ /* 0x000fe200000000ff */
        /* <DEDUP_REMOVED lines=24> */
[----:B------:R-:W-:-:S02]  /*1ed00*/  F2FP.F16.F32.PACK_AB R74, R74, R23 ;  /* 0x000000174a4a723e */ /* 0x000fc400000000ff */
[----:B------:R-:W-:Y:S02]  /*1ed10*/  F2FP.F16.F32.PACK_AB R79, R98, R79 ;  /* 0x0000004f624f723e */ /* 0x000fe400000000ff */
[----:B------:R-:W-:Y:S01]  /*1ed20*/  F2FP.F16.F32.PACK_AB R78, R17, R78 ;  /* 0x0000004e114e723e */ /* 0x000fe200000000ff */
[----:B------:R1:W-:Y:S01]  /*1ed30*/  STG.E.128 desc[UR4][R86.64], R72 ;  /* 0x0000004856007986 */ /* 0x0003e2000c101d04 */
[----:B------:R-:W-:Y:S02]  /*1ed40*/  F2FP.F16.F32.PACK_AB R77, R94, R77 ;  /* 0x0000004d5e4d723e */ /* 0x000fe400000000ff */
[----:B------:R-:W-:Y:S02]  /*1ed50*/  F2FP.F16.F32.PACK_AB R76, R76, R19 ;  /* 0x000000134c4c723e */ /* 0x000fe400000000ff */
[----:B------:R-:W-:Y:S02]  /*1ed60*/  F2FP.F16.F32.PACK_AB R83, R84, R83 ;  /* 0x000000535453723e */ /* 0x000fe400000000ff */
[----:B------:R-:W-:Y:S01]  /*1ed70*/  F2FP.F16.F32.PACK_AB R82, R107, R82 ;  /* 0x000000526b52723e */ /* 0x000fe200000000ff */
[----:B------:R1:W-:Y:S01]  /*1ed80*/  STG.E.128 desc[UR4][R90.64], R76 ;  /* 0x0000004c5a007986 */ /* 0x0003e2000c101d04 */
[----:B------:R-:W-:-:S02]  /*1ed90*/  F2FP.F16.F32.PACK_AB R81, R20, R81 ;  /* 0x000000511451723e */ /* 0x000fc400000000ff */
[----:B------:R-:W-:Y:S02]  /*1eda0*/  LEA.HI.X R19, R99, UR15, RZ, 0x4, P2 ;  /* 0x0000000f63137c11 */ /* 0x000fe400090f24ff */
[----:B------:R-:W-:Y:S02]  /*1edb0*/  F2FP.F16.F32.PACK_AB R80, R101, R80 ;  /* 0x000000506550723e */ /* 0x000fe400000000ff */
[----:B------:R-:W-:-:S03]  /*1edc0*/  ISETP.GE.AND P2, PT, R16, UR17, PT ;  /* 0x0000001110007c0c */ /* 0x000fc6000bf46270 */
[----:B------:R1:W-:Y:S10]  /*1edd0*/  STG.E.128 desc[UR4][R18.64], R80 ;  /* 0x0000005012007986 */ /* 0x0003f4000c101d04 */
[----:B------:R-:W-:Y:S05]  /*1ede0*/  @!P2 BRA `(.L_x_20047) ;  /* 0xfffffe1800f8a947 */ /* 0x000fea000383ffff */
[----:B------:R-:W-:Y:S05]  /*1edf0*/  EXIT ;  /* 0x000000000000794d */ /* 0x000fea0003800000 */
.L_x_20046:
[----:B------:R-:W-:Y:S01]  /*1ee00*/  IMAD.MOV.U32 R165, RZ, RZ, R160 ;  /* 0x000000ffffa57224 */ /* 0x000fe200078e00a0 */
[----:B------:R-:W-:Y:S01]  /*1ee10*/  MOV R104, 0x1 ;  /* 0x0000000100687802 */ /* 0x000fe20000000f00 */
[----:B------:R-:W-:Y:S01]  /*1ee20*/  IMAD.MOV.U32 R105, RZ, RZ, 0x1f ;  /* 0x0000001fff697424 */ /* 0x000fe200078e00ff */
[----:B------:R-:W-:-:S07]  /*1ee30*/  MOV R111, 0xffffffff ;  /* 0xffffffff006f7802 */ /* 0x000fce0000000f00 */
[----:B------:R-:W-:Y:S05]  /*1ee40*/  WARPSYNC.COLLECTIVE R111, `(.L_x_20048) ;  /* 0x000000006f087348 */ /* 0x000fea0003c00000 */
[----:B------:R0:W1:Y:S02]  /*1ee50*/  SHFL.BFLY P3, R73, R165, R104, R105 ;  /* 0x0c000068a5497389 */ /* 0x0000640000060069 */
[----:B01----:R-:W-:Y:S01]  /*1ee60*/  ENDCOLLECTIVE ;  /* 0x000000000000791b */ /* 0x003fe20003800000 */
.L_x_20048:
[----:B------:R-:W-:Y:S01]  /*1ee70*/  HFMA2.MMA R104, -RZ, RZ, 0, 1.1920928955078125e-07 ;  /* 0x00000002ff687435 */ /* 0x000fe200000001ff */
[----:B------:R-:W-:-:S04]  /*1ee80*/  FADD.FTZ R161, R160, R73 ;  /* 0x00000049a0a17221 */ /* 0x000fc80000010000 */
[----:B------:R-:W-:-:S07]  /*1ee90*/  IMAD.MOV.U32 R165, RZ, RZ, R161 ;  /* 0x000000ffffa57224 */ /* 0x000fce00078e00a1 */
[----:B------:R-:W-:Y:S05]  /*1eea0*/  WARPSYNC.COLLECTIVE R111, `(.L_x_20049) ;  /* 0x000000006f087348 */ /* 0x000fea0003c00000 */
[----:B------:R0:W1:Y:S02]  /*1eeb0*/  SHFL.BFLY P3, R73, R165, R104, R105 ;  /* 0x0c000068a5497389 */ /* 0x0000640000060069 */
[----:B01----:R-:W-:Y:S01]  /*1eec0*/  ENDCOLLECTIVE ;  /* 0x000000000000791b */ /* 0x003fe20003800000 */
.L_x_20049:
[----:B------:R-:W-:Y:S01]  /*1eed0*/  MOV R104, 0x4 ;  /* 0x0000000400687802 */ /* 0x000fe20000000f00 */
[----:B------:R-:W-:-:S04]  /*1eee0*/  FADD.FTZ R162, R161, R73 ;  /* 0x00000049a1a27221 */ /* 0x000fc80000010000 */
[----:B------:R-:W-:-:S07]  /*1eef0*/  IMAD.MOV.U32 R165, RZ, RZ, R162 ;  /* 0x000000ffffa57224 */ /* 0x000fce00078e00a2 */
[----:B------:R-:W-:Y:S05]  /*1ef00*/  WARPSYNC.COLLECTIVE R111, `(.L_x_20050) ;  /* 0x000000006f087348 */ /* 0x000fea0003c00000 */
[----:B------:R0:W1:Y:S02]  /*1ef10*/  SHFL.BFLY P3, R73, R165, R104, R105 ;  /* 0x0c000068a5497389 */ /* 0x0000640000060069 */
[----:B01----:R-:W-:Y:S01]  /*1ef20*/  ENDCOLLECTIVE ;  /* 0x000000000000791b */ /* 0x003fe20003800000 */
.L_x_20050:
[----:B------:R-:W-:Y:S01]  /*1ef30*/  HFMA2.MMA R104, -RZ, RZ, 0, 4.76837158203125e-07 ;  /* 0x00000008ff687435 */ /* 0x000fe200000001ff */
[----:B------:R-:W-:-:S04]  /*1ef40*/  FADD.FTZ R163, R162, R73 ;  /* 0x00000049a2a37221 */ /* 0x000fc80000010000 */
[----:B------:R-:W-:-:S07]  /*1ef50*/  IMAD.MOV.U32 R165, RZ, RZ, R163 ;  /* 0x000000ffffa57224 */ /* 0x000fce00078e00a3 */
[----:B------:R-:W-:Y:S05]  /*1ef60*/  WARPSYNC.COLLECTIVE R111, `(.L_x_20051) ;  /* 0x000000006f087348 */ /* 0x000fea0003c00000 */
[----:B------:R0:W1:Y:S02]  /*1ef70*/  SHFL.BFLY P3, R73, R165, R104, R105 ;  /* 0x0c000068a5497389 */ /* 0x0000640000060069 */
[----:B01----:R-:W-:Y:S01]  /*1ef80*/  ENDCOLLECTIVE ;  /* 0x000000000000791b */ /* 0x003fe20003800000 */
.L_x_20051:
[----:B------:R-:W-:Y:S01]  /*1ef90*/  MOV R104, 0x10 ;  /* 0x0000001000687802 */ /* 0x000fe20000000f00 */
[----:B------:R-:W-:-:S04]  /*1efa0*/  FADD.FTZ R164, R163, R73 ;  /* 0x00000049a3a47221 */ /* 0x000fc80000010000 */
[----:B------:R-:W-:-:S07]  /*1efb0*/  IMAD.MOV.U32 R165, RZ, RZ, R164 ;  /* 0x000000ffffa57224 */ /* 0x000fce00078e00a4 */
[----:B------:R-:W-:Y:S05]  /*1efc0*/  WARPSYNC.COLLECTIVE R111, `(.L_x_20052) ;  /* 0x000000006f087348 */ /* 0x000fea0003c00000 */
[----:B------:R0:W1:Y:S02]  /*1efd0*/  SHFL.BFLY P3, R73, R165, R104, R105 ;  /* 0x0c000068a5497389 */ /* 0x0000640000060069 */
[----:B01----:R-:W-:Y:S01]  /*1efe0*/  ENDCOLLECTIVE ;  /* 0x000000000000791b */ /* 0x003fe20003800000 */
.L_x_20052:
        /* <DEDUP_REMOVED lines=82> */
[----:B------:R-:W-:-:S04]  /*1f510*/  FFMA.FTZ R160, R160, R160, R73 ;  /* 0x000000a0a0a07223 */ /* 0x000fc80000010049 */
[----:B------:R-:W-:-:S07]  /*1f520*/  IMAD.MOV.U32 R165, RZ, RZ, R160 ;  /* 0x000000ffffa57224 */ /* 0x000fce00078e00a0 */
[----:B------:R-:W-:Y:S05]  /*1f530*/  WARPSYNC.COLLECTIVE R111, `(.L_x_20053) ;  /* 0x000000006f087348 */ /* 0x000fea0003c00000 */
[----:B------:R0:W1:Y:S02]  /*1f540*/  SHFL.BFLY P3, R73, R165, R104, R105 ;  /* 0x0c000068a5497389 */ /* 0x0000640000060069 */
[----:B01----:R-:W-:Y:S01]  /*1f550*/  ENDCOLLECTIVE ;  /* 0x000000000000791b */ /* 0x003fe20003800000 */
.L_x_20053:
[----:B------:R-:W-:Y:S01]  /*1f560*/  MOV R104, 0x2 ;  /* 0x0000000200687802 */ /* 0x000fe20000000f00 */
[----:B------:R-:W-:-:S04]  /*1f570*/  FADD.FTZ R161, R160, R73 ;  /* 0x00000049a0a17221 */ /* 0x000fc80000010000 */
[----:B------:R-:W-:-:S07]  /*1f580*/  IMAD.MOV.U32 R165, RZ, RZ, R161 ;  /* 0x000000ffffa57224 */ /* 0x000fce00078e00a1 */
[----:B------:R-:W-:Y:S05]  /*1f590*/  WARPSYNC.COLLECTIVE R111, `(.L_x_20054) ;  /* 0x000000006f087348 */ /* 0x000fea0003c00000 */
[----:B------:R0:W1:Y:S02]  /*1f5a0*/  SHFL.BFLY P3, R73, R165, R104, R105 ;  /* 0x0c000068a5497389 */ /* 0x0000640000060069 */
[----:B01----:R-:W-:Y:S01]  /*1f5b0*/  ENDCOLLECTIVE ;  /* 0x000000000000791b */ /* 0x003fe20003800000 */
.L_x_20054:
[----:B------:R-:W-:Y:S01]  /*1f5c0*/  HFMA2.MMA R104, -RZ, RZ, 0, 2.384185791015625e-07 ;  /* 0x00000004ff687435 */ /* 0x000fe200000001ff */
[----:B------:R-:W-:-:S04]  /*1f5d0*/  FADD.FTZ R162, R161, R73 ;  /* 0x00000049a1a27221 */ /* 0x000fc80000010000 */
[----:B------:R-:W-:-:S07]  /*1f5e0*/  IMAD.MOV.U32 R165, RZ, RZ, R162 ;  /* 0x000000ffffa57224 */ /* 0x000fce00078e00a2 */
[----:B------:R-:W-:Y:S05]  /*1f5f0*/  WARPSYNC.COLLECTIVE R111, `(.L_x_20055) ;  /* 0x000000006f087348 */ /* 0x000fea0003c00000 */
[----:B------:R0:W1:Y:S02]  /*1f600*/  SHFL.BFLY P3, R73, R165, R104, R105 ;  /* 0x0c000068a5497389 */ /* 0x0000640000060069 */
[----:B01----:R-:W-:Y:S01]  /*1f610*/  ENDCOLLECTIVE ;  /* 0x000000000000791b */ /* 0x003fe20003800000 */
.L_x_20055:
[----:B------:R-:W-:Y:S01]  /*1f620*/  MOV R104, 0x8 ;  /* 0x0000000800687802 */ /* 0x000fe20000000f00 */
[----:B------:R-:W-:-:S04]  /*1f630*/  FADD.FTZ R163, R162, R73 ;  /* 0x00000049a2a37221 */ /* 0x000fc80000010000 */
[----:B------:R-:W-:-:S07]  /*1f640*/  IMAD.MOV.U32 R165, RZ, RZ, R163 ;  /* 0x000000ffffa57224 */ /* 0x000fce00078e00a3 */
[----:B------:R-:W-:Y:S05]  /*1f650*/  WARPSYNC.COLLECTIVE R111, `(.L_x_20056) ;  /* 0x000000006f087348 */ /* 0x000fea0003c00000 */
[----:B------:R0:W1:Y:S02]  /*1f660*/  SHFL.BFLY P3, R73, R165, R104, R105 ;  /* 0x0c000068a5497389 */ /* 0x0000640000060069 */
[----:B01----:R-:W-:Y:S01]  /*1f670*/  ENDCOLLECTIVE ;  /* 0x000000000000791b */ /* 0x003fe20003800000 */
.L_x_20056:
[----:B------:R-:W-:Y:S01]  /*1f680*/  HFMA2.MMA R104, -RZ, RZ, 0, 9.5367431640625e-07 ;  /* 0x00000010ff687435 */ /* 0x000fe200000001ff */
[----:B------:R-:W-:-:S04]  /*1f690*/  FADD.FTZ R164, R163, R73 ;  /* 0x00000049a3a47221 */ /* 0x000fc80000010000 */
[----:B------:R-:W-:-:S07]  /*1f6a0*/  IMAD.MOV.U32 R165, RZ, RZ, R164 ;  /* 0x000000ffffa57224 */ /* 0x000fce00078e00a4 */
[----:B------:R-:W-:Y:S05]  /*1f6b0*/  WARPSYNC.COLLECTIVE R111, `(.L_x_20057) ;  /* 0x000000006f087348 */ /* 0x000fea0003c00000 */
[----:B------:R0:W1:Y:S02]  /*1f6c0*/  SHFL.BFLY P3, R73, R165, R104, R105 ;  /* 0x0c000068a5497389 */ /* 0x0000640000060069 */
[----:B01----:R-:W-:Y:S01]  /*1f6d0*/  ENDCOLLECTIVE ;  /* 0x000000000000791b */ /* 0x003fe20003800000 */
.L_x_20057:
[----:B------:R-:W-:Y:S05]  /*1f6e0*/  BRA `(.L_x_20058) ;  /* 0xffffffe800287947 */ /* 0x000fea000383ffff */
.L_x_20059:
        /* <DEDUP_REMOVED lines=9> */
.L_x_33547:


//--------------------- .text._ZN10layer_norm31ln_parallel_residual_fwd_kernelINS_13Kernel_traitsI6__halfS2_fS2_fjLj5120ELj1ELj1ELj4ELj16ENS_18Kernel_traits_baseILj5120ES2_S2_fS2_fjLj128EEEEELb0ELb0ELb0EEEvNS_9FwdParamsE --------------------------
	.section	.text._ZN10layer_norm31ln_parallel_residual_fwd_kernelINS_13Kernel_traitsI6__halfS2_fS2_fjLj5120ELj1ELj1ELj4ELj16ENS_18Kernel_traits_baseILj5120ES2_S2_fS2_fjLj128EEEEELb0ELb0ELb0EEEvNS_9FwdParamsE,"ax",@progbits
	.align	128
        .global         _ZN10layer_norm31ln_parallel_residual_fwd_kernelINS_13Kernel_traitsI6__halfS2_fS2_fjLj5120ELj1ELj1ELj4ELj16ENS_18Kernel_traits_baseILj5120ES2_S2_fS2_fjLj128EEEEELb0ELb0ELb0EEEvNS_9FwdParamsE
        .type           _ZN10layer_norm31ln_parallel_residual_fwd_kernelINS_13Kernel_traitsI6__halfS2_fS2_fjLj5120ELj1ELj1ELj4ELj16ENS_18Kernel_traits_baseILj5120ES2_S2_fS2_fjLj128EEEEELb0ELb0ELb0EEEvNS_9FwdParamsE,@function
        .size           _ZN10layer_norm31ln_parallel_residual_fwd_kernelINS_13Kernel_traitsI6__halfS2_fS2_fjLj5120ELj1ELj1ELj4ELj16ENS_18Kernel_traits_baseILj5120ES2_S2_fS2_fjLj128EEEEELb0ELb0ELb0EEEvNS_9FwdParamsE,(.L_x_33548 - _ZN10layer_norm31ln_parallel_residual_fwd_kernelINS_13Kernel_traitsI6__halfS2_fS2_fjLj5120ELj1ELj1ELj4ELj16ENS_18Kernel_traits_baseILj5120ES2_S2_fS2_fjLj128EEEEELb0ELb0ELb0EEEvNS_9FwdParamsE)
        .other          _ZN10layer_norm31ln_parallel_residual_fwd_kernelINS_13Kernel_traitsI6__halfS2_fS2_fjLj5120ELj1ELj1ELj4ELj16ENS_18Kernel_traits_baseILj5120ES2_S2_fS2_fjLj128EEEEELb0ELb0ELb0EEEvNS_9FwdParamsE,@"STO_CUDA_ENTRY STV_DEFAULT"
_ZN10layer_norm31ln_parallel_residual_fwd_kernelINS_13Kernel_traitsI6__halfS2_fS2_fjLj5120ELj1ELj1ELj4ELj16ENS_18Kernel_traits_baseILj5120ES2_S2_fS2_fjLj128EEEEELb0ELb0ELb0EEEvNS_9FwdParamsE:
.text._ZN10layer_norm31ln_parallel_residual_fwd_kernelINS_13Kernel_traitsI6__halfS2_fS2_fjLj5120ELj1ELj1ELj4ELj16ENS_18Kernel_traits_baseILj5120ES2_S2_fS2_fjLj128EEEEELb0ELb0ELb0EEEvNS_9FwdParamsE:
        /* <DEDUP_REMOVED lines=48> */
.L_x_20061:
[----:B------:R-:W-:Y:S05]  /*0300*/  BSYNC B0 ;  /* 0x0000000000007941 */ /* 0x000fea0003800000 */
.L_x_20060:
        /* <DEDUP_REMOVED lines=28> */
.L_x_20063:
[----:B------:R-:W-:Y:S05]  /*04d0*/  BSYNC B0 ;  /* 0x0000000000007941 */ /* 0x000fea0003800000 */
.L_x_20062:
        /* <DEDUP_REMOVED lines=28> */
.L_x_20065:
[----:B------:R-:W-:Y:S05]  /*06a0*/  BSYNC B0 ;  /* 0x0000000000007941 */ /* 0x000fea0003800000 */
.L_x_20064:
        /* <DEDUP_REMOVED lines=28> */
.L_x_20067:
[----:B------:R-:W-:Y:S05]  /*0870*/  BSYNC B0 ;  /* 0x0000000000007941 */ /* 0x000fea0003800000 */
.L_x_20066:
        /* <DEDUP_REMOVED lines=30> */
.L_x_20069:
[----:B------:R-:W-:Y:S05]  /*0a60*/  BSYNC B0 ;  /* 0x0000000000007941 */ /* 0x000fea0003800000 */
.L_x_20068:
[----:B------:R-:W0:Y:S02]  /*0a70*/  S2UR UR6, SR_CTAID.X ;  /* 0x00000000000679c3 */ /* 0x000e240000002500 */
[----:B0-----:R-:W-:Y:S01]  /*0a80*/  LEA.HI R227, R45, UR6, RZ, 0x19 ;  /* 0x000000062de37c11 */ /* 0x001fe2000f8fc8ff */
[----:B------:R-:W-:-:S03]  /*0a90*/  ULDC UR6, c[0x0][0x214] ;  /* 0x0000850000067ab9 */ /* 0x000fc60000000800 */
[----:B------:R-:W-:-:S13]  /*0aa0*/  ISETP.GE.AND P1, PT, R227, UR6, PT ;  /* 0x00000006e3007c0c */ /* 0x000fda000bf26270 */
[----:B------:R-:W-:Y:S05]  /*0ab0*/  @P1 EXIT ;  /* 0x000000000000194d */ /* 0x000fea0003800000 */
[--C-:B-----5:R-:W-:Y:S01]  /*0ac0*/  HADD2.F32 R208, -RZ, R48.reuse.H0_H0 ;  /* 0x20000030ffd07230 */ /* 0x120fe20000004100 */
[----:B------:R-:W-:Y:S01]  /*0ad0*/  ULDC.U8 UR6, c[0x0][0x2a0] ;  /* 0x0000a80000067ab9 */ /* 0x000fe20000000000 */
[----:B------:R-:W-:Y:S01]  /*0ae0*/  HADD2.F32 R211, -RZ, R48.H1_H1 ;  /* 0x30000030ffd37230 */ /* 0x000fe20000004100 */
[----:B------:R-:W-:Y:S01]  /*0af0*/  SHF.R.S32.HI R48, RZ, 0x3, R210 ;  /* 0x00000003ff307819 */ /* 0x000fe200000114d2 */
[--C-:B------:R-:W-:Y:S01]  /*0b00*/  HADD2.F32 R192, -RZ, R52.reuse.H0_H0 ;  /* 0x20000034ffc07230 */ /* 0x100fe20000004100 */
[----:B------:R-:W-:Y:S01]  /*0b10*/  UISETP.NE.AND UP0, UPT, UR6, URZ, UPT ;  /* 0x0000003f0600728c */ /* 0x000fe2000bf05270 */
[----:B------:R-:W-:Y:S01]  /*0b20*/  HADD2.F32 R195, -RZ, R52.H1_H1 ;  /* 0x30000034ffc37230 */ /* 0x000fe20000004100 */
[----:B------:R-:W-:Y:S01]  /*0b30*/  LOP3.LUT R52, R45, 0x60, RZ, 0xc0, !PT ;  /* 0x000000602d347812 */ /* 0x000fe200078ec0ff */
[--C-:B------:R-:W-:Y:S01]  /*0b40*/  HADD2.F32 R210, -RZ, R49.reuse.H0_H0 ;  /* 0x20000031ffd27230 */ /* 0x100fe20000004100 */
[----:B------:R-:W-:Y:S01]  /*0b50*/  ULDC UR17, c[0x0][0x218] ;  /* 0x0000860000117ab9 */ /* 0x000fe20000000800 */
[----:B------:R-:W-:Y:S01]  /*0b60*/  HADD2.F32 R213, -RZ, R49.H1_H1 ;  /* 0x30000031ffd57230 */ /* 0x000fe20000004100 */
[----:B------:R-:W-:Y:S01]  /*0b70*/  LOP3.LUT R49, R48, 0x7f, RZ, 0xc0, !PT ;  /* 0x0000007f30317812 */ /* 0x000fe200078ec0ff */
[--C-:B------:R-:W-:Y:S01]  /*0b80*/  HADD2.F32 R194, -RZ, R53.reuse.H0_H0 ;  /* 0x20000035ffc27230 */ /* 0x100fe20000004100 */
[----:B------:R-:W-:Y:S01]  /*0b90*/  SHF.R.U32.HI R48, RZ, 0x2, R48 ;  /* 0x00000002ff307819 */ /* 0x000fe20000011630 */
[----:B------:R-:W-:Y:S01]  /*0ba0*/  HADD2.F32 R197, -RZ, R53.H1_H1 ;  /* 0x30000035ffc57230 */ /* 0x000fe20000004100 */
[----:B------:R-:W-:Y:S01]  /*0bb0*/  VIADDMNMX R52, R49, -R52, RZ, !PT ;  /* 0x8000003431347246 */ /* 0x000fe200078001ff */
[--C-:B------:R-:W-:Y:S01]  /*0bc0*/  HADD2.F32 R212, -RZ, R50.reuse.H0_H0 ;  /* 0x20000032ffd47230 */ /* 0x100fe20000004100 */
[----:B------:R-:W-:Y:S01]  /*0bd0*/  LOP3.LUT R53, R48, 0x3fffffe0, RZ, 0xc0, !PT ;  /* 0x3fffffe030357812 */ /* 0x000fe200078ec0ff */
[----:B------:R-:W-:Y:S01]  /*0be0*/  HADD2.F32 R215, -RZ, R50.H1_H1 ;  /* 0x30000032ffd77230 */ /* 0x000fe20000004100 */
[----:B------:R-:W-:Y:S01]  /*0bf0*/  VIMNMX R52, R52, 0x20, PT ;  /* 0x0000002034347848 */ /* 0x000fe20003fe0100 */
[--C-:B------:R-:W-:Y:S01]  /*0c00*/  HADD2.F32 R40, -RZ, R32.reuse.H0_H0 ;  /* 0x20000020ff287230 */ /* 0x100fe20000004100 */
[----:B------:R-:W-:Y:S01]  /*0c10*/  SHF.L.U32 R50, R45, 0x5, RZ ;  /* 0x000000052d327819 */ /* 0x000fe200000006ff */
[----:B------:R-:W-:Y:S01]  /*0c20*/  HADD2.F32 R41, -RZ, R32.H1_H1 ;  /* 0x30000020ff297230 */ /* 0x000fe20000004100 */
[----:B------:R-:W-:Y:S01]  /*0c30*/  IADD3 R52, R52, R53, RZ ;  /* 0x0000003534347210 */ /* 0x000fe20007ffe0ff */
[--C-:B------:R-:W-:Y:S01]  /*0c40*/  HADD2.F32 R38, -RZ, R33.reuse.H0_H0 ;  /* 0x20000021ff267230 */ /* 0x100fe20000004100 */
[----:B------:R-:W-:Y:S01]  /*0c50*/  LOP3.LUT R50, R50, 0x3e0, RZ, 0xc0, !PT ;  /* 0x000003e032327812 */ /* 0x000fe200078ec0ff */
[----:B------:R-:W-:Y:S01]  /*0c60*/  HADD2.F32 R39, -RZ, R33.H1_H1 ;  /* 0x30000021ff277230 */ /* 0x000fe20000004100 */
[----:B------:R-:W-:Y:S01]  /*0c70*/  SHF.L.U32 R52, R52, 0x3, RZ ;  /* 0x0000000334347819 */ /* 0x000fe200000006ff */
[--C-:B------:R-:W-:Y:S01]  /*0c80*/  HADD2.F32 R29, -RZ, R10.reuse.H0_H0 ;  /* 0x2000000aff1d7230 */ /* 0x100fe20000004100 */
[----:B------:R-:W-:Y:S01]  /*0c90*/  VIADDMNMX R50, R49, -R50, RZ, !PT ;  /* 0x8000003231327246 */ /* 0x000fe200078001ff */
[----:B------:R-:W-:Y:S01]  /*0ca0*/  HADD2.F32 R28, -RZ, R10.H1_H1 ;  /* 0x3000000aff1c7230 */ /* 0x000fe20000004100 */
[----:B------:R-:W-:Y:S01]  /*0cb0*/  I2FP.F32.U32 R52, R52 ;  /* 0x0000003400347245 */ /* 0x000fe20000201000 */
[--C-:B------:R-:W-:Y:S01]  /*0cc0*/  HADD2.F32 R27, -RZ, R11.reuse.H0_H0 ;  /* 0x2000000bff1b7230 */ /* 0x100fe20000004100 */
[----:B------:R-:W-:Y:S01]  /*0cd0*/  VIMNMX R50, R50, 0x20, PT ;  /* 0x0000002032327848 */ /* 0x000fe20003fe0100 */
[----:B------:R-:W-:Y:S01]  /*0ce0*/  HADD2.F32 R26, -RZ, R11.H1_H1 ;  /* 0x3000000bff1a7230 */ /* 0x000fe20000004100 */
[----:B------:R0:W1:Y:S01]  /*0cf0*/  MUFU.RCP R226, R52 ;  /* 0x0000003400e27308 */ /* 0x0000620000001000 */
[--C-:B------:R-:W-:Y:S01]  /*0d00*/  HADD2.F32 R24, -RZ, R16.reuse.H0_H0 ;  /* 0x20000010ff187230 */ /* 0x100fe20000004100 */
[----:B------:R-:W-:Y:S01]  /*0d10*/  IADD3 R50, R53, R50, RZ ;  /* 0x0000003235327210 */ /* 0x000fe20007ffe0ff */
[----:B------:R-:W-:Y:S01]  /*0d20*/  HADD2.F32 R25, -RZ, R16.H1_H1 ;  /* 0x30000010ff197230 */ /* 0x000fe20000004100 */
[----:B------:R-:W-:Y:S01]  /*0d30*/  ULDC UR12, c[0x0][0x290] ;  /* 0x0000a400000c7ab9 */ /* 0x000fe20000000800 */
[--C-:B------:R-:W-:Y:S01]  /*0d40*/  HADD2.F32 R22, -RZ, R17.reuse.H0_H0 ;  /* 0x20000011ff167230 */ /* 0x100fe20000004100 */
[----:B------:R-:W-:Y:S01]  /*0d50*/  SHF.L.U32 R224, R50, 0x3, RZ ;  /* 0x0000000332e07819 */ /* 0x000fe200000006ff */
[----:B------:R-:W-:Y:S01]  /*0d60*/  HADD2.F32 R23, -RZ, R17.H1_H1 ;  /* 0x30000011ff177230 */ /* 0x000fe20000004100 */
[----:B------:R-:W-:Y:S01]  /*0d70*/  ULDC.64 UR6, c[0x0][0x228] ;  /* 0x00008a0000067ab9 */ /* 0x000fe20000000a00 */
[--C-:B------:R-:W-:Y:S01]  /*0d80*/  HADD2.F32 R125, -RZ, R102.reuse.H0_H0 ;  /* 0x20000066ff7d7230 */ /* 0x100fe20000004100 */
[----:B------:R-:W-:Y:S01]  /*0d90*/  ULDC.64 UR8, c[0x0][0x230] ;  /* 0x00008c0000087ab9 */ /* 0x000fe20000000a00 */
[----:B------:R-:W-:Y:S01]  /*0da0*/  HADD2.F32 R126, -RZ, R102.H1_H1 ;  /* 0x30000066ff7e7230 */ /* 0x000fe20000004100 */
[----:B------:R-:W-:Y:S01]  /*0db0*/  HFMA2.MMA R102, -RZ, RZ, 0, 5.9604644775390625e-08 ;  /* 0x00000001ff667435 */ /* 0x000fe200000001ff */
        /* <DEDUP_REMOVED lines=137> */
[----:B01----:R-:W-:-:S07]  /*1650*/  HADD2.F32 R225, -RZ, R59.H1_H1 ;  /* 0x3000003bffe17230 */ /* 0x003fce0000004100 */
.L_x_20171:
        /* <DEDUP_REMOVED lines=22> */
[----:B------:R-:W-:Y:S01]  /*17c0*/  ISETP.NE.AND.EX P2, PT, RZ, UR7, PT, P2 ;  /* 0x00000007ff007c0c */ /* 0x000fe2000bf45320 */
[----:B--2---:R-:W-:-:S12]  /*17d0*/  HADD2.F32 R60, -RZ, R64.H0_H0 ;  /* 0x20000040ff3c7230 */ /* 0x004fd80000004100 */
[----:B0-----:R-:W-:Y:S05]  /*17e0*/  @P2 BRA `(.L_x_20072) ;  /* 0x00000000000c2947 */ /* 0x001fea0003800000 */
[----:B------:R-:W-:Y:S05]  /*17f0*/  @!P1 BRA `(.L_x_20073) ;  /* 0x0000000000149947 */ /* 0x000fea0003800000 */
[----:B-----5:R-:W-:Y:S01]  /*1800*/  FADD.FTZ R60, R52, R60 ;  /* 0x0000003c343c7221 */ /* 0x020fe20000010000 */
[----:B------:R-:W-:Y:S06]  /*1810*/  BRA `(.L_x_20073) ;  /* 0x00000000000c7947 */ /* 0x000fec0003800000 */
.L_x_20072:
[----:B-----5:R-:W-:-:S05]  /*1820*/  HADD2.F32 R61, -RZ, R48.H0_H0 ;  /* 0x20000030ff3d7230 */ /* 0x020fca0000004100 */
[----:B------:R-:W-:-:S04]  /*1830*/  FADD.FTZ R60, R61, R60 ;  /* 0x0000003c3d3c7221 */ /* 0x000fc80000010000 */
[----:B------:R-:W-:-:S07]  /*1840*/  @P1 FADD.FTZ R60, R52, R60 ;  /* 0x0000003c343c1221 */ /* 0x000fce0000010000 */
.L_x_20073:
[----:B------:R-:W-:Y:S01]  /*1850*/  HADD2.F32 R61, -RZ, R64.H1_H1 ;  /* 0x30000040ff3d7230 */ /* 0x000fe20000004100 */
[----:B------:R-:W-:Y:S06]  /*1860*/  @P2 BRA `(.L_x_20074) ;  /* 0x00000000000c2947 */ /* 0x000fec0003800000 */
[----:B------:R-:W-:Y:S05]  /*1870*/  @!P1 BRA `(.L_x_20075) ;  /* 0x0000000000149947 */ /* 0x000fea0003800000 */
[----:B-----5:R-:W-:Y:S01]  /*1880*/  FADD.FTZ R61, R53, R61 ;  /* 0x0000003d353d7221 */ /* 0x020fe20000010000 */
[----:B------:R-:W-:Y:S06]  /*1890*/  BRA `(.L_x_20075) ;  /* 0x00000000000c7947 */ /* 0x000fec0003800000 */
.L_x_20074:
[----:B-----5:R-:W-:-:S05]  /*18a0*/  HADD2.F32 R62, -RZ, R48.H1_H1 ;  /* 0x30000030ff3e7230 */ /* 0x020fca0000004100 */
[----:B------:R-:W-:-:S04]  /*18b0*/  FADD.FTZ R61, R62, R61 ;  /* 0x0000003d3e3d7221 */ /* 0x000fc80000010000 */
[----:B------:R-:W-:-:S07]  /*18c0*/  @P1 FADD.FTZ R61, R53, R61 ;  /* 0x0000003d353d1221 */ /* 0x000fce0000010000 */
.L_x_20075:
[----:B------:R-:W-:Y:S01]  /*18d0*/  HADD2.F32 R62, -RZ, R65.H0_H0 ;  /* 0x20000041ff3e7230 */ /* 0x000fe20000004100 */
[----:B------:R-:W-:Y:S06]  /*18e0*/  @P2 BRA `(.L_x_20076) ;  /* 0x00000000000c2947 */ /* 0x000fec0003800000 */
[----:B------:R-:W-:Y:S05]  /*18f0*/  @!P1 BRA `(.L_x_20077) ;  /* 0x0000000000149947 */ /* 0x000fea0003800000 */
[----:B-----5:R-:W-:Y:S01]  /*1900*/  FADD.FTZ R62, R54, R62 ;  /* 0x0000003e363e7221 */ /* 0x020fe20000010000 */
[----:B------:R-:W-:Y:S06]  /*1910*/  BRA `(.L_x_20077) ;  /* 0x00000000000c7947 */ /* 0x000fec0003800000 */
.L_x_20076:
[----:B-----5:R-:W-:-:S05]  /*1920*/  HADD2.F32 R63, -RZ, R49.H0_H0 ;  /* 0x20000031ff3f7230 */ /* 0x020fca0000004100 */
[----:B------:R-:W-:-:S04]  /*1930*/  FADD.FTZ R62, R63, R62 ;  /* 0x0000003e3f3e7221 */ /* 0x000fc80000010000 */
[----:B------:R-:W-:-:S07]  /*1940*/  @P1 FADD.FTZ R62, R54, R62 ;  /* 0x0000003e363e1221 */ /* 0x000fce0000010000 */
.L_x_20077:
[----:B------:R-:W-:Y:S01]  /*1950*/  HADD2.F32 R63, -RZ, R65.H1_H1 ;  /* 0x30000041ff3f7230 */ /* 0x000fe20000004100 */
[----:B------:R-:W-:Y:S06]  /*1960*/  @P2 BRA `(.L_x_20078) ;  /* 0x00000000000c2947 */ /* 0x000fec0003800000 */
[----:B------:R-:W-:Y:S05]  /*1970*/  @!P1 BRA `(.L_x_20079) ;  /* 0x0000000000149947 */ /* 0x000fea0003800000 */
[----:B-----5:R-:W-:Y:S01]  /*1980*/  FADD.FTZ R63, R55, R63 ;  /* 0x0000003f373f7221 */ /* 0x020fe20000010000 */
[----:B------:R-:W-:Y:S06]  /*1990*/  BRA `(.L_x_20079) ;  /* 0x00000000000c7947 */ /* 0x000fec0003800000 */
.L_x_20078:
[----:B-----5:R-:W-:-:S05]  /*19a0*/  HADD2.F32 R64, -RZ, R49.H1_H1 ;  /* 0x30000031ff407230 */ /* 0x020fca0000004100 */
[----:B------:R-:W-:-:S04]  /*19b0*/  FADD.FTZ R63, R64, R63 ;  /* 0x0000003f403f7221 */ /* 0x000fc80000010000 */
[----:B------:R-:W-:-:S07]  /*19c0*/  @P1 FADD.FTZ R63, R55, R63 ;  /* 0x0000003f373f1221 */ /* 0x000fce0000010000 */
.L_x_20079:
[----:B------:R-:W-:Y:S01]  /*19d0*/  HADD2.F32 R64, -RZ, R66.H0_H0 ;  /* 0x20000042ff407230 */ /* 0x000fe20000004100 */
[----:B------:R-:W-:Y:S06]  /*19e0*/  @P2 BRA `(.L_x_20080) ;  /* 0x00000000000c2947 */ /* 0x000fec0003800000 */
[----:B------:R-:W-:Y:S05]  /*19f0*/  @!P1 BRA `(.L_x_20081) ;  /* 0x0000000000149947 */ /* 0x000fea0003800000 */
[----:B-----5:R-:W-:Y:S01]  /*1a00*/  FADD.FTZ R64, R56, R64 ;  /* 0x0000004038407221 */ /* 0x020fe20000010000 */
[----:B------:R-:W-:Y:S06]  /*1a10*/  BRA `(.L_x_20081) ;  /* 0x00000000000c7947 */ /* 0x000fec0003800000 */
.L_x_20080:
[----:B-----5:R-:W-:-:S05]  /*1a20*/  HADD2.F32 R65, -RZ, R50.H0_H0 ;  /* 0x20000032ff417230 */ /* 0x020fca0000004100 */
[----:B------:R-:W-:-:S04]  /*1a30*/  FADD.FTZ R64, R65, R64 ;  /* 0x0000004041407221 */ /* 0x000fc80000010000 */
[----:B------:R-:W-:-:S07]  /*1a40*/  @P1 FADD.FTZ R64, R56, R64 ;  /* 0x0000004038401221 */ /* 0x000fce0000010000 */
.L_x_20081:
[----:B------:R-:W-:Y:S01]  /*1a50*/  HADD2.F32 R65, -RZ, R66.H1_H1 ;  /* 0x30000042ff417230 */ /* 0x000fe20000004100 */
[----:B------:R-:W-:Y:S06]  /*1a60*/  @P2 BRA `(.L_x_20082) ;  /* 0x00000000000c2947 */ /* 0x000fec0003800000 */
[----:B------:R-:W-:Y:S05]  /*1a70*/  @!P1 BRA `(.L_x_20083) ;  /* 0x0000000000149947 */ /* 0x000fea0003800000 */
[----:B-----5:R-:W-:Y:S01]  /*1a80*/  FADD.FTZ R65, R57, R65 ;  /* 0x0000004139417221 */ /* 0x020fe20000010000 */
[----:B------:R-:W-:Y:S06]  /*1a90*/  BRA `(.L_x_20083) ;  /* 0x00000000000c7947 */ /* 0x000fec0003800000 */
.L_x_20082:
[----:B-----5:R-:W-:-:S05]  /*1aa0*/  HADD2.F32 R66, -RZ, R50.H1_H1 ;  /* 0x30000032ff427230 */ /* 0x020fca0000004100 */
[----:B------:R-:W-:-:S04]  /*1ab0*/  FADD.FTZ R65, R66, R65 ;  /* 0x0000004142417221 */ /* 0x000fc80000010000 */
[----:B------:R-:W-:-:S07]  /*1ac0*/  @P1 FADD.FTZ R65, R57, R65 ;  /* 0x0000004139411221 */ /* 0x000fce0000010000 */
.L_x_20083:
[----:B------:R-:W-:Y:S01]  /*1ad0*/  HADD2.F32 R66, -RZ, R67.H0_H0 ;  /* 0x20000043ff427230 */ /* 0x000fe20000004100 */
[----:B------:R-:W-:Y:S06]  /*1ae0*/  @P2 BRA `(.L_x_20084) ;  /* 0x00000000000c2947 */ /* 0x000fec0003800000 */
[----:B------:R-:W-:Y:S05]  /*1af0*/  @!P1 BRA `(.L_x_20085) ;  /* 0x0000000000149947 */ /* 0x000fea0003800000 */
[----:B-----5:R-:W-:Y:S01]  /*1b00*/  FADD.FTZ R66, R58, R66 ;  /* 0x000000423a427221 */ /* 0x020fe20000010000 */
[----:B------:R-:W-:Y:S06]  /*1b10*/  BRA `(.L_x_20085) ;  /* 0x00000000000c7947 */ /* 0x000fec0003800000 */
.L_x_20084:
[----:B-----5:R-:W-:-:S05]  /*1b20*/  HADD2.F32 R101, -RZ, R51.H0_H0 ;  /* 0x20000033ff657230 */ /* 0x020fca0000004100 */
[----:B------:R-:W-:-:S04]  /*1b30*/  FADD.FTZ R66, R101, R66 ;  /* 0x0000004265427221 */ /* 0x000fc80000010000 */
[----:B------:R-:W-:-:S07]  /*1b40*/  @P1 FADD.FTZ R66, R58, R66 ;  /* 0x000000423a421221 */ /* 0x000fce0000010000 */
.L_x_20085:
[----:B------:R-:W-:Y:S01]  /*1b50*/  HADD2.F32 R67, -RZ, R67.H1_H1 ;  /* 0x30000043ff437230 */ /* 0x000fe20000004100 */
[----:B------:R-:W-:Y:S06]  /*1b60*/  @P2 BRA `(.L_x_20086) ;  /* 0x00000000000c2947 */ /* 0x000fec0003800000 */
[----:B------:R-:W-:Y:S05]  /*1b70*/  @!P1 BRA `(.L_x_20087) ;  /* 0x0000000000149947 */ /* 0x000fea0003800000 */
[----:B-----5:R-:W-:Y:S01]  /*1b80*/  FADD.FTZ R67, R59, R67 ;  /* 0x000000433b437221 */ /* 0x020fe20000010000 */
[----:B------:R-:W-:Y:S06]  /*1b90*/  BRA `(.L_x_20087) ;  /* 0x00000000000c7947 */ /* 0x000fec0003800000 */
.L_x_20086:
[----:B-----5:R-:W-:-:S05]  /*1ba0*/  HADD2.F32 R100, -RZ, R51.H1_H1 ;  /* 0x30000033ff647230 */ /* 0x020fca0000004100 */
[----:B------:R-:W-:-:S04]  /*1bb0*/  FADD.FTZ R67, R100, R67 ;  /* 0x0000004364437221 */ /* 0x000fc80000010000 */
[----:B------:R-:W-:-:S07]  /*1bc0*/  @P1 FADD.FTZ R67, R59, R67 ;  /* 0x000000433b431221 */ /* 0x000fce0000010000 */
.L_x_20087:
[C---:B------:R-:W-:Y:S02]  /*1bd0*/  LEA R100, P1, R228.reuse, UR10, 0x5 ;  /* 0x0000000ae4647c11 */ /* 0x040fe4000f8228ff */
[C---:B------:R-:W-:Y:S02]  /*1be0*/  IADD3 R103, R228.reuse, 0x80, RZ ;  /* 0x00000080e4677810 */ /* 0x040fe40007ffe0ff */
[----:B------:R-:W-:-:S05]  /*1bf0*/  LEA.HI.X R101, R228, UR11, RZ, 0x5, P1 ;  /* 0x0000000be4657c11 */ /* 0x000fca00088f2cff */
[----:B------:R0:W-:Y:S04]  /*1c00*/  STG.E.128 desc[UR4][R100.64], R60 ;  /* 0x0000003c64007986 */ /* 0x0001e8000c101d04 */
[----:B------:R0:W-:Y:S02]  /*1c10*/  STG.E.128 desc[UR4][R100.64+0x10], R64 ;  /* 0x0000104064007986 */ /* 0x0001e4000c101d04 */
.L_x_20071:
[----:B------:R-:W-:Y:S05]  /*1c20*/  BSYNC B0 ;  /* 0x0000000000007941 */ /* 0x000fea0003800000 */
.L_x_20070:
        /* <DEDUP_REMOVED lines=18> */
[----:B------:R-:W-:Y:S01]  /*1d50*/  ISETP.NE.AND.EX P2, PT, RZ, UR7, PT, P2 ;  /* 0x00000007ff007c0c */ /* 0x000fe2000bf45320 */
[----:B--2---:R-:W-:-:S12]  /*1d60*/  HADD2.F32 R68, -RZ, R72.H0_H0 ;  /* 0x20000048ff447230 */ /* 0x004fd80000004100 */
[----:B-1----:R-:W-:Y:S05]  /*1d70*/  @P2 BRA `(.L_x_20090) ;  /* 0x00000000000c2947 */ /* 0x002fea0003800000 */
[----:B------:R-:W-:Y:S05]  /*1d80*/  @!P1 BRA `(.L_x_20091) ;  /* 0x0000000000149947 */ /* 0x000fea0003800000 */
[----:B-----5:R-:W-:Y:S01]  /*1d90*/  FADD.FTZ R68, R52, R68 ;  /* 0x0000004434447221 */ /* 0x020fe20000010000 */
[----:B------:R-:W-:Y:S06]  /*1da0*/  BRA `(.L_x_20091) ;  /* 0x00000000000c7947 */ /* 0x000fec0003800000 */
.L_x_20090:
[----:B-----5:R-:W-:-:S05]  /*1db0*/  HADD2.F32 R69, -RZ, R48.H0_H0 ;  /* 0x20000030ff457230 */ /* 0x020fca0000004100 */
[----:B------:R-:W-:-:S04]  /*1dc0*/  FADD.FTZ R68, R69, R68 ;  /* 0x0000004445447221 */ /* 0x000fc80000010000 */
[----:B------:R-:W-:-:S07]  /*1dd0*/  @P1 FADD.FTZ R68, R52, R68 ;  /* 0x0000004434441221 */ /* 0x000fce0000010000 */
.L_x_20091:
[----:B------:R-:W-:Y:S01]  /*1de0*/  HADD2.F32 R69, -RZ, R72.H1_H1 ;  /* 0x30000048ff457230 */ /* 0x000fe20000004100 */
[----:B------:R-:W-:Y:S06]  /*1df0*/  @P2 BRA `(.L_x_20092) ;  /* 0x00000000000c2947 */ /* 0x000fec0003800000 */
[----:B------:R-:W-:Y:S05]  /*1e00*/  @!P1 BRA `(.L_x_20093) ;  /* 0x0000000000149947 */ /* 0x000fea0003800000 */
[----:B-----5:R-:W-:Y:S01]  /*1e10*/  FADD.FTZ R69, R53, R69 ;  /* 0x0000004535457221 */ /* 0x020fe20000010000 */
[----:B------:R-:W-:Y:S06]  /*1e20*/  BRA `(.L_x_20093) ;  /* 0x00000000000c7947 */ /* 0x000fec0003800000 */
.L_x_20092:
[----:B-----5:R-:W-:-:S05]  /*1e30*/  HADD2.F32 R70, -RZ, R48.H1_H1 ;  /* 0x30000030ff467230 */ /* 0x020fca0000004100 */
[----:B------:R-:W-:-:S04]  /*1e40*/  FADD.FTZ R69, R70, R69 ;  /* 0x0000004546457221 */ /* 0x000fc80000010000 */
[----:B------:R-:W-:-:S07]  /*1e50*/  @P1 FADD.FTZ R69, R53, R69 ;  /* 0x0000004535451221 */ /* 0x000fce0000010000 */
.L_x_20093:
[----:B------:R-:W-:Y:S01]  /*1e60*/  HADD2.F32 R70, -RZ, R73.H0_H0 ;  /* 0x20000049ff467230 */ /* 0x000fe20000004100 */
[----:B------:R-:W-:Y:S06]  /*1e70*/  @P2 BRA `(.L_x_20094) ;  /* 0x00000000000c2947 */ /* 0x000fec0003800000 */
[----:B------:R-:W-:Y:S05]  /*1e80*/  @!P1 BRA `(.L_x_20095) ;  /* 0x0000000000149947 */ /* 0x000fea0003800000 */
[----:B-----5:R-:W-:Y:S01]  /*1e90*/  FADD.FTZ R70, R54, R70 ;  /* 0x0000004636467221 */ /* 0x020fe20000010000 */
[----:B------:R-:W-:Y:S06]  /*1ea0*/  BRA `(.L_x_20095) ;  /* 0x00000000000c7947 */ /* 0x000fec0003800000 */
.L_x_20094:
[----:B-----5:R-:W-:-:S05]  /*1eb0*/  HADD2.F32 R71, -RZ, R49.H0_H0 ;  /* 0x20000031ff477230 */ /* 0x020fca0000004100 */
[----:B------:R-:W-:-:S04]  /*1ec0*/  FADD.FTZ R70, R71, R70 ;  /* 0x0000004647467221 */ /* 0x000fc80000010000 */
[----:B------:R-:W-:-:S07]  /*1ed0*/  @P1 FADD.FTZ R70, R54, R70 ;  /* 0x0000004636461221 */ /* 0x000fce0000010000 */
.L_x_20095:
[----:B------:R-:W-:Y:S01]  /*1ee0*/  HADD2.F32 R71, -RZ, R73.H1_H1 ;  /* 0x30000049ff477230 */ /* 0x000fe20000004100 */
[----:B------:R-:W-:Y:S06]  /*1ef0*/  @P2 BRA `(.L_x_20096) ;  /* 0x00000000000c2947 */ /* 0x000fec0003800000 */
[----:B------:R-:W-:Y:S05]  /*1f00*/  @!P1 BRA `(.L_x_20097) ;  /* 0x0000000000149947 */ /* 0x000fea0003800000 */
[----:B-----5:R-:W-:Y:S01]  /*1f10*/  FADD.FTZ R71, R55, R71 ;  /* 0x0000004737477221 */ /* 0x020fe20000010000 */
[----:B------:R-:W-:Y:S06]  /*1f20*/  BRA `(.L_x_20097) ;  /* 0x00000000000c7947 */ /* 0x000fec0003800000 */
.L_x_20096:
[----:B-----5:R-:W-:-:S05]  /*1f30*/  HADD2.F32 R72, -RZ, R49.H1_H1 ;  /* 0x30000031ff487230 */ /* 0x020fca0000004100 */
[----:B------:R-:W-:-:S04]  /*1f40*/  FADD.FTZ R71, R72, R71 ;  /* 0x0000004748477221 */ /* 0x000fc80000010000 */
[----:B------:R-:W-:-:S07]  /*1f50*/  @P1 FADD.FTZ R71, R55, R71 ;  /* 0x0000004737471221 */ /* 0x000fce0000010000 */
.L_x_20097:
[----:B------:R-:W-:Y:S01]  /*1f60*/  HADD2.F32 R72, -RZ, R74.H0_H0 ;  /* 0x2000004aff487230 */ /* 0x000fe20000004100 */
[----:B------:R-:W-:Y:S06]  /*1f70*/  @P2 BRA `(.L_x_20098) ;  /* 0x00000000000c2947 */ /* 0x000fec0003800000 */
[----:B------:R-:W-:Y:S05]  /*1f80*/  @!P1 BRA `(.L_x_20099) ;  /* 0x0000000000149947 */ /* 0x000fea0003800000 */
[----:B-----5:R-:W-:Y:S01]  /*1f90*/  FADD.FTZ R72, R56, R72 ;  /* 0x0000004838487221 */ /* 0x020fe20000010000 */
[----:B------:R-:W-:Y:S06]  /*1fa0*/  BRA `(.L_x_20099) ;  /* 0x00000000000c7947 */ /* 0x000fec0003800000 */
.L_x_20098:
[----:B-----5:R-:W-:-:S05]  /*1fb0*/  HADD2.F32 R73, -RZ, R50.H0_H0 ;  /* 0x20000032ff497230 */ /* 0x020fca0000004100 */
[----:B------:R-:W-:-:S04]  /*1fc0*/  FADD.FTZ R72, R73, R72 ;  /* 0x0000004849487221 */ /* 0x000fc80000010000 */
[----:B------:R-:W-:-:S07]  /*1fd0*/  @P1 FADD.FTZ R72, R56, R72 ;  /* 0x0000004838481221 */ /* 0x000fce0000010000 */
.L_x_20099:
[----:B------:R-:W-:Y:S01]  /*1fe0*/  HADD2.F32 R73, -RZ, R74.H1_H1 ;  /* 0x3000004aff497230 */ /* 0x000fe20000004100 */
[----:B------:R-:W-:Y:S06]  /*1ff0*/  @P2 BRA `(.L_x_20100) ;  /* 0x00000000000c2947 */ /* 0x000fec0003800000 */
[----:B------:R-:W-:Y:S05]  /*2000*/  @!P1 BRA `(.L_x_20101) ;  /* 0x0000000000149947 */ /* 0x000fea0003800000 */
[----:B-----5:R-:W-:Y:S01]  /*2010*/  FADD.FTZ R73, R57, R73 ;  /* 0x0000004939497221 */ /* 0x020fe20000010000 */
[----:B------:R-:W-:Y:S06]  /*2020*/  BRA `(.L_x_20101) ;  /* 0x00000000000c7947 */ /* 0x000fec0003800000 */
.L_x_20100:
[----:B-----5:R-:W-:-:S05]  /*2030*/  HADD2.F32 R74, -RZ, R50.H1_H1 ;  /* 0x30000032ff4a7230 */ /* 0x020fca0000004100 */
[----:B------:R-:W-:-:S04]  /*2040*/  FADD.FTZ R73, R74, R73 ;  /* 0x000000494a497221 */ /* 0x000fc80000010000 */
[----:B------:R-:W-:-:S07]  /*2050*/  @P1 FADD.FTZ R73, R57, R73 ;  /* 0x0000004939491221 */ /* 0x000fce0000010000 */
.L_x_20101:
[----:B------:R-:W-:Y:S01]  /*2060*/  HADD2.F32 R74, -RZ, R75.H0_H0 ;  /* 0x2000004bff4a7230 */ /* 0x000fe20000004100 */
[----:B------:R-:W-:Y:S06]  /*2070*/  @P2 BRA `(.L_x_20102) ;  /* 0x00000000000c2947 */ /* 0x000fec0003800000 */
[----:B------:R-:W-:Y:S05]  /*2080*/  @!P1 BRA `(.L_x_20103) ;  /* 0x0000000000149947 */ /* 0x000fea0003800000 */
[----:B-----5:R-:W-:Y:S01]  /*2090*/  FADD.FTZ R74, R58, R74 ;  /* 0x0000004a3a4a7221 */ /* 0x020fe20000010000 */
[----:B------:R-:W-:Y:S06]  /*20a0*/  BRA `(.L_x_20103) ;  /* 0x00000000000c7947 */ /* 0x000fec0003800000 */
.L_x_20102:
[----:B-----5:R-:W-:-:S05]  /*20b0*/  HADD2.F32 R101, -RZ, R51.H0_H0 ;  /* 0x20000033ff657230 */ /* 0x020fca0000004100 */
[----:B------:R-:W-:-:S04]  /*20c0*/  FADD.FTZ R74, R101, R74 ;  /* 0x0000004a654a7221 */ /* 0x000fc80000010000 */
[----:B------:R-:W-:-:S07]  /*20d0*/  @P1 FADD.FTZ R74, R58, R74 ;  /* 0x0000004a3a4a1221 */ /* 0x000fce0000010000 */
.L_x_20103:
[----:B------:R-:W-:Y:S01]  /*20e0*/  HADD2.F32 R75, -RZ, R75.H1_H1 ;  /* 0x3000004bff4b7230 */ /* 0x000fe20000004100 */
[----:B------:R-:W-:Y:S06]  /*20f0*/  @P2 BRA `(.L_x_20104) ;  /* 0x00000000000c2947 */ /* 0x000fec0003800000 */
[----:B------:R-:W-:Y:S05]  /*2100*/  @!P1 BRA `(.L_x_20105) ;  /* 0x0000000000149947 */ /* 0x000fea0003800000 */
[----:B-----5:R-:W-:Y:S01]  /*2110*/  FADD.FTZ R75, R59, R75 ;  /* 0x0000004b3b4b7221 */ /* 0x020fe20000010000 */
[----:B------:R-:W-:Y:S06]  /*2120*/  BRA `(.L_x_20105) ;  /* 0x00000000000c7947 */ /* 0x000fec0003800000 */
.L_x_20104:
[----:B-----5:R-:W-:-:S05]  /*2130*/  HADD2.F32 R100, -RZ, R51.H1_H1 ;  /* 0x30000033ff647230 */ /* 0x020fca0000004100 */
[----:B------:R-:W-:-:S04]  /*2140*/  FADD.FTZ R75, R100, R75 ;  /* 0x0000004b644b7221 */ /* 0x000fc80000010000 */
[----:B------:R-:W-:-:S07]  /*2150*/  @P1 FADD.FTZ R75, R59, R75 ;  /* 0x0000004b3b4b1221 */ /* 0x000fce0000010000 */
.L_x_20105:
[----:B------:R-:W-:-:S04]  /*2160*/  LEA R100, P1, R103, UR10, 0x5 ;  /* 0x0000000a67647c11 */ /* 0x000fc8000f8228ff */
[C---:B------:R-:W-:Y:S02]  /*2170*/  LEA.HI.X R101, R103.reuse, UR11, RZ, 0x5, P1 ;  /* 0x0000000b67657c11 */ /* 0x040fe400088f2cff */
[----:B------:R-:W-:-:S03]  /*2180*/  IADD3 R103, R103, 0x80, RZ ;  /* 0x0000008067677810 */ /* 0x000fc60007ffe0ff */
[----:B------:R1:W-:Y:S04]  /*2190*/  STG.E.128 desc[UR4][R100.64], R68 ;  /* 0x0000004464007986 */ /* 0x0003e8000c101d04 */
[----:B------:R1:W-:Y:S02]  /*21a0*/  STG.E.128 desc[UR4][R100.64+0x10], R72 ;  /* 0x0000104864007986 */ /* 0x0003e4000c101d04 */
.L_x_20089:
[----:B------:R-:W-:Y:S05]  /*21b0*/  BSYNC B0 ;  /* 0x0000000000007941 */ /* 0x000fea0003800000 */
.L_x_20088:
        /* <DEDUP_REMOVED lines=18> */
[----:B------:R-:W-:Y:S01]  /*22e0*/  ISETP.NE.AND.EX P2, PT, RZ, UR7, PT, P2 ;  /* 0x00000007ff007c0c */ /* 0x000fe2000bf45320 */
[----:B---3--:R-:W-:-:S12]  /*22f0*/  HADD2.F32 R76, -RZ, R80.H0_H0 ;  /* 0x20000050ff4c7230 */ /* 0x008fd80000004100 */
[----:B--2---:R-:W-:Y:S05]  /*2300*/  @P2 BRA `(.L_x_20108) ;  /* 0x00000000000c2947 */ /* 0x004fea0003800000 */
[----:B------:R-:W-:Y:S05]  /*2310*/  @!P1 BRA `(.L_x_20109) ;  /* 0x0000000000149947 */ /* 0x000fea0003800000 */
[----:B-----5:R-:W-:Y:S01]  /*2320*/  FADD.FTZ R76, R52, R76 ;  /* 0x0000004c344c7221 */ /* 0x020fe20000010000 */
[----:B------:R-:W-:Y:S06]  /*2330*/  BRA `(.L_x_20109) ;  /* 0x00000000000c7947 */ /* 0x000fec0003800000 */
.L_x_20108:
[----:B-----5:R-:W-:-:S05]  /*2340*/  HADD2.F32 R77, -RZ, R48.H0_H0 ;  /* 0x20000030ff4d7230 */ /* 0x020fca0000004100 */
[----:B------:R-:W-:-:S04]  /*2350*/  FADD.FTZ R76, R77, R76 ;  /* 0x0000004c4d4c7221 */ /* 0x000fc80000010000 */
[----:B------:R-:W-:-:S07]  /*2360*/  @P1 FADD.FTZ R76, R52, R76 ;  /* 0x0000004c344c1221 */ /* 0x000fce0000010000 */
.L_x_20109:
[----:B------:R-:W-:Y:S01]  /*2370*/  HADD2.F32 R77, -RZ, R80.H1_H1 ;  /* 0x30000050ff4d7230 */ /* 0x000fe20000004100 */
[----:B------:R-:W-:Y:S06]  /*2380*/  @P2 BRA `(.L_x_20110) ;  /* 0x00000000000c2947 */ /* 0x000fec0003800000 */
[----:B------:R-:W-:Y:S05]  /*2390*/  @!P1 BRA `(.L_x_20111) ;  /* 0x0000000000149947 */ /* 0x000fea0003800000 */
[----:B-----5:R-:W-:Y:S01]  /*23a0*/  FADD.FTZ R77, R53, R77 ;  /* 0x0000004d354d7221 */ /* 0x020fe20000010000 */
[----:B------:R-:W-:Y:S06]  /*23b0*/  BRA `(.L_x_20111) ;  /* 0x00000000000c7947 */ /* 0x000fec0003800000 */
.L_x_20110:
[----:B-----5:R-:W-:-:S05]  /*23c0*/  HADD2.F32 R78, -RZ, R48.H1_H1 ;  /* 0x30000030ff4e7230 */ /* 0x020fca0000004100 */
[----:B------:R-:W-:-:S04]  /*23d0*/  FADD.FTZ R77, R78, R77 ;  /* 0x0000004d4e4d7221 */ /* 0x000fc80000010000 */
[----:B------:R-:W-:-:S07]  /*23e0*/  @P1 FADD.FTZ R77, R53, R77 ;  /* 0x0000004d354d1221 */ /* 0x000fce0000010000 */
.L_x_20111:
[----:B------:R-:W-:Y:S01]  /*23f0*/  HADD2.F32 R78, -RZ, R81.H0_H0 ;  /* 0x20000051ff4e7230 */ /* 0x000fe20000004100 */
[----:B------:R-:W-:Y:S06]  /*2400*/  @P2 BRA `(.L_x_20112) ;  /* 0x00000000000c2947 */ /* 0x000fec0003800000 */
[----:B------:R-:W-:Y:S05]  /*2410*/  @!P1 BRA `(.L_x_20113) ;  /* 0x0000000000149947 */ /* 0x000fea0003800000 */
[----:B-----5:R-:W-:Y:S01]  /*2420*/  FADD.FTZ R78, R54, R78 ;  /* 0x0000004e364e7221 */ /* 0x020fe20000010000 */
[----:B------:R-:W-:Y:S06]  /*2430*/  BRA `(.L_x_20113) ;  /* 0x00000000000c7947 */ /* 0x000fec0003800000 */
.L_x_20112:
[----:B-----5:R-:W-:-:S05]  /*2440*/  HADD2.F32 R79, -RZ, R49.H0_H0 ;  /* 0x20000031ff4f7230 */ /* 0x020fca0000004100 */
[----:B------:R-:W-:-:S04]  /*2450*/  FADD.FTZ R78, R79, R78 ;  /* 0x0000004e4f4e7221 */ /* 0x000fc80000010000 */
[----:B------:R-:W-:-:S07]  /*2460*/  @P1 FADD.FTZ R78, R54, R78 ;  /* 0x0000004e364e1221 */ /* 0x000fce0000010000 */
.L_x_20113:
[----:B------:R-:W-:Y:S01]  /*2470*/  HADD2.F32 R79, -RZ, R81.H1_H1 ;  /* 0x30000051ff4f7230 */ /* 0x000fe20000004100 */
[----:B------:R-:W-:Y:S06]  /*2480*/  @P2 BRA `(.L_x_20114) ;  /* 0x00000000000c2947 */ /* 0x000fec0003800000 */
[----:B------:R-:W-:Y:S05]  /*2490*/  @!P1 BRA `(.L_x_20115) ;  /* 0x0000000000149947 */ /* 0x000fea0003800000 */
[----:B-----5:R-:W-:Y:S01]  /*24a0*/  FADD.FTZ R79, R55, R79 ;  /* 0x0000004f374f7221 */ /* 0x020fe20000010000 */
[----:B------:R-:W-:Y:S06]  /*24b0*/  BRA `(.L_x_20115) ;  /* 0x00000000000c7947 */ /* 0x000fec0003800000 */
.L_x_20114:
[----:B-----5:R-:W-:-:S05]  /*24c0*/  HADD2.F32 R80, -RZ, R49.H1_H1 ;  /* 0x30000031ff507230 */ /* 0x020fca0000004100 */
[----:B------:R-:W-:-:S04]  /*24d0*/  FADD.FTZ R79, R80, R79 ;  /* 0x0000004f504f7221 */ /* 0x000fc80000010000 */
[----:B------:R-:W-:-:S07]  /*24e0*/  @P1 FADD.FTZ R79, R55, R79 ;  /* 0x0000004f374f1221 */ /* 0x000fce0000010000 */
.L_x_20115:
[----:B------:R-:W-:Y:S01]  /*24f0*/  HADD2.F32 R80, -RZ, R82.H0_H0 ;  /* 0x20000052ff507230 */ /* 0x000fe20000004100 */
[----:B------:R-:W-:Y:S06]  /*2500*/  @P2 BRA `(.L_x_20116) ;  /* 0x00000000000c2947 */ /* 0x000fec0003800000 */
[----:B------:R-:W-:Y:S05]  /*2510*/  @!P1 BRA `(.L_x_20117) ;  /* 0x0000000000149947 */ /* 0x000fea0003800000 */
[----:B-----5:R-:W-:Y:S01]  /*2520*/  FADD.FTZ R80, R56, R80 ;  /* 0x0000005038507221 */ /* 0x020fe20000010000 */
[----:B------:R-:W-:Y:S06]  /*2530*/  BRA `(.L_x_20117) ;  /* 0x00000000000c7947 */ /* 0x000fec0003800000 */
.L_x_20116:
[----:B-----5:R-:W-:-:S05]  /*2540*/  HADD2.F32 R81, -RZ, R50.H0_H0 ;  /* 0x20000032ff517230 */ /* 0x020fca0000004100 */
[----:B------:R-:W-:-:S04]  /*2550*/  FADD.FTZ R80, R81, R80 ;  /* 0x0000005051507221 */ /* 0x000fc80000010000 */
[----:B------:R-:W-:-:S07]  /*2560*/  @P1 FADD.FTZ R80, R56, R80 ;  /* 0x0000005038501221 */ /* 0x000fce0000010000 */
.L_x_20117:
[----:B------:R-:W-:Y:S01]  /*2570*/  HADD2.F32 R81, -RZ, R82.H1_H1 ;  /* 0x30000052ff517230 */ /* 0x000fe20000004100 */
[----:B------:R-:W-:Y:S06]  /*2580*/  @P2 BRA `(.L_x_20118) ;  /* 0x00000000000c2947 */ /* 0x000fec0003800000 */
[----:B------:R-:W-:Y:S05]  /*2590*/  @!P1 BRA `(.L_x_20119) ;  /* 0x0000000000149947 */ /* 0x000fea0003800000 */
[----:B-----5:R-:W-:Y:S01]  /*25a0*/  FADD.FTZ R81, R57, R81 ;  /* 0x0000005139517221 */ /* 0x020fe20000010000 */
[----:B------:R-:W-:Y:S06]  /*25b0*/  BRA `(.L_x_20119) ;  /* 0x00000000000c7947 */ /* 0x000fec0003800000 */
.L_x_20118:
[----:B-----5:R-:W-:-:S05]  /*25c0*/  HADD2.F32 R82, -RZ, R50.H1_H1 ;  /* 0x30000032ff527230 */ /* 0x020fca0000004100 */
[----:B------:R-:W-:-:S04]  /*25d0*/  FADD.FTZ R81, R82, R81 ;  /* 0x0000005152517221 */ /* 0x000fc80000010000 */
[----:B------:R-:W-:-:S07]  /*25e0*/  @P1 FADD.FTZ R81, R57, R81 ;  /* 0x0000005139511221 */ /* 0x000fce0000010000 */
.L_x_20119:
[----:B------:R-:W-:Y:S01]  /*25f0*/  HADD2.F32 R82, -RZ, R83.H0_H0 ;  /* 0x20000053ff527230 */ /* 0x000fe20000004100 */
[----:B------:R-:W-:Y:S06]  /*2600*/  @P2 BRA `(.L_x_20120) ;  /* 0x00000000000c2947 */ /* 0x000fec0003800000 */
[----:B------:R-:W-:Y:S05]  /*2610*/  @!P1 BRA `(.L_x_20121) ;  /* 0x0000000000149947 */ /* 0x000fea0003800000 */
[----:B-----5:R-:W-:Y:S01]  /*2620*/  FADD.FTZ R82, R58, R82 ;  /* 0x000000523a527221 */ /* 0x020fe20000010000 */
[----:B------:R-:W-:Y:S06]  /*2630*/  BRA `(.L_x_20121) ;  /* 0x00000000000c7947 */ /* 0x000fec0003800000 */
.L_x_20120:
[----:B-----5:R-:W-:-:S05]  /*2640*/  HADD2.F32 R101, -RZ, R51.H0_H0 ;  /* 0x20000033ff657230 */ /* 0x020fca0000004100 */
[----:B------:R-:W-:-:S04]  /*2650*/  FADD.FTZ R82, R101, R82 ;  /* 0x0000005265527221 */ /* 0x000fc80000010000 */
[----:B------:R-:W-:-:S07]  /*2660*/  @P1 FADD.FTZ R82, R58, R82 ;  /* 0x000000523a521221 */ /* 0x000fce0000010000 */
.L_x_20121:
[----:B------:R-:W-:Y:S01]  /*2670*/  HADD2.F32 R83, -RZ, R83.H1_H1 ;  /* 0x30000053ff537230 */ /* 0x000fe20000004100 */
[----:B------:R-:W-:Y:S06]  /*2680*/  @P2 BRA `(.L_x_20122) ;  /* 0x00000000000c2947 */ /* 0x000fec0003800000 */
[----:B------:R-:W-:Y:S05]  /*2690*/  @!P1 BRA `(.L_x_20123) ;  /* 0x0000000000149947 */ /* 0x000fea0003800000 */
[----:B-----5:R-:W-:Y:S01]  /*26a0*/  FADD.FTZ R83, R59, R83 ;  /* 0x000000533b537221 */ /* 0x020fe20000010000 */
[----:B------:R-:W-:Y:S06]  /*26b0*/  BRA `(.L_x_20123) ;  /* 0x00000000000c7947 */ /* 0x000fec0003800000 */
.L_x_20122:
[----:B-----5:R-:W-:-:S05]  /*26c0*/  HADD2.F32 R100, -RZ, R51.H1_H1 ;  /* 0x30000033ff647230 */ /* 0x020fca0000004100 */
[----:B------:R-:W-:-:S04]  /*26d0*/  FADD.FTZ R83, R100, R83 ;  /* 0x0000005364537221 */ /* 0x000fc80000010000 */
[----:B------:R-:W-:-:S07]  /*26e0*/  @P1 FADD.FTZ R83, R59, R83 ;  /* 0x000000533b531221 */ /* 0x000fce0000010000 */
.L_x_20123:
[----:B------:R-:W-:-:S04]  /*26f0*/  LEA R100, P1, R103, UR10, 0x5 ;  /* 0x0000000a67647c11 */ /* 0x000fc8000f8228ff */
[C---:B------:R-:W-:Y:S02]  /*2700*/  LEA.HI.X R101, R103.reuse, UR11, RZ, 0x5, P1 ;  /* 0x0000000b67657c11 */ /* 0x040fe400088f2cff */
[----:B------:R-:W-:-:S03]  /*2710*/  IADD3 R103, R103, 0x80, RZ ;  /* 0x0000008067677810 */ /* 0x000fc60007ffe0ff */
[----:B------:R2:W-:Y:S04]  /*2720*/  STG.E.128 desc[UR4][R100.64], R76 ;  /* 0x0000004c64007986 */ /* 0x0005e8000c101d04 */
[----:B------:R2:W-:Y:S02]  /*2730*/  STG.E.128 desc[UR4][R100.64+0x10], R80 ;  /* 0x0000105064007986 */ /* 0x0005e4000c101d04 */
.L_x_20107:
[----:B------:R-:W-:Y:S05]  /*2740*/  BSYNC B0 ;  /* 0x0000000000007941 */ /* 0x000fea0003800000 */
.L_x_20106:
        /* <DEDUP_REMOVED lines=18> */
[----:B------:R-:W-:Y:S01]  /*2870*/  ISETP.NE.AND.EX P2, PT, RZ, UR7, PT, P2 ;  /* 0x00000007ff007c0c */ /* 0x000fe2000bf45320 */
[----:B----4-:R-:W-:-:S12]  /*2880*/  HADD2.F32 R84, -RZ, R88.H0_H0 ;  /* 0x20000058ff547230 */ /* 0x010fd80000004100 */
[----:B---3--:R-:W-:Y:S05]  /*2890*/  @P2 BRA `(.L_x_20126) ;  /* 0x00000000000c2947 */ /* 0x008fea0003800000 */
[----:B------:R-:W-:Y:S05]  /*28a0*/  @!P1 BRA `(.L_x_20127) ;  /* 0x0000000000149947 */ /* 0x000fea0003800000 */
[----:B-----5:R-:W-:Y:S01]  /*28b0*/  FADD.FTZ R84, R52, R84 ;  /* 0x0000005434547221 */ /* 0x020fe20000010000 */
[----:B------:R-:W-:Y:S06]  /*28c0*/  BRA `(.L_x_20127) ;  /* 0x00000000000c7947 */ /* 0x000fec0003800000 */
.L_x_20126:
[----:B-----5:R-:W-:-:S05]  /*28d0*/  HADD2.F32 R85, -RZ, R48.H0_H0 ;  /* 0x20000030ff557230 */ /* 0x020fca0000004100 */
[----:B------:R-:W-:-:S04]  /*28e0*/  FADD.FTZ R84, R85, R84 ;  /* 0x0000005455547221 */ /* 0x000fc80000010000 */
[----:B------:R-:W-:-:S07]  /*28f0*/  @P1 FADD.FTZ R84, R52, R84 ;  /* 0x0000005434541221 */ /* 0x000fce0000010000 */
.L_x_20127:
[----:B------:R-:W-:Y:S01]  /*2900*/  HADD2.F32 R85, -RZ, R88.H1_H1 ;  /* 0x30000058ff557230 */ /* 0x000fe20000004100 */
[----:B------:R-:W-:Y:S06]  /*2910*/  @P2 BRA `(.L_x_20128) ;  /* 0x00000000000c2947 */ /* 0x000fec0003800000 */
[----:B------:R-:W-:Y:S05]  /*2920*/  @!P1 BRA `(.L_x_20129) ;  /* 0x0000000000149947 */ /* 0x000fea0003800000 */
[----:B-----5:R-:W-:Y:S01]  /*2930*/  FADD.FTZ R85, R53, R85 ;  /* 0x0000005535557221 */ /* 0x020fe20000010000 */
[----:B------:R-:W-:Y:S06]  /*2940*/  BRA `(.L_x_20129) ;  /* 0x00000000000c7947 */ /* 0x000fec0003800000 */
.L_x_20128:
[----:B-----5:R-:W-:-:S05]  /*2950*/  HADD2.F32 R86, -RZ, R48.H1_H1 ;  /* 0x30000030ff567230 */ /* 0x020fca0000004100 */
[----:B------:R-:W-:-:S04]  /*2960*/  FADD.FTZ R85, R86, R85 ;  /* 0x0000005556557221 */ /* 0x000fc80000010000 */
[----:B------:R-:W-:-:S07]  /*2970*/  @P1 FADD.FTZ R85, R53, R85 ;  /* 0x0000005535551221 */ /* 0x000fce0000010000 */
.L_x_20129:
[----:B------:R-:W-:Y:S01]  /*2980*/  HADD2.F32 R86, -RZ, R89.H0_H0 ;  /* 0x20000059ff567230 */ /* 0x000fe20000004100 */
[----:B------:R-:W-:Y:S06]  /*2990*/  @P2 BRA `(.L_x_20130) ;  /* 0x00000000000c2947 */ /* 0x000fec0003800000 */
[----:B------:R-:W-:Y:S05]  /*29a0*/  @!P1 BRA `(.L_x_20131) ;  /* 0x0000000000149947 */ /* 0x000fea0003800000 */
[----:B-----5:R-:W-:Y:S01]  /*29b0*/  FADD.FTZ R86, R54, R86 ;  /* 0x0000005636567221 */ /* 0x020fe20000010000 */
[----:B------:R-:W-:Y:S06]  /*29c0*/  BRA `(.L_x_20131) ;  /* 0x00000000000c7947 */ /* 0x000fec0003800000 */
.L_x_20130:
[----:B-----5:R-:W-:-:S05]  /*29d0*/  HADD2.F32 R87, -RZ, R49.H0_H0 ;  /* 0x20000031ff577230 */ /* 0x020fca0000004100 */
[----:B------:R-:W-:-:S04]  /*29e0*/  FADD.FTZ R86, R87, R86 ;  /* 0x0000005657567221 */ /* 0x000fc80000010000 */
[----:B------:R-:W-:-:S07]  /*29f0*/  @P1 FADD.FTZ R86, R54, R86 ;  /* 0x0000005636561221 */ /* 0x000fce0000010000 */
.L_x_20131:
[----:B------:R-:W-:Y:S01]  /*2a00*/  HADD2.F32 R87, -RZ, R89.H1_H1 ;  /* 0x30000059ff577230 */ /* 0x000fe20000004100 */
[----:B------:R-:W-:Y:S06]  /*2a10*/  @P2 BRA `(.L_x_20132) ;  /* 0x00000000000c2947 */ /* 0x000fec0003800000 */
[----:B------:R-:W-:Y:S05]  /*2a20*/  @!P1 BRA `(.L_x_20133) ;  /* 0x0000000000149947 */ /* 0x000fea0003800000 */
[----:B-----5:R-:W-:Y:S01]  /*2a30*/  FADD.FTZ R87, R55, R87 ;  /* 0x0000005737577221 */ /* 0x020fe20000010000 */
[----:B------:R-:W-:Y:S06]  /*2a40*/  BRA `(.L_x_20133) ;  /* 0x00000000000c7947 */ /* 0x000fec0003800000 */
.L_x_20132:
[----:B-----5:R-:W-:-:S05]  /*2a50*/  HADD2.F32 R88, -RZ, R49.H1_H1 ;  /* 0x30000031ff587230 */ /* 0x020fca0000004100 */
[----:B------:R-:W-:-:S04]  /*2a60*/  FADD.FTZ R87, R88, R87 ;  /* 0x0000005758577221 */ /* 0x000fc80000010000 */
[----:B------:R-:W-:-:S07]  /*2a70*/  @P1 FADD.FTZ R87, R55, R87 ;  /* 0x0000005737571221 */ /* 0x000fce0000010000 */
.L_x_20133:
[----:B------:R-:W-:Y:S01]  /*2a80*/  HADD2.F32 R88, -RZ, R90.H0_H0 ;  /* 0x2000005aff587230 */ /* 0x000fe20000004100 */
[----:B------:R-:W-:Y:S06]  /*2a90*/  @P2 BRA `(.L_x_20134) ;  /* 0x00000000000c2947 */ /* 0x000fec0003800000 */
[----:B------:R-:W-:Y:S05]  /*2aa0*/  @!P1 BRA `(.L_x_20135) ;  /* 0x0000000000149947 */ /* 0x000fea0003800000 */
[----:B-----5:R-:W-:Y:S01]  /*2ab0*/  FADD.FTZ R88, R56, R88 ;  /* 0x0000005838587221 */ /* 0x020fe20000010000 */
[----:B------:R-:W-:Y:S06]  /*2ac0*/  BRA `(.L_x_20135) ;  /* 0x00000000000c7947 */ /* 0x000fec0003800000 */
.L_x_20134:
[----:B-----5:R-:W-:-:S05]  /*2ad0*/  HADD2.F32 R89, -RZ, R50.H0_H0 ;  /* 0x20000032ff597230 */ /* 0x020fca0000004100 */
[----:B------:R-:W-:-:S04]  /*2ae0*/  FADD.FTZ R88, R89, R88 ;  /* 0x0000005859587221 */ /* 0x000fc80000010000 */
[----:B------:R-:W-:-:S07]  /*2af0*/  @P1 FADD.FTZ R88, R56, R88 ;  /* 0x0000005838581221 */ /* 0x000fce0000010000 */
.L_x_20135:
[----:B------:R-:W-:Y:S01]  /*2b00*/  HADD2.F32 R89, -RZ, R90.H1_H1 ;  /* 0x3000005aff597230 */ /* 0x000fe20000004100 */
[----:B------:R-:W-:Y:S06]  /*2b10*/  @P2 BRA `(.L_x_20136) ;  /* 0x00000000000c2947 */ /* 0x000fec0003800000 */
[----:B------:R-:W-:Y:S05]  /*2b20*/  @!P1 BRA `(.L_x_20137) ;  /* 0x0000000000149947 */ /* 0x000fea0003800000 */
[----:B-----5:R-:W-:Y:S01]  /*2b30*/  FADD.FTZ R89, R57, R89 ;  /* 0x0000005939597221 */ /* 0x020fe20000010000 */
[----:B------:R-:W-:Y:S06]  /*2b40*/  BRA `(.L_x_20137) ;  /* 0x00000000000c7947 */ /* 0x000fec0003800000 */
.L_x_20136:
[----:B-----5:R-:W-:-:S05]  /*2b50*/  HADD2.F32 R90, -RZ, R50.H1_H1 ;  /* 0x30000032ff5a7230 */ /* 0x020fca0000004100 */
[----:B------:R-:W-:-:S04]  /*2b60*/  FADD.FTZ R89, R90, R89 ;  /* 0x000000595a597221 */ /* 0x000fc80000010000 */
[----:B------:R-:W-:-:S07]  /*2b70*/  @P1 FADD.FTZ R89, R57, R89 ;  /* 0x0000005939591221 */ /* 0x000fce0000010000 */
.L_x_20137:
[----:B------:R-:W-:Y:S01]  /*2b80*/  HADD2.F32 R90, -RZ, R91.H0_H0 ;  /* 0x2000005bff5a7230 */ /* 0x000fe20000004100 */
[----:B------:R-:W-:Y:S06]  /*2b90*/  @P2 BRA `(.L_x_20138) ;  /* 0x00000000000c2947 */ /* 0x000fec0003800000 */
[----:B------:R-:W-:Y:S05]  /*2ba0*/  @!P1 BRA `(.L_x_20139) ;  /* 0x0000000000149947 */ /* 0x000fea0003800000 */
[----:B-----5:R-:W-:Y:S01]  /*2bb0*/  FADD.FTZ R90, R58, R90 ;  /* 0x0000005a3a5a7221 */ /* 0x020fe20000010000 */
[----:B------:R-:W-:Y:S06]  /*2bc0*/  BRA `(.L_x_20139) ;  /* 0x00000000000c7947 */ /* 0x000fec0003800000 */
.L_x_20138:
[----:B-----5:R-:W-:-:S05]  /*2bd0*/  HADD2.F32 R101, -RZ, R51.H0_H0 ;  /* 0x20000033ff657230 */ /* 0x020fca0000004100 */
[----:B------:R-:W-:-:S04]  /*2be0*/  FADD.FTZ R90, R101, R90 ;  /* 0x0000005a655a7221 */ /* 0x000fc80000010000 */
[----:B------:R-:W-:-:S07]  /*2bf0*/  @P1 FADD.FTZ R90, R58, R90 ;  /* 0x0000005a3a5a1221 */ /* 0x000fce0000010000 */
.L_x_20139:
[----:B------:R-:W-:Y:S01]  /*2c00*/  HADD2.F32 R91, -RZ, R91.H1_H1 ;  /* 0x3000005bff5b7230 */ /* 0x000fe20000004100 */
[----:B------:R-:W-:Y:S06]  /*2c10*/  @P2 BRA `(.L_x_20140) ;  /* 0x00000000000c2947 */ /* 0x000fec0003800000 */
[----:B------:R-:W-:Y:S05]  /*2c20*/  @!P1 BRA `(.L_x_20141) ;  /* 0x0000000000149947 */ /* 0x000fea0003800000 */
[----:B-----5:R-:W-:Y:S01]  /*2c30*/  FADD.FTZ R91, R59, R91 ;  /* 0x0000005b3b5b7221 */ /* 0x020fe20000010000 */
[----:B------:R-:W-:Y:S06]  /*2c40*/  BRA `(.L_x_20141) ;  /* 0x00000000000c7947 */ /* 0x000fec0003800000 */
.L_x_20140:
[----:B-----5:R-:W-:-:S05]  /*2c50*/  HADD2.F32 R100, -RZ, R51.H1_H1 ;  /* 0x30000033ff647230 */ /* 0x020fca0000004100 */
[----:B------:R-:W-:-:S04]  /*2c60*/  FADD.FTZ R91, R100, R91 ;  /* 0x0000005b645b7221 */ /* 0x000fc80000010000 */
[----:B------:R-:W-:-:S07]  /*2c70*/  @P1 FADD.FTZ R91, R59, R91 ;  /* 0x0000005b3b5b1221 */ /* 0x000fce0000010000 */
.L_x_20141:
[----:B------:R-:W-:-:S04]  /*2c80*/  LEA R100, P1, R103, UR10, 0x5 ;  /* 0x0000000a67647c11 */ /* 0x000fc8000f8228ff */
[C---:B------:R-:W-:Y:S02]  /*2c90*/  LEA.HI.X R101, R103.reuse, UR11, RZ, 0x5, P1 ;  /* 0x0000000b67657c11 */ /* 0x040fe400088f2cff */
[----:B------:R-:W-:-:S03]  /*2ca0*/  IADD3 R103, R103, 0x80, RZ ;  /* 0x0000008067677810 */ /* 0x000fc60007ffe0ff */
[----:B------:R3:W-:Y:S04]  /*2cb0*/  STG.E.128 desc[UR4][R100.64], R84 ;  /* 0x0000005464007986 */ /* 0x0007e8000c101d04 */
[----:B------:R3:W-:Y:S02]  /*2cc0*/  STG.E.128 desc[UR4][R100.64+0x10], R88 ;  /* 0x0000105864007986 */ /* 0x0007e4000c101d04 */
.L_x_20125:
[----:B------:R-:W-:Y:S05]  /*2cd0*/  BSYNC B0 ;  /* 0x0000000000007941 */ /* 0x000fea0003800000 */
.L_x_20124:
        /* <DEDUP_REMOVED lines=18> */
[----:B------:R-:W-:Y:S01]  /*2e00*/  ISETP.NE.AND.EX P2, PT, RZ, UR7, PT, P2 ;  /* 0x00000007ff007c0c */ /* 0x000fe2000bf45320 */
[----:B----4-:R-:W-:-:S12]  /*2e10*/  HADD2.F32 R92, -RZ, R96.H0_H0 ;  /* 0x20000060ff5c7230 */ /* 0x010fd80000004100 */
[----:B0-----:R-:W-:Y:S05]  /*2e20*/  @P2 BRA `(.L_x_20144) ;  /* 0x00000000000c2947 */ /* 0x001fea0003800000 */
[----:B------:R-:W-:Y:S05]  /*2e30*/  @!P1 BRA `(.L_x_20145) ;  /* 0x0000000000149947 */ /* 0x000fea0003800000 */
[----:B-----5:R-:W-:Y:S01]  /*2e40*/  FADD.FTZ R92, R52, R92 ;  /* 0x0000005c345c7221 */ /* 0x020fe20000010000 */
[----:B------:R-:W-:Y:S06]  /*2e50*/  BRA `(.L_x_20145) ;  /* 0x00000000000c7947 */ /* 0x000fec0003800000 */
.L_x_20144:
[----:B-----5:R-:W-:-:S05]  /*2e60*/  HADD2.F32 R93, -RZ, R48.H0_H0 ;  /* 0x20000030ff5d7230 */ /* 0x020fca0000004100 */
[----:B------:R-:W-:-:S04]  /*2e70*/  FADD.FTZ R92, R93, R92 ;  /* 0x0000005c5d5c7221 */ /* 0x000fc80000010000 */
[----:B------:R-:W-:-:S07]  /*2e80*/  @P1 FADD.FTZ R92, R52, R92 ;  /* 0x0000005c345c1221 */ /* 0x000fce0000010000 */
.L_x_20145:
[----:B------:R-:W-:Y:S01]  /*2e90*/  HADD2.F32 R93, -RZ, R96.H1_H1 ;  /* 0x30000060ff5d7230 */ /* 0x000fe20000004100 */
[----:B------:R-:W-:Y:S06]  /*2ea0*/  @P2 BRA `(.L_x_20146) ;  /* 0x00000000000c2947 */ /* 0x000fec0003800000 */
[----:B------:R-:W-:Y:S05]  /*2eb0*/  @!P1 BRA `(.L_x_20147) ;  /* 0x0000000000149947 */ /* 0x000fea0003800000 */
[----:B-----5:R-:W-:Y:S01]  /*2ec0*/  FADD.FTZ R93, R53, R93 ;  /* 0x0000005d355d7221 */ /* 0x020fe20000010000 */
[----:B------:R-:W-:Y:S06]  /*2ed0*/  BRA `(.L_x_20147) ;  /* 0x00000000000c7947 */ /* 0x000fec0003800000 */
.L_x_20146:
[----:B-----5:R-:W-:-:S05]  /*2ee0*/  HADD2.F32 R94, -RZ, R48.H1_H1 ;  /* 0x30000030ff5e7230 */ /* 0x020fca0000004100 */
[----:B------:R-:W-:-:S04]  /*2ef0*/  FADD.FTZ R93, R94, R93 ;  /* 0x0000005d5e5d7221 */ /* 0x000fc80000010000 */
[----:B------:R-:W-:-:S07]  /*2f00*/  @P1 FADD.FTZ R93, R53, R93 ;  /* 0x0000005d355d1221 */ /* 0x000fce0000010000 */
.L_x_20147:
[----:B------:R-:W-:Y:S01]  /*2f10*/  HADD2.F32 R94, -RZ, R97.H0_H0 ;  /* 0x20000061ff5e7230 */ /* 0x000fe20000004100 */
[----:B------:R-:W-:Y:S06]  /*2f20*/  @P2 BRA `(.L_x_20148) ;  /* 0x00000000000c2947 */ /* 0x000fec0003800000 */
[----:B------:R-:W-:Y:S05]  /*2f30*/  @!P1 BRA `(.L_x_20149) ;  /* 0x0000000000149947 */ /* 0x000fea0003800000 */
[----:B-----5:R-:W-:Y:S01]  /*2f40*/  FADD.FTZ R94, R54, R94 ;  /* 0x0000005e365e7221 */ /* 0x020fe20000010000 */
[----:B------:R-:W-:Y:S06]  /*2f50*/  BRA `(.L_x_20149) ;  /* 0x00000000000c7947 */ /* 0x000fec0003800000 */
.L_x_20148:
[----:B-----5:R-:W-:-:S05]  /*2f60*/  HADD2.F32 R95, -RZ, R49.H0_H0 ;  /* 0x20000031ff5f7230 */ /* 0x020fca0000004100 */
[----:B------:R-:W-:-:S04]  /*2f70*/  FADD.FTZ R94, R95, R94 ;  /* 0x0000005e5f5e7221 */ /* 0x000fc80000010000 */
[----:B------:R-:W-:-:S07]  /*2f80*/  @P1 FADD.FTZ R94, R54, R94 ;  /* 0x0000005e365e1221 */ /* 0x000fce0000010000 */
.L_x_20149:
[----:B------:R-:W-:Y:S01]  /*2f90*/  HADD2.F32 R95, -RZ, R97.H1_H1 ;  /* 0x30000061ff5f7230 */ /* 0x000fe20000004100 */
[----:B------:R-:W-:Y:S06]  /*2fa0*/  @P2 BRA `(.L_x_20150) ;  /* 0x00000000000c2947 */ /* 0x000fec0003800000 */
[----:B------:R-:W-:Y:S05]  /*2fb0*/  @!P1 BRA `(.L_x_20151) ;  /* 0x0000000000149947 */ /* 0x000fea0003800000 */
[----:B-----5:R-:W-:Y:S01]  /*2fc0*/  FADD.FTZ R95, R55, R95 ;  /* 0x0000005f375f7221 */ /* 0x020fe20000010000 */
[----:B------:R-:W-:Y:S06]  /*2fd0*/  BRA `(.L_x_20151) ;  /* 0x00000000000c7947 */ /* 0x000fec0003800000 */
.L_x_20150:
[----:B-----5:R-:W-:-:S05]  /*2fe0*/  HADD2.F32 R96, -RZ, R49.H1_H1 ;  /* 0x30000031ff607230 */ /* 0x020fca0000004100 */
[----:B------:R-:W-:-:S04]  /*2ff0*/  FADD.FTZ R95, R96, R95 ;  /* 0x0000005f605f7221 */ /* 0x000fc80000010000 */
[----:B------:R-:W-:-:S07]  /*3000*/  @P1 FADD.FTZ R95, R55, R95 ;  /* 0x0000005f375f1221 */ /* 0x000fce0000010000 */
.L_x_20151:
[----:B------:R-:W-:Y:S01]  /*3010*/  HADD2.F32 R96, -RZ, R98.H0_H0 ;  /* 0x20000062ff607230 */ /* 0x000fe20000004100 */
[----:B------:R-:W-:Y:S06]  /*3020*/  @P2 BRA `(.L_x_20152) ;  /* 0x00000000000c2947 */ /* 0x000fec0003800000 */
[----:B------:R-:W-:Y:S05]  /*3030*/  @!P1 BRA `(.L_x_20153) ;  /* 0x0000000000149947 */ /* 0x000fea0003800000 */
[----:B-----5:R-:W-:Y:S01]  /*3040*/  FADD.FTZ R96, R56, R96 ;  /* 0x0000006038607221 */ /* 0x020fe20000010000 */
[----:B------:R-:W-:Y:S06]  /*3050*/  BRA `(.L_x_20153) ;  /* 0x00000000000c7947 */ /* 0x000fec0003800000 */
.L_x_20152:
[----:B-----5:R-:W-:-:S05]  /*3060*/  HADD2.F32 R97, -RZ, R50.H0_H0 ;  /* 0x20000032ff617230 */ /* 0x020fca0000004100 */
[----:B------:R-:W-:-:S04]  /*3070*/  FADD.FTZ R96, R97, R96 ;  /* 0x0000006061607221 */ /* 0x000fc80000010000 */
[----:B------:R-:W-:-:S07]  /*3080*/  @P1 FADD.FTZ R96, R56, R96 ;  /* 0x0000006038601221 */ /* 0x000fce0000010000 */
.L_x_20153:
[----:B------:R-:W-:Y:S01]  /*3090*/  HADD2.F32 R97, -RZ, R98.H1_H1 ;  /* 0x30000062ff617230 */ /* 0x000fe20000004100 */
[----:B------:R-:W-:Y:S06]  /*30a0*/  @P2 BRA `(.L_x_20154) ;  /* 0x00000000000c2947 */ /* 0x000fec0003800000 */
[----:B------:R-:W-:Y:S05]  /*30b0*/  @!P1 BRA `(.L_x_20155) ;  /* 0x0000000000149947 */ /* 0x000fea0003800000 */
[----:B-----5:R-:W-:Y:S01]  /*30c0*/  FADD.FTZ R97, R57, R97 ;  /* 0x0000006139617221 */ /* 0x020fe20000010000 */
[----:B------:R-:W-:Y:S06]  /*30d0*/  BRA `(.L_x_20155) ;  /* 0x00000000000c7947 */ /* 0x000fec0003800000 */
.L_x_20154:
[----:B-----5:R-:W-:-:S05]  /*30e0*/  HADD2.F32 R98, -RZ, R50.H1_H1 ;  /* 0x30000032ff627230 */ /* 0x020fca0000004100 */
[----:B------:R-:W-:-:S04]  /*30f0*/  FADD.FTZ R97, R98, R97 ;  /* 0x0000006162617221 */ /* 0x000fc80000010000 */
[----:B------:R-:W-:-:S07]  /*3100*/  @P1 FADD.FTZ R97, R57, R97 ;  /* 0x0000006139611221 */ /* 0x000fce0000010000 */
.L_x_20155:
[----:B------:R-:W-:Y:S01]  /*3110*/  HADD2.F32 R98, -RZ, R99.H0_H0 ;  /* 0x20000063ff627230 */ /* 0x000fe20000004100 */
[----:B------:R-:W-:Y:S06]  /*3120*/  @P2 BRA `(.L_x_20156) ;  /* 0x00000000000c2947 */ /* 0x000fec0003800000 */
[----:B------:R-:W-:Y:S05]  /*3130*/  @!P1 BRA `(.L_x_20157) ;  /* 0x0000000000149947 */ /* 0x000fea0003800000 */
[----:B-----5:R-:W-:Y:S01]  /*3140*/  FADD.FTZ R98, R58, R98 ;  /* 0x000000623a627221 */ /* 0x020fe20000010000 */
[----:B------:R-:W-:Y:S06]  /*3150*/  BRA `(.L_x_20157) ;  /* 0x00000000000c7947 */ /* 0x000fec0003800000 */
.L_x_20156:
[----:B-----5:R-:W-:-:S05]  /*3160*/  HADD2.F32 R101, -RZ, R51.H0_H0 ;  /* 0x20000033ff657230 */ /* 0x020fca0000004100 */
[----:B------:R-:W-:-:S04]  /*3170*/  FADD.FTZ R98, R101, R98 ;  /* 0x0000006265627221 */ /* 0x000fc80000010000 */
[----:B------:R-:W-:-:S07]  /*3180*/  @P1 FADD.FTZ R98, R58, R98 ;  /* 0x000000623a621221 */ /* 0x000fce0000010000 */
.L_x_20157:
[----:B------:R-:W-:Y:S01]  /*3190*/  HADD2.F32 R99, -RZ, R99.H1_H1 ;  /* 0x30000063ff637230 */ /* 0x000fe20000004100 */
[----:B------:R-:W-:Y:S06]  /*31a0*/  @P2 BRA `(.L_x_20158) ;  /* 0x00000000000c2947 */ /* 0x000fec0003800000 */
[----:B------:R-:W-:Y:S05]  /*31b0*/  @!P1 BRA `(.L_x_20159) ;  /* 0x0000000000149947 */ /* 0x000fea0003800000 */
[----:B-----5:R-:W-:Y:S01]  /*31c0*/  FADD.FTZ R99, R59, R99 ;  /* 0x000000633b637221 */ /* 0x020fe20000010000 */
[----:B------:R-:W-:Y:S06]  /*31d0*/  BRA `(.L_x_20159) ;  /* 0x00000000000c7947 */ /* 0x000fec0003800000 */
.L_x_20158:
[----:B-----5:R-:W-:-:S05]  /*31e0*/  HADD2.F32 R100, -RZ, R51.H1_H1 ;  /* 0x30000033ff647230 */ /* 0x020fca0000004100 */
[----:B------:R-:W-:-:S04]  /*31f0*/  FADD.FTZ R99, R100, R99 ;  /* 0x0000006364637221 */ /* 0x000fc80000010000 */
[----:B------:R-:W-:-:S07]  /*3200*/  @P1 FADD.FTZ R99, R59, R99 ;  /* 0x000000633b631221 */ /* 0x000fce0000010000 */
.L_x_20159:
[----:B------:R-:W-:-:S04]  /*3210*/  LEA R100, P1, R103, UR10, 0x5 ;  /* 0x0000000a67647c11 */ /* 0x000fc8000f8228ff */
[----:B------:R-:W-:-:S05]  /*3220*/  LEA.HI.X R101, R103, UR11, RZ, 0x5, P1 ;  /* 0x0000000b67657c11 */ /* 0x000fca00088f2cff */
[----:B------:R4:W-:Y:S04]  /*3230*/  STG.E.128 desc[UR4][R100.64], R92 ;  /* 0x0000005c64007986 */ /* 0x0009e8000c101d04 */
[----:B------:R4:W-:Y:S02]  /*3240*/  STG.E.128 desc[UR4][R100.64+0x10], R96 ;  /* 0x0000106064007986 */ /* 0x0009e4000c101d04 */
.L_x_20143:
[----:B------:R-:W-:Y:S05]  /*3250*/  BSYNC B0 ;  /* 0x0000000000007941 */ /* 0x000fea0003800000 */
.L_x_20142:
        /* <DEDUP_REMOVED lines=155> */
.L_x_20182:
        /* <DEDUP_REMOVED lines=22> */
[----:B------:R-:W-:Y:S02]  /*3d70*/  @!P1 MOV R103, R224 ;  /* 0x000000e000679202 */ /* 0x000fe40000000f00 */
[----:B------:R-:W-:-:S03]  /*3d80*/  PLOP3.LUT P1, PT, PT, PT, UP0, 0x40, 0x0 ;  /* 0x000000000000781c */ /* 0x000fc60003f2e808 */
        /* <DEDUP_REMOVED lines=71> */
[----:B------:R-:W-:Y:S01]  /*4200*/  F2FP.F16.F32.PACK_AB R100, R101, R100 ;  /* 0x000000646564723e */ /* 0x000fe200000000ff */
[----:B------:R-:W-:Y:S01]  /*4210*/  FADD.FTZ R101, R62, -UR16 ;  /* 0x800000103e657e21 */ /* 0x000fe20008010000 */
[----:B------:R-:W-:Y:S01]  /*4220*/  F2FP.F16.F32.PACK_AB R107, R102, R107 ;  /* 0x0000006b666b723e */ /* 0x000fe200000000ff */
[----:B------:R-:W-:Y:S01]  /*4230*/  FADD.FTZ R102, R63, -UR16 ;  /* 0x800000103f667e21 */ /* 0x000fe20008010000 */
[----:B------:R-:W-:Y:S01]  /*4240*/  F2FP.F16.F32.PACK_AB R103, R106, R103 ;  /* 0x000000676a67723e */ /* 0x000fe200000000ff */
        /* <DEDUP_REMOVED lines=11> */
[----:B------:R-:W-:-:S02]  /*4300*/  F2FP.F16.F32.PACK_AB R101, R102, R101 ;  /* 0x000000656665723e */ /* 0x000fc400000000ff */
[----:B------:R-:W-:Y:S01]  /*4310*/  F2FP.F16.F32.PACK_AB R102, R238, R229 ;  /* 0x000000e5ee66723e */ /* 0x000fe200000000ff */
[----:B------:R-:W-:Y:S01]  /*4320*/  FFMA.FTZ R229, R24, R105, R17 ;  /* 0x0000006918e57223 */ /* 0x000fe20000010011 */
[----:B------:R-:W-:Y:S01]  /*4330*/  FFMA.FTZ R105, R22, R106, R15 ;  /* 0x0000006a16697223 */ /* 0x000fe2000001000f */
[----:B------:R-:W-:Y:S01]  /*4340*/  FFMA.FTZ R106, R20, R235, R13 ;  /* 0x000000eb146a7223 */ /* 0x000fe2000001000d */
[----:B------:R-:W-:Y:S01]  /*4350*/  FFMA.FTZ R235, R21, R236, R12 ;  /* 0x000000ec15eb7223 */ /* 0x000fe2000001000c */
[----:B0-----:R-:W-:Y:S01]  /*4360*/  IMAD.WIDE.U32 R232, R228, 0x10, R232 ;  /* 0x00000010e4e87825 */ /* 0x001fe200078e00e8 */
[----:B------:R-:W-:Y:S02]  /*4370*/  F2FP.F16.F32.PACK_AB R104, R104, R229 ;  /* 0x000000e56868723e */ /* 0x000fe400000000ff */
[----:B------:R-:W-:Y:S02]  /*4380*/  F2FP.F16.F32.PACK_AB R105, R234, R105 ;  /* 0x00000069ea69723e */ /* 0x000fe400000000ff */
[----:B------:R-:W-:Y:S01]  /*4390*/  F2FP.F16.F32.PACK_AB R106, R235, R106 ;  /* 0x0000006aeb6a723e */ /* 0x000fe200000000ff */
[C---:B-1----:R-:W-:Y:S01]  /*43a0*/  IMAD.WIDE.U32 R230, R228.reuse, 0x10, R230 ;  /* 0x00000010e4e67825 */ /* 0x042fe200078e00e6 */
[----:B------:R1:W-:Y:S01]  /*43b0*/  STG.E.128 desc[UR4][R232.64], R100 ;  /* 0x00000064e8007986 */ /* 0x0003e2000c101d04 */
[----:B------:R-:W-:-:S03]  /*43c0*/  IADD3 R228, R228, 0x80, RZ ;  /* 0x00000080e4e47810 */ /* 0x000fc60007ffe0ff */
[----:B------:R1:W-:Y:S04]  /*43d0*/  STG.E.128 desc[UR4][R230.64], R104 ;  /* 0x00000068e6007986 */ /* 0x0003e8000c101d04 */
.L_x_20162:
[----:B------:R-:W-:Y:S05]  /*43e0*/  BSYNC B0 ;  /* 0x0000000000007941 */ /* 0x000fea0003800000 */
.L_x_20161:
        /* <DEDUP_REMOVED lines=50> */
.L_x_20164:
[----:B------:R-:W-:Y:S05]  /*4710*/  BSYNC B0 ;  /* 0x0000000000007941 */ /* 0x000fea0003800000 */
.L_x_20163:
        /* <DEDUP_REMOVED lines=50> */
.L_x_20166:
[----:B------:R-:W-:Y:S05]  /*4a40*/  BSYNC B0 ;  /* 0x0000000000007941 */ /* 0x000fea0003800000 */
.L_x_20165:
        /* <DEDUP_REMOVED lines=50> */
.L_x_20168:
[----:B------:R-:W-:Y:S05]  /*4d70*/  BSYNC B0 ;  /* 0x0000000000007941 */ /* 0x000fea0003800000 */
.L_x_20167:
        /* <DEDUP_REMOVED lines=17> */
[----:B------:R-:W-:Y:S01]  /*4e90*/  F2FP.F16.F32.PACK_AB R103, R104, R103 ;  /* 0x000000676867723e */ /* 0x000fe200000000ff */
[----:B------:R-:W0:Y:S01]  /*4ea0*/  LDC.64 R230, c[0x0][0x2b8] ;  /* 0x0000ae00ffe67b82 */ /* 0x000e220000000a00 */
[----:B------:R-:W-:Y:S01]  /*4eb0*/  FADD.FTZ R232, R96, -UR16 ;  /* 0x8000001060e87e21 */ /* 0x000fe20008010000 */
[----:B------:R-:W-:Y:S01]  /*4ec0*/  F2FP.F16.F32.PACK_AB R100, R101, R100 ;  /* 0x000000646564723e */ /* 0x000fe200000000ff */
[----:B------:R-:W-:Y:S01]  /*4ed0*/  FADD.FTZ R101, R94, -UR16 ;  /* 0x800000105e657e21 */ /* 0x000fe20008010000 */
[----:B------:R-:W-:Y:S01]  /*4ee0*/  F2FP.F16.F32.PACK_AB R107, R102, R107 ;  /* 0x0000006b666b723e */ /* 0x000fe200000000ff */
        /* <DEDUP_REMOVED lines=20> */
[----:B------:R-:W-:-:S04]  /*5030*/  F2FP.F16.F32.PACK_AB R106, R237, R236 ;  /* 0x000000eced6a723e */ /* 0x000fc800000000ff */
[----:B------:R0:W-:Y:S01]  /*5040*/  STG.E.128 desc[UR4][R230.64], R100 ;  /* 0x00000064e6007986 */ /* 0x0001e2000c101d04 */
[----:B-1----:R-:W-:Y:S01]  /*5050*/  IMAD.WIDE.U32 R228, R228, 0x10, R104 ;  /* 0x00000010e4e47825 */ /* 0x002fe200078e0068 */
[----:B------:R-:W-:Y:S02]  /*5060*/  F2FP.F16.F32.PACK_AB R105, R235, R234 ;  /* 0x000000eaeb69723e */ /* 0x000fe400000000ff */
[----:B------:R-:W-:-:S05]  /*5070*/  F2FP.F16.F32.PACK_AB R104, R233, R232 ;  /* 0x000000e8e968723e */ /* 0x000fca00000000ff */
[----:B------:R0:W-:Y:S02]  /*5080*/  STG.E.128 desc[UR4][R228.64], R104 ;  /* 0x00000068e4007986 */ /* 0x0001e4000c101d04 */
.L_x_20170:
[----:B------:R-:W-:Y:S05]  /*5090*/  BSYNC B0 ;  /* 0x0000000000007941 */ /* 0x000fea0003800000 */
.L_x_20169:
[----:B------:R-:W-:Y:S02]  /*50a0*/  IADD3 R227, R227, UR14, RZ ;  /* 0x0000000ee3e37c10 */ /* 0x000fe4000fffe0ff */
[----:B01234-:R-:W-:Y:S02]  /*50b0*/  SEL R102, RZ, 0x1, P4 ;  /* 0x00000001ff667807 */ /* 0x01ffe40002000000 */
[----:B------:R-:W-:-:S13]  /*50c0*/  ISETP.GE.AND P1, PT, R227, UR15, PT ;  /* 0x0000000fe3007c0c */ /* 0x000fda000bf26270 */
[----:B------:R-:W-:Y:S05]  /*50d0*/  @!P1 BRA `(.L_x_20171) ;  /* 0xffffffc400609947 */ /* 0x000fea000383ffff */
[----:B------:R-:W-:Y:S05]  /*50e0*/  EXIT ;  /* 0x000000000000794d */ /* 0x000fea0003800000 */
.L_x_20160:
[----:B------:R-:W-:Y:S01]  /*50f0*/  HFMA2.MMA R231, -RZ, RZ, 0, 5.9604644775390625e-08 ;  /* 0x00000001ffe77435 */ /* 0x000fe200000001ff */
[----:B------:R-:W-:Y:S02]  /*5100*/  MOV R232, R101 ;  /* 0x0000006500e87202 */ /* 0x000fe40000000f00 */
[----:B------:R-:W-:Y:S02]  /*5110*/  MOV R234, 0x1f ;  /* 0x0000001f00ea7802 */ /* 0x000fe40000000f00 */
[----:B------:R-:W-:-:S07]  /*5120*/  MOV R229, 0xffffffff ;  /* 0xffffffff00e57802 */ /* 0x000fce0000000f00 */
[----:B-----5:R-:W-:Y:S05]  /*5130*/  WARPSYNC.COLLECTIVE R229, `(.L_x_20172) ;  /* 0x00000000e5087348 */ /* 0x020fea0003c00000 */
[----:B------:R0:W1:Y:S02]  /*5140*/  SHFL.BFLY P6, R230, R232, R231, R234 ;  /* 0x0c0000e7e8e67389 */ /* 0x00006400000c00ea */
[----:B01---5:R-:W-:Y:S01]  /*5150*/  ENDCOLLECTIVE ;  /* 0x000000000000791b */ /* 0x023fe20003800000 */
.L_x_20172:
[----:B------:R-:W-:Y:S01]  /*5160*/  HFMA2.MMA R231, -RZ, RZ, 0, 1.1920928955078125e-07 ;  /* 0x00000002ffe77435 */ /* 0x000fe200000001ff */
[----:B------:R-:W-:-:S05]  /*5170*/  MOV R100, R230 ;  /* 0x000000e600647202 */ /* 0x000fca0000000f00 */
[----:B------:R-:W-:-:S05]  /*5180*/  FADD.FTZ R102, R101, R100 ;  /* 0x0000006465667221 */ /* 0x000fca0000010000 */
[----:B------:R-:W-:-:S07]  /*5190*/  MOV R232, R102 ;  /* 0x0000006600e87202 */ /* 0x000fce0000000f00 */
[----:B------:R-:W-:Y:S05]  /*51a0*/  WARPSYNC.COLLECTIVE R229, `(.L_x_20173) ;  /* 0x00000000e5087348 */ /* 0x000fea0003c00000 */
[----:B------:R0:W1:Y:S02]  /*51b0*/  SHFL.BFLY P6, R230, R232, R231, R234 ;  /* 0x0c0000e7e8e67389 */ /* 0x00006400000c00ea */
[----:B01----:R-:W-:Y:S01]  /*51c0*/  ENDCOLLECTIVE ;  /* 0x000000000000791b */ /* 0x003fe20003800000 */
.L_x_20173:
[----:B------:R-:W-:Y:S01]  /*51d0*/  HFMA2.MMA R231, -RZ, RZ, 0, 2.384185791015625e-07 ;  /* 0x00000004ffe77435 */ /* 0x000fe200000001ff */
[----:B------:R-:W-:-:S05]  /*51e0*/  MOV R105, R230 ;  /* 0x000000e600697202 */ /* 0x000fca0000000f00 */
[----:B------:R-:W-:-:S05]  /*51f0*/  FADD.FTZ R105, R102, R105 ;  /* 0x0000006966697221 */ /* 0x000fca0000010000 */
[----:B------:R-:W-:-:S07]  /*5200*/  MOV R232, R105 ;  /* 0x0000006900e87202 */ /* 0x000fce0000000f00 */
[----:B------:R-:W-:Y:S05]  /*5210*/  WARPSYNC.COLLECTIVE R229, `(.L_x_20174) ;  /* 0x00000000e5087348 */ /* 0x000fea0003c00000 */
[----:B------:R0:W1:Y:S02]  /*5220*/  SHFL.BFLY P6, R230, R232, R231, R234 ;  /* 0x0c0000e7e8e67389 */ /* 0x00006400000c00ea */
[----:B01----:R-:W-:Y:S01]  /*5230*/  ENDCOLLECTIVE ;  /* 0x000000000000791b */ /* 0x003fe20003800000 */
.L_x_20174:
[----:B------:R-:W-:Y:S01]  /*5240*/  HFMA2.MMA R231, -RZ, RZ, 0, 4.76837158203125e-07 ;  /* 0x00000008ffe77435 */ /* 0x000fe200000001ff */
[----:B------:R-:W-:-:S05]  /*5250*/  MOV R100, R230 ;  /* 0x000000e600647202 */ /* 0x000fca0000000f00 */
[----:B------:R-:W-:-:S05]  /*5260*/  FADD.FTZ R106, R105, R100 ;  /* 0x00000064696a7221 */ /* 0x000fca0000010000 */
[----:B------:R-:W-:-:S07]  /*5270*/  MOV R232, R106 ;  /* 0x0000006a00e87202 */ /* 0x000fce0000000f00 */
[----:B------:R-:W-:Y:S05]  /*5280*/  WARPSYNC.COLLECTIVE R229, `(.L_x_20175) ;  /* 0x00000000e5087348 */ /* 0x000fea0003c00000 */
[----:B------:R0:W1:Y:S02]  /*5290*/  SHFL.BFLY P6, R230, R232, R231, R234 ;  /* 0x0c0000e7e8e67389 */ /* 0x00006400000c00ea */
[----:B01----:R-:W-:Y:S01]  /*52a0*/  ENDCOLLECTIVE ;  /* 0x000000000000791b */ /* 0x003fe20003800000 */
.L_x_20175:
[----:B------:R-:W-:Y:S01]  /*52b0*/  HFMA2.MMA R231, -RZ, RZ, 0, 9.5367431640625e-07 ;  /* 0x00000010ffe77435 */ /* 0x000fe200000001ff */
[----:B------:R-:W-:-:S05]  /*52c0*/  MOV R107, R230 ;  /* 0x000000e6006b7202 */ /* 0x000fca0000000f00 */
[----:B------:R-:W-:-:S05]  /*52d0*/  FADD.FTZ R107, R106, R107 ;  /* 0x0000006b6a6b7221 */ /* 0x000fca0000010000 */
[----:B------:R-:W-:-:S07]  /*52e0*/  MOV R232, R107 ;  /* 0x0000006b00e87202 */ /* 0x000fce0000000f00 */
[----:B------:R-:W-:Y:S05]  /*52f0*/  WARPSYNC.COLLECTIVE R229, `(.L_x_20176) ;  /* 0x00000000e5087348 */ /* 0x000fea0003c00000 */
[----:B------:R0:W1:Y:S02]  /*5300*/  SHFL.BFLY P6, R230, R232, R231, R234 ;  /* 0x0c0000e7e8e67389 */ /* 0x00006400000c00ea */
[----:B01----:R-:W-:Y:S01]  /*5310*/  ENDCOLLECTIVE ;  /* 0x000000000000791b */ /* 0x003fe20003800000 */
.L_x_20176:
        /* <DEDUP_REMOVED lines=89> */
.L_x_20177:
[----:B------:R-:W-:Y:S01]  /*58b0*/  HFMA2.MMA R231, -RZ, RZ, 0, 1.1920928955078125e-07 ;  /* 0x00000002ffe77435 */ /* 0x000fe200000001ff */
[----:B------:R-:W-:-:S05]  /*58c0*/  MOV R102, R230 ;  /* 0x000000e600667202 */ /* 0x000fca0000000f00 */
[----:B------:R-:W-:-:S05]  /*58d0*/  FADD.FTZ R102, R101, R102 ;  /* 0x0000006665667221 */ /* 0x000fca0000010000 */
[----:B------:R-:W-:-:S07]  /*58e0*/  MOV R232, R102 ;  /* 0x0000006600e87202 */ /* 0x000fce0000000f00 */
[----:B------:R-:W-:Y:S05]  /*58f0*/  WARPSYNC.COLLECTIVE R229, `(.L_x_20178) ;  /* 0x00000000e5087348 */ /* 0x000fea0003c00000 */
[----:B------:R0:W1:Y:S02]  /*5900*/  SHFL.BFLY P6, R230, R232, R231, R234 ;  /* 0x0c0000e7e8e67389 */ /* 0x00006400000c00ea */
[----:B01----:R-:W-:Y:S01]  /*5910*/  ENDCOLLECTIVE ;  /* 0x000000000000791b */ /* 0x003fe20003800000 */
.L_x_20178:
[----:B------:R-:W-:Y:S01]  /*5920*/  HFMA2.MMA R231, -RZ, RZ, 0, 2.384185791015625e-07 ;  /* 0x00000004ffe77435 */ /* 0x000fe200000001ff */
[----:B------:R-:W-:-:S05]  /*5930*/  MOV R105, R230 ;  /* 0x000000e600697202 */ /* 0x000fca0000000f00 */
[----:B------:R-:W-:-:S05]  /*5940*/  FADD.FTZ R105, R102, R105 ;  /* 0x0000006966697221 */ /* 0x000fca0000010000 */
[----:B------:R-:W-:-:S07]  /*5950*/  MOV R232, R105 ;  /* 0x0000006900e87202 */ /* 0x000fce0000000f00 */
[----:B------:R-:W-:Y:S05]  /*5960*/  WARPSYNC.COLLECTIVE R229, `(.L_x_20179) ;  /* 0x00000000e5087348 */ /* 0x000fea0003c00000 */
[----:B------:R0:W1:Y:S02]  /*5970*/  SHFL.BFLY P6, R230, R232, R231, R234 ;  /* 0x0c0000e7e8e67389 */ /* 0x00006400000c00ea */
[----:B01----:R-:W-:Y:S01]  /*5980*/  ENDCOLLECTIVE ;  /* 0x000000000000791b */ /* 0x003fe20003800000 */
.L_x_20179:
[----:B------:R-:W-:Y:S01]  /*5990*/  HFMA2.MMA R231, -RZ, RZ, 0, 4.76837158203125e-07 ;  /* 0x00000008ffe77435 */ /* 0x000fe200000001ff */
[----:B------:R-:W-:-:S05]  /*59a0*/  MOV R106, R230 ;  /* 0x000000e6006a7202 */ /* 0x000fca0000000f00 */
[----:B------:R-:W-:-:S05]  /*59b0*/  FADD.FTZ R106, R105, R106 ;  /* 0x0000006a696a7221 */ /* 0x000fca0000010000 */
[----:B------:R-:W-:-:S07]  /*59c0*/  MOV R232, R106 ;  /* 0x0000006a00e87202 */ /* 0x000fce0000000f00 */
[----:B------:R-:W-:Y:S05]  /*59d0*/  WARPSYNC.COLLECTIVE R229, `(.L_x_20180) ;  /* 0x00000000e5087348 */ /* 0x000fea0003c00000 */
[----:B------:R0:W1:Y:S02]  /*59e0*/  SHFL.BFLY P6, R230, R232, R231, R234 ;  /* 0x0c0000e7e8e67389 */ /* 0x00006400000c00ea */
[----:B01----:R-:W-:Y:S01]  /*59f0*/  ENDCOLLECTIVE ;  /* 0x000000000000791b */ /* 0x003fe20003800000 */
.L_x_20180:
[----:B------:R-:W-:Y:S01]  /*5a00*/  HFMA2.MMA R231, -RZ, RZ, 0, 9.5367431640625e-07 ;  /* 0x00000010ffe77435 */ /* 0x000fe200000001ff */
[----:B------:R-:W-:-:S05]  /*5a10*/  MOV R107, R230 ;  /* 0x000000e6006b7202 */ /* 0x000fca0000000f00 */
[----:B------:R-:W-:-:S05]  /*5a20*/  FADD.FTZ R107, R106, R107 ;  /* 0x0000006b6a6b7221 */ /* 0x000fca0000010000 */
[----:B------:R-:W-:-:S07]  /*5a30*/  MOV R232, R107 ;  /* 0x0000006b00e87202 */ /* 0x000fce0000000f00 */
[----:B------:R-:W-:Y:S05]  /*5a40*/  WARPSYNC.COLLECTIVE R229, `(.L_x_20181) ;  /* 0x00000000e5087348 */ /* 0x000fea0003c00000 */
[----:B------:R0:W1:Y:S02]  /*5a50*/  SHFL.BFLY P6, R230, R232, R231, R234 ;  /* 0x0c0000e7e8e67389 */ /* 0x00006400000c00ea */
[----:B01----:R-:W-:Y:S01]  /*5a60*/  ENDCOLLECTIVE ;  /* 0x000000000000791b */ /* 0x003fe20003800000 */
.L_x_20181:
[----:B------:R-:W-:Y:S05]  /*5a70*/  BRA `(.L_x_20182) ;  /* 0xffffffe000647947 */ /* 0x000fea000383ffff */
.L_x_20183:
        /* <DEDUP_REMOVED lines=16> */
.L_x_33548:


//--------------------- .text._ZN10layer_norm31ln_parallel_residual_fwd_kernelINS_13Kernel_traitsI6__halfS2_fS2_fjLj5120ELj1ELj1ELj4ELj16ENS_18Kernel_traits_baseILj5120ES2_S2_fS2_fjLj128EEEEELb0ELb0ELb1EEEvNS_9FwdParamsE --------------------------
	.section	.text._ZN10layer_norm31ln_parallel_residual_fwd_kernelINS_13Kernel_traitsI6__halfS2_fS2_fjLj5120ELj1ELj1ELj4ELj16ENS_18Kernel_traits_baseILj5120ES2_S2_fS2_fjLj128EEEEELb0ELb0ELb1EEEvNS_9FwdParamsE,"ax",@progbits
	.align	128
        .global         _ZN10layer_norm31ln_parallel_residual_fwd_kernelINS_13Kernel_traitsI6__halfS2_fS2_fjLj5120ELj1ELj1ELj4ELj16ENS_18Kernel_traits_baseILj5120ES2_S2_fS2_fjLj128EEEEELb0ELb0ELb1EEEvNS_9FwdParamsE
        .type           _ZN10layer_norm31ln_parallel_residual_fwd_kernelINS_13Kernel_traitsI6__halfS2_fS2_fjLj5120ELj1ELj1ELj4ELj16ENS_18Kernel_traits_baseILj5120ES2_S2_fS2_fjLj128EEEEELb0ELb0ELb1EEEvNS_9FwdParamsE,@function
        .size           _ZN10layer_norm31ln_parallel_residual_fwd_kernelINS_13Kernel_traitsI6__halfS2_fS2_fjLj5120ELj1ELj1ELj4ELj16ENS_18Kernel_traits_baseILj5120ES2_S2_fS2_fjLj128EEEEELb0ELb0ELb1EEEvNS_9FwdParamsE,(.L_x_33549 - _ZN10layer_norm31ln_parallel_residual_fwd_kernelINS_13Kernel_traitsI6__halfS2_fS2_fjLj5120ELj1ELj1ELj4ELj16ENS_18Kernel_traits_baseILj5120ES2_S2_fS2_fjLj128EEEEELb0ELb0ELb1EEEvNS_9FwdParamsE)
        .other          _ZN10layer_norm31ln_parallel_residual_fwd_kernelINS_13Kernel_traitsI6__halfS2_fS2_fjLj5120ELj1ELj1ELj4ELj16ENS_18Kernel_traits_baseILj5120ES2_S2_fS2_fjLj128EEEEELb0ELb0ELb1EEEvNS_9FwdParamsE,@"STO_CUDA_ENTRY STV_DEFAULT"
_ZN10layer_norm31ln_parallel_residual_fwd_kernelINS_13Kernel_traitsI6__halfS2_fS2_fjLj5120ELj1ELj1ELj4ELj16ENS_18Kernel_traits_baseILj5120ES2_S2_fS2_fjLj128EEEEELb0ELb0ELb1EEEvNS_9FwdParamsE:
.text._ZN10layer_norm31ln_parallel_residual_fwd_kernelINS_13Kernel_traitsI6__halfS2_fS2_fjLj5120ELj1ELj1ELj4ELj16ENS_18Kernel_traits_baseILj5120ES2_S2_fS2_fjLj128EEEEELb0ELb0ELb1EEEvNS_9FwdParamsE:
        /* <DEDUP_REMOVED lines=62> */
[----:B------:R-:W-:Y:S01]  /*03e0*/  @!P1 CS2R R54, SRZ ;  /* 0x0000000000369805 */ /* 0x000fe2000001ff00 */
[----:B------:R-:W-:Y:S01]  /*03f0*/  ULDC.64 UR6, c[0x0][0x228] ;  /* 0x00008a0000067ab9 */ /* 0x000fe20000000a00 */
[----:B------:R-:W-:Y:S01]  /*0400*/  SHF.R.U32.HI R192, RZ, 0x5, R135 ;  /* 0x00000005ffc07819 */ /* 0x000fe20000011687 */
[----:B------:R-:W-:Y:S01]  /*0410*/  HFMA2.MMA R194, -RZ, RZ, 0, 5.9604644775390625e-08 ;  /* 0x00000001ffc27435 */ /* 0x000fe200000001ff */
[----:B------:R-:W-:Y:S01]  /*0420*/  ISETP.NE.U32.AND P0, PT, RZ, UR6, PT ;  /* 0x00000006ff007c0c */ /* 0x000fe2000bf05070 */
[----:B------:R-:W-:Y:S01]  /*0430*/  ULDC.U8 UR6, c[0x0][0x2a0] ;  /* 0x0000a80000067ab9 */ /* 0x000fe20000000000 */
[----:B------:R-:W5:Y:S01]  /*0440*/  LDG.E.128 R116, desc[UR4][R2.64] ;  /* 0x0000000402747981 */ /* 0x000f62000c1e1d00 */
[--C-:B------:R-:W-:Y:S01]  /*0450*/  HADD2.F32 R133, -RZ, R8.reuse.H0_H0 ;  /* 0x20000008ff857230 */ /* 0x100fe20000004100 */
[----:B------:R-:W-:Y:S01]  /*0460*/  LEA R176, R176, 0x4, 0x2 ;  /* 0x00000004b0b07811 */ /* 0x000fe200078e10ff */
[----:B------:R-:W-:Y:S01]  /*0470*/  HADD2.F32 R132, -RZ, R8.H1_H1 ;  /* 0x30000008ff847230 */ /* 0x000fe20000004100 */
[----:B------:R-:W5:Y:S01]  /*0480*/  LDG.E.128 R112, desc[UR4][R2.64+0x800] ;  /* 0x0008000402707981 */ /* 0x000f62000c1e1d00 */
[--C-:B------:R-:W-:Y:S01]  /*0490*/  HADD2.F32 R39, -RZ, R9.reuse.H0_H0 ;  /* 0x20000009ff277230 */ /* 0x100fe20000004100 */
[----:B------:R-:W-:Y:S01]  /*04a0*/  LOP3.LUT R175, R135, 0x1f, RZ, 0xc0, !PT ;  /* 0x0000001f87af7812 */ /* 0x000fe200078ec0ff */
[----:B------:R-:W-:Y:S01]  /*04b0*/  HADD2.F32 R38, -RZ, R9.H1_H1 ;  /* 0x30000009ff267230 */ /* 0x000fe20000004100 */
[----:B------:R-:W5:Y:S01]  /*04c0*/  LDG.E.128 R108, desc[UR4][R2.64+0x1000] ;  /* 0x00100004026c7981 */ /* 0x000f62000c1e1d00 */
[--C-:B------:R-:W-:Y:S01]  /*04d0*/  HADD2.F32 R37, -RZ, R10.reuse.H0_H0 ;  /* 0x2000000aff257230 */ /* 0x100fe20000004100 */
[----:B------:R-:W-:Y:S01]  /*04e0*/  ISETP.NE.AND P3, PT, RZ, UR6, PT ;  /* 0x00000006ff007c0c */ /* 0x000fe2000bf65270 */
[----:B------:R-:W-:Y:S01]  /*04f0*/  HADD2.F32 R36, -RZ, R10.H1_H1 ;  /* 0x3000000aff247230 */ /* 0x000fe20000004100 */
[----:B------:R-:W5:Y:S01]  /*0500*/  LDG.E.128 R104, desc[UR4][R4.64] ;  /* 0x0000000404687981 */ /* 0x000f62000c1e1d00 */
[--C-:B------:R-:W-:Y:S01]  /*0510*/  HADD2.F32 R35, -RZ, R11.reuse.H0_H0 ;  /* 0x2000000bff237230 */ /* 0x100fe20000004100 */
[----:B------:R-:W-:Y:S01]  /*0520*/  LOP3.LUT R192, R192, 0x3, RZ, 0xc0, !PT ;  /* 0x00000003c0c07812 */ /* 0x000fe200078ec0ff */
[----:B------:R-:W-:Y:S01]  /*0530*/  HADD2.F32 R34, -RZ, R11.H1_H1 ;  /* 0x3000000bff227230 */ /* 0x000fe20000004100 */
[----:B------:R-:W5:Y:S01]  /*0540*/  LDG.E.128 R100, desc[UR4][R4.64+0x800] ;  /* 0x0008000404647981 */ /* 0x000f62000c1e1d00 */
[--C-:B------:R-:W-:Y:S01]  /*0550*/  HADD2.F32 R33, -RZ, R12.reuse.H0_H0 ;  /* 0x2000000cff217230 */ /* 0x100fe20000004100 */
[----:B------:R-:W-:Y:S01]  /*0560*/  ULDC UR12, c[0x0][0x290] ;  /* 0x0000a400000c7ab9 */ /* 0x000fe20000000800 */
[----:B------:R-:W-:Y:S01]  /*0570*/  HADD2.F32 R32, -RZ, R12.H1_H1 ;  /* 0x3000000cff207230 */ /* 0x000fe20000004100 */
[----:B------:R0:W5:Y:S01]  /*0580*/  LDG.E.128 R96, desc[UR4][R4.64+0x1000] ;  /* 0x0010000404607981 */ /* 0x000162000c1e1d00 */
[--C-:B------:R-:W-:Y:S01]  /*0590*/  HADD2.F32 R31, -RZ, R13.reuse.H0_H0 ;  /* 0x2000000dff1f7230 */ /* 0x100fe20000004100 */
[----:B------:R-:W-:Y:S01]  /*05a0*/  ISETP.NE.AND.EX P0, PT, RZ, UR7, PT, P0 ;  /* 0x00000007ff007c0c */ /* 0x000fe2000bf05300 */
        /* <DEDUP_REMOVED lines=32> */
[----:B0-----:R-:W-:-:S02]  /*07b0*/  HADD2.F32 R5, -RZ, R70.H0_H0 ;  /* 0x20000046ff057230 */ /* 0x001fc40000004100 */
        /* <DEDUP_REMOVED lines=43> */
[--C-:B--2---:R-:W-:Y:S02]  /*0a70*/  HADD2.F32 R180, -RZ, R126.reuse.H0_H0 ;  /* 0x2000007effb47230 */ /* 0x104fe40000004100 */
[----:B------:R-:W-:Y:S02]  /*0a80*/  HADD2.F32 R181, -RZ, R126.H1_H1 ;  /* 0x3000007effb57230 */ /* 0x000fe40000004100 */
[--C-:B---3--:R-:W-:Y:S02]  /*0a90*/  HADD2.F32 R179, -RZ, R121.reuse.H0_H0 ;  /* 0x20000079ffb37230 */ /* 0x108fe40000004100 */
[----:B------:R-:W-:Y:S02]  /*0aa0*/  HADD2.F32 R126, -RZ, R121.H1_H1 ;  /* 0x30000079ff7e7230 */ /* 0x000fe40000004100 */
[----:B------:R-:W-:-:S02]  /*0ab0*/  HADD2.F32 R174, -RZ, R125.H0_H0 ;  /* 0x2000007dffae7230 */ /* 0x000fc40000004100 */
[--C-:B------:R-:W-:Y:S02]  /*0ac0*/  HADD2.F32 R121, -RZ, R122.reuse.H0_H0 ;  /* 0x2000007aff797230 */ /* 0x100fe40000004100 */
[----:B------:R-:W-:Y:S02]  /*0ad0*/  HADD2.F32 R182, -RZ, R122.H1_H1 ;  /* 0x3000007affb67230 */ /* 0x000fe40000004100 */
[--C-:B----4-:R-:W-:Y:S02]  /*0ae0*/  HADD2.F32 R186, -RZ, R46.reuse.H0_H0 ;  /* 0x2000002effba7230 */ /* 0x110fe40000004100 */
[----:B------:R-:W-:Y:S02]  /*0af0*/  HADD2.F32 R189, -RZ, R46.H1_H1 ;  /* 0x3000002effbd7230 */ /* 0x000fe40000004100 */
[----:B------:R-:W-:Y:S02]  /*0b00*/  HADD2.F32 R193, -RZ, R42.H0_H0 ;  /* 0x2000002affc17230 */ /* 0x000fe40000004100 */
        /* <DEDUP_REMOVED lines=9> */
[----:B------:R-:W-:Y:S02]  /*0ba0*/  HADD2.F32 R42, -RZ, R42.H1_H1 ;  /* 0x3000002aff2a7230 */ /* 0x000fe40000004100 */
[----:B------:R-:W-:-:S07]  /*0bb0*/  HADD2.F32 R190, -RZ, R120.H1_H1 ;  /* 0x30000078ffbe7230 */ /* 0x000fce0000004100 */
.L_x_20265:
[----:B-1----:R-:W0:Y:S01]  /*0bc0*/  LDC.64 R40, c[0x0][0x220] ;  /* 0x00008800ff287b82 */ /* 0x002e220000000a00 */
        /* <DEDUP_REMOVED lines=22> */
.L_x_20184:
[----:B-----5:R-:W-:-:S05]  /*0d30*/  HADD2.F32 R45, -RZ, R92.H0_H0 ;  /* 0x2000005cff2d7230 */ /* 0x020fca0000004100 */
[----:B------:R-:W-:-:S04]  /*0d40*/  FADD.FTZ R80, R80, R45 ;  /* 0x0000002d50507221 */ /* 0x000fc80000010000 */
[----:B------:R-:W-:-:S07]  /*0d50*/  @P1 FADD.FTZ R80, R88, R80 ;  /* 0x0000005058501221 */ /* 0x000fce0000010000 */
.L_x_20185:
[----:B------:R-:W-:Y:S01]  /*0d60*/  HADD2.F32 R81, -RZ, R76.H1_H1 ;  /* 0x3000004cff517230 */ /* 0x000fe20000004100 */
[----:B------:R-:W-:Y:S06]  /*0d70*/  @P2 BRA `(.L_x_20186) ;  /* 0x00000000000c2947 */ /* 0x000fec0003800000 */
[----:B------:R-:W-:Y:S05]  /*0d80*/  @!P1 BRA `(.L_x_20187) ;  /* 0x0000000000149947 */ /* 0x000fea0003800000 */
[----:B-----5:R-:W-:Y:S01]  /*0d90*/  FADD.FTZ R81, R89, R81 ;  /* 0x0000005159517221 */ /* 0x020fe20000010000 */
[----:B------:R-:W-:Y:S06]  /*0da0*/  BRA `(.L_x_20187) ;  /* 0x00000000000c7947 */ /* 0x000fec0003800000 */
.L_x_20186:
[----:B-----5:R-:W-:-:S05]  /*0db0*/  HADD2.F32 R44, -RZ, R92.H1_H1 ;  /* 0x3000005cff2c7230 */ /* 0x020fca0000004100 */
[----:B------:R-:W-:-:S04]  /*0dc0*/  FADD.FTZ R81, R81, R44 ;  /* 0x0000002c51517221 */ /* 0x000fc80000010000 */
[----:B------:R-:W-:-:S07]  /*0dd0*/  @P1 FADD.FTZ R81, R89, R81 ;  /* 0x0000005159511221 */ /* 0x000fce0000010000 */
.L_x_20187:
[----:B------:R-:W-:Y:S01]  /*0de0*/  HADD2.F32 R82, -RZ, R77.H0_H0 ;  /* 0x2000004dff527230 */ /* 0x000fe20000004100 */
[----:B------:R-:W-:Y:S06]  /*0df0*/  @P2 BRA `(.L_x_20188) ;  /* 0x00000000000c2947 */ /* 0x000fec0003800000 */
[----:B------:R-:W-:Y:S05]  /*0e00*/  @!P1 BRA `(.L_x_20189) ;  /* 0x0000000000149947 */ /* 0x000fea0003800000 */
[----:B-----5:R-:W-:Y:S01]  /*0e10*/  FADD.FTZ R82, R90, R82 ;  /* 0x000000525a527221 */ /* 0x020fe20000010000 */
[----:B------:R-:W-:Y:S06]  /*0e20*/  BRA `(.L_x_20189) ;  /* 0x00000000000c7947 */ /* 0x000fec0003800000 */
.L_x_20188:
[----:B-----5:R-:W-:-:S05]  /*0e30*/  HADD2.F32 R45, -RZ, R93.H0_H0 ;  /* 0x2000005dff2d7230 */ /* 0x020fca0000004100 */
[----:B------:R-:W-:-:S04]  /*0e40*/  FADD.FTZ R82, R82, R45 ;  /* 0x0000002d52527221 */ /* 0x000fc80000010000 */
[----:B------:R-:W-:-:S07]  /*0e50*/  @P1 FADD.FTZ R82, R90, R82 ;  /* 0x000000525a521221 */ /* 0x000fce0000010000 */
.L_x_20189:
[----:B------:R-:W-:Y:S01]  /*0e60*/  HADD2.F32 R83, -RZ, R77.H1_H1 ;  /* 0x3000004dff537230 */ /* 0x000fe20000004100 */
[----:B------:R-:W-:Y:S06]  /*0e70*/  @P2 BRA `(.L_x_20190) ;  /* 0x00000000000c2947 */ /* 0x000fec0003800000 */
[----:B------:R-:W-:Y:S05]  /*0e80*/  @!P1 BRA `(.L_x_20191) ;  /* 0x0000000000149947 */ /* 0x000fea0003800000 */
[----:B-----5:R-:W-:Y:S01]  /*0e90*/  FADD.FTZ R83, R91, R83 ;  /* 0x000000535b537221 */ /* 0x020fe20000010000 */
[----:B------:R-:W-:Y:S06]  /*0ea0*/  BRA `(.L_x_20191) ;  /* 0x00000000000c7947 */ /* 0x000fec0003800000 */
.L_x_20190:
[----:B-----5:R-:W-:-:S05]  /*0eb0*/  HADD2.F32 R44, -RZ, R93.H1_H1 ;  /* 0x3000005dff2c7230 */ /* 0x020fca0000004100 */
[----:B------:R-:W-:-:S04]  /*0ec0*/  FADD.FTZ R83, R83, R44 ;  /* 0x0000002c53537221 */ /* 0x000fc80000010000 */
[----:B------:R-:W-:-:S07]  /*0ed0*/  @P1 FADD.FTZ R83, R91, R83 ;  /* 0x000000535b531221 */ /* 0x000fce0000010000 */
.L_x_20191:
[----:B------:R-:W-:Y:S01]  /*0ee0*/  HADD2.F32 R76, -RZ, R78.H0_H0 ;  /* 0x2000004eff4c7230 */ /* 0x000fe20000004100 */
[----:B------:R-:W-:Y:S06]  /*0ef0*/  @P2 BRA `(.L_x_20192) ;  /* 0x00000000000c2947 */ /* 0x000fec0003800000 */
[----:B------:R-:W-:Y:S05]  /*0f00*/  @!P1 BRA `(.L_x_20193) ;  /* 0x0000000000149947 */ /* 0x000fea0003800000 */
[----:B-----5:R-:W-:Y:S01]  /*0f10*/  FADD.FTZ R76, R84, R76 ;  /* 0x0000004c544c7221 */ /* 0x020fe20000010000 */
[----:B------:R-:W-:Y:S06]  /*0f20*/  BRA `(.L_x_20193) ;  /* 0x00000000000c7947 */ /* 0x000fec0003800000 */
.L_x_20192:
[----:B-----5:R-:W-:-:S05]  /*0f30*/  HADD2.F32 R45, -RZ, R94.H0_H0 ;  /* 0x2000005eff2d7230 */ /* 0x020fca0000004100 */
[----:B------:R-:W-:-:S04]  /*0f40*/  FADD.FTZ R76, R76, R45 ;  /* 0x0000002d4c4c7221 */ /* 0x000fc80000010000 */
[----:B------:R-:W-:-:S07]  /*0f50*/  @P1 FADD.FTZ R76, R84, R76 ;  /* 0x0000004c544c1221 */ /* 0x000fce0000010000 */
.L_x_20193:
[----:B------:R-:W-:Y:S01]  /*0f60*/  HADD2.F32 R77, -RZ, R78.H1_H1 ;  /* 0x3000004eff4d7230 */ /* 0x000fe20000004100 */
[----:B------:R-:W-:Y:S06]  /*0f70*/  @P2 BRA `(.L_x_20194) ;  /* 0x00000000000c2947 */ /* 0x000fec0003800000 */
[----:B------:R-:W-:Y:S05]  /*0f80*/  @!P1 BRA `(.L_x_20195) ;  /* 0x0000000000149947 */ /* 0x000fea0003800000 */
[----:B-----5:R-:W-:Y:S01]  /*0f90*/  FADD.FTZ R77, R85, R77 ;  /* 0x0000004d554d7221 */ /* 0x020fe20000010000 */
[----:B------:R-:W-:Y:S06]  /*0fa0*/  BRA `(.L_x_20195) ;  /* 0x00000000000c7947 */ /* 0x000fec0003800000 */
.L_x_20194:
[----:B-----5:R-:W-:-:S05]  /*0fb0*/  HADD2.F32 R44, -RZ, R94.H1_H1 ;  /* 0x3000005eff2c7230 */ /* 0x020fca0000004100 */
[----:B------:R-:W-:-:S04]  /*0fc0*/  FADD.FTZ R77, R77, R44 ;  /* 0x0000002c4d4d7221 */ /* 0x000fc80000010000 */
[----:B------:R-:W-:-:S07]  /*0fd0*/  @P1 FADD.FTZ R77, R85, R77 ;  /* 0x0000004d554d1221 */ /* 0x000fce0000010000 */
.L_x_20195:
[----:B------:R-:W-:Y:S01]  /*0fe0*/  HADD2.F32 R78, -RZ, R79.H0_H0 ;  /* 0x2000004fff4e7230 */ /* 0x000fe20000004100 */
[----:B------:R-:W-:Y:S06]  /*0ff0*/  @P2 BRA `(.L_x_20196) ;  /* 0x00000000000c2947 */ /* 0x000fec0003800000 */
[----:B------:R-:W-:Y:S05]  /*1000*/  @!P1 BRA `(.L_x_20197) ;  /* 0x0000000000149947 */ /* 0x000fea0003800000 */
[----:B-----5:R-:W-:Y:S01]  /*1010*/  FADD.FTZ R78, R86, R78 ;  /* 0x0000004e564e7221 */ /* 0x020fe20000010000 */
[----:B------:R-:W-:Y:S06]  /*1020*/  BRA `(.L_x_20197) ;  /* 0x00000000000c7947 */ /* 0x000fec0003800000 */
.L_x_20196:
[----:B-----5:R-:W-:-:S05]  /*1030*/  HADD2.F32 R45, -RZ, R95.H0_H0 ;  /* 0x2000005fff2d7230 */ /* 0x020fca0000004100 */
[----:B------:R-:W-:-:S04]  /*1040*/  FADD.FTZ R78, R78, R45 ;  /* 0x0000002d4e4e7221 */ /* 0x000fc80000010000 */
[----:B------:R-:W-:-:S07]  /*1050*/  @P1 FADD.FTZ R78, R86, R78 ;  /* 0x0000004e564e1221 */ /* 0x000fce0000010000 */
.L_x_20197:
[----:B------:R-:W-:Y:S01]  /*1060*/  HADD2.F32 R79, -RZ, R79.H1_H1 ;  /* 0x3000004fff4f7230 */ /* 0x000fe20000004100 */
[----:B------:R-:W-:Y:S06]  /*1070*/  @P2 BRA `(.L_x_20198) ;  /* 0x00000000000c2947 */ /* 0x000fec0003800000 */
[----:B------:R-:W-:Y:S05]  /*1080*/  @!P1 BRA `(.L_x_20199) ;  /* 0x0000000000149947 */ /* 0x000fea0003800000 */
[----:B-----5:R-:W-:Y:S01]  /*1090*/  FADD.FTZ R79, R87, R79 ;  /* 0x0000004f574f7221 */ /* 0x020fe20000010000 */
[----:B------:R-:W-:Y:S06]  /*10a0*/  BRA `(.L_x_20199) ;  /* 0x00000000000c7947 */ /* 0x000fec0003800000 */
.L_x_20198:
[----:B-----5:R-:W-:-:S05]  /*10b0*/  HADD2.F32 R44, -RZ, R95.H1_H1 ;  /* 0x3000005fff2c7230 */ /* 0x020fca0000004100 */
[----:B------:R-:W-:-:S04]  /*10c0*/  FADD.FTZ R79, R79, R44 ;  /* 0x0000002c4f4f7221 */ /* 0x000fc80000010000 */
[----:B------:R-:W-:-:S07]  /*10d0*/  @P1 FADD.FTZ R79, R87, R79 ;  /* 0x0000004f574f1221 */ /* 0x000fce0000010000 */
.L_x_20199:
        /* <DEDUP_REMOVED lines=14> */
[----:B--2---:R-:W-:Y:S01]  /*11c0*/  HADD2.F32 R72, -RZ, R68.H0_H0 ;  /* 0x20000044ff487230 */ /* 0x004fe20000004100 */
[----:B0-----:R-:W-:Y:S06]  /*11d0*/  @P2 BRA `(.L_x_20200) ;  /* 0x00000000000c2947 */ /* 0x001fec0003800000 */
[----:B------:R-:W-:Y:S05]  /*11e0*/  @!P1 BRA `(.L_x_20201) ;  /* 0x0000000000149947 */ /* 0x000fea0003800000 */
[----:B-----5:R-:W-:Y:S01]  /*11f0*/  FADD.FTZ R72, R88, R72 ;  /* 0x0000004858487221 */ /* 0x020fe20000010000 */
[----:B------:R-:W-:Y:S06]  /*1200*/  BRA `(.L_x_20201) ;  /* 0x00000000000c7947 */ /* 0x000fec0003800000 */
.L_x_20200:
[----:B-----5:R-:W-:-:S05]  /*1210*/  HADD2.F32 R45, -RZ, R92.H0_H0 ;  /* 0x2000005cff2d7230 */ /* 0x020fca0000004100 */
[----:B------:R-:W-:-:S04]  /*1220*/  FADD.FTZ R72, R45, R72 ;  /* 0x000000482d487221 */ /* 0x000fc80000010000 */
[----:B------:R-:W-:-:S07]  /*1230*/  @P1 FADD.FTZ R72, R88, R72 ;  /* 0x0000004858481221 */ /* 0x000fce0000010000 */
.L_x_20201:
[----:B------:R-:W-:Y:S01]  /*1240*/  HADD2.F32 R73, -RZ, R68.H1_H1 ;  /* 0x30000044ff497230 */ /* 0x000fe20000004100 */
[----:B------:R-:W-:Y:S06]  /*1250*/  @P2 BRA `(.L_x_20202) ;  /* 0x00000000000c2947 */ /* 0x000fec0003800000 */
[----:B------:R-:W-:Y:S05]  /*1260*/  @!P1 BRA `(.L_x_20203) ;  /* 0x0000000000149947 */ /* 0x000fea0003800000 */
[----:B-----5:R-:W-:Y:S01]  /*1270*/  FADD.FTZ R73, R89, R73 ;  /* 0x0000004959497221 */ /* 0x020fe20000010000 */
[----:B------:R-:W-:Y:S06]  /*1280*/  BRA `(.L_x_20203) ;  /* 0x00000000000c7947 */ /* 0x000fec0003800000 */
.L_x_20202:
[----:B-----5:R-:W-:-:S05]  /*1290*/  HADD2.F32 R44, -RZ, R92.H1_H1 ;  /* 0x3000005cff2c7230 */ /* 0x020fca0000004100 */
[----:B------:R-:W-:-:S04]  /*12a0*/  FADD.FTZ R73, R44, R73 ;  /* 0x000000492c497221 */ /* 0x000fc80000010000 */
[----:B------:R-:W-:-:S07]  /*12b0*/  @P1 FADD.FTZ R73, R89, R73 ;  /* 0x0000004959491221 */ /* 0x000fce0000010000 */
.L_x_20203:
[----:B------:R-:W-:Y:S01]  /*12c0*/  HADD2.F32 R74, -RZ, R69.H0_H0 ;  /* 0x20000045ff4a7230 */ /* 0x000fe20000004100 */
[----:B------:R-:W-:Y:S06]  /*12d0*/  @P2 BRA `(.L_x_20204) ;  /* 0x00000000000c2947 */ /* 0x000fec0003800000 */
[----:B------:R-:W-:Y:S05]  /*12e0*/  @!P1 BRA `(.L_x_20205) ;  /* 0x0000000000149947 */ /* 0x000fea0003800000 */
[----:B-----5:R-:W-:Y:S01]  /*12f0*/  FADD.FTZ R74, R90, R74 ;  /* 0x0000004a5a4a7221 */ /* 0x020fe20000010000 */
[----:B------:R-:W-:Y:S06]  /*1300*/  BRA `(.L_x_20205) ;  /* 0x00000000000c7947 */ /* 0x000fec0003800000 */
.L_x_20204:
[----:B-----5:R-:W-:-:S05]  /*1310*/  HADD2.F32 R45, -RZ, R93.H0_H0 ;  /* 0x2000005dff2d7230 */ /* 0x020fca0000004100 */
[----:B------:R-:W-:-:S04]  /*1320*/  FADD.FTZ R74, R45, R74 ;  /* 0x0000004a2d4a7221 */ /* 0x000fc80000010000 */
[----:B------:R-:W-:-:S07]  /*1330*/  @P1 FADD.FTZ R74, R90, R74 ;  /* 0x0000004a5a4a1221 */ /* 0x000fce0000010000 */
.L_x_20205:
[----:B------:R-:W-:Y:S01]  /*1340*/  HADD2.F32 R75, -RZ, R69.H1_H1 ;  /* 0x30000045ff4b7230 */ /* 0x000fe20000004100 */
[----:B------:R-:W-:Y:S06]  /*1350*/  @P2 BRA `(.L_x_20206) ;  /* 0x00000000000c2947 */ /* 0x000fec0003800000 */
[----:B------:R-:W-:Y:S05]  /*1360*/  @!P1 BRA `(.L_x_20207) ;  /* 0x0000000000149947 */ /* 0x000fea0003800000 */
[----:B-----5:R-:W-:Y:S01]  /*1370*/  FADD.FTZ R75, R91, R75 ;  /* 0x0000004b5b4b7221 */ /* 0x020fe20000010000 */
[----:B------:R-:W-:Y:S06]  /*1380*/  BRA `(.L_x_20207) ;  /* 0x00000000000c7947 */ /* 0x000fec0003800000 */
.L_x_20206:
[----:B-----5:R-:W-:-:S05]  /*1390*/  HADD2.F32 R44, -RZ, R93.H1_H1 ;  /* 0x3000005dff2c7230 */ /* 0x020fca0000004100 */
[----:B------:R-:W-:-:S04]  /*13a0*/  FADD.FTZ R75, R44, R75 ;  /* 0x0000004b2c4b7221 */ /* 0x000fc80000010000 */
[----:B------:R-:W-:-:S07]  /*13b0*/  @P1 FADD.FTZ R75, R91, R75 ;  /* 0x0000004b5b4b1221 */ /* 0x000fce0000010000 */
.L_x_20207:
[----:B------:R-:W-:Y:S01]  /*13c0*/  HADD2.F32 R68, -RZ, R70.H0_H0 ;  /* 0x20000046ff447230 */ /* 0x000fe20000004100 */
[----:B------:R-:W-:Y:S06]  /*13d0*/  @P2 BRA `(.L_x_20208) ;  /* 0x00000000000c2947 */ /* 0x000fec0003800000 */
[----:B------:R-:W-:Y:S05]  /*13e0*/  @!P1 BRA `(.L_x_20209) ;  /* 0x0000000000149947 */ /* 0x000fea0003800000 */
[----:B-----5:R-:W-:Y:S01]  /*13f0*/  FADD.FTZ R68, R84, R68 ;  /* 0x0000004454447221 */ /* 0x020fe20000010000 */
[----:B------:R-:W-:Y:S06]  /*1400*/  BRA `(.L_x_20209) ;  /* 0x00000000000c7947 */ /* 0x000fec0003800000 */
.L_x_20208:
[----:B-----5:R-:W-:-:S05]  /*1410*/  HADD2.F32 R45, -RZ, R94.H0_H0 ;  /* 0x2000005eff2d7230 */ /* 0x020fca0000004100 */
[----:B------:R-:W-:-:S04]  /*1420*/  FADD.FTZ R68, R45, R68 ;  /* 0x000000442d447221 */ /* 0x000fc80000010000 */
[----:B------:R-:W-:-:S07]  /*1430*/  @P1 FADD.FTZ R68, R84, R68 ;  /* 0x0000004454441221 */ /* 0x000fce0000010000 */
.L_x_20209:
[----:B------:R-:W-:Y:S01]  /*1440*/  HADD2.F32 R69, -RZ, R70.H1_H1 ;  /* 0x30000046ff457230 */ /* 0x000fe20000004100 */
[----:B------:R-:W-:Y:S06]  /*1450*/  @P2 BRA `(.L_x_20210) ;  /* 0x00000000000c2947 */ /* 0x000fec0003800000 */
[----:B------:R-:W-:Y:S05]  /*1460*/  @!P1 BRA `(.L_x_20211) ;  /* 0x0000000000149947 */ /* 0x000fea0003800000 */
[----:B-----5:R-:W-:Y:S01]  /*1470*/  FADD.FTZ R69, R85, R69 ;  /* 0x0000004555457221 */ /* 0x020fe20000010000 */
[----:B------:R-:W-:Y:S06]  /*1480*/  BRA `(.L_x_20211) ;  /* 0x00000000000c7947 */ /* 0x000fec0003800000 */
.L_x_20210:
[----:B-----5:R-:W-:-:S05]  /*1490*/  HADD2.F32 R44, -RZ, R94.H1_H1 ;  /* 0x3000005eff2c7230 */ /* 0x020fca0000004100 */
[----:B------:R-:W-:-:S04]  /*14a0*/  FADD.FTZ R69, R44, R69 ;  /* 0x000000452c457221 */ /* 0x000fc80000010000 */
[----:B------:R-:W-:-:S07]  /*14b0*/  @P1 FADD.FTZ R69, R85, R69 ;  /* 0x0000004555451221 */ /* 0x000fce0000010000 */
.L_x_20211:
[----:B------:R-:W-:Y:S01]  /*14c0*/  HADD2.F32 R70, -RZ, R71.H0_H0 ;  /* 0x20000047ff467230 */ /* 0x000fe20000004100 */
[----:B------:R-:W-:Y:S06]  /*14d0*/  @P2 BRA `(.L_x_20212) ;  /* 0x00000000000c2947 */ /* 0x000fec0003800000 */
[----:B------:R-:W-:Y:S05]  /*14e0*/  @!P1 BRA `(.L_x_20213) ;  /* 0x0000000000149947 */ /* 0x000fea0003800000 */
[----:B-----5:R-:W-:Y:S01]  /*14f0*/  FADD.FTZ R70, R86, R70 ;  /* 0x0000004656467221 */ /* 0x020fe20000010000 */
[----:B------:R-:W-:Y:S06]  /*1500*/  BRA `(.L_x_20213) ;  /* 0x00000000000c7947 */ /* 0x000fec0003800000 */
.L_x_20212:
[----:B-----5:R-:W-:-:S05]  /*1510*/  HADD2.F32 R45, -RZ, R95.H0_H0 ;  /* 0x2000005fff2d7230 */ /* 0x020fca0000004100 */
[----:B------:R-:W-:-:S04]  /*1520*/  FADD.FTZ R70, R45, R70 ;  /* 0x000000462d467221 */ /* 0x000fc80000010000 */
[----:B------:R-:W-:-:S07]  /*1530*/  @P1 FADD.FTZ R70, R86, R70 ;  /* 0x0000004656461221 */ /* 0x000fce0000010000 */
.L_x_20213:
[----:B------:R-:W-:Y:S01]  /*1540*/  HADD2.F32 R71, -RZ, R71.H1_H1 ;  /* 0x30000047ff477230 */ /* 0x000fe20000004100 */
[----:B------:R-:W-:Y:S06]  /*1550*/  @P2 BRA `(.L_x_20214) ;  /* 0x00000000000c2947 */ /* 0x000fec0003800000 */
[----:B------:R-:W-:Y:S05]  /*1560*/  @!P1 BRA `(.L_x_20215) ;  /* 0x0000000000149947 */ /* 0x000fea0003800000 */
[----:B-----5:R-:W-:Y:S01]  /*1570*/  FADD.FTZ R71, R87, R71 ;  /* 0x0000004757477221 */ /* 0x020fe20000010000 */
[----:B------:R-:W-:Y:S06]  /*1580*/  BRA `(.L_x_20215) ;  /* 0x00000000000c7947 */ /* 0x000fec0003800000 */
.L_x_20214:
[----:B-----5:R-:W-:-:S05]  /*1590*/  HADD2.F32 R44, -RZ, R95.H1_H1 ;  /* 0x3000005fff2c7230 */ /* 0x020fca0000004100 */
[----:B------:R-:W-:-:S04]  /*15a0*/  FADD.FTZ R71, R44, R71 ;  /* 0x000000472c477221 */ /* 0x000fc80000010000 */
[----:B------:R-:W-:-:S07]  /*15b0*/  @P1 FADD.FTZ R71, R87, R71 ;  /* 0x0000004757471221 */ /* 0x000fce0000010000 */
.L_x_20215:
        /* <DEDUP_REMOVED lines=19> */
.L_x_20216:
[----:B-----5:R-:W-:-:S05]  /*16f0*/  HADD2.F32 R45, -RZ, R92.H0_H0 ;  /* 0x2000005cff2d7230 */ /* 0x020fca0000004100 */
[----:B------:R-:W-:-:S04]  /*1700*/  FADD.FTZ R64, R45, R64 ;  /* 0x000000402d407221 */ /* 0x000fc80000010000 */
[----:B------:R-:W-:-:S07]  /*1710*/  @P1 FADD.FTZ R64, R88, R64 ;  /* 0x0000004058401221 */ /* 0x000fce0000010000 */
.L_x_20217:
[----:B------:R-:W-:Y:S01]  /*1720*/  HADD2.F32 R65, -RZ, R60.H1_H1 ;  /* 0x3000003cff417230 */ /* 0x000fe20000004100 */
[----:B------:R-:W-:Y:S06]  /*1730*/  @P2 BRA `(.L_x_20218) ;  /* 0x00000000000c2947 */ /* 0x000fec0003800000 */
[----:B------:R-:W-:Y:S05]  /*1740*/  @!P1 BRA `(.L_x_20219) ;  /* 0x0000000000149947 */ /* 0x000fea0003800000 */
[----:B-----5:R-:W-:Y:S01]  /*1750*/  FADD.FTZ R65, R89, R65 ;  /* 0x0000004159417221 */ /* 0x020fe20000010000 */
[----:B------:R-:W-:Y:S06]  /*1760*/  BRA `(.L_x_20219) ;  /* 0x00000000000c7947 */ /* 0x000fec0003800000 */
.L_x_20218:
[----:B-----5:R-:W-:-:S05]  /*1770*/  HADD2.F32 R44, -RZ, R92.H1_H1 ;  /* 0x3000005cff2c7230 */ /* 0x020fca0000004100 */
[----:B------:R-:W-:-:S04]  /*1780*/  FADD.FTZ R65, R44, R65 ;  /* 0x000000412c417221 */ /* 0x000fc80000010000 */
[----:B------:R-:W-:-:S07]  /*1790*/  @P1 FADD.FTZ R65, R89, R65 ;  /* 0x0000004159411221 */ /* 0x000fce0000010000 */
.L_x_20219:
[----:B------:R-:W-:Y:S01]  /*17a0*/  HADD2.F32 R66, -RZ, R61.H0_H0 ;  /* 0x2000003dff427230 */ /* 0x000fe20000004100 */
[----:B------:R-:W-:Y:S06]  /*17b0*/  @P2 BRA `(.L_x_20220) ;  /* 0x00000000000c2947 */ /* 0x000fec0003800000 */
[----:B------:R-:W-:Y:S05]  /*17c0*/  @!P1 BRA `(.L_x_20221) ;  /* 0x0000000000149947 */ /* 0x000fea0003800000 */
[----:B-----5:R-:W-:Y:S01]  /*17d0*/  FADD.FTZ R66, R90, R66 ;  /* 0x000000425a427221 */ /* 0x020fe20000010000 */
[----:B------:R-:W-:Y:S06]  /*17e0*/  BRA `(.L_x_20221) ;  /* 0x00000000000c7947 */ /* 0x000fec0003800000 */
.L_x_20220:
[----:B-----5:R-:W-:-:S05]  /*17f0*/  HADD2.F32 R45, -RZ, R93.H0_H0 ;  /* 0x2000005dff2d7230 */ /* 0x020fca0000004100 */
[----:B------:R-:W-:-:S04]  /*1800*/  FADD.FTZ R66, R45, R66 ;  /* 0x000000422d427221 */ /* 0x000fc80000010000 */
[----:B------:R-:W-:-:S07]  /*1810*/  @P1 FADD.FTZ R66, R90, R66 ;  /* 0x000000425a421221 */ /* 0x000fce0000010000 */
.L_x_20221:
[----:B------:R-:W-:Y:S01]  /*1820*/  HADD2.F32 R67, -RZ, R61.H1_H1 ;  /* 0x3000003dff437230 */ /* 0x000fe20000004100 */
[----:B------:R-:W-:Y:S06]  /*1830*/  @P2 BRA `(.L_x_20222) ;  /* 0x00000000000c2947 */ /* 0x000fec0003800000 */
[----:B------:R-:W-:Y:S05]  /*1840*/  @!P1 BRA `(.L_x_20223) ;  /* 0x0000000000149947 */ /* 0x000fea0003800000 */
[----:B-----5:R-:W-:Y:S01]  /*1850*/  FADD.FTZ R67, R91, R67 ;  /* 0x000000435b437221 */ /* 0x020fe20000010000 */
[----:B------:R-:W-:Y:S06]  /*1860*/  BRA `(.L_x_20223) ;  /* 0x00000000000c7947 */ /* 0x000fec0003800000 */
.L_x_20222:
[----:B-----5:R-:W-:-:S05]  /*1870*/  HADD2.F32 R44, -RZ, R93.H1_H1 ;  /* 0x3000005dff2c7230 */ /* 0x020fca0000004100 */
[----:B------:R-:W-:-:S04]  /*1880*/  FADD.FTZ R67, R44, R67 ;  /* 0x000000432c437221 */ /* 0x000fc80000010000 */
[----:B------:R-:W-:-:S07]  /*1890*/  @P1 FADD.FTZ R67, R91, R67 ;  /* 0x000000435b431221 */ /* 0x000fce0000010000 */
.L_x_20223:
[----:B------:R-:W-:Y:S01]  /*18a0*/  HADD2.F32 R60, -RZ, R62.H0_H0 ;  /* 0x2000003eff3c7230 */ /* 0x000fe20000004100 */
[----:B------:R-:W-:Y:S06]  /*18b0*/  @P2 BRA `(.L_x_20224) ;  /* 0x00000000000c2947 */ /* 0x000fec0003800000 */
[----:B------:R-:W-:Y:S05]  /*18c0*/  @!P1 BRA `(.L_x_20225) ;  /* 0x0000000000149947 */ /* 0x000fea0003800000 */
[----:B-----5:R-:W-:Y:S01]  /*18d0*/  FADD.FTZ R60, R84, R60 ;  /* 0x0000003c543c7221 */ /* 0x020fe20000010000 */
[----:B------:R-:W-:Y:S06]  /*18e0*/  BRA `(.L_x_20225) ;  /* 0x00000000000c7947 */ /* 0x000fec0003800000 */
.L_x_20224:
[----:B-----5:R-:W-:-:S05]  /*18f0*/  HADD2.F32 R45, -RZ, R94.H0_H0 ;  /* 0x2000005eff2d7230 */ /* 0x020fca0000004100 */
[----:B------:R-:W-:-:S04]  /*1900*/  FADD.FTZ R60, R45, R60 ;  /* 0x0000003c2d3c7221 */ /* 0x000fc80000010000 */
[----:B------:R-:W-:-:S07]  /*1910*/  @P1 FADD.FTZ R60, R84, R60 ;  /* 0x0000003c543c1221 */ /* 0x000fce0000010000 */
.L_x_20225:
[----:B------:R-:W-:Y:S01]  /*1920*/  HADD2.F32 R61, -RZ, R62.H1_H1 ;  /* 0x3000003eff3d7230 */ /* 0x000fe20000004100 */
[----:B------:R-:W-:Y:S06]  /*1930*/  @P2 BRA `(.L_x_20226) ;  /* 0x00000000000c2947 */ /* 0x000fec0003800000 */
[----:B------:R-:W-:Y:S05]  /*1940*/  @!P1 BRA `(.L_x_20227) ;  /* 0x0000000000149947 */ /* 0x000fea0003800000 */
[----:B-----5:R-:W-:Y:S01]  /*1950*/  FADD.FTZ R61, R85, R61 ;  /* 0x0000003d553d7221 */ /* 0x020fe20000010000 */
[----:B------:R-:W-:Y:S06]  /*1960*/  BRA `(.L_x_20227) ;  /* 0x00000000000c7947 */ /* 0x000fec0003800000 */
.L_x_20226:
[----:B-----5:R-:W-:-:S05]  /*1970*/  HADD2.F32 R44, -RZ, R94.H1_H1 ;  /* 0x3000005eff2c7230 */ /* 0x020fca0000004100 */
[----:B------:R-:W-:-:S04]  /*1980*/  FADD.FTZ R61, R44, R61 ;  /* 0x0000003d2c3d7221 */ /* 0x000fc80000010000 */
[----:B------:R-:W-:-:S07]  /*1990*/  @P1 FADD.FTZ R61, R85, R61 ;  /* 0x0000003d553d1221 */ /* 0x000fce0000010000 */
.L_x_20227:
[----:B------:R-:W-:Y:S01]  /*19a0*/  HADD2.F32 R62, -RZ, R63.H0_H0 ;  /* 0x2000003fff3e7230 */ /* 0x000fe20000004100 */
[----:B------:R-:W-:Y:S06]  /*19b0*/  @P2 BRA `(.L_x_20228) ;  /* 0x00000000000c2947 */ /* 0x000fec0003800000 */
[----:B------:R-:W-:Y:S05]  /*19c0*/  @!P1 BRA `(.L_x_20229) ;  /* 0x0000000000149947 */ /* 0x000fea0003800000 */
[----:B-----5:R-:W-:Y:S01]  /*19d0*/  FADD.FTZ R62, R86, R62 ;  /* 0x0000003e563e7221 */ /* 0x020fe20000010000 */
[----:B------:R-:W-:Y:S06]  /*19e0*/  BRA `(.L_x_20229) ;  /* 0x00000000000c7947 */ /* 0x000fec0003800000 */
.L_x_20228:
[----:B-----5:R-:W-:-:S05]  /*19f0*/  HADD2.F32 R45, -RZ, R95.H0_H0 ;  /* 0x2000005fff2d7230 */ /* 0x020fca0000004100 */
[----:B------:R-:W-:-:S04]  /*1a00*/  FADD.FTZ R62, R45, R62 ;  /* 0x0000003e2d3e7221 */ /* 0x000fc80000010000 */
[----:B------:R-:W-:-:S07]  /*1a10*/  @P1 FADD.FTZ R62, R86, R62 ;  /* 0x0000003e563e1221 */ /* 0x000fce0000010000 */
.L_x_20229:
[----:B------:R-:W-:Y:S01]  /*1a20*/  HADD2.F32 R63, -RZ, R63.H1_H1 ;  /* 0x3000003fff3f7230 */ /* 0x000fe20000004100 */
[----:B------:R-:W-:Y:S06]  /*1a30*/  @P2 BRA `(.L_x_20230) ;  /* 0x00000000000c2947 */ /* 0x000fec0003800000 */
[----:B------:R-:W-:Y:S05]  /*1a40*/  @!P1 BRA `(.L_x_20231) ;  /* 0x0000000000149947 */ /* 0x000fea0003800000 */
[----:B-----5:R-:W-:Y:S01]  /*1a50*/  FADD.FTZ R63, R87, R63 ;  /* 0x0000003f573f7221 */ /* 0x020fe20000010000 */
[----:B------:R-:W-:Y:S06]  /*1a60*/  BRA `(.L_x_20231) ;  /* 0x00000000000c7947 */ /* 0x000fec0003800000 */
.L_x_20230:
[----:B-----5:R-:W-:-:S05]  /*1a70*/  HADD2.F32 R44, -RZ, R95.H1_H1 ;  /* 0x3000005fff2c7230 */ /* 0x020fca0000004100 */
[----:B------:R-:W-:-:S04]  /*1a80*/  FADD.FTZ R63, R44, R63 ;  /* 0x0000003f2c3f7221 */ /* 0x000fc80000010000 */
[----:B------:R-:W-:-:S07]  /*1a90*/  @P1 FADD.FTZ R63, R87, R63 ;  /* 0x0000003f573f1221 */ /* 0x000fce0000010000 */
.L_x_20231:
        /* <DEDUP_REMOVED lines=19> */
.L_x_20232:
[----:B-----5:R-:W-:-:S05]  /*1bd0*/  HADD2.F32 R45, -RZ, R92.H0_H0 ;  /* 0x2000005cff2d7230 */ /* 0x020fca0000004100 */
[----:B------:R-:W-:-:S04]  /*1be0*/  FADD.FTZ R56, R45, R56 ;  /* 0x000000382d387221 */ /* 0x000fc80000010000 */
[----:B------:R-:W-:-:S07]  /*1bf0*/  @P1 FADD.FTZ R56, R88, R56 ;  /* 0x0000003858381221 */ /* 0x000fce0000010000 */
.L_x_20233:
[----:B------:R-:W-:Y:S01]  /*1c00*/  HADD2.F32 R57, -RZ, R52.H1_H1 ;  /* 0x30000034ff397230 */ /* 0x000fe20000004100 */
[----:B------:R-:W-:Y:S06]  /*1c10*/  @P2 BRA `(.L_x_20234) ;  /* 0x00000000000c2947 */ /* 0x000fec0003800000 */
[----:B------:R-:W-:Y:S05]  /*1c20*/  @!P1 BRA `(.L_x_20235) ;  /* 0x0000000000149947 */ /* 0x000fea0003800000 */
[----:B-----5:R-:W-:Y:S01]  /*1c30*/  FADD.FTZ R57, R89, R57 ;  /* 0x0000003959397221 */ /* 0x020fe20000010000 */
[----:B------:R-:W-:Y:S06]  /*1c40*/  BRA `(.L_x_20235) ;  /* 0x00000000000c7947 */ /* 0x000fec0003800000 */
.L_x_20234:
[----:B-----5:R-:W-:-:S05]  /*1c50*/  HADD2.F32 R44, -RZ, R92.H1_H1 ;  /* 0x3000005cff2c7230 */ /* 0x020fca0000004100 */
[----:B------:R-:W-:-:S04]  /*1c60*/  FADD.FTZ R57, R44, R57 ;  /* 0x000000392c397221 */ /* 0x000fc80000010000 */
[----:B------:R-:W-:-:S07]  /*1c70*/  @P1 FADD.FTZ R57, R89, R57 ;  /* 0x0000003959391221 */ /* 0x000fce0000010000 */
.L_x_20235:
[----:B------:R-:W-:Y:S01]  /*1c80*/  HADD2.F32 R58, -RZ, R53.H0_H0 ;  /* 0x20000035ff3a7230 */ /* 0x000fe20000004100 */
[----:B------:R-:W-:Y:S06]  /*1c90*/  @P2 BRA `(.L_x_20236) ;  /* 0x00000000000c2947 */ /* 0x000fec0003800000 */
[----:B------:R-:W-:Y:S05]  /*1ca0*/  @!P1 BRA `(.L_x_20237) ;  /* 0x0000000000149947 */ /* 0x000fea0003800000 */
[----:B-----5:R-:W-:Y:S01]  /*1cb0*/  FADD.FTZ R58, R90, R58 ;  /* 0x0000003a5a3a7221 */ /* 0x020fe20000010000 */
[----:B------:R-:W-:Y:S06]  /*1cc0*/  BRA `(.L_x_20237) ;  /* 0x00000000000c7947 */ /* 0x000fec0003800000 */
.L_x_20236:
[----:B-----5:R-:W-:-:S05]  /*1cd0*/  HADD2.F32 R45, -RZ, R93.H0_H0 ;  /* 0x2000005dff2d7230 */ /* 0x020fca0000004100 */
[----:B------:R-:W-:-:S04]  /*1ce0*/  FADD.FTZ R58, R45, R58 ;  /* 0x0000003a2d3a7221 */ /* 0x000fc80000010000 */
[----:B------:R-:W-:-:S07]  /*1cf0*/  @P1 FADD.FTZ R58, R90, R58 ;  /* 0x0000003a5a3a1221 */ /* 0x000fce0000010000 */
.L_x_20237:
[----:B------:R-:W-:Y:S01]  /*1d00*/  HADD2.F32 R59, -RZ, R53.H1_H1 ;  /* 0x30000035ff3b7230 */ /* 0x000fe20000004100 */
[----:B------:R-:W-:Y:S06]  /*1d10*/  @P2 BRA `(.L_x_20238) ;  /* 0x00000000000c2947 */ /* 0x000fec0003800000 */
[----:B------:R-:W-:Y:S05]  /*1d20*/  @!P1 BRA `(.L_x_20239) ;  /* 0x0000000000149947 */ /* 0x000fea0003800000 */
[----:B-----5:R-:W-:Y:S01]  /*1d30*/  FADD.FTZ R59, R91, R59 ;  /* 0x0000003b5b3b7221 */ /* 0x020fe20000010000 */
[----:B------:R-:W-:Y:S06]  /*1d40*/  BRA `(.L_x_20239) ;  /* 0x00000000000c7947 */ /* 0x000fec0003800000 */
.L_x_20238:
[----:B-----5:R-:W-:-:S05]  /*1d50*/  HADD2.F32 R44, -RZ, R93.H1_H1 ;  /* 0x3000005dff2c7230 */ /* 0x020fca0000004100 */
[----:B------:R-:W-:-:S04]  /*1d60*/  FADD.FTZ R59, R44, R59 ;  /* 0x0000003b2c3b7221 */ /* 0x000fc80000010000 */
[----:B------:R-:W-:-:S07]  /*1d70*/  @P1 FADD.FTZ R59, R91, R59 ;  /* 0x0000003b5b3b1221 */ /* 0x000fce0000010000 */
.L_x_20239:
[----:B------:R-:W-:Y:S01]  /*1d80*/  HADD2.F32 R52, -RZ, R54.H0_H0 ;  /* 0x20000036ff347230 */ /* 0x000fe20000004100 */
[----:B------:R-:W-:Y:S06]  /*1d90*/  @P2 BRA `(.L_x_20240) ;  /* 0x00000000000c2947 */ /* 0x000fec0003800000 */
[----:B------:R-:W-:Y:S05]  /*1da0*/  @!P1 BRA `(.L_x_20241) ;  /* 0x0000000000149947 */ /* 0x000fea0003800000 */
[----:B-----5:R-:W-:Y:S01]  /*1db0*/  FADD.FTZ R52, R84, R52 ;  /* 0x0000003454347221 */ /* 0x020fe20000010000 */
[----:B------:R-:W-:Y:S06]  /*1dc0*/  BRA `(.L_x_20241) ;  /* 0x00000000000c7947 */ /* 0x000fec0003800000 */
.L_x_20240:
[----:B-----5:R-:W-:-:S05]  /*1dd0*/  HADD2.F32 R45, -RZ, R94.H0_H0 ;  /* 0x2000005eff2d7230 */ /* 0x020fca0000004100 */
[----:B------:R-:W-:-:S04]  /*1de0*/  FADD.FTZ R52, R45, R52 ;  /* 0x000000342d347221 */ /* 0x000fc80000010000 */
[----:B------:R-:W-:-:S07]  /*1df0*/  @P1 FADD.FTZ R52, R84, R52 ;  /* 0x0000003454341221 */ /* 0x000fce0000010000 */
.L_x_20241:
[----:B------:R-:W-:Y:S01]  /*1e00*/  HADD2.F32 R53, -RZ, R54.H1_H1 ;  /* 0x30000036ff357230 */ /* 0x000fe20000004100 */
[----:B------:R-:W-:Y:S06]  /*1e10*/  @P2 BRA `(.L_x_20242) ;  /* 0x00000000000c2947 */ /* 0x000fec0003800000 */
[----:B------:R-:W-:Y:S05]  /*1e20*/  @!P1 BRA `(.L_x_20243) ;  /* 0x0000000000149947 */ /* 0x000fea0003800000 */
[----:B-----5:R-:W-:Y:S01]  /*1e30*/  FADD.FTZ R53, R85, R53 ;  /* 0x0000003555357221 */ /* 0x020fe20000010000 */
[----:B------:R-:W-:Y:S06]  /*1e40*/  BRA `(.L_x_20243) ;  /* 0x00000000000c7947 */ /* 0x000fec0003800000 */
.L_x_20242:
[----:B-----5:R-:W-:-:S05]  /*1e50*/  HADD2.F32 R44, -RZ, R94.H1_H1 ;  /* 0x3000005eff2c7230 */ /* 0x020fca0000004100 */
[----:B------:R-:W-:-:S04]  /*1e60*/  FADD.FTZ R53, R44, R53 ;  /* 0x000000352c357221 */ /* 0x000fc80000010000 */
[----:B------:R-:W-:-:S07]  /*1e70*/  @P1 FADD.FTZ R53, R85, R53 ;  /* 0x0000003555351221 */ /* 0x000fce0000010000 */
.L_x_20243:
[----:B------:R-:W-:Y:S01]  /*1e80*/  HADD2.F32 R54, -RZ, R55.H0_H0 ;  /* 0x20000037ff367230 */ /* 0x000fe20000004100 */
[----:B------:R-:W-:Y:S06]  /*1e90*/  @P2 BRA `(.L_x_20244) ;  /* 0x00000000000c2947 */ /* 0x000fec0003800000 */
[----:B------:R-:W-:Y:S05]  /*1ea0*/  @!P1 BRA `(.L_x_20245) ;  /* 0x0000000000149947 */ /* 0x000fea0003800000 */
[----:B-----5:R-:W-:Y:S01]  /*1eb0*/  FADD.FTZ R54, R86, R54 ;  /* 0x0000003656367221 */ /* 0x020fe20000010000 */
[----:B------:R-:W-:Y:S06]  /*1ec0*/  BRA `(.L_x_20245) ;  /* 0x00000000000c7947 */ /* 0x000fec0003800000 */
.L_x_20244:
[----:B-----5:R-:W-:-:S05]  /*1ed0*/  HADD2.F32 R45, -RZ, R95.H0_H0 ;  /* 0x2000005fff2d7230 */ /* 0x020fca0000004100 */
[----:B------:R-:W-:-:S04]  /*1ee0*/  FADD.FTZ R54, R45, R54 ;  /* 0x000000362d367221 */ /* 0x000fc80000010000 */
[----:B------:R-:W-:-:S07]  /*1ef0*/  @P1 FADD.FTZ R54, R86, R54 ;  /* 0x0000003656361221 */ /* 0x000fce0000010000 */
.L_x_20245:
[----:B------:R-:W-:Y:S01]  /*1f00*/  HADD2.F32 R55, -RZ, R55.H1_H1 ;  /* 0x30000037ff377230 */ /* 0x000fe20000004100 */
[----:B------:R-:W-:Y:S06]  /*1f10*/  @P2 BRA `(.L_x_20246) ;  /* 0x00000000000c2947 */ /* 0x000fec0003800000 */
[----:B------:R-:W-:Y:S05]  /*1f20*/  @!P1 BRA `(.L_x_20247) ;  /* 0x0000000000149947 */ /* 0x000fea0003800000 */
[----:B-----5:R-:W-:Y:S01]  /*1f30*/  FADD.FTZ R55, R87, R55 ;  /* 0x0000003757377221 */ /* 0x020fe20000010000 */
[----:B------:R-:W-:Y:S06]  /*1f40*/  BRA `(.L_x_20247) ;  /* 0x00000000000c7947 */ /* 0x000fec0003800000 */
.L_x_20246:
[----:B-----5:R-:W-:-:S05]  /*1f50*/  HADD2.F32 R44, -RZ, R95.H1_H1 ;  /* 0x3000005fff2c7230 */ /* 0x020fca0000004100 */
[----:B------:R-:W-:-:S04]  /*1f60*/  FADD.FTZ R55, R44, R55 ;  /* 0x000000372c377221 */ /* 0x000fc80000010000 */
[----:B------:R-:W-:-:S07]  /*1f70*/  @P1 FADD.FTZ R55, R87, R55 ;  /* 0x0000003757371221 */ /* 0x000fce0000010000 */
.L_x_20247:
        /* <DEDUP_REMOVED lines=19> */
.L_x_20248:
[----:B-----5:R-:W-:-:S05]  /*20b0*/  HADD2.F32 R41, -RZ, R92.H0_H0 ;  /* 0x2000005cff297230 */ /* 0x020fca0000004100 */
[----:B------:R-:W-:-:S04]  /*20c0*/  FADD.FTZ R48, R41, R48 ;  /* 0x0000003029307221 */ /* 0x000fc80000010000 */
[----:B------:R-:W-:-:S07]  /*20d0*/  @P1 FADD.FTZ R48, R88, R48 ;  /* 0x0000003058301221 */ /* 0x000fce0000010000 */
.L_x_20249:
[----:B------:R-:W-:Y:S01]  /*20e0*/  HADD2.F32 R49, -RZ, R128.H1_H1 ;  /* 0x30000080ff317230 */ /* 0x000fe20000004100 */
[----:B------:R-:W-:Y:S06]  /*20f0*/  @P2 BRA `(.L_x_20250) ;  /* 0x00000000000c2947 */ /* 0x000fec0003800000 */
[----:B------:R-:W-:Y:S05]  /*2100*/  @!P1 BRA `(.L_x_20251) ;  /* 0x0000000000149947 */ /* 0x000fea0003800000 */
[----:B-----5:R-:W-:Y:S01]  /*2110*/  FADD.FTZ R49, R89, R49 ;  /* 0x0000003159317221 */ /* 0x020fe20000010000 */
[----:B------:R-:W-:Y:S06]  /*2120*/  BRA `(.L_x_20251) ;  /* 0x00000000000c7947 */ /* 0x000fec0003800000 */
.L_x_20250:
[----:B-----5:R-:W-:-:S05]  /*2130*/  HADD2.F32 R40, -RZ, R92.H1_H1 ;  /* 0x3000005cff287230 */ /* 0x020fca0000004100 */
[----:B------:R-:W-:-:S04]  /*2140*/  FADD.FTZ R49, R40, R49 ;  /* 0x0000003128317221 */ /* 0x000fc80000010000 */
[----:B------:R-:W-:-:S07]  /*2150*/  @P1 FADD.FTZ R49, R89, R49 ;  /* 0x0000003159311221 */ /* 0x000fce0000010000 */
.L_x_20251:
[----:B------:R-:W-:Y:S01]  /*2160*/  HADD2.F32 R50, -RZ, R129.H0_H0 ;  /* 0x20000081ff327230 */ /* 0x000fe20000004100 */
[----:B------:R-:W-:Y:S06]  /*2170*/  @P2 BRA `(.L_x_20252) ;  /* 0x00000000000c2947 */ /* 0x000fec0003800000 */
[----:B------:R-:W-:Y:S05]  /*2180*/  @!P1 BRA `(.L_x_20253) ;  /* 0x0000000000149947 */ /* 0x000fea0003800000 */
[----:B-----5:R-:W-:Y:S01]  /*2190*/  FADD.FTZ R50, R90, R50 ;  /* 0x000000325a327221 */ /* 0x020fe20000010000 */
[----:B------:R-:W-:Y:S06]  /*21a0*/  BRA `(.L_x_20253) ;  /* 0x00000000000c7947 */ /* 0x000fec0003800000 */
.L_x_20252:
[----:B-----5:R-:W-:-:S05]  /*21b0*/  HADD2.F32 R41, -RZ, R93.H0_H0 ;  /* 0x2000005dff297230 */ /* 0x020fca0000004100 */
[----:B------:R-:W-:-:S04]  /*21c0*/  FADD.FTZ R50, R41, R50 ;  /* 0x0000003229327221 */ /* 0x000fc80000010000 */
[----:B------:R-:W-:-:S07]  /*21d0*/  @P1 FADD.FTZ R50, R90, R50 ;  /* 0x000000325a321221 */ /* 0x000fce0000010000 */
.L_x_20253:
[----:B------:R-:W-:Y:S01]  /*21e0*/  HADD2.F32 R51, -RZ, R129.H1_H1 ;  /* 0x30000081ff337230 */ /* 0x000fe20000004100 */
[----:B------:R-:W-:Y:S06]  /*21f0*/  @P2 BRA `(.L_x_20254) ;  /* 0x00000000000c2947 */ /* 0x000fec0003800000 */
[----:B------:R-:W-:Y:S05]  /*2200*/  @!P1 BRA `(.L_x_20255) ;  /* 0x0000000000149947 */ /* 0x000fea0003800000 */
[----:B-----5:R-:W-:Y:S01]  /*2210*/  FADD.FTZ R51, R91, R51 ;  /* 0x000000335b337221 */ /* 0x020fe20000010000 */
[----:B------:R-:W-:Y:S06]  /*2220*/  BRA `(.L_x_20255) ;  /* 0x00000000000c7947 */ /* 0x000fec0003800000 */
.L_x_20254:
[----:B-----5:R-:W-:-:S05]  /*2230*/  HADD2.F32 R40, -RZ, R93.H1_H1 ;  /* 0x3000005dff287230 */ /* 0x020fca0000004100 */
[----:B------:R-:W-:-:S04]  /*2240*/  FADD.FTZ R51, R40, R51 ;  /* 0x0000003328337221 */ /* 0x000fc80000010000 */
[----:B------:R-:W-:-:S07]  /*2250*/  @P1 FADD.FTZ R51, R91, R51 ;  /* 0x000000335b331221 */ /* 0x000fce0000010000 */
.L_x_20255:
[----:B------:R-:W-:Y:S01]  /*2260*/  HADD2.F32 R128, -RZ, R130.H0_H0 ;  /* 0x20000082ff807230 */ /* 0x000fe20000004100 */
[----:B------:R-:W-:Y:S06]  /*2270*/  @P2 BRA `(.L_x_20256) ;  /* 0x00000000000c2947 */ /* 0x000fec0003800000 */
[----:B------:R-:W-:Y:S05]  /*2280*/  @!P1 BRA `(.L_x_20257) ;  /* 0x0000000000149947 */ /* 0x000fea0003800000 */
[----:B-----5:R-:W-:Y:S01]  /*2290*/  FADD.FTZ R128, R84, R128 ;  /* 0x0000008054807221 */ /* 0x020fe20000010000 */
[----:B------:R-:W-:Y:S06]  /*22a0*/  BRA `(.L_x_20257) ;  /* 0x00000000000c7947 */ /* 0x000fec0003800000 */
.L_x_20256:
[----:B-----5:R-:W-:-:S05]  /*22b0*/  HADD2.F32 R41, -RZ, R94.H0_H0 ;  /* 0x2000005eff297230 */ /* 0x020fca0000004100 */
[----:B------:R-:W-:-:S04]  /*22c0*/  FADD.FTZ R128, R41, R128 ;  /* 0x0000008029807221 */ /* 0x000fc80000010000 */
[----:B------:R-:W-:-:S07]  /*22d0*/  @P1 FADD.FTZ R128, R84, R128 ;  /* 0x0000008054801221 */ /* 0x000fce0000010000 */
.L_x_20257:
[----:B------:R-:W-:Y:S01]  /*22e0*/  HADD2.F32 R129, -RZ, R130.H1_H1 ;  /* 0x30000082ff817230 */ /* 0x000fe20000004100 */
[----:B------:R-:W-:Y:S06]  /*22f0*/  @P2 BRA `(.L_x_20258) ;  /* 0x00000000000c2947 */ /* 0x000fec0003800000 */
[----:B------:R-:W-:Y:S05]  /*2300*/  @!P1 BRA `(.L_x_20259) ;  /* 0x0000000000149947 */ /* 0x000fea0003800000 */
[----:B-----5:R-:W-:Y:S01]  /*2310*/  FADD.FTZ R129, R85, R129 ;  /* 0x0000008155817221 */ /* 0x020fe20000010000 */
[----:B------:R-:W-:Y:S06]  /*2320*/  BRA `(.L_x_20259) ;  /* 0x00000000000c7947 */ /* 0x000fec0003800000 */
.L_x_20258:
[----:B-----5:R-:W-:-:S05]  /*2330*/  HADD2.F32 R40, -RZ, R94.H1_H1 ;  /* 0x3000005eff287230 */ /* 0x020fca0000004100 */
[----:B------:R-:W-:-:S04]  /*2340*/  FADD.FTZ R129, R40, R129 ;  /* 0x0000008128817221 */ /* 0x000fc80000010000 */
[----:B------:R-:W-:-:S07]  /*2350*/  @P1 FADD.FTZ R129, R85, R129 ;  /* 0x0000008155811221 */ /* 0x000fce0000010000 */
.L_x_20259:
[----:B------:R-:W-:Y:S01]  /*2360*/  HADD2.F32 R130, -RZ, R131.H0_H0 ;  /* 0x20000083ff827230 */ /* 0x000fe20000004100 */
[----:B------:R-:W-:Y:S06]  /*2370*/  @P2 BRA `(.L_x_20260) ;  /* 0x00000000000c2947 */ /* 0x000fec0003800000 */
[----:B------:R-:W-:Y:S05]  /*2380*/  @!P1 BRA `(.L_x_20261) ;  /* 0x0000000000149947 */ /* 0x000fea0003800000 */
[----:B-----5:R-:W-:Y:S01]  /*2390*/  FADD.FTZ R130, R86, R130 ;  /* 0x0000008256827221 */ /* 0x020fe20000010000 */
[----:B------:R-:W-:Y:S06]  /*23a0*/  BRA `(.L_x_20261) ;  /* 0x00000000000c7947 */ /* 0x000fec0003800000 */
.L_x_20260:
[----:B-----5:R-:W-:-:S05]  /*23b0*/  HADD2.F32 R41, -RZ, R95.H0_H0 ;  /* 0x2000005fff297230 */ /* 0x020fca0000004100 */
[----:B------:R-:W-:-:S04]  /*23c0*/  FADD.FTZ R130, R41, R130 ;  /* 0x0000008229827221 */ /* 0x000fc80000010000 */
[----:B------:R-:W-:-:S07]  /*23d0*/  @P1 FADD.FTZ R130, R86, R130 ;  /* 0x0000008256821221 */ /* 0x000fce0000010000 */
.L_x_20261:
[----:B------:R-:W-:Y:S01]  /*23e0*/  HADD2.F32 R131, -RZ, R131.H1_H1 ;  /* 0x30000083ff837230 */ /* 0x000fe20000004100 */
[----:B------:R-:W-:Y:S06]  /*23f0*/  @P2 BRA `(.L_x_20262) ;  /* 0x00000000000c2947 */ /* 0x000fec0003800000 */
[----:B------:R-:W-:Y:S05]  /*2400*/  @!P1 BRA `(.L_x_20263) ;  /* 0x0000000000149947 */ /* 0x000fea0003800000 */
[----:B-----5:R-:W-:Y:S01]  /*2410*/  FADD.FTZ R131, R87, R131 ;  /* 0x0000008357837221 */ /* 0x020fe20000010000 */
[----:B------:R-:W-:Y:S06]  /*2420*/  BRA `(.L_x_20263) ;  /* 0x00000000000c7947 */ /* 0x000fec0003800000 */
.L_x_20262:
[----:B-----5:R-:W-:-:S05]  /*2430*/  HADD2.F32 R40, -RZ, R95.H1_H1 ;  /* 0x3000005fff287230 */ /* 0x020fca0000004100 */
[----:B------:R-:W-:-:S04]  /*2440*/  FADD.FTZ R131, R40, R131 ;  /* 0x0000008328837221 */ /* 0x000fc80000010000 */
[----:B------:R-:W-:-:S07]  /*2450*/  @P1 FADD.FTZ R131, R87, R131 ;  /* 0x0000008357831221 */ /* 0x000fce0000010000 */
.L_x_20263:
        /* <DEDUP_REMOVED lines=151> */
.L_x_20276:
[C---:B------:R-:W-:Y:S01]  /*2dd0*/  ISETP.NE.AND P2, PT, R175.reuse, RZ, PT ;  /* 0x000000ffaf00720c */ /* 0x040fe20003f45270 */
[----:B------:R-:W-:Y:S05]  /*2de0*/  WARPSYNC.ALL ;  /* 0x0000000000007948 */ /* 0x000fea0003800000 */
[----:B------:R-:W-:Y:S01]  /*2df0*/  ISETP.GT.U32.AND P4, PT, R175, 0x3, PT ;  /* 0x00000003af00780c */ /* 0x000fe20003f84070 */
[----:B------:R-:W-:Y:S02]  /*2e00*/  HADD2.F32 R221, -RZ, R114.H1_H1 ;  /* 0x30000072ffdd7230 */ /* 0x000fe40000004100 */
[----:B------:R-:W-:Y:S02]  /*2e10*/  HADD2.F32 R225, -RZ, R112.H1_H1 ;  /* 0x30000070ffe17230 */ /* 0x000fe40000004100 */
[----:B------:R-:W-:-:S02]  /*2e20*/  HADD2.F32 R215, -RZ, R108.H1_H1 ;  /* 0x3000006cffd77230 */ /* 0x000fc40000004100 */
[----:B------:R-:W2:Y:S01]  /*2e30*/  @!P2 S2R R194, SR_CgaCtaId ;  /* 0x0000000000c2a919 */ /* 0x000ea20000008800 */
[----:B------:R-:W-:Y:S01]  /*2e40*/  @!P2 MOV R41, 0x400 ;  /* 0x000004000029a802 */ /* 0x000fe20000000f00 */
[----:B------:R-:W-:Y:S02]  /*2e50*/  HADD2.F32 R223, -RZ, R104.H0_H0 ;  /* 0x20000068ffdf7230 */ /* 0x000fe40000004100 */
[----:B------:R-:W-:Y:S02]  /*2e60*/  HADD2.F32 R213, -RZ, R109.H1_H1 ;  /* 0x3000006dffd57230 */ /* 0x000fe40000004100 */
[----:B------:R-:W3:Y:S01]  /*2e70*/  @!P4 S2R R196, SR_CgaCtaId ;  /* 0x0000000000c4c919 */ /* 0x000ee20000008800 */
[----:B------:R-:W-:Y:S02]  /*2e80*/  @!P4 MOV R45, 0x400 ;  /* 0x00000400002dc802 */ /* 0x000fe40000000f00 */
[----:B--2---:R-:W-:Y:S02]  /*2e90*/  @!P2 LEA R194, R194, R41, 0x18 ;  /* 0x00000029c2c2a211 */ /* 0x004fe400078ec0ff */
[----:B------:R-:W-:-:S02]  /*2ea0*/  @!P2 IADD3 R41, R192, R44, RZ ;  /* 0x0000002cc029a210 */ /* 0x000fc40007ffe0ff */
[----:B------:R-:W-:Y:S02]  /*2eb0*/  @!P4 IADD3 R44, R175, R44, RZ ;  /* 0x0000002caf2cc210 */ /* 0x000fe40007ffe0ff */
[----:B------:R-:W-:Y:S01]  /*2ec0*/  @!P2 LEA R194, R41, R194, 0x3 ;  /* 0x000000c229c2a211 */ /* 0x000fe200078e18ff */
[----:B-1----:R-:W-:Y:S01]  /*2ed0*/  FADD.FTZ R41, R205, R198 ;  /* 0x000000c6cd297221 */ /* 0x002fe20000010000 */
[----:B---3--:R-:W-:Y:S01]  /*2ee0*/  @!P4 LEA R45, R196, R45, 0x18 ;  /* 0x0000002dc42dc211 */ /* 0x008fe200078ec0ff */
[----:B------:R-:W-:-:S03]  /*2ef0*/  HFMA2.MMA R196, -RZ, RZ, 0, 0 ;  /* 0x00000000ffc47435 */ /* 0x000fc600000001ff */
[----:B------:R-:W-:Y:S01]  /*2f00*/  @!P2 STS.64 [R194], R40 ;  /* 0x00000028c200a388 */ /* 0x000fe20000000a00 */
[----:B------:R-:W-:Y:S02]  /*2f10*/  @!P4 LEA R198, R44, R45, 0x3 ;  /* 0x0000002d2cc6c211 */ /* 0x000fe400078e18ff */
[----:B------:R-:W-:Y:S02]  /*2f20*/  CS2R R44, SRZ ;  /* 0x00000000002c7805 */ /* 0x000fe4000001ff00 */
[----:B------:R-:W-:Y:S01]  /*2f30*/  @!P4 MOV R196, 0x500 ;  /* 0x0000050000c4c802 */ /* 0x000fe20000000f00 */
[----:B------:R-:W-:Y:S01]  /*2f40*/  BAR.SYNC.DEFER_BLOCKING 0x0 ;  /* 0x0000000000007b1d */ /* 0x000fe20000010000 */
[----:B------:R-:W-:-:S05]  /*2f50*/  LOP3.LUT P2, RZ, R192, 0x1f, R135, 0xf8, !PT ;  /* 0x0000001fc0ff7812 */ /* 0x000fca000784f887 */
        /* <DEDUP_REMOVED lines=15> */
[----:B------:R-:W-:-:S03]  /*3050*/  FADD.FTZ R44, -R207, R44 ;  /* 0x0000002ccf2c7221 */ /* 0x000fc60000010100 */
        /* <DEDUP_REMOVED lines=10> */
[----:B------:R-:W-:Y:S01]  /*3100*/  FFMA.FTZ R205, R202, R209, R205 ;  /* 0x000000d1cacd7223 */ /* 0x000fe200000100cd */
[----:B------:R-:W-:Y:S02]  /*3110*/  HADD2.F32 R209, -RZ, R111.H1_H1 ;  /* 0x3000006fffd17230 */ /* 0x000fe40000004100 */
[----:B------:R-:W0:Y:S01]  /*3120*/  SHFL.DOWN PT, R41, R40, 0x1, 0x1f ;  /* 0x08201f0028297f89 */ /* 0x000e2200000e0000 */
[----:B--2---:R-:W-:Y:S01]  /*3130*/  FMUL.FTZ R45, R198, R205 ;  /* 0x000000cdc62d7220 */ /* 0x004fe20000410000 */
[----:B------:R-:W-:-:S04]  /*3140*/  FMUL.FTZ R205, R196, R196 ;  /* 0x000000c4c4cd7220 */ /* 0x000fc80000410000 */
[----:B------:R-:W-:Y:S01]  /*3150*/  FMUL.FTZ R205, R202, R205 ;  /* 0x000000cdcacd7220 */ /* 0x000fe20000410000 */
[----:B------:R-:W1:Y:S03]  /*3160*/  SHFL.IDX PT, R45, R45, RZ, 0x1f ;  /* 0x00001fff2d2d7589 */ /* 0x000e6600000e0000 */
[----:B------:R-:W-:Y:S01]  /*3170*/  FMUL.FTZ R205, R205, R211 ;  /* 0x000000d3cdcd7220 */ /* 0x000fe20000410000 */
[----:B------:R-:W-:Y:S02]  /*3180*/  HADD2.F32 R211, -RZ, R110.H1_H1 ;  /* 0x3000006effd37230 */ /* 0x000fe40000004100 */
[----:B0-----:R-:W-:-:S04]  /*3190*/  FADD.FTZ R41, R40, R41 ;  /* 0x0000002928297221 */ /* 0x001fc80000010000 */
[----:B------:R-:W-:Y:S01]  /*31a0*/  FFMA.FTZ R41, R198, R205, R41 ;  /* 0x000000cdc6297223 */ /* 0x000fe20000010029 */
[----:B-1----:R-:W-:-:S05]  /*31b0*/  FSEL R236, R45, RZ, !P3 ;  /* 0x000000ff2dec7208 */ /* 0x002fca0005800000 */
[C---:B------:R-:W-:Y:S01]  /*31c0*/  FADD.FTZ R210, -R236.reuse, R80 ;  /* 0x00000050ecd27221 */ /* 0x040fe20000010100 */
[C---:B------:R-:W-:Y:S01]  /*31d0*/  FADD.FTZ R212, -R236.reuse, R81 ;  /* 0x00000051ecd47221 */ /* 0x040fe20000010100 */
[----:B------:R-:W0:Y:S01]  /*31e0*/  LDC R80, c[0x0][0x2d8] ;  /* 0x0000b600ff507b82 */ /* 0x000e220000000800 */
[----:B------:R1:W0:Y:S01]  /*31f0*/  SHFL.IDX PT, R81, R41, RZ, 0x1f ;  /* 0x00001fff29517589 */ /* 0x00022200000e0000 */
[C---:B------:R-:W-:Y:S01]  /*3200*/  FADD.FTZ R44, -R236.reuse, R64 ;  /* 0x00000040ec2c7221 */ /* 0x040fe20000010100 */
[----:B------:R-:W-:Y:S01]  /*3210*/  FMUL.FTZ R64, R45, R45 ;  /* 0x0000002d2d407220 */ /* 0x000fe20000410000 */
[C---:B------:R-:W-:Y:S01]  /*3220*/  FADD.FTZ R206, -R236.reuse, R61 ;  /* 0x0000003decce7221 */ /* 0x040fe20000010100 */
[C---:B------:R-:W-:Y:S01]  /*3230*/  FADD.FTZ R204, -R236.reuse, R74 ;  /* 0x0000004aeccc7221 */ /* 0x040fe20000010100 */
[C---:B------:R-:W-:Y:S01]  /*3240*/  FADD.FTZ R74, -R236.reuse, R65 ;  /* 0x00000041ec4a7221 */ /* 0x040fe20000010100 */
[----:B------:R-:W-:Y:S01]  /*3250*/  FADD.FTZ R232, -R236, R76 ;  /* 0x0000004cece87221 */ /* 0x000fe20000010100 */
[----:B------:R-:W-:Y:S01]  /*3260*/  FSEL R64, R64, RZ, P3 ;  /* 0x000000ff40407208 */ /* 0x000fe20001800000 */
[----:B-1----:R-:W1:Y:S01]  /*3270*/  @!P2 LDC.64 R40, c[0x0][0x250] ;  /* 0x00009400ff28ab82 */ /* 0x002e620000000a00 */
        /* <DEDUP_REMOVED lines=10> */
[C---:B------:R-:W-:Y:S01]  /*3320*/  FADD.FTZ R234, -R236.reuse, R77 ;  /* 0x0000004decea7221 */ /* 0x040fe20000010100 */
[----:B------:R-:W-:Y:S02]  /*3330*/  HADD2.F32 R62, -RZ, R118.H0_H0 ;  /* 0x20000076ff3e7230 */ /* 0x000fe40000004100 */
[C---:B------:R-:W-:Y:S01]  /*3340*/  FADD.FTZ R230, -R236.reuse, R83 ;  /* 0x00000053ece67221 */ /* 0x040fe20000010100 */
[----:B------:R-:W-:Y:S02]  /*3350*/  HADD2.F32 R49, -RZ, R107.H0_H0 ;  /* 0x2000006bff317230 */ /* 0x000fe40000004100 */
[C---:B------:R-:W-:Y:S01]  /*3360*/  FADD.FTZ R238, -R236.reuse, R63 ;  /* 0x0000003fecee7221 */ /* 0x040fe20000010100 */
[----:B0-----:R-:W-:Y:S01]  /*3370*/  FFMA.FTZ R61, R81, UR12, R80 ;  /* 0x0000000c513d7c23 */ /* 0x001fe20008010050 */
[C---:B------:R-:W-:Y:S01]  /*3380*/  FADD.FTZ R202, -R236.reuse, R53 ;  /* 0x00000035ecca7221 */ /* 0x040fe20000010100 */
[----:B------:R-:W-:Y:S02]  /*3390*/  HADD2.F32 R63, -RZ, R119.H0_H0 ;  /* 0x20000077ff3f7230 */ /* 0x000fe40000004100 */
[----:B------:R-:W-:Y:S01]  /*33a0*/  FADD.FTZ R242, -R236, R79 ;  /* 0x0000004fecf27221 */ /* 0x000fe20000010100 */
[----:B------:R-:W-:Y:S01]  /*33b0*/  FADD.FTZ R61, R61, R64 ;  /* 0x000000403d3d7221 */ /* 0x000fe20000010000 */
[----:B------:R-:W-:-:S02]  /*33c0*/  HADD2.F32 R53, -RZ, R105.H1_H1 ;  /* 0x30000069ff357230 */ /* 0x000fc40000004100 */
[C---:B------:R-:W-:Y:S01]  /*33d0*/  FADD.FTZ R200, -R236.reuse, R72 ;  /* 0x00000048ecc87221 */ /* 0x040fe20000010100 */
[----:B------:R-:W-:Y:S01]  /*33e0*/  FADD.FTZ R216, -R236, R130 ;  /* 0x00000082ecd87221 */ /* 0x000fe20000010100 */
[----:B------:R0:W2:Y:S01]  /*33f0*/  MUFU.RSQ R65, R61 ;  /* 0x0000003d00417308 */ /* 0x0000a20000001400 */
[----:B-1----:R-:W-:-:S04]  /*3400*/  @!P2 IMAD.WIDE R40, R177, 0x4, R40 ;  /* 0x00000004b128a825 */ /* 0x002fc800078e0228 */
[C---:B------:R-:W-:Y:S01]  /*3410*/  FADD.FTZ R72, -R236.reuse, R58 ;  /* 0x0000003aec487221 */ /* 0x040fe20000010100 */
[C---:B------:R-:W-:Y:S01]  /*3420*/  FADD.FTZ R218, -R236.reuse, R51 ;  /* 0x00000033ecda7221 */ /* 0x040fe20000010100 */
[C---:B------:R-:W-:Y:S01]  /*3430*/  FADD.FTZ R226, -R236.reuse, R70 ;  /* 0x00000046ece27221 */ /* 0x040fe20000010100 */
[----:B------:R-:W-:Y:S01]  /*3440*/  HADD2.F32 R130, -RZ, R119.H1_H1 ;  /* 0x30000077ff827230 */ /* 0x000fe20000004100 */
[----:B------:R1:W-:Y:S01]  /*3450*/  @!P2 STG.E desc[UR4][R40.64], R45 ;  /* 0x0000002d2800a986 */ /* 0x0003e2000c101904 */
[----:B------:R-:W-:Y:S02]  /*3460*/  HADD2.F32 R58, -RZ, R107.H1_H1 ;  /* 0x3000006bff3a7230 */ /* 0x000fe40000004100 */
[C---:B------:R-:W-:Y:S01]  /*3470*/  FADD.FTZ R194, -R236.reuse, R59 ;  /* 0x0000003becc27221 */ /* 0x040fe20000010100 */
[----:B0-----:R-:W-:Y:S02]  /*3480*/  HADD2.F32 R61, -RZ, R117.H1_H1 ;  /* 0x30000075ff3d7230 */ /* 0x001fe40000004100 */
[----:B------:R-:W-:Y:S01]  /*3490*/  FADD.FTZ R80, -R236, R55 ;  /* 0x00000037ec507221 */ /* 0x000fe20000010100 */
[----:B------:R-:W-:-:S02]  /*34a0*/  HADD2.F32 R55, -RZ, R115.H0_H0 ;  /* 0x20000073ff377230 */ /* 0x000fc40000004100 */
[C---:B------:R-:W-:Y:S01]  /*34b0*/  FADD.FTZ R220, -R236.reuse, R69 ;  /* 0x00000045ecdc7221 */ /* 0x040fe20000010100 */
[--C-:B------:R-:W-:Y:S02]  /*34c0*/  HADD2.F32 R59, -RZ, R103.reuse.H0_H0 ;  /* 0x20000067ff3b7230 */ /* 0x100fe40000004100 */
[C---:B------:R-:W-:Y:S01]  /*34d0*/  FADD.FTZ R222, -R236.reuse, R71 ;  /* 0x00000047ecde7221 */ /* 0x040fe20000010100 */
[----:B------:R-:W-:Y:S02]  /*34e0*/  HADD2.F32 R64, -RZ, R103.H1_H1 ;  /* 0x30000067ff407230 */ /* 0x000fe40000004100 */
[----:B------:R-:W-:Y:S01]  /*34f0*/  FADD.FTZ R78, -R236, R73 ;  /* 0x00000049ec4e7221 */ /* 0x000fe20000010100 */
[C---:B--2---:R-:W-:Y:S01]  /*3500*/  FMUL.FTZ R54, R65.reuse, R232 ;  /* 0x000000e841367220 */ /* 0x044fe20000410000 */
[C---:B------:R-:W-:Y:S01]  /*3510*/  FMUL.FTZ R240, R65.reuse, R240 ;  /* 0x000000f041f07220 */ /* 0x040fe20000410000 */
[----:B-1----:R-:W-:Y:S02]  /*3520*/  HADD2.F32 R45, -RZ, R118.H1_H1 ;  /* 0x30000076ff2d7230 */ /* 0x002fe40000004100 */
[----:B------:R-:W-:Y:S01]  /*3530*/  FMUL.FTZ R228, R65, R228 ;  /* 0x000000e441e47220 */ /* 0x000fe20000410000 */
[----:B------:R-:W-:Y:S01]  /*3540*/  FFMA.FTZ R227, R54, R56, R139 ;  /* 0x0000003836e37223 */ /* 0x000fe2000001008b */
[----:B------:R-:W-:Y:S01]  /*3550*/  FFMA.FTZ R232, R240, R49, R140 ;  /* 0x00000031f0e87223 */ /* 0x000fe2000001008c */
[----:B------:R-:W-:Y:S01]  /*3560*/  FFMA.FTZ R62, R54, R62, R37 ;  /* 0x0000003e363e7223 */ /* 0x000fe20000010025 */
[----:B------:R-:W-:-:S02]  /*3570*/  HADD2.F32 R56, -RZ, R106.H1_H1 ;  /* 0x3000006aff387230 */ /* 0x000fc40000004100 */
[C---:B------:R-:W-:Y:S01]  /*3580*/  FMUL.FTZ R49, R65.reuse, R234 ;  /* 0x000000ea41317220 */ /* 0x040fe20000410000 */
[----:B------:R-:W-:Y:S02]  /*3590*/  HADD2.F32 R40, -RZ, R117.H0_H0 ;  /* 0x20000075ff287230 */ /* 0x000fe40000004100 */
[----:B------:R-:W-:Y:S01]  /*35a0*/  FMUL.FTZ R41, R65, R230 ;  /* 0x000000e641297220 */ /* 0x000fe20000410000 */
[----:B------:R-:W-:Y:S02]  /*35b0*/  HADD2.F32 R54, -RZ, R105.H0_H0 ;  /* 0x20000069ff367230 */ /* 0x000fe40000004100 */
[C---:B------:R-:W-:Y:S01]  /*35c0*/  FFMA.FTZ R45, R49.reuse, R45, R36 ;  /* 0x0000002d312d7223 */ /* 0x040fe20000010024 */
[----:B------:R-:W-:Y:S01]  /*35d0*/  FFMA.FTZ R230, R49, R56, R141 ;  /* 0x0000003831e67223 */ /* 0x000fe2000001008d */
[----:B------:R-:W-:Y:S01]  /*35e0*/  FFMA.FTZ R234, R228, R40, R39 ;  /* 0x00000028e4ea7223 */ /* 0x000fe20000010027 */
[----:B------:R-:W-:Y:S01]  /*35f0*/  FFMA.FTZ R63, R240, R63, R35 ;  /* 0x0000003ff03f7223 */ /* 0x000fe20000010023 */
[----:B------:R-:W-:Y:S01]  /*3600*/  FFMA.FTZ R49, R228, R54, R137 ;  /* 0x00000036e4317223 */ /* 0x000fe20000010089 */
[----:B------:R-:W-:Y:S01]  /*3610*/  FFMA.FTZ R228, R41, R53, R138 ;  /* 0x0000003529e47223 */ /* 0x000fe2000001008a */
[----:B------:R-:W-:Y:S01]  /*3620*/  FMUL.FTZ R51, R65, R242 ;  /* 0x000000f241337220 */ /* 0x000fe20000410000 */
[----:B------:R-:W-:Y:S01]  /*3630*/  FFMA.FTZ R61, R41, R61, R38 ;  /* 0x0000003d293d7223 */ /* 0x000fe20000010026 */
[----:B------:R-:W-:-:S02]  /*3640*/  HADD2.F32 R240, -RZ, R116.H1_H1 ;  /* 0x30000074fff07230 */ /* 0x000fc40000004100 */
[----:B------:R-:W-:Y:S01]  /*3650*/  FMUL.FTZ R41, R65, R212 ;  /* 0x000000d441297220 */ /* 0x000fe20000410000 */
[----:B------:R-:W-:Y:S02]  /*3660*/  HADD2.F32 R53, -RZ, R104.H1_H1 ;  /* 0x30000068ff357230 */ /* 0x000fe40000004100 */
[----:B------:R-:W-:Y:S01]  /*3670*/  FFMA.FTZ R130, R51, R130, R34 ;  /* 0x0000008233827223 */ /* 0x000fe20000010022 */
[----:B------:R-:W-:Y:S01]  /*3680*/  FMUL.FTZ R40, R65, R226 ;  /* 0x000000e241287220 */ /* 0x000fe20000410000 */
[----:B------:R-:W-:Y:S01]  /*3690*/  FFMA.FTZ R51, R51, R58, R143 ;  /* 0x0000003a33337223 */ /* 0x000fe2000001008f */
[C---:B------:R-:W-:Y:S01]  /*36a0*/  FFMA.FTZ R240, R41.reuse, R240, R132 ;  /* 0x000000f029f07223 */ /* 0x040fe20000010084 */
[----:B------:R-:W-:Y:S01]  /*36b0*/  FFMA.FTZ R226, R41, R53, R136 ;  /* 0x0000003529e27223 */ /* 0x000fe20000010088 */
[----:B------:R-:W-:Y:S02]  /*36c0*/  HADD2.F32 R54, -RZ, R114.H0_H0 ;  /* 0x20000072ff367230 */ /* 0x000fe40000004100 */
[----:B------:R-:W-:Y:S01]  /*36d0*/  FMUL.FTZ R58, R65, R214 ;  /* 0x000000d6413a7220 */ /* 0x000fe20000410000 */
[----:B------:R-:W-:-:S02]  /*36e0*/  HADD2.F32 R41, -RZ, R102.H0_H0 ;  /* 0x20000066ff297230 */ /* 0x000fc40000004100 */
[C---:B------:R-:W-:Y:S01]  /*36f0*/  FFMA.FTZ R55, R40.reuse, R55, R27 ;  /* 0x0000003728377223 */ /* 0x040fe2000001001b */
[----:B------:R-:W-:Y:S01]  /*3700*/  FFMA.FTZ R59, R40, R59, R148 ;  /* 0x0000003b283b7223 */ /* 0x000fe20000010094 */
[C---:B------:R-:W-:Y:S01]  /*3710*/  FFMA.FTZ R54, R58.reuse, R54, R29 ;  /* 0x000000363a367223 */ /* 0x040fe2000001001d */
[----:B------:R-:W-:Y:S02]  /*3720*/  HADD2.F32 R56, -RZ, R115.H1_H1 ;  /* 0x30000073ff387230 */ /* 0x000fe40000004100 */
[----:B------:R-:W-:Y:S01]  /*3730*/  FFMA.FTZ R58, R58, R41, R146 ;  /* 0x000000293a3a7223 */ /* 0x000fe20000010092 */
[C---:B------:R-:W-:Y:S01]  /*3740*/  FMUL.FTZ R53, R65.reuse, R222 ;  /* 0x000000de41357220 */ /* 0x040fe20000410000 */
[----:B------:R-:W-:Y:S02]  /*3750*/  HADD2.F32 R40, -RZ, R102.H1_H1 ;  /* 0x30000066ff287230 */ /* 0x000fe40000004100 */
[----:B------:R-:W-:Y:S01]  /*3760*/  FMUL.FTZ R219, R65, R220 ;  /* 0x000000dc41db7220 */ /* 0x000fe20000410000 */
[----:B------:R-:W-:-:S02]  /*3770*/  HADD2.F32 R41, -RZ, R100.H0_H0 ;  /* 0x20000064ff297230 */ /* 0x000fc40000004100 */
[----:B------:R-:W-:Y:S01]  /*3780*/  FMUL.FTZ R200, R65, R200 ;  /* 0x000000c841c87220 */ /* 0x000fe20000410000 */
[----:B------:R-:W-:Y:S01]  /*3790*/  FADD.FTZ R70, -R236, R57 ;  /* 0x00000039ec467221 */ /* 0x000fe20000010100 */
[C---:B------:R-:W-:Y:S01]  /*37a0*/  FFMA.FTZ R214, R53.reuse, R56, R26 ;  /* 0x0000003835d67223 */ /* 0x040fe2000001001a */
[----:B------:R-:W-:Y:S01]  /*37b0*/  FFMA.FTZ R64, R53, R64, R151 ;  /* 0x0000004035407223 */ /* 0x000fe20000010097 */
[C---:B------:R-:W-:Y:S01]  /*37c0*/  FFMA.FTZ R221, R219.reuse, R221, R28 ;  /* 0x000000dddbdd7223 */ /* 0x040fe2000001001c */
[----:B------:R-:W-:Y:S01]  /*37d0*/  FFMA.FTZ R219, R219, R40, R149 ;  /* 0x00000028dbdb7223 */ /* 0x000fe20000010095 */
[----:B------:R-:W-:Y:S02]  /*37e0*/  HADD2.F32 R53, -RZ, R113.H0_H0 ;  /* 0x20000071ff357230 */ /* 0x000fe40000004100 */
[----:B------:R-:W-:Y:S01]  /*37f0*/  FFMA.FTZ R56, R200, R41, R142 ;  /* 0x00000029c8387223 */ /* 0x000fe2000001008e */
[----:B------:R-:W-:Y:S02]  /*3800*/  HADD2.F32 R57, -RZ, R101.H0_H0 ;  /* 0x20000065ff397230 */ /* 0x000fe40000004100 */
[----:B------:R-:W-:Y:S01]  /*3810*/  FADD.FTZ R208, -R236, R75 ;  /* 0x0000004becd07221 */ /* 0x000fe20000010100 */
[----:B------:R-:W-:-:S02]  /*3820*/  HADD2.F32 R222, -RZ, R112.H0_H0 ;  /* 0x20000070ffde7230 */ /* 0x000fc40000004100 */
[C---:B------:R-:W-:Y:S01]  /*3830*/  FMUL.FTZ R204, R65.reuse, R204 ;  /* 0x000000cc41cc7220 */ /* 0x040fe20000410000 */
[----:B------:R-:W-:Y:S02]  /*3840*/  HADD2.F32 R40, -RZ, R100.H1_H1 ;  /* 0x30000064ff287230 */ /* 0x000fe40000004100 */
[C---:B------:R-:W-:Y:S01]  /*3850*/  FMUL.FTZ R217, R65.reuse, R78 ;  /* 0x0000004e41d97220 */ /* 0x040fe20000410000 */
[----:B------:R-:W-:Y:S02]  /*3860*/  HADD2.F32 R41, -RZ, R111.H0_H0 ;  /* 0x2000006fff297230 */ /* 0x000fe40000004100 */
[C---:B------:R-:W-:Y:S01]  /*3870*/  FMUL.FTZ R78, R65.reuse, R68 ;  /* 0x00000044414e7220 */ /* 0x040fe20000410000 */
[C---:B------:R-:W-:Y:S01]  /*3880*/  FADD.FTZ R66, -R236.reuse, R66 ;  /* 0x00000042ec427221 */ /* 0x040fe20000010100 */
[----:B------:R-:W-:Y:S01]  /*3890*/  FADD.FTZ R76, -R236, R67 ;  /* 0x00000043ec4c7221 */ /* 0x000fe20000010100 */
[----:B------:R-:W-:Y:S01]  /*38a0*/  FMUL.FTZ R67, R65, R208 ;  /* 0x000000d041437220 */ /* 0x000fe20000410000 */
[C---:B------:R-:W-:Y:S01]  /*38b0*/  FFMA.FTZ R53, R204.reuse, R53, R31 ;  /* 0x00000035cc357223 */ /* 0x040fe2000001001f */
[----:B------:R-:W-:Y:S01]  /*38c0*/  FFMA.FTZ R57, R204, R57, R144 ;  /* 0x00000039cc397223 */ /* 0x000fe20000010090 */
[----:B------:R-:W-:Y:S01]  /*38d0*/  FFMA.FTZ R225, R217, R225, R32 ;  /* 0x000000e1d9e17223 */ /* 0x000fe20000010020 */
[----:B------:R-:W-:Y:S01]  /*38e0*/  FFMA.FTZ R222, R200, R222, R33 ;  /* 0x000000dec8de7223 */ /* 0x000fe20000010021 */
[----:B------:R-:W-:-:S02]  /*38f0*/  HADD2.F32 R204, -RZ, R99.H1_H1 ;  /* 0x30000063ffcc7230 */ /* 0x000fc40000004100 */
[----:B------:R-:W-:Y:S01]  /*3900*/  FFMA.FTZ R217, R217, R40, R145 ;  /* 0x00000028d9d97223 */ /* 0x000fe20000010091 */
[----:B------:R-:W-:Y:S01]  /*3910*/  FFMA.FTZ R68, R78, R41, R19 ;  /* 0x000000294e447223 */ /* 0x000fe20000010013 */
[----:B------:R-:W-:Y:S02]  /*3920*/  HADD2.F32 R208, -RZ, R109.H0_H0 ;  /* 0x2000006dffd07230 */ /* 0x000fe40000004100 */
[C---:B------:R-:W-:Y:S01]  /*3930*/  FMUL.FTZ R69, R65.reuse, R238 ;  /* 0x000000ee41457220 */ /* 0x040fe20000410000 */
[----:B------:R-:W-:Y:S02]  /*3940*/  HADD2.F32 R40, -RZ, R110.H0_H0 ;  /* 0x2000006eff287230 */ /* 0x000fe40000004100 */
[C---:B------:R-:W-:Y:S01]  /*3950*/  FMUL.FTZ R200, R65.reuse, R66 ;  /* 0x0000004241c87220 */ /* 0x040fe20000410000 */
[----:B------:R-:W-:Y:S02]  /*3960*/  HADD2.F32 R41, -RZ, R97.H0_H0 ;  /* 0x20000061ff297230 */ /* 0x000fe40000004100 */
[----:B------:R-:W-:Y:S01]  /*3970*/  FMUL.FTZ R196, R65, R196 ;  /* 0x000000c441c47220 */ /* 0x000fe20000410000 */
[----:B------:R-:W-:-:S02]  /*3980*/  HADD2.F32 R220, -RZ, R113.H1_H1 ;  /* 0x30000071ffdc7230 */ /* 0x000fc40000004100 */
[C---:B------:R-:W-:Y:S01]  /*3990*/  FFMA.FTZ R209, R69.reuse, R209, R18 ;  /* 0x000000d145d17223 */ /* 0x040fe20000010012 */
[----:B------:R-:W-:Y:S02]  /*39a0*/  HADD2.F32 R212, -RZ, R101.H1_H1 ;  /* 0x30000065ffd47230 */ /* 0x000fe40000004100 */
[----:B------:R-:W-:Y:S01]  /*39b0*/  FFMA.FTZ R204, R69, R204, R159 ;  /* 0x000000cc45cc7223 */ /* 0x000fe2000001009f */
[----:B------:R-:W-:Y:S01]  /*39c0*/  FMUL.FTZ R73, R65, R206 ;  /* 0x000000ce41497220 */ /* 0x000fe20000410000 */
[----:B------:R-:W-:Y:S01]  /*39d0*/  FFMA.FTZ R208, R200, R208, R23 ;  /* 0x000000d0c8d07223 */ /* 0x000fe20000010017 */
[----:B------:R-:W-:Y:S02]  /*39e0*/  HADD2.F32 R69, -RZ, R98.H0_H0 ;  /* 0x20000062ff457230 */ /* 0x000fe40000004100 */
[----:B------:R-:W-:Y:S01]  /*39f0*/  FFMA.FTZ R206, R196, R40, R21 ;  /* 0x00000028c4ce7223 */ /* 0x000fe20000010015 */
[----:B------:R-:W-:Y:S01]  /*3a00*/  FFMA.FTZ R200, R200, R41, R152 ;  /* 0x00000029c8c87223 */ /* 0x000fe20000010098 */
[----:B------:R-:W-:-:S02]  /*3a10*/  HADD2.F32 R41, -RZ, R96.H0_H0 ;  /* 0x20000060ff297230 */ /* 0x000fc40000004100 */
[----:B------:R-:W-:Y:S01]  /*3a20*/  FMUL.FTZ R205, R65, R74 ;  /* 0x0000004a41cd7220 */ /* 0x000fe20000410000 */
[----:B------:R-:W-:Y:S02]  /*3a30*/  HADD2.F32 R40, -RZ, R96.H1_H1 ;  /* 0x30000060ff287230 */ /* 0x000fe40000004100 */
[C---:B------:R-:W-:Y:S01]  /*3a40*/  FFMA.FTZ R220, R67.reuse, R220, R30 ;  /* 0x000000dc43dc7223 */ /* 0x040fe2000001001e */
[----:B------:R-:W-:Y:S01]  /*3a50*/  FFMA.FTZ R212, R67, R212, R147 ;  /* 0x000000d443d47223 */ /* 0x000fe20000010093 */
[----:B------:R-:W-:Y:S01]  /*3a60*/  FMUL.FTZ R44, R65, R44 ;  /* 0x0000002c412c7220 */ /* 0x000fe20000410000 */
[----:B------:R-:W-:Y:S02]  /*3a70*/  HADD2.F32 R67, -RZ, R99.H0_H0 ;  /* 0x20000063ff437230 */ /* 0x000fe40000004100 */
[----:B------:R-:W-:Y:S01]  /*3a80*/  FFMA.FTZ R66, R196, R69, R154 ;  /* 0x00000045c4427223 */ /* 0x000fe2000001009a */
[C---:B------:R-:W-:Y:S01]  /*3a90*/  FFMA.FTZ R215, R205.reuse, R215, R24 ;  /* 0x000000d7cdd77223 */ /* 0x040fe20000010018 */
[----:B------:R-:W-:Y:S01]  /*3aa0*/  FFMA.FTZ R196, R44, R41, R150 ;  /* 0x000000292cc47223 */ /* 0x000fe20000010096 */
[----:B------:R-:W-:Y:S01]  /*3ab0*/  FFMA.FTZ R205, R205, R40, R153 ;  /* 0x00000028cdcd7223 */ /* 0x000fe20000010099 */
[----:B------:R-:W-:Y:S01]  /*3ac0*/  FFMA.FTZ R67, R78, R67, R156 ;  /* 0x000000434e437223 */ /* 0x000fe2000001009c */
[----:B------:R-:W0:Y:S01]  /*3ad0*/  @!P2 LDC.64 R40, c[0x0][0x258] ;  /* 0x00009600ff28ab82 */ /* 0x000e220000000a00 */
[----:B------:R-:W-:-:S02]  /*3ae0*/  HADD2.F32 R78, -RZ, R98.H1_H1 ;  /* 0x30000062ff4e7230 */ /* 0x000fc40000004100 */
[----:B------:R-:W-:Y:S01]  /*3af0*/  FMUL.FTZ R210, R65, R210 ;  /* 0x000000d241d27220 */ /* 0x000fe20000410000 */
[----:B------:R-:W-:Y:S02]  /*3b00*/  HADD2.F32 R71, -RZ, R116.H0_H0 ;  /* 0x20000074ff477230 */ /* 0x000fe40000004100 */
[----:B------:R-:W-:Y:S01]  /*3b10*/  FFMA.FTZ R211, R73, R211, R20 ;  /* 0x000000d349d37223 */ /* 0x000fe20000010014 */
[----:B------:R-:W-:Y:S01]  /*3b20*/  FMUL.FTZ R207, R65, R76 ;  /* 0x0000004c41cf7220 */ /* 0x000fe20000410000 */
[----:B------:R-:W-:Y:S01]  /*3b30*/  FFMA.FTZ R69, R73, R78, R157 ;  /* 0x0000004e49457223 */ /* 0x000fe2000001009d */
[----:B------:R-:W-:Y:S02]  /*3b40*/  HADD2.F32 R78, -RZ, R97.H1_H1 ;  /* 0x30000061ff4e7230 */ /* 0x000fe40000004100 */
[----:B------:R-:W-:Y:S01]  /*3b50*/  FMUL.FTZ R60, R65, R60 ;  /* 0x0000003c413c7220 */ /* 0x000fe20000410000 */
[----:B------:R-:W-:Y:S02]  /*3b60*/  HADD2.F32 R73, -RZ, R120.H0_H0 ;  /* 0x20000078ff497230 */ /* 0x000fe40000004100 */
[C---:B------:R-:W-:Y:S01]  /*3b70*/  FFMA.FTZ R71, R210.reuse, R71, R133 ;  /* 0x00000047d2477223 */ /* 0x040fe20000010085 */
[----:B------:R-:W-:Y:S01]  /*3b80*/  FFMA.FTZ R223, R210, R223, R0 ;  /* 0x000000dfd2df7223 */ /* 0x000fe20000010000 */
[----:B------:R-:W-:Y:S01]  /*3b90*/  FFMA.FTZ R213, R207, R213, R22 ;  /* 0x000000d5cfd57223 */ /* 0x000fe20000010016 */
[----:B------:R-:W-:-:S02]  /*3ba0*/  HADD2.F32 R210, -RZ, R108.H0_H0 ;  /* 0x2000006cffd27230 */ /* 0x000fc40000004100 */
[----:B------:R-:W-:Y:S01]  /*3bb0*/  FFMA.FTZ R207, R207, R78, R155 ;  /* 0x0000004ecfcf7223 */ /* 0x000fe2000001009b */
[----:B------:R-:W-:Y:S02]  /*3bc0*/  HADD2.F32 R74, -RZ, R123.H1_H1 ;  /* 0x3000007bff4a7230 */ /* 0x000fe40000004100 */
[----:B------:R-:W-:Y:S01]  /*3bd0*/  FFMA.FTZ R78, R60, R73, R158 ;  /* 0x000000493c4e7223 */ /* 0x000fe2000001009e */
[C---:B------:R-:W-:Y:S01]  /*3be0*/  FMUL.FTZ R75, R65.reuse, R80 ;  /* 0x00000050414b7220 */ /* 0x040fe20000410000 */
[----:B------:R-:W-:Y:S02]  /*3bf0*/  HADD2.F32 R76, -RZ, R47.H0_H0 ;  /* 0x2000002fff4c7230 */ /* 0x000fe40000004100 */
[----:B------:R-:W-:Y:S01]  /*3c00*/  FMUL.FTZ R216, R65, R216 ;  /* 0x000000d841d87220 */ /* 0x000fe20000410000 */
[----:B------:R-:W-:Y:S02]  /*3c10*/  HADD2.F32 R73, -RZ, R43.H0_H0 ;  /* 0x2000002bff497230 */ /* 0x000fe40000004100 */
[----:B------:R-:W-:Y:S01]  /*3c20*/  FFMA.FTZ R210, R44, R210, R25 ;  /* 0x000000d22cd27223 */ /* 0x000fe20000010019 */
[----:B------:R-:W-:-:S02]  /*3c30*/  HADD2.F32 R81, -RZ, R127.H0_H0 ;  /* 0x2000007fff517230 */ /* 0x000fc40000004100 */
[----:B------:R-:W-:Y:S01]  /*3c40*/  FMUL.FTZ R82, R65, R82 ;  /* 0x0000005241527220 */ /* 0x000fe20000410000 */
[----:B------:R-:W-:Y:S02]  /*3c50*/  HADD2.F32 R79, -RZ, R123.H0_H0 ;  /* 0x2000007bff4f7230 */ /* 0x000fe40000004100 */
[----:B------:R-:W-:Y:S01]  /*3c60*/  FFMA.FTZ R80, R75, R74, R167 ;  /* 0x0000004a4b507223 */ /* 0x000fe200000100a7 */
[----:B------:R-:W-:Y:S02]  /*3c70*/  HADD2.F32 R44, -RZ, R127.H1_H1 ;  /* 0x3000007fff2c7230 */ /* 0x000fe40000004100 */
[C---:B------:R-:W-:Y:S01]  /*3c80*/  FFMA.FTZ R76, R216.reuse, R76, R3 ;  /* 0x0000004cd84c7223 */ /* 0x040fe20000010003 */
[----:B------:R-:W-:Y:S01]  /*3c90*/  FFMA.FTZ R74, R216, R73, R172 ;  /* 0x00000049d84a7223 */ /* 0x000fe200000100ac */
[C---:B------:R-:W-:Y:S01]  /*3ca0*/  FADD.FTZ R48, -R236.reuse, R48 ;  /* 0x00000030ec307221 */ /* 0x040fe20000010100 */
[C---:B------:R-:W-:Y:S01]  /*3cb0*/  FADD.FTZ R50, -R236.reuse, R50 ;  /* 0x00000032ec327221 */ /* 0x040fe20000010100 */
[C---:B------:R-:W-:Y:S01]  /*3cc0*/  FADD.FTZ R128, -R236.reuse, R128 ;  /* 0x00000080ec807221 */ /* 0x040fe20000010100 */
[C---:B------:R-:W-:Y:S01]  /*3cd0*/  FADD.FTZ R224, -R236.reuse, R129 ;  /* 0x00000081ece07221 */ /* 0x040fe20000010100 */
[----:B------:R-:W-:Y:S01]  /*3ce0*/  SHF.L.U32 R216, R203, 0x4, RZ ;  /* 0x00000004cbd87819 */ /* 0x000fe200000006ff */
[----:B------:R-:W-:Y:S01]  /*3cf0*/  FADD.FTZ R236, -R236, R131 ;  /* 0x00000083ecec7221 */ /* 0x000fe20000010100 */
[----:B------:R-:W-:-:S02]  /*3d00*/  HADD2.F32 R131, -RZ, R124.H0_H0 ;  /* 0x2000007cff837230 */ /* 0x000fc40000004100 */
[C---:B------:R-:W-:Y:S01]  /*3d10*/  FFMA.FTZ R81, R82.reuse, R81, R11 ;  /* 0x0000005152517223 */ /* 0x040fe2000001000b */
[----:B------:R-:W-:Y:S01]  /*3d20*/  FFMA.FTZ R79, R82, R79, R164 ;  /* 0x0000004f524f7223 */ /* 0x000fe200000100a4 */
[----:B------:R-:W-:Y:S01]  /*3d30*/  FFMA.FTZ R82, R75, R44, R10 ;  /* 0x0000002c4b527223 */ /* 0x000fe2000001000a */
[----:B0-----:R-:W-:Y:S01]  /*3d40*/  @!P2 IMAD.WIDE R40, R177, 0x4, R40 ;  /* 0x00000004b128a825 */ /* 0x001fe200078e0228 */
[----:B------:R-:W-:-:S03]  /*3d50*/  SHF.R.U32.HI R203, RZ, 0x1c, R203 ;  /* 0x0000001cffcb7819 */ /* 0x000fc600000116cb */
[----:B------:R-:W-:Y:S01]  /*3d60*/  FFMA.FTZ R131, R60, R131, R17 ;  /* 0x000000833c837223 */ /* 0x000fe20000010011 */
[----:B------:R-:W-:Y:S01]  /*3d70*/  IADD3 R44, P4, R216, UR14, RZ ;  /* 0x0000000ed82c7c10 */ /* 0x000fe2000ff9e0ff */
[----:B------:R-:W-:Y:S01]  /*3d80*/  HADD2.F32 R77, -RZ, R47.H1_H1 ;  /* 0x3000002fff4d7230 */ /* 0x000fe20000004100 */
[----:B------:R-:W-:Y:S01]  /*3d90*/  F2FP.F16.F32.PACK_AB R62, R45, R62 ;  /* 0x0000003e2d3e723e */ /* 0x000fe200000000ff */
[----:B------:R-:W-:Y:S02]  /*3da0*/  HADD2.F32 R83, -RZ, R43.H1_H1 ;  /* 0x3000002bff537230 */ /* 0x000fe40000004100 */
[----:B------:R-:W-:Y:S01]  /*3db0*/  FMUL.FTZ R75, R65, R236 ;  /* 0x000000ec414b7220 */ /* 0x000fe20000410000 */
[----:B------:R-:W-:Y:S01]  /*3dc0*/  F2FP.F16.F32.PACK_AB R60, R240, R71 ;  /* 0x00000047f03c723e */ /* 0x000fe200000000ff */
[----:B------:R0:W-:Y:S01]  /*3dd0*/  @!P2 STG.E desc[UR4][R40.64], R65 ;  /* 0x000000412800a986 */ /* 0x0001e2000c101904 */
[----:B------:R-:W-:Y:S01]  /*3de0*/  F2FP.F16.F32.PACK_AB R61, R61, R234 ;  /* 0x000000ea3d3d723e */ /* 0x000fe200000000ff */
[C---:B------:R-:W-:Y:S01]  /*3df0*/  FFMA.FTZ R77, R75.reuse, R77, R2 ;  /* 0x0000004d4b4d7223 */ /* 0x040fe20000010002 */
[----:B------:R-:W-:Y:S01]  /*3e00*/  F2FP.F16.F32.PACK_AB R63, R130, R63 ;  /* 0x0000003f823f723e */ /* 0x000fe200000000ff */
[----:B------:R-:W-:Y:S01]  /*3e10*/  FFMA.FTZ R75, R75, R83, R178 ;  /* 0x000000534b4b7223 */ /* 0x000fe200000100b2 */
[----:B------:R-:W-:Y:S01]  /*3e20*/  IADD3.X R45, R203, UR15, RZ, P4, !PT ;  /* 0x0000000fcb2d7c10 */ /* 0x000fe2000a7fe4ff */
[C---:B------:R-:W-:Y:S01]  /*3e30*/  FMUL.FTZ R83, R65.reuse, R70 ;  /* 0x0000004641537220 */ /* 0x040fe20000410000 */
[----:B------:R-:W-:Y:S01]  /*3e40*/  F2FP.F16.F32.PACK_AB R59, R64, R59 ;  /* 0x0000003b403b723e */ /* 0x000fe200000000ff */
[C---:B------:R-:W-:Y:S01]  /*3e50*/  FMUL.FTZ R130, R65.reuse, R72 ;  /* 0x0000004841827220 */ /* 0x040fe20000410000 */
[C---:B------:R-:W-:Y:S01]  /*3e60*/  FMUL.FTZ R70, R65.reuse, R48 ;  /* 0x0000003041467220 */ /* 0x040fe20000410000 */
[----:B------:R1:W-:Y:S01]  /*3e70*/  STG.E.128 desc[UR4][R44.64], R60 ;  /* 0x0000003c2c007986 */ /* 0x0003e2000c101d04 */
[----:B------:R-:W-:Y:S01]  /*3e80*/  FMUL.FTZ R72, R65, R50 ;  /* 0x0000003241487220 */ /* 0x000fe20000410000 */
[----:B0-----:R-:W-:Y:S01]  /*3e90*/  SHF.L.U32 R41, R197, 0x4, RZ ;  /* 0x00000004c5297819 */ /* 0x001fe200000006ff */
[C---:B------:R-:W-:Y:S01]  /*3ea0*/  FMUL.FTZ R194, R65.reuse, R194 ;  /* 0x000000c241c27220 */ /* 0x040fe20000410000 */
[----:B------:R-:W-:Y:S01]  /*3eb0*/  IADD3 R40, P2, R216, UR16, RZ ;  /* 0x00000010d8287c10 */ /* 0x000fe2000ff5e0ff */
[C---:B------:R-:W-:Y:S01]  /*3ec0*/  FMUL.FTZ R198, R65.reuse, R198 ;  /* 0x000000c641c67220 */ /* 0x040fe20000410000 */
[----:B------:R-:W-:Y:S01]  /*3ed0*/  SHF.R.U32.HI R197, RZ, 0x1c, R197 ;  /* 0x0000001cffc57819 */ /* 0x000fe200000116c5 */
[----:B------:R-:W-:Y:S01]  /*3ee0*/  FMUL.FTZ R202, R65, R202 ;  /* 0x000000ca41ca7220 */ /* 0x000fe20000410000 */
[----:B------:R-:W-:Y:S01]  /*3ef0*/  IADD3 R64, P4, R41, UR14, RZ ;  /* 0x0000000e29407c10 */ /* 0x000fe2000ff9e0ff */
[C---:B------:R-:W-:Y:S01]  /*3f00*/  FMUL.FTZ R71, R65.reuse, R52 ;  /* 0x0000003441477220 */ /* 0x040fe20000410000 */
[C---:B------:R-:W-:Y:S01]  /*3f10*/  FMUL.FTZ R73, R65.reuse, R218 ;  /* 0x000000da41497220 */ /* 0x040fe20000410000 */
[C---:B------:R-:W-:Y:S01]  /*3f20*/  FMUL.FTZ R128, R65.reuse, R128 ;  /* 0x0000008041807220 */ /* 0x040fe20000410000 */
[----:B------:R-:W-:Y:S01]  /*3f30*/  FMUL.FTZ R129, R65, R224 ;  /* 0x000000e041817220 */ /* 0x000fe20000410000 */
[----:B------:R-:W-:-:S02]  /*3f40*/  F2FP.F16.F32.PACK_AB R51, R51, R232 ;  /* 0x000000e83333723e */ /* 0x000fc400000000ff */
[----:B------:R-:W-:Y:S02]  /*3f50*/  F2FP.F16.F32.PACK_AB R50, R230, R227 ;  /* 0x000000e3e632723e */ /* 0x000fe400000000ff */
[----:B------:R-:W-:Y:S02]  /*3f60*/  F2FP.F16.F32.PACK_AB R49, R228, R49 ;  /* 0x00000031e431723e */ /* 0x000fe400000000ff */
[----:B-1----:R-:W-:Y:S02]  /*3f70*/  IADD3 R44, P5, R41, UR16, RZ ;  /* 0x00000010292c7c10 */ /* 0x002fe4000ffbe0ff */
[----:B------:R-:W-:Y:S02]  /*3f80*/  F2FP.F16.F32.PACK_AB R48, R226, R223 ;  /* 0x000000dfe230723e */ /* 0x000fe400000000ff */
[----:B------:R-:W-:Y:S02]  /*3f90*/  IADD3.X R41, R203, UR17, RZ, P2, !PT ;  /* 0x00000011cb297c10 */ /* 0x000fe400097fe4ff */
[----:B------:R-:W-:-:S02]  /*3fa0*/  F2FP.F16.F32.PACK_AB R52, R225, R222 ;  /* 0x000000dee134723e */ /* 0x000fc400000000ff */
[----:B------:R-:W-:Y:S01]  /*3fb0*/  F2FP.F16.F32.PACK_AB R53, R220, R53 ;  /* 0x00000035dc35723e */ /* 0x000fe200000000ff */
[----:B------:R0:W-:Y:S01]  /*3fc0*/  STG.E.128 desc[UR4][R40.64], R48 ;  /* 0x0000003028007986 */ /* 0x0001e2000c101d04 */
[----:B------:R-:W-:Y:S02]  /*3fd0*/  F2FP.F16.F32.PACK_AB R54, R221, R54 ;  /* 0x00000036dd36723e */ /* 0x000fe400000000ff */
[----:B------:R-:W-:Y:S02]  /*3fe0*/  F2FP.F16.F32.PACK_AB R55, R214, R55 ;  /* 0x00000037d637723e */ /* 0x000fe400000000ff */
[----:B------:R-:W-:Y:S02]  /*3ff0*/  IADD3.X R65, R197, UR15, RZ, P4, !PT ;  /* 0x0000000fc5417c10 */ /* 0x000fe4000a7fe4ff */
[----:B------:R-:W-:Y:S02]  /*4000*/  F2FP.F16.F32.PACK_AB R58, R219, R58 ;  /* 0x0000003adb3a723e */ /* 0x000fe400000000ff */
[----:B------:R-:W-:Y:S01]  /*4010*/  F2FP.F16.F32.PACK_AB R57, R212, R57 ;  /* 0x00000039d439723e */ /* 0x000fe200000000ff */
[----:B------:R1:W-:Y:S01]  /*4020*/  STG.E.128 desc[UR4][R64.64], R52 ;  /* 0x0000003440007986 */ /* 0x0003e2000c101d04 */
[----:B------:R-:W-:-:S02]  /*4030*/  F2FP.F16.F32.PACK_AB R56, R217, R56 ;  /* 0x00000038d938723e */ /* 0x000fc400000000ff */
[----:B------:R-:W-:Y:S02]  /*4040*/  IADD3.X R45, R197, UR17, RZ, P5, !PT ;  /* 0x00000011c52d7c10 */ /* 0x000fe4000affe4ff */
[----:B------:R-:W-:Y:S02]  /*4050*/  SHF.L.U32 R197, R195, 0x4, RZ ;  /* 0x00000004c3c57819 */ /* 0x000fe400000006ff */
[----:B------:R-:W-:Y:S01]  /*4060*/  F2FP.F16.F32.PACK_AB R63, R209, R68 ;  /* 0x00000044d13f723e */ /* 0x000fe200000000ff */
[----:B------:R2:W-:Y:S01]  /*4070*/  STG.E.128 desc[UR4][R44.64], R56 ;  /* 0x000000382c007986 */ /* 0x0005e2000c101d04 */
[----:B------:R-:W-:Y:S01]  /*4080*/  SHF.R.U32.HI R195, RZ, 0x1c, R195 ;  /* 0x0000001cffc37819 */ /* 0x000fe200000116c3 */
[----:B0-----:R-:W-:Y:S01]  /*4090*/  FFMA.FTZ R48, R125, R194, R14 ;  /* 0x000000c27d307223 */ /* 0x001fe2000001000e */
[----:B------:R-:W-:Y:S01]  /*40a0*/  IADD3 R68, P2, R197, UR14, RZ ;  /* 0x0000000ec5447c10 */ /* 0x000fe2000ff5e0ff */
[----:B------:R-:W-:Y:S01]  /*40b0*/  FFMA.FTZ R50, R121, R198, R162 ;  /* 0x000000c679327223 */ /* 0x000fe200000100a2 */
[----:B------:R-:W-:Y:S01]  /*40c0*/  IADD3 R40, P4, R197, UR16, RZ ;  /* 0x00000010c5287c10 */ /* 0x000fe2000ff9e0ff */
[----:B------:R-:W-:Y:S01]  /*40d0*/  FFMA.FTZ R49, R179, R130, R160 ;  /* 0x00000082b3317223 */ /* 0x000fe200000100a0 */
[----:B------:R-:W-:Y:S01]  /*40e0*/  F2FP.F16.F32.PACK_AB R66, R69, R66 ;  /* 0x000000424542723e */ /* 0x000fe200000000ff */
[----:B------:R-:W-:Y:S01]  /*40f0*/  FFMA.FTZ R194, R126, R194, R163 ;  /* 0x000000c27ec27223 */ /* 0x000fe200000100a3 */
[----:B------:R-:W-:Y:S01]  /*4100*/  F2FP.F16.F32.PACK_AB R60, R215, R210 ;  /* 0x000000d2d73c723e */ /* 0x000fe200000000ff */
[----:B-1----:R-:W-:Y:S01]  /*4110*/  FFMA.FTZ R54, R180, R198, R13 ;  /* 0x000000c6b4367223 */ /* 0x002fe2000001000d */
[----:B------:R-:W-:Y:S01]  /*4120*/  F2FP.F16.F32.PACK_AB R61, R213, R208 ;  /* 0x000000d0d53d723e */ /* 0x000fe200000000ff */
[----:B------:R-:W-:Y:S01]  /*4130*/  FFMA.FTZ R53, R174, R130, R15 ;  /* 0x00000082ae357223 */ /* 0x000fe2000001000f */
[----:B------:R-:W-:-:S02]  /*4140*/  F2FP.F16.F32.PACK_AB R62, R211, R206 ;  /* 0x000000ced33e723e */ /* 0x000fc400000000ff */
[----:B------:R-:W-:Y:S02]  /*4150*/  IADD3.X R69, R195, UR15, RZ, P2, !PT ;  /* 0x0000000fc3457c10 */ /* 0x000fe400097fe4ff */
[----:B------:R-:W-:Y:S01]  /*4160*/  F2FP.F16.F32.PACK_AB R67, R204, R67 ;  /* 0x00000043cc43723e */ /* 0x000fe200000000ff */
[----:B--2---:R-:W-:Y:S01]  /*4170*/  HADD2.F32 R44, -RZ, R124.H1_H1 ;  /* 0x3000007cff2c7230 */ /* 0x004fe20000004100 */
[----:B------:R-:W-:Y:S01]  /*4180*/  F2FP.F16.F32.PACK_AB R65, R207, R200 ;  /* 0x000000c8cf41723e */ /* 0x000fe200000000ff */
[----:B------:R0:W-:Y:S01]  /*4190*/  STG.E.128 desc[UR4][R68.64], R60 ;  /* 0x0000003c44007986 */ /* 0x0001e2000c101d04 */
[----:B------:R-:W-:Y:S01]  /*41a0*/  IADD3.X R41, R195, UR17, RZ, P4, !PT ;  /* 0x00000011c3297c10 */ /* 0x000fe2000a7fe4ff */
[----:B------:R-:W-:Y:S01]  /*41b0*/  FFMA.FTZ R45, R181, R202, R12 ;  /* 0x000000cab52d7223 */ /* 0x000fe2000001000c */
[----:B------:R-:W-:Y:S01]  /*41c0*/  F2FP.F16.F32.PACK_AB R64, R205, R196 ;  /* 0x000000c4cd40723e */ /* 0x000fe200000000ff */
[----:B------:R-:W-:Y:S01]  /*41d0*/  FFMA.FTZ R44, R83, R44, R16 ;  /* 0x0000002c532c7223 */ /* 0x000fe20000010010 */
[----:B------:R-:W-:Y:S01]  /*41e0*/  SHF.L.U32 R195, R201, 0x4, RZ ;  /* 0x00000004c9c37819 */ /* 0x000fe200000006ff */
[----:B------:R-:W-:Y:S01]  /*41f0*/  FFMA.FTZ R56, R184, R72, R7 ;  /* 0x00000048b8387223 */ /* 0x000fe20000010007 */
[----:B------:R-:W-:Y:S01]  /*4200*/  SHF.R.U32.HI R201, RZ, 0x1c, R201 ;  /* 0x0000001cffc97819 */ /* 0x000fe200000116c9 */
[----:B------:R1:W-:Y:S01]  /*4210*/  STG.E.128 desc[UR4][R40.64], R64 ;  /* 0x0000004028007986 */ /* 0x0003e2000c101d04 */
[----:B------:R-:W-:Y:S01]  /*4220*/  F2FP.F16.F32.PACK_AB R52, R44, R131 ;  /* 0x000000832c34723e */ /* 0x000fe200000000ff */
[----:B------:R-:W-:Y:S01]  /*4230*/  FFMA.FTZ R57, R185, R73, R6 ;  /* 0x00000049b9397223 */ /* 0x000fe20000010006 */
[----:B------:R-:W-:Y:S01]  /*4240*/  IADD3 R44, P2, R195, UR14, RZ ;  /* 0x0000000ec32c7c10 */ /* 0x000fe2000ff5e0ff */
[----:B------:R-:W-:Y:S01]  /*4250*/  FFMA.FTZ R83, R190, R83, R161 ;  /* 0x00000053be537223 */ /* 0x000fe200000100a1 */
[----:B------:R-:W-:Y:S01]  /*4260*/  F2FP.F16.F32.PACK_AB R54, R45, R54 ;  /* 0x000000362d36723e */ /* 0x000fe200000000ff */
[-C--:B------:R-:W-:Y:S01]  /*4270*/  FFMA.FTZ R58, R186, R128.reuse, R5 ;  /* 0x00000080ba3a7223 */ /* 0x080fe20000010005 */
[----:B------:R-:W-:Y:S01]  /*4280*/  F2FP.F16.F32.PACK_AB R53, R48, R53 ;  /* 0x000000353035723e */ /* 0x000fe200000000ff */
[----:B------:R-:W-:Y:S01]  /*4290*/  FFMA.FTZ R128, R193, R128, R170 ;  /* 0x00000080c1807223 */ /* 0x000fe200000100aa */
[----:B------:R-:W-:Y:S01]  /*42a0*/  F2FP.F16.F32.PACK_AB R55, R82, R81 ;  /* 0x000000515237723e */ /* 0x000fe200000000ff */
[----:B0-----:R-:W-:Y:S01]  /*42b0*/  FFMA.FTZ R62, R188, R73, R171 ;  /* 0x00000049bc3e7223 */ /* 0x001fe200000100ab */
[----:B------:R-:W-:-:S02]  /*42c0*/  IADD3.X R45, R201, UR15, RZ, P2, !PT ;  /* 0x0000000fc92d7c10 */ /* 0x000fc400097fe4ff */
[----:B------:R-:W-:Y:S02]  /*42d0*/  IADD3 R60, P2, R195, UR16, RZ ;  /* 0x00000010c33c7c10 */ /* 0x000fe4000ff5e0ff */
[----:B------:R-:W-:Y:S01]  /*42e0*/  F2FP.F16.F32.PACK_AB R51, R80, R79 ;  /* 0x0000004f5033723e */ /* 0x000fe200000000ff */
[----:B------:R0:W-:Y:S01]  /*42f0*/  STG.E.128 desc[UR4][R44.64], R52 ;  /* 0x000000342c007986 */ /* 0x0001e2000c101d04 */
[----:B------:R-:W-:Y:S01]  /*4300*/  F2FP.F16.F32.PACK_AB R49, R194, R49 ;  /* 0x00000031c231723e */ /* 0x000fe200000000ff */
[----:B-1----:R-:W-:Y:S01]  /*4310*/  FFMA.FTZ R41, R182, R202, R165 ;  /* 0x000000cab6297223 */ /* 0x002fe200000100a5 */
[----:B------:R-:W-:Y:S01]  /*4320*/  FFMA.FTZ R40, R122, R70, R9 ;  /* 0x000000467a287223 */ /* 0x000fe20000010009 */
[----:B------:R-:W-:Y:S02]  /*4330*/  F2FP.F16.F32.PACK_AB R48, R83, R78 ;  /* 0x0000004e5330723e */ /* 0x000fe400000000ff */
[----:B------:R-:W-:Y:S02]  /*4340*/  IADD3.X R61, R201, UR17, RZ, P2, !PT ;  /* 0x00000011c93d7c10 */ /* 0x000fe400097fe4ff */
[----:B------:R-:W-:Y:S01]  /*4350*/  F2FP.F16.F32.PACK_AB R50, R41, R50 ;  /* 0x000000322932723e */ /* 0x000fe200000000ff */
[-C--:B------:R-:W-:Y:S01]  /*4360*/  FFMA.FTZ R41, R183, R71.reuse, R8 ;  /* 0x00000047b7297223 */ /* 0x080fe20000010008 */
[----:B------:R-:W-:Y:S01]  /*4370*/  FFMA.FTZ R71, R46, R71, R169 ;  /* 0x000000472e477223 */ /* 0x000fe200000100a9 */
[----:B------:R-:W-:-:S02]  /*4380*/  F2FP.F16.F32.PACK_AB R59, R75, R74 ;  /* 0x0000004a4b3b723e */ /* 0x000fc400000000ff */
[----:B------:R1:W-:Y:S01]  /*4390*/  STG.E.128 desc[UR4][R60.64], R48 ;  /* 0x000000303c007986 */ /* 0x0003e2000c101d04 */
[----:B------:R-:W-:Y:S02]  /*43a0*/  IADD3 R177, R177, UR18, RZ ;  /* 0x00000012b1b17c10 */ /* 0x000fe4000fffe0ff */
[----:B------:R-:W-:Y:S02]  /*43b0*/  SEL R194, RZ, 0x1, P1 ;  /* 0x00000001ffc27807 */ /* 0x000fe40000800000 */
[----:B0-----:R-:W-:Y:S01]  /*43c0*/  F2FP.F16.F32.PACK_AB R52, R41, R40 ;  /* 0x000000282934723e */ /* 0x001fe200000000ff */
[-C--:B------:R-:W-:Y:S01]  /*43d0*/  FFMA.FTZ R45, R189, R129.reuse, R4 ;  /* 0x00000081bd2d7223 */ /* 0x080fe20000010004 */
[----:B------:R-:W-:Y:S01]  /*43e0*/  SHF.L.U32 R40, R199, 0x4, RZ ;  /* 0x00000004c7287819 */ /* 0x000fe200000006ff */
[----:B------:R-:W-:Y:S01]  /*43f0*/  FFMA.FTZ R129, R42, R129, R173 ;  /* 0x000000812a817223 */ /* 0x000fe200000100ad */
[----:B------:R-:W-:Y:S01]  /*4400*/  F2FP.F16.F32.PACK_AB R53, R57, R56 ;  /* 0x000000383935723e */ /* 0x000fe200000000ff */
[----:B------:R-:W-:Y:S01]  /*4410*/  FFMA.FTZ R57, R191, R72, R168 ;  /* 0x00000048bf397223 */ /* 0x000fe200000100a8 */
[----:B------:R-:W-:Y:S01]  /*4420*/  SHF.R.U32.HI R199, RZ, 0x1c, R199 ;  /* 0x0000001cffc77819 */ /* 0x000fe200000116c7 */
[----:B------:R-:W-:Y:S01]  /*4430*/  FFMA.FTZ R56, R187, R70, R166 ;  /* 0x00000046bb387223 */ /* 0x000fe200000100a6 */
[----:B------:R-:W-:-:S02]  /*4440*/  IADD3 R44, P4, R40, UR14, RZ ;  /* 0x0000000e282c7c10 */ /* 0x000fc4000ff9e0ff */
[----:B------:R-:W-:Y:S02]  /*4450*/  IADD3 R40, P5, R40, UR16, RZ ;  /* 0x0000001028287c10 */ /* 0x000fe4000ffbe0ff */
        /* <DEDUP_REMOVED lines=8> */
[----:B------:R-:W-:-:S03]  /*44e0*/  ISETP.GE.AND P2, PT, R177, UR19, PT ;  /* 0x00000013b1007c0c */ /* 0x000fc6000bf46270 */
[----:B------:R1:W-:Y:S10]  /*44f0*/  STG.E.128 desc[UR4][R40.64], R56 ;  /* 0x0000003828007986 */ /* 0x0003f4000c101d04 */
[----:B------:R-:W-:Y:S05]  /*4500*/  @!P2 BRA `(.L_x_20265) ;  /* 0xffffffc400aca947 */ /* 0x000fea000383ffff */
[----:B------:R-:W-:Y:S05]  /*4510*/  EXIT ;  /* 0x000000000000794d */ /* 0x000fea0003800000 */
.L_x_20264:
[----:B------:R-:W-:Y:S01]  /*4520*/  HFMA2.MMA R206, -RZ, RZ, 0, 5.9604644775390625e-08 ;  /* 0x00000001ffce7435 */ /* 0x000fe200000001ff */
[----:B------:R-:W-:Y:S02]  /*4530*/  MOV R207, R194 ;  /* 0x000000c200cf7202 */ /* 0x000fe40000000f00 */
[----:B------:R-:W-:Y:S02]  /*4540*/  MOV R209, 0x1f ;  /* 0x0000001f00d17802 */ /* 0x000fe40000000f00 */
[----:B------:R-:W-:-:S07]  /*4550*/  MOV R202, 0xffffffff ;  /* 0xffffffff00ca7802 */ /* 0x000fce0000000f00 */
[----:B-----5:R-:W-:Y:S05]  /*4560*/  WARPSYNC.COLLECTIVE R202, `(.L_x_20266) ;  /* 0x00000000ca087348 */ /* 0x020fea0003c00000 */
[----:B------:R0:W1:Y:S02]  /*4570*/  SHFL.BFLY P2, R204, R207, R206, R209 ;  /* 0x0c0000cecfcc7389 */ /* 0x00006400000400d1 */
[----:B01---5:R-:W-:Y:S01]  /*4580*/  ENDCOLLECTIVE ;  /* 0x000000000000791b */ /* 0x023fe20003800000 */
.L_x_20266:
[----:B------:R-:W-:Y:S01]  /*4590*/  HFMA2.MMA R206, -RZ, RZ, 0, 1.1920928955078125e-07 ;  /* 0x00000002ffce7435 */ /* 0x000fe200000001ff */
[----:B------:R-:W-:-:S05]  /*45a0*/  MOV R41, R204 ;  /* 0x000000cc00297202 */ /* 0x000fca0000000f00 */
[----:B------:R-:W-:-:S05]  /*45b0*/  FADD.FTZ R45, R194, R41 ;  /* 0x00000029c22d7221 */ /* 0x000fca0000010000 */
[----:B------:R-:W-:-:S07]  /*45c0*/  MOV R207, R45 ;  /* 0x0000002d00cf7202 */ /* 0x000fce0000000f00 */
[----:B------:R-:W-:Y:S05]  /*45d0*/  WARPSYNC.COLLECTIVE R202, `(.L_x_20267) ;  /* 0x00000000ca087348 */ /* 0x000fea0003c00000 */
[----:B------:R0:W1:Y:S02]  /*45e0*/  SHFL.BFLY P2, R204, R207, R206, R209 ;  /* 0x0c0000cecfcc7389 */ /* 0x00006400000400d1 */
[----:B01----:R-:W-:Y:S01]  /*45f0*/  ENDCOLLECTIVE ;  /* 0x000000000000791b */ /* 0x003fe20003800000 */
.L_x_20267:
[----:B------:R-:W-:Y:S01]  /*4600*/  HFMA2.MMA R206, -RZ, RZ, 0, 2.384185791015625e-07 ;  /* 0x00000004ffce7435 */ /* 0x000fe200000001ff */
[----:B------:R-:W-:-:S05]  /*4610*/  MOV R40, R204 ;  /* 0x000000cc00287202 */ /* 0x000fca0000000f00 */
[----:B------:R-:W-:-:S05]  /*4620*/  FADD.FTZ R196, R45, R40 ;  /* 0x000000282dc47221 */ /* 0x000fca0000010000 */
[----:B------:R-:W-:-:S07]  /*4630*/  MOV R207, R196 ;  /* 0x000000c400cf7202 */ /* 0x000fce0000000f00 */
[----:B------:R-:W-:Y:S05]  /*4640*/  WARPSYNC.COLLECTIVE R202, `(.L_x_20268) ;  /* 0x00000000ca087348 */ /* 0x000fea0003c00000 */
[----:B------:R0:W1:Y:S02]  /*4650*/  SHFL.BFLY P2, R204, R207, R206, R209 ;  /* 0x0c0000cecfcc7389 */ /* 0x00006400000400d1 */
[----:B01----:R-:W-:Y:S01]  /*4660*/  ENDCOLLECTIVE ;  /* 0x000000000000791b */ /* 0x003fe20003800000 */
.L_x_20268:
[----:B------:R-:W-:Y:S01]  /*4670*/  HFMA2.MMA R206, -RZ, RZ, 0, 4.76837158203125e-07 ;  /* 0x00000008ffce7435 */ /* 0x000fe200000001ff */
[----:B------:R-:W-:-:S05]  /*4680*/  MOV R41, R204 ;  /* 0x000000cc00297202 */ /* 0x000fca0000000f00 */
[----:B------:R-:W-:-:S05]  /*4690*/  FADD.FTZ R198, R196, R41 ;  /* 0x00000029c4c67221 */ /* 0x000fca0000010000 */
[----:B------:R-:W-:-:S07]  /*46a0*/  MOV R207, R198 ;  /* 0x000000c600cf7202 */ /* 0x000fce0000000f00 */
[----:B------:R-:W-:Y:S05]  /*46b0*/  WARPSYNC.COLLECTIVE R202, `(.L_x_20269) ;  /* 0x00000000ca087348 */ /* 0x000fea0003c00000 */
[----:B------:R0:W1:Y:S02]  /*46c0*/  SHFL.BFLY P2, R204, R207, R206, R209 ;  /* 0x0c0000cecfcc7389 */ /* 0x00006400000400d1 */
[----:B01----:R-:W-:Y:S01]  /*46d0*/  ENDCOLLECTIVE ;  /* 0x000000000000791b */ /* 0x003fe20003800000 */
.L_x_20269:
[----:B------:R-:W-:Y:S01]  /*46e0*/  HFMA2.MMA R206, -RZ, RZ, 0, 9.5367431640625e-07 ;  /* 0x00000010ffce7435 */ /* 0x000fe200000001ff */
[----:B------:R-:W-:-:S05]  /*46f0*/  MOV R41, R204 ;  /* 0x000000cc00297202 */ /* 0x000fca0000000f00 */
[----:B------:R-:W-:-:S05]  /*4700*/  FADD.FTZ R200, R198, R41 ;  /* 0x00000029c6c87221 */ /* 0x000fca0000010000 */
[----:B------:R-:W-:-:S07]  /*4710*/  MOV R207, R200 ;  /* 0x000000c800cf7202 */ /* 0x000fce0000000f00 */
[----:B------:R-:W-:Y:S05]  /*4720*/  WARPSYNC.COLLECTIVE R202, `(.L_x_20270) ;  /* 0x00000000ca087348 */ /* 0x000fea0003c00000 */
[----:B------:R0:W1:Y:S02]  /*4730*/  SHFL.BFLY P2, R204, R207, R206, R209 ;  /* 0x0c0000cecfcc7389 */ /* 0x00006400000400d1 */
[----:B01----:R-:W-:Y:S01]  /*4740*/  ENDCOLLECTIVE ;  /* 0x000000000000791b */ /* 0x003fe20003800000 */
.L_x_20270:
        /* <DEDUP_REMOVED lines=88> */
.L_x_20271:
[----:B------:R-:W-:Y:S01]  /*4cd0*/  HFMA2.MMA R206, -RZ, RZ, 0, 1.1920928955078125e-07 ;  /* 0x00000002ffce7435 */ /* 0x000fe200000001ff */
[----:B------:R-:W-:-:S05]  /*4ce0*/  MOV R194, R204 ;  /* 0x000000cc00c27202 */ /* 0x000fca0000000f00 */
[----:B------:R-:W-:-:S05]  /*4cf0*/  FADD.FTZ R194, R41, R194 ;  /* 0x000000c229c27221 */ /* 0x000fca0000010000 */
[----:B------:R-:W-:-:S07]  /*4d00*/  MOV R207, R194 ;  /* 0x000000c200cf7202 */ /* 0x000fce0000000f00 */
[----:B------:R-:W-:Y:S05]  /*4d10*/  WARPSYNC.COLLECTIVE R202, `(.L_x_20272) ;  /* 0x00000000ca087348 */ /* 0x000fea0003c00000 */
[----:B------:R0:W1:Y:S02]  /*4d20*/  SHFL.BFLY P2, R204, R207, R206, R209 ;  /* 0x0c0000cecfcc7389 */ /* 0x00006400000400d1 */
[----:B01----:R-:W-:Y:S01]  /*4d30*/  ENDCOLLECTIVE ;  /* 0x000000000000791b */ /* 0x003fe20003800000 */
.L_x_20272:
[----:B------:R-:W-:Y:S01]  /*4d40*/  HFMA2.MMA R206, -RZ, RZ, 0, 2.384185791015625e-07 ;  /* 0x00000004ffce7435 */ /* 0x000fe200000001ff */
[----:B------:R-:W-:-:S05]  /*4d50*/  MOV R45, R204 ;  /* 0x000000cc002d7202 */ /* 0x000fca0000000f00 */
[----:B------:R-:W-:-:S05]  /*4d60*/  FADD.FTZ R45, R194, R45 ;  /* 0x0000002dc22d7221 */ /* 0x000fca0000010000 */
[----:B------:R-:W-:-:S07]  /*4d70*/  MOV R207, R45 ;  /* 0x0000002d00cf7202 */ /* 0x000fce0000000f00 */
[----:B------:R-:W-:Y:S05]  /*4d80*/  WARPSYNC.COLLECTIVE R202, `(.L_x_20273) ;  /* 0x00000000ca087348 */ /* 0x000fea0003c00000 */
[----:B------:R0:W1:Y:S02]  /*4d90*/  SHFL.BFLY P2, R204, R207, R206, R209 ;  /* 0x0c0000cecfcc7389 */ /* 0x00006400000400d1 */
[----:B01----:R-:W-:Y:S01]  /*4da0*/  ENDCOLLECTIVE ;  /* 0x000000000000791b */ /* 0x003fe20003800000 */
.L_x_20273:
[----:B------:R-:W-:Y:S01]  /*4db0*/  HFMA2.MMA R206, -RZ, RZ, 0, 4.76837158203125e-07 ;  /* 0x00000008ffce7435 */ /* 0x000fe200000001ff */
[----:B------:R-:W-:-:S05]  /*4dc0*/  MOV R196, R204 ;  /* 0x000000cc00c47202 */ /* 0x000fca0000000f00 */
[----:B------:R-:W-:-:S05]  /*4dd0*/  FADD.FTZ R196, R45, R196 ;  /* 0x000000c42dc47221 */ /* 0x000fca0000010000 */
[----:B------:R-:W-:-:S07]  /*4de0*/  MOV R207, R196 ;  /* 0x000000c400cf7202 */ /* 0x000fce0000000f00 */
[----:B------:R-:W-:Y:S05]  /*4df0*/  WARPSYNC.COLLECTIVE R202, `(.L_x_20274) ;  /* 0x00000000ca087348 */ /* 0x000fea0003c00000 */
[----:B------:R0:W1:Y:S02]  /*4e00*/  SHFL.BFLY P2, R204, R207, R206, R209 ;  /* 0x0c0000cecfcc7389 */ /* 0x00006400000400d1 */
[----:B01----:R-:W-:Y:S01]  /*4e10*/  ENDCOLLECTIVE ;  /* 0x000000000000791b */ /* 0x003fe20003800000 */
.L_x_20274:
[----:B------:R-:W-:Y:S01]  /*4e20*/  HFMA2.MMA R206, -RZ, RZ, 0, 9.5367431640625e-07 ;  /* 0x00000010ffce7435 */ /* 0x000fe200000001ff */
[----:B------:R-:W-:-:S05]  /*4e30*/  MOV R205, R204 ;  /* 0x000000cc00cd7202 */ /* 0x000fca0000000f00 */
[----:B------:R-:W-:-:S05]  /*4e40*/  FADD.FTZ R205, R196, R205 ;  /* 0x000000cdc4cd7221 */ /* 0x000fca0000010000 */
[----:B------:R-:W-:-:S07]  /*4e50*/  MOV R207, R205 ;  /* 0x000000cd00cf7202 */ /* 0x000fce0000000f00 */
[----:B------:R-:W-:Y:S05]  /*4e60*/  WARPSYNC.COLLECTIVE R202, `(.L_x_20275) ;  /* 0x00000000ca087348 */ /* 0x000fea0003c00000 */
[----:B------:R0:W1:Y:S02]  /*4e70*/  SHFL.BFLY P2, R204, R207, R206, R209 ;  /* 0x0c0000cecfcc7389 */ /* 0x00006400000400d1 */
[----:B01----:R-:W-:Y:S01]  /*4e80*/  ENDCOLLECTIVE ;  /* 0x000000000000791b */ /* 0x003fe20003800000 */
.L_x_20275:
[----:B------:R-:W-:Y:S01]  /*4e90*/  MOV R198, R204 ;  /* 0x000000cc00c67202 */ /* 0x000fe20000000f00 */
[----:B------:R-:W-:Y:S06]  /*4ea0*/  BRA `(.L_x_20276) ;  /* 0xffffffdc00c87947 */ /* 0x000fec000383ffff */
.L_x_20277:
        /* <DEDUP_REMOVED lines=13> */
.L_x_33549:


//--------------------- .text._ZN10layer_norm31ln_parallel_residual_fwd_kernelINS_13Kernel_traitsI6__halfS2_fS2_fjLj5120ELj1ELj1ELj4ELj16ENS_18Kernel_traits_baseILj5120ES2_S2_fS2_fjLj128EEEEELb0ELb1ELb0EEEvNS_9FwdParamsE --------------------------
	.section	.text._ZN10layer_norm31ln_parallel_residual_fwd_kernelINS_13Kernel_traitsI6__halfS2_fS2_fjLj5120ELj1ELj1ELj4ELj16ENS_18Kernel_traits_baseILj5120ES2_S2_fS2_fjLj128EEEEELb0ELb1ELb0EEEvNS_9FwdParamsE,"ax",@progbits
	.align	128
        .global         _ZN10layer_norm31ln_parallel_residual_fwd_kernelINS_13Kernel_traitsI6__halfS2_fS2_fjLj5120ELj1ELj1ELj4ELj16ENS_18Kernel_traits_baseILj5120ES2_S2_fS2_fjLj128EEEEELb0ELb1ELb0EEEvNS_9FwdParamsE
        .type           _ZN10layer_norm31ln_parallel_residual_fwd_kernelINS_13Kernel_traitsI6__halfS2_fS2_fjLj5120ELj1ELj1ELj4ELj16ENS_18Kernel_traits_baseILj5120ES2_S2_fS2_fjLj128EEEEELb0ELb1ELb0EEEvNS_9FwdParamsE,@function
        .size           _ZN10layer_norm31ln_parallel_residual_fwd_kernelINS_13Kernel_traitsI6__halfS2_fS2_fjLj5120ELj1ELj1ELj4ELj16ENS_18Kernel_traits_baseILj5120ES2_S2_fS2_fjLj128EEEEELb0ELb1ELb0EEEvNS_9FwdParamsE,(.L_x_33550 - _ZN10layer_norm31ln_parallel_residual_fwd_kernelINS_13Kernel_traitsI6__halfS2_fS2_fjLj5120ELj1ELj1ELj4ELj16ENS_18Kernel_traits_baseILj5120ES2_S2_fS2_fjLj128EEEEELb0ELb1ELb0EEEvNS_9FwdParamsE)
        .other          _ZN10layer_norm31ln_parallel_residual_fwd_kernelINS_13Kernel_traitsI6__halfS2_fS2_fjLj5120ELj1ELj1ELj4ELj16ENS_18Kernel_traits_baseILj5120ES2_S2_fS2_fjLj128EEEEELb0ELb1ELb0EEEvNS_9FwdParamsE,@"STO_CUDA_ENTRY STV_DEFAULT"
_ZN10layer_norm31ln_parallel_residual_fwd_kernelINS_13Kernel_traitsI6__halfS2_fS2_fjLj5120ELj1ELj1ELj4ELj16ENS_18Kernel_traits_baseILj5120ES2_S2_fS2_fjLj128EEEEELb0ELb1ELb0EEEvNS_9FwdParamsE:
.text._ZN10layer_norm31ln_parallel_residual_fwd_kernelINS_13Kernel_traitsI6__halfS2_fS2_fjLj5120ELj1ELj1ELj4ELj16ENS_18Kernel_traits_baseILj5120ES2_S2_fS2_fjLj128EEEEELb0ELb1ELb0EEEvNS_9FwdParamsE:
        /* <DEDUP_REMOVED lines=33> */
.L_x_20279:
[----:B------:R-:W-:Y:S05]  /*0210*/  BSYNC B0 ;  /* 0x0000000000007941 */ /* 0x000fea0003800000 */
.L_x_20278:
        /* <DEDUP_REMOVED lines=14> */
.L_x_20281:
[----:B------:R-:W-:Y:S05]  /*0300*/  BSYNC B0 ;  /* 0x0000000000007941 */ /* 0x000fea0003800000 */
.L_x_20280:
        /* <DEDUP_REMOVED lines=14> */
.L_x_20283:
[----:B------:R-:W-:Y:S05]  /*03f0*/  BSYNC B0 ;  /* 0x0000000000007941 */ /* 0x000fea0003800000 */
.L_x_20282:
        /* <DEDUP_REMOVED lines=14> */
.L_x_20285:
[----:B------:R-:W-:Y:S05]  /*04e0*/  BSYNC B0 ;  /* 0x0000000000007941 */ /* 0x000fea0003800000 */
.L_x_20284:
        /* <DEDUP_REMOVED lines=13> */
.L_x_20287:
[----:B------:R-:W-:Y:S05]  /*05c0*/  BSYNC B0 ;  /* 0x0000000000007941 */ /* 0x000fea0003800000 */
.L_x_20286:
[----:B------:R-:W0:Y:S02]  /*05d0*/  S2UR UR6, SR_CTAID.X ;  /* 0x00000000000679c3 */ /* 0x000e240000002500 */
[----:B0-----:R-:W-:Y:S01]  /*05e0*/  LEA.HI R142, R84, UR6, RZ, 0x19 ;  /* 0x00000006548e7c11 */ /* 0x001fe2000f8fc8ff */
[----:B------:R-:W-:-:S03]  /*05f0*/  ULDC UR6, c[0x0][0x214] ;  /* 0x0000850000067ab9 */ /* 0x000fc60000000800 */
[----:B------:R-:W-:-:S13]  /*0600*/  ISETP.GE.AND P1, PT, R142, UR6, PT ;  /* 0x000000068e007c0c */ /* 0x000fda000bf26270 */
[----:B------:R-:W-:Y:S05]  /*0610*/  @P1 EXIT ;  /* 0x000000000000194d */ /* 0x000fea0003800000 */
[----:B------:R-:W-:Y:S01]  /*0620*/  SHF.R.S32.HI R60, RZ, 0x3, R60 ;  /* 0x00000003ff3c7819 */ /* 0x000fe2000001143c */
[--C-:B-----5:R-:W-:Y:S01]  /*0630*/  HADD2.F32 R122, -RZ, R28.reuse.H0_H0 ;  /* 0x2000001cff7a7230 */ /* 0x120fe20000004100 */
[----:B------:R-:W-:Y:S01]  /*0640*/  HFMA2.MMA R82, -RZ, RZ, 0, 5.9604644775390625e-08 ;  /* 0x00000001ff527435 */ /* 0x000fe200000001ff */
[----:B------:R-:W-:Y:S01]  /*0650*/  HADD2.F32 R126, -RZ, R28.H1_H1 ;  /* 0x3000001cff7e7230 */ /* 0x000fe20000004100 */
[----:B------:R-:W-:Y:S01]  /*0660*/  LOP3.LUT R28, R60, 0x7f, RZ, 0xc0, !PT ;  /* 0x0000007f3c1c7812 */ /* 0x000fe200078ec0ff */
[--C-:B------:R-:W-:Y:S01]  /*0670*/  HADD2.F32 R125, -RZ, R29.reuse.H0_H0 ;  /* 0x2000001dff7d7230 */ /* 0x100fe20000004100 */
[----:B------:R-:W-:Y:S01]  /*0680*/  SHF.R.U32.HI R60, RZ, 0x2, R60 ;  /* 0x00000002ff3c7819 */ /* 0x000fe2000001163c */
[----:B------:R-:W-:Y:S01]  /*0690*/  HADD2.F32 R128, -RZ, R29.H1_H1 ;  /* 0x3000001dff807230 */ /* 0x000fe20000004100 */
[----:B------:R-:W-:Y:S01]  /*06a0*/  LOP3.LUT R29, R84, 0x60, RZ, 0xc0, !PT ;  /* 0x00000060541d7812 */ /* 0x000fe200078ec0ff */
[--C-:B------:R-:W-:Y:S01]  /*06b0*/  HADD2.F32 R127, -RZ, R30.reuse.H0_H0 ;  /* 0x2000001eff7f7230 */ /* 0x100fe20000004100 */
[----:B------:R-:W-:Y:S01]  /*06c0*/  LOP3.LUT R60, R60, 0x3fffffe0, RZ, 0xc0, !PT ;  /* 0x3fffffe03c3c7812 */ /* 0x000fe200078ec0ff */
[----:B------:R-:W-:Y:S01]  /*06d0*/  HADD2.F32 R130, -RZ, R30.H1_H1 ;  /* 0x3000001eff827230 */ /* 0x000fe20000004100 */
[----:B------:R-:W-:Y:S01]  /*06e0*/  VIADDMNMX R29, R28, -R29, RZ, !PT ;  /* 0x8000001d1c1d7246 */ /* 0x000fe200078001ff */
[--C-:B------:R-:W-:Y:S01]  /*06f0*/  HADD2.F32 R110, -RZ, R37.reuse.H0_H0 ;  /* 0x20000025ff6e7230 */ /* 0x100fe20000004100 */
[----:B------:R-:W-:Y:S01]  /*0700*/  SHF.L.U32 R30, R84, 0x5, RZ ;  /* 0x00000005541e7819 */ /* 0x000fe200000006ff */
[----:B------:R-:W-:Y:S01]  /*0710*/  HADD2.F32 R112, -RZ, R37.H1_H1 ;  /* 0x30000025ff707230 */ /* 0x000fe20000004100 */
[----:B------:R-:W-:Y:S01]  /*0720*/  VIMNMX R29, R29, 0x20, PT ;  /* 0x000000201d1d7848 */ /* 0x000fe20003fe0100 */
[--C-:B------:R-:W-:Y:S01]  /*0730*/  HADD2.F32 R24, -RZ, R16.reuse.H0_H0 ;  /* 0x20000010ff187230 */ /* 0x100fe20000004100 */
[----:B------:R-:W-:Y:S01]  /*0740*/  LOP3.LUT R37, R30, 0x3e0, RZ, 0xc0, !PT ;  /* 0x000003e01e257812 */ /* 0x000fe200078ec0ff */
[----:B------:R-:W-:Y:S01]  /*0750*/  HADD2.F32 R25, -RZ, R16.H1_H1 ;  /* 0x30000010ff197230 */ /* 0x000fe20000004100 */
[----:B------:R-:W-:Y:S01]  /*0760*/  IADD3 R29, R29, R60, RZ ;  /* 0x0000003c1d1d7210 */ /* 0x000fe20007ffe0ff */
[--C-:B------:R-:W-:Y:S01]  /*0770*/  HADD2.F32 R22, -RZ, R17.reuse.H0_H0 ;  /* 0x20000011ff167230 */ /* 0x100fe20000004100 */
[----:B------:R-:W-:Y:S01]  /*0780*/  VIADDMNMX R37, R28, -R37, RZ, !PT ;  /* 0x800000251c257246 */ /* 0x000fe200078001ff */
[----:B------:R-:W-:Y:S01]  /*0790*/  HADD2.F32 R23, -RZ, R17.H1_H1 ;  /* 0x30000011ff177230 */ /* 0x000fe20000004100 */
[----:B------:R-:W-:Y:S01]  /*07a0*/  SHF.L.U32 R29, R29, 0x3, RZ ;  /* 0x000000031d1d7819 */ /* 0x000fe200000006ff */
[--C-:B------:R-:W-:Y:S01]  /*07b0*/  HADD2.F32 R20, -RZ, R18.reuse.H0_H0 ;  /* 0x20000012ff147230 */ /* 0x100fe20000004100 */
[----:B------:R-:W-:Y:S01]  /*07c0*/  VIMNMX R37, R37, 0x20, PT ;  /* 0x0000002025257848 */ /* 0x000fe20003fe0100 */
[----:B------:R-:W-:Y:S01]  /*07d0*/  HADD2.F32 R21, -RZ, R18.H1_H1 ;  /* 0x30000012ff157230 */ /* 0x000fe20000004100 */
[----:B------:R-:W-:Y:S01]  /*07e0*/  I2FP.F32.U32 R29, R29 ;  /* 0x0000001d001d7245 */ /* 0x000fe20000201000 */
[----:B------:R-:W-:Y:S01]  /*07f0*/  HADD2.F32 R18, -RZ, R19.H0_H0 ;  /* 0x20000013ff127230 */ /* 0x000fe20000004100 */
[----:B------:R-:W-:Y:S01]  /*0800*/  IADD3 R37, R60, R37, RZ ;  /* 0x000000253c257210 */ /* 0x000fe20007ffe0ff */
[--C-:B------:R-:W-:Y:S01]  /*0810*/  HADD2.F32 R17, -RZ, R4.reuse.H0_H0 ;  /* 0x20000004ff117230 */ /* 0x100fe20000004100 */
[----:B------:R0:W1:Y:S01]  /*0820*/  MUFU.RCP R141, R29 ;  /* 0x0000001d008d7308 */ /* 0x0000620000001000 */
[----:B------:R-:W-:Y:S01]  /*0830*/  HADD2.F32 R16, -RZ, R4.H1_H1 ;  /* 0x30000004ff107230 */ /* 0x000fe20000004100 */
[----:B------:R-:W-:Y:S01]  /*0840*/  ULDC.U8 UR6, c[0x0][0x2a0] ;  /* 0x0000a80000067ab9 */ /* 0x000fe20000000000 */
[--C-:B------:R-:W-:Y:S01]  /*0850*/  HADD2.F32 R15, -RZ, R5.reuse.H0_H0 ;  /* 0x20000005ff0f7230 */ /* 0x100fe20000004100 */
[----:B------:R-:W-:Y:S01]  /*0860*/  SHF.L.U32 R140, R37, 0x3, RZ ;  /* 0x00000003258c7819 */ /* 0x000fe200000006ff */
[----:B------:R-:W-:Y:S01]  /*0870*/  HADD2.F32 R14, -RZ, R5.H1_H1 ;  /* 0x30000005ff0e7230 */ /* 0x000fe20000004100 */
[----:B------:R-:W-:Y:S01]  /*0880*/  UISETP.NE.AND UP0, UPT, UR6, URZ, UPT ;  /* 0x0000003f0600728c */ /* 0x000fe2000bf05270 */
        /* <DEDUP_REMOVED lines=66> */
[----:B01----:R-:W-:-:S07]  /*0cb0*/  HADD2.F32 R138, -RZ, R35.H1_H1 ;  /* 0x30000023ff8a7230 */ /* 0x003fce0000004100 */
.L_x_20389:
        /* <DEDUP_REMOVED lines=28> */
.L_x_20290:
[----:B-----5:R-:W-:-:S05]  /*0e80*/  HADD2.F32 R41, -RZ, R28.H0_H0 ;  /* 0x2000001cff297230 */ /* 0x020fca0000004100 */
[----:B------:R-:W-:-:S04]  /*0e90*/  FADD.FTZ R40, R41, R40 ;  /* 0x0000002829287221 */ /* 0x000fc80000010000 */
[----:B------:R-:W-:-:S07]  /*0ea0*/  @P1 FADD.FTZ R40, R32, R40 ;  /* 0x0000002820281221 */ /* 0x000fce0000010000 */
.L_x_20291:
[----:B------:R-:W-:Y:S01]  /*0eb0*/  HADD2.F32 R41, -RZ, R44.H1_H1 ;  /* 0x3000002cff297230 */ /* 0x000fe20000004100 */
[----:B------:R-:W-:Y:S06]  /*0ec0*/  @P2 BRA `(.L_x_20292) ;  /* 0x00000000000c2947 */ /* 0x000fec0003800000 */
[----:B------:R-:W-:Y:S05]  /*0ed0*/  @!P1 BRA `(.L_x_20293) ;  /* 0x0000000000149947 */ /* 0x000fea0003800000 */
[----:B-----5:R-:W-:Y:S01]  /*0ee0*/  FADD.FTZ R41, R33, R41 ;  /* 0x0000002921297221 */ /* 0x020fe20000010000 */
[----:B------:R-:W-:Y:S06]  /*0ef0*/  BRA `(.L_x_20293) ;  /* 0x00000000000c7947 */ /* 0x000fec0003800000 */
.L_x_20292:
[----:B-----5:R-:W-:-:S05]  /*0f00*/  HADD2.F32 R42, -RZ, R28.H1_H1 ;  /* 0x3000001cff2a7230 */ /* 0x020fca0000004100 */
[----:B------:R-:W-:-:S04]  /*0f10*/  FADD.FTZ R41, R42, R41 ;  /* 0x000000292a297221 */ /* 0x000fc80000010000 */
[----:B------:R-:W-:-:S07]  /*0f20*/  @P1 FADD.FTZ R41, R33, R41 ;  /* 0x0000002921291221 */ /* 0x000fce0000010000 */
.L_x_20293:
[----:B------:R-:W-:Y:S01]  /*0f30*/  HADD2.F32 R42, -RZ, R45.H0_H0 ;  /* 0x2000002dff2a7230 */ /* 0x000fe20000004100 */
[----:B------:R-:W-:Y:S06]  /*0f40*/  @P2 BRA `(.L_x_20294) ;  /* 0x00000000000c2947 */ /* 0x000fec0003800000 */
[----:B------:R-:W-:Y:S05]  /*0f50*/  @!P1 BRA `(.L_x_20295) ;  /* 0x0000000000149947 */ /* 0x000fea0003800000 */
[----:B-----5:R-:W-:Y:S01]  /*0f60*/  FADD.FTZ R42, R34, R42 ;  /* 0x0000002a222a7221 */ /* 0x020fe20000010000 */
[----:B------:R-:W-:Y:S06]  /*0f70*/  BRA `(.L_x_20295) ;  /* 0x00000000000c7947 */ /* 0x000fec0003800000 */
.L_x_20294:
[----:B-----5:R-:W-:-:S05]  /*0f80*/  HADD2.F32 R43, -RZ, R29.H0_H0 ;  /* 0x2000001dff2b7230 */ /* 0x020fca0000004100 */
[----:B------:R-:W-:-:S04]  /*0f90*/  FADD.FTZ R42, R43, R42 ;  /* 0x0000002a2b2a7221 */ /* 0x000fc80000010000 */
[----:B------:R-:W-:-:S07]  /*0fa0*/  @P1 FADD.FTZ R42, R34, R42 ;  /* 0x0000002a222a1221 */ /* 0x000fce0000010000 */
.L_x_20295:
[----:B------:R-:W-:Y:S01]  /*0fb0*/  HADD2.F32 R43, -RZ, R45.H1_H1 ;  /* 0x3000002dff2b7230 */ /* 0x000fe20000004100 */
[----:B------:R-:W-:Y:S06]  /*0fc0*/  @P2 BRA `(.L_x_20296) ;  /* 0x00000000000c2947 */ /* 0x000fec0003800000 */
[----:B------:R-:W-:Y:S05]  /*0fd0*/  @!P1 BRA `(.L_x_20297) ;  /* 0x0000000000149947 */ /* 0x000fea0003800000 */
[----:B-----5:R-:W-:Y:S01]  /*0fe0*/  FADD.FTZ R43, R35, R43 ;  /* 0x0000002b232b7221 */ /* 0x020fe20000010000 */
[----:B------:R-:W-:Y:S06]  /*0ff0*/  BRA `(.L_x_20297) ;  /* 0x00000000000c7947 */ /* 0x000fec0003800000 */
.L_x_20296:
[----:B-----5:R-:W-:-:S05]  /*1000*/  HADD2.F32 R44, -RZ, R29.H1_H1 ;  /* 0x3000001dff2c7230 */ /* 0x020fca0000004100 */
[----:B------:R-:W-:-:S04]  /*1010*/  FADD.FTZ R43, R44, R43 ;  /* 0x0000002b2c2b7221 */ /* 0x000fc80000010000 */
[----:B------:R-:W-:-:S07]  /*1020*/  @P1 FADD.FTZ R43, R35, R43 ;  /* 0x0000002b232b1221 */ /* 0x000fce0000010000 */
.L_x_20297:
[----:B------:R-:W-:Y:S01]  /*1030*/  HADD2.F32 R44, -RZ, R46.H0_H0 ;  /* 0x2000002eff2c7230 */ /* 0x000fe20000004100 */
[----:B------:R-:W-:Y:S06]  /*1040*/  @P2 BRA `(.L_x_20298) ;  /* 0x00000000000c2947 */ /* 0x000fec0003800000 */
[----:B------:R-:W-:Y:S05]  /*1050*/  @!P1 BRA `(.L_x_20299) ;  /* 0x0000000000149947 */ /* 0x000fea0003800000 */
[----:B-----5:R-:W-:Y:S01]  /*1060*/  FADD.FTZ R44, R36, R44 ;  /* 0x0000002c242c7221 */ /* 0x020fe20000010000 */
[----:B------:R-:W-:Y:S06]  /*1070*/  BRA `(.L_x_20299) ;  /* 0x00000000000c7947 */ /* 0x000fec0003800000 */
.L_x_20298:
[----:B-----5:R-:W-:-:S05]  /*1080*/  HADD2.F32 R45, -RZ, R30.H0_H0 ;  /* 0x2000001eff2d7230 */ /* 0x020fca0000004100 */
[----:B------:R-:W-:-:S04]  /*1090*/  FADD.FTZ R44, R45, R44 ;  /* 0x0000002c2d2c7221 */ /* 0x000fc80000010000 */
[----:B------:R-:W-:-:S07]  /*10a0*/  @P1 FADD.FTZ R44, R36, R44 ;  /* 0x0000002c242c1221 */ /* 0x000fce0000010000 */
.L_x_20299:
[----:B------:R-:W-:Y:S01]  /*10b0*/  HADD2.F32 R45, -RZ, R46.H1_H1 ;  /* 0x3000002eff2d7230 */ /* 0x000fe20000004100 */
[----:B------:R-:W-:Y:S06]  /*10c0*/  @P2 BRA `(.L_x_20300) ;  /* 0x00000000000c2947 */ /* 0x000fec0003800000 */
[----:B------:R-:W-:Y:S05]  /*10d0*/  @!P1 BRA `(.L_x_20301) ;  /* 0x0000000000149947 */ /* 0x000fea0003800000 */
[----:B-----5:R-:W-:Y:S01]  /*10e0*/  FADD.FTZ R45, R37, R45 ;  /* 0x0000002d252d7221 */ /* 0x020fe20000010000 */
[----:B------:R-:W-:Y:S06]  /*10f0*/  BRA `(.L_x_20301) ;  /* 0x00000000000c7947 */ /* 0x000fec0003800000 */
.L_x_20300:
[----:B-----5:R-:W-:-:S05]  /*1100*/  HADD2.F32 R46, -RZ, R30.H1_H1 ;  /* 0x3000001eff2e7230 */ /* 0x020fca0000004100 */
[----:B------:R-:W-:-:S04]  /*1110*/  FADD.FTZ R45, R46, R45 ;  /* 0x0000002d2e2d7221 */ /* 0x000fc80000010000 */
[----:B------:R-:W-:-:S07]  /*1120*/  @P1 FADD.FTZ R45, R37, R45 ;  /* 0x0000002d252d1221 */ /* 0x000fce0000010000 */
.L_x_20301:
[----:B------:R-:W-:Y:S01]  /*1130*/  HADD2.F32 R46, -RZ, R47.H0_H0 ;  /* 0x2000002fff2e7230 */ /* 0x000fe20000004100 */
[----:B------:R-:W-:Y:S06]  /*1140*/  @P2 BRA `(.L_x_20302) ;  /* 0x00000000000c2947 */ /* 0x000fec0003800000 */
[----:B------:R-:W-:Y:S05]  /*1150*/  @!P1 BRA `(.L_x_20303) ;  /* 0x0000000000149947 */ /* 0x000fea0003800000 */
[----:B-----5:R-:W-:Y:S01]  /*1160*/  FADD.FTZ R46, R38, R46 ;  /* 0x0000002e262e7221 */ /* 0x020fe20000010000 */
[----:B------:R-:W-:Y:S06]  /*1170*/  BRA `(.L_x_20303) ;  /* 0x00000000000c7947 */ /* 0x000fec0003800000 */
.L_x_20302:
[----:B-----5:R-:W-:-:S05]  /*1180*/  HADD2.F32 R81, -RZ, R31.H0_H0 ;  /* 0x2000001fff517230 */ /* 0x020fca0000004100 */
[----:B------:R-:W-:-:S04]  /*1190*/  FADD.FTZ R46, R81, R46 ;  /* 0x0000002e512e7221 */ /* 0x000fc80000010000 */
[----:B------:R-:W-:-:S07]  /*11a0*/  @P1 FADD.FTZ R46, R38, R46 ;  /* 0x0000002e262e1221 */ /* 0x000fce0000010000 */
.L_x_20303:
[----:B------:R-:W-:Y:S01]  /*11b0*/  HADD2.F32 R47, -RZ, R47.H1_H1 ;  /* 0x3000002fff2f7230 */ /* 0x000fe20000004100 */
[----:B------:R-:W-:Y:S06]  /*11c0*/  @P2 BRA `(.L_x_20304) ;  /* 0x00000000000c2947 */ /* 0x000fec0003800000 */
[----:B------:R-:W-:Y:S05]  /*11d0*/  @!P1 BRA `(.L_x_20305) ;  /* 0x0000000000149947 */ /* 0x000fea0003800000 */
[----:B-----5:R-:W-:Y:S01]  /*11e0*/  FADD.FTZ R47, R39, R47 ;  /* 0x0000002f272f7221 */ /* 0x020fe20000010000 */
[----:B------:R-:W-:Y:S06]  /*11f0*/  BRA `(.L_x_20305) ;  /* 0x00000000000c7947 */ /* 0x000fec0003800000 */
.L_x_20304:
[----:B-----5:R-:W-:-:S05]  /*1200*/  HADD2.F32 R80, -RZ, R31.H1_H1 ;  /* 0x3000001fff507230 */ /* 0x020fca0000004100 */
[----:B------:R-:W-:-:S04]  /*1210*/  FADD.FTZ R47, R80, R47 ;  /* 0x0000002f502f7221 */ /* 0x000fc80000010000 */
[----:B------:R-:W-:-:S07]  /*1220*/  @P1 FADD.FTZ R47, R39, R47 ;  /* 0x0000002f272f1221 */ /* 0x000fce0000010000 */
.L_x_20305:
[C---:B------:R-:W-:Y:S02]  /*1230*/  LEA R80, P1, R143.reuse, UR10, 0x5 ;  /* 0x0000000a8f507c11 */ /* 0x040fe4000f8228ff */
[C---:B------:R-:W-:Y:S02]  /*1240*/  IADD3 R83, R143.reuse, 0x80, RZ ;  /* 0x000000808f537810 */ /* 0x040fe40007ffe0ff */
[----:B------:R-:W-:-:S05]  /*1250*/  LEA.HI.X R81, R143, UR11, RZ, 0x5, P1 ;  /* 0x0000000b8f517c11 */ /* 0x000fca00088f2cff */
[----:B------:R0:W-:Y:S04]  /*1260*/  STG.E.128 desc[UR4][R80.64], R40 ;  /* 0x0000002850007986 */ /* 0x0001e8000c101d04 */
[----:B------:R0:W-:Y:S02]  /*1270*/  STG.E.128 desc[UR4][R80.64+0x10], R44 ;  /* 0x0000102c50007986 */ /* 0x0001e4000c101d04 */
.L_x_20289:
[----:B------:R-:W-:Y:S05]  /*1280*/  BSYNC B0 ;  /* 0x0000000000007941 */ /* 0x000fea0003800000 */
.L_x_20288:
        /* <DEDUP_REMOVED lines=24> */
.L_x_20308:
[----:B-----5:R-:W-:-:S05]  /*1410*/  HADD2.F32 R49, -RZ, R28.H0_H0 ;  /* 0x2000001cff317230 */ /* 0x020fca0000004100 */
[----:B------:R-:W-:-:S04]  /*1420*/  FADD.FTZ R48, R49, R48 ;  /* 0x0000003031307221 */ /* 0x000fc80000010000 */
[----:B------:R-:W-:-:S07]  /*1430*/  @P1 FADD.FTZ R48, R32, R48 ;  /* 0x0000003020301221 */ /* 0x000fce0000010000 */
.L_x_20309:
[----:B------:R-:W-:Y:S01]  /*1440*/  HADD2.F32 R49, -RZ, R52.H1_H1 ;  /* 0x30000034ff317230 */ /* 0x000fe20000004100 */
[----:B------:R-:W-:Y:S06]  /*1450*/  @P2 BRA `(.L_x_20310) ;  /* 0x00000000000c2947 */ /* 0x000fec0003800000 */
[----:B------:R-:W-:Y:S05]  /*1460*/  @!P1 BRA `(.L_x_20311) ;  /* 0x0000000000149947 */ /* 0x000fea0003800000 */
[----:B-----5:R-:W-:Y:S01]  /*1470*/  FADD.FTZ R49, R33, R49 ;  /* 0x0000003121317221 */ /* 0x020fe20000010000 */
[----:B------:R-:W-:Y:S06]  /*1480*/  BRA `(.L_x_20311) ;  /* 0x00000000000c7947 */ /* 0x000fec0003800000 */
.L_x_20310:
[----:B-----5:R-:W-:-:S05]  /*1490*/  HADD2.F32 R50, -RZ, R28.H1_H1 ;  /* 0x3000001cff327230 */ /* 0x020fca0000004100 */
[----:B------:R-:W-:-:S04]  /*14a0*/  FADD.FTZ R49, R50, R49 ;  /* 0x0000003132317221 */ /* 0x000fc80000010000 */
[----:B------:R-:W-:-:S07]  /*14b0*/  @P1 FADD.FTZ R49, R33, R49 ;  /* 0x0000003121311221 */ /* 0x000fce0000010000 */
.L_x_20311:
[----:B------:R-:W-:Y:S01]  /*14c0*/  HADD2.F32 R50, -RZ, R53.H0_H0 ;  /* 0x20000035ff327230 */ /* 0x000fe20000004100 */
[----:B------:R-:W-:Y:S06]  /*14d0*/  @P2 BRA `(.L_x_20312) ;  /* 0x00000000000c2947 */ /* 0x000fec0003800000 */
[----:B------:R-:W-:Y:S05]  /*14e0*/  @!P1 BRA `(.L_x_20313) ;  /* 0x0000000000149947 */ /* 0x000fea0003800000 */
[----:B-----5:R-:W-:Y:S01]  /*14f0*/  FADD.FTZ R50, R34, R50 ;  /* 0x0000003222327221 */ /* 0x020fe20000010000 */
[----:B------:R-:W-:Y:S06]  /*1500*/  BRA `(.L_x_20313) ;  /* 0x00000000000c7947 */ /* 0x000fec0003800000 */
.L_x_20312:
[----:B-----5:R-:W-:-:S05]  /*1510*/  HADD2.F32 R51, -RZ, R29.H0_H0 ;  /* 0x2000001dff337230 */ /* 0x020fca0000004100 */
[----:B------:R-:W-:-:S04]  /*1520*/  FADD.FTZ R50, R51, R50 ;  /* 0x0000003233327221 */ /* 0x000fc80000010000 */
[----:B------:R-:W-:-:S07]  /*1530*/  @P1 FADD.FTZ R50, R34, R50 ;  /* 0x0000003222321221 */ /* 0x000fce0000010000 */
.L_x_20313:
[----:B------:R-:W-:Y:S01]  /*1540*/  HADD2.F32 R51, -RZ, R53.H1_H1 ;  /* 0x30000035ff337230 */ /* 0x000fe20000004100 */
[----:B------:R-:W-:Y:S06]  /*1550*/  @P2 BRA `(.L_x_20314) ;  /* 0x00000000000c2947 */ /* 0x000fec0003800000 */
[----:B------:R-:W-:Y:S05]  /*1560*/  @!P1 BRA `(.L_x_20315) ;  /* 0x0000000000149947 */ /* 0x000fea0003800000 */
[----:B-----5:R-:W-:Y:S01]  /*1570*/  FADD.FTZ R51, R35, R51 ;  /* 0x0000003323337221 */ /* 0x020fe20000010000 */
[----:B------:R-:W-:Y:S06]  /*1580*/  BRA `(.L_x_20315) ;  /* 0x00000000000c7947 */ /* 0x000fec0003800000 */
.L_x_20314:
[----:B-----5:R-:W-:-:S05]  /*1590*/  HADD2.F32 R52, -RZ, R29.H1_H1 ;  /* 0x3000001dff347230 */ /* 0x020fca0000004100 */
[----:B------:R-:W-:-:S04]  /*15a0*/  FADD.FTZ R51, R52, R51 ;  /* 0x0000003334337221 */ /* 0x000fc80000010000 */
[----:B------:R-:W-:-:S07]  /*15b0*/  @P1 FADD.FTZ R51, R35, R51 ;  /* 0x0000003323331221 */ /* 0x000fce0000010000 */
.L_x_20315:
[----:B------:R-:W-:Y:S01]  /*15c0*/  HADD2.F32 R52, -RZ, R54.H0_H0 ;  /* 0x20000036ff347230 */ /* 0x000fe20000004100 */
[----:B------:R-:W-:Y:S06]  /*15d0*/  @P2 BRA `(.L_x_20316) ;  /* 0x00000000000c2947 */ /* 0x000fec0003800000 */
[----:B------:R-:W-:Y:S05]  /*15e0*/  @!P1 BRA `(.L_x_20317) ;  /* 0x0000000000149947 */ /* 0x000fea0003800000 */
[----:B-----5:R-:W-:Y:S01]  /*15f0*/  FADD.FTZ R52, R36, R52 ;  /* 0x0000003424347221 */ /* 0x020fe20000010000 */
[----:B------:R-:W-:Y:S06]  /*1600*/  BRA `(.L_x_20317) ;  /* 0x00000000000c7947 */ /* 0x000fec0003800000 */
.L_x_20316:
[----:B-----5:R-:W-:-:S05]  /*1610*/  HADD2.F32 R53, -RZ, R30.H0_H0 ;  /* 0x2000001eff357230 */ /* 0x020fca0000004100 */
[----:B------:R-:W-:-:S04]  /*1620*/  FADD.FTZ R52, R53, R52 ;  /* 0x0000003435347221 */ /* 0x000fc80000010000 */
[----:B------:R-:W-:-:S07]  /*1630*/  @P1 FADD.FTZ R52, R36, R52 ;  /* 0x0000003424341221 */ /* 0x000fce0000010000 */
.L_x_20317:
[----:B------:R-:W-:Y:S01]  /*1640*/  HADD2.F32 R53, -RZ, R54.H1_H1 ;  /* 0x30000036ff357230 */ /* 0x000fe20000004100 */
[----:B------:R-:W-:Y:S06]  /*1650*/  @P2 BRA `(.L_x_20318) ;  /* 0x00000000000c2947 */ /* 0x000fec0003800000 */
[----:B------:R-:W-:Y:S05]  /*1660*/  @!P1 BRA `(.L_x_20319) ;  /* 0x0000000000149947 */ /* 0x000fea0003800000 */
[----:B-----5:R-:W-:Y:S01]  /*1670*/  FADD.FTZ R53, R37, R53 ;  /* 0x0000003525357221 */ /* 0x020fe20000010000 */
[----:B------:R-:W-:Y:S06]  /*1680*/  BRA `(.L_x_20319) ;  /* 0x00000000000c7947 */ /* 0x000fec0003800000 */
.L_x_20318:
[----:B-----5:R-:W-:-:S05]  /*1690*/  HADD2.F32 R54, -RZ, R30.H1_H1 ;  /* 0x3000001eff367230 */ /* 0x020fca0000004100 */
[----:B------:R-:W-:-:S04]  /*16a0*/  FADD.FTZ R53, R54, R53 ;  /* 0x0000003536357221 */ /* 0x000fc80000010000 */
[----:B------:R-:W-:-:S07]  /*16b0*/  @P1 FADD.FTZ R53, R37, R53 ;  /* 0x0000003525351221 */ /* 0x000fce0000010000 */
.L_x_20319:
[----:B------:R-:W-:Y:S01]  /*16c0*/  HADD2.F32 R54, -RZ, R55.H0_H0 ;  /* 0x20000037ff367230 */ /* 0x000fe20000004100 */
[----:B------:R-:W-:Y:S06]  /*16d0*/  @P2 BRA `(.L_x_20320) ;  /* 0x00000000000c2947 */ /* 0x000fec0003800000 */
[----:B------:R-:W-:Y:S05]  /*16e0*/  @!P1 BRA `(.L_x_20321) ;  /* 0x0000000000149947 */ /* 0x000fea0003800000 */
[----:B-----5:R-:W-:Y:S01]  /*16f0*/  FADD.FTZ R54, R38, R54 ;  /* 0x0000003626367221 */ /* 0x020fe20000010000 */
[----:B------:R-:W-:Y:S06]  /*1700*/  BRA `(.L_x_20321) ;  /* 0x00000000000c7947 */ /* 0x000fec0003800000 */
.L_x_20320:
[----:B-----5:R-:W-:-:S05]  /*1710*/  HADD2.F32 R81, -RZ, R31.H0_H0 ;  /* 0x2000001fff517230 */ /* 0x020fca0000004100 */
[----:B------:R-:W-:-:S04]  /*1720*/  FADD.FTZ R54, R81, R54 ;  /* 0x0000003651367221 */ /* 0x000fc80000010000 */
[----:B------:R-:W-:-:S07]  /*1730*/  @P1 FADD.FTZ R54, R38, R54 ;  /* 0x0000003626361221 */ /* 0x000fce0000010000 */
.L_x_20321:
[----:B------:R-:W-:Y:S01]  /*1740*/  HADD2.F32 R55, -RZ, R55.H1_H1 ;  /* 0x30000037ff377230 */ /* 0x000fe20000004100 */
[----:B------:R-:W-:Y:S06]  /*1750*/  @P2 BRA `(.L_x_20322) ;  /* 0x00000000000c2947 */ /* 0x000fec0003800000 */
[----:B------:R-:W-:Y:S05]  /*1760*/  @!P1 BRA `(.L_x_20323) ;  /* 0x0000000000149947 */ /* 0x000fea0003800000 */
[----:B-----5:R-:W-:Y:S01]  /*1770*/  FADD.FTZ R55, R39, R55 ;  /* 0x0000003727377221 */ /* 0x020fe20000010000 */
[----:B------:R-:W-:Y:S06]  /*1780*/  BRA `(.L_x_20323) ;  /* 0x00000000000c7947 */ /* 0x000fec0003800000 */
.L_x_20322:
[----:B-----5:R-:W-:-:S05]  /*1790*/  HADD2.F32 R80, -RZ, R31.H1_H1 ;  /* 0x3000001fff507230 */ /* 0x020fca0000004100 */
[----:B------:R-:W-:-:S04]  /*17a0*/  FADD.FTZ R55, R80, R55 ;  /* 0x0000003750377221 */ /* 0x000fc80000010000 */
[----:B------:R-:W-:-:S07]  /*17b0*/  @P1 FADD.FTZ R55, R39, R55 ;  /* 0x0000003727371221 */ /* 0x000fce0000010000 */
.L_x_20323:
[----:B------:R-:W-:-:S04]  /*17c0*/  LEA R80, P1, R83, UR10, 0x5 ;  /* 0x0000000a53507c11 */ /* 0x000fc8000f8228ff */
[C---:B------:R-:W-:Y:S02]  /*17d0*/  LEA.HI.X R81, R83.reuse, UR11, RZ, 0x5, P1 ;  /* 0x0000000b53517c11 */ /* 0x040fe400088f2cff */
[----:B------:R-:W-:-:S03]  /*17e0*/  IADD3 R83, R83, 0x80, RZ ;  /* 0x0000008053537810 */ /* 0x000fc60007ffe0ff */
[----:B------:R1:W-:Y:S04]  /*17f0*/  STG.E.128 desc[UR4][R80.64], R48 ;  /* 0x0000003050007986 */ /* 0x0003e8000c101d04 */
[----:B------:R1:W-:Y:S02]  /*1800*/  STG.E.128 desc[UR4][R80.64+0x10], R52 ;  /* 0x0000103450007986 */ /* 0x0003e4000c101d04 */
.L_x_20307:
[----:B------:R-:W-:Y:S05]  /*1810*/  BSYNC B0 ;  /* 0x0000000000007941 */ /* 0x000fea0003800000 */
.L_x_20306:
        /* <DEDUP_REMOVED lines=24> */
.L_x_20326:
[----:B-----5:R-:W-:-:S05]  /*19a0*/  HADD2.F32 R57, -RZ, R28.H0_H0 ;  /* 0x2000001cff397230 */ /* 0x020fca0000004100 */
[----:B------:R-:W-:-:S04]  /*19b0*/  FADD.FTZ R56, R57, R56 ;  /* 0x0000003839387221 */ /* 0x000fc80000010000 */
[----:B------:R-:W-:-:S07]  /*19c0*/  @P1 FADD.FTZ R56, R32, R56 ;  /* 0x0000003820381221 */ /* 0x000fce0000010000 */
.L_x_20327:
[----:B------:R-:W-:Y:S01]  /*19d0*/  HADD2.F32 R57, -RZ, R60.H1_H1 ;  /* 0x3000003cff397230 */ /* 0x000fe20000004100 */
[----:B------:R-:W-:Y:S06]  /*19e0*/  @P2 BRA `(.L_x_20328) ;  /* 0x00000000000c2947 */ /* 0x000fec0003800000 */
[----:B------:R-:W-:Y:S05]  /*19f0*/  @!P1 BRA `(.L_x_20329) ;  /* 0x0000000000149947 */ /* 0x000fea0003800000 */
[----:B-----5:R-:W-:Y:S01]  /*1a00*/  FADD.FTZ R57, R33, R57 ;  /* 0x0000003921397221 */ /* 0x020fe20000010000 */
[----:B------:R-:W-:Y:S06]  /*1a10*/  BRA `(.L_x_20329) ;  /* 0x00000000000c7947 */ /* 0x000fec0003800000 */
.L_x_20328:
[----:B-----5:R-:W-:-:S05]  /*1a20*/  HADD2.F32 R58, -RZ, R28.H1_H1 ;  /* 0x3000001cff3a7230 */ /* 0x020fca0000004100 */
[----:B------:R-:W-:-:S04]  /*1a30*/  FADD.FTZ R57, R58, R57 ;  /* 0x000000393a397221 */ /* 0x000fc80000010000 */
[----:B------:R-:W-:-:S07]  /*1a40*/  @P1 FADD.FTZ R57, R33, R57 ;  /* 0x0000003921391221 */ /* 0x000fce0000010000 */
.L_x_20329:
[----:B------:R-:W-:Y:S01]  /*1a50*/  HADD2.F32 R58, -RZ, R61.H0_H0 ;  /* 0x2000003dff3a7230 */ /* 0x000fe20000004100 */
[----:B------:R-:W-:Y:S06]  /*1a60*/  @P2 BRA `(.L_x_20330) ;  /* 0x00000000000c2947 */ /* 0x000fec0003800000 */
[----:B------:R-:W-:Y:S05]  /*1a70*/  @!P1 BRA `(.L_x_20331) ;  /* 0x0000000000149947 */ /* 0x000fea0003800000 */
[----:B-----5:R-:W-:Y:S01]  /*1a80*/  FADD.FTZ R58, R34, R58 ;  /* 0x0000003a223a7221 */ /* 0x020fe20000010000 */
[----:B------:R-:W-:Y:S06]  /*1a90*/  BRA `(.L_x_20331) ;  /* 0x00000000000c7947 */ /* 0x000fec0003800000 */
.L_x_20330:
[----:B-----5:R-:W-:-:S05]  /*1aa0*/  HADD2.F32 R59, -RZ, R29.H0_H0 ;  /* 0x2000001dff3b7230 */ /* 0x020fca0000004100 */
[----:B------:R-:W-:-:S04]  /*1ab0*/  FADD.FTZ R58, R59, R58 ;  /* 0x0000003a3b3a7221 */ /* 0x000fc80000010000 */
[----:B------:R-:W-:-:S07]  /*1ac0*/  @P1 FADD.FTZ R58, R34, R58 ;  /* 0x0000003a223a1221 */ /* 0x000fce0000010000 */
.L_x_20331:
[----:B------:R-:W-:Y:S01]  /*1ad0*/  HADD2.F32 R59, -RZ, R61.H1_H1 ;  /* 0x3000003dff3b7230 */ /* 0x000fe20000004100 */
[----:B------:R-:W-:Y:S06]  /*1ae0*/  @P2 BRA `(.L_x_20332) ;  /* 0x00000000000c2947 */ /* 0x000fec0003800000 */
[----:B------:R-:W-:Y:S05]  /*1af0*/  @!P1 BRA `(.L_x_20333) ;  /* 0x0000000000149947 */ /* 0x000fea0003800000 */
[----:B-----5:R-:W-:Y:S01]  /*1b00*/  FADD.FTZ R59, R35, R59 ;  /* 0x0000003b233b7221 */ /* 0x020fe20000010000 */
[----:B------:R-:W-:Y:S06]  /*1b10*/  BRA `(.L_x_20333) ;  /* 0x00000000000c7947 */ /* 0x000fec0003800000 */
.L_x_20332:
[----:B-----5:R-:W-:-:S05]  /*1b20*/  HADD2.F32 R60, -RZ, R29.H1_H1 ;  /* 0x3000001dff3c7230 */ /* 0x020fca0000004100 */
[----:B------:R-:W-:-:S04]  /*1b30*/  FADD.FTZ R59, R60, R59 ;  /* 0x0000003b3c3b7221 */ /* 0x000fc80000010000 */
[----:B------:R-:W-:-:S07]  /*1b40*/  @P1 FADD.FTZ R59, R35, R59 ;  /* 0x0000003b233b1221 */ /* 0x000fce0000010000 */
.L_x_20333:
[----:B------:R-:W-:Y:S01]  /*1b50*/  HADD2.F32 R60, -RZ, R62.H0_H0 ;  /* 0x2000003eff3c7230 */ /* 0x000fe20000004100 */
[----:B------:R-:W-:Y:S06]  /*1b60*/  @P2 BRA `(.L_x_20334) ;  /* 0x00000000000c2947 */ /* 0x000fec0003800000 */
[----:B------:R-:W-:Y:S05]  /*1b70*/  @!P1 BRA `(.L_x_20335) ;  /* 0x0000000000149947 */ /* 0x000fea0003800000 */
[----:B-----5:R-:W-:Y:S01]  /*1b80*/  FADD.FTZ R60, R36, R60 ;  /* 0x0000003c243c7221 */ /* 0x020fe20000010000 */
[----:B------:R-:W-:Y:S06]  /*1b90*/  BRA `(.L_x_20335) ;  /* 0x00000000000c7947 */ /* 0x000fec0003800000 */
.L_x_20334:
[----:B-----5:R-:W-:-:S05]  /*1ba0*/  HADD2.F32 R61, -RZ, R30.H0_H0 ;  /* 0x2000001eff3d7230 */ /* 0x020fca0000004100 */
[----:B------:R-:W-:-:S04]  /*1bb0*/  FADD.FTZ R60, R61, R60 ;  /* 0x0000003c3d3c7221 */ /* 0x000fc80000010000 */
[----:B------:R-:W-:-:S07]  /*1bc0*/  @P1 FADD.FTZ R60, R36, R60 ;  /* 0x0000003c243c1221 */ /* 0x000fce0000010000 */
.L_x_20335:
[----:B------:R-:W-:Y:S01]  /*1bd0*/  HADD2.F32 R61, -RZ, R62.H1_H1 ;  /* 0x3000003eff3d7230 */ /* 0x000fe20000004100 */
[----:B------:R-:W-:Y:S06]  /*1be0*/  @P2 BRA `(.L_x_20336) ;  /* 0x00000000000c2947 */ /* 0x000fec0003800000 */
[----:B------:R-:W-:Y:S05]  /*1bf0*/  @!P1 BRA `(.L_x_20337) ;  /* 0x0000000000149947 */ /* 0x000fea0003800000 */
[----:B-----5:R-:W-:Y:S01]  /*1c00*/  FADD.FTZ R61, R37, R61 ;  /* 0x0000003d253d7221 */ /* 0x020fe20000010000 */
[----:B------:R-:W-:Y:S06]  /*1c10*/  BRA `(.L_x_20337) ;  /* 0x00000000000c7947 */ /* 0x000fec0003800000 */
.L_x_20336:
[----:B-----5:R-:W-:-:S05]  /*1c20*/  HADD2.F32 R62, -RZ, R30.H1_H1 ;  /* 0x3000001eff3e7230 */ /* 0x020fca0000004100 */
[----:B------:R-:W-:-:S04]  /*1c30*/  FADD.FTZ R61, R62, R61 ;  /* 0x0000003d3e3d7221 */ /* 0x000fc80000010000 */
[----:B------:R-:W-:-:S07]  /*1c40*/  @P1 FADD.FTZ R61, R37, R61 ;  /* 0x0000003d253d1221 */ /* 0x000fce0000010000 */
.L_x_20337:
[----:B------:R-:W-:Y:S01]  /*1c50*/  HADD2.F32 R62, -RZ, R63.H0_H0 ;  /* 0x2000003fff3e7230 */ /* 0x000fe20000004100 */
[----:B------:R-:W-:Y:S06]  /*1c60*/  @P2 BRA `(.L_x_20338) ;  /* 0x00000000000c2947 */ /* 0x000fec0003800000 */
[----:B------:R-:W-:Y:S05]  /*1c70*/  @!P1 BRA `(.L_x_20339) ;  /* 0x0000000000149947 */ /* 0x000fea0003800000 */
[----:B-----5:R-:W-:Y:S01]  /*1c80*/  FADD.FTZ R62, R38, R62 ;  /* 0x0000003e263e7221 */ /* 0x020fe20000010000 */
[----:B------:R-:W-:Y:S06]  /*1c90*/  BRA `(.L_x_20339) ;  /* 0x00000000000c7947 */ /* 0x000fec0003800000 */
.L_x_20338:
[----:B-----5:R-:W-:-:S05]  /*1ca0*/  HADD2.F32 R81, -RZ, R31.H0_H0 ;  /* 0x2000001fff517230 */ /* 0x020fca0000004100 */
[----:B------:R-:W-:-:S04]  /*1cb0*/  FADD.FTZ R62, R81, R62 ;  /* 0x0000003e513e7221 */ /* 0x000fc80000010000 */
[----:B------:R-:W-:-:S07]  /*1cc0*/  @P1 FADD.FTZ R62, R38, R62 ;  /* 0x0000003e263e1221 */ /* 0x000fce0000010000 */
.L_x_20339:
[----:B------:R-:W-:Y:S01]  /*1cd0*/  HADD2.F32 R63, -RZ, R63.H1_H1 ;  /* 0x3000003fff3f7230 */ /* 0x000fe20000004100 */
[----:B------:R-:W-:Y:S06]  /*1ce0*/  @P2 BRA `(.L_x_20340) ;  /* 0x00000000000c2947 */ /* 0x000fec0003800000 */
[----:B------:R-:W-:Y:S05]  /*1cf0*/  @!P1 BRA `(.L_x_20341) ;  /* 0x0000000000149947 */ /* 0x000fea0003800000 */
[----:B-----5:R-:W-:Y:S01]  /*1d00*/  FADD.FTZ R63, R39, R63 ;  /* 0x0000003f273f7221 */ /* 0x020fe20000010000 */
[----:B------:R-:W-:Y:S06]  /*1d10*/  BRA `(.L_x_20341) ;  /* 0x00000000000c7947 */ /* 0x000fec0003800000 */
.L_x_20340:
[----:B-----5:R-:W-:-:S05]  /*1d20*/  HADD2.F32 R80, -RZ, R31.H1_H1 ;  /* 0x3000001fff507230 */ /* 0x020fca0000004100 */
[----:B------:R-:W-:-:S04]  /*1d30*/  FADD.FTZ R63, R80, R63 ;  /* 0x0000003f503f7221 */ /* 0x000fc80000010000 */
[----:B------:R-:W-:-:S07]  /*1d40*/  @P1 FADD.FTZ R63, R39, R63 ;  /* 0x0000003f273f1221 */ /* 0x000fce0000010000 */
.L_x_20341:
[----:B------:R-:W-:-:S04]  /*1d50*/  LEA R80, P1, R83, UR10, 0x5 ;  /* 0x0000000a53507c11 */ /* 0x000fc8000f8228ff */
[C---:B------:R-:W-:Y:S02]  /*1d60*/  LEA.HI.X R81, R83.reuse, UR11, RZ, 0x5, P1 ;  /* 0x0000000b53517c11 */ /* 0x040fe400088f2cff */
[----:B------:R-:W-:-:S03]  /*1d70*/  IADD3 R83, R83, 0x80, RZ ;  /* 0x0000008053537810 */ /* 0x000fc60007ffe0ff */
[----:B------:R2:W-:Y:S04]  /*1d80*/  STG.E.128 desc[UR4][R80.64], R56 ;  /* 0x0000003850007986 */ /* 0x0005e8000c101d04 */
[----:B------:R2:W-:Y:S02]  /*1d90*/  STG.E.128 desc[UR4][R80.64+0x10], R60 ;  /* 0x0000103c50007986 */ /* 0x0005e4000c101d04 */
.L_x_20325:
[----:B------:R-:W-:Y:S05]  /*1da0*/  BSYNC B0 ;  /* 0x0000000000007941 */ /* 0x000fea0003800000 */
.L_x_20324:
        /* <DEDUP_REMOVED lines=24> */
.L_x_20344:
[----:B-----5:R-:W-:-:S05]  /*1f30*/  HADD2.F32 R65, -RZ, R28.H0_H0 ;  /* 0x2000001cff417230 */ /* 0x020fca0000004100 */
[----:B------:R-:W-:-:S04]  /*1f40*/  FADD.FTZ R64, R65, R64 ;  /* 0x0000004041407221 */ /* 0x000fc80000010000 */
[----:B------:R-:W-:-:S07]  /*1f50*/  @P1 FADD.FTZ R64, R32, R64 ;  /* 0x0000004020401221 */ /* 0x000fce0000010000 */
.L_x_20345:
[----:B------:R-:W-:Y:S01]  /*1f60*/  HADD2.F32 R65, -RZ, R68.H1_H1 ;  /* 0x30000044ff417230 */ /* 0x000fe20000004100 */
[----:B------:R-:W-:Y:S06]  /*1f70*/  @P2 BRA `(.L_x_20346) ;  /* 0x00000000000c2947 */ /* 0x000fec0003800000 */
[----:B------:R-:W-:Y:S05]  /*1f80*/  @!P1 BRA `(.L_x_20347) ;  /* 0x0000000000149947 */ /* 0x000fea0003800000 */
[----:B-----5:R-:W-:Y:S01]  /*1f90*/  FADD.FTZ R65, R33, R65 ;  /* 0x0000004121417221 */ /* 0x020fe20000010000 */
[----:B------:R-:W-:Y:S06]  /*1fa0*/  BRA `(.L_x_20347) ;  /* 0x00000000000c7947 */ /* 0x000fec0003800000 */
.L_x_20346:
[----:B-----5:R-:W-:-:S05]  /*1fb0*/  HADD2.F32 R66, -RZ, R28.H1_H1 ;  /* 0x3000001cff427230 */ /* 0x020fca0000004100 */
[----:B------:R-:W-:-:S04]  /*1fc0*/  FADD.FTZ R65, R66, R65 ;  /* 0x0000004142417221 */ /* 0x000fc80000010000 */
[----:B------:R-:W-:-:S07]  /*1fd0*/  @P1 FADD.FTZ R65, R33, R65 ;  /* 0x0000004121411221 */ /* 0x000fce0000010000 */
.L_x_20347:
[----:B------:R-:W-:Y:S01]  /*1fe0*/  HADD2.F32 R66, -RZ, R69.H0_H0 ;  /* 0x20000045ff427230 */ /* 0x000fe20000004100 */
[----:B------:R-:W-:Y:S06]  /*1ff0*/  @P2 BRA `(.L_x_20348) ;  /* 0x00000000000c2947 */ /* 0x000fec0003800000 */
[----:B------:R-:W-:Y:S05]  /*2000*/  @!P1 BRA `(.L_x_20349) ;  /* 0x0000000000149947 */ /* 0x000fea0003800000 */
[----:B-----5:R-:W-:Y:S01]  /*2010*/  FADD.FTZ R66, R34, R66 ;  /* 0x0000004222427221 */ /* 0x020fe20000010000 */
[----:B------:R-:W-:Y:S06]  /*2020*/  BRA `(.L_x_20349) ;  /* 0x00000000000c7947 */ /* 0x000fec0003800000 */
.L_x_20348:
[----:B-----5:R-:W-:-:S05]  /*2030*/  HADD2.F32 R67, -RZ, R29.H0_H0 ;  /* 0x2000001dff437230 */ /* 0x020fca0000004100 */
[----:B------:R-:W-:-:S04]  /*2040*/  FADD.FTZ R66, R67, R66 ;  /* 0x0000004243427221 */ /* 0x000fc80000010000 */
[----:B------:R-:W-:-:S07]  /*2050*/  @P1 FADD.FTZ R66, R34, R66 ;  /* 0x0000004222421221 */ /* 0x000fce0000010000 */
.L_x_20349:
[----:B------:R-:W-:Y:S01]  /*2060*/  HADD2.F32 R67, -RZ, R69.H1_H1 ;  /* 0x30000045ff437230 */ /* 0x000fe20000004100 */
[----:B------:R-:W-:Y:S06]  /*2070*/  @P2 BRA `(.L_x_20350) ;  /* 0x00000000000c2947 */ /* 0x000fec0003800000 */
[----:B------:R-:W-:Y:S05]  /*2080*/  @!P1 BRA `(.L_x_20351) ;  /* 0x0000000000149947 */ /* 0x000fea0003800000 */
[----:B-----5:R-:W-:Y:S01]  /*2090*/  FADD.FTZ R67, R35, R67 ;  /* 0x0000004323437221 */ /* 0x020fe20000010000 */
[----:B------:R-:W-:Y:S06]  /*20a0*/  BRA `(.L_x_20351) ;  /* 0x00000000000c7947 */ /* 0x000fec0003800000 */
.L_x_20350:
[----:B-----5:R-:W-:-:S05]  /*20b0*/  HADD2.F32 R68, -RZ, R29.H1_H1 ;  /* 0x3000001dff447230 */ /* 0x020fca0000004100 */
[----:B------:R-:W-:-:S04]  /*20c0*/  FADD.FTZ R67, R68, R67 ;  /* 0x0000004344437221 */ /* 0x000fc80000010000 */
[----:B------:R-:W-:-:S07]  /*20d0*/  @P1 FADD.FTZ R67, R35, R67 ;  /* 0x0000004323431221 */ /* 0x000fce0000010000 */
.L_x_20351:
[----:B------:R-:W-:Y:S01]  /*20e0*/  HADD2.F32 R68, -RZ, R70.H0_H0 ;  /* 0x20000046ff447230 */ /* 0x000fe20000004100 */
[----:B------:R-:W-:Y:S06]  /*20f0*/  @P2 BRA `(.L_x_20352) ;  /* 0x00000000000c2947 */ /* 0x000fec0003800000 */
[----:B------:R-:W-:Y:S05]  /*2100*/  @!P1 BRA `(.L_x_20353) ;  /* 0x0000000000149947 */ /* 0x000fea0003800000 */
[----:B-----5:R-:W-:Y:S01]  /*2110*/  FADD.FTZ R68, R36, R68 ;  /* 0x0000004424447221 */ /* 0x020fe20000010000 */
[----:B------:R-:W-:Y:S06]  /*2120*/  BRA `(.L_x_20353) ;  /* 0x00000000000c7947 */ /* 0x000fec0003800000 */
.L_x_20352:
[----:B-----5:R-:W-:-:S05]  /*2130*/  HADD2.F32 R69, -RZ, R30.H0_H0 ;  /* 0x2000001eff457230 */ /* 0x020fca0000004100 */
[----:B------:R-:W-:-:S04]  /*2140*/  FADD.FTZ R68, R69, R68 ;  /* 0x0000004445447221 */ /* 0x000fc80000010000 */
[----:B------:R-:W-:-:S07]  /*2150*/  @P1 FADD.FTZ R68, R36, R68 ;  /* 0x0000004424441221 */ /* 0x000fce0000010000 */
.L_x_20353:
[----:B------:R-:W-:Y:S01]  /*2160*/  HADD2.F32 R69, -RZ, R70.H1_H1 ;  /* 0x30000046ff457230 */ /* 0x000fe20000004100 */
[----:B------:R-:W-:Y:S06]  /*2170*/  @P2 BRA `(.L_x_20354) ;  /* 0x00000000000c2947 */ /* 0x000fec0003800000 */
[----:B------:R-:W-:Y:S05]  /*2180*/  @!P1 BRA `(.L_x_20355) ;  /* 0x0000000000149947 */ /* 0x000fea0003800000 */
[----:B-----5:R-:W-:Y:S01]  /*2190*/  FADD.FTZ R69, R37, R69 ;  /* 0x0000004525457221 */ /* 0x020fe20000010000 */
[----:B------:R-:W-:Y:S06]  /*21a0*/  BRA `(.L_x_20355) ;  /* 0x00000000000c7947 */ /* 0x000fec0003800000 */
.L_x_20354:
[----:B-----5:R-:W-:-:S05]  /*21b0*/  HADD2.F32 R70, -RZ, R30.H1_H1 ;  /* 0x3000001eff467230 */ /* 0x020fca0000004100 */
[----:B------:R-:W-:-:S04]  /*21c0*/  FADD.FTZ R69, R70, R69 ;  /* 0x0000004546457221 */ /* 0x000fc80000010000 */
[----:B------:R-:W-:-:S07]  /*21d0*/  @P1 FADD.FTZ R69, R37, R69 ;  /* 0x0000004525451221 */ /* 0x000fce0000010000 */
.L_x_20355:
[----:B------:R-:W-:Y:S01]  /*21e0*/  HADD2.F32 R70, -RZ, R71.H0_H0 ;  /* 0x20000047ff467230 */ /* 0x000fe20000004100 */
[----:B------:R-:W-:Y:S06]  /*21f0*/  @P2 BRA `(.L_x_20356) ;  /* 0x00000000000c2947 */ /* 0x000fec0003800000 */
[----:B------:R-:W-:Y:S05]  /*2200*/  @!P1 BRA `(.L_x_20357) ;  /* 0x0000000000149947 */ /* 0x000fea0003800000 */
[----:B-----5:R-:W-:Y:S01]  /*2210*/  FADD.FTZ R70, R38, R70 ;  /* 0x0000004626467221 */ /* 0x020fe20000010000 */
[----:B------:R-:W-:Y:S06]  /*2220*/  BRA `(.L_x_20357) ;  /* 0x00000000000c7947 */ /* 0x000fec0003800000 */
.L_x_20356:
[----:B-----5:R-:W-:-:S05]  /*2230*/  HADD2.F32 R81, -RZ, R31.H0_H0 ;  /* 0x2000001fff517230 */ /* 0x020fca0000004100 */
[----:B------:R-:W-:-:S04]  /*2240*/  FADD.FTZ R70, R81, R70 ;  /* 0x0000004651467221 */ /* 0x000fc80000010000 */
[----:B------:R-:W-:-:S07]  /*2250*/  @P1 FADD.FTZ R70, R38, R70 ;  /* 0x0000004626461221 */ /* 0x000fce0000010000 */
.L_x_20357:
[----:B------:R-:W-:Y:S01]  /*2260*/  HADD2.F32 R71, -RZ, R71.H1_H1 ;  /* 0x30000047ff477230 */ /* 0x000fe20000004100 */
[----:B------:R-:W-:Y:S06]  /*2270*/  @P2 BRA `(.L_x_20358) ;  /* 0x00000000000c2947 */ /* 0x000fec0003800000 */
[----:B------:R-:W-:Y:S05]  /*2280*/  @!P1 BRA `(.L_x_20359) ;  /* 0x0000000000149947 */ /* 0x000fea0003800000 */
[----:B-----5:R-:W-:Y:S01]  /*2290*/  FADD.FTZ R71, R39, R71 ;  /* 0x0000004727477221 */ /* 0x020fe20000010000 */
[----:B------:R-:W-:Y:S06]  /*22a0*/  BRA `(.L_x_20359) ;  /* 0x00000000000c7947 */ /* 0x000fec0003800000 */
.L_x_20358:
[----:B-----5:R-:W-:-:S05]  /*22b0*/  HADD2.F32 R80, -RZ, R31.H1_H1 ;  /* 0x3000001fff507230 */ /* 0x020fca0000004100 */
[----:B------:R-:W-:-:S04]  /*22c0*/  FADD.FTZ R71, R80, R71 ;  /* 0x0000004750477221 */ /* 0x000fc80000010000 */
[----:B------:R-:W-:-:S07]  /*22d0*/  @P1 FADD.FTZ R71, R39, R71 ;  /* 0x0000004727471221 */ /* 0x000fce0000010000 */
.L_x_20359:
[----:B------:R-:W-:-:S04]  /*22e0*/  LEA R80, P1, R83, UR10, 0x5 ;  /* 0x0000000a53507c11 */ /* 0x000fc8000f8228ff */
[C---:B------:R-:W-:Y:S02]  /*22f0*/  LEA.HI.X R81, R83.reuse, UR11, RZ, 0x5, P1 ;  /* 0x0000000b53517c11 */ /* 0x040fe400088f2cff */
[----:B------:R-:W-:-:S03]  /*2300*/  IADD3 R83, R83, 0x80, RZ ;  /* 0x0000008053537810 */ /* 0x000fc60007ffe0ff */
[----:B------:R3:W-:Y:S04]  /*2310*/  STG.E.128 desc[UR4][R80.64], R64 ;  /* 0x0000004050007986 */ /* 0x0007e8000c101d04 */
[----:B------:R3:W-:Y:S02]  /*2320*/  STG.E.128 desc[UR4][R80.64+0x10], R68 ;  /* 0x0000104450007986 */ /* 0x0007e4000c101d04 */
.L_x_20343:
[----:B------:R-:W-:Y:S05]  /*2330*/  BSYNC B0 ;  /* 0x0000000000007941 */ /* 0x000fea0003800000 */
.L_x_20342:
        /* <DEDUP_REMOVED lines=24> */
.L_x_20362:
[----:B-----5:R-:W-:-:S05]  /*24c0*/  HADD2.F32 R73, -RZ, R28.H0_H0 ;  /* 0x2000001cff497230 */ /* 0x020fca0000004100 */
[----:B------:R-:W-:-:S04]  /*24d0*/  FADD.FTZ R72, R73, R72 ;  /* 0x0000004849487221 */ /* 0x000fc80000010000 */
[----:B------:R-:W-:-:S07]  /*24e0*/  @P1 FADD.FTZ R72, R32, R72 ;  /* 0x0000004820481221 */ /* 0x000fce0000010000 */
.L_x_20363:
[----:B------:R-:W-:Y:S01]  /*24f0*/  HADD2.F32 R73, -RZ, R76.H1_H1 ;  /* 0x3000004cff497230 */ /* 0x000fe20000004100 */
[----:B------:R-:W-:Y:S06]  /*2500*/  @P2 BRA `(.L_x_20364) ;  /* 0x00000000000c2947 */ /* 0x000fec0003800000 */
[----:B------:R-:W-:Y:S05]  /*2510*/  @!P1 BRA `(.L_x_20365) ;  /* 0x0000000000149947 */ /* 0x000fea0003800000 */
[----:B-----5:R-:W-:Y:S01]  /*2520*/  FADD.FTZ R73, R33, R73 ;  /* 0x0000004921497221 */ /* 0x020fe20000010000 */
[----:B------:R-:W-:Y:S06]  /*2530*/  BRA `(.L_x_20365) ;  /* 0x00000000000c7947 */ /* 0x000fec0003800000 */
.L_x_20364:
[----:B-----5:R-:W-:-:S05]  /*2540*/  HADD2.F32 R74, -RZ, R28.H1_H1 ;  /* 0x3000001cff4a7230 */ /* 0x020fca0000004100 */
[----:B------:R-:W-:-:S04]  /*2550*/  FADD.FTZ R73, R74, R73 ;  /* 0x000000494a497221 */ /* 0x000fc80000010000 */
[----:B------:R-:W-:-:S07]  /*2560*/  @P1 FADD.FTZ R73, R33, R73 ;  /* 0x0000004921491221 */ /* 0x000fce0000010000 */
.L_x_20365:
[----:B------:R-:W-:Y:S01]  /*2570*/  HADD2.F32 R74, -RZ, R77.H0_H0 ;  /* 0x2000004dff4a7230 */ /* 0x000fe20000004100 */
[----:B------:R-:W-:Y:S06]  /*2580*/  @P2 BRA `(.L_x_20366) ;  /* 0x00000000000c2947 */ /* 0x000fec0003800000 */
[----:B------:R-:W-:Y:S05]  /*2590*/  @!P1 BRA `(.L_x_20367) ;  /* 0x0000000000149947 */ /* 0x000fea0003800000 */
[----:B-----5:R-:W-:Y:S01]  /*25a0*/  FADD.FTZ R74, R34, R74 ;  /* 0x0000004a224a7221 */ /* 0x020fe20000010000 */
[----:B------:R-:W-:Y:S06]  /*25b0*/  BRA `(.L_x_20367) ;  /* 0x00000000000c7947 */ /* 0x000fec0003800000 */
.L_x_20366:
[----:B-----5:R-:W-:-:S05]  /*25c0*/  HADD2.F32 R75, -RZ, R29.H0_H0 ;  /* 0x2000001dff4b7230 */ /* 0x020fca0000004100 */
[----:B------:R-:W-:-:S04]  /*25d0*/  FADD.FTZ R74, R75, R74 ;  /* 0x0000004a4b4a7221 */ /* 0x000fc80000010000 */
[----:B------:R-:W-:-:S07]  /*25e0*/  @P1 FADD.FTZ R74, R34, R74 ;  /* 0x0000004a224a1221 */ /* 0x000fce0000010000 */
.L_x_20367:
[----:B------:R-:W-:Y:S01]  /*25f0*/  HADD2.F32 R75, -RZ, R77.H1_H1 ;  /* 0x3000004dff4b7230 */ /* 0x000fe20000004100 */
[----:B------:R-:W-:Y:S06]  /*2600*/  @P2 BRA `(.L_x_20368) ;  /* 0x00000000000c2947 */ /* 0x000fec0003800000 */
[----:B------:R-:W-:Y:S05]  /*2610*/  @!P1 BRA `(.L_x_20369) ;  /* 0x0000000000149947 */ /* 0x000fea0003800000 */
[----:B-----5:R-:W-:Y:S01]  /*2620*/  FADD.FTZ R75, R35, R75 ;  /* 0x0000004b234b7221 */ /* 0x020fe20000010000 */
[----:B------:R-:W-:Y:S06]  /*2630*/  BRA `(.L_x_20369) ;  /* 0x00000000000c7947 */ /* 0x000fec0003800000 */
.L_x_20368:
[----:B-----5:R-:W-:-:S05]  /*2640*/  HADD2.F32 R76, -RZ, R29.H1_H1 ;  /* 0x3000001dff4c7230 */ /* 0x020fca0000004100 */
[----:B------:R-:W-:-:S04]  /*2650*/  FADD.FTZ R75, R76, R75 ;  /* 0x0000004b4c4b7221 */ /* 0x000fc80000010000 */
[----:B------:R-:W-:-:S07]  /*2660*/  @P1 FADD.FTZ R75, R35, R75 ;  /* 0x0000004b234b1221 */ /* 0x000fce0000010000 */
.L_x_20369:
[----:B------:R-:W-:Y:S01]  /*2670*/  HADD2.F32 R76, -RZ, R78.H0_H0 ;  /* 0x2000004eff4c7230 */ /* 0x000fe20000004100 */
[----:B------:R-:W-:Y:S06]  /*2680*/  @P2 BRA `(.L_x_20370) ;  /* 0x00000000000c2947 */ /* 0x000fec0003800000 */
[----:B------:R-:W-:Y:S05]  /*2690*/  @!P1 BRA `(.L_x_20371) ;  /* 0x0000000000149947 */ /* 0x000fea0003800000 */
[----:B-----5:R-:W-:Y:S01]  /*26a0*/  FADD.FTZ R76, R36, R76 ;  /* 0x0000004c244c7221 */ /* 0x020fe20000010000 */
[----:B------:R-:W-:Y:S06]  /*26b0*/  BRA `(.L_x_20371) ;  /* 0x00000000000c7947 */ /* 0x000fec0003800000 */
.L_x_20370:
[----:B-----5:R-:W-:-:S05]  /*26c0*/  HADD2.F32 R77, -RZ, R30.H0_H0 ;  /* 0x2000001eff4d7230 */ /* 0x020fca0000004100 */
[----:B------:R-:W-:-:S04]  /*26d0*/  FADD.FTZ R76, R77, R76 ;  /* 0x0000004c4d4c7221 */ /* 0x000fc80000010000 */
[----:B------:R-:W-:-:S07]  /*26e0*/  @P1 FADD.FTZ R76, R36, R76 ;  /* 0x0000004c244c1221 */ /* 0x000fce0000010000 */
.L_x_20371:
[----:B------:R-:W-:Y:S01]  /*26f0*/  HADD2.F32 R77, -RZ, R78.H1_H1 ;  /* 0x3000004eff4d7230 */ /* 0x000fe20000004100 */
[----:B------:R-:W-:Y:S06]  /*2700*/  @P2 BRA `(.L_x_20372) ;  /* 0x00000000000c2947 */ /* 0x000fec0003800000 */
[----:B------:R-:W-:Y:S05]  /*2710*/  @!P1 BRA `(.L_x_20373) ;  /* 0x0000000000149947 */ /* 0x000fea0003800000 */
[----:B-----5:R-:W-:Y:S01]  /*2720*/  FADD.FTZ R77, R37, R77 ;  /* 0x0000004d254d7221 */ /* 0x020fe20000010000 */
[----:B------:R-:W-:Y:S06]  /*2730*/  BRA `(.L_x_20373) ;  /* 0x00000000000c7947 */ /* 0x000fec0003800000 */
.L_x_20372:
[----:B-----5:R-:W-:-:S05]  /*2740*/  HADD2.F32 R78, -RZ, R30.H1_H1 ;  /* 0x3000001eff4e7230 */ /* 0x020fca0000004100 */
[----:B------:R-:W-:-:S04]  /*2750*/  FADD.FTZ R77, R78, R77 ;  /* 0x0000004d4e4d7221 */ /* 0x000fc80000010000 */
[----:B------:R-:W-:-:S07]  /*2760*/  @P1 FADD.FTZ R77, R37, R77 ;  /* 0x0000004d254d1221 */ /* 0x000fce0000010000 */
.L_x_20373:
[----:B------:R-:W-:Y:S01]  /*2770*/  HADD2.F32 R78, -RZ, R79.H0_H0 ;  /* 0x2000004fff4e7230 */ /* 0x000fe20000004100 */
[----:B------:R-:W-:Y:S06]  /*2780*/  @P2 BRA `(.L_x_20374) ;  /* 0x00000000000c2947 */ /* 0x000fec0003800000 */
[----:B------:R-:W-:Y:S05]  /*2790*/  @!P1 BRA `(.L_x_20375) ;  /* 0x0000000000149947 */ /* 0x000fea0003800000 */
[----:B-----5:R-:W-:Y:S01]  /*27a0*/  FADD.FTZ R78, R38, R78 ;  /* 0x0000004e264e7221 */ /* 0x020fe20000010000 */
[----:B------:R-:W-:Y:S06]  /*27b0*/  BRA `(.L_x_20375) ;  /* 0x00000000000c7947 */ /* 0x000fec0003800000 */
.L_x_20374:
[----:B-----5:R-:W-:-:S05]  /*27c0*/  HADD2.F32 R81, -RZ, R31.H0_H0 ;  /* 0x2000001fff517230 */ /* 0x020fca0000004100 */
[----:B------:R-:W-:-:S04]  /*27d0*/  FADD.FTZ R78, R81, R78 ;  /* 0x0000004e514e7221 */ /* 0x000fc80000010000 */
[----:B------:R-:W-:-:S07]  /*27e0*/  @P1 FADD.FTZ R78, R38, R78 ;  /* 0x0000004e264e1221 */ /* 0x000fce0000010000 */
.L_x_20375:
[----:B------:R-:W-:Y:S01]  /*27f0*/  HADD2.F32 R79, -RZ, R79.H1_H1 ;  /* 0x3000004fff4f7230 */ /* 0x000fe20000004100 */
[----:B------:R-:W-:Y:S06]  /*2800*/  @P2 BRA `(.L_x_20376) ;  /* 0x00000000000c2947 */ /* 0x000fec0003800000 */
[----:B------:R-:W-:Y:S05]  /*2810*/  @!P1 BRA `(.L_x_20377) ;  /* 0x0000000000149947 */ /* 0x000fea0003800000 */
[----:B-----5:R-:W-:Y:S01]  /*2820*/  FADD.FTZ R79, R39, R79 ;  /* 0x0000004f274f7221 */ /* 0x020fe20000010000 */
[----:B------:R-:W-:Y:S06]  /*2830*/  BRA `(.L_x_20377) ;  /* 0x00000000000c7947 */ /* 0x000fec0003800000 */
.L_x_20376:
[----:B-----5:R-:W-:-:S05]  /*2840*/  HADD2.F32 R80, -RZ, R31.H1_H1 ;  /* 0x3000001fff507230 */ /* 0x020fca0000004100 */
[----:B------:R-:W-:-:S04]  /*2850*/  FADD.FTZ R79, R80, R79 ;  /* 0x0000004f504f7221 */ /* 0x000fc80000010000 */
[----:B------:R-:W-:-:S07]  /*2860*/  @P1 FADD.FTZ R79, R39, R79 ;  /* 0x0000004f274f1221 */ /* 0x000fce0000010000 */
.L_x_20377:
[----:B------:R-:W-:-:S04]  /*2870*/  LEA R80, P1, R83, UR10, 0x5 ;  /* 0x0000000a53507c11 */ /* 0x000fc8000f8228ff */
[----:B------:R-:W-:-:S05]  /*2880*/  LEA.HI.X R81, R83, UR11, RZ, 0x5, P1 ;  /* 0x0000000b53517c11 */ /* 0x000fca00088f2cff */
[----:B------:R4:W-:Y:S04]  /*2890*/  STG.E.128 desc[UR4][R80.64], R72 ;  /* 0x0000004850007986 */ /* 0x0009e8000c101d04 */
[----:B------:R4:W-:Y:S02]  /*28a0*/  STG.E.128 desc[UR4][R80.64+0x10], R76 ;  /* 0x0000104c50007986 */ /* 0x0009e4000c101d04 */
.L_x_20361:
[----:B------:R-:W-:Y:S05]  /*28b0*/  BSYNC B0 ;  /* 0x0000000000007941 */ /* 0x000fea0003800000 */
.L_x_20360:
[----:B01234-:R-:W-:Y:S01]  /*28c0*/  FADD.FTZ R80, RZ, R40 ;  /* 0x00000028ff507221 */ /* 0x01ffe20000010000 */
        /* <DEDUP_REMOVED lines=153> */
.L_x_20400:
[----:B------:R-:W-:Y:S01]  /*3260*/  LOP3.LUT P1, RZ, R84, 0x1f, RZ, 0xc0, !PT ;  /* 0x0000001f54ff7812 */ /* 0x000fe2000782c0ff */
        /* <DEDUP_REMOVED lines=45> */
[----:B------:R-:W-:Y:S01]  /*3540*/  FFMA.FTZ R148, R83, R147, R148 ;  /* 0x0000009353947223 */ /* 0x000fe20000010094 */
[----:B0-----:R-:W-:Y:S01]  /*3550*/  FMUL.FTZ R81, R145, R154 ;  /* 0x0000009a91517220 */ /* 0x001fe20000410000 */
[----:B------:R-:W-:-:S03]  /*3560*/  FADD.FTZ R145, R146, -R145 ;  /* 0x8000009192917221 */ /* 0x000fc60000010000 */
[----:B------:R-:W-:Y:S01]  /*3570*/  FFMA.FTZ R83, R82, R146, R81 ;  /* 0x0000009252537223 */ /* 0x000fe20000010051 */
[----:B------:R-:W-:Y:S01]  /*3580*/  FMUL.FTZ R145, R145, R145 ;  /* 0x0000009191917220 */ /* 0x000fe20000410000 */
[----:B------:R-:W0:Y:S01]  /*3590*/  SHFL.DOWN PT, R81, R148, 0x1, 0x1f ;  /* 0x08201f0094517f89 */ /* 0x000e2200000e0000 */
[----:B------:R-:W2:Y:S01]  /*35a0*/  LDC R146, c[0x0][0x2d8] ;  /* 0x0000b600ff927b82 */ /* 0x000ea20000000800 */
[----:B-1----:R-:W-:Y:S01]  /*35b0*/  FMUL.FTZ R83, R80, R83 ;  /* 0x0000005350537220 */ /* 0x002fe20000410000 */
[----:B------:R-:W-:-:S04]  /*35c0*/  FMUL.FTZ R145, R82, R145 ;  /* 0x0000009152917220 */ /* 0x000fc80000410000 */
[----:B------:R-:W1:Y:S01]  /*35d0*/  SHFL.IDX PT, R147, R83, RZ, 0x1f ;  /* 0x00001fff53937589 */ /* 0x000e6200000e0000 */
[----:B------:R-:W-:Y:S01]  /*35e0*/  FMUL.FTZ R145, R145, R154 ;  /* 0x0000009a91917220 */ /* 0x000fe20000410000 */
[----:B0-----:R-:W-:-:S04]  /*35f0*/  FADD.FTZ R81, R148, R81 ;  /* 0x0000005194517221 */ /* 0x001fc80000010000 */
[----:B------:R-:W-:Y:S01]  /*3600*/  FFMA.FTZ R145, R80, R145, R81 ;  /* 0x0000009150917223 */ /* 0x000fe20000010051 */
[----:B-1----:R-:W-:-:S05]  /*3610*/  FMUL.FTZ R80, R147, R147 ;  /* 0x0000009393507220 */ /* 0x002fca0000410000 */
[----:B------:R-:W2:Y:S01]  /*3620*/  SHFL.IDX PT, R145, R145, RZ, 0x1f ;  /* 0x00001fff91917589 */ /* 0x000ea200000e0000 */
[----:B------:R-:W-:Y:S02]  /*3630*/  FSEL R149, R80, RZ, !P1 ;  /* 0x000000ff50957208 */ /* 0x000fe40004800000 */
[----:B------:R-:W-:-:S04]  /*3640*/  PLOP3.LUT P1, PT, PT, PT, UP0, 0x40, 0x0 ;  /* 0x000000000000781c */ /* 0x000fc80003f2e808 */
[----:B------:R-:W-:Y:S02]  /*3650*/  FSEL R148, R147, RZ, P1 ;  /* 0x000000ff93947208 */ /* 0x000fe40000800000 */
[----:B------:R-:W-:Y:S02]  /*3660*/  LOP3.LUT P1, RZ, R144, 0x1f, R84, 0xf8, !PT ;  /* 0x0000001f90ff7812 */ /* 0x000fe4000782f854 */
[----:B------:R-:W-:-:S11]  /*3670*/  R2UR UR13, R148 ;  /* 0x00000000940d72ca */ /* 0x000fd600000e0000 */
[----:B------:R-:W0:Y:S01]  /*3680*/  @!P1 LDC.64 R82, c[0x0][0x250] ;  /* 0x00009400ff529b82 */ /* 0x000e220000000a00 */
[----:B--2---:R-:W-:-:S04]  /*3690*/  FFMA.FTZ R144, R145, UR12, R146 ;  /* 0x0000000c91907c23 */ /* 0x004fc80008010092 */
[----:B------:R-:W-:-:S03]  /*36a0*/  FADD.FTZ R144, R144, R149 ;  /* 0x0000009590907221 */ /* 0x000fc60000010000 */
[----:B------:R-:W1:Y:S01]  /*36b0*/  @!P1 LDC.64 R80, c[0x0][0x258] ;  /* 0x00009600ff509b82 */ /* 0x000e620000000a00 */
[----:B------:R-:W2:Y:S01]  /*36c0*/  MUFU.RSQ R146, R144 ;  /* 0x0000009000927308 */ /* 0x000ea20000001400 */
[----:B0-----:R-:W-:-:S05]  /*36d0*/  @!P1 IMAD.WIDE R82, R142, 0x4, R82 ;  /* 0x000000048e529825 */ /* 0x001fca00078e0252 */
[----:B------:R0:W-:Y:S01]  /*36e0*/  @!P1 STG.E desc[UR4][R82.64], R147 ;  /* 0x0000009352009986 */ /* 0x0001e2000c101904 */
[----:B-1----:R-:W-:-:S05]  /*36f0*/  @!P1 IMAD.WIDE R80, R142, 0x4, R80 ;  /* 0x000000048e509825 */ /* 0x002fca00078e0250 */
[----:B--2---:R0:W-:Y:S01]  /*3700*/  @!P1 STG.E desc[UR4][R80.64], R146 ;  /* 0x0000009250009986 */ /* 0x0041e2000c101904 */
[----:B------:R-:W-:Y:S05]  /*3710*/  @!P0 BRA `(.L_x_20380) ;  /* 0x0000000000808947 */ /* 0x000fea0003800000 */
[----:B------:R-:W1:Y:S01]  /*3720*/  LDC.64 R144, c[0x0][0x2b8] ;  /* 0x0000ae00ff907b82 */ /* 0x000e620000000a00 */
[----:B0-----:R-:W-:Y:S01]  /*3730*/  FADD.FTZ R81, R40, -UR13 ;  /* 0x8000000d28517e21 */ /* 0x001fe20008010000 */
[----:B------:R-:W-:Y:S01]  /*3740*/  FADD.FTZ R83, R41, -UR13 ;  /* 0x8000000d29537e21 */ /* 0x000fe20008010000 */
[----:B------:R-:W-:Y:S01]  /*3750*/  FADD.FTZ R147, R42, -UR13 ;  /* 0x8000000d2a937e21 */ /* 0x000fe20008010000 */
[----:B------:R-:W-:Y:S01]  /*3760*/  FADD.FTZ R149, R43, -UR13 ;  /* 0x8000000d2b957e21 */ /* 0x000fe20008010000 */
        /* <DEDUP_REMOVED lines=21> */
[----:B-1----:R-:W-:Y:S01]  /*38c0*/  IMAD.WIDE.U32 R144, R143, 0x10, R144 ;  /* 0x000000108f907825 */ /* 0x002fe200078e0090 */
[----:B------:R-:W-:-:S02]  /*38d0*/  F2FP.F16.F32.PACK_AB R81, R82, R81 ;  /* 0x000000515251723e */ /* 0x000fc400000000ff */
[----:B------:R-:W-:Y:S02]  /*38e0*/  F2FP.F16.F32.PACK_AB R82, R148, R151 ;  /* 0x000000979452723e */ /* 0x000fe400000000ff */
[----:B------:R-:W-:Y:S02]  /*38f0*/  F2FP.F16.F32.PACK_AB R83, R150, R155 ;  /* 0x0000009b9653723e */ /* 0x000fe400000000ff */
[----:B------:R-:W-:-:S03]  /*3900*/  IADD3 R143, R143, 0x80, RZ ;  /* 0x000000808f8f7810 */ /* 0x000fc60007ffe0ff */
[----:B------:R1:W-:Y:S04]  /*3910*/  STG.E.128 desc[UR4][R144.64], R80 ;  /* 0x0000005090007986 */ /* 0x0003e8000c101d04 */
.L_x_20380:
[----:B------:R-:W-:Y:S05]  /*3920*/  BSYNC B0 ;  /* 0x0000000000007941 */ /* 0x000fea0003800000 */
.L_x_20379:
[----:B------:R-:W-:Y:S01]  /*3930*/  ISETP.GE.U32.AND P1, PT, R27, 0x100, PT ;  /* 0x000001001b00780c */ /* 0x000fe20003f26070 */
[----:B------:R-:W-:-:S12]  /*3940*/  BSSY B0, `(.L_x_20381) ;  /* 0x0000022000007945 */ /* 0x000fd80003800000 */
[----:B------:R-:W-:Y:S05]  /*3950*/  @!P1 BRA `(.L_x_20382) ;  /* 0x0000000000809947 */ /* 0x000fea0003800000 */
[----:B-1----:R-:W1:Y:S01]  /*3960*/  LDC.64 R144, c[0x0][0x2b8] ;  /* 0x0000ae00ff907b82 */ /* 0x002e620000000a00 */
        /* <DEDUP_REMOVED lines=31> */
.L_x_20382:
[----:B------:R-:W-:Y:S05]  /*3b60*/  BSYNC B0 ;  /* 0x0000000000007941 */ /* 0x000fea0003800000 */
.L_x_20381:
[----:B------:R-:W-:Y:S01]  /*3b70*/  ISETP.GE.U32.AND P1, PT, R27, 0x180, PT ;  /* 0x000001801b00780c */ /* 0x000fe20003f26070 */
[----:B------:R-:W-:-:S12]  /*3b80*/  BSSY B0, `(.L_x_20383) ;  /* 0x0000022000007945 */ /* 0x000fd80003800000 */
[----:B------:R-:W-:Y:S05]  /*3b90*/  @!P1 BRA `(.L_x_20384) ;  /* 0x0000000000809947 */ /* 0x000fea0003800000 */
[----:B-12---:R-:W1:Y:S01]  /*3ba0*/  LDC.64 R144, c[0x0][0x2b8] ;  /* 0x0000ae00ff907b82 */ /* 0x006e620000000a00 */
        /* <DEDUP_REMOVED lines=31> */
.L_x_20384:
[----:B------:R-:W-:Y:S05]  /*3da0*/  BSYNC B0 ;  /* 0x0000000000007941 */ /* 0x000fea0003800000 */
.L_x_20383:
[----:B------:R-:W-:Y:S01]  /*3db0*/  ISETP.GE.U32.AND P1, PT, R27, 0x200, PT ;  /* 0x000002001b00780c */ /* 0x000fe20003f26070 */
[----:B------:R-:W-:-:S12]  /*3dc0*/  BSSY B0, `(.L_x_20385) ;  /* 0x0000022000007945 */ /* 0x000fd80003800000 */
[----:B------:R-:W-:Y:S05]  /*3dd0*/  @!P1 BRA `(.L_x_20386) ;  /* 0x0000000000809947 */ /* 0x000fea0003800000 */
[----:B-123--:R-:W1:Y:S01]  /*3de0*/  LDC.64 R144, c[0x0][0x2b8] ;  /* 0x0000ae00ff907b82 */ /* 0x00ee620000000a00 */
        /* <DEDUP_REMOVED lines=31> */
.L_x_20386:
[----:B------:R-:W-:Y:S05]  /*3fe0*/  BSYNC B0 ;  /* 0x0000000000007941 */ /* 0x000fea0003800000 */
.L_x_20385:
        /* <DEDUP_REMOVED lines=34> */
.L_x_20388:
[----:B------:R-:W-:Y:S05]  /*4210*/  BSYNC B0 ;  /* 0x0000000000007941 */ /* 0x000fea0003800000 */
.L_x_20387:
[----:B------:R-:W-:Y:S02]  /*4220*/  IADD3 R142, R142, UR14, RZ ;  /* 0x0000000e8e8e7c10 */ /* 0x000fe4000fffe0ff */
[----:B01234-:R-:W-:Y:S02]  /*4230*/  SEL R82, RZ, 0x1, P4 ;  /* 0x00000001ff527807 */ /* 0x01ffe40002000000 */
[----:B------:R-:W-:-:S13]  /*4240*/  ISETP.GE.AND P1, PT, R142, UR15, PT ;  /* 0x0000000f8e007c0c */ /* 0x000fda000bf26270 */
[----:B------:R-:W-:Y:S05]  /*4250*/  @!P1 BRA `(.L_x_20389) ;  /* 0xffffffc800989947 */ /* 0x000fea000383ffff */
[----:B------:R-:W-:Y:S05]  /*4260*/  EXIT ;  /* 0x000000000000794d */ /* 0x000fea0003800000 */
.L_x_20378:
[----:B------:R-:W-:Y:S01]  /*4270*/  HFMA2.MMA R151, -RZ, RZ, 0, 5.9604644775390625e-08 ;  /* 0x00000001ff977435 */ /* 0x000fe200000001ff */
[----:B------:R-:W-:Y:S02]  /*4280*/  MOV R150, R81 ;  /* 0x0000005100967202 */ /* 0x000fe40000000f00 */
[----:B------:R-:W-:Y:S02]  /*4290*/  MOV R152, 0x1f ;  /* 0x0000001f00987802 */ /* 0x000fe40000000f00 */
[----:B------:R-:W-:-:S07]  /*42a0*/  MOV R149, 0xffffffff ;  /* 0xffffffff00957802 */ /* 0x000fce0000000f00 */
[----:B-----5:R-:W-:Y:S05]  /*42b0*/  WARPSYNC.COLLECTIVE R149, `(.L_x_20390) ;  /* 0x0000000095087348 */ /* 0x020fea0003c00000 */
[----:B------:R0:W1:Y:S02]  /*42c0*/  SHFL.BFLY P6, R148, R150, R151, R152 ;  /* 0x0c00009796947389 */ /* 0x00006400000c0098 */
[----:B01---5:R-:W-:Y:S01]  /*42d0*/  ENDCOLLECTIVE ;  /* 0x000000000000791b */ /* 0x023fe20003800000 */
.L_x_20390:
[----:B------:R-:W-:Y:S01]  /*42e0*/  HFMA2.MMA R151, -RZ, RZ, 0, 1.1920928955078125e-07 ;  /* 0x00000002ff977435 */ /* 0x000fe200000001ff */
[----:B------:R-:W-:-:S05]  /*42f0*/  MOV R80, R148 ;  /* 0x0000009400507202 */ /* 0x000fca0000000f00 */
[----:B------:R-:W-:-:S05]  /*4300*/  FADD.FTZ R82, R81, R80 ;  /* 0x0000005051527221 */ /* 0x000fca0000010000 */
[----:B------:R-:W-:-:S07]  /*4310*/  MOV R150, R82 ;  /* 0x0000005200967202 */ /* 0x000fce0000000f00 */
[----:B------:R-:W-:Y:S05]  /*4320*/  WARPSYNC.COLLECTIVE R149, `(.L_x_20391) ;  /* 0x0000000095087348 */ /* 0x000fea0003c00000 */
[----:B------:R0:W1:Y:S02]  /*4330*/  SHFL.BFLY P6, R148, R150, R151, R152 ;  /* 0x0c00009796947389 */ /* 0x00006400000c0098 */
[----:B01----:R-:W-:Y:S01]  /*4340*/  ENDCOLLECTIVE ;  /* 0x000000000000791b */ /* 0x003fe20003800000 */
.L_x_20391:
[----:B------:R-:W-:Y:S01]  /*4350*/  HFMA2.MMA R151, -RZ, RZ, 0, 2.384185791015625e-07 ;  /* 0x00000004ff977435 */ /* 0x000fe200000001ff */
[----:B------:R-:W-:-:S05]  /*4360*/  MOV R145, R148 ;  /* 0x0000009400917202 */ /* 0x000fca0000000f00 */
[----:B------:R-:W-:-:S05]  /*4370*/  FADD.FTZ R145, R82, R145 ;  /* 0x0000009152917221 */ /* 0x000fca0000010000 */
[----:B------:R-:W-:-:S07]  /*4380*/  MOV R150, R145 ;  /* 0x0000009100967202 */ /* 0x000fce0000000f00 */
[----:B------:R-:W-:Y:S05]  /*4390*/  WARPSYNC.COLLECTIVE R149, `(.L_x_20392) ;  /* 0x0000000095087348 */ /* 0x000fea0003c00000 */
[----:B------:R0:W1:Y:S02]  /*43a0*/  SHFL.BFLY P6, R148, R150, R151, R152 ;  /* 0x0c00009796947389 */ /* 0x00006400000c0098 */
[----:B01----:R-:W-:Y:S01]  /*43b0*/  ENDCOLLECTIVE ;  /* 0x000000000000791b */ /* 0x003fe20003800000 */
.L_x_20392:
[----:B------:R-:W-:Y:S01]  /*43c0*/  HFMA2.MMA R151, -RZ, RZ, 0, 4.76837158203125e-07 ;  /* 0x00000008ff977435 */ /* 0x000fe200000001ff */
[----:B------:R-:W-:-:S05]  /*43d0*/  MOV R80, R148 ;  /* 0x0000009400507202 */ /* 0x000fca0000000f00 */
[----:B------:R-:W-:-:S05]  /*43e0*/  FADD.FTZ R146, R145, R80 ;  /* 0x0000005091927221 */ /* 0x000fca0000010000 */
[----:B------:R-:W-:-:S07]  /*43f0*/  MOV R150, R146 ;  /* 0x0000009200967202 */ /* 0x000fce0000000f00 */
[----:B------:R-:W-:Y:S05]  /*4400*/  WARPSYNC.COLLECTIVE R149, `(.L_x_20393) ;  /* 0x0000000095087348 */ /* 0x000fea0003c00000 */
[----:B------:R0:W1:Y:S02]  /*4410*/  SHFL.BFLY P6, R148, R150, R151, R152 ;  /* 0x0c00009796947389 */ /* 0x00006400000c0098 */
[----:B01----:R-:W-:Y:S01]  /*4420*/  ENDCOLLECTIVE ;  /* 0x000000000000791b */ /* 0x003fe20003800000 */
.L_x_20393:
[----:B------:R-:W-:Y:S01]  /*4430*/  HFMA2.MMA R151, -RZ, RZ, 0, 9.5367431640625e-07 ;  /* 0x00000010ff977435 */ /* 0x000fe200000001ff */
[----:B------:R-:W-:-:S05]  /*4440*/  MOV R147, R148 ;  /* 0x0000009400937202 */ /* 0x000fca0000000f00 */
[----:B------:R-:W-:-:S05]  /*4450*/  FADD.FTZ R147, R146, R147 ;  /* 0x0000009392937221 */ /* 0x000fca0000010000 */
[----:B------:R-:W-:-:S07]  /*4460*/  MOV R150, R147 ;  /* 0x0000009300967202 */ /* 0x000fce0000000f00 */
[----:B------:R-:W-:Y:S05]  /*4470*/  WARPSYNC.COLLECTIVE R149, `(.L_x_20394) ;  /* 0x0000000095087348 */ /* 0x000fea0003c00000 */
[----:B------:R0:W1:Y:S02]  /*4480*/  SHFL.BFLY P6, R148, R150, R151, R152 ;  /* 0x0c00009796947389 */ /* 0x00006400000c0098 */
[----:B01----:R-:W-:Y:S01]  /*4490*/  ENDCOLLECTIVE ;  /* 0x000000000000791b */ /* 0x003fe20003800000 */
.L_x_20394:
        /* <DEDUP_REMOVED lines=89> */
.L_x_20395:
[----:B------:R-:W-:Y:S01]  /*4a30*/  HFMA2.MMA R151, -RZ, RZ, 0, 1.1920928955078125e-07 ;  /* 0x00000002ff977435 */ /* 0x000fe200000001ff */
[----:B------:R-:W-:-:S05]  /*4a40*/  MOV R82, R148 ;  /* 0x0000009400527202 */ /* 0x000fca0000000f00 */
[----:B------:R-:W-:-:S05]  /*4a50*/  FADD.FTZ R82, R81, R82 ;  /* 0x0000005251527221 */ /* 0x000fca0000010000 */
[----:B------:R-:W-:-:S07]  /*4a60*/  MOV R150, R82 ;  /* 0x0000005200967202 */ /* 0x000fce0000000f00 */
[----:B------:R-:W-:Y:S05]  /*4a70*/  WARPSYNC.COLLECTIVE R149, `(.L_x_20396) ;  /* 0x0000000095087348 */ /* 0x000fea0003c00000 */
[----:B------:R0:W1:Y:S02]  /*4a80*/  SHFL.BFLY P6, R148, R150, R151, R152 ;  /* 0x0c00009796947389 */ /* 0x00006400000c0098 */
[----:B01----:R-:W-:Y:S01]  /*4a90*/  ENDCOLLECTIVE ;  /* 0x000000000000791b */ /* 0x003fe20003800000 */
.L_x_20396:
[----:B------:R-:W-:Y:S01]  /*4aa0*/  HFMA2.MMA R151, -RZ, RZ, 0, 2.384185791015625e-07 ;  /* 0x00000004ff977435 */ /* 0x000fe200000001ff */
[----:B------:R-:W-:-:S05]  /*4ab0*/  MOV R145, R148 ;  /* 0x0000009400917202 */ /* 0x000fca0000000f00 */
[----:B------:R-:W-:-:S05]  /*4ac0*/  FADD.FTZ R145, R82, R145 ;  /* 0x0000009152917221 */ /* 0x000fca0000010000 */
[----:B------:R-:W-:-:S07]  /*4ad0*/  MOV R150, R145 ;  /* 0x0000009100967202 */ /* 0x000fce0000000f00 */
[----:B------:R-:W-:Y:S05]  /*4ae0*/  WARPSYNC.COLLECTIVE R149, `(.L_x_20397) ;  /* 0x0000000095087348 */ /* 0x000fea0003c00000 */
[----:B------:R0:W1:Y:S02]  /*4af0*/  SHFL.BFLY P6, R148, R150, R151, R152 ;  /* 0x0c00009796947389 */ /* 0x00006400000c0098 */
[----:B01----:R-:W-:Y:S01]  /*4b00*/  ENDCOLLECTIVE ;  /* 0x000000000000791b */ /* 0x003fe20003800000 */
.L_x_20397:
[----:B------:R-:W-:Y:S01]  /*4b10*/  HFMA2.MMA R151, -RZ, RZ, 0, 4.76837158203125e-07 ;  /* 0x00000008ff977435 */ /* 0x000fe200000001ff */
[----:B------:R-:W-:-:S05]  /*4b20*/  MOV R146, R148 ;  /* 0x0000009400927202 */ /* 0x000fca0000000f00 */
[----:B------:R-:W-:-:S05]  /*4b30*/  FADD.FTZ R146, R145, R146 ;  /* 0x0000009291927221 */ /* 0x000fca0000010000 */
[----:B------:R-:W-:-:S07]  /*4b40*/  MOV R150, R146 ;  /* 0x0000009200967202 */ /* 0x000fce0000000f00 */
[----:B------:R-:W-:Y:S05]  /*4b50*/  WARPSYNC.COLLECTIVE R149, `(.L_x_20398) ;  /* 0x0000000095087348 */ /* 0x000fea0003c00000 */
[----:B------:R0:W1:Y:S02]  /*4b60*/  SHFL.BFLY P6, R148, R150, R151, R152 ;  /* 0x0c00009796947389 */ /* 0x00006400000c0098 */
[----:B01----:R-:W-:Y:S01]  /*4b70*/  ENDCOLLECTIVE ;  /* 0x000000000000791b */ /* 0x003fe20003800000 */
.L_x_20398:
[----:B------:R-:W-:Y:S01]  /*4b80*/  HFMA2.MMA R151, -RZ, RZ, 0, 9.5367431640625e-07 ;  /* 0x00000010ff977435 */ /* 0x000fe200000001ff */
[----:B------:R-:W-:-:S05]  /*4b90*/  MOV R147, R148 ;  /* 0x0000009400937202 */ /* 0x000fca0000000f00 */
[----:B------:R-:W-:-:S05]  /*4ba0*/  FADD.FTZ R147, R146, R147 ;  /* 0x0000009392937221 */ /* 0x000fca0000010000 */
[----:B------:R-:W-:-:S07]  /*4bb0*/  MOV R150, R147 ;  /* 0x0000009300967202 */ /* 0x000fce0000000f00 */
[----:B------:R-:W-:Y:S05]  /*4bc0*/  WARPSYNC.COLLECTIVE R149, `(.L_x_20399) ;  /* 0x0000000095087348 */ /* 0x000fea0003c00000 */
[----:B------:R0:W1:Y:S02]  /*4bd0*/  SHFL.BFLY P6, R148, R150, R151, R152 ;  /* 0x0c00009796947389 */ /* 0x00006400000c0098 */
[----:B01----:R-:W-:Y:S01]  /*4be0*/  ENDCOLLECTIVE ;  /* 0x000000000000791b */ /* 0x003fe20003800000 */
.L_x_20399:
[----:B------:R-:W-:Y:S05]  /*4bf0*/  BRA `(.L_x_20400) ;  /* 0xffffffe400987947 */ /* 0x000fea000383ffff */
.L_x_20401:
        /* <DEDUP_REMOVED lines=16> */
.L_x_33550:


//--------------------- .text._ZN10layer_norm31ln_parallel_residual_fwd_kernelINS_13Kernel_traitsI6__halfS2_fS2_fjLj5120ELj1ELj1ELj4ELj16ENS_18Kernel_traits_baseILj5120ES2_S2_fS2_fjLj128EEEEELb0ELb1ELb1EEEvNS_9FwdParamsE --------------------------
	.section	.text._ZN10layer_norm31ln_parallel_residual_fwd_kernelINS_13Kernel_traitsI6__halfS2_fS2_fjLj5120ELj1ELj1ELj4ELj16ENS_18Kernel_traits_baseILj5120ES2_S2_fS2_fjLj128EEEEELb0ELb1ELb1EEEvNS_9FwdParamsE,"ax",@progbits
	.align	128
        .global         _ZN10layer_norm31ln_parallel_residual_fwd_kernelINS_13Kernel_traitsI6__halfS2_fS2_fjLj5120ELj1ELj1ELj4ELj16ENS_18Kernel_traits_baseILj5120ES2_S2_fS2_fjLj128EEEEELb0ELb1ELb1EEEvNS_9FwdParamsE
        .type           _ZN10layer_norm31ln_parallel_residual_fwd_kernelINS_13Kernel_traitsI6__halfS2_fS2_fjLj5120ELj1ELj1ELj4ELj16ENS_18Kernel_traits_baseILj5120ES2_S2_fS2_fjLj128EEEEELb0ELb1ELb1EEEvNS_9FwdParamsE,@function
        .size           _ZN10layer_norm31ln_parallel_residual_fwd_kernelINS_13Kernel_traitsI6__halfS2_fS2_fjLj5120ELj1ELj1ELj4ELj16ENS_18Kernel_traits_baseILj5120ES2_S2_fS2_fjLj128EEEEELb0ELb1ELb1EEEvNS_9FwdParamsE,(.L_x_33551 - _ZN10layer_norm31ln_parallel_residual_fwd_kernelINS_13Kernel_traitsI6__halfS2_fS2_fjLj5120ELj1ELj1ELj4ELj16ENS_18Kernel_traits_baseILj5120ES2_S2_fS2_fjLj128EEEEELb0ELb1ELb1EEEvNS_9FwdParamsE)
        .other          _ZN10layer_norm31ln_parallel_residual_fwd_kernelINS_13Kernel_traitsI6__halfS2_fS2_fjLj5120ELj1ELj1ELj4ELj16ENS_18Kernel_traits_baseILj5120ES2_S2_fS2_fjLj128EEEEELb0ELb1ELb1EEEvNS_9FwdParamsE,@"STO_CUDA_ENTRY STV_DEFAULT"
_ZN10layer_norm31ln_parallel_residual_fwd_kernelINS_13Kernel_traitsI6__halfS2_fS2_fjLj5120ELj1ELj1ELj4ELj16ENS_18Kernel_traits_baseILj5120ES2_S2_fS2_fjLj128EEEEELb0ELb1ELb1EEEvNS_9FwdParamsE:
.text._ZN10layer_norm31ln_parallel_residual_fwd_kernelINS_13Kernel_traitsI6__halfS2_fS2_fjLj5120ELj1ELj1ELj4ELj16ENS_18Kernel_traits_baseILj5120ES2_S2_fS2_fjLj128EEEEELb0ELb1ELb1EEEvNS_9FwdParamsE:
[----:B------:R-:W-:Y:S01]  /*0000*/  LDC R1, c[0x0][0x28] ;  /* 0x00000a00ff017b82 */ /* 0x000fe20000000800 */
[----:B------:R-:W0:Y:S01]  /*0010*/  S2R R86, SR_TID.X ;  /* 0x0000000000567919 */ /* 0x000e220000002100 */
[----:B------:R-:W-:-:S06]  /*0020*/  ULDC.64 UR4, c[0x0][0x2c8] ;  /* 0x0000b20000047ab9 */ /* 0x000fcc0000000a00 */
[----:B------:R-:W1:Y:S01]  /*0030*/  S2UR UR6, SR_CTAID.X ;  /* 0x00000000000679c3 */ /* 0x000e620000002500 */
[----:B------:R-:W-:Y:S01]  /*0040*/  ISETP.NE.U32.AND P0, PT, RZ, UR4, PT ;  /* 0x00000004ff007c0c */ /* 0x000fe2000bf05070 */
[----:B------:R-:W-:-:S03]  /*0050*/  ULDC UR8, c[0x0][0x214] ;  /* 0x0000850000087ab9 */ /* 0x000fc60000000800 */
        /* <DEDUP_REMOVED lines=10> */
[----:B------:R-:W-:-:S03]  /*0100*/  SHF.R.U32.HI R143, RZ, 0x7, R86 ;  /* 0x00000007ff8f7819 */ /* 0x000fc60000011656 */
[----:B------:R0:W5:Y:S01]  /*0110*/  @P0 LDG.E.128 R28, desc[UR4][R4.64+0x2000] ;  /* 0x00200004041c0981 */ /* 0x000162000c1e1d00 */
[----:B-1----:R-:W-:Y:S01]  /*0120*/  IADD3 R139, R143, UR6, RZ ;  /* 0x000000068f8b7c10 */ /* 0x002fe2000fffe0ff */
[----:B------:R-:W-:Y:S02]  /*0130*/  ULDC.64 UR6, c[0x0][0x260] ;  /* 0x0000980000067ab9 */ /* 0x000fe40000000a00 */
[----:B------:R-:W-:Y:S02]  /*0140*/  IADD3 R2, P2, R0, UR6, RZ ;  /* 0x0000000600027c10 */ /* 0x000fe4000ff5e0ff */
[----:B------:R-:W-:Y:S02]  /*0150*/  ISETP.GE.AND P1, PT, R139, UR8, PT ;  /* 0x000000088b007c0c */ /* 0x000fe4000bf26270 */
[----:B------:R-:W-:-:S11]  /*0160*/  IADD3.X R3, RZ, UR7, RZ, P2, !PT ;  /* 0x00000007ff037c10 */ /* 0x000fd600097fe4ff */
[----:B0-----:R-:W-:Y:S05]  /*0170*/  @P1 EXIT ;  /* 0x000000000000194d */ /* 0x001fea0003800000 */
        /* <DEDUP_REMOVED lines=14> */
[----:B------:R-:W-:Y:S01]  /*0260*/  @!P0 CS2R R30, SRZ ;  /* 0x00000000001e8805 */ /* 0x000fe2000001ff00 */
[----:B------:R-:W-:Y:S01]  /*0270*/  ULDC.64 UR6, c[0x0][0x228] ;  /* 0x00008a0000067ab9 */ /* 0x000fe20000000a00 */
[----:B------:R-:W-:Y:S01]  /*0280*/  SHF.L.U32 R143, R143, 0x2, RZ ;  /* 0x000000028f8f7819 */ /* 0x000fe200000006ff */
[----:B------:R-:W-:Y:S01]  /*0290*/  HFMA2.MMA R108, -RZ, RZ, 0, 5.9604644775390625e-08 ;  /* 0x00000001ff6c7435 */ /* 0x000fe200000001ff */
[----:B------:R-:W-:Y:S01]  /*02a0*/  SHF.R.U32.HI R141, RZ, 0x5, R86 ;  /* 0x00000005ff8d7819 */ /* 0x000fe20000011656 */
[--C-:B------:R-:W-:Y:S01]  /*02b0*/  HADD2.F32 R85, -RZ, R8.reuse.H0_H0 ;  /* 0x20000008ff557230 */ /* 0x100fe20000004100 */
[----:B------:R-:W-:Y:S01]  /*02c0*/  ISETP.NE.U32.AND P0, PT, RZ, UR6, PT ;  /* 0x00000006ff007c0c */ /* 0x000fe2000bf05070 */
[----:B------:R-:W-:Y:S01]  /*02d0*/  ULDC.U8 UR6, c[0x0][0x2a0] ;  /* 0x0000a80000067ab9 */ /* 0x000fe20000000000 */
[----:B------:R-:W-:Y:S01]  /*02e0*/  HADD2.F32 R84, -RZ, R8.H1_H1 ;  /* 0x30000008ff547230 */ /* 0x000fe20000004100 */
[C---:B------:R-:W-:Y:S01]  /*02f0*/  LOP3.LUT R142, R86.reuse, 0x1f, RZ, 0xc0, !PT ;  /* 0x0000001f568e7812 */ /* 0x040fe200078ec0ff */
[--C-:B------:R-:W-:Y:S01]  /*0300*/  HADD2.F32 R83, -RZ, R9.reuse.H0_H0 ;  /* 0x20000009ff537230 */ /* 0x100fe20000004100 */
[----:B------:R-:W-:Y:S01]  /*0310*/  LOP3.LUT R140, R86, 0x7f, RZ, 0xc0, !PT ;  /* 0x0000007f568c7812 */ /* 0x000fe200078ec0ff */
[----:B------:R-:W-:Y:S01]  /*0320*/  HADD2.F32 R82, -RZ, R9.H1_H1 ;  /* 0x30000009ff527230 */ /* 0x000fe20000004100 */
[----:B------:R-:W-:Y:S01]  /*0330*/  ISETP.NE.AND P3, PT, RZ, UR6, PT ;  /* 0x00000006ff007c0c */ /* 0x000fe2000bf65270 */
[--C-:B------:R-:W-:Y:S01]  /*0340*/  HADD2.F32 R81, -RZ, R10.reuse.H0_H0 ;  /* 0x2000000aff517230 */ /* 0x100fe20000004100 */
[----:B------:R-:W-:Y:S01]  /*0350*/  LOP3.LUT R141, R141, 0x3, RZ, 0xc0, !PT ;  /* 0x000000038d8d7812 */ /* 0x000fe200078ec0ff */
[----:B------:R-:W-:Y:S01]  /*0360*/  HADD2.F32 R80, -RZ, R10.H1_H1 ;  /* 0x3000000aff507230 */ /* 0x000fe20000004100 */
[----:B------:R-:W-:Y:S01]  /*0370*/  IADD3 R138, R143, 0x4, RZ ;  /* 0x000000048f8a7810 */ /* 0x000fe20007ffe0ff */
[--C-:B------:R-:W-:Y:S01]  /*0380*/  HADD2.F32 R27, -RZ, R11.reuse.H0_H0 ;  /* 0x2000000bff1b7230 */ /* 0x100fe20000004100 */
[----:B------:R-:W-:Y:S01]  /*0390*/  ISETP.NE.AND.EX P0, PT, RZ, UR7, PT, P0 ;  /* 0x00000007ff007c0c */ /* 0x000fe2000bf05300 */
        /* <DEDUP_REMOVED lines=30> */
[--C-:B0-----:R-:W-:Y:S02]  /*0580*/  HADD2.F32 R3, -RZ, R55.reuse.H0_H0 ;  /* 0x20000037ff037230 */ /* 0x101fe40000004100 */
        /* <DEDUP_REMOVED lines=11> */
[--C-:B------:R-:W-:Y:S02]  /*0640*/  HADD2.F32 R96, -RZ, R33.reuse.H0_H0 ;  /* 0x20000021ff607230 */ /* 0x100fe40000004100 */
[----:B------:R-:W-:Y:S02]  /*0650*/  HADD2.F32 R97, -RZ, R33.H1_H1 ;  /* 0x30000021ff617230 */ /* 0x000fe40000004100 */
[----:B------:R-:W-:-:S02]  /*0660*/  HADD2.F32 R98, -RZ, R34.H0_H0 ;  /* 0x20000022ff627230 */ /* 0x000fc40000004100 */
[----:B------:R-:W-:Y:S02]  /*0670*/  HADD2.F32 R99, -RZ, R34.H1_H1 ;  /* 0x30000022ff637230 */ /* 0x000fe40000004100 */
[--C-:B------:R-:W-:Y:S02]  /*0680*/  HADD2.F32 R100, -RZ, R35.reuse.H0_H0 ;  /* 0x20000023ff647230 */ /* 0x100fe40000004100 */
[----:B------:R-:W-:Y:S02]  /*0690*/  HADD2.F32 R101, -RZ, R35.H1_H1 ;  /* 0x30000023ff657230 */ /* 0x000fe40000004100 */
[--C-:B---3--:R-:W-:Y:S02]  /*06a0*/  HADD2.F32 R102, -RZ, R36.reuse.H0_H0 ;  /* 0x20000024ff667230 */ /* 0x108fe40000004100 */
[----:B------:R-:W-:Y:S02]  /*06b0*/  HADD2.F32 R103, -RZ, R36.H1_H1 ;  /* 0x30000024ff677230 */ /* 0x000fe40000004100 */
[----:B------:R-:W-:-:S02]  /*06c0*/  HADD2.F32 R104, -RZ, R37.H0_H0 ;  /* 0x20000025ff687230 */ /* 0x000fc40000004100 */
[----:B------:R-:W-:Y:S02]  /*06d0*/  HADD2.F32 R105, -RZ, R37.H1_H1 ;  /* 0x30000025ff697230 */ /* 0x000fe40000004100 */
[--C-:B------:R-:W-:Y:S02]  /*06e0*/  HADD2.F32 R106, -RZ, R38.reuse.H0_H0 ;  /* 0x20000026ff6a7230 */ /* 0x100fe40000004100 */
[----:B------:R-:W-:Y:S02]  /*06f0*/  HADD2.F32 R107, -RZ, R38.H1_H1 ;  /* 0x30000026ff6b7230 */ /* 0x000fe40000004100 */
[--C-:B------:R-:W-:Y:S02]  /*0700*/  HADD2.F32 R112, -RZ, R39.reuse.H0_H0 ;  /* 0x20000027ff707230 */ /* 0x100fe40000004100 */
[----:B------:R-:W-:Y:S02]  /*0710*/  HADD2.F32 R113, -RZ, R39.H1_H1 ;  /* 0x30000027ff717230 */ /* 0x000fe40000004100 */
[----:B----4-:R-:W-:-:S02]  /*0720*/  HADD2.F32 R114, -RZ, R40.H0_H0 ;  /* 0x20000028ff727230 */ /* 0x010fc40000004100 */
        /* <DEDUP_REMOVED lines=22> */
[----:B------:R-:W-:-:S07]  /*0890*/  HADD2.F32 R136, -RZ, R51.H1_H1 ;  /* 0x30000033ff887230 */ /* 0x000fce0000004100 */
.L_x_20483:
        /* <DEDUP_REMOVED lines=23> */
.L_x_20402:
[----:B-----5:R-:W-:-:S05]  /*0a10*/  HADD2.F32 R31, -RZ, R72.H0_H0 ;  /* 0x20000048ff1f7230 */ /* 0x020fca0000004100 */
[----:B------:R-:W-:-:S04]  /*0a20*/  FADD.FTZ R60, R60, R31 ;  /* 0x0000001f3c3c7221 */ /* 0x000fc80000010000 */
[----:B------:R-:W-:-:S07]  /*0a30*/  @P1 FADD.FTZ R60, R68, R60 ;  /* 0x0000003c443c1221 */ /* 0x000fce0000010000 */
.L_x_20403:
[----:B------:R-:W-:Y:S01]  /*0a40*/  HADD2.F32 R61, -RZ, R56.H1_H1 ;  /* 0x30000038ff3d7230 */ /* 0x000fe20000004100 */
[----:B------:R-:W-:Y:S06]  /*0a50*/  @P2 BRA `(.L_x_20404) ;  /* 0x00000000000c2947 */ /* 0x000fec0003800000 */
[----:B------:R-:W-:Y:S05]  /*0a60*/  @!P1 BRA `(.L_x_20405) ;  /* 0x0000000000149947 */ /* 0x000fea0003800000 */
[----:B-----5:R-:W-:Y:S01]  /*0a70*/  FADD.FTZ R61, R69, R61 ;  /* 0x0000003d453d7221 */ /* 0x020fe20000010000 */
[----:B------:R-:W-:Y:S06]  /*0a80*/  BRA `(.L_x_20405) ;  /* 0x00000000000c7947 */ /* 0x000fec0003800000 */
.L_x_20404:
[----:B-----5:R-:W-:-:S05]  /*0a90*/  HADD2.F32 R30, -RZ, R72.H1_H1 ;  /* 0x30000048ff1e7230 */ /* 0x020fca0000004100 */
[----:B------:R-:W-:-:S04]  /*0aa0*/  FADD.FTZ R61, R61, R30 ;  /* 0x0000001e3d3d7221 */ /* 0x000fc80000010000 */
[----:B------:R-:W-:-:S07]  /*0ab0*/  @P1 FADD.FTZ R61, R69, R61 ;  /* 0x0000003d453d1221 */ /* 0x000fce0000010000 */
.L_x_20405:
[----:B------:R-:W-:Y:S01]  /*0ac0*/  HADD2.F32 R62, -RZ, R57.H0_H0 ;  /* 0x20000039ff3e7230 */ /* 0x000fe20000004100 */
[----:B------:R-:W-:Y:S06]  /*0ad0*/  @P2 BRA `(.L_x_20406) ;  /* 0x00000000000c2947 */ /* 0x000fec0003800000 */
[----:B------:R-:W-:Y:S05]  /*0ae0*/  @!P1 BRA `(.L_x_20407) ;  /* 0x0000000000149947 */ /* 0x000fea0003800000 */
[----:B-----5:R-:W-:Y:S01]  /*0af0*/  FADD.FTZ R62, R70, R62 ;  /* 0x0000003e463e7221 */ /* 0x020fe20000010000 */
[----:B------:R-:W-:Y:S06]  /*0b00*/  BRA `(.L_x_20407) ;  /* 0x00000000000c7947 */ /* 0x000fec0003800000 */
.L_x_20406:
[----:B-----5:R-:W-:-:S05]  /*0b10*/  HADD2.F32 R31, -RZ, R73.H0_H0 ;  /* 0x20000049ff1f7230 */ /* 0x020fca0000004100 */
[----:B------:R-:W-:-:S04]  /*0b20*/  FADD.FTZ R62, R62, R31 ;  /* 0x0000001f3e3e7221 */ /* 0x000fc80000010000 */
[----:B------:R-:W-:-:S07]  /*0b30*/  @P1 FADD.FTZ R62, R70, R62 ;  /* 0x0000003e463e1221 */ /* 0x000fce0000010000 */
.L_x_20407:
[----:B------:R-:W-:Y:S01]  /*0b40*/  HADD2.F32 R63, -RZ, R57.H1_H1 ;  /* 0x30000039ff3f7230 */ /* 0x000fe20000004100 */
[----:B------:R-:W-:Y:S06]  /*0b50*/  @P2 BRA `(.L_x_20408) ;  /* 0x00000000000c2947 */ /* 0x000fec0003800000 */
[----:B------:R-:W-:Y:S05]  /*0b60*/  @!P1 BRA `(.L_x_20409) ;  /* 0x0000000000149947 */ /* 0x000fea0003800000 */
[----:B-----5:R-:W-:Y:S01]  /*0b70*/  FADD.FTZ R63, R71, R63 ;  /* 0x0000003f473f7221 */ /* 0x020fe20000010000 */
[----:B------:R-:W-:Y:S06]  /*0b80*/  BRA `(.L_x_20409) ;  /* 0x00000000000c7947 */ /* 0x000fec0003800000 */
.L_x_20408:
[----:B-----5:R-:W-:-:S05]  /*0b90*/  HADD2.F32 R30, -RZ, R73.H1_H1 ;  /* 0x30000049ff1e7230 */ /* 0x020fca0000004100 */
[----:B------:R-:W-:-:S04]  /*0ba0*/  FADD.FTZ R63, R63, R30 ;  /* 0x0000001e3f3f7221 */ /* 0x000fc80000010000 */
[----:B------:R-:W-:-:S07]  /*0bb0*/  @P1 FADD.FTZ R63, R71, R63 ;  /* 0x0000003f473f1221 */ /* 0x000fce0000010000 */
.L_x_20409:
[----:B------:R-:W-:Y:S01]  /*0bc0*/  HADD2.F32 R56, -RZ, R58.H0_H0 ;  /* 0x2000003aff387230 */ /* 0x000fe20000004100 */
[----:B------:R-:W-:Y:S06]  /*0bd0*/  @P2 BRA `(.L_x_20410) ;  /* 0x00000000000c2947 */ /* 0x000fec0003800000 */
[----:B------:R-:W-:Y:S05]  /*0be0*/  @!P1 BRA `(.L_x_20411) ;  /* 0x0000000000149947 */ /* 0x000fea0003800000 */
[----:B-----5:R-:W-:Y:S01]  /*0bf0*/  FADD.FTZ R56, R64, R56 ;  /* 0x0000003840387221 */ /* 0x020fe20000010000 */
[----:B------:R-:W-:Y:S06]  /*0c00*/  BRA `(.L_x_20411) ;  /* 0x00000000000c7947 */ /* 0x000fec0003800000 */
.L_x_20410:
[----:B-----5:R-:W-:-:S05]  /*0c10*/  HADD2.F32 R31, -RZ, R74.H0_H0 ;  /* 0x2000004aff1f7230 */ /* 0x020fca0000004100 */
[----:B------:R-:W-:-:S04]  /*0c20*/  FADD.FTZ R56, R56, R31 ;  /* 0x0000001f38387221 */ /* 0x000fc80000010000 */
[----:B------:R-:W-:-:S07]  /*0c30*/  @P1 FADD.FTZ R56, R64, R56 ;  /* 0x0000003840381221 */ /* 0x000fce0000010000 */
.L_x_20411:
[----:B------:R-:W-:Y:S01]  /*0c40*/  HADD2.F32 R57, -RZ, R58.H1_H1 ;  /* 0x3000003aff397230 */ /* 0x000fe20000004100 */
[----:B------:R-:W-:Y:S06]  /*0c50*/  @P2 BRA `(.L_x_20412) ;  /* 0x00000000000c2947 */ /* 0x000fec0003800000 */
[----:B------:R-:W-:Y:S05]  /*0c60*/  @!P1 BRA `(.L_x_20413) ;  /* 0x0000000000149947 */ /* 0x000fea0003800000 */
[----:B-----5:R-:W-:Y:S01]  /*0c70*/  FADD.FTZ R57, R65, R57 ;  /* 0x0000003941397221 */ /* 0x020fe20000010000 */
[----:B------:R-:W-:Y:S06]  /*0c80*/  BRA `(.L_x_20413) ;  /* 0x00000000000c7947 */ /* 0x000fec0003800000 */
.L_x_20412:
[----:B-----5:R-:W-:-:S05]  /*0c90*/  HADD2.F32 R30, -RZ, R74.H1_H1 ;  /* 0x3000004aff1e7230 */ /* 0x020fca0000004100 */
[----:B------:R-:W-:-:S04]  /*0ca0*/  FADD.FTZ R57, R57, R30 ;  /* 0x0000001e39397221 */ /* 0x000fc80000010000 */
[----:B------:R-:W-:-:S07]  /*0cb0*/  @P1 FADD.FTZ R57, R65, R57 ;  /* 0x0000003941391221 */ /* 0x000fce0000010000 */
.L_x_20413:
[----:B------:R-:W-:Y:S01]  /*0cc0*/  HADD2.F32 R58, -RZ, R59.H0_H0 ;  /* 0x2000003bff3a7230 */ /* 0x000fe20000004100 */
[----:B------:R-:W-:Y:S06]  /*0cd0*/  @P2 BRA `(.L_x_20414) ;  /* 0x00000000000c2947 */ /* 0x000fec0003800000 */
[----:B------:R-:W-:Y:S05]  /*0ce0*/  @!P1 BRA `(.L_x_20415) ;  /* 0x0000000000149947 */ /* 0x000fea0003800000 */
[----:B-----5:R-:W-:Y:S01]  /*0cf0*/  FADD.FTZ R58, R66, R58 ;  /* 0x0000003a423a7221 */ /* 0x020fe20000010000 */
[----:B------:R-:W-:Y:S06]  /*0d00*/  BRA `(.L_x_20415) ;  /* 0x00000000000c7947 */ /* 0x000fec0003800000 */
.L_x_20414:
[----:B-----5:R-:W-:-:S05]  /*0d10*/  HADD2.F32 R31, -RZ, R75.H0_H0 ;  /* 0x2000004bff1f7230 */ /* 0x020fca0000004100 */
[----:B------:R-:W-:-:S04]  /*0d20*/  FADD.FTZ R58, R58, R31 ;  /* 0x0000001f3a3a7221 */ /* 0x000fc80000010000 */
[----:B------:R-:W-:-:S07]  /*0d30*/  @P1 FADD.FTZ R58, R66, R58 ;  /* 0x0000003a423a1221 */ /* 0x000fce0000010000 */
.L_x_20415:
[----:B------:R-:W-:Y:S01]  /*0d40*/  HADD2.F32 R59, -RZ, R59.H1_H1 ;  /* 0x3000003bff3b7230 */ /* 0x000fe20000004100 */
[----:B------:R-:W-:Y:S06]  /*0d50*/  @P2 BRA `(.L_x_20416) ;  /* 0x00000000000c2947 */ /* 0x000fec0003800000 */
[----:B------:R-:W-:Y:S05]  /*0d60*/  @!P1 BRA `(.L_x_20417) ;  /* 0x0000000000149947 */ /* 0x000fea0003800000 */
[----:B-----5:R-:W-:Y:S01]  /*0d70*/  FADD.FTZ R59, R67, R59 ;  /* 0x0000003b433b7221 */ /* 0x020fe20000010000 */
[----:B------:R-:W-:Y:S06]  /*0d80*/  BRA `(.L_x_20417) ;  /* 0x00000000000c7947 */ /* 0x000fec0003800000 */
.L_x_20416:
[----:B-----5:R-:W-:-:S05]  /*0d90*/  HADD2.F32 R30, -RZ, R75.H1_H1 ;  /* 0x3000004bff1e7230 */ /* 0x020fca0000004100 */
[----:B------:R-:W-:-:S04]  /*0da0*/  FADD.FTZ R59, R59, R30 ;  /* 0x0000001e3b3b7221 */ /* 0x000fc80000010000 */
[----:B------:R-:W-:-:S07]  /*0db0*/  @P1 FADD.FTZ R59, R67, R59 ;  /* 0x0000003b433b1221 */ /* 0x000fce0000010000 */
.L_x_20417:
        /* <DEDUP_REMOVED lines=19> */
.L_x_20418:
[----:B-----5:R-:W-:-:S05]  /*0ef0*/  HADD2.F32 R31, -RZ, R72.H0_H0 ;  /* 0x20000048ff1f7230 */ /* 0x020fca0000004100 */
[----:B------:R-:W-:-:S04]  /*0f00*/  FADD.FTZ R52, R31, R52 ;  /* 0x000000341f347221 */ /* 0x000fc80000010000 */
[----:B------:R-:W-:-:S07]  /*0f10*/  @P1 FADD.FTZ R52, R68, R52 ;  /* 0x0000003444341221 */ /* 0x000fce0000010000 */
.L_x_20419:
[----:B------:R-:W-:Y:S01]  /*0f20*/  HADD2.F32 R53, -RZ, R48.H1_H1 ;  /* 0x30000030ff357230 */ /* 0x000fe20000004100 */
[----:B------:R-:W-:Y:S06]  /*0f30*/  @P2 BRA `(.L_x_20420) ;  /* 0x00000000000c2947 */ /* 0x000fec0003800000 */
[----:B------:R-:W-:Y:S05]  /*0f40*/  @!P1 BRA `(.L_x_20421) ;  /* 0x0000000000149947 */ /* 0x000fea0003800000 */
[----:B-----5:R-:W-:Y:S01]  /*0f50*/  FADD.FTZ R53, R69, R53 ;  /* 0x0000003545357221 */ /* 0x020fe20000010000 */
[----:B------:R-:W-:Y:S06]  /*0f60*/  BRA `(.L_x_20421) ;  /* 0x00000000000c7947 */ /* 0x000fec0003800000 */
.L_x_20420:
[----:B-----5:R-:W-:-:S05]  /*0f70*/  HADD2.F32 R30, -RZ, R72.H1_H1 ;  /* 0x30000048ff1e7230 */ /* 0x020fca0000004100 */
[----:B------:R-:W-:-:S04]  /*0f80*/  FADD.FTZ R53, R30, R53 ;  /* 0x000000351e357221 */ /* 0x000fc80000010000 */
[----:B------:R-:W-:-:S07]  /*0f90*/  @P1 FADD.FTZ R53, R69, R53 ;  /* 0x0000003545351221 */ /* 0x000fce0000010000 */
.L_x_20421:
[----:B------:R-:W-:Y:S01]  /*0fa0*/  HADD2.F32 R54, -RZ, R49.H0_H0 ;  /* 0x20000031ff367230 */ /* 0x000fe20000004100 */
[----:B------:R-:W-:Y:S06]  /*0fb0*/  @P2 BRA `(.L_x_20422) ;  /* 0x00000000000c2947 */ /* 0x000fec0003800000 */
[----:B------:R-:W-:Y:S05]  /*0fc0*/  @!P1 BRA `(.L_x_20423) ;  /* 0x0000000000149947 */ /* 0x000fea0003800000 */
[----:B-----5:R-:W-:Y:S01]  /*0fd0*/  FADD.FTZ R54, R70, R54 ;  /* 0x0000003646367221 */ /* 0x020fe20000010000 */
[----:B------:R-:W-:Y:S06]  /*0fe0*/  BRA `(.L_x_20423) ;  /* 0x00000000000c7947 */ /* 0x000fec0003800000 */
.L_x_20422:
[----:B-----5:R-:W-:-:S05]  /*0ff0*/  HADD2.F32 R31, -RZ, R73.H0_H0 ;  /* 0x20000049ff1f7230 */ /* 0x020fca0000004100 */
[----:B------:R-:W-:-:S04]  /*1000*/  FADD.FTZ R54, R31, R54 ;  /* 0x000000361f367221 */ /* 0x000fc80000010000 */
[----:B------:R-:W-:-:S07]  /*1010*/  @P1 FADD.FTZ R54, R70, R54 ;  /* 0x0000003646361221 */ /* 0x000fce0000010000 */
.L_x_20423:
[----:B------:R-:W-:Y:S01]  /*1020*/  HADD2.F32 R55, -RZ, R49.H1_H1 ;  /* 0x30000031ff377230 */ /* 0x000fe20000004100 */
[----:B------:R-:W-:Y:S06]  /*1030*/  @P2 BRA `(.L_x_20424) ;  /* 0x00000000000c2947 */ /* 0x000fec0003800000 */
[----:B------:R-:W-:Y:S05]  /*1040*/  @!P1 BRA `(.L_x_20425) ;  /* 0x0000000000149947 */ /* 0x000fea0003800000 */
[----:B-----5:R-:W-:Y:S01]  /*1050*/  FADD.FTZ R55, R71, R55 ;  /* 0x0000003747377221 */ /* 0x020fe20000010000 */
[----:B------:R-:W-:Y:S06]  /*1060*/  BRA `(.L_x_20425) ;  /* 0x00000000000c7947 */ /* 0x000fec0003800000 */
.L_x_20424:
[----:B-----5:R-:W-:-:S05]  /*1070*/  HADD2.F32 R30, -RZ, R73.H1_H1 ;  /* 0x30000049ff1e7230 */ /* 0x020fca0000004100 */
[----:B------:R-:W-:-:S04]  /*1080*/  FADD.FTZ R55, R30, R55 ;  /* 0x000000371e377221 */ /* 0x000fc80000010000 */
[----:B------:R-:W-:-:S07]  /*1090*/  @P1 FADD.FTZ R55, R71, R55 ;  /* 0x0000003747371221 */ /* 0x000fce0000010000 */
.L_x_20425:
[----:B------:R-:W-:Y:S01]  /*10a0*/  HADD2.F32 R48, -RZ, R50.H0_H0 ;  /* 0x20000032ff307230 */ /* 0x000fe20000004100 */
[----:B------:R-:W-:Y:S06]  /*10b0*/  @P2 BRA `(.L_x_20426) ;  /* 0x00000000000c2947 */ /* 0x000fec0003800000 */
[----:B------:R-:W-:Y:S05]  /*10c0*/  @!P1 BRA `(.L_x_20427) ;  /* 0x0000000000149947 */ /* 0x000fea0003800000 */
[----:B-----5:R-:W-:Y:S01]  /*10d0*/  FADD.FTZ R48, R64, R48 ;  /* 0x0000003040307221 */ /* 0x020fe20000010000 */
[----:B------:R-:W-:Y:S06]  /*10e0*/  BRA `(.L_x_20427) ;  /* 0x00000000000c7947 */ /* 0x000fec0003800000 */
.L_x_20426:
[----:B-----5:R-:W-:-:S05]  /*10f0*/  HADD2.F32 R31, -RZ, R74.H0_H0 ;  /* 0x2000004aff1f7230 */ /* 0x020fca0000004100 */
[----:B------:R-:W-:-:S04]  /*1100*/  FADD.FTZ R48, R31, R48 ;  /* 0x000000301f307221 */ /* 0x000fc80000010000 */
[----:B------:R-:W-:-:S07]  /*1110*/  @P1 FADD.FTZ R48, R64, R48 ;  /* 0x0000003040301221 */ /* 0x000fce0000010000 */
.L_x_20427:
[----:B------:R-:W-:Y:S01]  /*1120*/  HADD2.F32 R49, -RZ, R50.H1_H1 ;  /* 0x30000032ff317230 */ /* 0x000fe20000004100 */
[----:B------:R-:W-:Y:S06]  /*1130*/  @P2 BRA `(.L_x_20428) ;  /* 0x00000000000c2947 */ /* 0x000fec0003800000 */
[----:B------:R-:W-:Y:S05]  /*1140*/  @!P1 BRA `(.L_x_20429) ;  /* 0x0000000000149947 */ /* 0x000fea0003800000 */
[----:B-----5:R-:W-:Y:S01]  /*1150*/  FADD.FTZ R49, R65, R49 ;  /* 0x0000003141317221 */ /* 0x020fe20000010000 */
[----:B------:R-:W-:Y:S06]  /*1160*/  BRA `(.L_x_20429) ;  /* 0x00000000000c7947 */ /* 0x000fec0003800000 */
.L_x_20428:
[----:B-----5:R-:W-:-:S05]  /*1170*/  HADD2.F32 R30, -RZ, R74.H1_H1 ;  /* 0x3000004aff1e7230 */ /* 0x020fca0000004100 */
[----:B------:R-:W-:-:S04]  /*1180*/  FADD.FTZ R49, R30, R49 ;  /* 0x000000311e317221 */ /* 0x000fc80000010000 */
[----:B------:R-:W-:-:S07]  /*1190*/  @P1 FADD.FTZ R49, R65, R49 ;  /* 0x0000003141311221 */ /* 0x000fce0000010000 */
.L_x_20429:
[----:B------:R-:W-:Y:S01]  /*11a0*/  HADD2.F32 R50, -RZ, R51.H0_H0 ;  /* 0x20000033ff327230 */ /* 0x000fe20000004100 */
[----:B------:R-:W-:Y:S06]  /*11b0*/  @P2 BRA `(.L_x_20430) ;  /* 0x00000000000c2947 */ /* 0x000fec0003800000 */
[----:B------:R-:W-:Y:S05]  /*11c0*/  @!P1 BRA `(.L_x_20431) ;  /* 0x0000000000149947 */ /* 0x000fea0003800000 */
[----:B-----5:R-:W-:Y:S01]  /*11d0*/  FADD.FTZ R50, R66, R50 ;  /* 0x0000003242327221 */ /* 0x020fe20000010000 */
[----:B------:R-:W-:Y:S06]  /*11e0*/  BRA `(.L_x_20431) ;  /* 0x00000000000c7947 */ /* 0x000fec0003800000 */
.L_x_20430:
[----:B-----5:R-:W-:-:S05]  /*11f0*/  HADD2.F32 R31, -RZ, R75.H0_H0 ;  /* 0x2000004bff1f7230 */ /* 0x020fca0000004100 */
[----:B------:R-:W-:-:S04]  /*1200*/  FADD.FTZ R50, R31, R50 ;  /* 0x000000321f327221 */ /* 0x000fc80000010000 */
[----:B------:R-:W-:-:S07]  /*1210*/  @P1 FADD.FTZ R50, R66, R50 ;  /* 0x0000003242321221 */ /* 0x000fce0000010000 */
.L_x_20431:
[----:B------:R-:W-:Y:S01]  /*1220*/  HADD2.F32 R51, -RZ, R51.H1_H1 ;  /* 0x30000033ff337230 */ /* 0x000fe20000004100 */
[----:B------:R-:W-:Y:S06]  /*1230*/  @P2 BRA `(.L_x_20432) ;  /* 0x00000000000c2947 */ /* 0x000fec0003800000 */
[----:B------:R-:W-:Y:S05]  /*1240*/  @!P1 BRA `(.L_x_20433) ;  /* 0x0000000000149947 */ /* 0x000fea0003800000 */
[----:B-----5:R-:W-:Y:S01]  /*1250*/  FADD.FTZ R51, R67, R51 ;  /* 0x0000003343337221 */ /* 0x020fe20000010000 */
[----:B------:R-:W-:Y:S06]  /*1260*/  BRA `(.L_x_20433) ;  /* 0x00000000000c7947 */ /* 0x000fec0003800000 */
.L_x_20432:
[----:B-----5:R-:W-:-:S05]  /*1270*/  HADD2.F32 R30, -RZ, R75.H1_H1 ;  /* 0x3000004bff1e7230 */ /* 0x020fca0000004100 */
[----:B------:R-:W-:-:S04]  /*1280*/  FADD.FTZ R51, R30, R51 ;  /* 0x000000331e337221 */ /* 0x000fc80000010000 */
[----:B------:R-:W-:-:S07]  /*1290*/  @P1 FADD.FTZ R51, R67, R51 ;  /* 0x0000003343331221 */ /* 0x000fce0000010000 */
.L_x_20433:
        /* <DEDUP_REMOVED lines=19> */
.L_x_20434:
[----:B-----5:R-:W-:-:S05]  /*13d0*/  HADD2.F32 R31, -RZ, R72.H0_H0 ;  /* 0x20000048ff1f7230 */ /* 0x020fca0000004100 */
[----:B------:R-:W-:-:S04]  /*13e0*/  FADD.FTZ R44, R31, R44 ;  /* 0x0000002c1f2c7221 */ /* 0x000fc80000010000 */
[----:B------:R-:W-:-:S07]  /*13f0*/  @P1 FADD.FTZ R44, R68, R44 ;  /* 0x0000002c442c1221 */ /* 0x000fce0000010000 */
.L_x_20435:
[----:B------:R-:W-:Y:S01]  /*1400*/  HADD2.F32 R45, -RZ, R40.H1_H1 ;  /* 0x30000028ff2d7230 */ /* 0x000fe20000004100 */
[----:B------:R-:W-:Y:S06]  /*1410*/  @P2 BRA `(.L_x_20436) ;  /* 0x00000000000c2947 */ /* 0x000fec0003800000 */
[----:B------:R-:W-:Y:S05]  /*1420*/  @!P1 BRA `(.L_x_20437) ;  /* 0x0000000000149947 */ /* 0x000fea0003800000 */
[----:B-----5:R-:W-:Y:S01]  /*1430*/  FADD.FTZ R45, R69, R45 ;  /* 0x0000002d452d7221 */ /* 0x020fe20000010000 */
[----:B------:R-:W-:Y:S06]  /*1440*/  BRA `(.L_x_20437) ;  /* 0x00000000000c7947 */ /* 0x000fec0003800000 */
.L_x_20436:
[----:B-----5:R-:W-:-:S05]  /*1450*/  HADD2.F32 R30, -RZ, R72.H1_H1 ;  /* 0x30000048ff1e7230 */ /* 0x020fca0000004100 */
[----:B------:R-:W-:-:S04]  /*1460*/  FADD.FTZ R45, R30, R45 ;  /* 0x0000002d1e2d7221 */ /* 0x000fc80000010000 */
[----:B------:R-:W-:-:S07]  /*1470*/  @P1 FADD.FTZ R45, R69, R45 ;  /* 0x0000002d452d1221 */ /* 0x000fce0000010000 */
.L_x_20437:
[----:B------:R-:W-:Y:S01]  /*1480*/  HADD2.F32 R46, -RZ, R41.H0_H0 ;  /* 0x20000029ff2e7230 */ /* 0x000fe20000004100 */
[----:B------:R-:W-:Y:S06]  /*1490*/  @P2 BRA `(.L_x_20438) ;  /* 0x00000000000c2947 */ /* 0x000fec0003800000 */
[----:B------:R-:W-:Y:S05]  /*14a0*/  @!P1 BRA `(.L_x_20439) ;  /* 0x0000000000149947 */ /* 0x000fea0003800000 */
[----:B-----5:R-:W-:Y:S01]  /*14b0*/  FADD.FTZ R46, R70, R46 ;  /* 0x0000002e462e7221 */ /* 0x020fe20000010000 */
[----:B------:R-:W-:Y:S06]  /*14c0*/  BRA `(.L_x_20439) ;  /* 0x00000000000c7947 */ /* 0x000fec0003800000 */
.L_x_20438:
[----:B-----5:R-:W-:-:S05]  /*14d0*/  HADD2.F32 R31, -RZ, R73.H0_H0 ;  /* 0x20000049ff1f7230 */ /* 0x020fca0000004100 */
[----:B------:R-:W-:-:S04]  /*14e0*/  FADD.FTZ R46, R31, R46 ;  /* 0x0000002e1f2e7221 */ /* 0x000fc80000010000 */
[----:B------:R-:W-:-:S07]  /*14f0*/  @P1 FADD.FTZ R46, R70, R46 ;  /* 0x0000002e462e1221 */ /* 0x000fce0000010000 */
.L_x_20439:
[----:B------:R-:W-:Y:S01]  /*1500*/  HADD2.F32 R47, -RZ, R41.H1_H1 ;  /* 0x30000029ff2f7230 */ /* 0x000fe20000004100 */
[----:B------:R-:W-:Y:S06]  /*1510*/  @P2 BRA `(.L_x_20440) ;  /* 0x00000000000c2947 */ /* 0x000fec0003800000 */
[----:B------:R-:W-:Y:S05]  /*1520*/  @!P1 BRA `(.L_x_20441) ;  /* 0x0000000000149947 */ /* 0x000fea0003800000 */
[----:B-----5:R-:W-:Y:S01]  /*1530*/  FADD.FTZ R47, R71, R47 ;  /* 0x0000002f472f7221 */ /* 0x020fe20000010000 */
[----:B------:R-:W-:Y:S06]  /*1540*/  BRA `(.L_x_20441) ;  /* 0x00000000000c7947 */ /* 0x000fec0003800000 */
.L_x_20440:
[----:B-----5:R-:W-:-:S05]  /*1550*/  HADD2.F32 R30, -RZ, R73.H1_H1 ;  /* 0x30000049ff1e7230 */ /* 0x020fca0000004100 */
[----:B------:R-:W-:-:S04]  /*1560*/  FADD.FTZ R47, R30, R47 ;  /* 0x0000002f1e2f7221 */ /* 0x000fc80000010000 */
[----:B------:R-:W-:-:S07]  /*1570*/  @P1 FADD.FTZ R47, R71, R47 ;  /* 0x0000002f472f1221 */ /* 0x000fce0000010000 */
.L_x_20441:
[----:B------:R-:W-:Y:S01]  /*1580*/  HADD2.F32 R40, -RZ, R42.H0_H0 ;  /* 0x2000002aff287230 */ /* 0x000fe20000004100 */
[----:B------:R-:W-:Y:S06]  /*1590*/  @P2 BRA `(.L_x_20442) ;  /* 0x00000000000c2947 */ /* 0x000fec0003800000 */
[----:B------:R-:W-:Y:S05]  /*15a0*/  @!P1 BRA `(.L_x_20443) ;  /* 0x0000000000149947 */ /* 0x000fea0003800000 */
[----:B-----5:R-:W-:Y:S01]  /*15b0*/  FADD.FTZ R40, R64, R40 ;  /* 0x0000002840287221 */ /* 0x020fe20000010000 */
[----:B------:R-:W-:Y:S06]  /*15c0*/  BRA `(.L_x_20443) ;  /* 0x00000000000c7947 */ /* 0x000fec0003800000 */
.L_x_20442:
[----:B-----5:R-:W-:-:S05]  /*15d0*/  HADD2.F32 R31, -RZ, R74.H0_H0 ;  /* 0x2000004aff1f7230 */ /* 0x020fca0000004100 */
[----:B------:R-:W-:-:S04]  /*15e0*/  FADD.FTZ R40, R31, R40 ;  /* 0x000000281f287221 */ /* 0x000fc80000010000 */
[----:B------:R-:W-:-:S07]  /*15f0*/  @P1 FADD.FTZ R40, R64, R40 ;  /* 0x0000002840281221 */ /* 0x000fce0000010000 */
.L_x_20443:
[----:B------:R-:W-:Y:S01]  /*1600*/  HADD2.F32 R41, -RZ, R42.H1_H1 ;  /* 0x3000002aff297230 */ /* 0x000fe20000004100 */
[----:B------:R-:W-:Y:S06]  /*1610*/  @P2 BRA `(.L_x_20444) ;  /* 0x00000000000c2947 */ /* 0x000fec0003800000 */
[----:B------:R-:W-:Y:S05]  /*1620*/  @!P1 BRA `(.L_x_20445) ;  /* 0x0000000000149947 */ /* 0x000fea0003800000 */
[----:B-----5:R-:W-:Y:S01]  /*1630*/  FADD.FTZ R41, R65, R41 ;  /* 0x0000002941297221 */ /* 0x020fe20000010000 */
[----:B------:R-:W-:Y:S06]  /*1640*/  BRA `(.L_x_20445) ;  /* 0x00000000000c7947 */ /* 0x000fec0003800000 */
.L_x_20444:
[----:B-----5:R-:W-:-:S05]  /*1650*/  HADD2.F32 R30, -RZ, R74.H1_H1 ;  /* 0x3000004aff1e7230 */ /* 0x020fca0000004100 */
[----:B------:R-:W-:-:S04]  /*1660*/  FADD.FTZ R41, R30, R41 ;  /* 0x000000291e297221 */ /* 0x000fc80000010000 */
[----:B------:R-:W-:-:S07]  /*1670*/  @P1 FADD.FTZ R41, R65, R41 ;  /* 0x0000002941291221 */ /* 0x000fce0000010000 */
.L_x_20445:
[----:B------:R-:W-:Y:S01]  /*1680*/  HADD2.F32 R42, -RZ, R43.H0_H0 ;  /* 0x2000002bff2a7230 */ /* 0x000fe20000004100 */
[----:B------:R-:W-:Y:S06]  /*1690*/  @P2 BRA `(.L_x_20446) ;  /* 0x00000000000c2947 */ /* 0x000fec0003800000 */
[----:B------:R-:W-:Y:S05]  /*16a0*/  @!P1 BRA `(.L_x_20447) ;  /* 0x0000000000149947 */ /* 0x000fea0003800000 */
[----:B-----5:R-:W-:Y:S01]  /*16b0*/  FADD.FTZ R42, R66, R42 ;  /* 0x0000002a422a7221 */ /* 0x020fe20000010000 */
[----:B------:R-:W-:Y:S06]  /*16c0*/  BRA `(.L_x_20447) ;  /* 0x00000000000c7947 */ /* 0x000fec0003800000 */
.L_x_20446:
[----:B-----5:R-:W-:-:S05]  /*16d0*/  HADD2.F32 R31, -RZ, R75.H0_H0 ;  /* 0x2000004bff1f7230 */ /* 0x020fca0000004100 */
[----:B------:R-:W-:-:S04]  /*16e0*/  FADD.FTZ R42, R31, R42 ;  /* 0x0000002a1f2a7221 */ /* 0x000fc80000010000 */
[----:B------:R-:W-:-:S07]  /*16f0*/  @P1 FADD.FTZ R42, R66, R42 ;  /* 0x0000002a422a1221 */ /* 0x000fce0000010000 */
.L_x_20447:
[----:B------:R-:W-:Y:S01]  /*1700*/  HADD2.F32 R43, -RZ, R43.H1_H1 ;  /* 0x3000002bff2b7230 */ /* 0x000fe20000004100 */
[----:B------:R-:W-:Y:S06]  /*1710*/  @P2 BRA `(.L_x_20448) ;  /* 0x00000000000c2947 */ /* 0x000fec0003800000 */
[----:B------:R-:W-:Y:S05]  /*1720*/  @!P1 BRA `(.L_x_20449) ;  /* 0x0000000000149947 */ /* 0x000fea0003800000 */
[----:B-----5:R-:W-:Y:S01]  /*1730*/  FADD.FTZ R43, R67, R43 ;  /* 0x0000002b432b7221 */ /* 0x020fe20000010000 */
[----:B------:R-:W-:Y:S06]  /*1740*/  BRA `(.L_x_20449) ;  /* 0x00000000000c7947 */ /* 0x000fec0003800000 */
.L_x_20448:
[----:B-----5:R-:W-:-:S05]  /*1750*/  HADD2.F32 R30, -RZ, R75.H1_H1 ;  /* 0x3000004bff1e7230 */ /* 0x020fca0000004100 */
[----:B------:R-:W-:-:S04]  /*1760*/  FADD.FTZ R43, R30, R43 ;  /* 0x0000002b1e2b7221 */ /* 0x000fc80000010000 */
[----:B------:R-:W-:-:S07]  /*1770*/  @P1 FADD.FTZ R43, R67, R43 ;  /* 0x0000002b432b1221 */ /* 0x000fce0000010000 */
.L_x_20449:
        /* <DEDUP_REMOVED lines=19> */
.L_x_20450:
[----:B-----5:R-:W-:-:S05]  /*18b0*/  HADD2.F32 R31, -RZ, R72.H0_H0 ;  /* 0x20000048ff1f7230 */ /* 0x020fca0000004100 */
[----:B------:R-:W-:-:S04]  /*18c0*/  FADD.FTZ R36, R31, R36 ;  /* 0x000000241f247221 */ /* 0x000fc80000010000 */
[----:B------:R-:W-:-:S07]  /*18d0*/  @P1 FADD.FTZ R36, R68, R36 ;  /* 0x0000002444241221 */ /* 0x000fce0000010000 */
.L_x_20451:
[----:B------:R-:W-:Y:S01]  /*18e0*/  HADD2.F32 R37, -RZ, R32.H1_H1 ;  /* 0x30000020ff257230 */ /* 0x000fe20000004100 */
[----:B------:R-:W-:Y:S06]  /*18f0*/  @P2 BRA `(.L_x_20452) ;  /* 0x00000000000c2947 */ /* 0x000fec0003800000 */
[----:B------:R-:W-:Y:S05]  /*1900*/  @!P1 BRA `(.L_x_20453) ;  /* 0x0000000000149947 */ /* 0x000fea0003800000 */
[----:B-----5:R-:W-:Y:S01]  /*1910*/  FADD.FTZ R37, R69, R37 ;  /* 0x0000002545257221 */ /* 0x020fe20000010000 */
[----:B------:R-:W-:Y:S06]  /*1920*/  BRA `(.L_x_20453) ;  /* 0x00000000000c7947 */ /* 0x000fec0003800000 */
.L_x_20452:
[----:B-----5:R-:W-:-:S05]  /*1930*/  HADD2.F32 R30, -RZ, R72.H1_H1 ;  /* 0x30000048ff1e7230 */ /* 0x020fca0000004100 */
[----:B------:R-:W-:-:S04]  /*1940*/  FADD.FTZ R37, R30, R37 ;  /* 0x000000251e257221 */ /* 0x000fc80000010000 */
[----:B------:R-:W-:-:S07]  /*1950*/  @P1 FADD.FTZ R37, R69, R37 ;  /* 0x0000002545251221 */ /* 0x000fce0000010000 */
.L_x_20453:
[----:B------:R-:W-:Y:S01]  /*1960*/  HADD2.F32 R38, -RZ, R33.H0_H0 ;  /* 0x20000021ff267230 */ /* 0x000fe20000004100 */
[----:B------:R-:W-:Y:S06]  /*1970*/  @P2 BRA `(.L_x_20454) ;  /* 0x00000000000c2947 */ /* 0x000fec0003800000 */
[----:B------:R-:W-:Y:S05]  /*1980*/  @!P1 BRA `(.L_x_20455) ;  /* 0x0000000000149947 */ /* 0x000fea0003800000 */
[----:B-----5:R-:W-:Y:S01]  /*1990*/  FADD.FTZ R38, R70, R38 ;  /* 0x0000002646267221 */ /* 0x020fe20000010000 */
[----:B------:R-:W-:Y:S06]  /*19a0*/  BRA `(.L_x_20455) ;  /* 0x00000000000c7947 */ /* 0x000fec0003800000 */
.L_x_20454:
[----:B-----5:R-:W-:-:S05]  /*19b0*/  HADD2.F32 R31, -RZ, R73.H0_H0 ;  /* 0x20000049ff1f7230 */ /* 0x020fca0000004100 */
[----:B------:R-:W-:-:S04]  /*19c0*/  FADD.FTZ R38, R31, R38 ;  /* 0x000000261f267221 */ /* 0x000fc80000010000 */
[----:B------:R-:W-:-:S07]  /*19d0*/  @P1 FADD.FTZ R38, R70, R38 ;  /* 0x0000002646261221 */ /* 0x000fce0000010000 */
.L_x_20455:
[----:B------:R-:W-:Y:S01]  /*19e0*/  HADD2.F32 R39, -RZ, R33.H1_H1 ;  /* 0x30000021ff277230 */ /* 0x000fe20000004100 */
[----:B------:R-:W-:Y:S06]  /*19f0*/  @P2 BRA `(.L_x_20456) ;  /* 0x00000000000c2947 */ /* 0x000fec0003800000 */
[----:B------:R-:W-:Y:S05]  /*1a00*/  @!P1 BRA `(.L_x_20457) ;  /* 0x0000000000149947 */ /* 0x000fea0003800000 */
[----:B-----5:R-:W-:Y:S01]  /*1a10*/  FADD.FTZ R39, R71, R39 ;  /* 0x0000002747277221 */ /* 0x020fe20000010000 */
[----:B------:R-:W-:Y:S06]  /*1a20*/  BRA `(.L_x_20457) ;  /* 0x00000000000c7947 */ /* 0x000fec0003800000 */
.L_x_20456:
[----:B-----5:R-:W-:-:S05]  /*1a30*/  HADD2.F32 R30, -RZ, R73.H1_H1 ;  /* 0x30000049ff1e7230 */ /* 0x020fca0000004100 */
[----:B------:R-:W-:-:S04]  /*1a40*/  FADD.FTZ R39, R30, R39 ;  /* 0x000000271e277221 */ /* 0x000fc80000010000 */
[----:B------:R-:W-:-:S07]  /*1a50*/  @P1 FADD.FTZ R39, R71, R39 ;  /* 0x0000002747271221 */ /* 0x000fce0000010000 */
.L_x_20457:
[----:B------:R-:W-:Y:S01]  /*1a60*/  HADD2.F32 R32, -RZ, R34.H0_H0 ;  /* 0x20000022ff207230 */ /* 0x000fe20000004100 */
[----:B------:R-:W-:Y:S06]  /*1a70*/  @P2 BRA `(.L_x_20458) ;  /* 0x00000000000c2947 */ /* 0x000fec0003800000 */
[----:B------:R-:W-:Y:S05]  /*1a80*/  @!P1 BRA `(.L_x_20459) ;  /* 0x0000000000149947 */ /* 0x000fea0003800000 */
[----:B-----5:R-:W-:Y:S01]  /*1a90*/  FADD.FTZ R32, R64, R32 ;  /* 0x0000002040207221 */ /* 0x020fe20000010000 */
[----:B------:R-:W-:Y:S06]  /*1aa0*/  BRA `(.L_x_20459) ;  /* 0x00000000000c7947 */ /* 0x000fec0003800000 */
.L_x_20458:
[----:B-----5:R-:W-:-:S05]  /*1ab0*/  HADD2.F32 R31, -RZ, R74.H0_H0 ;  /* 0x2000004aff1f7230 */ /* 0x020fca0000004100 */
[----:B------:R-:W-:-:S04]  /*1ac0*/  FADD.FTZ R32, R31, R32 ;  /* 0x000000201f207221 */ /* 0x000fc80000010000 */
[----:B------:R-:W-:-:S07]  /*1ad0*/  @P1 FADD.FTZ R32, R64, R32 ;  /* 0x0000002040201221 */ /* 0x000fce0000010000 */
.L_x_20459:
[----:B------:R-:W-:Y:S01]  /*1ae0*/  HADD2.F32 R33, -RZ, R34.H1_H1 ;  /* 0x30000022ff217230 */ /* 0x000fe20000004100 */
[----:B------:R-:W-:Y:S06]  /*1af0*/  @P2 BRA `(.L_x_20460) ;  /* 0x00000000000c2947 */ /* 0x000fec0003800000 */
[----:B------:R-:W-:Y:S05]  /*1b00*/  @!P1 BRA `(.L_x_20461) ;  /* 0x0000000000149947 */ /* 0x000fea0003800000 */
[----:B-----5:R-:W-:Y:S01]  /*1b10*/  FADD.FTZ R33, R65, R33 ;  /* 0x0000002141217221 */ /* 0x020fe20000010000 */
[----:B------:R-:W-:Y:S06]  /*1b20*/  BRA `(.L_x_20461) ;  /* 0x00000000000c7947 */ /* 0x000fec0003800000 */
.L_x_20460:
[----:B-----5:R-:W-:-:S05]  /*1b30*/  HADD2.F32 R30, -RZ, R74.H1_H1 ;  /* 0x3000004aff1e7230 */ /* 0x020fca0000004100 */
[----:B------:R-:W-:-:S04]  /*1b40*/  FADD.FTZ R33, R30, R33 ;  /* 0x000000211e217221 */ /* 0x000fc80000010000 */
[----:B------:R-:W-:-:S07]  /*1b50*/  @P1 FADD.FTZ R33, R65, R33 ;  /* 0x0000002141211221 */ /* 0x000fce0000010000 */
.L_x_20461:
[----:B------:R-:W-:Y:S01]  /*1b60*/  HADD2.F32 R34, -RZ, R35.H0_H0 ;  /* 0x20000023ff227230 */ /* 0x000fe20000004100 */
[----:B------:R-:W-:Y:S06]  /*1b70*/  @P2 BRA `(.L_x_20462) ;  /* 0x00000000000c2947 */ /* 0x000fec0003800000 */
[----:B------:R-:W-:Y:S05]  /*1b80*/  @!P1 BRA `(.L_x_20463) ;  /* 0x0000000000149947 */ /* 0x000fea0003800000 */
[----:B-----5:R-:W-:Y:S01]  /*1b90*/  FADD.FTZ R34, R66, R34 ;  /* 0x0000002242227221 */ /* 0x020fe20000010000 */
[----:B------:R-:W-:Y:S06]  /*1ba0*/  BRA `(.L_x_20463) ;  /* 0x00000000000c7947 */ /* 0x000fec0003800000 */
.L_x_20462:
[----:B-----5:R-:W-:-:S05]  /*1bb0*/  HADD2.F32 R31, -RZ, R75.H0_H0 ;  /* 0x2000004bff1f7230 */ /* 0x020fca0000004100 */
[----:B------:R-:W-:-:S04]  /*1bc0*/  FADD.FTZ R34, R31, R34 ;  /* 0x000000221f227221 */ /* 0x000fc80000010000 */
[----:B------:R-:W-:-:S07]  /*1bd0*/  @P1 FADD.FTZ R34, R66, R34 ;  /* 0x0000002242221221 */ /* 0x000fce0000010000 */
.L_x_20463:
[----:B------:R-:W-:Y:S01]  /*1be0*/  HADD2.F32 R35, -RZ, R35.H1_H1 ;  /* 0x30000023ff237230 */ /* 0x000fe20000004100 */
[----:B------:R-:W-:Y:S06]  /*1bf0*/  @P2 BRA `(.L_x_20464) ;  /* 0x00000000000c2947 */ /* 0x000fec0003800000 */
[----:B------:R-:W-:Y:S05]  /*1c00*/  @!P1 BRA `(.L_x_20465) ;  /* 0x0000000000149947 */ /* 0x000fea0003800000 */
[----:B-----5:R-:W-:Y:S01]  /*1c10*/  FADD.FTZ R35, R67, R35 ;  /* 0x0000002343237221 */ /* 0x020fe20000010000 */
[----:B------:R-:W-:Y:S06]  /*1c20*/  BRA `(.L_x_20465) ;  /* 0x00000000000c7947 */ /* 0x000fec0003800000 */
.L_x_20464:
[----:B-----5:R-:W-:-:S05]  /*1c30*/  HADD2.F32 R30, -RZ, R75.H1_H1 ;  /* 0x3000004bff1e7230 */ /* 0x020fca0000004100 */
[----:B------:R-:W-:-:S04]  /*1c40*/  FADD.FTZ R35, R30, R35 ;  /* 0x000000231e237221 */ /* 0x000fc80000010000 */
[----:B------:R-:W-:-:S07]  /*1c50*/  @P1 FADD.FTZ R35, R67, R35 ;  /* 0x0000002343231221 */ /* 0x000fce0000010000 */
.L_x_20465:
        /* <DEDUP_REMOVED lines=19> */
.L_x_20466:
[----:B-----5:R-:W-:-:S05]  /*1d90*/  HADD2.F32 R29, -RZ, R72.H0_H0 ;  /* 0x20000048ff1d7230 */ /* 0x020fca0000004100 */
[----:B------:R-:W-:-:S04]  /*1da0*/  FADD.FTZ R28, R29, R28 ;  /* 0x0000001c1d1c7221 */ /* 0x000fc80000010000 */
[----:B------:R-:W-:-:S07]  /*1db0*/  @P1 FADD.FTZ R28, R68, R28 ;  /* 0x0000001c441c1221 */ /* 0x000fce0000010000 */
.L_x_20467:
[----:B------:R-:W-:Y:S01]  /*1dc0*/  HADD2.F32 R29, -RZ, R76.H1_H1 ;  /* 0x3000004cff1d7230 */ /* 0x000fe20000004100 */
[----:B------:R-:W-:Y:S06]  /*1dd0*/  @P2 BRA `(.L_x_20468) ;  /* 0x00000000000c2947 */ /* 0x000fec0003800000 */
[----:B------:R-:W-:Y:S05]  /*1de0*/  @!P1 BRA `(.L_x_20469) ;  /* 0x0000000000149947 */ /* 0x000fea0003800000 */
[----:B-----5:R-:W-:Y:S01]  /*1df0*/  FADD.FTZ R29, R69, R29 ;  /* 0x0000001d451d7221 */ /* 0x020fe20000010000 */
[----:B------:R-:W-:Y:S06]  /*1e00*/  BRA `(.L_x_20469) ;  /* 0x00000000000c7947 */ /* 0x000fec0003800000 */
.L_x_20468:
[----:B-----5:R-:W-:-:S05]  /*1e10*/  HADD2.F32 R30, -RZ, R72.H1_H1 ;  /* 0x30000048ff1e7230 */ /* 0x020fca0000004100 */
[----:B------:R-:W-:-:S04]  /*1e20*/  FADD.FTZ R29, R30, R29 ;  /* 0x0000001d1e1d7221 */ /* 0x000fc80000010000 */
[----:B------:R-:W-:-:S07]  /*1e30*/  @P1 FADD.FTZ R29, R69, R29 ;  /* 0x0000001d451d1221 */ /* 0x000fce0000010000 */
.L_x_20469:
[----:B------:R-:W-:Y:S01]  /*1e40*/  HADD2.F32 R30, -RZ, R77.H0_H0 ;  /* 0x2000004dff1e7230 */ /* 0x000fe20000004100 */
[----:B------:R-:W-:Y:S06]  /*1e50*/  @P2 BRA `(.L_x_20470) ;  /* 0x00000000000c2947 */ /* 0x000fec0003800000 */
[----:B------:R-:W-:Y:S05]  /*1e60*/  @!P1 BRA `(.L_x_20471) ;  /* 0x0000000000149947 */ /* 0x000fea0003800000 */
[----:B-----5:R-:W-:Y:S01]  /*1e70*/  FADD.FTZ R30, R70, R30 ;  /* 0x0000001e461e7221 */ /* 0x020fe20000010000 */
[----:B------:R-:W-:Y:S06]  /*1e80*/  BRA `(.L_x_20471) ;  /* 0x00000000000c7947 */ /* 0x000fec0003800000 */
.L_x_20470:
[----:B-----5:R-:W-:-:S05]  /*1e90*/  HADD2.F32 R31, -RZ, R73.H0_H0 ;  /* 0x20000049ff1f7230 */ /* 0x020fca0000004100 */
[----:B------:R-:W-:-:S04]  /*1ea0*/  FADD.FTZ R30, R31, R30 ;  /* 0x0000001e1f1e7221 */ /* 0x000fc80000010000 */
[----:B------:R-:W-:-:S07]  /*1eb0*/  @P1 FADD.FTZ R30, R70, R30 ;  /* 0x0000001e461e1221 */ /* 0x000fce0000010000 */
.L_x_20471:
[----:B------:R-:W-:Y:S01]  /*1ec0*/  HADD2.F32 R31, -RZ, R77.H1_H1 ;  /* 0x3000004dff1f7230 */ /* 0x000fe20000004100 */
[----:B------:R-:W-:Y:S06]  /*1ed0*/  @P2 BRA `(.L_x_20472) ;  /* 0x00000000000c2947 */ /* 0x000fec0003800000 */
[----:B------:R-:W-:Y:S05]  /*1ee0*/  @!P1 BRA `(.L_x_20473) ;  /* 0x0000000000149947 */ /* 0x000fea0003800000 */
[----:B-----5:R-:W-:Y:S01]  /*1ef0*/  FADD.FTZ R31, R71, R31 ;  /* 0x0000001f471f7221 */ /* 0x020fe20000010000 */
[----:B------:R-:W-:Y:S06]  /*1f00*/  BRA `(.L_x_20473) ;  /* 0x00000000000c7947 */ /* 0x000fec0003800000 */
.L_x_20472:
[----:B-----5:R-:W-:-:S05]  /*1f10*/  HADD2.F32 R76, -RZ, R73.H1_H1 ;  /* 0x30000049ff4c7230 */ /* 0x020fca0000004100 */
[----:B------:R-:W-:-:S04]  /*1f20*/  FADD.FTZ R31, R76, R31 ;  /* 0x0000001f4c1f7221 */ /* 0x000fc80000010000 */
[----:B------:R-:W-:-:S07]  /*1f30*/  @P1 FADD.FTZ R31, R71, R31 ;  /* 0x0000001f471f1221 */ /* 0x000fce0000010000 */
.L_x_20473:
[----:B------:R-:W-:Y:S01]  /*1f40*/  HADD2.F32 R76, -RZ, R78.H0_H0 ;  /* 0x2000004eff4c7230 */ /* 0x000fe20000004100 */
[----:B------:R-:W-:Y:S06]  /*1f50*/  @P2 BRA `(.L_x_20474) ;  /* 0x00000000000c2947 */ /* 0x000fec0003800000 */
[----:B------:R-:W-:Y:S05]  /*1f60*/  @!P1 BRA `(.L_x_20475) ;  /* 0x0000000000149947 */ /* 0x000fea0003800000 */
[----:B-----5:R-:W-:Y:S01]  /*1f70*/  FADD.FTZ R76, R64, R76 ;  /* 0x0000004c404c7221 */ /* 0x020fe20000010000 */
[----:B------:R-:W-:Y:S06]  /*1f80*/  BRA `(.L_x_20475) ;  /* 0x00000000000c7947 */ /* 0x000fec0003800000 */
.L_x_20474:
[----:B-----5:R-:W-:-:S05]  /*1f90*/  HADD2.F32 R77, -RZ, R74.H0_H0 ;  /* 0x2000004aff4d7230 */ /* 0x020fca0000004100 */
[----:B------:R-:W-:-:S04]  /*1fa0*/  FADD.FTZ R76, R77, R76 ;  /* 0x0000004c4d4c7221 */ /* 0x000fc80000010000 */
[----:B------:R-:W-:-:S07]  /*1fb0*/  @P1 FADD.FTZ R76, R64, R76 ;  /* 0x0000004c404c1221 */ /* 0x000fce0000010000 */
.L_x_20475:
[----:B------:R-:W-:Y:S01]  /*1fc0*/  HADD2.F32 R77, -RZ, R78.H1_H1 ;  /* 0x3000004eff4d7230 */ /* 0x000fe20000004100 */
[----:B------:R-:W-:Y:S06]  /*1fd0*/  @P2 BRA `(.L_x_20476) ;  /* 0x00000000000c2947 */ /* 0x000fec0003800000 */
[----:B------:R-:W-:Y:S05]  /*1fe0*/  @!P1 BRA `(.L_x_20477) ;  /* 0x0000000000149947 */ /* 0x000fea0003800000 */
[----:B-----5:R-:W-:Y:S01]  /*1ff0*/  FADD.FTZ R77, R65, R77 ;  /* 0x0000004d414d7221 */ /* 0x020fe20000010000 */
[----:B------:R-:W-:Y:S06]  /*2000*/  BRA `(.L_x_20477) ;  /* 0x00000000000c7947 */ /* 0x000fec0003800000 */
.L_x_20476:
[----:B-----5:R-:W-:-:S05]  /*2010*/  HADD2.F32 R78, -RZ, R74.H1_H1 ;  /* 0x3000004aff4e7230 */ /* 0x020fca0000004100 */
[----:B------:R-:W-:-:S04]  /*2020*/  FADD.FTZ R77, R78, R77 ;  /* 0x0000004d4e4d7221 */ /* 0x000fc80000010000 */
[----:B------:R-:W-:-:S07]  /*2030*/  @P1 FADD.FTZ R77, R65, R77 ;  /* 0x0000004d414d1221 */ /* 0x000fce0000010000 */
.L_x_20477:
[----:B------:R-:W-:Y:S01]  /*2040*/  HADD2.F32 R78, -RZ, R79.H0_H0 ;  /* 0x2000004fff4e7230 */ /* 0x000fe20000004100 */
[----:B------:R-:W-:Y:S06]  /*2050*/  @P2 BRA `(.L_x_20478) ;  /* 0x00000000000c2947 */ /* 0x000fec0003800000 */
[----:B------:R-:W-:Y:S05]  /*2060*/  @!P1 BRA `(.L_x_20479) ;  /* 0x0000000000149947 */ /* 0x000fea0003800000 */
[----:B-----5:R-:W-:Y:S01]  /*2070*/  FADD.FTZ R78, R66, R78 ;  /* 0x0000004e424e7221 */ /* 0x020fe20000010000 */
[----:B------:R-:W-:Y:S06]  /*2080*/  BRA `(.L_x_20479) ;  /* 0x00000000000c7947 */ /* 0x000fec0003800000 */
.L_x_20478:
[----:B-----5:R-:W-:-:S05]  /*2090*/  HADD2.F32 R109, -RZ, R75.H0_H0 ;  /* 0x2000004bff6d7230 */ /* 0x020fca0000004100 */
[----:B------:R-:W-:-:S04]  /*20a0*/  FADD.FTZ R78, R109, R78 ;  /* 0x0000004e6d4e7221 */ /* 0x000fc80000010000 */
[----:B------:R-:W-:-:S07]  /*20b0*/  @P1 FADD.FTZ R78, R66, R78 ;  /* 0x0000004e424e1221 */ /* 0x000fce0000010000 */
.L_x_20479:
[----:B------:R-:W-:Y:S01]  /*20c0*/  HADD2.F32 R79, -RZ, R79.H1_H1 ;  /* 0x3000004fff4f7230 */ /* 0x000fe20000004100 */
[----:B------:R-:W-:Y:S06]  /*20d0*/  @P2 BRA `(.L_x_20480) ;  /* 0x00000000000c2947 */ /* 0x000fec0003800000 */
[----:B------:R-:W-:Y:S05]  /*20e0*/  @!P1 BRA `(.L_x_20481) ;  /* 0x0000000000149947 */ /* 0x000fea0003800000 */
[----:B-----5:R-:W-:Y:S01]  /*20f0*/  FADD.FTZ R79, R67, R79 ;  /* 0x0000004f434f7221 */ /* 0x020fe20000010000 */
[----:B------:R-:W-:Y:S06]  /*2100*/  BRA `(.L_x_20481) ;  /* 0x00000000000c7947 */ /* 0x000fec0003800000 */
.L_x_20480:
[----:B-----5:R-:W-:-:S05]  /*2110*/  HADD2.F32 R110, -RZ, R75.H1_H1 ;  /* 0x3000004bff6e7230 */ /* 0x020fca0000004100 */
[----:B------:R-:W-:-:S04]  /*2120*/  FADD.FTZ R79, R110, R79 ;  /* 0x0000004f6e4f7221 */ /* 0x000fc80000010000 */
[----:B------:R-:W-:-:S07]  /*2130*/  @P1 FADD.FTZ R79, R67, R79 ;  /* 0x0000004f434f1221 */ /* 0x000fce0000010000 */
.L_x_20481:
        /* <DEDUP_REMOVED lines=148> */
.L_x_20494:
        /* <DEDUP_REMOVED lines=48> */
[----:B------:R-:W-:Y:S02]  /*2d80*/  FMUL.FTZ R110, R111, R111 ;  /* 0x0000006f6f6e7220 */ /* 0x000fe40000410000 */
[----:B------:R-:W0:Y:S01]  /*2d90*/  LDC R111, c[0x0][0x2d8] ;  /* 0x0000b600ff6f7b82 */ /* 0x000e220000000800 */
[----:B-1----:R-:W-:Y:S01]  /*2da0*/  FMUL.FTZ R109, R150, R109 ;  /* 0x0000006d966d7220 */ /* 0x002fe20000410000 */
[----:B------:R-:W-:Y:S01]  /*2db0*/  FMUL.FTZ R110, R149, R110 ;  /* 0x0000006e956e7220 */ /* 0x000fe20000410000 */
[----:B--2---:R-:W-:-:S03]  /*2dc0*/  FADD.FTZ R151, R108, R151 ;  /* 0x000000976c977221 */ /* 0x004fc60000010000 */
[----:B------:R-:W-:Y:S01]  /*2dd0*/  FMUL.FTZ R110, R110, R153 ;  /* 0x000000996e6e7220 */ /* 0x000fe20000410000 */
[----:B------:R-:W1:Y:S03]  /*2de0*/  SHFL.IDX PT, R109, R109, RZ, 0x1f ;  /* 0x00001fff6d6d7589 */ /* 0x000e6600000e0000 */
[----:B------:R-:W-:-:S06]  /*2df0*/  FFMA.FTZ R110, R150, R110, R151 ;  /* 0x0000006e966e7223 */ /* 0x000fcc0000010097 */
[----:B------:R-:W0:Y:S01]  /*2e00*/  SHFL.IDX PT, R110, R110, RZ, 0x1f ;  /* 0x00001fff6e6e7589 */ /* 0x000e2200000e0000 */
[----:B-1----:R-:W-:-:S05]  /*2e10*/  FSEL R108, R109, RZ, !P3 ;  /* 0x000000ff6d6c7208 */ /* 0x002fca0005800000 */
[C---:B------:R-:W-:Y:S01]  /*2e20*/  FADD.FTZ R152, -R108.reuse, R58 ;  /* 0x0000003a6c987221 */ /* 0x040fe20000010100 */
[----:B------:R-:W-:Y:S01]  /*2e30*/  FMUL.FTZ R58, R109, R109 ;  /* 0x0000006d6d3a7220 */ /* 0x000fe20000410000 */
[C---:B------:R-:W-:Y:S01]  /*2e40*/  FADD.FTZ R154, -R108.reuse, R59 ;  /* 0x0000003b6c9a7221 */ /* 0x040fe20000010100 */
[----:B------:R-:W-:Y:S01]  /*2e50*/  FADD.FTZ R158, -R108, R36 ;  /* 0x000000246c9e7221 */ /* 0x000fe20000010100 */
[----:B0-----:R-:W-:Y:S01]  /*2e60*/  FFMA.FTZ R59, R110, UR12, R111 ;  /* 0x0000000c6e3b7c23 */ /* 0x001fe2000801006f */
[----:B------:R-:W-:Y:S01]  /*2e70*/  FADD.FTZ R111, -R108, R51 ;  /* 0x000000336c6f7221 */ /* 0x000fe20000010100 */
[----:B------:R-:W-:Y:S01]  /*2e80*/  FSEL R150, R58, RZ, P3 ;  /* 0x000000ff3a967208 */ /* 0x000fe20001800000 */
[C---:B------:R-:W-:Y:S01]  /*2e90*/  FADD.FTZ R58, -R108.reuse, R48 ;  /* 0x000000306c3a7221 */ /* 0x040fe20000010100 */
[C---:B------:R-:W-:Y:S01]  /*2ea0*/  FADD.FTZ R110, -R108.reuse, R49 ;  /* 0x000000316c6e7221 */ /* 0x040fe20000010100 */
[C---:B------:R-:W-:Y:S01]  /*2eb0*/  FADD.FTZ R160, -R108.reuse, R37 ;  /* 0x000000256ca07221 */ /* 0x040fe20000010100 */
[----:B------:R-:W0:Y:S01]  /*2ec0*/  @!P2 LDC.64 R48, c[0x0][0x250] ;  /* 0x00009400ff30ab82 */ /* 0x000e220000000a00 */
[----:B------:R-:W-:Y:S01]  /*2ed0*/  FADD.FTZ R51, R59, R150 ;  /* 0x000000963b337221 */ /* 0x000fe20000010000 */
[C---:B------:R-:W-:Y:S01]  /*2ee0*/  FADD.FTZ R164, -R108.reuse, R50 ;  /* 0x000000326ca47221 */ /* 0x040fe20000010100 */
[C---:B------:R-:W-:Y:S01]  /*2ef0*/  FADD.FTZ R62, -R108.reuse, R62 ;  /* 0x0000003e6c3e7221 */ /* 0x040fe20000010100 */
[C---:B------:R-:W-:Y:S01]  /*2f00*/  FADD.FTZ R63, -R108.reuse, R63 ;  /* 0x0000003f6c3f7221 */ /* 0x040fe20000010100 */
[C---:B------:R-:W-:Y:S01]  /*2f10*/  FADD.FTZ R60, -R108.reuse, R60 ;  /* 0x0000003c6c3c7221 */ /* 0x040fe20000010100 */
[C---:B------:R-:W-:Y:S01]  /*2f20*/  FADD.FTZ R61, -R108.reuse, R61 ;  /* 0x0000003d6c3d7221 */ /* 0x040fe20000010100 */
[----:B------:R-:W1:Y:S01]  /*2f30*/  MUFU.RSQ R51, R51 ;  /* 0x0000003300337308 */ /* 0x000e620000001400 */
        /* <DEDUP_REMOVED lines=22> */
[----:B0-----:R-:W-:-:S04]  /*30a0*/  @!P2 IMAD.WIDE R48, R139, 0x4, R48 ;  /* 0x000000048b30a825 */ /* 0x001fc800078e0230 */
        /* <DEDUP_REMOVED lines=15> */
[C---:B------:R-:W-:Y:S01]  /*31a0*/  FADD.FTZ R50, -R108.reuse, R40 ;  /* 0x000000286c327221 */ /* 0x040fe20000010100 */
[----:B------:R-:W-:Y:S01]  /*31b0*/  FADD.FTZ R149, -R108, R33 ;  /* 0x000000216c957221 */ /* 0x000fe20000010100 */
[----:B------:R-:W-:Y:S01]  /*31c0*/  FFMA.FTZ R31, R100, R152, R27 ;  /* 0x00000098641f7223 */ /* 0x000fe2000001001b */
[----:B------:R-:W-:Y:S01]  /*31d0*/  FFMA.FTZ R154, R101, R154, R26 ;  /* 0x0000009a659a7223 */ /* 0x000fe2000001001a */
[----:B------:R0:W-:Y:S01]  /*31e0*/  @!P2 STG.E desc[UR4][R48.64], R109 ;  /* 0x0000006d3000a986 */ /* 0x0001e2000c101904 */
[----:B------:R-:W-:Y:S01]  /*31f0*/  FFMA.FTZ R28, R94, R60, R85 ;  /* 0x0000003c5e1c7223 */ /* 0x000fe20000010055 */
[----:B------:R-:W-:Y:S01]  /*3200*/  FFMA.FTZ R61, R95, R61, R84 ;  /* 0x0000003d5f3d7223 */ /* 0x000fe20000010054 */
[----:B------:R-:W-:Y:S01]  /*3210*/  FFMA.FTZ R30, R98, R56, R81 ;  /* 0x00000038621e7223 */ /* 0x000fe20000010051 */
[----:B------:R-:W-:Y:S01]  /*3220*/  FFMA.FTZ R57, R99, R57, R80 ;  /* 0x0000003963397223 */ /* 0x000fe20000010050 */
[----:B------:R-:W-:Y:S01]  /*3230*/  F2FP.F16.F32.PACK_AB R29, R32, R29 ;  /* 0x0000001d201d723e */ /* 0x000fe200000000ff */
[----:B------:R-:W-:Y:S01]  /*3240*/  FFMA.FTZ R34, R106, R58, R21 ;  /* 0x0000003a6a227223 */ /* 0x000fe20000010015 */
[----:B------:R-:W-:Y:S01]  /*3250*/  FFMA.FTZ R39, R107, R110, R20 ;  /* 0x0000006e6b277223 */ /* 0x000fe20000010014 */
[----:B------:R-:W-:Y:S01]  /*3260*/  FADD.FTZ R162, -R108, R38 ;  /* 0x000000266ca27221 */ /* 0x000fe20000010100 */
[----:B------:R-:W-:Y:S01]  /*3270*/  FFMA.FTZ R32, R102, R52, R25 ;  /* 0x0000003466207223 */ /* 0x000fe20000010019 */
[----:B------:R-:W-:Y:S01]  /*3280*/  FFMA.FTZ R33, R104, R54, R23 ;  /* 0x0000003668217223 */ /* 0x000fe20000010017 */
[----:B------:R-:W-:Y:S01]  /*3290*/  FFMA.FTZ R53, R103, R53, R24 ;  /* 0x0000003567357223 */ /* 0x000fe20000010018 */
[----:B0-----:R-:W-:Y:S01]  /*32a0*/  FFMA.FTZ R48, R105, R55, R22 ;  /* 0x0000003769307223 */ /* 0x001fe20000010016 */
[----:B------:R-:W-:Y:S01]  /*32b0*/  LEA R40, P4, R145, UR14, 0x4 ;  /* 0x0000000e91287c11 */ /* 0x000fe2000f8820ff */
[----:B--2---:R-:W-:Y:S01]  /*32c0*/  @!P2 IMAD.WIDE R36, R139, 0x4, R36 ;  /* 0x000000048b24a825 */ /* 0x004fe200078e0224 */
[----:B------:R-:W-:-:S03]  /*32d0*/  LEA R38, P5, R148, UR14, 0x4 ;  /* 0x0000000e94267c11 */ /* 0x000fc6000f8a20ff */
[C---:B------:R-:W-:Y:S01]  /*32e0*/  FMUL.FTZ R151, R51.reuse, R151 ;  /* 0x0000009733977220 */ /* 0x040fe20000410000 */
[----:B------:R-:W-:Y:S01]  /*32f0*/  FMUL.FTZ R153, R51, R153 ;  /* 0x0000009933997220 */ /* 0x000fe20000410000 */
[C---:B------:R-:W-:Y:S01]  /*3300*/  FADD.FTZ R44, -R108.reuse, R44 ;  /* 0x0000002c6c2c7221 */ /* 0x040fe20000010100 */
[C---:B------:R-:W-:Y:S01]  /*3310*/  FADD.FTZ R45, -R108.reuse, R45 ;  /* 0x0000002d6c2d7221 */ /* 0x040fe20000010100 */
[C---:B------:R-:W-:Y:S01]  /*3320*/  FADD.FTZ R150, -R108.reuse, R41 ;  /* 0x000000296c967221 */ /* 0x040fe20000010100 */
[C---:B------:R-:W-:Y:S01]  /*3330*/  FADD.FTZ R46, -R108.reuse, R46 ;  /* 0x0000002e6c2e7221 */ /* 0x040fe20000010100 */
[C---:B------:R-:W-:Y:S01]  /*3340*/  FADD.FTZ R47, -R108.reuse, R47 ;  /* 0x0000002f6c2f7221 */ /* 0x040fe20000010100 */
[----:B------:R-:W-:Y:S01]  /*3350*/  FADD.FTZ R42, -R108, R42 ;  /* 0x0000002a6c2a7221 */ /* 0x000fe20000010100 */
[----:B------:R-:W-:Y:S01]  /*3360*/  F2FP.F16.F32.PACK_AB R31, R154, R31 ;  /* 0x0000001f9a1f723e */ /* 0x000fe200000000ff */
[----:B------:R0:W-:Y:S01]  /*3370*/  @!P2 STG.E desc[UR4][R36.64], R51 ;  /* 0x000000332400a986 */ /* 0x0001e2000c101904 */
[----:B------:R-:W-:Y:S01]  /*3380*/  F2FP.F16.F32.PACK_AB R30, R57, R30 ;  /* 0x0000001e391e723e */ /* 0x000fe200000000ff */
[----:B------:R-:W-:Y:S01]  /*3390*/  FFMA.FTZ R151, R128, R151, R3 ;  /* 0x0000009780977223 */ /* 0x000fe20000010003 */
[----:B------:R-:W-:Y:S01]  /*33a0*/  F2FP.F16.F32.PACK_AB R28, R61, R28 ;  /* 0x0000001c3d1c723e */ /* 0x000fe200000000ff */
[----:B------:R-:W-:Y:S01]  /*33b0*/  FMUL.FTZ R44, R51, R44 ;  /* 0x0000002c332c7220 */ /* 0x000fe20000410000 */
[----:B------:R-:W-:Y:S01]  /*33c0*/  F2FP.F16.F32.PACK_AB R34, R39, R34 ;  /* 0x000000222722723e */ /* 0x000fe200000000ff */
[----:B------:R-:W-:Y:S01]  /*33d0*/  FMUL.FTZ R45, R51, R45 ;  /* 0x0000002d332d7220 */ /* 0x000fe20000410000 */
[----:B------:R-:W-:Y:S01]  /*33e0*/  LEA.HI.X R41, R145, UR15, RZ, 0x4, P4 ;  /* 0x0000000f91297c11 */ /* 0x000fe2000a0f24ff */
[C---:B------:R-:W-:Y:S01]  /*33f0*/  FMUL.FTZ R46, R51.reuse, R46 ;  /* 0x0000002e332e7220 */ /* 0x040fe20000410000 */
[----:B------:R-:W-:Y:S01]  /*3400*/  F2FP.F16.F32.PACK_AB R33, R48, R33 ;  /* 0x000000213021723e */ /* 0x000fe200000000ff */
[----:B------:R-:W-:Y:S01]  /*3410*/  FMUL.FTZ R47, R51, R47 ;  /* 0x0000002f332f7220 */ /* 0x000fe20000410000 */
[----:B------:R-:W-:Y:S01]  /*3420*/  F2FP.F16.F32.PACK_AB R32, R53, R32 ;  /* 0x000000203520723e */ /* 0x000fe200000000ff */
[----:B0-----:R-:W-:Y:S01]  /*3430*/  FFMA.FTZ R36, R131, R153, R2 ;  /* 0x0000009983247223 */ /* 0x001fe20000010002 */
[----:B------:R-:W-:Y:S01]  /*3440*/  LEA.HI.X R39, R148, UR15, RZ, 0x4, P5 ;  /* 0x0000000f94277c11 */ /* 0x000fe2000a8f24ff */
        /* <DEDUP_REMOVED lines=9> */
[----:B------:R-:W-:Y:S01]  /*34e0*/  STG.E.128 desc[UR4][R40.64], R28 ;  /* 0x0000001c28007986 */ /* 0x000fe2000c101d04 */
[----:B------:R-:W-:Y:S01]  /*34f0*/  FADD.FTZ R108, -R108, R79 ;  /* 0x0000004f6c6c7221 */ /* 0x000fe20000010100 */
[----:B------:R-:W-:Y:S01]  /*3500*/  FFMA.FTZ R44, R114, R44, R17 ;  /* 0x0000002c722c7223 */ /* 0x000fe20000010011 */
[----:B------:R-:W-:Y:S01]  /*3510*/  FFMA.FTZ R45, R115, R45, R16 ;  /* 0x0000002d732d7223 */ /* 0x000fe20000010010 */
[----:B------:R0:W-:Y:S01]  /*3520*/  STG.E.128 desc[UR4][R38.64], R32 ;  /* 0x0000002026007986 */ /* 0x0001e2000c101d04 */
        /* <DEDUP_REMOVED lines=34> */
[----:B------:R-:W-:Y:S01]  /*3750*/  LEA R44, P2, R144, UR14, 0x4 ;  /* 0x0000000e902c7c11 */ /* 0x000fe2000f8420ff */
[----:B------:R-:W-:Y:S01]  /*3760*/  FFMA.FTZ R37, R130, R159, R87 ;  /* 0x0000009f82257223 */ /* 0x000fe20000010057 */
[----:B------:R-:W-:Y:S01]  /*3770*/  LEA R42, P4, R146, UR14, 0x4 ;  /* 0x0000000e922a7c11 */ /* 0x000fe2000f8820ff */
[----:B------:R-:W-:Y:S01]  /*3780*/  FFMA.FTZ R46, R135, R161, R90 ;  /* 0x000000a1872e7223 */ /* 0x000fe2000001005a */
[----:B------:R-:W-:Y:S01]  /*3790*/  FFMA.FTZ R36, R129, R155, R0 ;  /* 0x0000009b81247223 */ /* 0x000fe20000010000 */
[----:B------:R-:W-:Y:S01]  /*37a0*/  FFMA.FTZ R157, R133, R157, R88 ;  /* 0x0000009d859d7223 */ /* 0x000fe20000010058 */
[----:B------:R-:W-:-:S02]  /*37b0*/  LEA R40, P5, R147, UR14, 0x4 ;  /* 0x0000000e93287c11 */ /* 0x000fc4000f8a20ff */
[----:B------:R-:W-:Y:S02]  /*37c0*/  F2FP.F16.F32.PACK_AB R30, R49, R50 ;  /* 0x00000032311e723e */ /* 0x000fe400000000ff */
[----:B------:R-:W-:Y:S02]  /*37d0*/  LEA.HI.X R45, R144, UR15, RZ, 0x4, P2 ;  /* 0x0000000f902d7c11 */ /* 0x000fe400090f24ff */
[----:B------:R-:W-:Y:S02]  /*37e0*/  F2FP.F16.F32.PACK_AB R34, R149, R34 ;  /* 0x000000229522723e */ /* 0x000fe400000000ff */
[----:B------:R-:W-:Y:S01]  /*37f0*/  F2FP.F16.F32.PACK_AB R38, R41, R38 ;  /* 0x000000262926723e */ /* 0x000fe200000000ff */
[----:B------:R0:W-:Y:S01]  /*3800*/  STG.E.128 desc[UR4][R44.64], R28 ;  /* 0x0000001c2c007986 */ /* 0x0001e2000c101d04 */
[----:B------:R-:W-:Y:S02]  /*3810*/  LEA.HI.X R43, R146, UR15, RZ, 0x4, P4 ;  /* 0x0000000f922b7c11 */ /* 0x000fe4000a0f24ff */
[----:B------:R-:W-:-:S02]  /*3820*/  F2FP.F16.F32.PACK_AB R39, R108, R39 ;  /* 0x000000276c27723e */ /* 0x000fc400000000ff */
[----:B------:R-:W-:Y:S01]  /*3830*/  F2FP.F16.F32.PACK_AB R37, R46, R37 ;  /* 0x000000252e25723e */ /* 0x000fe200000000ff */
[----:B------:R0:W-:Y:S01]  /*3840*/  STG.E.128 desc[UR4][R42.64], R32 ;  /* 0x000000202a007986 */ /* 0x0001e2000c101d04 */
[----:B------:R-:W-:Y:S02]  /*3850*/  F2FP.F16.F32.PACK_AB R36, R157, R36 ;  /* 0x000000249d24723e */ /* 0x000fe400000000ff */
[----:B------:R-:W-:Y:S02]  /*3860*/  LEA.HI.X R41, R147, UR15, RZ, 0x4, P5 ;  /* 0x0000000f93297c11 */ /* 0x000fe4000a8f24ff */
[----:B------:R-:W-:Y:S02]  /*3870*/  IADD3 R139, R139, UR16, RZ ;  /* 0x000000108b8b7c10 */ /* 0x000fe4000fffe0ff */
[----:B------:R-:W-:Y:S01]  /*3880*/  SEL R108, RZ, 0x1, P1 ;  /* 0x00000001ff6c7807 */ /* 0x000fe20000800000 */
[----:B------:R0:W-:Y:S01]  /*3890*/  STG.E.128 desc[UR4][R40.64], R36 ;  /* 0x0000002428007986 */ /* 0x0001e2000c101d04 */
[----:B------:R-:W-:-:S13]  /*38a0*/  ISETP.GE.AND P2, PT, R139, UR17, PT ;  /* 0x000000118b007c0c */ /* 0x000fda000bf46270 */
[----:B------:R-:W-:Y:S05]  /*38b0*/  @!P2 BRA `(.L_x_20483) ;  /* 0xffffffcc00f8a947 */ /* 0x000fea000383ffff */
[----:B------:R-:W-:Y:S05]  /*38c0*/  EXIT ;  /* 0x000000000000794d */ /* 0x000fea0003800000 */
.L_x_20482:
[----:B------:R-:W-:Y:S01]  /*38d0*/  HFMA2.MMA R155, -RZ, RZ, 0, 5.9604644775390625e-08 ;  /* 0x00000001ff9b7435 */ /* 0x000fe200000001ff */
[----:B------:R-:W-:Y:S02]  /*38e0*/  MOV R154, R109 ;  /* 0x0000006d009a7202 */ /* 0x000fe40000000f00 */
[----:B------:R-:W-:Y:S02]  /*38f0*/  MOV R156, 0x1f ;  /* 0x0000001f009c7802 */ /* 0x000fe40000000f00 */
[----:B------:R-:W-:-:S07]  /*3900*/  MOV R153, 0xffffffff ;  /* 0xffffffff00997802 */ /* 0x000fce0000000f00 */
[----:B-----5:R-:W-:Y:S05]  /*3910*/  WARPSYNC.COLLECTIVE R153, `(.L_x_20484) ;  /* 0x0000000099087348 */ /* 0x020fea0003c00000 */
[----:B------:R0:W1:Y:S02]  /*3920*/  SHFL.BFLY P2, R152, R154, R155, R156 ;  /* 0x0c00009b9a987389 */ /* 0x000064000004009c */
[----:B01---5:R-:W-:Y:S01]  /*3930*/  ENDCOLLECTIVE ;  /* 0x000000000000791b */ /* 0x023fe20003800000 */
.L_x_20484:
[----:B------:R-:W-:Y:S01]  /*3940*/  HFMA2.MMA R155, -RZ, RZ, 0, 1.1920928955078125e-07 ;  /* 0x00000002ff9b7435 */ /* 0x000fe200000001ff */
[----:B------:R-:W-:-:S05]  /*3950*/  MOV R108, R152 ;  /* 0x00000098006c7202 */ /* 0x000fca0000000f00 */
[----:B------:R-:W-:-:S05]  /*3960*/  FADD.FTZ R110, R109, R108 ;  /* 0x0000006c6d6e7221 */ /* 0x000fca0000010000 */
[----:B------:R-:W-:-:S07]  /*3970*/  MOV R154, R110 ;  /* 0x0000006e009a7202 */ /* 0x000fce0000000f00 */
[----:B------:R-:W-:Y:S05]  /*3980*/  WARPSYNC.COLLECTIVE R153, `(.L_x_20485) ;  /* 0x0000000099087348 */ /* 0x000fea0003c00000 */
[----:B------:R0:W1:Y:S02]  /*3990*/  SHFL.BFLY P2, R152, R154, R155, R156 ;  /* 0x0c00009b9a987389 */ /* 0x000064000004009c */
[----:B01----:R-:W-:Y:S01]  /*39a0*/  ENDCOLLECTIVE ;  /* 0x000000000000791b */ /* 0x003fe20003800000 */
.L_x_20485:
[----:B------:R-:W-:Y:S01]  /*39b0*/  HFMA2.MMA R155, -RZ, RZ, 0, 2.384185791015625e-07 ;  /* 0x00000004ff9b7435 */ /* 0x000fe200000001ff */
[----:B------:R-:W-:-:S05]  /*39c0*/  MOV R111, R152 ;  /* 0x00000098006f7202 */ /* 0x000fca0000000f00 */
[----:B------:R-:W-:-:S05]  /*39d0*/  FADD.FTZ R111, R110, R111 ;  /* 0x0000006f6e6f7221 */ /* 0x000fca0000010000 */
[----:B------:R-:W-:-:S07]  /*39e0*/  MOV R154, R111 ;  /* 0x0000006f009a7202 */ /* 0x000fce0000000f00 */
[----:B------:R-:W-:Y:S05]  /*39f0*/  WARPSYNC.COLLECTIVE R153, `(.L_x_20486) ;  /* 0x0000000099087348 */ /* 0x000fea0003c00000 */
[----:B------:R0:W1:Y:S02]  /*3a00*/  SHFL.BFLY P2, R152, R154, R155, R156 ;  /* 0x0c00009b9a987389 */ /* 0x000064000004009c */
[----:B01----:R-:W-:Y:S01]  /*3a10*/  ENDCOLLECTIVE ;  /* 0x000000000000791b */ /* 0x003fe20003800000 */
.L_x_20486:
[----:B------:R-:W-:Y:S01]  /*3a20*/  HFMA2.MMA R155, -RZ, RZ, 0, 4.76837158203125e-07 ;  /* 0x00000008ff9b7435 */ /* 0x000fe200000001ff */
[----:B------:R-:W-:-:S05]  /*3a30*/  MOV R108, R152 ;  /* 0x00000098006c7202 */ /* 0x000fca0000000f00 */
[----:B------:R-:W-:-:S05]  /*3a40*/  FADD.FTZ R150, R111, R108 ;  /* 0x0000006c6f967221 */ /* 0x000fca0000010000 */
[----:B------:R-:W-:-:S07]  /*3a50*/  MOV R154, R150 ;  /* 0x00000096009a7202 */ /* 0x000fce0000000f00 */
[----:B------:R-:W-:Y:S05]  /*3a60*/  WARPSYNC.COLLECTIVE R153, `(.L_x_20487) ;  /* 0x0000000099087348 */ /* 0x000fea0003c00000 */
[----:B------:R0:W1:Y:S02]  /*3a70*/  SHFL.BFLY P2, R152, R154, R155, R156 ;  /* 0x0c00009b9a987389 */ /* 0x000064000004009c */
[----:B01----:R-:W-:Y:S01]  /*3a80*/  ENDCOLLECTIVE ;  /* 0x000000000000791b */ /* 0x003fe20003800000 */
.L_x_20487:
[----:B------:R-:W-:Y:S01]  /*3a90*/  HFMA2.MMA R155, -RZ, RZ, 0, 9.5367431640625e-07 ;  /* 0x00000010ff9b7435 */ /* 0x000fe200000001ff */
[----:B------:R-:W-:-:S05]  /*3aa0*/  MOV R151, R152 ;  /* 0x0000009800977202 */ /* 0x000fca0000000f00 */
[----:B------:R-:W-:-:S05]  /*3ab0*/  FADD.FTZ R151, R150, R151 ;  /* 0x0000009796977221 */ /* 0x000fca0000010000 */
[----:B------:R-:W-:-:S07]  /*3ac0*/  MOV R154, R151 ;  /* 0x00000097009a7202 */ /* 0x000fce0000000f00 */
[----:B------:R-:W-:Y:S05]  /*3ad0*/  WARPSYNC.COLLECTIVE R153, `(.L_x_20488) ;  /* 0x0000000099087348 */ /* 0x000fea0003c00000 */
[----:B------:R0:W1:Y:S02]  /*3ae0*/  SHFL.BFLY P2, R152, R154, R155, R156 ;  /* 0x0c00009b9a987389 */ /* 0x000064000004009c */
[----:B01----:R-:W-:Y:S01]  /*3af0*/  ENDCOLLECTIVE ;  /* 0x000000000000791b */ /* 0x003fe20003800000 */
.L_x_20488:
        /* <DEDUP_REMOVED lines=88> */
.L_x_20489:
[----:B------:R-:W-:Y:S01]  /*4080*/  HFMA2.MMA R155, -RZ, RZ, 0, 1.1920928955078125e-07 ;  /* 0x00000002ff9b7435 */ /* 0x000fe200000001ff */
[----:B------:R-:W-:-:S05]  /*4090*/  MOV R110, R152 ;  /* 0x00000098006e7202 */ /* 0x000fca0000000f00 */
[----:B------:R-:W-:-:S05]  /*40a0*/  FADD.FTZ R110, R109, R110 ;  /* 0x0000006e6d6e7221 */ /* 0x000fca0000010000 */
[----:B------:R-:W-:-:S07]  /*40b0*/  MOV R154, R110 ;  /* 0x0000006e009a7202 */ /* 0x000fce0000000f00 */
[----:B------:R-:W-:Y:S05]  /*40c0*/  WARPSYNC.COLLECTIVE R153, `(.L_x_20490) ;  /* 0x0000000099087348 */ /* 0x000fea0003c00000 */
[----:B------:R0:W1:Y:S02]  /*40d0*/  SHFL.BFLY P2, R152, R154, R155, R156 ;  /* 0x0c00009b9a987389 */ /* 0x000064000004009c */
[----:B01----:R-:W-:Y:S01]  /*40e0*/  ENDCOLLECTIVE ;  /* 0x000000000000791b */ /* 0x003fe20003800000 */
.L_x_20490:
[----:B------:R-:W-:Y:S01]  /*40f0*/  HFMA2.MMA R155, -RZ, RZ, 0, 2.384185791015625e-07 ;  /* 0x00000004ff9b7435 */ /* 0x000fe200000001ff */
[----:B------:R-:W-:-:S05]  /*4100*/  MOV R111, R152 ;  /* 0x00000098006f7202 */ /* 0x000fca0000000f00 */
[----:B------:R-:W-:-:S05]  /*4110*/  FADD.FTZ R111, R110, R111 ;  /* 0x0000006f6e6f7221 */ /* 0x000fca0000010000 */
[----:B------:R-:W-:-:S07]  /*4120*/  MOV R154, R111 ;  /* 0x0000006f009a7202 */ /* 0x000fce0000000f00 */
[----:B------:R-:W-:Y:S05]  /*4130*/  WARPSYNC.COLLECTIVE R153, `(.L_x_20491) ;  /* 0x0000000099087348 */ /* 0x000fea0003c00000 */
[----:B------:R0:W1:Y:S02]  /*4140*/  SHFL.BFLY P2, R152, R154, R155, R156 ;  /* 0x0c00009b9a987389 */ /* 0x000064000004009c */
[----:B01----:R-:W-:Y:S01]  /*4150*/  ENDCOLLECTIVE ;  /* 0x000000000000791b */ /* 0x003fe20003800000 */
.L_x_20491:
[----:B------:R-:W-:Y:S01]  /*4160*/  HFMA2.MMA R155, -RZ, RZ, 0, 4.76837158203125e-07 ;  /* 0x00000008ff9b7435 */ /* 0x000fe200000001ff */
[----:B------:R-:W-:-:S05]  /*4170*/  MOV R150, R152 ;  /* 0x0000009800967202 */ /* 0x000fca0000000f00 */
[----:B------:R-:W-:-:S05]  /*4180*/  FADD.FTZ R150, R111, R150 ;  /* 0x000000966f967221 */ /* 0x000fca0000010000 */
[----:B------:R-:W-:-:S07]  /*4190*/  MOV R154, R150 ;  /* 0x00000096009a7202 */ /* 0x000fce0000000f00 */
[----:B------:R-:W-:Y:S05]  /*41a0*/  WARPSYNC.COLLECTIVE R153, `(.L_x_20492) ;  /* 0x0000000099087348 */ /* 0x000fea0003c00000 */
[----:B------:R0:W1:Y:S02]  /*41b0*/  SHFL.BFLY P2, R152, R154, R155, R156 ;  /* 0x0c00009b9a987389 */ /* 0x000064000004009c */
[----:B01----:R-:W-:Y:S01]  /*41c0*/  ENDCOLLECTIVE ;  /* 0x000000000000791b */ /* 0x003fe20003800000 */
.L_x_20492:
[----:B------:R-:W-:Y:S01]  /*41d0*/  HFMA2.MMA R155, -RZ, RZ, 0, 9.5367431640625e-07 ;  /* 0x00000010ff9b7435 */ /* 0x000fe200000001ff */
[----:B------:R-:W-:-:S05]  /*41e0*/  MOV R151, R152 ;  /* 0x0000009800977202 */ /* 0x000fca0000000f00 */
[----:B------:R-:W-:-:S05]  /*41f0*/  FADD.FTZ R151, R150, R151 ;  /* 0x0000009796977221 */ /* 0x000fca0000010000 */
[----:B------:R-:W-:-:S07]  /*4200*/  MOV R154, R151 ;  /* 0x00000097009a7202 */ /* 0x000fce0000000f00 */
[----:B------:R-:W-:Y:S05]  /*4210*/  WARPSYNC.COLLECTIVE R153, `(.L_x_20493) ;  /* 0x0000000099087348 */ /* 0x000fea0003c00000 */
[----:B------:R0:W1:Y:S02]  /*4220*/  SHFL.BFLY P2, R152, R154, R155, R156 ;  /* 0x0c00009b9a987389 */ /* 0x000064000004009c */
[----:B01----:R-:W-:Y:S01]  /*4230*/  ENDCOLLECTIVE ;  /* 0x000000000000791b */ /* 0x003fe20003800000 */
.L_x_20493:
[----:B------:R-:W-:Y:S05]  /*4240*/  BRA `(.L_x_20494) ;  /* 0xffffffe8000c7947 */ /* 0x000fea000383ffff */
.L_x_20495:
        /* <DEDUP_REMOVED lines=11> */
.L_x_33551:


//--------------------- .text._ZN10layer_norm31ln_parallel_residual_fwd_kernelINS_13Kernel_traitsI6__halfS2_fS2_fjLj5120ELj1ELj1ELj4ELj16ENS_18Kernel_traits_baseILj5120ES2_S2_fS2_fjLj128EEEEELb1ELb0ELb0EEEvNS_9FwdParamsE --------------------------
	.section	.text._ZN10layer_norm31ln_parallel_residual_fwd_kernelINS_13Kernel_traitsI6__halfS2_fS2_fjLj5120ELj1ELj1ELj4ELj16ENS_18Kernel_traits_baseILj5120ES2_S2_fS2_fjLj128EEEEELb1ELb0ELb0EEEvNS_9FwdParamsE,"ax",@progbits
	.align	128
        .global         _ZN10layer_norm31ln_parallel_residual_fwd_kernelINS_13Kernel_traitsI6__halfS2_fS2_fjLj5120ELj1ELj1ELj4ELj16ENS_18Kernel_traits_baseILj5120ES2_S2_fS2_fjLj128EEEEELb1ELb0ELb0EEEvNS_9FwdParamsE
        .type           _ZN10layer_norm31ln_parallel_residual_fwd_kernelINS_13Kernel_traitsI6__halfS2_fS2_fjLj5120ELj1ELj1ELj4ELj16ENS_18Kernel_traits_baseILj5120ES2_S2_fS2_fjLj128EEEEELb1ELb0ELb0EEEvNS_9FwdParamsE,@function
        .size           _ZN10layer_norm31ln_parallel_residual_fwd_kernelINS_13Kernel_traitsI6__halfS2_fS2_fjLj5120ELj1ELj1ELj4ELj16ENS_18Kernel_traits_baseILj5120ES2_S2_fS2_fjLj128EEEEELb1ELb0ELb0EEEvNS_9FwdParamsE,(.L_x_33552 - _ZN10layer_norm31ln_parallel_residual_fwd_kernelINS_13Kernel_traitsI6__halfS2_fS2_fjLj5120ELj1ELj1ELj4ELj16ENS_18Kernel_traits_baseILj5120ES2_S2_fS2_fjLj128EEEEELb1ELb0ELb0EEEvNS_9FwdParamsE)
        .other          _ZN10layer_norm31ln_parallel_residual_fwd_kernelINS_13Kernel_traitsI6__halfS2_fS2_fjLj5120ELj1ELj1ELj4ELj16ENS_18Kernel_traits_baseILj5120ES2_S2_fS2_fjLj128EEEEELb1ELb0ELb0EEEvNS_9FwdParamsE,@"STO_CUDA_ENTRY STV_DEFAULT"
_ZN10layer_norm31ln_parallel_residual_fwd_kernelINS_13Kernel_traitsI6__halfS2_fS2_fjLj5120ELj1ELj1ELj4ELj16ENS_18Kernel_traits_baseILj5120ES2_S2_fS2_fjLj128EEEEELb1ELb0ELb0EEEvNS_9FwdParamsE:
.text._ZN10layer_norm31ln_parallel_residual_fwd_kernelINS_13Kernel_traitsI6__halfS2_fS2_fjLj5120ELj1ELj1ELj4ELj16ENS_18Kernel_traits_baseILj5120ES2_S2_fS2_fjLj128EEEEELb1ELb0ELb0EEEvNS_9FwdParamsE:
        /* <DEDUP_REMOVED lines=61> */
[----:B------:R-:W-:-:S05]  /*03d0*/  IMAD.WIDE.U32 R6, R7, -0x2daee0ad, RZ ;  /* 0xd2511f5307067825 */ /* 0x000fca00078e00ff */
[----:B------:R-:W-:Y:S02]  /*03e0*/  LOP3.LUT R5, R7, UR18, R2, 0x96, !PT ;  /* 0x0000001207057c12 */ /* 0x000fe4000f8e9602 */
        /* <DEDUP_REMOVED lines=58> */
.L_x_20497:
[----:B------:R-:W-:Y:S05]  /*0790*/  BSYNC B0 ;  /* 0x0000000000007941 */ /* 0x000fea0003800000 */
.L_x_20496:
        /* <DEDUP_REMOVED lines=28> */
.L_x_20499:
[----:B------:R-:W-:Y:S05]  /*0960*/  BSYNC B0 ;  /* 0x0000000000007941 */ /* 0x000fea0003800000 */
.L_x_20498:
        /* <DEDUP_REMOVED lines=28> */
.L_x_20501:
[----:B------:R-:W-:Y:S05]  /*0b30*/  BSYNC B0 ;  /* 0x0000000000007941 */ /* 0x000fea0003800000 */
.L_x_20500:
        /* <DEDUP_REMOVED lines=28> */
.L_x_20503:
[----:B------:R-:W-:Y:S05]  /*0d00*/  BSYNC B0 ;  /* 0x0000000000007941 */ /* 0x000fea0003800000 */
.L_x_20502:
        /* <DEDUP_REMOVED lines=34> */
.L_x_20505:
[----:B------:R-:W-:Y:S05]  /*0f30*/  BSYNC B0 ;  /* 0x0000000000007941 */ /* 0x000fea0003800000 */
.L_x_20504:
[----:B------:R-:W-:Y:S01]  /*0f40*/  ULDC UR8, c[0x0][0x214] ;  /* 0x0000850000087ab9 */ /* 0x000fe20000000800 */
[----:B------:R-:W-:Y:S02]  /*0f50*/  LOP3.LUT R244, R17, UR25, R244, 0x96, !PT ;  /* 0x0000001911f47c12 */ /* 0x000fe4000f8e96f4 */
[----:B------:R-:W-:-:S13]  /*0f60*/  ISETP.GE.AND P0, PT, R35, UR8, PT ;  /* 0x0000000823007c0c */ /* 0x000fda000bf06270 */
[----:B------:R-:W-:Y:S05]  /*0f70*/  @P0 EXIT ;  /* 0x000000000000094d */ /* 0x000fea0003800000 */
[--C-:B-----5:R-:W-:Y:S01]  /*0f80*/  HADD2.F32 R212, -RZ, R48.reuse.H0_H0 ;  /* 0x20000030ffd47230 */ /* 0x120fe20000004100 */
[----:B------:R-:W-:Y:S01]  /*0f90*/  LOP3.LUT R241, R228, 0x3, RZ, 0xc0, !PT ;  /* 0x00000003e4f17812 */ /* 0x000fe200078ec0ff */
[----:B------:R-:W-:Y:S01]  /*0fa0*/  HADD2.F32 R215, -RZ, R48.H1_H1 ;  /* 0x30000030ffd77230 */ /* 0x000fe20000004100 */
[----:B------:R-:W-:Y:S01]  /*0fb0*/  SHF.R.S32.HI R48, RZ, 0x3, R216 ;  /* 0x00000003ff307819 */ /* 0x000fe200000114d8 */
[--C-:B------:R-:W-:Y:S01]  /*0fc0*/  HADD2.F32 R196, -RZ, R52.reuse.H0_H0 ;  /* 0x20000034ffc47230 */ /* 0x100fe20000004100 */
[----:B------:R-:W-:Y:S01]  /*0fd0*/  ULDC.U8 UR27, c[0x0][0x2a0] ;  /* 0x0000a800001b7ab9 */ /* 0x000fe20000000000 */
[----:B------:R-:W-:Y:S01]  /*0fe0*/  HADD2.F32 R199, -RZ, R52.H1_H1 ;  /* 0x30000034ffc77230 */ /* 0x000fe20000004100 */
[C---:B------:R-:W-:Y:S01]  /*0ff0*/  SHF.L.U32 R52, R41.reuse, 0x5, RZ ;  /* 0x0000000529347819 */ /* 0x040fe200000006ff */
[--C-:B------:R-:W-:Y:S01]  /*1000*/  HADD2.F32 R214, -RZ, R49.reuse.H0_H0 ;  /* 0x20000031ffd67230 */ /* 0x100fe20000004100 */
[----:B------:R-:W-:Y:S01]  /*1010*/  ULDC UR39, c[0x0][0x218] ;  /* 0x0000860000277ab9 */ /* 0x000fe20000000800 */
        /* <DEDUP_REMOVED lines=14> */
[----:B------:R-:W-:Y:S01]  /*1100*/  IMAD R54, R229, -0x2daee0ad, RZ ;  /* 0xd2511f53e5367824 */ /* 0x000fe200078e02ff */
[----:B------:R-:W-:Y:S01]  /*1110*/  VIMNMX R50, R50, 0x20, PT ;  /* 0x0000002032327848 */ /* 0x000fe20003fe0100 */
[----:B------:R-:W-:Y:S01]  /*1120*/  IMAD R51, R227, -0x326172a9, RZ ;  /* 0xcd9e8d57e3337824 */ /* 0x000fe200078e02ff */
[----:B------:R-:W-:Y:S01]  /*1130*/  VIMNMX R52, R52, 0x20, PT ;  /* 0x0000002034347848 */ /* 0x000fe20003fe0100 */
[----:B------:R-:W-:Y:S01]  /*1140*/  IMAD.HI.U32 R238, R244, -0x326172a9, RZ ;  /* 0xcd9e8d57f4ee7827 */ /* 0x000fe200078e00ff */
[----:B------:R-:W-:Y:S01]  /*1150*/  ULDC UR36, c[0x0][0x290] ;  /* 0x0000a40000247ab9 */ /* 0x000fe20000000800 */
[----:B------:R-:W-:Y:S01]  /*1160*/  ULDC.64 UR8, c[0x0][0x230] ;  /* 0x00008c0000087ab9 */ /* 0x000fe20000000a00 */
[----:B------:R-:W-:Y:S01]  /*1170*/  IADD3 R52, R49, R52, RZ ;  /* 0x0000003431347210 */ /* 0x000fe20007ffe0ff */
[----:B------:R-:W-:Y:S01]  /*1180*/  IMAD.IADD R50, R50, 0x1, R49 ;  /* 0x0000000132327824 */ /* 0x000fe200078e0231 */
[----:B------:R-:W-:Y:S01]  /*1190*/  LOP3.LUT R238, R238, UR26, R51, 0x96, !PT ;  /* 0x0000001aeeee7c12 */ /* 0x000fe2000f8e9633 */
[----:B------:R-:W-:Y:S01]  /*11a0*/  IMAD.HI.U32 R239, R242, -0x2daee0ad, RZ ;  /* 0xd2511f53f2ef7827 */ /* 0x000fe200078e00ff */
[----:B------:R-:W-:Y:S01]  /*11b0*/  SHF.L.U32 R243, R52, 0x3, RZ ;  /* 0x0000000334f37819 */ /* 0x000fe200000006ff */
[----:B------:R-:W-:-:S02]  /*11c0*/  UISETP.NE.AND UP0, UPT, UR27, URZ, UPT ;  /* 0x0000003f1b00728c */ /* 0x000fc4000bf05270 */
[----:B------:R-:W-:Y:S01]  /*11d0*/  IMAD.SHL.U32 R50, R50, 0x8, RZ ;  /* 0x0000000832327824 */ /* 0x000fe200078e00ff */
[----:B------:R-:W-:Y:S01]  /*11e0*/  LOP3.LUT R239, R239, UR37, R54, 0x96, !PT ;  /* 0x00000025efef7c12 */ /* 0x000fe2000f8e9636 */
[--C-:B------:R-:W-:Y:S01]  /*11f0*/  HADD2.F32 R16, -RZ, R8.reuse.H0_H0 ;  /* 0x20000008ff107230 */ /* 0x100fe20000004100 */
[----:B------:R-:W-:Y:S01]  /*1200*/  ULDC.64 UR28, c[0x0][0x238] ;  /* 0x00008e00001c7ab9 */ /* 0x000fe20000000a00 */
[----:B------:R-:W-:Y:S01]  /*1210*/  HADD2.F32 R17, -RZ, R8.H1_H1 ;  /* 0x30000008ff117230 */ /* 0x000fe20000004100 */
[----:B------:R-:W-:Y:S01]  /*1220*/  I2FP.F32.U32 R50, R50 ;  /* 0x0000003200327245 */ /* 0x000fe20000201000 */
[--C-:B------:R-:W-:Y:S01]  /*1230*/  HADD2.F32 R14, -RZ, R9.reuse.H0_H0 ;  /* 0x20000009ff0e7230 */ /* 0x100fe20000004100 */
[----:B------:R-:W-:Y:S01]  /*1240*/  ULDC.64 UR30, c[0x0][0x240] ;  /* 0x00009000001e7ab9 */ /* 0x000fe20000000a00 */
[----:B------:R-:W-:Y:S01]  /*1250*/  HADD2.F32 R15, -RZ, R9.H1_H1 ;  /* 0x30000009ff0f7230 */ /* 0x000fe20000004100 */
[----:B------:R0:W1:Y:S01]  /*1260*/  MUFU.RCP R245, R50 ;  /* 0x0000003200f57308 */ /* 0x0000620000001000 */
        /* <DEDUP_REMOVED lines=26> */
[----:B------:R-:W-:Y:S02]  /*1410*/  HADD2.F32 R26, -RZ, R27.H0_H0 ;  /* 0x2000001bff1a7230 */ /* 0x000fe40000004100 */
[----:B------:R-:W-:Y:S02]  /*1420*/  HADD2.F32 R10, -RZ, R11.H0_H0 ;  /* 0x2000000bff0a7230 */ /* 0x000fe40000004100 */
[----:B------:R-:W-:-:S02]  /*1430*/  HADD2.F32 R5, -RZ, R110.H0_H0 ;  /* 0x2000006eff057230 */ /* 0x000fc40000004100 */
[----:B------:R-:W-:Y:S02]  /*1440*/  HADD2.F32 R4, -RZ, R110.H1_H1 ;  /* 0x3000006eff047230 */ /* 0x000fe40000004100 */
[--C-:B------:R-:W-:Y:S02]  /*1450*/  HADD2.F32 R3, -RZ, R111.reuse.H0_H0 ;  /* 0x2000006fff037230 */ /* 0x100fe40000004100 */
[----:B------:R-:W-:Y:S02]  /*1460*/  HADD2.F32 R2, -RZ, R111.H1_H1 ;  /* 0x3000006fff027230 */ /* 0x000fe40000004100 */
[----:B------:R-:W-:Y:S02]  /*1470*/  HADD2.F32 R42, -RZ, R45.H0_H0 ;  /* 0x2000002dff2a7230 */ /* 0x000fe40000004100 */
[--C-:B------:R-:W-:Y:S02]  /*1480*/  HADD2.F32 R46, -RZ, R47.reuse.H0_H0 ;  /* 0x2000002fff2e7230 */ /* 0x100fe40000004100 */
[----:B------:R-:W-:-:S02]  /*1490*/  HADD2.F32 R109, -RZ, R47.H1_H1 ;  /* 0x3000002fff6d7230 */ /* 0x000fc40000004100 */
[--C-:B------:R-:W-:Y:S02]  /*14a0*/  HADD2.F32 R125, -RZ, R100.reuse.H0_H0 ;  /* 0x20000064ff7d7230 */ /* 0x100fe40000004100 */
[----:B------:R-:W-:Y:S02]  /*14b0*/  HADD2.F32 R126, -RZ, R100.H1_H1 ;  /* 0x30000064ff7e7230 */ /* 0x000fe40000004100 */
        /* <DEDUP_REMOVED lines=111> */
[----:B------:R-:W-:-:S02]  /*1bb0*/  IMAD.MOV.U32 R100, RZ, RZ, 0x1 ;  /* 0x00000001ff647424 */ /* 0x000fc400078e00ff */
[----:B01----:R-:W-:-:S07]  /*1bc0*/  IMAD.MOV.U32 R240, RZ, RZ, RZ ;  /* 0x000000fffff07224 */ /* 0x003fce00078e00ff */
.L_x_21171:
[----:B------:R-:W-:Y:S01]  /*1bd0*/  IMAD R101, R35, UR39, RZ ;  /* 0x0000002723657c24 */ /* 0x000fe2000f8e02ff */
[----:B------:R-:W-:Y:S01]  /*1be0*/  LOP3.LUT P0, RZ, R34, 0x20, RZ, 0xc0, !PT ;  /* 0x0000002022ff7812 */ /* 0x000fe2000780c0ff */
[----:B------:R-:W-:Y:S03]  /*1bf0*/  BSSY B0, `(.L_x_20506) ;  /* 0x00005c0000007945 */ /* 0x000fe60003800000 */
[----:B------:R-:W-:-:S04]  /*1c00*/  SHF.R.S32.HI R102, RZ, 0x1f, R101 ;  /* 0x0000001fff667819 */ /* 0x000fc80000011465 */
[----:B------:R-:W-:-:S04]  /*1c10*/  LEA.HI R102, R102, R101, RZ, 0x3 ;  /* 0x0000006566667211 */ /* 0x000fc800078f18ff */
[----:B------:R-:W-:-:S05]  /*1c20*/  LEA.HI.SX32 R237, R102, R37, 0x1d ;  /* 0x0000002566ed7211 */ /* 0x000fca00078feaff */
[----:B------:R-:W-:Y:S01]  /*1c30*/  IMAD.MOV.U32 R101, RZ, RZ, R237 ;  /* 0x000000ffff657224 */ /* 0x000fe200078e00ed */
        /* <DEDUP_REMOVED lines=28> */
.L_x_20509:
[----:B------:R-:W-:-:S07]  /*1e00*/  MOV R107, R244 ;  /* 0x000000f4006b7202 */ /* 0x000fce0000000f00 */
.L_x_20510:
[----:B------:R-:W-:Y:S05]  /*1e10*/  BSYNC B1 ;  /* 0x0000000000017941 */ /* 0x000fea0003800000 */
.L_x_20508:
        /* <DEDUP_REMOVED lines=16> */
.L_x_20514:
[----:B------:R-:W-:Y:S05]  /*1f20*/  BSYNC B2 ;  /* 0x0000000000027941 */ /* 0x000fea0003800000 */
.L_x_20513:
        /* <DEDUP_REMOVED lines=44> */
.L_x_20512:
[----:B------:R-:W-:Y:S05]  /*21f0*/  BSYNC B1 ;  /* 0x0000000000017941 */ /* 0x000fea0003800000 */
.L_x_20511:
[----:B------:R-:W0:Y:S01]  /*2200*/  LDC R101, c[0x0][0x294] ;  /* 0x0000a500ff657b82 */ /* 0x000e220000000800 */
[----:B------:R-:W-:Y:S02]  /*2210*/  ISETP.NE.U32.AND P2, PT, R60, RZ, PT ;  /* 0x000000ff3c00720c */ /* 0x000fe40003f45070 */
[----:B------:R-:W-:Y:S01]  /*2220*/  I2FP.F32.U32 R60, R107 ;  /* 0x0000006b003c7245 */ /* 0x000fe20000201000 */
[----:B------:R-:W-:Y:S01]  /*2230*/  IMAD.MOV.U32 R107, RZ, RZ, 0x2f800000 ;  /* 0x2f800000ff6b7424 */ /* 0x000fe200078e00ff */
[----:B------:R-:W-:Y:S01]  /*2240*/  ISETP.NE.AND.EX P2, PT, R61, RZ, PT, P2 ;  /* 0x000000ff3d00720c */ /* 0x000fe20003f45320 */
[----:B-----5:R-:W-:Y:S01]  /*2250*/  HADD2.F32 R61, -RZ, R64.H0_H0 ;  /* 0x20000040ff3d7230 */ /* 0x020fe20000004100 */
[----:B------:R-:W-:Y:S01]  /*2260*/  LOP3.LUT R34, R34, 0xffffffef, RZ, 0xc0, !PT ;  /* 0xffffffef22227812 */ /* 0x000fe200078ec0ff */
[----:B------:R-:W1:Y:S01]  /*2270*/  LDC R106, c[0x0][0x298] ;  /* 0x0000a600ff6a7b82 */ /* 0x000e620000000800 */
        /* <DEDUP_REMOVED lines=11> */
.L_x_20515:
        /* <DEDUP_REMOVED lines=12> */
.L_x_20518:
[----:B------:R-:W-:-:S07]  /*23f0*/  MOV R61, R244 ;  /* 0x000000f4003d7202 */ /* 0x000fce0000000f00 */
.L_x_20519:
[----:B------:R-:W-:Y:S05]  /*2400*/  BSYNC B1 ;  /* 0x0000000000017941 */ /* 0x000fea0003800000 */
.L_x_20517:
        /* <DEDUP_REMOVED lines=16> */
.L_x_20523:
[----:B------:R-:W-:Y:S05]  /*2510*/  BSYNC B2 ;  /* 0x0000000000027941 */ /* 0x000fea0003800000 */
.L_x_20522:
        /* <DEDUP_REMOVED lines=44> */
.L_x_20521:
[----:B------:R-:W-:Y:S05]  /*27e0*/  BSYNC B1 ;  /* 0x0000000000017941 */ /* 0x000fea0003800000 */
.L_x_20520:
[----:B------:R-:W-:Y:S01]  /*27f0*/  I2FP.F32.U32 R102, R61 ;  /* 0x0000003d00667245 */ /* 0x000fe20000201000 */
[----:B------:R-:W-:-:S04]  /*2800*/  HADD2.F32 R61, -RZ, R56.H0_H0 ;  /* 0x20000038ff3d7230 */ /* 0x000fc80000004100 */
[----:B------:R-:W-:Y:S01]  /*2810*/  FFMA.FTZ R102, R102, R107, 1.1641532182693481445e-10 ;  /* 0x2f00000066667423 */ /* 0x000fe2000001006b */
[----:B------:R-:W-:-:S04]  /*2820*/  FMUL.FTZ R61, R61, R106 ;  /* 0x0000006a3d3d7220 */ /* 0x000fc80000410000 */
[----:B------:R-:W-:-:S04]  /*2830*/  FSETP.GTU.FTZ.AND P3, PT, R102, R101, PT ;  /* 0x000000656600720b */ /* 0x000fc80003f7c000 */
[----:B------:R-:W-:Y:S02]  /*2840*/  FSEL R61, R61, RZ, !P3 ;  /* 0x000000ff3d3d7208 */ /* 0x000fe40005800000 */
[----:B------:R-:W-:-:S03]  /*2850*/  SEL R236, RZ, 0x1, P3 ;  /* 0x00000001ffec7807 */ /* 0x000fc60001800000 */
[----:B------:R-:W-:-:S04]  /*2860*/  FADD.FTZ R60, R61, R60 ;  /* 0x0000003c3d3c7221 */ /* 0x000fc80000010000 */
[----:B------:R-:W-:-:S07]  /*2870*/  @P0 FADD.FTZ R60, R48, R60 ;  /* 0x0000003c303c0221 */ /* 0x000fce0000010000 */
.L_x_20516:
        /* <DEDUP_REMOVED lines=12> */
.L_x_20525:
[----:B------:R-:W-:-:S07]  /*2940*/  MOV R61, R244 ;  /* 0x000000f4003d7202 */ /* 0x000fce0000000f00 */
.L_x_20526:
[----:B------:R-:W-:Y:S05]  /*2950*/  BSYNC B1 ;  /* 0x0000000000017941 */ /* 0x000fea0003800000 */
.L_x_20524:
        /* <DEDUP_REMOVED lines=16> */
.L_x_20530:
[----:B------:R-:W-:Y:S05]  /*2a60*/  BSYNC B2 ;  /* 0x0000000000027941 */ /* 0x000fea0003800000 */
.L_x_20529:
        /* <DEDUP_REMOVED lines=44> */
.L_x_20528:
[----:B------:R-:W-:Y:S05]  /*2d30*/  BSYNC B1 ;  /* 0x0000000000017941 */ /* 0x000fea0003800000 */
.L_x_20527:
        /* <DEDUP_REMOVED lines=14> */
.L_x_20531:
        /* <DEDUP_REMOVED lines=12> */
.L_x_20534:
[----:B------:R-:W-:-:S07]  /*2ee0*/  IMAD.MOV.U32 R64, RZ, RZ, R244 ;  /* 0x000000ffff407224 */ /* 0x000fce00078e00f4 */
.L_x_20535:
[----:B------:R-:W-:Y:S05]  /*2ef0*/  BSYNC B1 ;  /* 0x0000000000017941 */ /* 0x000fea0003800000 */
.L_x_20533:
        /* <DEDUP_REMOVED lines=16> */
.L_x_20539:
[----:B------:R-:W-:Y:S05]  /*3000*/  BSYNC B2 ;  /* 0x0000000000027941 */ /* 0x000fea0003800000 */
.L_x_20538:
        /* <DEDUP_REMOVED lines=44> */
.L_x_20537:
[----:B------:R-:W-:Y:S05]  /*32d0*/  BSYNC B1 ;  /* 0x0000000000017941 */ /* 0x000fea0003800000 */
.L_x_20536:
[----:B------:R-:W-:Y:S01]  /*32e0*/  I2FP.F32.U32 R64, R64 ;  /* 0x0000004000407245 */ /* 0x000fe20000201000 */
[----:B------:R-:W-:-:S04]  /*32f0*/  HADD2.F32 R63, -RZ, R56.H1_H1 ;  /* 0x30000038ff3f7230 */ /* 0x000fc80000004100 */
[----:B------:R-:W-:Y:S01]  /*3300*/  FFMA.FTZ R64, R64, R107, 1.1641532182693481445e-10 ;  /* 0x2f00000040407423 */ /* 0x000fe2000001006b */
[----:B------:R-:W-:-:S04]  /*3310*/  FMUL.FTZ R63, R63, R106 ;  /* 0x0000006a3f3f7220 */ /* 0x000fc80000410000 */
[----:B------:R-:W-:-:S04]  /*3320*/  FSETP.GTU.FTZ.AND P3, PT, R64, R101, PT ;  /* 0x000000654000720b */ /* 0x000fc80003f7c000 */
[----:B------:R-:W-:Y:S02]  /*3330*/  FSEL R64, R63, RZ, !P3 ;  /* 0x000000ff3f407208 */ /* 0x000fe40005800000 */
[----:B------:R-:W-:-:S03]  /*3340*/  SEL R235, RZ, 0x1, P3 ;  /* 0x00000001ffeb7807 */ /* 0x000fc60001800000 */
[----:B------:R-:W-:-:S04]  /*3350*/  FADD.FTZ R61, R64, R61 ;  /* 0x0000003d403d7221 */ /* 0x000fc80000010000 */
[----:B------:R-:W-:-:S07]  /*3360*/  @P0 FADD.FTZ R61, R49, R61 ;  /* 0x0000003d313d0221 */ /* 0x000fce0000010000 */
.L_x_20532:
        /* <DEDUP_REMOVED lines=12> */
.L_x_20541:
[----:B------:R-:W-:-:S07]  /*3430*/  IMAD.MOV.U32 R64, RZ, RZ, R244 ;  /* 0x000000ffff407224 */ /* 0x000fce00078e00f4 */
.L_x_20542:
[----:B------:R-:W-:Y:S05]  /*3440*/  BSYNC B1 ;  /* 0x0000000000017941 */ /* 0x000fea0003800000 */
.L_x_20540:
        /* <DEDUP_REMOVED lines=16> */
.L_x_20546:
[----:B------:R-:W-:Y:S05]  /*3550*/  BSYNC B2 ;  /* 0x0000000000027941 */ /* 0x000fea0003800000 */
.L_x_20545:
        /* <DEDUP_REMOVED lines=44> */
.L_x_20544:
[----:B------:R-:W-:Y:S05]  /*3820*/  BSYNC B1 ;  /* 0x0000000000017941 */ /* 0x000fea0003800000 */
.L_x_20543:
        /* <DEDUP_REMOVED lines=14> */
.L_x_20547:
        /* <DEDUP_REMOVED lines=12> */
.L_x_20550:
[----:B------:R-:W-:-:S07]  /*39d0*/  IMAD.MOV.U32 R63, RZ, RZ, R244 ;  /* 0x000000ffff3f7224 */ /* 0x000fce00078e00f4 */
.L_x_20551:
[----:B------:R-:W-:Y:S05]  /*39e0*/  BSYNC B1 ;  /* 0x0000000000017941 */ /* 0x000fea0003800000 */
.L_x_20549:
        /* <DEDUP_REMOVED lines=16> */
.L_x_20555:
[----:B------:R-:W-:Y:S05]  /*3af0*/  BSYNC B2 ;  /* 0x0000000000027941 */ /* 0x000fea0003800000 */
.L_x_20554:
        /* <DEDUP_REMOVED lines=44> */
.L_x_20553:
[----:B------:R-:W-:Y:S05]  /*3dc0*/  BSYNC B1 ;  /* 0x0000000000017941 */ /* 0x000fea0003800000 */
.L_x_20552:
        /* <DEDUP_REMOVED lines=9> */
.L_x_20548:
        /* <DEDUP_REMOVED lines=12> */
.L_x_20557:
[----:B------:R-:W-:-:S07]  /*3f20*/  IMAD.MOV.U32 R63, RZ, RZ, R244 ;  /* 0x000000ffff3f7224 */ /* 0x000fce00078e00f4 */
.L_x_20558:
[----:B------:R-:W-:Y:S05]  /*3f30*/  BSYNC B1 ;  /* 0x0000000000017941 */ /* 0x000fea0003800000 */
.L_x_20556:
        /* <DEDUP_REMOVED lines=16> */
.L_x_20562:
[----:B------:R-:W-:Y:S05]  /*4040*/  BSYNC B2 ;  /* 0x0000000000027941 */ /* 0x000fea0003800000 */
.L_x_20561:
        /* <DEDUP_REMOVED lines=44> */
.L_x_20560:
[----:B------:R-:W-:Y:S05]  /*4310*/  BSYNC B1 ;  /* 0x0000000000017941 */ /* 0x000fea0003800000 */
.L_x_20559:
        /* <DEDUP_REMOVED lines=14> */
.L_x_20563:
        /* <DEDUP_REMOVED lines=12> */
.L_x_20566:
[----:B------:R-:W-:-:S07]  /*44c0*/  MOV R233, R244 ;  /* 0x000000f400e97202 */ /* 0x000fce0000000f00 */
.L_x_20567:
[----:B------:R-:W-:Y:S05]  /*44d0*/  BSYNC B1 ;  /* 0x0000000000017941 */ /* 0x000fea0003800000 */
.L_x_20565:
        /* <DEDUP_REMOVED lines=16> */
.L_x_20571:
[----:B------:R-:W-:Y:S05]  /*45e0*/  BSYNC B2 ;  /* 0x0000000000027941 */ /* 0x000fea0003800000 */
.L_x_20570:
        /* <DEDUP_REMOVED lines=44> */
.L_x_20569:
[----:B------:R-:W-:Y:S05]  /*48b0*/  BSYNC B1 ;  /* 0x0000000000017941 */ /* 0x000fea0003800000 */
.L_x_20568:
        /* <DEDUP_REMOVED lines=9> */
.L_x_20564:
        /* <DEDUP_REMOVED lines=12> */
.L_x_20573:
[----:B------:R-:W-:-:S07]  /*4a10*/  MOV R241, R244 ;  /* 0x000000f400f17202 */ /* 0x000fce0000000f00 */
.L_x_20574:
[----:B------:R-:W-:Y:S05]  /*4a20*/  BSYNC B1 ;  /* 0x0000000000017941 */ /* 0x000fea0003800000 */
.L_x_20572:
        /* <DEDUP_REMOVED lines=16> */
.L_x_20578:
[----:B------:R-:W-:Y:S05]  /*4b30*/  BSYNC B2 ;  /* 0x0000000000027941 */ /* 0x000fea0003800000 */
.L_x_20577:
        /* <DEDUP_REMOVED lines=44> */
.L_x_20576:
[----:B------:R-:W-:Y:S05]  /*4e00*/  BSYNC B1 ;  /* 0x0000000000017941 */ /* 0x000fea0003800000 */
.L_x_20575:
        /* <DEDUP_REMOVED lines=14> */
.L_x_20579:
        /* <DEDUP_REMOVED lines=12> */
.L_x_20582:
[----:B------:R-:W-:-:S07]  /*4fb0*/  IMAD.MOV.U32 R65, RZ, RZ, R244 ;  /* 0x000000ffff417224 */ /* 0x000fce00078e00f4 */
.L_x_20583:
[----:B------:R-:W-:Y:S05]  /*4fc0*/  BSYNC B1 ;  /* 0x0000000000017941 */ /* 0x000fea0003800000 */
.L_x_20581:
        /* <DEDUP_REMOVED lines=16> */
.L_x_20587:
[----:B------:R-:W-:Y:S05]  /*50d0*/  BSYNC B2 ;  /* 0x0000000000027941 */ /* 0x000fea0003800000 */
.L_x_20586:
        /* <DEDUP_REMOVED lines=44> */
.L_x_20585:
[----:B------:R-:W-:Y:S05]  /*53a0*/  BSYNC B1 ;  /* 0x0000000000017941 */ /* 0x000fea0003800000 */
.L_x_20584:
        /* <DEDUP_REMOVED lines=9> */
.L_x_20580:
        /* <DEDUP_REMOVED lines=12> */
.L_x_20589:
[----:B------:R-:W-:-:S07]  /*5500*/  IMAD.MOV.U32 R65, RZ, RZ, R244 ;  /* 0x000000ffff417224 */ /* 0x000fce00078e00f4 */
.L_x_20590:
[----:B------:R-:W-:Y:S05]  /*5510*/  BSYNC B1 ;  /* 0x0000000000017941 */ /* 0x000fea0003800000 */
.L_x_20588:
        /* <DEDUP_REMOVED lines=16> */
.L_x_20594:
[----:B------:R-:W-:Y:S05]  /*5620*/  BSYNC B2 ;  /* 0x0000000000027941 */ /* 0x000fea0003800000 */
.L_x_20593:
        /* <DEDUP_REMOVED lines=44> */
.L_x_20592:
[----:B------:R-:W-:Y:S05]  /*58f0*/  BSYNC B1 ;  /* 0x0000000000017941 */ /* 0x000fea0003800000 */
.L_x_20591:
        /* <DEDUP_REMOVED lines=12> */
.L_x_20595:
        /* <DEDUP_REMOVED lines=12> */
.L_x_20598:
[----:B------:R-:W-:-:S07]  /*5a80*/  IMAD.MOV.U32 R66, RZ, RZ, R244 ;  /* 0x000000ffff427224 */ /* 0x000fce00078e00f4 */
.L_x_20599:
[----:B------:R-:W-:Y:S05]  /*5a90*/  BSYNC B1 ;  /* 0x0000000000017941 */ /* 0x000fea0003800000 */
.L_x_20597:
        /* <DEDUP_REMOVED lines=16> */
.L_x_20603:
[----:B------:R-:W-:Y:S05]  /*5ba0*/  BSYNC B2 ;  /* 0x0000000000027941 */ /* 0x000fea0003800000 */
.L_x_20602:
        /* <DEDUP_REMOVED lines=44> */
.L_x_20601:
[----:B------:R-:W-:Y:S05]  /*5e70*/  BSYNC B1 ;  /* 0x0000000000017941 */ /* 0x000fea0003800000 */
.L_x_20600:
        /* <DEDUP_REMOVED lines=9> */
.L_x_20596:
        /* <DEDUP_REMOVED lines=12> */
.L_x_20605:
[----:B------:R-:W-:-:S07]  /*5fd0*/  IMAD.MOV.U32 R66, RZ, RZ, R244 ;  /* 0x000000ffff427224 */ /* 0x000fce00078e00f4 */
.L_x_20606:
[----:B------:R-:W-:Y:S05]  /*5fe0*/  BSYNC B1 ;  /* 0x0000000000017941 */ /* 0x000fea0003800000 */
.L_x_20604:
        /* <DEDUP_REMOVED lines=16> */
.L_x_20610:
[----:B------:R-:W-:Y:S05]  /*60f0*/  BSYNC B2 ;  /* 0x0000000000027941 */ /* 0x000fea0003800000 */
.L_x_20609:
        /* <DEDUP_REMOVED lines=44> */
.L_x_20608:
[----:B------:R-:W-:Y:S05]  /*63c0*/  BSYNC B1 ;  /* 0x0000000000017941 */ /* 0x000fea0003800000 */
.L_x_20607:
        /* <DEDUP_REMOVED lines=12> */
.L_x_20611:
        /* <DEDUP_REMOVED lines=12> */
.L_x_20614:
[----:B------:R-:W-:-:S07]  /*6550*/  MOV R230, R244 ;  /* 0x000000f400e67202 */ /* 0x000fce0000000f00 */
.L_x_20615:
[----:B------:R-:W-:Y:S05]  /*6560*/  BSYNC B1 ;  /* 0x0000000000017941 */ /* 0x000fea0003800000 */
.L_x_20613:
        /* <DEDUP_REMOVED lines=16> */
.L_x_20619:
[----:B------:R-:W-:Y:S05]  /*6670*/  BSYNC B2 ;  /* 0x0000000000027941 */ /* 0x000fea0003800000 */
.L_x_20618:
        /* <DEDUP_REMOVED lines=44> */
.L_x_20617:
[----:B------:R-:W-:Y:S05]  /*6940*/  BSYNC B1 ;  /* 0x0000000000017941 */ /* 0x000fea0003800000 */
.L_x_20616:
        /* <DEDUP_REMOVED lines=9> */
.L_x_20612:
        /* <DEDUP_REMOVED lines=12> */
.L_x_20621:
[----:B------:R-:W-:-:S07]  /*6aa0*/  MOV R241, R244 ;  /* 0x000000f400f17202 */ /* 0x000fce0000000f00 */
.L_x_20622:
[----:B------:R-:W-:Y:S05]  /*6ab0*/  BSYNC B1 ;  /* 0x0000000000017941 */ /* 0x000fea0003800000 */
.L_x_20620:
        /* <DEDUP_REMOVED lines=16> */
.L_x_20626:
[----:B------:R-:W-:Y:S05]  /*6bc0*/  BSYNC B2 ;  /* 0x0000000000027941 */ /* 0x000fea0003800000 */
.L_x_20625:
        /* <DEDUP_REMOVED lines=44> */
.L_x_20624:
[----:B------:R-:W-:Y:S05]  /*6e90*/  BSYNC B1 ;  /* 0x0000000000017941 */ /* 0x000fea0003800000 */
.L_x_20623:
        /* <DEDUP_REMOVED lines=12> */
.L_x_20627:
        /* <DEDUP_REMOVED lines=12> */
.L_x_20630:
[----:B------:R-:W-:-:S07]  /*7020*/  IMAD.MOV.U32 R228, RZ, RZ, R244 ;  /* 0x000000ffffe47224 */ /* 0x000fce00078e00f4 */
.L_x_20631:
[----:B------:R-:W-:Y:S05]  /*7030*/  BSYNC B1 ;  /* 0x0000000000017941 */ /* 0x000fea0003800000 */
.L_x_20629:
        /* <DEDUP_REMOVED lines=16> */
.L_x_20635:
[----:B------:R-:W-:Y:S05]  /*7140*/  BSYNC B2 ;  /* 0x0000000000027941 */ /* 0x000fea0003800000 */
.L_x_20634:
        /* <DEDUP_REMOVED lines=44> */
.L_x_20633:
[----:B------:R-:W-:Y:S05]  /*7410*/  BSYNC B1 ;  /* 0x0000000000017941 */ /* 0x000fea0003800000 */
.L_x_20632:
        /* <DEDUP_REMOVED lines=9> */
.L_x_20628:
        /* <DEDUP_REMOVED lines=51> */
.L_x_20636:
[----:B------:R-:W-:-:S07]  /*77e0*/  IADD3 R101, R237, 0x80, RZ ;  /* 0x00000080ed657810 */ /* 0x000fce0007ffe0ff */
.L_x_20507:
[----:B------:R-:W-:Y:S05]  /*77f0*/  BSYNC B0 ;  /* 0x0000000000007941 */ /* 0x000fea0003800000 */
.L_x_20506:
        /* <DEDUP_REMOVED lines=30> */
.L_x_20640:
[----:B------:R-:W-:-:S07]  /*79e0*/  IMAD.MOV.U32 R246, RZ, RZ, R244 ;  /* 0x000000fffff67224 */ /* 0x000fce00078e00f4 */
.L_x_20641:
[----:B------:R-:W-:Y:S05]  /*79f0*/  BSYNC B1 ;  /* 0x0000000000017941 */ /* 0x000fea0003800000 */
.L_x_20639:
        /* <DEDUP_REMOVED lines=16> */
.L_x_20645:
[----:B------:R-:W-:Y:S05]  /*7b00*/  BSYNC B2 ;  /* 0x0000000000027941 */ /* 0x000fea0003800000 */
.L_x_20644:
        /* <DEDUP_REMOVED lines=44> */
.L_x_20643:
[----:B------:R-:W-:Y:S05]  /*7dd0*/  BSYNC B1 ;  /* 0x0000000000017941 */ /* 0x000fea0003800000 */
.L_x_20642:
        /* <DEDUP_REMOVED lines=19> */
.L_x_20646:
        /* <DEDUP_REMOVED lines=12> */
.L_x_20649:
[----:B------:R-:W-:-:S07]  /*7fd0*/  IMAD.MOV.U32 R69, RZ, RZ, R244 ;  /* 0x000000ffff457224 */ /* 0x000fce00078e00f4 */
.L_x_20650:
[----:B------:R-:W-:Y:S05]  /*7fe0*/  BSYNC B1 ;  /* 0x0000000000017941 */ /* 0x000fea0003800000 */
.L_x_20648:
        /* <DEDUP_REMOVED lines=16> */
.L_x_20654:
[----:B------:R-:W-:Y:S05]  /*80f0*/  BSYNC B2 ;  /* 0x0000000000027941 */ /* 0x000fea0003800000 */
.L_x_20653:
        /* <DEDUP_REMOVED lines=44> */
.L_x_20652:
[----:B------:R-:W-:Y:S05]  /*83c0*/  BSYNC B1 ;  /* 0x0000000000017941 */ /* 0x000fea0003800000 */
.L_x_20651:
[----:B------:R-:W-:-:S05]  /*83d0*/  I2FP.F32.U32 R69, R69 ;  /* 0x0000004500457245 */ /* 0x000fca0000201000 */
[----:B------:R-:W-:Y:S01]  /*83e0*/  FFMA.FTZ R102, R69, R246, 1.1641532182693481445e-10 ;  /* 0x2f00000045667423 */ /* 0x000fe200000100f6 */
[----:B------:R-:W-:-:S04]  /*83f0*/  HADD2.F32 R69, -RZ, R56.H0_H0 ;  /* 0x20000038ff457230 */ /* 0x000fc80000004100 */
[----:B------:R-:W-:Y:S01]  /*8400*/  FSETP.GTU.FTZ.AND P3, PT, R102, R107, PT ;  /* 0x0000006b6600720b */ /* 0x000fe20003f7c000 */
[----:B------:R-:W-:-:S03]  /*8410*/  FMUL.FTZ R69, R69, R106 ;  /* 0x0000006a45457220 */ /* 0x000fc60000410000 */
[----:B------:R-:W-:Y:S02]  /*8420*/  SEL R236, RZ, 0x1, P3 ;  /* 0x00000001ffec7807 */ /* 0x000fe40001800000 */
[----:B------:R-:W-:-:S05]  /*8430*/  FSEL R69, R69, RZ, !P3 ;  /* 0x000000ff45457208 */ /* 0x000fca0005800000 */
[----:B------:R-:W-:-:S04]  /*8440*/  FADD.FTZ R68, R69, R68 ;  /* 0x0000004445447221 */ /* 0x000fc80000010000 */
[----:B------:R-:W-:-:S07]  /*8450*/  @P0 FADD.FTZ R68, R48, R68 ;  /* 0x0000004430440221 */ /* 0x000fce0000010000 */
.L_x_20647:
        /* <DEDUP_REMOVED lines=12> */
.L_x_20656:
[----:B------:R-:W-:-:S07]  /*8520*/  IMAD.MOV.U32 R69, RZ, RZ, R244 ;  /* 0x000000ffff457224 */ /* 0x000fce00078e00f4 */
.L_x_20657:
[----:B------:R-:W-:Y:S05]  /*8530*/  BSYNC B1 ;  /* 0x0000000000017941 */ /* 0x000fea0003800000 */
.L_x_20655:
        /* <DEDUP_REMOVED lines=16> */
.L_x_20661:
[----:B------:R-:W-:Y:S05]  /*8640*/  BSYNC B2 ;  /* 0x0000000000027941 */ /* 0x000fea0003800000 */
.L_x_20660:
        /* <DEDUP_REMOVED lines=44> */
.L_x_20659:
[----:B------:R-:W-:Y:S05]  /*8910*/  BSYNC B1 ;  /* 0x0000000000017941 */ /* 0x000fea0003800000 */
.L_x_20658:
        /* <DEDUP_REMOVED lines=14> */
.L_x_20662:
        /* <DEDUP_REMOVED lines=12> */
.L_x_20665:
[----:B------:R-:W-:-:S07]  /*8ac0*/  IMAD.MOV.U32 R72, RZ, RZ, R244 ;  /* 0x000000ffff487224 */ /* 0x000fce00078e00f4 */
.L_x_20666:
[----:B------:R-:W-:Y:S05]  /*8ad0*/  BSYNC B1 ;  /* 0x0000000000017941 */ /* 0x000fea0003800000 */
.L_x_20664:
        /* <DEDUP_REMOVED lines=16> */
.L_x_20670:
[----:B------:R-:W-:Y:S05]  /*8be0*/  BSYNC B2 ;  /* 0x0000000000027941 */ /* 0x000fea0003800000 */
.L_x_20669:
        /* <DEDUP_REMOVED lines=44> */
.L_x_20668:
[----:B------:R-:W-:Y:S05]  /*8eb0*/  BSYNC B1 ;  /* 0x0000000000017941 */ /* 0x000fea0003800000 */
.L_x_20667:
[----:B------:R-:W-:-:S05]  /*8ec0*/  I2FP.F32.U32 R71, R72 ;  /* 0x0000004800477245 */ /* 0x000fca0000201000 */
[----:B------:R-:W-:Y:S01]  /*8ed0*/  FFMA.FTZ R72, R71, R246, 1.1641532182693481445e-10 ;  /* 0x2f00000047487423 */ /* 0x000fe200000100f6 */
[----:B------:R-:W-:-:S04]  /*8ee0*/  HADD2.F32 R71, -RZ, R56.H1_H1 ;  /* 0x30000038ff477230 */ /* 0x000fc80000004100 */
[----:B------:R-:W-:Y:S01]  /*8ef0*/  FSETP.GTU.FTZ.AND P3, PT, R72, R107, PT ;  /* 0x0000006b4800720b */ /* 0x000fe20003f7c000 */
[----:B------:R-:W-:-:S03]  /*8f00*/  FMUL.FTZ R71, R71, R106 ;  /* 0x0000006a47477220 */ /* 0x000fc60000410000 */
[----:B------:R-:W-:Y:S02]  /*8f10*/  SEL R235, RZ, 0x1, P3 ;  /* 0x00000001ffeb7807 */ /* 0x000fe40001800000 */
[----:B------:R-:W-:-:S05]  /*8f20*/  FSEL R72, R71, RZ, !P3 ;  /* 0x000000ff47487208 */ /* 0x000fca0005800000 */
[----:B------:R-:W-:-:S04]  /*8f30*/  FADD.FTZ R69, R72, R69 ;  /* 0x0000004548457221 */ /* 0x000fc80000010000 */
[----:B------:R-:W-:-:S07]  /*8f40*/  @P0 FADD.FTZ R69, R49, R69 ;  /* 0x0000004531450221 */ /* 0x000fce0000010000 */
.L_x_20663:
        /* <DEDUP_REMOVED lines=12> */
.L_x_20672:
[----:B------:R-:W-:-:S07]  /*9010*/  IMAD.MOV.U32 R72, RZ, RZ, R244 ;  /* 0x000000ffff487224 */ /* 0x000fce00078e00f4 */
.L_x_20673:
[----:B------:R-:W-:Y:S05]  /*9020*/  BSYNC B1 ;  /* 0x0000000000017941 */ /* 0x000fea0003800000 */
.L_x_20671:
        /* <DEDUP_REMOVED lines=16> */
.L_x_20677:
[----:B------:R-:W-:Y:S05]  /*9130*/  BSYNC B2 ;  /* 0x0000000000027941 */ /* 0x000fea0003800000 */
.L_x_20676:
        /* <DEDUP_REMOVED lines=44> */
.L_x_20675:
[----:B------:R-:W-:Y:S05]  /*9400*/  BSYNC B1 ;  /* 0x0000000000017941 */ /* 0x000fea0003800000 */
.L_x_20674:
        /* <DEDUP_REMOVED lines=14> */
.L_x_20678:
        /* <DEDUP_REMOVED lines=12> */
.L_x_20681:
[----:B------:R-:W-:-:S07]  /*95b0*/  MOV R71, R244 ;  /* 0x000000f400477202 */ /* 0x000fce0000000f00 */
.L_x_20682:
[----:B------:R-:W-:Y:S05]  /*95c0*/  BSYNC B1 ;  /* 0x0000000000017941 */ /* 0x000fea0003800000 */
.L_x_20680:
        /* <DEDUP_REMOVED lines=16> */
.L_x_20686:
[----:B------:R-:W-:Y:S05]  /*96d0*/  BSYNC B2 ;  /* 0x0000000000027941 */ /* 0x000fea0003800000 */
.L_x_20685:
        /* <DEDUP_REMOVED lines=44> */
.L_x_20684:
[----:B------:R-:W-:Y:S05]  /*99a0*/  BSYNC B1 ;  /* 0x0000000000017941 */ /* 0x000fea0003800000 */
.L_x_20683:
        /* <DEDUP_REMOVED lines=9> */
.L_x_20679:
        /* <DEDUP_REMOVED lines=12> */
.L_x_20688:
[----:B------:R-:W-:-:S07]  /*9b00*/  MOV R71, R244 ;  /* 0x000000f400477202 */ /* 0x000fce0000000f00 */
.L_x_20689:
[----:B------:R-:W-:Y:S05]  /*9b10*/  BSYNC B1 ;  /* 0x0000000000017941 */ /* 0x000fea0003800000 */
.L_x_20687:
        /* <DEDUP_REMOVED lines=16> */
.L_x_20693:
[----:B------:R-:W-:Y:S05]  /*9c20*/  BSYNC B2 ;  /* 0x0000000000027941 */ /* 0x000fea0003800000 */
.L_x_20692:
        /* <DEDUP_REMOVED lines=44> */
.L_x_20691:
[----:B------:R-:W-:Y:S05]  /*9ef0*/  BSYNC B1 ;  /* 0x0000000000017941 */ /* 0x000fea0003800000 */
.L_x_20690:
        /* <DEDUP_REMOVED lines=14> */
.L_x_20694:
        /* <DEDUP_REMOVED lines=12> */
.L_x_20697:
[----:B------:R-:W-:-:S07]  /*a0a0*/  IMAD.MOV.U32 R233, RZ, RZ, R244 ;  /* 0x000000ffffe97224 */ /* 0x000fce00078e00f4 */
.L_x_20698:
[----:B------:R-:W-:Y:S05]  /*a0b0*/  BSYNC B1 ;  /* 0x0000000000017941 */ /* 0x000fea0003800000 */
.L_x_20696:
        /* <DEDUP_REMOVED lines=16> */
.L_x_20702:
[----:B------:R-:W-:Y:S05]  /*a1c0*/  BSYNC B2 ;  /* 0x0000000000027941 */ /* 0x000fea0003800000 */
.L_x_20701:
        /* <DEDUP_REMOVED lines=44> */
.L_x_20700:
[----:B------:R-:W-:Y:S05]  /*a490*/  BSYNC B1 ;  /* 0x0000000000017941 */ /* 0x000fea0003800000 */
.L_x_20699:
        /* <DEDUP_REMOVED lines=9> */
.L_x_20695:
        /* <DEDUP_REMOVED lines=12> */
.L_x_20704:
[----:B------:R-:W-:-:S07]  /*a5f0*/  IMAD.MOV.U32 R241, RZ, RZ, R244 ;  /* 0x000000fffff17224 */ /* 0x000fce00078e00f4 */
.L_x_20705:
[----:B------:R-:W-:Y:S05]  /*a600*/  BSYNC B1 ;  /* 0x0000000000017941 */ /* 0x000fea0003800000 */
.L_x_20703:
        /* <DEDUP_REMOVED lines=16> */
.L_x_20709:
[----:B------:R-:W-:Y:S05]  /*a710*/  BSYNC B2 ;  /* 0x0000000000027941 */ /* 0x000fea0003800000 */
.L_x_20708:
        /* <DEDUP_REMOVED lines=44> */
.L_x_20707:
[----:B------:R-:W-:Y:S05]  /*a9e0*/  BSYNC B1 ;  /* 0x0000000000017941 */ /* 0x000fea0003800000 */
.L_x_20706:
        /* <DEDUP_REMOVED lines=14> */
.L_x_20710:
        /* <DEDUP_REMOVED lines=12> */
.L_x_20713:
[----:B------:R-:W-:-:S07]  /*ab90*/  IMAD.MOV.U32 R73, RZ, RZ, R244 ;  /* 0x000000ffff497224 */ /* 0x000fce00078e00f4 */
.L_x_20714:
[----:B------:R-:W-:Y:S05]  /*aba0*/  BSYNC B1 ;  /* 0x0000000000017941 */ /* 0x000fea0003800000 */
.L_x_20712:
        /* <DEDUP_REMOVED lines=16> */
.L_x_20718:
[----:B------:R-:W-:Y:S05]  /*acb0*/  BSYNC B2 ;  /* 0x0000000000027941 */ /* 0x000fea0003800000 */
.L_x_20717:
        /* <DEDUP_REMOVED lines=44> */
.L_x_20716:
[----:B------:R-:W-:Y:S05]  /*af80*/  BSYNC B1 ;  /* 0x0000000000017941 */ /* 0x000fea0003800000 */
.L_x_20715:
        /* <DEDUP_REMOVED lines=9> */
.L_x_20711:
        /* <DEDUP_REMOVED lines=12> */
.L_x_20720:
[----:B------:R-:W-:-:S07]  /*b0e0*/  IMAD.MOV.U32 R73, RZ, RZ, R244 ;  /* 0x000000ffff497224 */ /* 0x000fce00078e00f4 */
.L_x_20721:
[----:B------:R-:W-:Y:S05]  /*b0f0*/  BSYNC B1 ;  /* 0x0000000000017941 */ /* 0x000fea0003800000 */
.L_x_20719:
        /* <DEDUP_REMOVED lines=16> */
.L_x_20725:
[----:B------:R-:W-:Y:S05]  /*b200*/  BSYNC B2 ;  /* 0x0000000000027941 */ /* 0x000fea0003800000 */
.L_x_20724:
        /* <DEDUP_REMOVED lines=44> */
.L_x_20723:
[----:B------:R-:W-:Y:S05]  /*b4d0*/  BSYNC B1 ;  /* 0x0000000000017941 */ /* 0x000fea0003800000 */
.L_x_20722:
        /* <DEDUP_REMOVED lines=12> */
.L_x_20726:
        /* <DEDUP_REMOVED lines=12> */
.L_x_20729:
[----:B------:R-:W-:-:S07]  /*b660*/  MOV R74, R244 ;  /* 0x000000f4004a7202 */ /* 0x000fce0000000f00 */
.L_x_20730:
[----:B------:R-:W-:Y:S05]  /*b670*/  BSYNC B1 ;  /* 0x0000000000017941 */ /* 0x000fea0003800000 */
.L_x_20728:
        /* <DEDUP_REMOVED lines=16> */
.L_x_20734:
[----:B------:R-:W-:Y:S05]  /*b780*/  BSYNC B2 ;  /* 0x0000000000027941 */ /* 0x000fea0003800000 */
.L_x_20733:
        /* <DEDUP_REMOVED lines=44> */
.L_x_20732:
[----:B------:R-:W-:Y:S05]  /*ba50*/  BSYNC B1 ;  /* 0x0000000000017941 */ /* 0x000fea0003800000 */
.L_x_20731:
        /* <DEDUP_REMOVED lines=9> */
.L_x_20727:
        /* <DEDUP_REMOVED lines=12> */
.L_x_20736:
[----:B------:R-:W-:-:S07]  /*bbb0*/  MOV R74, R244 ;  /* 0x000000f4004a7202 */ /* 0x000fce0000000f00 */
.L_x_20737:
[----:B------:R-:W-:Y:S05]  /*bbc0*/  BSYNC B1 ;  /* 0x0000000000017941 */ /* 0x000fea0003800000 */
.L_x_20735:
        /* <DEDUP_REMOVED lines=16> */
.L_x_20741:
[----:B------:R-:W-:Y:S05]  /*bcd0*/  BSYNC B2 ;  /* 0x0000000000027941 */ /* 0x000fea0003800000 */
.L_x_20740:
        /* <DEDUP_REMOVED lines=44> */
.L_x_20739:
[----:B------:R-:W-:Y:S05]  /*bfa0*/  BSYNC B1 ;  /* 0x0000000000017941 */ /* 0x000fea0003800000 */
.L_x_20738:
        /* <DEDUP_REMOVED lines=12> */
.L_x_20742:
        /* <DEDUP_REMOVED lines=12> */
.L_x_20745:
[----:B------:R-:W-:-:S07]  /*c130*/  IMAD.MOV.U32 R230, RZ, RZ, R244 ;  /* 0x000000ffffe67224 */ /* 0x000fce00078e00f4 */
.L_x_20746:
[----:B------:R-:W-:Y:S05]  /*c140*/  BSYNC B1 ;  /* 0x0000000000017941 */ /* 0x000fea0003800000 */
.L_x_20744:
        /* <DEDUP_REMOVED lines=16> */
.L_x_20750:
[----:B------:R-:W-:Y:S05]  /*c250*/  BSYNC B2 ;  /* 0x0000000000027941 */ /* 0x000fea0003800000 */
.L_x_20749:
        /* <DEDUP_REMOVED lines=44> */
.L_x_20748:
[----:B------:R-:W-:Y:S05]  /*c520*/  BSYNC B1 ;  /* 0x0000000000017941 */ /* 0x000fea0003800000 */
.L_x_20747:
        /* <DEDUP_REMOVED lines=9> */
.L_x_20743:
        /* <DEDUP_REMOVED lines=12> */
.L_x_20752:
[----:B------:R-:W-:-:S07]  /*c680*/  IMAD.MOV.U32 R241, RZ, RZ, R244 ;  /* 0x000000fffff17224 */ /* 0x000fce00078e00f4 */
.L_x_20753:
[----:B------:R-:W-:Y:S05]  /*c690*/  BSYNC B1 ;  /* 0x0000000000017941 */ /* 0x000fea0003800000 */
.L_x_20751:
        /* <DEDUP_REMOVED lines=16> */
.L_x_20757:
[----:B------:R-:W-:Y:S05]  /*c7a0*/  BSYNC B2 ;  /* 0x0000000000027941 */ /* 0x000fea0003800000 */
.L_x_20756:
        /* <DEDUP_REMOVED lines=44> */
.L_x_20755:
[----:B------:R-:W-:Y:S05]  /*ca70*/  BSYNC B1 ;  /* 0x0000000000017941 */ /* 0x000fea0003800000 */
.L_x_20754:
        /* <DEDUP_REMOVED lines=12> */
.L_x_20758:
        /* <DEDUP_REMOVED lines=12> */
.L_x_20761:
[----:B------:R-:W-:-:S07]  /*cc00*/  IMAD.MOV.U32 R228, RZ, RZ, R244 ;  /* 0x000000ffffe47224 */ /* 0x000fce00078e00f4 */
.L_x_20762:
[----:B------:R-:W-:Y:S05]  /*cc10*/  BSYNC B1 ;  /* 0x0000000000017941 */ /* 0x000fea0003800000 */
.L_x_20760:
        /* <DEDUP_REMOVED lines=16> */
.L_x_20766:
[----:B------:R-:W-:Y:S05]  /*cd20*/  BSYNC B2 ;  /* 0x0000000000027941 */ /* 0x000fea0003800000 */
.L_x_20765:
        /* <DEDUP_REMOVED lines=44> */
.L_x_20764:
[----:B------:R-:W-:Y:S05]  /*cff0*/  BSYNC B1 ;  /* 0x0000000000017941 */ /* 0x000fea0003800000 */
.L_x_20763:
        /* <DEDUP_REMOVED lines=9> */
.L_x_20759:
        /* <DEDUP_REMOVED lines=18> */
[C---:B------:R-:W-:Y:S02]  /*d1b0*/  SHF.L.U32 R249, R101.reuse, 0x3, RZ ;  /* 0x0000000365f97819 */ /* 0x040fe400000006ff */
[----:B------:R-:W-:Y:S02]  /*d1c0*/  LEA.HI.X R247, R101, UR29, RZ, 0x5, P0 ;  /* 0x0000001d65f77c11 */ /* 0x000fe400080f2cff */
[----:B------:R-:W-:-:S02]  /*d1d0*/  LOP3.LUT R103, R103, R107, R105, 0xfe, !PT ;  /* 0x0000006b67677212 */ /* 0x000fc400078efe69 */
[----:B------:R-:W-:Y:S01]  /*d1e0*/  LOP3.LUT R106, R102, R106, R104, 0xfe, !PT ;  /* 0x0000006a666a7212 */ /* 0x000fe200078efe68 */
[----:B------:R0:W-:Y:S01]  /*d1f0*/  STG.E.128 desc[UR6][R246.64], R68 ;  /* 0x00000044f6007986 */ /* 0x0001e2000c101d06 */
[----:B------:R-:W-:Y:S02]  /*d200*/  SEL R105, RZ, 0x1, P2 ;  /* 0x00000001ff697807 */ /* 0x000fe40001000000 */
[----:B------:R-:W-:Y:S01]  /*d210*/  SHF.L.U64.HI R248, R101, 0x3, RZ ;  /* 0x0000000365f87819 */ /* 0x000fe200000102ff */
[----:B------:R0:W-:Y:S01]  /*d220*/  STG.E.128 desc[UR6][R246.64+0x10], R72 ;  /* 0x00001048f6007986 */ /* 0x0001e2000c101d06 */
        /* <DEDUP_REMOVED lines=25> */
.L_x_20767:
[----:B------:R-:W-:-:S07]  /*d3c0*/  VIADD R101, R101, 0x80 ;  /* 0x0000008065657836 */ /* 0x000fce0000000000 */
.L_x_20638:
[----:B------:R-:W-:Y:S05]  /*d3d0*/  BSYNC B0 ;  /* 0x0000000000007941 */ /* 0x000fea0003800000 */
.L_x_20637:
        /* <DEDUP_REMOVED lines=30> */
.L_x_20771:
[----:B------:R-:W-:-:S07]  /*d5c0*/  IMAD.MOV.U32 R246, RZ, RZ, R244 ;  /* 0x000000fffff67224 */ /* 0x000fce00078e00f4 */
.L_x_20772:
[----:B------:R-:W-:Y:S05]  /*d5d0*/  BSYNC B1 ;  /* 0x0000000000017941 */ /* 0x000fea0003800000 */
.L_x_20770:
        /* <DEDUP_REMOVED lines=16> */
.L_x_20776:
[----:B------:R-:W-:Y:S05]  /*d6e0*/  BSYNC B2 ;  /* 0x0000000000027941 */ /* 0x000fea0003800000 */
.L_x_20775:
        /* <DEDUP_REMOVED lines=44> */
.L_x_20774:
[----:B------:R-:W-:Y:S05]  /*d9b0*/  BSYNC B1 ;  /* 0x0000000000017941 */ /* 0x000fea0003800000 */
.L_x_20773:
[----:B------:R-:W0:Y:S01]  /*d9c0*/  LDC R107, c[0x0][0x294] ;  /* 0x0000a500ff6b7b82 */ /* 0x000e220000000800 */
[----:B------:R-:W-:Y:S02]  /*d9d0*/  ISETP.NE.U32.AND P2, PT, R76, RZ, PT ;  /* 0x000000ff4c00720c */ /* 0x000fe40003f45070 */
[----:B------:R-:W-:Y:S02]  /*d9e0*/  LOP3.LUT R34, R34, 0xffffffef, RZ, 0xc0, !PT ;  /* 0xffffffef22227812 */ /* 0x000fe400078ec0ff */
[----:B------:R-:W-:Y:S02]  /*d9f0*/  ISETP.NE.AND.EX P2, PT, R77, RZ, PT, P2 ;  /* 0x000000ff4d00720c */ /* 0x000fe40003f45320 */
[----:B------:R-:W-:Y:S01]  /*da00*/  I2FP.F32.U32 R77, R246 ;  /* 0x000000f6004d7245 */ /* 0x000fe20000201000 */
[----:B------:R-:W1:Y:S01]  /*da10*/  LDC R106, c[0x0][0x298] ;  /* 0x0000a600ff6a7b82 */ /* 0x000e620000000800 */
[----:B------:R-:W-:-:S10]  /*da20*/  HFMA2.MMA R246, -RZ, RZ, 0.1171875, 0 ;  /* 0x2f800000fff67435 */ /* 0x000fd400000001ff */
        /* <DEDUP_REMOVED lines=12> */
.L_x_20777:
        /* <DEDUP_REMOVED lines=12> */
.L_x_20780:
[----:B------:R-:W-:-:S07]  /*dbb0*/  IMAD.MOV.U32 R77, RZ, RZ, R244 ;  /* 0x000000ffff4d7224 */ /* 0x000fce00078e00f4 */
.L_x_20781:
[----:B------:R-:W-:Y:S05]  /*dbc0*/  BSYNC B1 ;  /* 0x0000000000017941 */ /* 0x000fea0003800000 */
.L_x_20779:
        /* <DEDUP_REMOVED lines=16> */
.L_x_20785:
[----:B------:R-:W-:Y:S05]  /*dcd0*/  BSYNC B2 ;  /* 0x0000000000027941 */ /* 0x000fea0003800000 */
.L_x_20784:
        /* <DEDUP_REMOVED lines=44> */
.L_x_20783:
[----:B------:R-:W-:Y:S05]  /*dfa0*/  BSYNC B1 ;  /* 0x0000000000017941 */ /* 0x000fea0003800000 */
.L_x_20782:
        /* <DEDUP_REMOVED lines=9> */
.L_x_20778:
        /* <DEDUP_REMOVED lines=12> */
.L_x_20787:
[----:B------:R-:W-:-:S07]  /*e100*/  MOV R77, R244 ;  /* 0x000000f4004d7202 */ /* 0x000fce0000000f00 */
.L_x_20788:
[----:B------:R-:W-:Y:S05]  /*e110*/  BSYNC B1 ;  /* 0x0000000000017941 */ /* 0x000fea0003800000 */
.L_x_20786:
        /* <DEDUP_REMOVED lines=16> */
.L_x_20792:
[----:B------:R-:W-:Y:S05]  /*e220*/  BSYNC B2 ;  /* 0x0000000000027941 */ /* 0x000fea0003800000 */
.L_x_20791:
        /* <DEDUP_REMOVED lines=44> */
.L_x_20790:
[----:B------:R-:W-:Y:S05]  /*e4f0*/  BSYNC B1 ;  /* 0x0000000000017941 */ /* 0x000fea0003800000 */
.L_x_20789:
        /* <DEDUP_REMOVED lines=14> */
.L_x_20793:
        /* <DEDUP_REMOVED lines=12> */
.L_x_20796:
[----:B------:R-:W-:-:S07]  /*e6a0*/  IMAD.MOV.U32 R80, RZ, RZ, R244 ;  /* 0x000000ffff507224 */ /* 0x000fce00078e00f4 */
.L_x_20797:
[----:B------:R-:W-:Y:S05]  /*e6b0*/  BSYNC B1 ;  /* 0x0000000000017941 */ /* 0x000fea0003800000 */
.L_x_20795:
        /* <DEDUP_REMOVED lines=16> */
.L_x_20801:
[----:B------:R-:W-:Y:S05]  /*e7c0*/  BSYNC B2 ;  /* 0x0000000000027941 */ /* 0x000fea0003800000 */
.L_x_20800:
        /* <DEDUP_REMOVED lines=44> */
.L_x_20799:
[----:B------:R-:W-:Y:S05]  /*ea90*/  BSYNC B1 ;  /* 0x0000000000017941 */ /* 0x000fea0003800000 */
.L_x_20798:
        /* <DEDUP_REMOVED lines=9> */
.L_x_20794:
        /* <DEDUP_REMOVED lines=12> */
.L_x_20803:
[----:B------:R-:W-:-:S07]  /*ebf0*/  MOV R80, R244 ;  /* 0x000000f400507202 */ /* 0x000fce0000000f00 */
.L_x_20804:
[----:B------:R-:W-:Y:S05]  /*ec00*/  BSYNC B1 ;  /* 0x0000000000017941 */ /* 0x000fea0003800000 */
.L_x_20802:
        /* <DEDUP_REMOVED lines=16> */
.L_x_20808:
[----:B------:R-:W-:Y:S05]  /*ed10*/  BSYNC B2 ;  /* 0x0000000000027941 */ /* 0x000fea0003800000 */
.L_x_20807:
        /* <DEDUP_REMOVED lines=44> */
.L_x_20806:
[----:B------:R-:W-:Y:S05]  /*efe0*/  BSYNC B1 ;  /* 0x0000000000017941 */ /* 0x000fea0003800000 */
.L_x_20805:
        /* <DEDUP_REMOVED lines=14> */
.L_x_20809:
        /* <DEDUP_REMOVED lines=12> */
.L_x_20812:
[----:B------:R-:W-:-:S07]  /*f190*/  IMAD.MOV.U32 R79, RZ, RZ, R244 ;  /* 0x000000ffff4f7224 */ /* 0x000fce00078e00f4 */
.L_x_20813:
[----:B------:R-:W-:Y:S05]  /*f1a0*/  BSYNC B1 ;  /* 0x0000000000017941 */ /* 0x000fea0003800000 */
.L_x_20811:
        /* <DEDUP_REMOVED lines=16> */
.L_x_20817:
[----:B------:R-:W-:Y:S05]  /*f2b0*/  BSYNC B2 ;  /* 0x0000000000027941 */ /* 0x000fea0003800000 */
.L_x_20816:
        /* <DEDUP_REMOVED lines=44> */
.L_x_20815:
[----:B------:R-:W-:Y:S05]  /*f580*/  BSYNC B1 ;  /* 0x0000000000017941 */ /* 0x000fea0003800000 */
.L_x_20814:
        /* <DEDUP_REMOVED lines=9> */
.L_x_20810:
        /* <DEDUP_REMOVED lines=12> */
.L_x_20819:
[----:B------:R-:W-:-:S07]  /*f6e0*/  MOV R79, R244 ;  /* 0x000000f4004f7202 */ /* 0x000fce0000000f00 */
.L_x_20820:
[----:B------:R-:W-:Y:S05]  /*f6f0*/  BSYNC B1 ;  /* 0x0000000000017941 */ /* 0x000fea0003800000 */
.L_x_20818:
        /* <DEDUP_REMOVED lines=16> */
.L_x_20824:
[----:B------:R-:W-:Y:S05]  /*f800*/  BSYNC B2 ;  /* 0x0000000000027941 */ /* 0x000fea0003800000 */
.L_x_20823:
        /* <DEDUP_REMOVED lines=44> */
.L_x_20822:
[----:B------:R-:W-:Y:S05]  /*fad0*/  BSYNC B1 ;  /* 0x0000000000017941 */ /* 0x000fea0003800000 */
.L_x_20821:
        /* <DEDUP_REMOVED lines=14> */
.L_x_20825:
        /* <DEDUP_REMOVED lines=12> */
.L_x_20828:
[----:B------:R-:W-:-:S07]  /*fc80*/  IMAD.MOV.U32 R233, RZ, RZ, R244 ;  /* 0x000000ffffe97224 */ /* 0x000fce00078e00f4 */
.L_x_20829:
[----:B------:R-:W-:Y:S05]  /*fc90*/  BSYNC B1 ;  /* 0x0000000000017941 */ /* 0x000fea0003800000 */
.L_x_20827:
        /* <DEDUP_REMOVED lines=16> */
.L_x_20833:
[----:B------:R-:W-:Y:S05]  /*fda0*/  BSYNC B2 ;  /* 0x0000000000027941 */ /* 0x000fea0003800000 */
.L_x_20832:
        /* <DEDUP_REMOVED lines=44> */
.L_x_20831:
[----:B------:R-:W-:Y:S05]  /*10070*/  BSYNC B1 ;  /* 0x0000000000017941 */ /* 0x000fea0003800000 */
.L_x_20830:
        /* <DEDUP_REMOVED lines=9> */
.L_x_20826:
        /* <DEDUP_REMOVED lines=12> */
.L_x_20835:
[----:B------:R-:W-:-:S07]  /*101d0*/  MOV R241, R244 ;  /* 0x000000f400f17202 */ /* 0x000fce0000000f00 */
.L_x_20836:
[----:B------:R-:W-:Y:S05]  /*101e0*/  BSYNC B1 ;  /* 0x0000000000017941 */ /* 0x000fea0003800000 */
.L_x_20834:
        /* <DEDUP_REMOVED lines=16> */
.L_x_20840:
[----:B------:R-:W-:Y:S05]  /*102f0*/  BSYNC B2 ;  /* 0x0000000000027941 */ /* 0x000fea0003800000 */
.L_x_20839:
        /* <DEDUP_REMOVED lines=44> */
.L_x_20838:
[----:B------:R-:W-:Y:S05]  /*105c0*/  BSYNC B1 ;  /* 0x0000000000017941 */ /* 0x000fea0003800000 */
.L_x_20837:
        /* <DEDUP_REMOVED lines=14> */
.L_x_20841:
        /* <DEDUP_REMOVED lines=12> */
.L_x_20844:
[----:B------:R-:W-:-:S07]  /*10770*/  IMAD.MOV.U32 R81, RZ, RZ, R244 ;  /* 0x000000ffff517224 */ /* 0x000fce00078e00f4 */
.L_x_20845:
[----:B------:R-:W-:Y:S05]  /*10780*/  BSYNC B1 ;  /* 0x0000000000017941 */ /* 0x000fea0003800000 */
.L_x_20843:
        /* <DEDUP_REMOVED lines=16> */
.L_x_20849:
[----:B------:R-:W-:Y:S05]  /*10890*/  BSYNC B2 ;  /* 0x0000000000027941 */ /* 0x000fea0003800000 */
.L_x_20848:
        /* <DEDUP_REMOVED lines=44> */
.L_x_20847:
[----:B------:R-:W-:Y:S05]  /*10b60*/  BSYNC B1 ;  /* 0x0000000000017941 */ /* 0x000fea0003800000 */
.L_x_20846:
        /* <DEDUP_REMOVED lines=9> */
.L_x_20842:
        /* <DEDUP_REMOVED lines=12> */
.L_x_20851:
[----:B------:R-:W-:-:S07]  /*10cc0*/  MOV R81, R244 ;  /* 0x000000f400517202 */ /* 0x000fce0000000f00 */
.L_x_20852:
[----:B------:R-:W-:Y:S05]  /*10cd0*/  BSYNC B1 ;  /* 0x0000000000017941 */ /* 0x000fea0003800000 */
.L_x_20850:
        /* <DEDUP_REMOVED lines=16> */
.L_x_20856:
[----:B------:R-:W-:Y:S05]  /*10de0*/  BSYNC B2 ;  /* 0x0000000000027941 */ /* 0x000fea0003800000 */
.L_x_20855:
        /* <DEDUP_REMOVED lines=44> */
.L_x_20854:
[----:B------:R-:W-:Y:S05]  /*110b0*/  BSYNC B1 ;  /* 0x0000000000017941 */ /* 0x000fea0003800000 */
.L_x_20853:
        /* <DEDUP_REMOVED lines=12> */
.L_x_20857:
        /* <DEDUP_REMOVED lines=12> */
.L_x_20860:
[----:B------:R-:W-:-:S07]  /*11240*/  IMAD.MOV.U32 R82, RZ, RZ, R244 ;  /* 0x000000ffff527224 */ /* 0x000fce00078e00f4 */
.L_x_20861:
[----:B------:R-:W-:Y:S05]  /*11250*/  BSYNC B1 ;  /* 0x0000000000017941 */ /* 0x000fea0003800000 */
.L_x_20859:
        /* <DEDUP_REMOVED lines=16> */
.L_x_20865:
[----:B------:R-:W-:Y:S05]  /*11360*/  BSYNC B2 ;  /* 0x0000000000027941 */ /* 0x000fea0003800000 */
.L_x_20864:
        /* <DEDUP_REMOVED lines=44> */
.L_x_20863:
[----:B------:R-:W-:Y:S05]  /*11630*/  BSYNC B1 ;  /* 0x0000000000017941 */ /* 0x000fea0003800000 */
.L_x_20862:
        /* <DEDUP_REMOVED lines=9> */
.L_x_20858:
        /* <DEDUP_REMOVED lines=12> */
.L_x_20867:
[----:B------:R-:W-:-:S07]  /*11790*/  MOV R82, R244 ;  /* 0x000000f400527202 */ /* 0x000fce0000000f00 */
.L_x_20868:
[----:B------:R-:W-:Y:S05]  /*117a0*/  BSYNC B1 ;  /* 0x0000000000017941 */ /* 0x000fea0003800000 */
.L_x_20866:
        /* <DEDUP_REMOVED lines=16> */
.L_x_20872:
[----:B------:R-:W-:Y:S05]  /*118b0*/  BSYNC B2 ;  /* 0x0000000000027941 */ /* 0x000fea0003800000 */
.L_x_20871:
        /* <DEDUP_REMOVED lines=44> */
.L_x_20870:
[----:B------:R-:W-:Y:S05]  /*11b80*/  BSYNC B1 ;  /* 0x0000000000017941 */ /* 0x000fea0003800000 */
.L_x_20869:
        /* <DEDUP_REMOVED lines=12> */
.L_x_20873:
        /* <DEDUP_REMOVED lines=12> */
.L_x_20876:
[----:B------:R-:W-:-:S07]  /*11d10*/  IMAD.MOV.U32 R230, RZ, RZ, R244 ;  /* 0x000000ffffe67224 */ /* 0x000fce00078e00f4 */
.L_x_20877:
[----:B------:R-:W-:Y:S05]  /*11d20*/  BSYNC B1 ;  /* 0x0000000000017941 */ /* 0x000fea0003800000 */
.L_x_20875:
        /* <DEDUP_REMOVED lines=16> */
.L_x_20881:
[----:B------:R-:W-:Y:S05]  /*11e30*/  BSYNC B2 ;  /* 0x0000000000027941 */ /* 0x000fea0003800000 */
.L_x_20880:
        /* <DEDUP_REMOVED lines=44> */
.L_x_20879:
[----:B------:R-:W-:Y:S05]  /*12100*/  BSYNC B1 ;  /* 0x0000000000017941 */ /* 0x000fea0003800000 */
.L_x_20878:
        /* <DEDUP_REMOVED lines=9> */
.L_x_20874:
        /* <DEDUP_REMOVED lines=12> */
.L_x_20883:
[----:B------:R-:W-:-:S07]  /*12260*/  MOV R241, R244 ;  /* 0x000000f400f17202 */ /* 0x000fce0000000f00 */
.L_x_20884:
[----:B------:R-:W-:Y:S05]  /*12270*/  BSYNC B1 ;  /* 0x0000000000017941 */ /* 0x000fea0003800000 */
.L_x_20882:
        /* <DEDUP_REMOVED lines=16> */
.L_x_20888:
[----:B------:R-:W-:Y:S05]  /*12380*/  BSYNC B2 ;  /* 0x0000000000027941 */ /* 0x000fea0003800000 */
.L_x_20887:
        /* <DEDUP_REMOVED lines=44> */
.L_x_20886:
[----:B------:R-:W-:Y:S05]  /*12650*/  BSYNC B1 ;  /* 0x0000000000017941 */ /* 0x000fea0003800000 */
.L_x_20885:
        /* <DEDUP_REMOVED lines=12> */
.L_x_20889:
        /* <DEDUP_REMOVED lines=12> */
.L_x_20892:
[----:B------:R-:W-:-:S07]  /*127e0*/  IMAD.MOV.U32 R228, RZ, RZ, R244 ;  /* 0x000000ffffe47224 */ /* 0x000fce00078e00f4 */
.L_x_20893:
[----:B------:R-:W-:Y:S05]  /*127f0*/  BSYNC B1 ;  /* 0x0000000000017941 */ /* 0x000fea0003800000 */
.L_x_20891:
        /* <DEDUP_REMOVED lines=16> */
.L_x_20897:
[----:B------:R-:W-:Y:S05]  /*12900*/  BSYNC B2 ;  /* 0x0000000000027941 */ /* 0x000fea0003800000 */
.L_x_20896:
        /* <DEDUP_REMOVED lines=44> */
.L_x_20895:
[----:B------:R-:W-:Y:S05]  /*12bd0*/  BSYNC B1 ;  /* 0x0000000000017941 */ /* 0x000fea0003800000 */
.L_x_20894:
        /* <DEDUP_REMOVED lines=9> */
.L_x_20890:
        /* <DEDUP_REMOVED lines=51> */
.L_x_20898:
[----:B------:R-:W-:-:S07]  /*12fa0*/  IADD3 R101, R101, 0x80, RZ ;  /* 0x0000008065657810 */ /* 0x000fce0007ffe0ff */
.L_x_20769:
[----:B------:R-:W-:Y:S05]  /*12fb0*/  BSYNC B0 ;  /* 0x0000000000007941 */ /* 0x000fea0003800000 */
.L_x_20768:
        /* <DEDUP_REMOVED lines=30> */
.L_x_20902:
[----:B------:R-:W-:-:S07]  /*131a0*/  IMAD.MOV.U32 R246, RZ, RZ, R244 ;  /* 0x000000fffff67224 */ /* 0x000fce00078e00f4 */
.L_x_20903:
[----:B------:R-:W-:Y:S05]  /*131b0*/  BSYNC B1 ;  /* 0x0000000000017941 */ /* 0x000fea0003800000 */
.L_x_20901:
        /* <DEDUP_REMOVED lines=16> */
.L_x_20907:
[----:B------:R-:W-:Y:S05]  /*132c0*/  BSYNC B2 ;  /* 0x0000000000027941 */ /* 0x000fea0003800000 */
.L_x_20906:
        /* <DEDUP_REMOVED lines=44> */
.L_x_20905:
[----:B------:R-:W-:Y:S05]  /*13590*/  BSYNC B1 ;  /* 0x0000000000017941 */ /* 0x000fea0003800000 */
.L_x_20904:
        /* <DEDUP_REMOVED lines=19> */
.L_x_20908:
        /* <DEDUP_REMOVED lines=12> */
.L_x_20911:
[----:B------:R-:W-:-:S07]  /*13790*/  IMAD.MOV.U32 R85, RZ, RZ, R244 ;  /* 0x000000ffff557224 */ /* 0x000fce00078e00f4 */
.L_x_20912:
[----:B------:R-:W-:Y:S05]  /*137a0*/  BSYNC B1 ;  /* 0x0000000000017941 */ /* 0x000fea0003800000 */
.L_x_20910:
        /* <DEDUP_REMOVED lines=16> */
.L_x_20916:
[----:B------:R-:W-:Y:S05]  /*138b0*/  BSYNC B2 ;  /* 0x0000000000027941 */ /* 0x000fea0003800000 */
.L_x_20915:
        /* <DEDUP_REMOVED lines=44> */
.L_x_20914:
[----:B------:R-:W-:Y:S05]  /*13b80*/  BSYNC B1 ;  /* 0x0000000000017941 */ /* 0x000fea0003800000 */
.L_x_20913:
        /* <DEDUP_REMOVED lines=9> */
.L_x_20909:
        /* <DEDUP_REMOVED lines=12> */
.L_x_20918:
[----:B------:R-:W-:-:S07]  /*13ce0*/  MOV R85, R244 ;  /* 0x000000f400557202 */ /* 0x000fce0000000f00 */
.L_x_20919:
[----:B------:R-:W-:Y:S05]  /*13cf0*/  BSYNC B1 ;  /* 0x0000000000017941 */ /* 0x000fea0003800000 */
.L_x_20917:
        /* <DEDUP_REMOVED lines=16> */
.L_x_20923:
[----:B------:R-:W-:Y:S05]  /*13e00*/  BSYNC B2 ;  /* 0x0000000000027941 */ /* 0x000fea0003800000 */
.L_x_20922:
        /* <DEDUP_REMOVED lines=44> */
.L_x_20921:
[----:B------:R-:W-:Y:S05]  /*140d0*/  BSYNC B1 ;  /* 0x0000000000017941 */ /* 0x000fea0003800000 */
.L_x_20920:
        /* <DEDUP_REMOVED lines=14> */
.L_x_20924:
        /* <DEDUP_REMOVED lines=12> */
.L_x_20927:
[----:B------:R-:W-:-:S07]  /*14280*/  IMAD.MOV.U32 R88, RZ, RZ, R244 ;  /* 0x000000ffff587224 */ /* 0x000fce00078e00f4 */
.L_x_20928:
[----:B------:R-:W-:Y:S05]  /*14290*/  BSYNC B1 ;  /* 0x0000000000017941 */ /* 0x000fea0003800000 */
.L_x_20926:
        /* <DEDUP_REMOVED lines=16> */
.L_x_20932:
[----:B------:R-:W-:Y:S05]  /*143a0*/  BSYNC B2 ;  /* 0x0000000000027941 */ /* 0x000fea0003800000 */
.L_x_20931:
        /* <DEDUP_REMOVED lines=44> */
.L_x_20930:
[----:B------:R-:W-:Y:S05]  /*14670*/  BSYNC B1 ;  /* 0x0000000000017941 */ /* 0x000fea0003800000 */
.L_x_20929:
        /* <DEDUP_REMOVED lines=9> */
.L_x_20925:
        /* <DEDUP_REMOVED lines=12> */
.L_x_20934:
[----:B------:R-:W-:-:S07]  /*147d0*/  MOV R88, R244 ;  /* 0x000000f400587202 */ /* 0x000fce0000000f00 */
.L_x_20935:
[----:B------:R-:W-:Y:S05]  /*147e0*/  BSYNC B1 ;  /* 0x0000000000017941 */ /* 0x000fea0003800000 */
.L_x_20933:
        /* <DEDUP_REMOVED lines=16> */
.L_x_20939:
[----:B------:R-:W-:Y:S05]  /*148f0*/  BSYNC B2 ;  /* 0x0000000000027941 */ /* 0x000fea0003800000 */
.L_x_20938:
        /* <DEDUP_REMOVED lines=44> */
.L_x_20937:
[----:B------:R-:W-:Y:S05]  /*14bc0*/  BSYNC B1 ;  /* 0x0000000000017941 */ /* 0x000fea0003800000 */
.L_x_20936:
        /* <DEDUP_REMOVED lines=14> */
.L_x_20940:
        /* <DEDUP_REMOVED lines=12> */
.L_x_20943:
[----:B------:R-:W-:-:S07]  /*14d70*/  IMAD.MOV.U32 R87, RZ, RZ, R244 ;  /* 0x000000ffff577224 */ /* 0x000fce00078e00f4 */
.L_x_20944:
[----:B------:R-:W-:Y:S05]  /*14d80*/  BSYNC B1 ;  /* 0x0000000000017941 */ /* 0x000fea0003800000 */
.L_x_20942:
        /* <DEDUP_REMOVED lines=16> */
.L_x_20948:
[----:B------:R-:W-:Y:S05]  /*14e90*/  BSYNC B2 ;  /* 0x0000000000027941 */ /* 0x000fea0003800000 */
.L_x_20947:
        /* <DEDUP_REMOVED lines=44> */
.L_x_20946:
[----:B------:R-:W-:Y:S05]  /*15160*/  BSYNC B1 ;  /* 0x0000000000017941 */ /* 0x000fea0003800000 */
.L_x_20945:
        /* <DEDUP_REMOVED lines=9> */
.L_x_20941:
        /* <DEDUP_REMOVED lines=12> */
.L_x_20950:
[----:B------:R-:W-:-:S07]  /*152c0*/  MOV R87, R244 ;  /* 0x000000f400577202 */ /* 0x000fce0000000f00 */
.L_x_20951:
[----:B------:R-:W-:Y:S05]  /*152d0*/  BSYNC B1 ;  /* 0x0000000000017941 */ /* 0x000fea0003800000 */
.L_x_20949:
        /* <DEDUP_REMOVED lines=16> */
.L_x_20955:
[----:B------:R-:W-:Y:S05]  /*153e0*/  BSYNC B2 ;  /* 0x0000000000027941 */ /* 0x000fea0003800000 */
.L_x_20954:
        /* <DEDUP_REMOVED lines=44> */
.L_x_20953:
[----:B------:R-:W-:Y:S05]  /*156b0*/  BSYNC B1 ;  /* 0x0000000000017941 */ /* 0x000fea0003800000 */
.L_x_20952:
        /* <DEDUP_REMOVED lines=14> */
.L_x_20956:
        /* <DEDUP_REMOVED lines=12> */
.L_x_20959:
[----:B------:R-:W-:-:S07]  /*15860*/  IMAD.MOV.U32 R233, RZ, RZ, R244 ;  /* 0x000000ffffe97224 */ /* 0x000fce00078e00f4 */
.L_x_20960:
[----:B------:R-:W-:Y:S05]  /*15870*/  BSYNC B1 ;  /* 0x0000000000017941 */ /* 0x000fea0003800000 */
.L_x_20958:
        /* <DEDUP_REMOVED lines=16> */
.L_x_20964:
[----:B------:R-:W-:Y:S05]  /*15980*/  BSYNC B2 ;  /* 0x0000000000027941 */ /* 0x000fea0003800000 */
.L_x_20963:
        /* <DEDUP_REMOVED lines=44> */
.L_x_20962:
[----:B------:R-:W-:Y:S05]  /*15c50*/  BSYNC B1 ;  /* 0x0000000000017941 */ /* 0x000fea0003800000 */
.L_x_20961:
        /* <DEDUP_REMOVED lines=9> */
.L_x_20957:
        /* <DEDUP_REMOVED lines=12> */
.L_x_20966:
[----:B------:R-:W-:-:S07]  /*15db0*/  MOV R241, R244 ;  /* 0x000000f400f17202 */ /* 0x000fce0000000f00 */
.L_x_20967:
[----:B------:R-:W-:Y:S05]  /*15dc0*/  BSYNC B1 ;  /* 0x0000000000017941 */ /* 0x000fea0003800000 */
.L_x_20965:
        /* <DEDUP_REMOVED lines=16> */
.L_x_20971:
[----:B------:R-:W-:Y:S05]  /*15ed0*/  BSYNC B2 ;  /* 0x0000000000027941 */ /* 0x000fea0003800000 */
.L_x_20970:
        /* <DEDUP_REMOVED lines=44> */
.L_x_20969:
[----:B------:R-:W-:Y:S05]  /*161a0*/  BSYNC B1 ;  /* 0x0000000000017941 */ /* 0x000fea0003800000 */
.L_x_20968:
        /* <DEDUP_REMOVED lines=14> */
.L_x_20972:
        /* <DEDUP_REMOVED lines=12> */
.L_x_20975:
[----:B------:R-:W-:-:S07]  /*16350*/  IMAD.MOV.U32 R89, RZ, RZ, R244 ;  /* 0x000000ffff597224 */ /* 0x000fce00078e00f4 */
.L_x_20976:
[----:B------:R-:W-:Y:S05]  /*16360*/  BSYNC B1 ;  /* 0x0000000000017941 */ /* 0x000fea0003800000 */
.L_x_20974:
        /* <DEDUP_REMOVED lines=16> */
.L_x_20980:
[----:B------:R-:W-:Y:S05]  /*16470*/  BSYNC B2 ;  /* 0x0000000000027941 */ /* 0x000fea0003800000 */
.L_x_20979:
        /* <DEDUP_REMOVED lines=44> */
.L_x_20978:
[----:B------:R-:W-:Y:S05]  /*16740*/  BSYNC B1 ;  /* 0x0000000000017941 */ /* 0x000fea0003800000 */
.L_x_20977:
        /* <DEDUP_REMOVED lines=9> */
.L_x_20973:
        /* <DEDUP_REMOVED lines=12> */
.L_x_20982:
[----:B------:R-:W-:-:S07]  /*168a0*/  MOV R89, R244 ;  /* 0x000000f400597202 */ /* 0x000fce0000000f00 */
.L_x_20983:
[----:B------:R-:W-:Y:S05]  /*168b0*/  BSYNC B1 ;  /* 0x0000000000017941 */ /* 0x000fea0003800000 */
.L_x_20981:
        /* <DEDUP_REMOVED lines=16> */
.L_x_20987:
[----:B------:R-:W-:Y:S05]  /*169c0*/  BSYNC B2 ;  /* 0x0000000000027941 */ /* 0x000fea0003800000 */
.L_x_20986:
        /* <DEDUP_REMOVED lines=44> */
.L_x_20985:
[----:B------:R-:W-:Y:S05]  /*16c90*/  BSYNC B1 ;  /* 0x0000000000017941 */ /* 0x000fea0003800000 */
.L_x_20984:
        /* <DEDUP_REMOVED lines=12> */
.L_x_20988:
        /* <DEDUP_REMOVED lines=12> */
.L_x_20991:
[----:B------:R-:W-:-:S07]  /*16e20*/  IMAD.MOV.U32 R90, RZ, RZ, R244 ;  /* 0x000000ffff5a7224 */ /* 0x000fce00078e00f4 */
.L_x_20992:
[----:B------:R-:W-:Y:S05]  /*16e30*/  BSYNC B1 ;  /* 0x0000000000017941 */ /* 0x000fea0003800000 */
.L_x_20990:
        /* <DEDUP_REMOVED lines=16> */
.L_x_20996:
[----:B------:R-:W-:Y:S05]  /*16f40*/  BSYNC B2 ;  /* 0x0000000000027941 */ /* 0x000fea0003800000 */
.L_x_20995:
        /* <DEDUP_REMOVED lines=44> */
.L_x_20994:
[----:B------:R-:W-:Y:S05]  /*17210*/  BSYNC B1 ;  /* 0x0000000000017941 */ /* 0x000fea0003800000 */
.L_x_20993:
        /* <DEDUP_REMOVED lines=9> */
.L_x_20989:
        /* <DEDUP_REMOVED lines=12> */
.L_x_20998:
[----:B------:R-:W-:-:S07]  /*17370*/  MOV R90, R244 ;  /* 0x000000f4005a7202 */ /* 0x000fce0000000f00 */
.L_x_20999:
[----:B------:R-:W-:Y:S05]  /*17380*/  BSYNC B1 ;  /* 0x0000000000017941 */ /* 0x000fea0003800000 */
.L_x_20997:
        /* <DEDUP_REMOVED lines=16> */
.L_x_21003:
[----:B------:R-:W-:Y:S05]  /*17490*/  BSYNC B2 ;  /* 0x0000000000027941 */ /* 0x000fea0003800000 */
.L_x_21002:
        /* <DEDUP_REMOVED lines=44> */
.L_x_21001:
[----:B------:R-:W-:Y:S05]  /*17760*/  BSYNC B1 ;  /* 0x0000000000017941 */ /* 0x000fea0003800000 */
.L_x_21000:
        /* <DEDUP_REMOVED lines=12> */
.L_x_21004:
        /* <DEDUP_REMOVED lines=12> */
.L_x_21007:
[----:B------:R-:W-:-:S07]  /*178f0*/  IMAD.MOV.U32 R230, RZ, RZ, R244 ;  /* 0x000000ffffe67224 */ /* 0x000fce00078e00f4 */
.L_x_21008:
[----:B------:R-:W-:Y:S05]  /*17900*/  BSYNC B1 ;  /* 0x0000000000017941 */ /* 0x000fea0003800000 */
.L_x_21006:
        /* <DEDUP_REMOVED lines=16> */
.L_x_21012:
[----:B------:R-:W-:Y:S05]  /*17a10*/  BSYNC B2 ;  /* 0x0000000000027941 */ /* 0x000fea0003800000 */
.L_x_21011:
        /* <DEDUP_REMOVED lines=44> */
.L_x_21010:
[----:B------:R-:W-:Y:S05]  /*17ce0*/  BSYNC B1 ;  /* 0x0000000000017941 */ /* 0x000fea0003800000 */
.L_x_21009:
        /* <DEDUP_REMOVED lines=9> */
.L_x_21005:
        /* <DEDUP_REMOVED lines=12> */
.L_x_21014:
[----:B------:R-:W-:-:S07]  /*17e40*/  MOV R241, R244 ;  /* 0x000000f400f17202 */ /* 0x000fce0000000f00 */
.L_x_21015:
[----:B------:R-:W-:Y:S05]  /*17e50*/  BSYNC B1 ;  /* 0x0000000000017941 */ /* 0x000fea0003800000 */
.L_x_21013:
        /* <DEDUP_REMOVED lines=16> */
.L_x_21019:
[----:B------:R-:W-:Y:S05]  /*17f60*/  BSYNC B2 ;  /* 0x0000000000027941 */ /* 0x000fea0003800000 */
.L_x_21018:
        /* <DEDUP_REMOVED lines=44> */
.L_x_21017:
[----:B------:R-:W-:Y:S05]  /*18230*/  BSYNC B1 ;  /* 0x0000000000017941 */ /* 0x000fea0003800000 */
.L_x_21016:
        /* <DEDUP_REMOVED lines=12> */
.L_x_21020:
        /* <DEDUP_REMOVED lines=12> */
.L_x_21023:
[----:B------:R-:W-:-:S07]  /*183c0*/  IMAD.MOV.U32 R228, RZ, RZ, R244 ;  /* 0x000000ffffe47224 */ /* 0x000fce00078e00f4 */
.L_x_21024:
[----:B------:R-:W-:Y:S05]  /*183d0*/  BSYNC B1 ;  /* 0x0000000000017941 */ /* 0x000fea0003800000 */
.L_x_21022:
        /* <DEDUP_REMOVED lines=16> */
.L_x_21028:
[----:B------:R-:W-:Y:S05]  /*184e0*/  BSYNC B2 ;  /* 0x0000000000027941 */ /* 0x000fea0003800000 */
.L_x_21027:
        /* <DEDUP_REMOVED lines=44> */
.L_x_21026:
[----:B------:R-:W-:Y:S05]  /*187b0*/  BSYNC B1 ;  /* 0x0000000000017941 */ /* 0x000fea0003800000 */
.L_x_21025:
        /* <DEDUP_REMOVED lines=9> */
.L_x_21021:
        /* <DEDUP_REMOVED lines=51> */
.L_x_21029:
[----:B------:R-:W-:-:S07]  /*18b80*/  IADD3 R101, R101, 0x80, RZ ;  /* 0x0000008065657810 */ /* 0x000fce0007ffe0ff */
.L_x_20900:
[----:B------:R-:W-:Y:S05]  /*18b90*/  BSYNC B0 ;  /* 0x0000000000007941 */ /* 0x000fea0003800000 */
.L_x_20899:
        /* <DEDUP_REMOVED lines=30> */
.L_x_21033:
[----:B------:R-:W-:-:S07]  /*18d80*/  IMAD.MOV.U32 R246, RZ, RZ, R244 ;  /* 0x000000fffff67224 */ /* 0x000fce00078e00f4 */
.L_x_21034:
[----:B------:R-:W-:Y:S05]  /*18d90*/  BSYNC B1 ;  /* 0x0000000000017941 */ /* 0x000fea0003800000 */
.L_x_21032:
        /* <DEDUP_REMOVED lines=16> */
.L_x_21038:
[----:B------:R-:W-:Y:S05]  /*18ea0*/  BSYNC B2 ;  /* 0x0000000000027941 */ /* 0x000fea0003800000 */
.L_x_21037:
        /* <DEDUP_REMOVED lines=44> */
.L_x_21036:
[----:B------:R-:W-:Y:S05]  /*19170*/  BSYNC B1 ;  /* 0x0000000000017941 */ /* 0x000fea0003800000 */
.L_x_21035:
        /* <DEDUP_REMOVED lines=19> */
.L_x_21039:
        /* <DEDUP_REMOVED lines=12> */
.L_x_21042:
[----:B------:R-:W-:-:S07]  /*19370*/  IMAD.MOV.U32 R93, RZ, RZ, R244 ;  /* 0x000000ffff5d7224 */ /* 0x000fce00078e00f4 */
.L_x_21043:
[----:B------:R-:W-:Y:S05]  /*19380*/  BSYNC B1 ;  /* 0x0000000000017941 */ /* 0x000fea0003800000 */
.L_x_21041:
        /* <DEDUP_REMOVED lines=16> */
.L_x_21047:
[----:B------:R-:W-:Y:S05]  /*19490*/  BSYNC B2 ;  /* 0x0000000000027941 */ /* 0x000fea0003800000 */
.L_x_21046:
        /* <DEDUP_REMOVED lines=44> */
.L_x_21045:
[----:B------:R-:W-:Y:S05]  /*19760*/  BSYNC B1 ;  /* 0x0000000000017941 */ /* 0x000fea0003800000 */
.L_x_21044:
        /* <DEDUP_REMOVED lines=9> */
.L_x_21040:
        /* <DEDUP_REMOVED lines=12> */
.L_x_21049:
[----:B------:R-:W-:-:S07]  /*198c0*/  MOV R93, R244 ;  /* 0x000000f4005d7202 */ /* 0x000fce0000000f00 */
.L_x_21050:
[----:B------:R-:W-:Y:S05]  /*198d0*/  BSYNC B1 ;  /* 0x0000000000017941 */ /* 0x000fea0003800000 */
.L_x_21048:
        /* <DEDUP_REMOVED lines=16> */
.L_x_21054:
[----:B------:R-:W-:Y:S05]  /*199e0*/  BSYNC B2 ;  /* 0x0000000000027941 */ /* 0x000fea0003800000 */
.L_x_21053:
        /* <DEDUP_REMOVED lines=44> */
.L_x_21052:
[----:B------:R-:W-:Y:S05]  /*19cb0*/  BSYNC B1 ;  /* 0x0000000000017941 */ /* 0x000fea0003800000 */
.L_x_21051:
        /* <DEDUP_REMOVED lines=14> */
.L_x_21055:
        /* <DEDUP_REMOVED lines=12> */
.L_x_21058:
[----:B------:R-:W-:-:S07]  /*19e60*/  IMAD.MOV.U32 R96, RZ, RZ, R244 ;  /* 0x000000ffff607224 */ /* 0x000fce00078e00f4 */
.L_x_21059:
[----:B------:R-:W-:Y:S05]  /*19e70*/  BSYNC B1 ;  /* 0x0000000000017941 */ /* 0x000fea0003800000 */
.L_x_21057:
        /* <DEDUP_REMOVED lines=16> */
.L_x_21063:
[----:B------:R-:W-:Y:S05]  /*19f80*/  BSYNC B2 ;  /* 0x0000000000027941 */ /* 0x000fea0003800000 */
.L_x_21062:
        /* <DEDUP_REMOVED lines=44> */
.L_x_21061:
[----:B------:R-:W-:Y:S05]  /*1a250*/  BSYNC B1 ;  /* 0x0000000000017941 */ /* 0x000fea0003800000 */
.L_x_21060:
        /* <DEDUP_REMOVED lines=9> */
.L_x_21056:
        /* <DEDUP_REMOVED lines=12> */
.L_x_21065:
[----:B------:R-:W-:-:S07]  /*1a3b0*/  MOV R96, R244 ;  /* 0x000000f400607202 */ /* 0x000fce0000000f00 */
.L_x_21066:
[----:B------:R-:W-:Y:S05]  /*1a3c0*/  BSYNC B1 ;  /* 0x0000000000017941 */ /* 0x000fea0003800000 */
.L_x_21064:
        /* <DEDUP_REMOVED lines=16> */
.L_x_21070:
[----:B------:R-:W-:Y:S05]  /*1a4d0*/  BSYNC B2 ;  /* 0x0000000000027941 */ /* 0x000fea0003800000 */
.L_x_21069:
        /* <DEDUP_REMOVED lines=44> */
.L_x_21068:
[----:B------:R-:W-:Y:S05]  /*1a7a0*/  BSYNC B1 ;  /* 0x0000000000017941 */ /* 0x000fea0003800000 */
.L_x_21067:
        /* <DEDUP_REMOVED lines=14> */
.L_x_21071:
        /* <DEDUP_REMOVED lines=12> */
.L_x_21074:
[----:B------:R-:W-:-:S07]  /*1a950*/  IMAD.MOV.U32 R95, RZ, RZ, R244 ;  /* 0x000000ffff5f7224 */ /* 0x000fce00078e00f4 */
.L_x_21075:
[----:B------:R-:W-:Y:S05]  /*1a960*/  BSYNC B1 ;  /* 0x0000000000017941 */ /* 0x000fea0003800000 */
.L_x_21073:
        /* <DEDUP_REMOVED lines=16> */
.L_x_21079:
[----:B------:R-:W-:Y:S05]  /*1aa70*/  BSYNC B2 ;  /* 0x0000000000027941 */ /* 0x000fea0003800000 */
.L_x_21078:
        /* <DEDUP_REMOVED lines=44> */
.L_x_21077:
[----:B------:R-:W-:Y:S05]  /*1ad40*/  BSYNC B1 ;  /* 0x0000000000017941 */ /* 0x000fea0003800000 */
.L_x_21076:
        /* <DEDUP_REMOVED lines=9> */
.L_x_21072:
        /* <DEDUP_REMOVED lines=12> */
.L_x_21081:
[----:B------:R-:W-:-:S07]  /*1aea0*/  MOV R95, R244 ;  /* 0x000000f4005f7202 */ /* 0x000fce0000000f00 */
.L_x_21082:
[----:B------:R-:W-:Y:S05]  /*1aeb0*/  BSYNC B1 ;  /* 0x0000000000017941 */ /* 0x000fea0003800000 */
.L_x_21080:
        /* <DEDUP_REMOVED lines=16> */
.L_x_21086:
[----:B------:R-:W-:Y:S05]  /*1afc0*/  BSYNC B2 ;  /* 0x0000000000027941 */ /* 0x000fea0003800000 */
.L_x_21085:
        /* <DEDUP_REMOVED lines=44> */
.L_x_21084:
[----:B------:R-:W-:Y:S05]  /*1b290*/  BSYNC B1 ;  /* 0x0000000000017941 */ /* 0x000fea0003800000 */
.L_x_21083:
        /* <DEDUP_REMOVED lines=14> */
.L_x_21087:
        /* <DEDUP_REMOVED lines=12> */
.L_x_21090:
[----:B------:R-:W-:-:S07]  /*1b440*/  IMAD.MOV.U32 R233, RZ, RZ, R244 ;  /* 0x000000ffffe97224 */ /* 0x000fce00078e00f4 */
.L_x_21091:
[----:B------:R-:W-:Y:S05]  /*1b450*/  BSYNC B1 ;  /* 0x0000000000017941 */ /* 0x000fea0003800000 */
.L_x_21089:
        /* <DEDUP_REMOVED lines=16> */
.L_x_21095:
[----:B------:R-:W-:Y:S05]  /*1b560*/  BSYNC B2 ;  /* 0x0000000000027941 */ /* 0x000fea0003800000 */
.L_x_21094:
        /* <DEDUP_REMOVED lines=44> */
.L_x_21093:
[----:B------:R-:W-:Y:S05]  /*1b830*/  BSYNC B1 ;  /* 0x0000000000017941 */ /* 0x000fea0003800000 */
.L_x_21092:
        /* <DEDUP_REMOVED lines=9> */
.L_x_21088:
        /* <DEDUP_REMOVED lines=12> */
.L_x_21097:
[----:B------:R-:W-:-:S07]  /*1b990*/  MOV R241, R244 ;  /* 0x000000f400f17202 */ /* 0x000fce0000000f00 */
.L_x_21098:
[----:B------:R-:W-:Y:S05]  /*1b9a0*/  BSYNC B1 ;  /* 0x0000000000017941 */ /* 0x000fea0003800000 */
.L_x_21096:
        /* <DEDUP_REMOVED lines=16> */
.L_x_21102:
[----:B------:R-:W-:Y:S05]  /*1bab0*/  BSYNC B2 ;  /* 0x0000000000027941 */ /* 0x000fea0003800000 */
.L_x_21101:
        /* <DEDUP_REMOVED lines=44> */
.L_x_21100:
[----:B------:R-:W-:Y:S05]  /*1bd80*/  BSYNC B1 ;  /* 0x0000000000017941 */ /* 0x000fea0003800000 */
.L_x_21099:
        /* <DEDUP_REMOVED lines=14> */
.L_x_21103:
        /* <DEDUP_REMOVED lines=12> */
.L_x_21106:
[----:B------:R-:W-:-:S07]  /*1bf30*/  IMAD.MOV.U32 R97, RZ, RZ, R244 ;  /* 0x000000ffff617224 */ /* 0x000fce00078e00f4 */
.L_x_21107:
[----:B------:R-:W-:Y:S05]  /*1bf40*/  BSYNC B1 ;  /* 0x0000000000017941 */ /* 0x000fea0003800000 */
.L_x_21105:
        /* <DEDUP_REMOVED lines=16> */
.L_x_21111:
[----:B------:R-:W-:Y:S05]  /*1c050*/  BSYNC B2 ;  /* 0x0000000000027941 */ /* 0x000fea0003800000 */
.L_x_21110:
        /* <DEDUP_REMOVED lines=44> */
.L_x_21109:
[----:B------:R-:W-:Y:S05]  /*1c320*/  BSYNC B1 ;  /* 0x0000000000017941 */ /* 0x000fea0003800000 */
.L_x_21108:
        /* <DEDUP_REMOVED lines=9> */
.L_x_21104:
        /* <DEDUP_REMOVED lines=12> */
.L_x_21113:
[----:B------:R-:W-:-:S07]  /*1c480*/  MOV R97, R244 ;  /* 0x000000f400617202 */ /* 0x000fce0000000f00 */
.L_x_21114:
[----:B------:R-:W-:Y:S05]  /*1c490*/  BSYNC B1 ;  /* 0x0000000000017941 */ /* 0x000fea0003800000 */
.L_x_21112:
        /* <DEDUP_REMOVED lines=16> */
.L_x_21118:
[----:B------:R-:W-:Y:S05]  /*1c5a0*/  BSYNC B2 ;  /* 0x0000000000027941 */ /* 0x000fea0003800000 */
.L_x_21117:
        /* <DEDUP_REMOVED lines=44> */
.L_x_21116:
[----:B------:R-:W-:Y:S05]  /*1c870*/  BSYNC B1 ;  /* 0x0000000000017941 */ /* 0x000fea0003800000 */
.L_x_21115:
        /* <DEDUP_REMOVED lines=12> */
.L_x_21119:
        /* <DEDUP_REMOVED lines=12> */
.L_x_21122:
[----:B------:R-:W-:-:S07]  /*1ca00*/  IMAD.MOV.U32 R98, RZ, RZ, R244 ;  /* 0x000000ffff627224 */ /* 0x000fce00078e00f4 */
.L_x_21123:
[----:B------:R-:W-:Y:S05]  /*1ca10*/  BSYNC B1 ;  /* 0x0000000000017941 */ /* 0x000fea0003800000 */
.L_x_21121:
        /* <DEDUP_REMOVED lines=16> */
.L_x_21127:
[----:B------:R-:W-:Y:S05]  /*1cb20*/  BSYNC B2 ;  /* 0x0000000000027941 */ /* 0x000fea0003800000 */
.L_x_21126:
        /* <DEDUP_REMOVED lines=44> */
.L_x_21125:
[----:B------:R-:W-:Y:S05]  /*1cdf0*/  BSYNC B1 ;  /* 0x0000000000017941 */ /* 0x000fea0003800000 */
.L_x_21124:
        /* <DEDUP_REMOVED lines=9> */
.L_x_21120:
        /* <DEDUP_REMOVED lines=12> */
.L_x_21129:
[----:B------:R-:W-:-:S07]  /*1cf50*/  MOV R98, R244 ;  /* 0x000000f400627202 */ /* 0x000fce0000000f00 */
.L_x_21130:
[----:B------:R-:W-:Y:S05]  /*1cf60*/  BSYNC B1 ;  /* 0x0000000000017941 */ /* 0x000fea0003800000 */
.L_x_21128:
        /* <DEDUP_REMOVED lines=16> */
.L_x_21134:
[----:B------:R-:W-:Y:S05]  /*1d070*/  BSYNC B2 ;  /* 0x0000000000027941 */ /* 0x000fea0003800000 */
.L_x_21133:
        /* <DEDUP_REMOVED lines=44> */
.L_x_21132:
[----:B------:R-:W-:Y:S05]  /*1d340*/  BSYNC B1 ;  /* 0x0000000000017941 */ /* 0x000fea0003800000 */
.L_x_21131:
        /* <DEDUP_REMOVED lines=12> */
.L_x_21135:
        /* <DEDUP_REMOVED lines=12> */
.L_x_21138:
[----:B------:R-:W-:-:S07]  /*1d4d0*/  IMAD.MOV.U32 R230, RZ, RZ, R244 ;  /* 0x000000ffffe67224 */ /* 0x000fce00078e00f4 */
.L_x_21139:
[----:B------:R-:W-:Y:S05]  /*1d4e0*/  BSYNC B1 ;  /* 0x0000000000017941 */ /* 0x000fea0003800000 */
.L_x_21137:
        /* <DEDUP_REMOVED lines=16> */
.L_x_21143:
[----:B------:R-:W-:Y:S05]  /*1d5f0*/  BSYNC B2 ;  /* 0x0000000000027941 */ /* 0x000fea0003800000 */
.L_x_21142:
        /* <DEDUP_REMOVED lines=44> */
.L_x_21141:
[----:B------:R-:W-:Y:S05]  /*1d8c0*/  BSYNC B1 ;  /* 0x0000000000017941 */ /* 0x000fea0003800000 */
.L_x_21140:
        /* <DEDUP_REMOVED lines=9> */
.L_x_21136:
        /* <DEDUP_REMOVED lines=12> */
.L_x_21145:
[----:B------:R-:W-:-:S07]  /*1da20*/  MOV R241, R244 ;  /* 0x000000f400f17202 */ /* 0x000fce0000000f00 */
.L_x_21146:
[----:B------:R-:W-:Y:S05]  /*1da30*/  BSYNC B1 ;  /* 0x0000000000017941 */ /* 0x000fea0003800000 */
.L_x_21144:
        /* <DEDUP_REMOVED lines=16> */
.L_x_21150:
[----:B------:R-:W-:Y:S05]  /*1db40*/  BSYNC B2 ;  /* 0x0000000000027941 */ /* 0x000fea0003800000 */
.L_x_21149:
        /* <DEDUP_REMOVED lines=44> */
.L_x_21148:
[----:B------:R-:W-:Y:S05]  /*1de10*/  BSYNC B1 ;  /* 0x0000000000017941 */ /* 0x000fea0003800000 */
.L_x_21147:
        /* <DEDUP_REMOVED lines=12> */
.L_x_21151:
        /* <DEDUP_REMOVED lines=12> */
.L_x_21154:
[----:B------:R-:W-:-:S07]  /*1dfa0*/  IMAD.MOV.U32 R228, RZ, RZ, R244 ;  /* 0x000000ffffe47224 */ /* 0x000fce00078e00f4 */
.L_x_21155:
[----:B------:R-:W-:Y:S05]  /*1dfb0*/  BSYNC B1 ;  /* 0x0000000000017941 */ /* 0x000fea0003800000 */
.L_x_21153:
        /* <DEDUP_REMOVED lines=16> */
.L_x_21159:
[----:B------:R-:W-:Y:S05]  /*1e0c0*/  BSYNC B2 ;  /* 0x0000000000027941 */ /* 0x000fea0003800000 */
.L_x_21158:
        /* <DEDUP_REMOVED lines=44> */
.L_x_21157:
[----:B------:R-:W-:Y:S05]  /*1e390*/  BSYNC B1 ;  /* 0x0000000000017941 */ /* 0x000fea0003800000 */
.L_x_21156:
        /* <DEDUP_REMOVED lines=9> */
.L_x_21152:
        /* <DEDUP_REMOVED lines=24> */
[----:B------:R-:W-:Y:S01]  /*1e5b0*/  SHF.R.U32.HI R101, RZ, 0x1d, R101 ;  /* 0x0000001dff657819 */ /* 0x000fe20000011665 */
[----:B------:R2:W-:Y:S01]  /*1e5c0*/  STG.E.128 desc[UR6][R246.64+0x10], R96 ;  /* 0x00001060f6007986 */ /* 0x0005e2000c101d06 */
        /* <DEDUP_REMOVED lines=25> */
.L_x_21031:
[----:B------:R-:W-:Y:S05]  /*1e760*/  BSYNC B0 ;  /* 0x0000000000007941 */ /* 0x000fea0003800000 */
.L_x_21030:
        /* <DEDUP_REMOVED lines=155> */
.L_x_21182:
        /* <DEDUP_REMOVED lines=20> */
[----:B------:R-:W2:Y:S01]  /*1f260*/  SHFL.DOWN PT, R106, R105, 0x2, 0x1f ;  /* 0x08401f00696a7f89 */ /* 0x000ea200000e0000 */
[----:B-1----:R-:W-:-:S04]  /*1f270*/  @!P0 LEA R100, R101, R100, 0x18 ;  /* 0x0000006465648211 */ /* 0x002fc800078ec0ff */
[----:B0-----:R-:W-:Y:S02]  /*1f280*/  @!P0 LEA R247, R103, R100, 0x3 ;  /* 0x0000006467f78211 */ /* 0x001fe400078e18ff */
[----:B------:R-:W-:Y:S01]  /*1f290*/  CS2R R100, SRZ ;  /* 0x0000000000647805 */ /* 0x000fe2000001ff00 */
[----:B--2---:R-:W-:Y:S01]  /*1f2a0*/  IMAD.IADD R104, R106, 0x1, R105 ;  /* 0x000000016a687824 */ /* 0x004fe200078e0269 */
        /* <DEDUP_REMOVED lines=12> */
[----:B--2---:R-:W-:Y:S01]  /*1f370*/  FADD.FTZ R101, R246, R101 ;  /* 0x00000065f6657221 */ /* 0x004fe20000010000 */
[----:B------:R-:W-:Y:S01]  /*1f380*/  IADD3 R246, R104, R105, RZ ;  /* 0x0000006968f67210 */ /* 0x000fe20007ffe0ff */
[----:B-1----:R-:W-:Y:S01]  /*1f390*/  FMUL.FTZ R100, R106, R247 ;  /* 0x000000f76a647220 */ /* 0x002fe20000410000 */
[----:B------:R-:W-:Y:S01]  /*1f3a0*/  FMUL.FTZ R248, R248, R249 ;  /* 0x000000f9f8f87220 */ /* 0x000fe20000410000 */
[----:B------:R-:W-:Y:S02]  /*1f3b0*/  I2FP.F32.S32 R247, R105 ;  /* 0x0000006900f77245 */ /* 0x000fe40000201400 */
[----:B------:R-:W-:Y:S01]  /*1f3c0*/  I2FP.F32.S32 R246, R246 ;  /* 0x000000f600f67245 */ /* 0x000fe20000201400 */
[----:B------:R-:W-:Y:S02]  /*1f3d0*/  FMUL.FTZ R248, R248, R107 ;  /* 0x0000006bf8f87220 */ /* 0x000fe40000410000 */
[----:B------:R-:W0:Y:S01]  /*1f3e0*/  SHFL.DOWN PT, R107, R100, 0x1, 0x1f ;  /* 0x08201f00646b7f89 */ /* 0x000e2200000e0000 */
[----:B------:R-:W1:Y:S01]  /*1f3f0*/  MUFU.RCP R104, R246 ;  /* 0x000000f600687308 */ /* 0x000e620000001000 */
[----:B------:R-:W-:-:S05]  /*1f400*/  FFMA.FTZ R106, R106, R248, R101 ;  /* 0x000000f86a6a7223 */ /* 0x000fca0000010065 */
[----:B------:R-:W2:Y:S01]  /*1f410*/  SHFL.DOWN PT, R101, R106, 0x1, 0x1f ;  /* 0x08201f006a657f89 */ /* 0x000ea200000e0000 */
[----:B0-----:R-:W-:Y:S01]  /*1f420*/  FADD.FTZ R105, R100, -R107 ;  /* 0x8000006b64697221 */ /* 0x001fe20000010000 */
[----:B------:R-:W-:-:S03]  /*1f430*/  FMUL.FTZ R250, R107, R247 ;  /* 0x000000f76bfa7220 */ /* 0x000fc60000410000 */
[----:B------:R-:W-:Y:S01]  /*1f440*/  FMUL.FTZ R248, R105, R105 ;  /* 0x0000006969f87220 */ /* 0x000fe20000410000 */
[----:B--2---:R-:W-:-:S03]  /*1f450*/  FADD.FTZ R101, R106, R101 ;  /* 0x000000656a657221 */ /* 0x004fc60000010000 */
[C---:B------:R-:W-:Y:S01]  /*1f460*/  FMUL.FTZ R248, R103.reuse, R248 ;  /* 0x000000f867f87220 */ /* 0x040fe20000410000 */
[----:B------:R-:W-:-:S03]  /*1f470*/  FFMA.FTZ R103, R103, R100, R250 ;  /* 0x0000006467677223 */ /* 0x000fc600000100fa */
[----:B------:R-:W-:Y:S01]  /*1f480*/  FMUL.FTZ R248, R248, R247 ;  /* 0x000000f7f8f87220 */ /* 0x000fe20000410000 */
[C---:B-1----:R-:W-:Y:S02]  /*1f490*/  FMUL.FTZ R105, R104.reuse, R103 ;  /* 0x0000006768697220 */ /* 0x042fe40000410000 */
[----:B------:R-:W0:Y:S01]  /*1f4a0*/  LDC R103, c[0x0][0x2d8] ;  /* 0x0000b600ff677b82 */ /* 0x000e220000000800 */
[----:B------:R-:W-:-:S03]  /*1f4b0*/  FFMA.FTZ R248, R104, R248, R101 ;  /* 0x000000f868f87223 */ /* 0x000fc60000010065 */
        /* <DEDUP_REMOVED lines=36> */
[----:B------:R-:W-:Y:S01]  /*1f700*/  F2FP.F16.F32.PACK_AB R100, R101, R100 ;  /* 0x000000646564723e */ /* 0x000fe200000000ff */
[----:B------:R-:W-:Y:S01]  /*1f710*/  FADD.FTZ R107, R66, -UR38 ;  /* 0x80000026426b7e21 */ /* 0x000fe20008010000 */
[----:B------:R-:W-:Y:S01]  /*1f720*/  FADD.FTZ R251, R67, -UR38 ;  /* 0x8000002643fb7e21 */ /* 0x000fe20008010000 */
[----:B------:R-:W-:Y:S01]  /*1f730*/  F2FP.F16.F32.PACK_AB R101, R103, R102 ;  /* 0x000000666765723e */ /* 0x000fe200000000ff */
[----:B------:R-:W-:Y:S01]  /*1f740*/  FFMA.FTZ R102, R28, R249, R21 ;  /* 0x000000f91c667223 */ /* 0x000fe20000010015 */
[----:B------:R-:W-:Y:S01]  /*1f750*/  FFMA.FTZ R103, R29, R250, R20 ;  /* 0x000000fa1d677223 */ /* 0x000fe20000010014 */
[----:B------:R-:W-:Y:S01]  /*1f760*/  FMUL.FTZ R107, R107, UR27 ;  /* 0x0000001b6b6b7c20 */ /* 0x000fe20008410000 */
[----:B------:R-:W-:Y:S01]  /*1f770*/  FMUL.FTZ R251, R251, UR27 ;  /* 0x0000001bfbfb7c20 */ /* 0x000fe20008410000 */
[----:B------:R-:W-:Y:S01]  /*1f780*/  FFMA.FTZ R248, R14, R248, R7 ;  /* 0x000000f80ef87223 */ /* 0x000fe20000010007 */
[----:B------:R-:W-:Y:S01]  /*1f790*/  FFMA.FTZ R250, R13, R250, R4 ;  /* 0x000000fa0dfa7223 */ /* 0x000fe20000010004 */
[----:B------:R-:W-:Y:S01]  /*1f7a0*/  F2FP.F16.F32.PACK_AB R102, R103, R102 ;  /* 0x000000666766723e */ /* 0x000fe200000000ff */
[----:B------:R-:W-:Y:S01]  /*1f7b0*/  FFMA.FTZ R103, R26, R107, R19 ;  /* 0x0000006b1a677223 */ /* 0x000fe20000010013 */
[-C--:B------:R-:W-:Y:S01]  /*1f7c0*/  FFMA.FTZ R246, R27, R251.reuse, R18 ;  /* 0x000000fb1bf67223 */ /* 0x080fe20000010012 */
[----:B------:R-:W-:Y:S01]  /*1f7d0*/  FFMA.FTZ R252, R11, R251, R2 ;  /* 0x000000fb0bfc7223 */ /* 0x000fe20000010002 */
[----:B------:R-:W-:Y:S01]  /*1f7e0*/  FFMA.FTZ R251, R16, R106, R9 ;  /* 0x0000006a10fb7223 */ /* 0x000fe20000010009 */
[----:B------:R-:W-:Y:S01]  /*1f7f0*/  FFMA.FTZ R106, R12, R249, R5 ;  /* 0x000000f90c6a7223 */ /* 0x000fe20000010005 */
[----:B------:R-:W-:Y:S01]  /*1f800*/  FFMA.FTZ R249, R15, R104, R6 ;  /* 0x000000680ff97223 */ /* 0x000fe20000010006 */
[----:B------:R-:W-:Y:S01]  /*1f810*/  F2FP.F16.F32.PACK_AB R103, R246, R103 ;  /* 0x00000067f667723e */ /* 0x000fe200000000ff */
[----:B------:R-:W-:Y:S01]  /*1f820*/  FFMA.FTZ R107, R10, R107, R3 ;  /* 0x0000006b0a6b7223 */ /* 0x000fe20000010003 */
[----:B------:R-:W0:Y:S01]  /*1f830*/  LDC.64 R246, c[0x0][0x2b8] ;  /* 0x0000ae00fff67b82 */ /* 0x000e220000000a00 */
[----:B------:R-:W-:Y:S01]  /*1f840*/  FFMA.FTZ R104, R17, R105, R8 ;  /* 0x0000006911687223 */ /* 0x000fe20000010008 */
[----:B------:R-:W-:-:S02]  /*1f850*/  F2FP.F16.F32.PACK_AB R106, R250, R106 ;  /* 0x0000006afa6a723e */ /* 0x000fc400000000ff */
[----:B------:R-:W-:Y:S02]  /*1f860*/  F2FP.F16.F32.PACK_AB R107, R252, R107 ;  /* 0x0000006bfc6b723e */ /* 0x000fe400000000ff */
[----:B------:R-:W-:Y:S02]  /*1f870*/  F2FP.F16.F32.PACK_AB R105, R249, R248 ;  /* 0x000000f8f969723e */ /* 0x000fe400000000ff */
[----:B------:R-:W-:Y:S01]  /*1f880*/  F2FP.F16.F32.PACK_AB R104, R104, R251 ;  /* 0x000000fb6868723e */ /* 0x000fe200000000ff */
[----:B0-----:R-:W-:-:S05]  /*1f890*/  IMAD.WIDE.U32 R246, R237, 0x10, R246 ;  /* 0x00000010edf67825 */ /* 0x001fca00078e00f6 */
[----:B------:R0:W-:Y:S02]  /*1f8a0*/  STG.E.128 desc[UR6][R246.64], R100 ;  /* 0x00000064f6007986 */ /* 0x0001e4000c101d06 */
[----:B0-----:R-:W0:Y:S02]  /*1f8b0*/  LDC.64 R246, c[0x0][0x2c0] ;  /* 0x0000b000fff67b82 */ /* 0x001e240000000a00 */
[C---:B0-----:R-:W-:Y:S01]  /*1f8c0*/  IMAD.WIDE.U32 R246, R237.reuse, 0x10, R246 ;  /* 0x00000010edf67825 */ /* 0x041fe200078e00f6 */
[----:B------:R-:W-:-:S04]  /*1f8d0*/  IADD3 R237, R237, 0x80, RZ ;  /* 0x00000080eded7810 */ /* 0x000fc80007ffe0ff */
[----:B------:R1:W-:Y:S03]  /*1f8e0*/  STG.E.128 desc[UR6][R246.64], R104 ;  /* 0x00000068f6007986 */ /* 0x0003e6000c101d06 */
.L_x_21162:
[----:B------:R-:W-:Y:S05]  /*1f8f0*/  BSYNC B0 ;  /* 0x0000000000007941 */ /* 0x000fea0003800000 */
.L_x_21161:
        /* <DEDUP_REMOVED lines=47> */
[----:B0-----:R-:W-:-:S04]  /*1fbf0*/  IMAD.WIDE.U32 R246, R237, 0x10, R246 ;  /* 0x00000010edf67825 */ /* 0x001fc800078e00f6 */
[----:B------:R-:W-:Y:S01]  /*1fc00*/  VIADD R237, R237, 0x80 ;  /* 0x00000080eded7836 */ /* 0x000fe20000000000 */
[----:B------:R2:W-:Y:S06]  /*1fc10*/  STG.E.128 desc[UR6][R246.64], R104 ;  /* 0x00000068f6007986 */ /* 0x0005ec000c101d06 */
.L_x_21164:
[----:B------:R-:W-:Y:S05]  /*1fc20*/  BSYNC B0 ;  /* 0x0000000000007941 */ /* 0x000fea0003800000 */
.L_x_21163:
        /* <DEDUP_REMOVED lines=50> */
.L_x_21166:
[----:B------:R-:W-:Y:S05]  /*1ff50*/  BSYNC B0 ;  /* 0x0000000000007941 */ /* 0x000fea0003800000 */
.L_x_21165:
        /* <DEDUP_REMOVED lines=50> */
.L_x_21168:
[----:B------:R-:W-:Y:S05]  /*20280*/  BSYNC B0 ;  /* 0x0000000000007941 */ /* 0x000fea0003800000 */
.L_x_21167:
        /* <DEDUP_REMOVED lines=47> */
[----:B0-----:R-:W-:-:S05]  /*20580*/  IMAD.WIDE.U32 R246, R237, 0x10, R246 ;  /* 0x00000010edf67825 */ /* 0x001fca00078e00f6 */
[----:B------:R0:W-:Y:S02]  /*20590*/  STG.E.128 desc[UR6][R246.64], R104 ;  /* 0x00000068f6007986 */ /* 0x0001e4000c101d06 */
.L_x_21170:
[----:B------:R-:W-:Y:S05]  /*205a0*/  BSYNC B0 ;  /* 0x0000000000007941 */ /* 0x000fea0003800000 */
.L_x_21169:
[----:B------:R-:W-:Y:S02]  /*205b0*/  IADD3 R35, R35, UR34, RZ ;  /* 0x0000002223237c10 */ /* 0x000fe4000fffe0ff */
[----:B0-----:R-:W-:Y:S02]  /*205c0*/  SEL R100, RZ, 0x1, P4 ;  /* 0x00000001ff647807 */ /* 0x001fe40002000000 */
[----:B------:R-:W-:-:S13]  /*205d0*/  ISETP.GE.AND P0, PT, R35, UR35, PT ;  /* 0x0000002323007c0c */ /* 0x000fda000bf06270 */
[----:B------:R-:W-:Y:S05]  /*205e0*/  @!P0 BRA `(.L_x_21171) ;  /* 0xfffffe1400788947 */ /* 0x000fea000383ffff */
[----:B------:R-:W-:Y:S05]  /*205f0*/  EXIT ;  /* 0x000000000000794d */ /* 0x000fea0003800000 */
.L_x_21160:
[----:B------:R-:W-:Y:S01]  /*20600*/  HFMA2.MMA R104, -RZ, RZ, 0, 5.9604644775390625e-08 ;  /* 0x00000001ff687435 */ /* 0x000fe200000001ff */
[----:B------:R-:W-:Y:S01]  /*20610*/  IMAD.MOV.U32 R251, RZ, RZ, R101 ;  /* 0x000000fffffb7224 */ /* 0x000fe200078e0065 */
[----:B------:R-:W-:Y:S01]  /*20620*/  MOV R106, 0xffffffff ;  /* 0xffffffff006a7802 */ /* 0x000fe20000000f00 */
[----:B------:R-:W-:-:S08]  /*20630*/  IMAD.MOV.U32 R105, RZ, RZ, 0x1f ;  /* 0x0000001fff697424 */ /* 0x000fd000078e00ff */
[----:B------:R-:W-:Y:S05]  /*20640*/  WARPSYNC.COLLECTIVE R106, `(.L_x_21172) ;  /* 0x000000006a087348 */ /* 0x000fea0003c00000 */
[----:B------:R0:W1:Y:S02]  /*20650*/  SHFL.BFLY P6, R249, R251, R104, R105 ;  /* 0x0c000068fbf97389 */ /* 0x00006400000c0069 */
[----:B01----:R-:W-:Y:S01]  /*20660*/  ENDCOLLECTIVE ;  /* 0x000000000000791b */ /* 0x003fe20003800000 */
.L_x_21172:
[----:B------:R-:W-:Y:S02]  /*20670*/  IMAD.MOV.U32 R104, RZ, RZ, 0x2 ;  /* 0x00000002ff687424 */ /* 0x000fe400078e00ff */
[----:B------:R-:W-:-:S04]  /*20680*/  IMAD.MOV.U32 R100, RZ, RZ, R249 ;  /* 0x000000ffff647224 */ /* 0x000fc800078e00f9 */
[----:B------:R-:W-:-:S05]  /*20690*/  FADD.FTZ R107, R101, R100 ;  /* 0x00000064656b7221 */ /* 0x000fca0000010000 */
[----:B------:R-:W-:-:S07]  /*206a0*/  MOV R251, R107 ;  /* 0x0000006b00fb7202 */ /* 0x000fce0000000f00 */
[----:B------:R-:W-:Y:S05]  /*206b0*/  WARPSYNC.COLLECTIVE R106, `(.L_x_21173) ;  /* 0x000000006a087348 */ /* 0x000fea0003c00000 */
[----:B------:R0:W1:Y:S02]  /*206c0*/  SHFL.BFLY P6, R249, R251, R104, R105 ;  /* 0x0c000068fbf97389 */ /* 0x00006400000c0069 */
[----:B01----:R-:W-:Y:S01]  /*206d0*/  ENDCOLLECTIVE ;  /* 0x000000000000791b */ /* 0x003fe20003800000 */
.L_x_21173:
[----:B------:R-:W-:Y:S01]  /*206e0*/  HFMA2.MMA R104, -RZ, RZ, 0, 2.384185791015625e-07 ;  /* 0x00000004ff687435 */ /* 0x000fe200000001ff */
[----:B------:R-:W-:-:S05]  /*206f0*/  MOV R100, R249 ;  /* 0x000000f900647202 */ /* 0x000fca0000000f00 */
[----:B------:R-:W-:-:S04]  /*20700*/  FADD.FTZ R246, R107, R100 ;  /* 0x000000646bf67221 */ /* 0x000fc80000010000 */
[----:B------:R-:W-:-:S07]  /*20710*/  IMAD.MOV.U32 R251, RZ, RZ, R246 ;  /* 0x000000fffffb7224 */ /* 0x000fce00078e00f6 */
[----:B------:R-:W-:Y:S05]  /*20720*/  WARPSYNC.COLLECTIVE R106, `(.L_x_21174) ;  /* 0x000000006a087348 */ /* 0x000fea0003c00000 */
[----:B------:R0:W1:Y:S02]  /*20730*/  SHFL.BFLY P6, R249, R251, R104, R105 ;  /* 0x0c000068fbf97389 */ /* 0x00006400000c0069 */
[----:B01----:R-:W-:Y:S01]  /*20740*/  ENDCOLLECTIVE ;  /* 0x000000000000791b */ /* 0x003fe20003800000 */
.L_x_21174:
[----:B------:R-:W-:Y:S02]  /*20750*/  IMAD.MOV.U32 R104, RZ, RZ, 0x8 ;  /* 0x00000008ff687424 */ /* 0x000fe400078e00ff */
[----:B------:R-:W-:-:S04]  /*20760*/  IMAD.MOV.U32 R247, RZ, RZ, R249 ;  /* 0x000000fffff77224 */ /* 0x000fc800078e00f9 */
[----:B------:R-:W-:-:S05]  /*20770*/  FADD.FTZ R247, R246, R247 ;  /* 0x000000f7f6f77221 */ /* 0x000fca0000010000 */
[----:B------:R-:W-:-:S07]  /*20780*/  MOV R251, R247 ;  /* 0x000000f700fb7202 */ /* 0x000fce0000000f00 */
[----:B------:R-:W-:Y:S05]  /*20790*/  WARPSYNC.COLLECTIVE R106, `(.L_x_21175) ;  /* 0x000000006a087348 */ /* 0x000fea0003c00000 */
[----:B------:R0:W1:Y:S02]  /*207a0*/  SHFL.BFLY P6, R249, R251, R104, R105 ;  /* 0x0c000068fbf97389 */ /* 0x00006400000c0069 */
[----:B01----:R-:W-:Y:S01]  /*207b0*/  ENDCOLLECTIVE ;  /* 0x000000000000791b */ /* 0x003fe20003800000 */
.L_x_21175:
[----:B------:R-:W-:Y:S01]  /*207c0*/  HFMA2.MMA R104, -RZ, RZ, 0, 9.5367431640625e-07 ;  /* 0x00000010ff687435 */ /* 0x000fe200000001ff */
[----:B------:R-:W-:-:S05]  /*207d0*/  MOV R100, R249 ;  /* 0x000000f900647202 */ /* 0x000fca0000000f00 */
[----:B------:R-:W-:-:S04]  /*207e0*/  FADD.FTZ R248, R247, R100 ;  /* 0x00000064f7f87221 */ /* 0x000fc80000010000 */
[----:B------:R-:W-:-:S07]  /*207f0*/  IMAD.MOV.U32 R251, RZ, RZ, R248 ;  /* 0x000000fffffb7224 */ /* 0x000fce00078e00f8 */
[----:B------:R-:W-:Y:S05]  /*20800*/  WARPSYNC.COLLECTIVE R106, `(.L_x_21176) ;  /* 0x000000006a087348 */ /* 0x000fea0003c00000 */
[----:B------:R0:W1:Y:S02]  /*20810*/  SHFL.BFLY P6, R249, R251, R104, R105 ;  /* 0x0c000068fbf97389 */ /* 0x00006400000c0069 */
[----:B01----:R-:W-:Y:S01]  /*20820*/  ENDCOLLECTIVE ;  /* 0x000000000000791b */ /* 0x003fe20003800000 */
.L_x_21176:
        /* <DEDUP_REMOVED lines=84> */
[----:B------:R-:W-:Y:S01]  /*20d70*/  MOV R104, 0x1 ;  /* 0x0000000100687802 */ /* 0x000fe20000000f00 */
[----:B------:R-:W-:Y:S02]  /*20d80*/  IMAD.MOV.U32 R105, RZ, RZ, 0x1f ;  /* 0x0000001fff697424 */ /* 0x000fe400078e00ff */
[----:B------:R-:W-:-:S07]  /*20d90*/  IMAD.MOV.U32 R251, RZ, RZ, R101 ;  /* 0x000000fffffb7224 */ /* 0x000fce00078e0065 */
[----:B------:R-:W-:Y:S05]  /*20da0*/  WARPSYNC.COLLECTIVE R106, `(.L_x_21177) ;  /* 0x000000006a087348 */ /* 0x000fea0003c00000 */
[----:B------:R0:W1:Y:S02]  /*20db0*/  SHFL.BFLY P6, R249, R251, R104, R105 ;  /* 0x0c000068fbf97389 */ /* 0x00006400000c0069 */
[----:B01----:R-:W-:Y:S01]  /*20dc0*/  ENDCOLLECTIVE ;  /* 0x000000000000791b */ /* 0x003fe20003800000 */
.L_x_21177:
[----:B------:R-:W-:Y:S01]  /*20dd0*/  HFMA2.MMA R104, -RZ, RZ, 0, 1.1920928955078125e-07 ;  /* 0x00000002ff687435 */ /* 0x000fe200000001ff */
[----:B------:R-:W-:-:S05]  /*20de0*/  MOV R246, R249 ;  /* 0x000000f900f67202 */ /* 0x000fca0000000f00 */
[----:B------:R-:W-:-:S04]  /*20df0*/  FADD.FTZ R246, R101, R246 ;  /* 0x000000f665f67221 */ /* 0x000fc80000010000 */
[----:B------:R-:W-:-:S07]  /*20e00*/  IMAD.MOV.U32 R251, RZ, RZ, R246 ;  /* 0x000000fffffb7224 */ /* 0x000fce00078e00f6 */
[----:B------:R-:W-:Y:S05]  /*20e10*/  WARPSYNC.COLLECTIVE R106, `(.L_x_21178) ;  /* 0x000000006a087348 */ /* 0x000fea0003c00000 */
[----:B------:R0:W1:Y:S02]  /*20e20*/  SHFL.BFLY P6, R249, R251, R104, R105 ;  /* 0x0c000068fbf97389 */ /* 0x00006400000c0069 */
[----:B01----:R-:W-:Y:S01]  /*20e30*/  ENDCOLLECTIVE ;  /* 0x000000000000791b */ /* 0x003fe20003800000 */
.L_x_21178:
[----:B------:R-:W-:Y:S02]  /*20e40*/  IMAD.MOV.U32 R104, RZ, RZ, 0x4 ;  /* 0x00000004ff687424 */ /* 0x000fe400078e00ff */
[----:B------:R-:W-:-:S04]  /*20e50*/  IMAD.MOV.U32 R107, RZ, RZ, R249 ;  /* 0x000000ffff6b7224 */ /* 0x000fc800078e00f9 */
[----:B------:R-:W-:-:S05]  /*20e60*/  FADD.FTZ R107, R246, R107 ;  /* 0x0000006bf66b7221 */ /* 0x000fca0000010000 */
[----:B------:R-:W-:-:S07]  /*20e70*/  MOV R251, R107 ;  /* 0x0000006b00fb7202 */ /* 0x000fce0000000f00 */
[----:B------:R-:W-:Y:S05]  /*20e80*/  WARPSYNC.COLLECTIVE R106, `(.L_x_21179) ;  /* 0x000000006a087348 */ /* 0x000fea0003c00000 */
[----:B------:R0:W1:Y:S02]  /*20e90*/  SHFL.BFLY P6, R249, R251, R104, R105 ;  /* 0x0c000068fbf97389 */ /* 0x00006400000c0069 */
[----:B01----:R-:W-:Y:S01]  /*20ea0*/  ENDCOLLECTIVE ;  /* 0x000000000000791b */ /* 0x003fe20003800000 */
.L_x_21179:
[----:B------:R-:W-:Y:S01]  /*20eb0*/  HFMA2.MMA R104, -RZ, RZ, 0, 4.76837158203125e-07 ;  /* 0x00000008ff687435 */ /* 0x000fe200000001ff */
[----:B------:R-:W-:-:S05]  /*20ec0*/  MOV R248, R249 ;  /* 0x000000f900f87202 */ /* 0x000fca0000000f00 */
[----:B------:R-:W-:-:S04]  /*20ed0*/  FADD.FTZ R248, R107, R248 ;  /* 0x000000f86bf87221 */ /* 0x000fc80000010000 */
[----:B------:R-:W-:-:S07]  /*20ee0*/  IMAD.MOV.U32 R251, RZ, RZ, R248 ;  /* 0x000000fffffb7224 */ /* 0x000fce00078e00f8 */
[----:B------:R-:W-:Y:S05]  /*20ef0*/  WARPSYNC.COLLECTIVE R106, `(.L_x_21180) ;  /* 0x000000006a087348 */ /* 0x000fea0003c00000 */
[----:B------:R0:W1:Y:S02]  /*20f00*/  SHFL.BFLY P6, R249, R251, R104, R105 ;  /* 0x0c000068fbf97389 */ /* 0x00006400000c0069 */
[----:B01----:R-:W-:Y:S01]  /*20f10*/  ENDCOLLECTIVE ;  /* 0x000000000000791b */ /* 0x003fe20003800000 */
.L_x_21180:
[----:B------:R-:W-:Y:S02]  /*20f20*/  IMAD.MOV.U32 R104, RZ, RZ, 0x10 ;  /* 0x00000010ff687424 */ /* 0x000fe400078e00ff */
[----:B------:R-:W-:-:S04]  /*20f30*/  IMAD.MOV.U32 R247, RZ, RZ, R249 ;  /* 0x000000fffff77224 */ /* 0x000fc800078e00f9 */
[----:B------:R-:W-:-:S05]  /*20f40*/  FADD.FTZ R247, R248, R247 ;  /* 0x000000f7f8f77221 */ /* 0x000fca0000010000 */
[----:B------:R-:W-:-:S07]  /*20f50*/  MOV R251, R247 ;  /* 0x000000f700fb7202 */ /* 0x000fce0000000f00 */
[----:B------:R-:W-:Y:S05]  /*20f60*/  WARPSYNC.COLLECTIVE R106, `(.L_x_21181) ;  /* 0x000000006a087348 */ /* 0x000fea0003c00000 */
[----:B------:R0:W1:Y:S02]  /*20f70*/  SHFL.BFLY P6, R249, R251, R104, R105 ;  /* 0x0c000068fbf97389 */ /* 0x00006400000c0069 */
[----:B01----:R-:W-:Y:S01]  /*20f80*/  ENDCOLLECTIVE ;  /* 0x000000000000791b */ /* 0x003fe20003800000 */
.L_x_21181:
[----:B------:R-:W-:Y:S01]  /*20f90*/  MOV R250, R249 ;  /* 0x000000f900fa7202 */ /* 0x000fe20000000f00 */
[----:B------:R-:W-:Y:S06]  /*20fa0*/  BRA `(.L_x_21182) ;  /* 0xffffffe0005c7947 */ /* 0x000fec000383ffff */
.L_x_21183:
        /* <DEDUP_REMOVED lines=13> */
.L_x_33552:


//--------------------- .text._ZN10layer_norm31ln_parallel_residual_fwd_kernelINS_13Kernel_traitsI6__halfS2_fS2_fjLj5120ELj1ELj1ELj4ELj16ENS_18Kernel_traits_baseILj5120ES2_S2_fS2_fjLj128EEEEELb1ELb0ELb1EEEvNS_9FwdParamsE --------------------------
	.section	.text._ZN10layer_norm31ln_parallel_residual_fwd_kernelINS_13Kernel_traitsI6__halfS2_fS2_fjLj5120ELj1ELj1ELj4ELj16ENS_18Kernel_traits_baseILj5120ES2_S2_fS2_fjLj128EEEEELb1ELb0ELb1EEEvNS_9FwdParamsE,"ax",@progbits
	.align	128
        .global         _ZN10layer_norm31ln_parallel_residual_fwd_kernelINS_13Kernel_traitsI6__halfS2_fS2_fjLj5120ELj1ELj1ELj4ELj16ENS_18Kernel_traits_baseILj5120ES2_S2_fS2_fjLj128EEEEELb1ELb0ELb1EEEvNS_9FwdParamsE
        .type           _ZN10layer_norm31ln_parallel_residual_fwd_kernelINS_13Kernel_traitsI6__halfS2_fS2_fjLj5120ELj1ELj1ELj4ELj16ENS_18Kernel_traits_baseILj5120ES2_S2_fS2_fjLj128EEEEELb1ELb0ELb1EEEvNS_9FwdParamsE,@function
        .size           _ZN10layer_norm31ln_parallel_residual_fwd_kernelINS_13Kernel_traitsI6__halfS2_fS2_fjLj5120ELj1ELj1ELj4ELj16ENS_18Kernel_traits_baseILj5120ES2_S2_fS2_fjLj128EEEEELb1ELb0ELb1EEEvNS_9FwdParamsE,(.L_x_33553 - _ZN10layer_norm31ln_parallel_residual_fwd_kernelINS_13Kernel_traitsI6__halfS2_fS2_fjLj5120ELj1ELj1ELj4ELj16ENS_18Kernel_traits_baseILj5120ES2_S2_fS2_fjLj128EEEEELb1ELb0ELb1EEEvNS_9FwdParamsE)
        .other          _ZN10layer_norm31ln_parallel_residual_fwd_kernelINS_13Kernel_traitsI6__halfS2_fS2_fjLj5120ELj1ELj1ELj4ELj16ENS_18Kernel_traits_baseILj5120ES2_S2_fS2_fjLj128EEEEELb1ELb0ELb1EEEvNS_9FwdParamsE,@"STO_CUDA_ENTRY STV_DEFAULT"
_ZN10layer_norm31ln_parallel_residual_fwd_kernelINS_13Kernel_traitsI6__halfS2_fS2_fjLj5120ELj1ELj1ELj4ELj16ENS_18Kernel_traits_baseILj5120ES2_S2_fS2_fjLj128EEEEELb1ELb0ELb1EEEvNS_9FwdParamsE:
.text._ZN10layer_norm31ln_parallel_residual_fwd_kernelINS_13Kernel_traitsI6__halfS2_fS2_fjLj5120ELj1ELj1ELj4ELj16ENS_18Kernel_traits_baseILj5120ES2_S2_fS2_fjLj128EEEEELb1ELb0ELb1EEEvNS_9FwdParamsE:
        /* <DEDUP_REMOVED lines=16> */
[----:B------:R-:W1:Y:S01]  /*0100*/  S2R R14, SR_CTAID.X ;  /* 0x00000000000e7919 */ /* 0x000e620000002500 */
[----:B------:R-:W-:Y:S01]  /*0110*/  ISETP.NE.U32.AND P0, PT, RZ, UR8, PT ;  /* 0x00000008ff007c0c */ /* 0x000fe2000bf05070 */
[----:B------:R-:W-:-:S03]  /*0120*/  ULDC UR8, c[0x0][0x0] ;  /* 0x0000000000087ab9 */ /* 0x000fc60000000800 */
[----:B------:R-:W-:Y:S01]  /*0130*/  ISETP.NE.AND.EX P0, PT, RZ, UR9, PT, P0 ;  /* 0x00000009ff007c0c */ /* 0x000fe2000bf05300 */
[----:B-1----:R-:W-:Y:S01]  /*0140*/  IMAD R194, R14, UR8, R181 ;  /* 0x000000080ec27c24 */ /* 0x002fe2000f8e02b5 */
[----:B------:R-:W-:Y:S01]  /*0150*/  ULDC.64 UR8, c[0x0][0x2d0] ;  /* 0x0000b40000087ab9 */ /* 0x000fe20000000a00 */
[----:B------:R-:W-:-:S05]  /*0160*/  LOP3.LUT R0, R181, 0x7f, RZ, 0xc0, !PT ;  /* 0x0000007fb5007812 */ /* 0x000fca00078ec0ff */
[C---:B------:R-:W-:Y:S02]  /*0170*/  IMAD.SHL.U32 R15, R0.reuse, 0x10, RZ ;  /* 0x00000010000f7824 */ /* 0x040fe400078e00ff */
[----:B----4-:R-:W-:-:S05]  /*0180*/  IMAD.WIDE.U32 R60, R0, 0x10, R60 ;  /* 0x00000010003c7825 */ /* 0x010fca00078e003c */
[----:B------:R0:W5:Y:S04]  /*0190*/  @P0 LDG.E.128 R8, desc[UR4][R60.64] ;  /* 0x000000043c080981 */ /* 0x000168000c1e1d00 */
[----:B------:R0:W5:Y:S04]  /*01a0*/  @P0 LDG.E.128 R16, desc[UR4][R60.64+0x800] ;  /* 0x000800043c100981 */ /* 0x000168000c1e1d00 */
[----:B------:R0:W5:Y:S04]  /*01b0*/  @P0 LDG.E.128 R24, desc[UR4][R60.64+0x1000] ;  /* 0x001000043c180981 */ /* 0x000168000c1e1d00 */
[----:B------:R0:W5:Y:S04]  /*01c0*/  @P0 LDG.E.128 R32, desc[UR4][R60.64+0x1800] ;  /* 0x001800043c200981 */ /* 0x000168000c1e1d00 */
[----:B------:R-:W5:Y:S01]  /*01d0*/  @P0 LDG.E.128 R60, desc[UR4][R60.64+0x2000] ;  /* 0x002000043c3c0981 */ /* 0x000f62000c1e1d00 */
[----:B--2---:R-:W-:-:S02]  /*01e0*/  @P1 R2UR UR6, R2 ;  /* 0x00000000020612ca */ /* 0x004fc400000e0000 */
[----:B------:R-:W-:Y:S02]  /*01f0*/  @P1 R2UR UR7, R3 ;  /* 0x00000000030712ca */ /* 0x000fe400000e0000 */
[----:B---3--:R-:W-:-:S04]  /*0200*/  @P1 IADD3 R196, P2, R4, R7, RZ ;  /* 0x0000000704c41210 */ /* 0x008fc80007f5e0ff */
[----:B------:R-:W-:Y:S02]  /*0210*/  @P1 IADD3.X R197, RZ, R5, RZ, P2, !PT ;  /* 0x00000005ffc51210 */ /* 0x000fe400017fe4ff */
[----:B------:R-:W-:-:S04]  /*0220*/  ISETP.NE.U32.AND P1, PT, RZ, UR8, PT ;  /* 0x00000008ff007c0c */ /* 0x000fc8000bf25070 */
[----:B------:R-:W-:-:S13]  /*0230*/  ISETP.NE.AND.EX P1, PT, RZ, UR9, PT, P1 ;  /* 0x00000009ff007c0c */ /* 0x000fda000bf25310 */
[----:B------:R-:W1:Y:S01]  /*0240*/  @P1 LDC.64 R44, c[0x0][0x2d0] ;  /* 0x0000b400ff2c1b82 */ /* 0x000e620000000a00 */
[----:B------:R-:W-:-:S04]  /*0250*/  IADD3 R40, P2, R15, UR8, RZ ;  /* 0x000000080f287c10 */ /* 0x000fc8000ff5e0ff */
[----:B------:R-:W-:Y:S01]  /*0260*/  IADD3.X R41, RZ, UR9, RZ, P2, !PT ;  /* 0x00000009ff297c10 */ /* 0x000fe200097fe4ff */
[----:B------:R-:W-:Y:S01]  /*0270*/  IMAD.WIDE.U32 R4, R194, -0x326172a9, RZ ;  /* 0xcd9e8d57c2047825 */ /* 0x000fe200078e00ff */
[--C-:B------:R-:W-:Y:S01]  /*0280*/  SHF.R.U64 R193, R196, 0x2, R197.reuse ;  /* 0x00000002c4c17819 */ /* 0x100fe200000012c5 */
[----:B------:R-:W-:Y:S02]  /*0290*/  UIADD3 UR23, UR7, -0x4498517b, URZ ;  /* 0xbb67ae8507177890 */ /* 0x000fe4000fffe03f */
[----:B------:R0:W5:Y:S01]  /*02a0*/  @P1 LDG.E.128 R56, desc[UR4][R40.64] ;  /* 0x0000000428381981 */ /* 0x000162000c1e1d00 */
[----:B------:R-:W-:Y:S01]  /*02b0*/  SHF.R.U32.HI R180, RZ, 0x2, R197 ;  /* 0x00000002ffb47819 */ /* 0x000fe200000116c5 */
[----:B------:R-:W-:Y:S02]  /*02c0*/  UIADD3 UR22, UR6, -0x61c88647, URZ ;  /* 0x9e3779b906167890 */ /* 0x000fe4000fffe03f */
[----:B------:R0:W5:Y:S01]  /*02d0*/  @P1 LDG.E.128 R52, desc[UR4][R40.64+0x800] ;  /* 0x0008000428341981 */ /* 0x000162000c1e1d00 */
[----:B------:R-:W-:-:S02]  /*02e0*/  UIADD3 UR24, UR6, 0x3c6ef372, URZ ;  /* 0x3c6ef37206187890 */ /* 0x000fc4000fffe03f */
[----:B------:R-:W-:Y:S01]  /*02f0*/  UIADD3 UR25, UR7, 0x76cf5d0a, URZ ;  /* 0x76cf5d0a07197890 */ /* 0x000fe2000fffe03f */
[----:B------:R0:W5:Y:S01]  /*0300*/  @P1 LDG.E.128 R48, desc[UR4][R40.64+0x1000] ;  /* 0x0010000428301981 */ /* 0x000162000c1e1d00 */
[----:B------:R-:W-:Y:S02]  /*0310*/  UIADD3 UR27, UR7, 0x32370b8f, URZ ;  /* 0x32370b8f071b7890 */ /* 0x000fe4000fffe03f */
[----:B------:R-:W-:Y:S02]  /*0320*/  UIADD3 UR26, UR6, -0x255992d5, URZ ;  /* 0xdaa66d2b061a7890 */ /* 0x000fe4000fffe03f */
[----:B------:R-:W-:Y:S01]  /*0330*/  UIADD3 UR28, UR6, 0x78dde6e4, URZ ;  /* 0x78dde6e4061c7890 */ /* 0x000fe2000fffe03f */
[----:B-1----:R-:W-:Y:S01]  /*0340*/  @P1 IMAD.WIDE.U32 R44, R0, 0x10, R44 ;  /* 0x00000010002c1825 */ /* 0x002fe200078e002c */
[----:B------:R-:W-:Y:S02]  /*0350*/  UIADD3 UR29, UR7, -0x126145ec, URZ ;  /* 0xed9eba14071d7890 */ /* 0x000fe4000fffe03f */
[----:B------:R-:W-:Y:S01]  /*0360*/  UIADD3 UR31, UR7, -0x56f99767, URZ ;  /* 0xa9066899071f7890 */ /* 0x000fe2000fffe03f */
[----:B------:R-:W5:Y:S01]  /*0370*/  @P1 LDG.E.128 R40, desc[UR4][R40.64+0x1800] ;  /* 0x0018000428281981 */ /* 0x000f62000c1e1d00 */
[----:B------:R-:W-:-:S02]  /*0380*/  UIADD3 UR30, UR6, 0x1715609d, URZ ;  /* 0x1715609d061e7890 */ /* 0x000fc4000fffe03f */
[----:B------:R-:W-:Y:S01]  /*0390*/  UIADD3 UR32, UR6, -0x4ab325aa, URZ ;  /* 0xb54cda5606207890 */ /* 0x000fe2000fffe03f */
[----:B------:R-:W5:Y:S01]  /*03a0*/  @P1 LDG.E.128 R44, desc[UR4][R44.64+0x2000] ;  /* 0x002000042c2c1981 */ /* 0x000f62000c1e1d00 */
[----:B------:R-:W-:Y:S01]  /*03b0*/  IMAD.WIDE.U32 R2, R193, -0x2daee0ad, RZ ;  /* 0xd2511f53c1027825 */ /* 0x000fe200078e00ff */
[----:B------:R-:W-:Y:S01]  /*03c0*/  LOP3.LUT R6, R5, UR6, R180, 0x96, !PT ;  /* 0x0000000605067c12 */ /* 0x000fe2000f8e96b4 */
[----:B------:R-:W-:Y:S01]  /*03d0*/  UIADD3 UR33, UR7, 0x646e171e, URZ ;  /* 0x646e171e07217890 */ /* 0x000fe2000fffe03f */
[----:B------:R-:W-:Y:S01]  /*03e0*/  LEA.HI R181, R181, R14, RZ, 0x19 ;  /* 0x0000000eb5b57211 */ /* 0x000fe200078fc8ff */
[----:B------:R-:W-:Y:S01]  /*03f0*/  UIADD3 UR34, UR6, 0x5384540f, URZ ;  /* 0x5384540f06227890 */ /* 0x000fe2000fffe03f */
[----:B------:R-:W-:Y:S01]  /*0400*/  LOP3.LUT R12, R3, UR7, RZ, 0x3c, !PT ;  /* 0x00000007030c7c12 */ /* 0x000fe2000f8e3cff */
[----:B------:R-:W-:Y:S01]  /*0410*/  IMAD.WIDE.U32 R6, R6, -0x2daee0ad, RZ ;  /* 0xd2511f5306067825 */ /* 0x000fe200078e00ff */
[----:B------:R-:W-:Y:S01]  /*0420*/  UIADD3 UR35, UR7, 0x1fd5c5a3, URZ ;  /* 0x1fd5c5a307237890 */ /* 0x000fe2000fffe03f */
[----:B------:R-:W-:-:S02]  /*0430*/  ULDC.64 UR8, c[0x0][0x268] ;  /* 0x00009a0000087ab9 */ /* 0x000fc40000000a00 */
        /* <DEDUP_REMOVED lines=25> */
[----:B------:R-:W-:-:S04]  /*05d0*/  ISETP.GE.AND P2, PT, R181, UR10, PT ;  /* 0x0000000ab5007c0c */ /* 0x000fc8000bf46270 */
[----:B------:R-:W-:Y:S01]  /*05e0*/  LOP3.LUT R177, R13, UR34, R4, 0x96, !PT ;  /* 0x000000220db17c12 */ /* 0x000fe2000f8e9604 */
[----:B------:R-:W-:Y:S01]  /*05f0*/  UIADD3 UR37, UR7, -0x24c28bd8, URZ ;  /* 0xdb3d742807257890 */ /* 0x000fe2000fffe03f */
[----:B------:R-:W-:Y:S02]  /*0600*/  LOP3.LUT R178, R7, UR35, R2, 0x96, !PT ;  /* 0x0000002307b27c12 */ /* 0x000fe4000f8e9602 */
[----:B------:R-:W-:Y:S01]  /*0610*/  IADD3 R2, P3, R15, UR8, RZ ;  /* 0x000000080f027c10 */ /* 0x000fe2000ff7e0ff */
[----:B------:R-:W-:Y:S01]  /*0620*/  IMAD.HI.U32 R3, R177, -0x2daee0ad, RZ ;  /* 0xd2511f53b1037827 */ /* 0x000fe200078e00ff */
[----:B------:R-:W-:-:S03]  /*0630*/  UIADD3 UR36, UR6, -0xe443238, URZ ;  /* 0xf1bbcdc806247890 */ /* 0x000fc6000fffe03f */
[----:B------:R-:W-:Y:S01]  /*0640*/  IMAD.HI.U32 R5, R178, -0x326172a9, RZ ;  /* 0xcd9e8d57b2057827 */ /* 0x000fe200078e00ff */
[----:B------:R-:W-:-:S03]  /*0650*/  LOP3.LUT R182, R3, UR37, R6, 0x96, !PT ;  /* 0x0000002503b67c12 */ /* 0x000fc6000f8e9606 */
[----:B------:R-:W-:Y:S01]  /*0660*/  IMAD.X R3, RZ, RZ, UR9, P3 ;  /* 0x00000009ff037e24 */ /* 0x000fe200098e06ff */
[----:B------:R-:W-:Y:S01]  /*0670*/  LOP3.LUT R184, R5, UR36, R12, 0x96, !PT ;  /* 0x0000002405b87c12 */ /* 0x000fe2000f8e960c */
[----:B0-----:R-:W-:Y:S06]  /*0680*/  @P2 EXIT ;  /* 0x000000000000294d */ /* 0x001fec0003800000 */
[----:B------:R-:W0:Y:S01]  /*0690*/  LDC.64 R12, c[0x0][0x260] ;  /* 0x00009800ff0c7b82 */ /* 0x000e220000000a00 */
[----:B-----5:R-:W-:Y:S02]  /*06a0*/  @!P0 CS2R R8, SRZ ;  /* 0x0000000000088805 */ /* 0x020fe4000001ff00 */
[----:B------:R-:W-:Y:S02]  /*06b0*/  @!P0 CS2R R10, SRZ ;  /* 0x00000000000a8805 */ /* 0x000fe4000001ff00 */
[----:B------:R-:W-:Y:S02]  /*06c0*/  @!P0 CS2R R16, SRZ ;  /* 0x0000000000108805 */ /* 0x000fe4000001ff00 */
[----:B------:R-:W-:Y:S02]  /*06d0*/  @!P1 CS2R R40, SRZ ;  /* 0x0000000000289805 */ /* 0x000fe4000001ff00 */
[----:B------:R-:W-:Y:S02]  /*06e0*/  @!P0 CS2R R18, SRZ ;  /* 0x0000000000128805 */ /* 0x000fe4000001ff00 */
[----:B------:R-:W-:Y:S01]  /*06f0*/  @!P0 CS2R R24, SRZ ;  /* 0x0000000000188805 */ /* 0x000fe2000001ff00 */
[----:B------:R-:W5:Y:S01]  /*0700*/  LDG.E.128 R124, desc[UR4][R2.64] ;  /* 0x00000004027c7981 */ /* 0x000f62000c1e1d00 */
[----:B------:R-:W-:Y:S01]  /*0710*/  @!P0 CS2R R26, SRZ ;  /* 0x00000000001a8805 */ /* 0x000fe2000001ff00 */
[--C-:B------:R-:W-:Y:S01]  /*0720*/  HADD2.F32 R4, -RZ, R9.reuse.H0_H0 ;  /* 0x20000009ff047230 */ /* 0x100fe20000004100 */
[----:B------:R-:W-:Y:S01]  /*0730*/  @!P0 CS2R R32, SRZ ;  /* 0x0000000000208805 */ /* 0x000fe2000001ff00 */
[----:B------:R-:W5:Y:S01]  /*0740*/  LDG.E.128 R120, desc[UR4][R2.64+0x800] ;  /* 0x0008000402787981 */ /* 0x000f62000c1e1d00 */
[----:B------:R-:W-:Y:S01]  /*0750*/  HADD2.F32 R5, -RZ, R9.H1_H1 ;  /* 0x30000009ff057230 */ /* 0x000fe20000004100 */
[----:B------:R-:W-:-:S02]  /*0760*/  @!P0 CS2R R34, SRZ ;  /* 0x0000000000228805 */ /* 0x000fc4000001ff00 */
[----:B------:R-:W5:Y:S01]  /*0770*/  LDG.E.128 R116, desc[UR4][R2.64+0x1000] ;  /* 0x0010000402747981 */ /* 0x000f62000c1e1d00 */
[----:B------:R-:W-:-:S03]  /*0780*/  HADD2.F32 R6, -RZ, R10.H0_H0 ;  /* 0x2000000aff067230 */ /* 0x000fc60000004100 */
[----:B------:R-:W5:Y:S01]  /*0790*/  LDG.E.128 R112, desc[UR4][R2.64+0x1800] ;  /* 0x0018000402707981 */ /* 0x000f62000c1e1d00 */
[----:B------:R-:W-:-:S03]  /*07a0*/  @!P0 CS2R R60, SRZ ;  /* 0x00000000003c8805 */ /* 0x000fc6000001ff00 */
[----:B------:R1:W5:Y:S01]  /*07b0*/  LDG.E.128 R108, desc[UR4][R2.64+0x2000] ;  /* 0x00200004026c7981 */ /* 0x000362000c1e1d00 */
[----:B0-----:R-:W-:Y:S01]  /*07c0*/  IMAD.WIDE.U32 R12, R0, 0x10, R12 ;  /* 0x00000010000c7825 */ /* 0x001fe200078e000c */
[----:B------:R-:W-:Y:S02]  /*07d0*/  @!P0 CS2R R62, SRZ ;  /* 0x00000000003e8805 */ /* 0x000fe4000001ff00 */
[----:B------:R-:W-:Y:S02]  /*07e0*/  @!P1 CS2R R56, SRZ ;  /* 0x0000000000389805 */ /* 0x000fe4000001ff00 */
[----:B------:R-:W-:Y:S01]  /*07f0*/  @!P1 CS2R R58, SRZ ;  /* 0x00000000003a9805 */ /* 0x000fe2000001ff00 */
[----:B------:R-:W-:Y:S01]  /*0800*/  HADD2.F32 R7, -RZ, R10.H1_H1 ;  /* 0x3000000aff077230 */ /* 0x000fe20000004100 */
[----:B------:R-:W5:Y:S01]  /*0810*/  LDG.E.128 R104, desc[UR4][R12.64] ;  /* 0x000000040c687981 */ /* 0x000f62000c1e1d00 */
[----:B------:R-:W-:Y:S01]  /*0820*/  HADD2.F32 R9, -RZ, R11.H1_H1 ;  /* 0x3000000bff097230 */ /* 0x000fe20000004100 */
[----:B------:R-:W-:-:S02]  /*0830*/  @!P1 CS2R R52, SRZ ;  /* 0x0000000000349805 */ /* 0x000fc4000001ff00 */
[----:B------:R-:W-:Y:S01]  /*0840*/  @!P1 CS2R R54, SRZ ;  /* 0x0000000000369805 */ /* 0x000fe2000001ff00 */
[--C-:B-1----:R-:W-:Y:S01]  /*0850*/  HADD2.F32 R2, -RZ, R8.reuse.H0_H0 ;  /* 0x20000008ff027230 */ /* 0x102fe20000004100 */
[----:B------:R-:W5:Y:S01]  /*0860*/  LDG.E.128 R100, desc[UR4][R12.64+0x800] ;  /* 0x000800040c647981 */ /* 0x000f62000c1e1d00 */
[----:B------:R-:W-:Y:S01]  /*0870*/  HADD2.F32 R3, -RZ, R8.H1_H1 ;  /* 0x30000008ff037230 */ /* 0x000fe20000004100 */
[----:B------:R-:W-:Y:S01]  /*0880*/  @!P1 CS2R R48, SRZ ;  /* 0x0000000000309805 */ /* 0x000fe2000001ff00 */
[----:B------:R-:W-:Y:S01]  /*0890*/  HADD2.F32 R8, -RZ, R11.H0_H0 ;  /* 0x2000000bff087230 */ /* 0x000fe20000004100 */
[----:B------:R-:W5:Y:S01]  /*08a0*/  LDG.E.128 R96, desc[UR4][R12.64+0x1000] ;  /* 0x001000040c607981 */ /* 0x000f62000c1e1d00 */
[--C-:B------:R-:W-:Y:S01]  /*08b0*/  HADD2.F32 R10, -RZ, R16.reuse.H0_H0 ;  /* 0x20000010ff0a7230 */ /* 0x100fe20000004100 */
[----:B------:R-:W-:Y:S01]  /*08c0*/  @!P1 CS2R R50, SRZ ;  /* 0x0000000000329805 */ /* 0x000fe2000001ff00 */
[----:B------:R-:W-:Y:S01]  /*08d0*/  HADD2.F32 R11, -RZ, R16.H1_H1 ;  /* 0x30000010ff0b7230 */ /* 0x000fe20000004100 */
[----:B------:R-:W5:Y:S01]  /*08e0*/  LDG.E.128 R92, desc[UR4][R12.64+0x1800] ;  /* 0x001800040c5c7981 */ /* 0x000f62000c1e1d00 */
[----:B------:R-:W-:-:S02]  /*08f0*/  @!P1 CS2R R44, SRZ ;  /* 0x00000000002c9805 */ /* 0x000fc4000001ff00 */
[----:B------:R-:W-:Y:S01]  /*0900*/  @!P1 CS2R R42, SRZ ;  /* 0x00000000002a9805 */ /* 0x000fe2000001ff00 */
[--C-:B------:R-:W-:Y:S01]  /*0910*/  HADD2.F32 R158, -RZ, R40.reuse.H0_H0 ;  /* 0x20000028ff9e7230 */ /* 0x100fe20000004100 */
[----:B------:R0:W5:Y:S01]  /*0920*/  LDG.E.128 R88, desc[UR4][R12.64+0x2000] ;  /* 0x002000040c587981 */ /* 0x000162000c1e1d00 */
[----:B------:R-:W-:Y:S01]  /*0930*/  HADD2.F32 R159, -RZ, R40.H1_H1 ;  /* 0x30000028ff9f7230 */ /* 0x000fe20000004100 */
[----:B------:R-:W-:Y:S01]  /*0940*/  @!P1 CS2R R46, SRZ ;  /* 0x00000000002e9805 */ /* 0x000fe2000001ff00 */
[--C-:B------:R-:W-:Y:S01]  /*0950*/  HADD2.F32 R160, -RZ, R41.reuse.H0_H0 ;  /* 0x20000029ffa07230 */ /* 0x100fe20000004100 */
[----:B------:R-:W-:Y:S01]  /*0960*/  UIADD3 UR38, UR6, -0x700cb87f, URZ ;  /* 0x8ff3478106267890 */ /* 0x000fe2000fffe03f */
[----:B------:R-:W-:Y:S01]  /*0970*/  HADD2.F32 R161, -RZ, R41.H1_H1 ;  /* 0x30000029ffa17230 */ /* 0x000fe20000004100 */
[----:B------:R-:W-:Y:S01]  /*0980*/  UIADD3 UR39, UR7, -0x695add53, URZ ;  /* 0x96a522ad07277890 */ /* 0x000fe2000fffe03f */
[--C-:B------:R-:W-:Y:S01]  /*0990*/  HADD2.F32 R14, -RZ, R18.reuse.H0_H0 ;  /* 0x20000012ff0e7230 */ /* 0x100fe20000004100 */
[----:B------:R-:W-:Y:S01]  /*09a0*/  ULDC.64 UR8, c[0x0][0x228] ;  /* 0x00008a0000087ab9 */ /* 0x000fe20000000a00 */
[----:B------:R-:W-:-:S02]  /*09b0*/  HADD2.F32 R15, -RZ, R18.H1_H1 ;  /* 0x30000012ff0f7230 */ /* 0x000fc40000004100 */
[----:B------:R-:W-:Y:S02]  /*09c0*/  IMAD R177, R177, -0x2daee0ad, RZ ;  /* 0xd2511f53b1b17824 */ /* 0x000fe400078e02ff */
[----:B------:R-:W-:Y:S01]  /*09d0*/  IMAD R178, R178, -0x326172a9, RZ ;  /* 0xcd9e8d57b2b27824 */ /* 0x000fe200078e02ff */
[----:B------:R-:W-:Y:S01]  /*09e0*/  HFMA2.MMA R198, -RZ, RZ, 0, 5.9604644775390625e-08 ;  /* 0x00000001ffc67435 */ /* 0x000fe200000001ff */
[--C-:B0-----:R-:W-:Y:S01]  /*09f0*/  HADD2.F32 R12, -RZ, R17.reuse.H0_H0 ;  /* 0x20000011ff0c7230 */ /* 0x101fe20000004100 */
[----:B------:R-:W-:Y:S01]  /*0a00*/  LOP3.LUT R196, R196, 0x3, RZ, 0xc0, !PT ;  /* 0x00000003c4c47812 */ /* 0x000fe200078ec0ff */
[----:B------:R-:W-:Y:S01]  /*0a10*/  HADD2.F32 R13, -RZ, R17.H1_H1 ;  /* 0x30000011ff0d7230 */ /* 0x000fe20000004100 */
[----:B------:R-:W-:Y:S01]  /*0a20*/  ULDC UR19, c[0x0][0x218] ;  /* 0x0000860000137ab9 */ /* 0x000fe20000000800 */
[--C-:B------:R-:W-:Y:S01]  /*0a30*/  HADD2.F32 R16, -RZ, R19.reuse.H0_H0 ;  /* 0x20000013ff107230 */ /* 0x100fe20000004100 */
[----:B------:R-:W-:Y:S01]  /*0a40*/  ULDC.U8 UR20, c[0x0][0x2a0] ;  /* 0x0000a80000147ab9 */ /* 0x000fe20000000000 */
[----:B------:R-:W-:Y:S01]  /*0a50*/  HADD2.F32 R17, -RZ, R19.H1_H1 ;  /* 0x30000013ff117230 */ /* 0x000fe20000004100 */
[----:B------:R-:W-:Y:S01]  /*0a60*/  ULDC UR21, c[0x0][0x290] ;  /* 0x0000a40000157ab9 */ /* 0x000fe20000000800 */
[----:B------:R-:W-:Y:S01]  /*0a70*/  IMAD.HI.U32 R41, R182, -0x326172a9, RZ ;  /* 0xcd9e8d57b6297827 */ /* 0x000fe200078e00ff */
[----:B------:R-:W-:Y:S01]  /*0a80*/  ISETP.NE.U32.AND P0, PT, RZ, UR8, PT ;  /* 0x00000008ff007c0c */ /* 0x000fe2000bf05070 */
[----:B------:R-:W-:Y:S01]  /*0a90*/  ULDC.64 UR10, c[0x0][0x230] ;  /* 0x00008c00000a7ab9 */ /* 0x000fe20000000a00 */
[----:B------:R-:W-:Y:S01]  /*0aa0*/  ULDC.64 UR12, c[0x0][0x2b8] ;  /* 0x0000ae00000c7ab9 */ /* 0x000fe20000000a00 */
[----:B------:R-:W-:Y:S01]  /*0ab0*/  IMAD.HI.U32 R40, R184, -0x2daee0ad, RZ ;  /* 0xd2511f53b8287827 */ /* 0x000fe200078e00ff */
[----:B------:R-:W-:Y:S01]  /*0ac0*/  ULDC.64 UR14, c[0x0][0x2c0] ;  /* 0x0000b000000e7ab9 */ /* 0x000fe20000000a00 */
[----:B------:R-:W-:-:S02]  /*0ad0*/  ULDC.64 UR16, c[0x0][0x210] ;  /* 0x0000840000107ab9 */ /* 0x000fc40000000a00 */
        /* <DEDUP_REMOVED lines=11> */
[----:B------:R-:W-:Y:S01]  /*0b90*/  HADD2.F32 R29, -RZ, R33.H1_H1 ;  /* 0x30000021ff1d7230 */ /* 0x000fe20000004100 */
[----:B------:R-:W-:Y:S01]  /*0ba0*/  LOP3.LUT R178, R41, UR38, R178, 0x96, !PT ;  /* 0x0000002629b27c12 */ /* 0x000fe2000f8e96b2 */
[--C-:B------:R-:W-:Y:S01]  /*0bb0*/  HADD2.F32 R30, -RZ, R34.reuse.H0_H0 ;  /* 0x20000022ff1e7230 */ /* 0x100fe20000004100 */
[----:B------:R-:W-:Y:S01]  /*0bc0*/  LOP3.LUT R177, R40, UR39, R177, 0x96, !PT ;  /* 0x0000002728b17c12 */ /* 0x000fe2000f8e96b1 */
        /* <DEDUP_REMOVED lines=48> */
[----:B------:R-:W-:-:S02]  /*0ed0*/  IMAD R184, R184, -0x2daee0ad, RZ ;  /* 0xd2511f53b8b87824 */ /* 0x000fc400078e02ff */
[----:B------:R-:W-:Y:S01]  /*0ee0*/  IMAD.MOV.U32 R183, RZ, RZ, RZ ;  /* 0x000000ffffb77224 */ /* 0x000fe200078e00ff */
[----:B------:R-:W-:Y:S01]  /*0ef0*/  ISETP.NE.AND.EX P0, PT, RZ, UR9, PT, P0 ;  /* 0x00000009ff007c0c */ /* 0x000fe2000bf05300 */
[----:B------:R-:W-:-:S12]  /*0f00*/  ULDC.64 UR8, c[0x0][0x228] ;  /* 0x00008a0000087ab9 */ /* 0x000fd80000000a00 */
.L_x_21830:
        /* <DEDUP_REMOVED lines=28> */
.L_x_21185:
[----:B------:R-:W-:-:S07]  /*10d0*/  MOV R52, R182 ;  /* 0x000000b600347202 */ /* 0x000fce0000000f00 */
.L_x_21186:
[----:B------:R-:W-:Y:S05]  /*10e0*/  BSYNC B0 ;  /* 0x0000000000007941 */ /* 0x000fea0003800000 */
.L_x_21184:
        /* <DEDUP_REMOVED lines=16> */
.L_x_21190:
[----:B------:R-:W-:Y:S05]  /*11f0*/  BSYNC B1 ;  /* 0x0000000000017941 */ /* 0x000fea0003800000 */
.L_x_21189:
        /* <DEDUP_REMOVED lines=44> */
.L_x_21188:
[----:B------:R-:W-:Y:S05]  /*14c0*/  BSYNC B0 ;  /* 0x0000000000007941 */ /* 0x000fea0003800000 */
.L_x_21187:
        /* <DEDUP_REMOVED lines=18> */
.L_x_21191:
        /* <DEDUP_REMOVED lines=12> */
.L_x_21194:
[----:B------:R-:W-:-:S07]  /*16b0*/  MOV R51, R182 ;  /* 0x000000b600337202 */ /* 0x000fce0000000f00 */
.L_x_21195:
[----:B------:R-:W-:Y:S05]  /*16c0*/  BSYNC B0 ;  /* 0x0000000000007941 */ /* 0x000fea0003800000 */
.L_x_21193:
        /* <DEDUP_REMOVED lines=16> */
.L_x_21199:
[----:B------:R-:W-:Y:S05]  /*17d0*/  BSYNC B1 ;  /* 0x0000000000017941 */ /* 0x000fea0003800000 */
.L_x_21198:
        /* <DEDUP_REMOVED lines=40> */
[----:B------:R-:W-:Y:S02]  /*1a60*/  MOV R182, R46 ;  /* 0x0000002e00b67202 */ /* 0x000fe40000000f00 */
[----:B------:R-:W-:Y:S01]  /*1a70*/  LOP3.LUT R177, R185, UR39, R44, 0x96, !PT ;  /* 0x00000027b9b17c12 */ /* 0x000fe2000f8e962c */
[----:B------:R-:W-:-:S07]  /*1a80*/  IMAD.MOV.U32 R44, RZ, RZ, RZ ;  /* 0x000000ffff2c7224 */ /* 0x000fce00078e00ff */
.L_x_21197:
[----:B------:R-:W-:Y:S05]  /*1a90*/  BSYNC B0 ;  /* 0x0000000000007941 */ /* 0x000fea0003800000 */
.L_x_21196:
        /* <DEDUP_REMOVED lines=9> */
.L_x_21192:
        /* <DEDUP_REMOVED lines=12> */
.L_x_21201:
[----:B------:R-:W-:-:S07]  /*1bf0*/  MOV R51, R182 ;  /* 0x000000b600337202 */ /* 0x000fce0000000f00 */
.L_x_21202:
[----:B------:R-:W-:Y:S05]  /*1c00*/  BSYNC B0 ;  /* 0x0000000000007941 */ /* 0x000fea0003800000 */
.L_x_21200:
        /* <DEDUP_REMOVED lines=16> */
.L_x_21206:
[----:B------:R-:W-:Y:S05]  /*1d10*/  BSYNC B1 ;  /* 0x0000000000017941 */ /* 0x000fea0003800000 */
.L_x_21205:
        /* <DEDUP_REMOVED lines=44> */
.L_x_21204:
[----:B------:R-:W-:Y:S05]  /*1fe0*/  BSYNC B0 ;  /* 0x0000000000007941 */ /* 0x000fea0003800000 */
.L_x_21203:
        /* <DEDUP_REMOVED lines=13> */
.L_x_21207:
        /* <DEDUP_REMOVED lines=12> */
.L_x_21210:
[----:B------:R-:W-:-:S07]  /*2180*/  IMAD.MOV.U32 R51, RZ, RZ, R182 ;  /* 0x000000ffff337224 */ /* 0x000fce00078e00b6 */
.L_x_21211:
[----:B------:R-:W-:Y:S05]  /*2190*/  BSYNC B0 ;  /* 0x0000000000007941 */ /* 0x000fea0003800000 */
.L_x_21209:
        /* <DEDUP_REMOVED lines=16> */
.L_x_21215:
[----:B------:R-:W-:Y:S05]  /*22a0*/  BSYNC B1 ;  /* 0x0000000000017941 */ /* 0x000fea0003800000 */
.L_x_21214:
        /* <DEDUP_REMOVED lines=44> */
.L_x_21213:
[----:B------:R-:W-:Y:S05]  /*2570*/  BSYNC B0 ;  /* 0x0000000000007941 */ /* 0x000fea0003800000 */
.L_x_21212:
        /* <DEDUP_REMOVED lines=9> */
.L_x_21208:
        /* <DEDUP_REMOVED lines=12> */
.L_x_21217:
[----:B------:R-:W-:-:S07]  /*26d0*/  MOV R51, R182 ;  /* 0x000000b600337202 */ /* 0x000fce0000000f00 */
.L_x_21218:
[----:B------:R-:W-:Y:S05]  /*26e0*/  BSYNC B0 ;  /* 0x0000000000007941 */ /* 0x000fea0003800000 */
.L_x_21216:
        /* <DEDUP_REMOVED lines=16> */
.L_x_21222:
[----:B------:R-:W-:Y:S05]  /*27f0*/  BSYNC B1 ;  /* 0x0000000000017941 */ /* 0x000fea0003800000 */
.L_x_21221:
        /* <DEDUP_REMOVED lines=44> */
.L_x_21220:
[----:B------:R-:W-:Y:S05]  /*2ac0*/  BSYNC B0 ;  /* 0x0000000000007941 */ /* 0x000fea0003800000 */
.L_x_21219:
        /* <DEDUP_REMOVED lines=13> */
.L_x_21223:
        /* <DEDUP_REMOVED lines=12> */
.L_x_21226:
[----:B------:R-:W-:-:S07]  /*2c60*/  IMAD.MOV.U32 R53, RZ, RZ, R182 ;  /* 0x000000ffff357224 */ /* 0x000fce00078e00b6 */
.L_x_21227:
[----:B------:R-:W-:Y:S05]  /*2c70*/  BSYNC B0 ;  /* 0x0000000000007941 */ /* 0x000fea0003800000 */
.L_x_21225:
        /* <DEDUP_REMOVED lines=16> */
.L_x_21231:
[----:B------:R-:W-:Y:S05]  /*2d80*/  BSYNC B1 ;  /* 0x0000000000017941 */ /* 0x000fea0003800000 */
.L_x_21230:
        /* <DEDUP_REMOVED lines=44> */
.L_x_21229:
[----:B------:R-:W-:Y:S05]  /*3050*/  BSYNC B0 ;  /* 0x0000000000007941 */ /* 0x000fea0003800000 */
.L_x_21228:
        /* <DEDUP_REMOVED lines=9> */
.L_x_21224:
        /* <DEDUP_REMOVED lines=12> */
.L_x_21233:
[----:B------:R-:W-:-:S07]  /*31b0*/  MOV R53, R182 ;  /* 0x000000b600357202 */ /* 0x000fce0000000f00 */
.L_x_21234:
[----:B------:R-:W-:Y:S05]  /*31c0*/  BSYNC B0 ;  /* 0x0000000000007941 */ /* 0x000fea0003800000 */
.L_x_21232:
        /* <DEDUP_REMOVED lines=16> */
.L_x_21238:
[----:B------:R-:W-:Y:S05]  /*32d0*/  BSYNC B1 ;  /* 0x0000000000017941 */ /* 0x000fea0003800000 */
.L_x_21237:
        /* <DEDUP_REMOVED lines=44> */
.L_x_21236:
[----:B------:R-:W-:Y:S05]  /*35a0*/  BSYNC B0 ;  /* 0x0000000000007941 */ /* 0x000fea0003800000 */
.L_x_21235:
        /* <DEDUP_REMOVED lines=13> */
.L_x_21239:
        /* <DEDUP_REMOVED lines=12> */
.L_x_21242:
[----:B------:R-:W-:-:S07]  /*3740*/  IMAD.MOV.U32 R54, RZ, RZ, R182 ;  /* 0x000000ffff367224 */ /* 0x000fce00078e00b6 */
.L_x_21243:
[----:B------:R-:W-:Y:S05]  /*3750*/  BSYNC B0 ;  /* 0x0000000000007941 */ /* 0x000fea0003800000 */
.L_x_21241:
        /* <DEDUP_REMOVED lines=16> */
.L_x_21247:
[----:B------:R-:W-:Y:S05]  /*3860*/  BSYNC B1 ;  /* 0x0000000000017941 */ /* 0x000fea0003800000 */
.L_x_21246:
        /* <DEDUP_REMOVED lines=44> */
.L_x_21245:
[----:B------:R-:W-:Y:S05]  /*3b30*/  BSYNC B0 ;  /* 0x0000000000007941 */ /* 0x000fea0003800000 */
.L_x_21244:
        /* <DEDUP_REMOVED lines=9> */
.L_x_21240:
        /* <DEDUP_REMOVED lines=12> */
.L_x_21249:
[----:B------:R-:W-:-:S07]  /*3c90*/  MOV R54, R182 ;  /* 0x000000b600367202 */ /* 0x000fce0000000f00 */
.L_x_21250:
[----:B------:R-:W-:Y:S05]  /*3ca0*/  BSYNC B0 ;  /* 0x0000000000007941 */ /* 0x000fea0003800000 */
.L_x_21248:
        /* <DEDUP_REMOVED lines=16> */
.L_x_21254:
[----:B------:R-:W-:Y:S05]  /*3db0*/  BSYNC B1 ;  /* 0x0000000000017941 */ /* 0x000fea0003800000 */
.L_x_21253:
        /* <DEDUP_REMOVED lines=44> */
.L_x_21252:
[----:B------:R-:W-:Y:S05]  /*4080*/  BSYNC B0 ;  /* 0x0000000000007941 */ /* 0x000fea0003800000 */
.L_x_21251:
        /* <DEDUP_REMOVED lines=13> */
.L_x_21255:
        /* <DEDUP_REMOVED lines=12> */
.L_x_21258:
[----:B------:R-:W-:-:S07]  /*4220*/  IMAD.MOV.U32 R55, RZ, RZ, R182 ;  /* 0x000000ffff377224 */ /* 0x000fce00078e00b6 */
.L_x_21259:
[----:B------:R-:W-:Y:S05]  /*4230*/  BSYNC B0 ;  /* 0x0000000000007941 */ /* 0x000fea0003800000 */
.L_x_21257:
        /* <DEDUP_REMOVED lines=16> */
.L_x_21263:
[----:B------:R-:W-:Y:S05]  /*4340*/  BSYNC B1 ;  /* 0x0000000000017941 */ /* 0x000fea0003800000 */
.L_x_21262:
        /* <DEDUP_REMOVED lines=44> */
.L_x_21261:
[----:B------:R-:W-:Y:S05]  /*4610*/  BSYNC B0 ;  /* 0x0000000000007941 */ /* 0x000fea0003800000 */
.L_x_21260:
        /* <DEDUP_REMOVED lines=9> */
.L_x_21256:
        /* <DEDUP_REMOVED lines=12> */
.L_x_21265:
[----:B------:R-:W-:-:S07]  /*4770*/  MOV R55, R182 ;  /* 0x000000b600377202 */ /* 0x000fce0000000f00 */
.L_x_21266:
[----:B------:R-:W-:Y:S05]  /*4780*/  BSYNC B0 ;  /* 0x0000000000007941 */ /* 0x000fea0003800000 */
.L_x_21264:
        /* <DEDUP_REMOVED lines=16> */
.L_x_21270:
[----:B------:R-:W-:Y:S05]  /*4890*/  BSYNC B1 ;  /* 0x0000000000017941 */ /* 0x000fea0003800000 */
.L_x_21269:
        /* <DEDUP_REMOVED lines=44> */
.L_x_21268:
[----:B------:R-:W-:Y:S05]  /*4b60*/  BSYNC B0 ;  /* 0x0000000000007941 */ /* 0x000fea0003800000 */
.L_x_21267:
        /* <DEDUP_REMOVED lines=12> */
.L_x_21271:
        /* <DEDUP_REMOVED lines=12> */
.L_x_21274:
[----:B------:R-:W-:-:S07]  /*4cf0*/  IMAD.MOV.U32 R42, RZ, RZ, R182 ;  /* 0x000000ffff2a7224 */ /* 0x000fce00078e00b6 */
.L_x_21275:
[----:B------:R-:W-:Y:S05]  /*4d00*/  BSYNC B0 ;  /* 0x0000000000007941 */ /* 0x000fea0003800000 */
.L_x_21273:
        /* <DEDUP_REMOVED lines=16> */
.L_x_21279:
[----:B------:R-:W-:Y:S05]  /*4e10*/  BSYNC B1 ;  /* 0x0000000000017941 */ /* 0x000fea0003800000 */
.L_x_21278:
        /* <DEDUP_REMOVED lines=44> */
.L_x_21277:
[----:B------:R-:W-:Y:S05]  /*50e0*/  BSYNC B0 ;  /* 0x0000000000007941 */ /* 0x000fea0003800000 */
.L_x_21276:
        /* <DEDUP_REMOVED lines=9> */
.L_x_21272:
        /* <DEDUP_REMOVED lines=12> */
.L_x_21281:
[----:B------:R-:W-:-:S07]  /*5240*/  MOV R42, R182 ;  /* 0x000000b6002a7202 */ /* 0x000fce0000000f00 */
.L_x_21282:
[----:B------:R-:W-:Y:S05]  /*5250*/  BSYNC B0 ;  /* 0x0000000000007941 */ /* 0x000fea0003800000 */
.L_x_21280:
        /* <DEDUP_REMOVED lines=16> */
.L_x_21286:
[----:B------:R-:W-:Y:S05]  /*5360*/  BSYNC B1 ;  /* 0x0000000000017941 */ /* 0x000fea0003800000 */
.L_x_21285:
        /* <DEDUP_REMOVED lines=44> */
.L_x_21284:
[----:B------:R-:W-:Y:S05]  /*5630*/  BSYNC B0 ;  /* 0x0000000000007941 */ /* 0x000fea0003800000 */
.L_x_21283:
        /* <DEDUP_REMOVED lines=12> */
.L_x_21287:
        /* <DEDUP_REMOVED lines=12> */
.L_x_21290:
[----:B------:R-:W-:-:S07]  /*57c0*/  IMAD.MOV.U32 R42, RZ, RZ, R182 ;  /* 0x000000ffff2a7224 */ /* 0x000fce00078e00b6 */
.L_x_21291:
[----:B------:R-:W-:Y:S05]  /*57d0*/  BSYNC B0 ;  /* 0x0000000000007941 */ /* 0x000fea0003800000 */
.L_x_21289:
        /* <DEDUP_REMOVED lines=16> */
.L_x_21295:
[----:B------:R-:W-:Y:S05]  /*58e0*/  BSYNC B1 ;  /* 0x0000000000017941 */ /* 0x000fea0003800000 */
.L_x_21294:
        /* <DEDUP_REMOVED lines=44> */
.L_x_21293:
[----:B------:R-:W-:Y:S05]  /*5bb0*/  BSYNC B0 ;  /* 0x0000000000007941 */ /* 0x000fea0003800000 */
.L_x_21292:
        /* <DEDUP_REMOVED lines=9> */
.L_x_21288:
        /* <DEDUP_REMOVED lines=12> */
.L_x_21297:
[----:B------:R-:W-:-:S07]  /*5d10*/  MOV R42, R182 ;  /* 0x000000b6002a7202 */ /* 0x000fce0000000f00 */
.L_x_21298:
[----:B------:R-:W-:Y:S05]  /*5d20*/  BSYNC B0 ;  /* 0x0000000000007941 */ /* 0x000fea0003800000 */
.L_x_21296:
        /* <DEDUP_REMOVED lines=16> */
.L_x_21302:
[----:B------:R-:W-:Y:S05]  /*5e30*/  BSYNC B1 ;  /* 0x0000000000017941 */ /* 0x000fea0003800000 */
.L_x_21301:
        /* <DEDUP_REMOVED lines=44> */
.L_x_21300:
[----:B------:R-:W-:Y:S05]  /*6100*/  BSYNC B0 ;  /* 0x0000000000007941 */ /* 0x000fea0003800000 */
.L_x_21299:
        /* <DEDUP_REMOVED lines=12> */
.L_x_21303:
        /* <DEDUP_REMOVED lines=12> */
.L_x_21306:
[----:B------:R-:W-:-:S07]  /*6290*/  IMAD.MOV.U32 R48, RZ, RZ, R182 ;  /* 0x000000ffff307224 */ /* 0x000fce00078e00b6 */
.L_x_21307:
[----:B------:R-:W-:Y:S05]  /*62a0*/  BSYNC B0 ;  /* 0x0000000000007941 */ /* 0x000fea0003800000 */
.L_x_21305:
        /* <DEDUP_REMOVED lines=18> */
.L_x_21311:
[----:B------:R-:W-:Y:S05]  /*63d0*/  BSYNC B1 ;  /* 0x0000000000017941 */ /* 0x000fea0003800000 */
.L_x_21310:
        /* <DEDUP_REMOVED lines=44> */
.L_x_21309:
[----:B------:R-:W-:Y:S05]  /*66a0*/  BSYNC B0 ;  /* 0x0000000000007941 */ /* 0x000fea0003800000 */
.L_x_21308:
        /* <DEDUP_REMOVED lines=9> */
.L_x_21304:
[----:B------:R-:W0:Y:S01]  /*6740*/  LDC.64 R174, c[0x0][0x238] ;  /* 0x00008e00ffae7b82 */ /* 0x000e220000000a00 */
[----:B------:R-:W-:Y:S02]  /*6750*/  P2R R40, PR, RZ, 0x4 ;  /* 0x00000004ff287803 */ /* 0x000fe40000000000 */
[----:B------:R-:W-:Y:S02]  /*6760*/  ISETP.NE.AND P2, PT, R53, RZ, PT ;  /* 0x000000ff3500720c */ /* 0x000fe40003f45270 */
[----:B------:R-:W-:Y:S02]  /*6770*/  ISETP.NE.AND P6, PT, R50, RZ, PT ;  /* 0x000000ff3200720c */ /* 0x000fe40003fc5270 */
[----:B------:R-:W-:Y:S01]  /*6780*/  SEL R41, RZ, 0x10000, P4 ;  /* 0x00010000ff297807 */ /* 0x000fe20002000000 */
[----:B------:R-:W1:Y:S01]  /*6790*/  LDC.64 R172, c[0x0][0x240] ;  /* 0x00009000ffac7b82 */ /* 0x000e620000000a00 */
[----:B------:R-:W-:Y:S02]  /*67a0*/  SEL R50, RZ, 0x100, P3 ;  /* 0x00000100ff327807 */ /* 0x000fe40001800000 */
[----:B------:R-:W-:-:S02]  /*67b0*/  ISETP.NE.AND P4, PT, R52, RZ, PT ;  /* 0x000000ff3400720c */ /* 0x000fc40003f85270 */
[----:B------:R-:W-:Y:S02]  /*67c0*/  ISETP.NE.AND P3, PT, R51, RZ, PT ;  /* 0x000000ff3300720c */ /* 0x000fe40003f65270 */
[----:B------:R-:W-:Y:S01]  /*67d0*/  SEL R48, RZ, 0x1, P2 ;  /* 0x00000001ff307807 */ /* 0x000fe20001000000 */
[----:B------:R-:W2:Y:S01]  /*67e0*/  @P0 LDC.64 R46, c[0x0][0x228] ;  /* 0x00008a00ff2e0b82 */ /* 0x000ea20000000a00 */
[----:B------:R-:W-:Y:S02]  /*67f0*/  ISETP.NE.AND P2, PT, R40, RZ, PT ;  /* 0x000000ff2800720c */ /* 0x000fe40003f45270 */
[----:B------:R-:W-:Y:S01]  /*6800*/  SEL R43, RZ, 0x1000000, P5 ;  /* 0x01000000ff2b7807 */ /* 0x000fe20002800000 */
[----:B------:R-:W-:Y:S01]  /*6810*/  IMAD.WIDE.U32 R48, R48, 0x1000000, RZ ;  /* 0x0100000030307825 */ /* 0x000fe200078e00ff */
[----:B------:R-:W-:Y:S02]  /*6820*/  SEL R42, RZ, 0x1, P3 ;  /* 0x00000001ff2a7807 */ /* 0x000fe40001800000 */
[----:B------:R-:W-:Y:S01]  /*6830*/  SEL R40, RZ, 0x1, P4 ;  /* 0x00000001ff287807 */ /* 0x000fe20002000000 */
[----:B------:R-:W3:Y:S01]  /*6840*/  @P1 LDC.64 R44, c[0x0][0x230] ;  /* 0x00008c00ff2c1b82 */ /* 0x000ee20000000a00 */
[----:B------:R-:W-:-:S02]  /*6850*/  ISETP.NE.AND P5, PT, R54, RZ, PT ;  /* 0x000000ff3600720c */ /* 0x000fc40003fa5270 */
[----:B------:R-:W-:Y:S01]  /*6860*/  LOP3.LUT R50, R50, R43, R41, 0xfe, !PT ;  /* 0x0000002b32327212 */ /* 0x000fe200078efe29 */
[----:B------:R-:W-:Y:S01]  /*6870*/  IMAD.WIDE.U32 R42, R42, 0x10000, RZ ;  /* 0x000100002a2a7825 */ /* 0x000fe200078e00ff */
[----:B------:R-:W-:Y:S02]  /*6880*/  SEL R53, RZ, 0x1, P5 ;  /* 0x00000001ff357807 */ /* 0x000fe40002800000 */
[----:B------:R-:W-:Y:S01]  /*6890*/  IADD3 R197, R211, 0x80, RZ ;  /* 0x00000080d3c57810 */ /* 0x000fe20007ffe0ff */
[----:B------:R-:W-:Y:S01]  /*68a0*/  IMAD.WIDE.U32 R40, R40, 0x100, RZ ;  /* 0x0000010028287825 */ /* 0x000fe200078e00ff */
[----:B------:R-:W-:Y:S02]  /*68b0*/  LOP3.LUT R53, R49, R50, R53, 0xfe, !PT ;  /* 0x0000003231357212 */ /* 0x000fe400078efe35 */
        /* <DEDUP_REMOVED lines=12> */
[----:B------:R-:W-:Y:S06]  /*6980*/  @!P0 BRA `(.L_x_21312) ;  /* 0x0000000000508947 */ /* 0x000fec0003800000 */
[----:B0-----:R-:W-:Y:S01]  /*6990*/  IMAD.U32 R49, R191, 0x10000, RZ ;  /* 0x00010000bf317824 */ /* 0x001fe200078e00ff */
[----:B------:R-:W0:Y:S01]  /*69a0*/  LDC.64 R40, c[0x0][0x248] ;  /* 0x00009200ff287b82 */ /* 0x000e220000000a00 */
        /* <DEDUP_REMOVED lines=18> */
.L_x_21312:
[----:B------:R2:W5:Y:S04]  /*6ad0*/  @P0 LDG.E.128 R84, desc[UR4][R46.64] ;  /* 0x000000042e540981 */ /* 0x000568000c1e1d00 */
        /* <DEDUP_REMOVED lines=15> */
.L_x_21314:
[----:B------:R-:W-:-:S07]  /*6bd0*/  MOV R52, R182 ;  /* 0x000000b600347202 */ /* 0x000fce0000000f00 */
.L_x_21315:
[----:B------:R-:W-:Y:S05]  /*6be0*/  BSYNC B0 ;  /* 0x0000000000007941 */ /* 0x000fea0003800000 */
.L_x_21313:
        /* <DEDUP_REMOVED lines=16> */
.L_x_21319:
[----:B------:R-:W-:Y:S05]  /*6cf0*/  BSYNC B1 ;  /* 0x0000000000017941 */ /* 0x000fea0003800000 */
.L_x_21318:
        /* <DEDUP_REMOVED lines=44> */
.L_x_21317:
[----:B------:R-:W-:Y:S05]  /*6fc0*/  BSYNC B0 ;  /* 0x0000000000007941 */ /* 0x000fea0003800000 */
.L_x_21316:
[----:B------:R-:W-:Y:S01]  /*6fd0*/  I2FP.F32.U32 R45, R52 ;  /* 0x00000034002d7245 */ /* 0x000fe20000201000 */
[----:B-----5:R-:W-:-:S04]  /*6fe0*/  HADD2.F32 R47, -RZ, R40.H0_H0 ;  /* 0x20000028ff2f7230 */ /* 0x020fc80000004100 */
        /* <DEDUP_REMOVED lines=11> */
.L_x_21320:
        /* <DEDUP_REMOVED lines=12> */
.L_x_21323:
[----:B------:R-:W-:-:S07]  /*7160*/  IMAD.MOV.U32 R51, RZ, RZ, R182 ;  /* 0x000000ffff337224 */ /* 0x000fce00078e00b6 */
.L_x_21324:
[----:B------:R-:W-:Y:S05]  /*7170*/  BSYNC B0 ;  /* 0x0000000000007941 */ /* 0x000fea0003800000 */
.L_x_21322:
        /* <DEDUP_REMOVED lines=16> */
.L_x_21328:
[----:B------:R-:W-:Y:S05]  /*7280*/  BSYNC B1 ;  /* 0x0000000000017941 */ /* 0x000fea0003800000 */
.L_x_21327:
        /* <DEDUP_REMOVED lines=43> */
.L_x_21326:
[----:B------:R-:W-:Y:S05]  /*7540*/  BSYNC B0 ;  /* 0x0000000000007941 */ /* 0x000fea0003800000 */
.L_x_21325:
        /* <DEDUP_REMOVED lines=9> */
.L_x_21321:
        /* <DEDUP_REMOVED lines=12> */
.L_x_21330:
[----:B------:R-:W-:-:S07]  /*76a0*/  IMAD.MOV.U32 R51, RZ, RZ, R182 ;  /* 0x000000ffff337224 */ /* 0x000fce00078e00b6 */
.L_x_21331:
[----:B------:R-:W-:Y:S05]  /*76b0*/  BSYNC B0 ;  /* 0x0000000000007941 */ /* 0x000fea0003800000 */
.L_x_21329:
        /* <DEDUP_REMOVED lines=16> */
.L_x_21335:
[----:B------:R-:W-:Y:S05]  /*77c0*/  BSYNC B1 ;  /* 0x0000000000017941 */ /* 0x000fea0003800000 */
.L_x_21334:
        /* <DEDUP_REMOVED lines=44> */
.L_x_21333:
[----:B------:R-:W-:Y:S05]  /*7a90*/  BSYNC B0 ;  /* 0x0000000000007941 */ /* 0x000fea0003800000 */
.L_x_21332:
        /* <DEDUP_REMOVED lines=13> */
.L_x_21336:
        /* <DEDUP_REMOVED lines=12> */
.L_x_21339:
[----:B------:R-:W-:-:S07]  /*7c30*/  MOV R54, R182 ;  /* 0x000000b600367202 */ /* 0x000fce0000000f00 */
.L_x_21340:
[----:B------:R-:W-:Y:S05]  /*7c40*/  BSYNC B0 ;  /* 0x0000000000007941 */ /* 0x000fea0003800000 */
.L_x_21338:
        /* <DEDUP_REMOVED lines=16> */
.L_x_21344:
[----:B------:R-:W-:Y:S05]  /*7d50*/  BSYNC B1 ;  /* 0x0000000000017941 */ /* 0x000fea0003800000 */
.L_x_21343:
        /* <DEDUP_REMOVED lines=44> */
.L_x_21342:
[----:B------:R-:W-:Y:S05]  /*8020*/  BSYNC B0 ;  /* 0x0000000000007941 */ /* 0x000fea0003800000 */
.L_x_21341:
        /* <DEDUP_REMOVED lines=9> */
.L_x_21337:
        /* <DEDUP_REMOVED lines=12> */
.L_x_21346:
[----:B------:R-:W-:-:S07]  /*8180*/  IMAD.MOV.U32 R54, RZ, RZ, R182 ;  /* 0x000000ffff367224 */ /* 0x000fce00078e00b6 */
.L_x_21347:
[----:B------:R-:W-:Y:S05]  /*8190*/  BSYNC B0 ;  /* 0x0000000000007941 */ /* 0x000fea0003800000 */
.L_x_21345:
        /* <DEDUP_REMOVED lines=16> */
.L_x_21351:
[----:B------:R-:W-:Y:S05]  /*82a0*/  BSYNC B1 ;  /* 0x0000000000017941 */ /* 0x000fea0003800000 */
.L_x_21350:
        /* <DEDUP_REMOVED lines=44> */
.L_x_21349:
[----:B------:R-:W-:Y:S05]  /*8570*/  BSYNC B0 ;  /* 0x0000000000007941 */ /* 0x000fea0003800000 */
.L_x_21348:
        /* <DEDUP_REMOVED lines=13> */
.L_x_21352:
        /* <DEDUP_REMOVED lines=12> */
.L_x_21355:
[----:B------:R-:W-:-:S07]  /*8710*/  MOV R53, R182 ;  /* 0x000000b600357202 */ /* 0x000fce0000000f00 */
.L_x_21356:
[----:B------:R-:W-:Y:S05]  /*8720*/  BSYNC B0 ;  /* 0x0000000000007941 */ /* 0x000fea0003800000 */
.L_x_21354:
        /* <DEDUP_REMOVED lines=16> */
.L_x_21360:
[----:B------:R-:W-:Y:S05]  /*8830*/  BSYNC B1 ;  /* 0x0000000000017941 */ /* 0x000fea0003800000 */
.L_x_21359:
        /* <DEDUP_REMOVED lines=44> */
.L_x_21358:
[----:B------:R-:W-:Y:S05]  /*8b00*/  BSYNC B0 ;  /* 0x0000000000007941 */ /* 0x000fea0003800000 */
.L_x_21357:
        /* <DEDUP_REMOVED lines=9> */
.L_x_21353:
        /* <DEDUP_REMOVED lines=12> */
.L_x_21362:
[----:B------:R-:W-:-:S07]  /*8c60*/  IMAD.MOV.U32 R53, RZ, RZ, R182 ;  /* 0x000000ffff357224 */ /* 0x000fce00078e00b6 */
.L_x_21363:
[----:B------:R-:W-:Y:S05]  /*8c70*/  BSYNC B0 ;  /* 0x0000000000007941 */ /* 0x000fea0003800000 */
.L_x_21361:
        /* <DEDUP_REMOVED lines=16> */
.L_x_21367:
[----:B------:R-:W-:Y:S05]  /*8d80*/  BSYNC B1 ;  /* 0x0000000000017941 */ /* 0x000fea0003800000 */
.L_x_21366:
        /* <DEDUP_REMOVED lines=44> */
.L_x_21365:
[----:B------:R-:W-:Y:S05]  /*9050*/  BSYNC B0 ;  /* 0x0000000000007941 */ /* 0x000fea0003800000 */
.L_x_21364:
        /* <DEDUP_REMOVED lines=13> */
.L_x_21368:
        /* <DEDUP_REMOVED lines=12> */
.L_x_21371:
[----:B------:R-:W-:-:S07]  /*91f0*/  MOV R54, R182 ;  /* 0x000000b600367202 */ /* 0x000fce0000000f00 */
.L_x_21372:
[----:B------:R-:W-:Y:S05]  /*9200*/  BSYNC B0 ;  /* 0x0000000000007941 */ /* 0x000fea0003800000 */
.L_x_21370:
        /* <DEDUP_REMOVED lines=16> */
.L_x_21376:
[----:B------:R-:W-:Y:S05]  /*9310*/  BSYNC B1 ;  /* 0x0000000000017941 */ /* 0x000fea0003800000 */
.L_x_21375:
        /* <DEDUP_REMOVED lines=44> */
.L_x_21374:
[----:B------:R-:W-:Y:S05]  /*95e0*/  BSYNC B0 ;  /* 0x0000000000007941 */ /* 0x000fea0003800000 */
.L_x_21373:
        /* <DEDUP_REMOVED lines=9> */
.L_x_21369:
        /* <DEDUP_REMOVED lines=12> */
.L_x_21378:
[----:B------:R-:W-:-:S07]  /*9740*/  IMAD.MOV.U32 R54, RZ, RZ, R182 ;  /* 0x000000ffff367224 */ /* 0x000fce00078e00b6 */
.L_x_21379:
[----:B------:R-:W-:Y:S05]  /*9750*/  BSYNC B0 ;  /* 0x0000000000007941 */ /* 0x000fea0003800000 */
.L_x_21377:
        /* <DEDUP_REMOVED lines=16> */
.L_x_21383:
[----:B------:R-:W-:Y:S05]  /*9860*/  BSYNC B1 ;  /* 0x0000000000017941 */ /* 0x000fea0003800000 */
.L_x_21382:
        /* <DEDUP_REMOVED lines=44> */
.L_x_21381:
[----:B------:R-:W-:Y:S05]  /*9b30*/  BSYNC B0 ;  /* 0x0000000000007941 */ /* 0x000fea0003800000 */
.L_x_21380:
        /* <DEDUP_REMOVED lines=13> */
.L_x_21384:
        /* <DEDUP_REMOVED lines=12> */
.L_x_21387:
[----:B------:R-:W-:-:S07]  /*9cd0*/  MOV R55, R182 ;  /* 0x000000b600377202 */ /* 0x000fce0000000f00 */
.L_x_21388:
[----:B------:R-:W-:Y:S05]  /*9ce0*/  BSYNC B0 ;  /* 0x0000000000007941 */ /* 0x000fea0003800000 */
.L_x_21386:
        /* <DEDUP_REMOVED lines=16> */
.L_x_21392:
[----:B------:R-:W-:Y:S05]  /*9df0*/  BSYNC B1 ;  /* 0x0000000000017941 */ /* 0x000fea0003800000 */
.L_x_21391:
        /* <DEDUP_REMOVED lines=44> */
.L_x_21390:
[----:B------:R-:W-:Y:S05]  /*a0c0*/  BSYNC B0 ;  /* 0x0000000000007941 */ /* 0x000fea0003800000 */
.L_x_21389:
        /* <DEDUP_REMOVED lines=9> */
.L_x_21385:
        /* <DEDUP_REMOVED lines=12> */
.L_x_21394:
[----:B------:R-:W-:-:S07]  /*a220*/  IMAD.MOV.U32 R55, RZ, RZ, R182 ;  /* 0x000000ffff377224 */ /* 0x000fce00078e00b6 */
.L_x_21395:
[----:B------:R-:W-:Y:S05]  /*a230*/  BSYNC B0 ;  /* 0x0000000000007941 */ /* 0x000fea0003800000 */
.L_x_21393:
        /* <DEDUP_REMOVED lines=16> */
.L_x_21399:
[----:B------:R-:W-:Y:S05]  /*a340*/  BSYNC B1 ;  /* 0x0000000000017941 */ /* 0x000fea0003800000 */
.L_x_21398:
        /* <DEDUP_REMOVED lines=44> */
.L_x_21397:
[----:B------:R-:W-:Y:S05]  /*a610*/  BSYNC B0 ;  /* 0x0000000000007941 */ /* 0x000fea0003800000 */
.L_x_21396:
        /* <DEDUP_REMOVED lines=12> */
.L_x_21400:
        /* <DEDUP_REMOVED lines=12> */
.L_x_21403:
[----:B------:R-:W-:-:S07]  /*a7a0*/  MOV R42, R182 ;  /* 0x000000b6002a7202 */ /* 0x000fce0000000f00 */
.L_x_21404:
[----:B------:R-:W-:Y:S05]  /*a7b0*/  BSYNC B0 ;  /* 0x0000000000007941 */ /* 0x000fea0003800000 */
.L_x_21402:
        /* <DEDUP_REMOVED lines=16> */
.L_x_21408:
[----:B------:R-:W-:Y:S05]  /*a8c0*/  BSYNC B1 ;  /* 0x0000000000017941 */ /* 0x000fea0003800000 */
.L_x_21407:
        /* <DEDUP_REMOVED lines=44> */
.L_x_21406:
[----:B------:R-:W-:Y:S05]  /*ab90*/  BSYNC B0 ;  /* 0x0000000000007941 */ /* 0x000fea0003800000 */
.L_x_21405:
        /* <DEDUP_REMOVED lines=9> */
.L_x_21401:
        /* <DEDUP_REMOVED lines=12> */
.L_x_21410:
[----:B------:R-:W-:-:S07]  /*acf0*/  IMAD.MOV.U32 R42, RZ, RZ, R182 ;  /* 0x000000ffff2a7224 */ /* 0x000fce00078e00b6 */
.L_x_21411:
[----:B------:R-:W-:Y:S05]  /*ad00*/  BSYNC B0 ;  /* 0x0000000000007941 */ /* 0x000fea0003800000 */
.L_x_21409:
        /* <DEDUP_REMOVED lines=16> */
.L_x_21415:
[----:B------:R-:W-:Y:S05]  /*ae10*/  BSYNC B1 ;  /* 0x0000000000017941 */ /* 0x000fea0003800000 */
.L_x_21414:
        /* <DEDUP_REMOVED lines=44> */
.L_x_21413:
[----:B------:R-:W-:Y:S05]  /*b0e0*/  BSYNC B0 ;  /* 0x0000000000007941 */ /* 0x000fea0003800000 */
.L_x_21412:
        /* <DEDUP_REMOVED lines=12> */
.L_x_21416:
        /* <DEDUP_REMOVED lines=12> */
.L_x_21419:
[----:B------:R-:W-:-:S07]  /*b270*/  MOV R42, R182 ;  /* 0x000000b6002a7202 */ /* 0x000fce0000000f00 */
.L_x_21420:
[----:B------:R-:W-:Y:S05]  /*b280*/  BSYNC B0 ;  /* 0x0000000000007941 */ /* 0x000fea0003800000 */
.L_x_21418:
        /* <DEDUP_REMOVED lines=16> */
.L_x_21424:
[----:B------:R-:W-:Y:S05]  /*b390*/  BSYNC B1 ;  /* 0x0000000000017941 */ /* 0x000fea0003800000 */
.L_x_21423:
        /* <DEDUP_REMOVED lines=44> */
.L_x_21422:
[----:B------:R-:W-:Y:S05]  /*b660*/  BSYNC B0 ;  /* 0x0000000000007941 */ /* 0x000fea0003800000 */
.L_x_21421:
        /* <DEDUP_REMOVED lines=9> */
.L_x_21417:
        /* <DEDUP_REMOVED lines=12> */
.L_x_21426:
[----:B------:R-:W-:-:S07]  /*b7c0*/  IMAD.MOV.U32 R42, RZ, RZ, R182 ;  /* 0x000000ffff2a7224 */ /* 0x000fce00078e00b6 */
.L_x_21427:
[----:B------:R-:W-:Y:S05]  /*b7d0*/  BSYNC B0 ;  /* 0x0000000000007941 */ /* 0x000fea0003800000 */
.L_x_21425:
        /* <DEDUP_REMOVED lines=16> */
.L_x_21431:
[----:B------:R-:W-:Y:S05]  /*b8e0*/  BSYNC B1 ;  /* 0x0000000000017941 */ /* 0x000fea0003800000 */
.L_x_21430:
        /* <DEDUP_REMOVED lines=44> */
.L_x_21429:
[----:B------:R-:W-:Y:S05]  /*bbb0*/  BSYNC B0 ;  /* 0x0000000000007941 */ /* 0x000fea0003800000 */
.L_x_21428:
        /* <DEDUP_REMOVED lines=12> */
.L_x_21432:
        /* <DEDUP_REMOVED lines=12> */
.L_x_21435:
[----:B------:R-:W-:-:S07]  /*bd40*/  MOV R48, R182 ;  /* 0x000000b600307202 */ /* 0x000fce0000000f00 */
.L_x_21436:
[----:B------:R-:W-:Y:S05]  /*bd50*/  BSYNC B0 ;  /* 0x0000000000007941 */ /* 0x000fea0003800000 */
.L_x_21434:
        /* <DEDUP_REMOVED lines=18> */
.L_x_21440:
[----:B------:R-:W-:Y:S05]  /*be80*/  BSYNC B1 ;  /* 0x0000000000017941 */ /* 0x000fea0003800000 */
.L_x_21439:
        /* <DEDUP_REMOVED lines=44> */
.L_x_21438:
[----:B------:R-:W-:Y:S05]  /*c150*/  BSYNC B0 ;  /* 0x0000000000007941 */ /* 0x000fea0003800000 */
.L_x_21437:
        /* <DEDUP_REMOVED lines=9> */
.L_x_21433:
[----:B------:R-:W-:Y:S01]  /*c1f0*/  P2R R40, PR, RZ, 0x4 ;  /* 0x00000004ff287803 */ /* 0x000fe20000000000 */
[----:B------:R-:W0:Y:S01]  /*c200*/  @P1 LDC.64 R48, c[0x0][0x230] ;  /* 0x00008c00ff301b82 */ /* 0x000e220000000a00 */
[----:B------:R-:W-:Y:S01]  /*c210*/  ISETP.NE.AND P2, PT, R53, RZ, PT ;  /* 0x000000ff3500720c */ /* 0x000fe20003f45270 */
[----:B------:R-:W-:Y:S01]  /*c220*/  VIADD R201, R211, 0x100 ;  /* 0x00000100d3c97836 */ /* 0x000fe20000000000 */
[----:B------:R-:W-:Y:S02]  /*c230*/  SEL R44, RZ, 0x10000, P4 ;  /* 0x00010000ff2c7807 */ /* 0x000fe40002000000 */
[----:B------:R-:W-:Y:S02]  /*c240*/  SEL R41, RZ, 0x100, P3 ;  /* 0x00000100ff297807 */ /* 0x000fe40001800000 */
[----:B------:R-:W-:Y:S02]  /*c250*/  ISETP.NE.AND P4, PT, R51, RZ, PT ;  /* 0x000000ff3300720c */ /* 0x000fe40003f85270 */
[----:B------:R-:W-:-:S02]  /*c260*/  ISETP.NE.AND P3, PT, R52, RZ, PT ;  /* 0x000000ff3400720c */ /* 0x000fc40003f65270 */
[----:B------:R-:W-:Y:S02]  /*c270*/  SEL R46, RZ, 0x1, P2 ;  /* 0x00000001ff2e7807 */ /* 0x000fe40001000000 */
[----:B------:R-:W-:Y:S02]  /*c280*/  ISETP.NE.AND P2, PT, R40, RZ, PT ;  /* 0x000000ff2800720c */ /* 0x000fe40003f45270 */
        /* <DEDUP_REMOVED lines=11> */
[----:B------:R-:W1:Y:S01]  /*c340*/  @P0 LDC.64 R50, c[0x0][0x228] ;  /* 0x00008a00ff320b82 */ /* 0x000e620000000a00 */
[----:B------:R-:W-:Y:S01]  /*c350*/  SEL R47, RZ, 0x1, P6 ;  /* 0x00000001ff2f7807 */ /* 0x000fe20003000000 */
[----:B------:R-:W-:Y:S01]  /*c360*/  IMAD.WIDE.U32 R44, R197, 0x20, R174 ;  /* 0x00000020c52c7825 */ /* 0x000fe200078e00ae */
[----:B------:R-:W-:-:S02]  /*c370*/  LOP3.LUT R46, R40, R46, R42, 0xfe, !PT ;  /* 0x0000002e282e7212 */ /* 0x000fc400078efe2a */
[----:B------:R-:W-:Y:S01]  /*c380*/  LOP3.LUT R41, R41, R53, R43, 0xfe, !PT ;  /* 0x0000003529297212 */ /* 0x000fe200078efe2b */
[----:B------:R-:W-:Y:S01]  /*c390*/  IMAD.WIDE.U32 R42, R197, 0x8, R172 ;  /* 0x00000008c52a7825 */ /* 0x000fe200078e00ac */
[----:B------:R-:W-:Y:S01]  /*c3a0*/  LOP3.LUT R40, R46, R47, RZ, 0xfc, !PT ;  /* 0x0000002f2e287212 */ /* 0x000fe200078efcff */
[----:B------:R2:W-:Y:S02]  /*c3b0*/  STG.E.128 desc[UR4][R44.64], R64 ;  /* 0x000000402c007986 */ /* 0x0005e4000c101d04 */
[C---:B------:R-:W-:Y:S02]  /*c3c0*/  IMAD.WIDE.U32 R52, R201.reuse, 0x10, R128 ;  /* 0x00000010c9347825 */ /* 0x040fe400078e0080 */
[----:B------:R2:W-:Y:S02]  /*c3d0*/  STG.E.128 desc[UR4][R44.64+0x10], R60 ;  /* 0x0000103c2c007986 */ /* 0x0005e4000c101d04 */
[C---:B0-----:R-:W-:Y:S02]  /*c3e0*/  @P1 IMAD.WIDE.U32 R48, R201.reuse, 0x20, R48 ;  /* 0x00000020c9301825 */ /* 0x041fe400078e0030 */
[----:B------:R2:W-:Y:S02]  /*c3f0*/  STG.E.64 desc[UR4][R42.64], R40 ;  /* 0x000000282a007986 */ /* 0x0005e4000c101b04 */
[----:B-1----:R-:W-:Y:S01]  /*c400*/  @P0 IMAD.WIDE.U32 R50, R201, 0x10, R50 ;  /* 0x00000010c9320825 */ /* 0x002fe200078e0032 */
[----:B--2---:R-:W-:Y:S06]  /*c410*/  @!P0 BRA `(.L_x_21441) ;  /* 0x0000000000508947 */ /* 0x004fec0003800000 */
        /* <DEDUP_REMOVED lines=20> */
.L_x_21441:
        /* <DEDUP_REMOVED lines=16> */
.L_x_21443:
[----:B------:R-:W-:-:S07]  /*c660*/  IMAD.MOV.U32 R52, RZ, RZ, R182 ;  /* 0x000000ffff347224 */ /* 0x000fce00078e00b6 */
.L_x_21444:
[----:B------:R-:W-:Y:S05]  /*c670*/  BSYNC B0 ;  /* 0x0000000000007941 */ /* 0x000fea0003800000 */
.L_x_21442:
        /* <DEDUP_REMOVED lines=16> */
.L_x_21448:
[----:B------:R-:W-:Y:S05]  /*c780*/  BSYNC B1 ;  /* 0x0000000000017941 */ /* 0x000fea0003800000 */
.L_x_21447:
        /* <DEDUP_REMOVED lines=44> */
.L_x_21446:
[----:B------:R-:W-:Y:S05]  /*ca50*/  BSYNC B0 ;  /* 0x0000000000007941 */ /* 0x000fea0003800000 */
.L_x_21445:
        /* <DEDUP_REMOVED lines=13> */
.L_x_21449:
        /* <DEDUP_REMOVED lines=12> */
.L_x_21452:
[----:B------:R-:W-:-:S07]  /*cbf0*/  MOV R51, R182 ;  /* 0x000000b600337202 */ /* 0x000fce0000000f00 */
.L_x_21453:
[----:B------:R-:W-:Y:S05]  /*cc00*/  BSYNC B0 ;  /* 0x0000000000007941 */ /* 0x000fea0003800000 */
.L_x_21451:
        /* <DEDUP_REMOVED lines=16> */
.L_x_21457:
[----:B------:R-:W-:Y:S05]  /*cd10*/  BSYNC B1 ;  /* 0x0000000000017941 */ /* 0x000fea0003800000 */
.L_x_21456:
        /* <DEDUP_REMOVED lines=41> */
[----:B------:R-:W-:Y:S02]  /*cfb0*/  MOV R182, R46 ;  /* 0x0000002e00b67202 */ /* 0x000fe40000000f00 */
[----:B------:R-:W-:-:S07]  /*cfc0*/  LOP3.LUT R177, R185, UR39, R44, 0x96, !PT ;  /* 0x00000027b9b17c12 */ /* 0x000fce000f8e962c */
.L_x_21455:
[----:B------:R-:W-:Y:S05]  /*cfd0*/  BSYNC B0 ;  /* 0x0000000000007941 */ /* 0x000fea0003800000 */
.L_x_21454:
        /* <DEDUP_REMOVED lines=9> */
.L_x_21450:
        /* <DEDUP_REMOVED lines=12> */
.L_x_21459:
[----:B------:R-:W-:-:S07]  /*d130*/  MOV R51, R182 ;  /* 0x000000b600337202 */ /* 0x000fce0000000f00 */
.L_x_21460:
[----:B------:R-:W-:Y:S05]  /*d140*/  BSYNC B0 ;  /* 0x0000000000007941 */ /* 0x000fea0003800000 */
.L_x_21458:
        /* <DEDUP_REMOVED lines=16> */
.L_x_21464:
[----:B------:R-:W-:Y:S05]  /*d250*/  BSYNC B1 ;  /* 0x0000000000017941 */ /* 0x000fea0003800000 */
.L_x_21463:
        /* <DEDUP_REMOVED lines=44> */
.L_x_21462:
[----:B------:R-:W-:Y:S05]  /*d520*/  BSYNC B0 ;  /* 0x0000000000007941 */ /* 0x000fea0003800000 */
.L_x_21461:
        /* <DEDUP_REMOVED lines=13> */
.L_x_21465:
        /* <DEDUP_REMOVED lines=12> */
.L_x_21468:
[----:B------:R-:W-:-:S07]  /*d6c0*/  IMAD.MOV.U32 R51, RZ, RZ, R182 ;  /* 0x000000ffff337224 */ /* 0x000fce00078e00b6 */
.L_x_21469:
[----:B------:R-:W-:Y:S05]  /*d6d0*/  BSYNC B0 ;  /* 0x0000000000007941 */ /* 0x000fea0003800000 */
.L_x_21467:
        /* <DEDUP_REMOVED lines=16> */
.L_x_21473:
[----:B------:R-:W-:Y:S05]  /*d7e0*/  BSYNC B1 ;  /* 0x0000000000017941 */ /* 0x000fea0003800000 */
.L_x_21472:
        /* <DEDUP_REMOVED lines=44> */
.L_x_21471:
[----:B------:R-:W-:Y:S05]  /*dab0*/  BSYNC B0 ;  /* 0x0000000000007941 */ /* 0x000fea0003800000 */
.L_x_21470:
        /* <DEDUP_REMOVED lines=9> */
.L_x_21466:
        /* <DEDUP_REMOVED lines=12> */
.L_x_21475:
[----:B------:R-:W-:-:S07]  /*dc10*/  MOV R51, R182 ;  /* 0x000000b600337202 */ /* 0x000fce0000000f00 */
.L_x_21476:
[----:B------:R-:W-:Y:S05]  /*dc20*/  BSYNC B0 ;  /* 0x0000000000007941 */ /* 0x000fea0003800000 */
.L_x_21474:
        /* <DEDUP_REMOVED lines=16> */
.L_x_21480:
[----:B------:R-:W-:Y:S05]  /*dd30*/  BSYNC B1 ;  /* 0x0000000000017941 */ /* 0x000fea0003800000 */
.L_x_21479:
        /* <DEDUP_REMOVED lines=44> */
.L_x_21478:
[----:B------:R-:W-:Y:S05]  /*e000*/  BSYNC B0 ;  /* 0x0000000000007941 */ /* 0x000fea0003800000 */
.L_x_21477:
        /* <DEDUP_REMOVED lines=13> */
.L_x_21481:
        /* <DEDUP_REMOVED lines=12> */
.L_x_21484:
[----:B------:R-:W-:-:S07]  /*e1a0*/  IMAD.MOV.U32 R54, RZ, RZ, R182 ;  /* 0x000000ffff367224 */ /* 0x000fce00078e00b6 */
.L_x_21485:
[----:B------:R-:W-:Y:S05]  /*e1b0*/  BSYNC B0 ;  /* 0x0000000000007941 */ /* 0x000fea0003800000 */
.L_x_21483:
        /* <DEDUP_REMOVED lines=16> */
.L_x_21489:
[----:B------:R-:W-:Y:S05]  /*e2c0*/  BSYNC B1 ;  /* 0x0000000000017941 */ /* 0x000fea0003800000 */
.L_x_21488:
        /* <DEDUP_REMOVED lines=44> */
.L_x_21487:
[----:B------:R-:W-:Y:S05]  /*e590*/  BSYNC B0 ;  /* 0x0000000000007941 */ /* 0x000fea0003800000 */
.L_x_21486:
        /* <DEDUP_REMOVED lines=9> */
.L_x_21482:
        /* <DEDUP_REMOVED lines=12> */
.L_x_21491:
[----:B------:R-:W-:-:S07]  /*e6f0*/  MOV R54, R182 ;  /* 0x000000b600367202 */ /* 0x000fce0000000f00 */
.L_x_21492:
[----:B------:R-:W-:Y:S05]  /*e700*/  BSYNC B0 ;  /* 0x0000000000007941 */ /* 0x000fea0003800000 */
.L_x_21490:
        /* <DEDUP_REMOVED lines=16> */
.L_x_21496:
[----:B------:R-:W-:Y:S05]  /*e810*/  BSYNC B1 ;  /* 0x0000000000017941 */ /* 0x000fea0003800000 */
.L_x_21495:
        /* <DEDUP_REMOVED lines=44> */
.L_x_21494:
[----:B------:R-:W-:Y:S05]  /*eae0*/  BSYNC B0 ;  /* 0x0000000000007941 */ /* 0x000fea0003800000 */
.L_x_21493:
        /* <DEDUP_REMOVED lines=13> */
.L_x_21497:
        /* <DEDUP_REMOVED lines=12> */
.L_x_21500:
[----:B------:R-:W-:-:S07]  /*ec80*/  IMAD.MOV.U32 R52, RZ, RZ, R182 ;  /* 0x000000ffff347224 */ /* 0x000fce00078e00b6 */
.L_x_21501:
[----:B------:R-:W-:Y:S05]  /*ec90*/  BSYNC B0 ;  /* 0x0000000000007941 */ /* 0x000fea0003800000 */
.L_x_21499:
        /* <DEDUP_REMOVED lines=16> */
.L_x_21505:
[----:B------:R-:W-:Y:S05]  /*eda0*/  BSYNC B1 ;  /* 0x0000000000017941 */ /* 0x000fea0003800000 */
.L_x_21504:
        /* <DEDUP_REMOVED lines=44> */
.L_x_21503:
[----:B------:R-:W-:Y:S05]  /*f070*/  BSYNC B0 ;  /* 0x0000000000007941 */ /* 0x000fea0003800000 */
.L_x_21502:
        /* <DEDUP_REMOVED lines=9> */
.L_x_21498:
        /* <DEDUP_REMOVED lines=12> */
.L_x_21507:
[----:B------:R-:W-:-:S07]  /*f1d0*/  MOV R52, R182 ;  /* 0x000000b600347202 */ /* 0x000fce0000000f00 */
.L_x_21508:
[----:B------:R-:W-:Y:S05]  /*f1e0*/  BSYNC B0 ;  /* 0x0000000000007941 */ /* 0x000fea0003800000 */
.L_x_21506:
        /* <DEDUP_REMOVED lines=16> */
.L_x_21512:
[----:B------:R-:W-:Y:S05]  /*f2f0*/  BSYNC B1 ;  /* 0x0000000000017941 */ /* 0x000fea0003800000 */
.L_x_21511:
        /* <DEDUP_REMOVED lines=44> */
.L_x_21510:
[----:B------:R-:W-:Y:S05]  /*f5c0*/  BSYNC B0 ;  /* 0x0000000000007941 */ /* 0x000fea0003800000 */
.L_x_21509:
        /* <DEDUP_REMOVED lines=13> */
.L_x_21513:
        /* <DEDUP_REMOVED lines=12> */
.L_x_21516:
[----:B------:R-:W-:-:S07]  /*f760*/  IMAD.MOV.U32 R53, RZ, RZ, R182 ;  /* 0x000000ffff357224 */ /* 0x000fce00078e00b6 */
.L_x_21517:
[----:B------:R-:W-:Y:S05]  /*f770*/  BSYNC B0 ;  /* 0x0000000000007941 */ /* 0x000fea0003800000 */
.L_x_21515:
        /* <DEDUP_REMOVED lines=16> */
.L_x_21521:
[----:B------:R-:W-:Y:S05]  /*f880*/  BSYNC B1 ;  /* 0x0000000000017941 */ /* 0x000fea0003800000 */
.L_x_21520:
        /* <DEDUP_REMOVED lines=44> */
.L_x_21519:
[----:B------:R-:W-:Y:S05]  /*fb50*/  BSYNC B0 ;  /* 0x0000000000007941 */ /* 0x000fea0003800000 */
.L_x_21518:
        /* <DEDUP_REMOVED lines=9> */
.L_x_21514:
        /* <DEDUP_REMOVED lines=12> */
.L_x_21523:
[----:B------:R-:W-:-:S07]  /*fcb0*/  MOV R53, R182 ;  /* 0x000000b600357202 */ /* 0x000fce0000000f00 */
.L_x_21524:
[----:B------:R-:W-:Y:S05]  /*fcc0*/  BSYNC B0 ;  /* 0x0000000000007941 */ /* 0x000fea0003800000 */
.L_x_21522:
        /* <DEDUP_REMOVED lines=16> */
.L_x_21528:
[----:B------:R-:W-:Y:S05]  /*fdd0*/  BSYNC B1 ;  /* 0x0000000000017941 */ /* 0x000fea0003800000 */
.L_x_21527:
        /* <DEDUP_REMOVED lines=44> */
.L_x_21526:
[----:B------:R-:W-:Y:S05]  /*100a0*/  BSYNC B0 ;  /* 0x0000000000007941 */ /* 0x000fea0003800000 */
.L_x_21525:
        /* <DEDUP_REMOVED lines=12> */
.L_x_21529:
        /* <DEDUP_REMOVED lines=12> */
.L_x_21532:
[----:B------:R-:W-:-:S07]  /*10230*/  IMAD.MOV.U32 R42, RZ, RZ, R182 ;  /* 0x000000ffff2a7224 */ /* 0x000fce00078e00b6 */
.L_x_21533:
[----:B------:R-:W-:Y:S05]  /*10240*/  BSYNC B0 ;  /* 0x0000000000007941 */ /* 0x000fea0003800000 */
.L_x_21531:
        /* <DEDUP_REMOVED lines=16> */
.L_x_21537:
[----:B------:R-:W-:Y:S05]  /*10350*/  BSYNC B1 ;  /* 0x0000000000017941 */ /* 0x000fea0003800000 */
.L_x_21536:
        /* <DEDUP_REMOVED lines=44> */
.L_x_21535:
[----:B------:R-:W-:Y:S05]  /*10620*/  BSYNC B0 ;  /* 0x0000000000007941 */ /* 0x000fea0003800000 */
.L_x_21534:
        /* <DEDUP_REMOVED lines=9> */
.L_x_21530:
        /* <DEDUP_REMOVED lines=12> */
.L_x_21539:
[----:B------:R-:W-:-:S07]  /*10780*/  MOV R42, R182 ;  /* 0x000000b6002a7202 */ /* 0x000fce0000000f00 */
.L_x_21540:
[----:B------:R-:W-:Y:S05]  /*10790*/  BSYNC B0 ;  /* 0x0000000000007941 */ /* 0x000fea0003800000 */
.L_x_21538:
        /* <DEDUP_REMOVED lines=16> */
.L_x_21544:
[----:B------:R-:W-:Y:S05]  /*108a0*/  BSYNC B1 ;  /* 0x0000000000017941 */ /* 0x000fea0003800000 */
.L_x_21543:
        /* <DEDUP_REMOVED lines=44> */
.L_x_21542:
[----:B------:R-:W-:Y:S05]  /*10b70*/  BSYNC B0 ;  /* 0x0000000000007941 */ /* 0x000fea0003800000 */
.L_x_21541:
        /* <DEDUP_REMOVED lines=12> */
.L_x_21545:
        /* <DEDUP_REMOVED lines=12> */
.L_x_21548:
[----:B------:R-:W-:-:S07]  /*10d00*/  IMAD.MOV.U32 R42, RZ, RZ, R182 ;  /* 0x000000ffff2a7224 */ /* 0x000fce00078e00b6 */
.L_x_21549:
[----:B------:R-:W-:Y:S05]  /*10d10*/  BSYNC B0 ;  /* 0x0000000000007941 */ /* 0x000fea0003800000 */
.L_x_21547:
        /* <DEDUP_REMOVED lines=16> */
.L_x_21553:
[----:B------:R-:W-:Y:S05]  /*10e20*/  BSYNC B1 ;  /* 0x0000000000017941 */ /* 0x000fea0003800000 */
.L_x_21552:
        /* <DEDUP_REMOVED lines=44> */
.L_x_21551:
[----:B------:R-:W-:Y:S05]  /*110f0*/  BSYNC B0 ;  /* 0x0000000000007941 */ /* 0x000fea0003800000 */
.L_x_21550:
        /* <DEDUP_REMOVED lines=9> */
.L_x_21546:
        /* <DEDUP_REMOVED lines=12> */
.L_x_21555:
[----:B------:R-:W-:-:S07]  /*11250*/  MOV R42, R182 ;  /* 0x000000b6002a7202 */ /* 0x000fce0000000f00 */
.L_x_21556:
[----:B------:R-:W-:Y:S05]  /*11260*/  BSYNC B0 ;  /* 0x0000000000007941 */ /* 0x000fea0003800000 */
.L_x_21554:
        /* <DEDUP_REMOVED lines=16> */
.L_x_21560:
[----:B------:R-:W-:Y:S05]  /*11370*/  BSYNC B1 ;  /* 0x0000000000017941 */ /* 0x000fea0003800000 */
.L_x_21559:
        /* <DEDUP_REMOVED lines=44> */
.L_x_21558:
[----:B------:R-:W-:Y:S05]  /*11640*/  BSYNC B0 ;  /* 0x0000000000007941 */ /* 0x000fea0003800000 */
.L_x_21557:
        /* <DEDUP_REMOVED lines=12> */
.L_x_21561:
        /* <DEDUP_REMOVED lines=12> */
.L_x_21564:
[----:B------:R-:W-:-:S07]  /*117d0*/  IMAD.MOV.U32 R48, RZ, RZ, R182 ;  /* 0x000000ffff307224 */ /* 0x000fce00078e00b6 */
.L_x_21565:
[----:B------:R-:W-:Y:S05]  /*117e0*/  BSYNC B0 ;  /* 0x0000000000007941 */ /* 0x000fea0003800000 */
.L_x_21563:
        /* <DEDUP_REMOVED lines=18> */
.L_x_21569:
[----:B------:R-:W-:Y:S05]  /*11910*/  BSYNC B1 ;  /* 0x0000000000017941 */ /* 0x000fea0003800000 */
.L_x_21568:
        /* <DEDUP_REMOVED lines=44> */
.L_x_21567:
[----:B------:R-:W-:Y:S05]  /*11be0*/  BSYNC B0 ;  /* 0x0000000000007941 */ /* 0x000fea0003800000 */
.L_x_21566:
        /* <DEDUP_REMOVED lines=9> */
.L_x_21562:
[----:B------:R-:W-:Y:S01]  /*11c80*/  P2R R40, PR, RZ, 0x4 ;  /* 0x00000004ff287803 */ /* 0x000fe20000000000 */
[----:B------:R-:W-:Y:S01]  /*11c90*/  IMAD.WIDE.U32 R44, R201, 0x20, R174 ;  /* 0x00000020c92c7825 */ /* 0x000fe200078e00ae */
[----:B------:R-:W-:Y:S01]  /*11ca0*/  SEL R41, RZ, 0x10000, P4 ;  /* 0x00010000ff297807 */ /* 0x000fe20002000000 */
[----:B------:R-:W0:Y:S01]  /*11cb0*/  @P1 LDC.64 R48, c[0x0][0x230] ;  /* 0x00008c00ff301b82 */ /* 0x000e220000000a00 */
[----:B------:R-:W-:Y:S02]  /*11cc0*/  ISETP.NE.AND P2, PT, R131, RZ, PT ;  /* 0x000000ff8300720c */ /* 0x000fe40003f45270 */
[----:B------:R-:W-:Y:S01]  /*11cd0*/  ISETP.NE.AND P4, PT, R130, RZ, PT ;  /* 0x000000ff8200720c */ /* 0x000fe20003f85270 */
[----:B------:R1:W-:Y:S01]  /*11ce0*/  STG.E.128 desc[UR4][R44.64], R56 ;  /* 0x000000382c007986 */ /* 0x0003e2000c101d04 */
[----:B------:R-:W-:Y:S02]  /*11cf0*/  SEL R130, RZ, 0x100, P3 ;  /* 0x00000100ff827807 */ /* 0x000fe40001800000 */
[----:B------:R-:W-:Y:S01]  /*11d00*/  ISETP.NE.AND P3, PT, R51, RZ, PT ;  /* 0x000000ff3300720c */ /* 0x000fe20003f65270 */
[----:B------:R1:W-:Y:S01]  /*11d10*/  STG.E.128 desc[UR4][R44.64+0x10], R52 ;  /* 0x000010342c007986 */ /* 0x0003e2000c101d04 */
[----:B------:R-:W-:-:S02]  /*11d20*/  SEL R46, RZ, 0x1, P2 ;  /* 0x00000001ff2e7807 */ /* 0x000fc40001000000 */
[----:B------:R-:W-:Y:S02]  /*11d30*/  ISETP.NE.AND P2, PT, R40, RZ, PT ;  /* 0x000000ff2800720c */ /* 0x000fe40003f45270 */
[----:B------:R-:W-:Y:S01]  /*11d40*/  SEL R43, RZ, 0x1000000, P5 ;  /* 0x01000000ff2b7807 */ /* 0x000fe20002800000 */
[----:B------:R-:W-:Y:S01]  /*11d50*/  IMAD.WIDE.U32 R46, R46, 0x1000000, RZ ;  /* 0x010000002e2e7825 */ /* 0x000fe200078e00ff */
[----:B------:R-:W-:Y:S02]  /*11d60*/  SEL R42, RZ, 0x1, P3 ;  /* 0x00000001ff2a7807 */ /* 0x000fe40001800000 */
[----:B------:R-:W-:Y:S02]  /*11d70*/  SEL R40, RZ, 0x1, P4 ;  /* 0x00000001ff287807 */ /* 0x000fe40002000000 */
[----:B------:R-:W-:Y:S02]  /*11d80*/  ISETP.NE.AND P5, PT, R196, RZ, PT ;  /* 0x000000ffc400720c */ /* 0x000fe40003fa5270 */
        /* <DEDUP_REMOVED lines=38> */
.L_x_21570:
        /* <DEDUP_REMOVED lines=16> */
.L_x_21572:
[----:B------:R-:W-:-:S07]  /*120f0*/  MOV R130, R182 ;  /* 0x000000b600827202 */ /* 0x000fce0000000f00 */
.L_x_21573:
[----:B------:R-:W-:Y:S05]  /*12100*/  BSYNC B0 ;  /* 0x0000000000007941 */ /* 0x000fea0003800000 */
.L_x_21571:
        /* <DEDUP_REMOVED lines=16> */
.L_x_21577:
[----:B------:R-:W-:Y:S05]  /*12210*/  BSYNC B1 ;  /* 0x0000000000017941 */ /* 0x000fea0003800000 */
.L_x_21576:
        /* <DEDUP_REMOVED lines=44> */
.L_x_21575:
[----:B------:R-:W-:Y:S05]  /*124e0*/  BSYNC B0 ;  /* 0x0000000000007941 */ /* 0x000fea0003800000 */
.L_x_21574:
        /* <DEDUP_REMOVED lines=14> */
.L_x_21578:
        /* <DEDUP_REMOVED lines=12> */
.L_x_21581:
[----:B------:R-:W-:-:S07]  /*12690*/  IMAD.MOV.U32 R49, RZ, RZ, R182 ;  /* 0x000000ffff317224 */ /* 0x000fce00078e00b6 */
.L_x_21582:
[----:B------:R-:W-:Y:S05]  /*126a0*/  BSYNC B0 ;  /* 0x0000000000007941 */ /* 0x000fea0003800000 */
.L_x_21580:
        /* <DEDUP_REMOVED lines=16> */
.L_x_21586:
[----:B------:R-:W-:Y:S05]  /*127b0*/  BSYNC B1 ;  /* 0x0000000000017941 */ /* 0x000fea0003800000 */
.L_x_21585:
        /* <DEDUP_REMOVED lines=42> */
[----:B------:R-:W-:-:S07]  /*12a60*/  LOP3.LUT R177, R185, UR39, R44, 0x96, !PT ;  /* 0x00000027b9b17c12 */ /* 0x000fce000f8e962c */
.L_x_21584:
[----:B------:R-:W-:Y:S05]  /*12a70*/  BSYNC B0 ;  /* 0x0000000000007941 */ /* 0x000fea0003800000 */
.L_x_21583:
        /* <DEDUP_REMOVED lines=9> */
.L_x_21579:
        /* <DEDUP_REMOVED lines=12> */
.L_x_21588:
[----:B------:R-:W-:-:S07]  /*12bd0*/  IMAD.MOV.U32 R49, RZ, RZ, R182 ;  /* 0x000000ffff317224 */ /* 0x000fce00078e00b6 */
.L_x_21589:
[----:B------:R-:W-:Y:S05]  /*12be0*/  BSYNC B0 ;  /* 0x0000000000007941 */ /* 0x000fea0003800000 */
.L_x_21587:
        /* <DEDUP_REMOVED lines=16> */
.L_x_21593:
[----:B------:R-:W-:Y:S05]  /*12cf0*/  BSYNC B1 ;  /* 0x0000000000017941 */ /* 0x000fea0003800000 */
.L_x_21592:
        /* <DEDUP_REMOVED lines=44> */
.L_x_21591:
[----:B------:R-:W-:Y:S05]  /*12fc0*/  BSYNC B0 ;  /* 0x0000000000007941 */ /* 0x000fea0003800000 */
.L_x_21590:
        /* <DEDUP_REMOVED lines=14> */
.L_x_21594:
        /* <DEDUP_REMOVED lines=12> */
.L_x_21597:
[----:B------:R-:W-:-:S07]  /*13170*/  MOV R40, R182 ;  /* 0x000000b600287202 */ /* 0x000fce0000000f00 */
.L_x_21598:
[----:B------:R-:W-:Y:S05]  /*13180*/  BSYNC B0 ;  /* 0x0000000000007941 */ /* 0x000fea0003800000 */
.L_x_21596:
        /* <DEDUP_REMOVED lines=16> */
.L_x_21602:
[----:B------:R-:W-:Y:S05]  /*13290*/  BSYNC B1 ;  /* 0x0000000000017941 */ /* 0x000fea0003800000 */
.L_x_21601:
        /* <DEDUP_REMOVED lines=44> */
.L_x_21600:
[----:B------:R-:W-:Y:S05]  /*13560*/  BSYNC B0 ;  /* 0x0000000000007941 */ /* 0x000fea0003800000 */
.L_x_21599:
        /* <DEDUP_REMOVED lines=9> */
.L_x_21595:
        /* <DEDUP_REMOVED lines=12> */
.L_x_21604:
[----:B------:R-:W-:-:S07]  /*136c0*/  IMAD.MOV.U32 R40, RZ, RZ, R182 ;  /* 0x000000ffff287224 */ /* 0x000fce00078e00b6 */
.L_x_21605:
[----:B------:R-:W-:Y:S05]  /*136d0*/  BSYNC B0 ;  /* 0x0000000000007941 */ /* 0x000fea0003800000 */
.L_x_21603:
        /* <DEDUP_REMOVED lines=16> */
.L_x_21609:
[----:B------:R-:W-:Y:S05]  /*137e0*/  BSYNC B1 ;  /* 0x0000000000017941 */ /* 0x000fea0003800000 */
.L_x_21608:
        /* <DEDUP_REMOVED lines=44> */
.L_x_21607:
[----:B------:R-:W-:Y:S05]  /*13ab0*/  BSYNC B0 ;  /* 0x0000000000007941 */ /* 0x000fea0003800000 */
.L_x_21606:
        /* <DEDUP_REMOVED lines=14> */
.L_x_21610:
        /* <DEDUP_REMOVED lines=12> */
.L_x_21613:
[----:B------:R-:W-:-:S07]  /*13c60*/  MOV R40, R182 ;  /* 0x000000b600287202 */ /* 0x000fce0000000f00 */
.L_x_21614:
[----:B------:R-:W-:Y:S05]  /*13c70*/  BSYNC B0 ;  /* 0x0000000000007941 */ /* 0x000fea0003800000 */
.L_x_21612:
        /* <DEDUP_REMOVED lines=16> */
.L_x_21618:
[----:B------:R-:W-:Y:S05]  /*13d80*/  BSYNC B1 ;  /* 0x0000000000017941 */ /* 0x000fea0003800000 */
.L_x_21617:
        /* <DEDUP_REMOVED lines=44> */
.L_x_21616:
[----:B------:R-:W-:Y:S05]  /*14050*/  BSYNC B0 ;  /* 0x0000000000007941 */ /* 0x000fea0003800000 */
.L_x_21615:
        /* <DEDUP_REMOVED lines=9> */
.L_x_21611:
        /* <DEDUP_REMOVED lines=12> */
.L_x_21620:
[----:B------:R-:W-:-:S07]  /*141b0*/  IMAD.MOV.U32 R40, RZ, RZ, R182 ;  /* 0x000000ffff287224 */ /* 0x000fce00078e00b6 */
.L_x_21621:
[----:B------:R-:W-:Y:S05]  /*141c0*/  BSYNC B0 ;  /* 0x0000000000007941 */ /* 0x000fea0003800000 */
.L_x_21619:
        /* <DEDUP_REMOVED lines=16> */
.L_x_21625:
[----:B------:R-:W-:Y:S05]  /*142d0*/  BSYNC B1 ;  /* 0x0000000000017941 */ /* 0x000fea0003800000 */
.L_x_21624:
        /* <DEDUP_REMOVED lines=44> */
.L_x_21623:
[----:B------:R-:W-:Y:S05]  /*145a0*/  BSYNC B0 ;  /* 0x0000000000007941 */ /* 0x000fea0003800000 */
.L_x_21622:
        /* <DEDUP_REMOVED lines=13> */
.L_x_21626:
        /* <DEDUP_REMOVED lines=12> */
.L_x_21629:
[----:B------:R-:W-:-:S07]  /*14740*/  MOV R188, R182 ;  /* 0x000000b600bc7202 */ /* 0x000fce0000000f00 */
.L_x_21630:
[----:B------:R-:W-:Y:S05]  /*14750*/  BSYNC B0 ;  /* 0x0000000000007941 */ /* 0x000fea0003800000 */
.L_x_21628:
        /* <DEDUP_REMOVED lines=16> */
.L_x_21634:
[----:B------:R-:W-:Y:S05]  /*14860*/  BSYNC B1 ;  /* 0x0000000000017941 */ /* 0x000fea0003800000 */
.L_x_21633:
        /* <DEDUP_REMOVED lines=44> */
.L_x_21632:
[----:B------:R-:W-:Y:S05]  /*14b30*/  BSYNC B0 ;  /* 0x0000000000007941 */ /* 0x000fea0003800000 */
.L_x_21631:
        /* <DEDUP_REMOVED lines=9> */
.L_x_21627:
        /* <DEDUP_REMOVED lines=12> */
.L_x_21636:
[----:B------:R-:W-:-:S07]  /*14c90*/  IMAD.MOV.U32 R199, RZ, RZ, R182 ;  /* 0x000000ffffc77224 */ /* 0x000fce00078e00b6 */
.L_x_21637:
[----:B------:R-:W-:Y:S05]  /*14ca0*/  BSYNC B0 ;  /* 0x0000000000007941 */ /* 0x000fea0003800000 */
.L_x_21635:
        /* <DEDUP_REMOVED lines=16> */
.L_x_21641:
[----:B------:R-:W-:Y:S05]  /*14db0*/  BSYNC B1 ;  /* 0x0000000000017941 */ /* 0x000fea0003800000 */
.L_x_21640:
        /* <DEDUP_REMOVED lines=44> */
.L_x_21639:
[----:B------:R-:W-:Y:S05]  /*15080*/  BSYNC B0 ;  /* 0x0000000000007941 */ /* 0x000fea0003800000 */
.L_x_21638:
        /* <DEDUP_REMOVED lines=14> */
.L_x_21642:
        /* <DEDUP_REMOVED lines=12> */
.L_x_21645:
[----:B------:R-:W-:-:S07]  /*15230*/  MOV R45, R182 ;  /* 0x000000b6002d7202 */ /* 0x000fce0000000f00 */
.L_x_21646:
[----:B------:R-:W-:Y:S05]  /*15240*/  BSYNC B0 ;  /* 0x0000000000007941 */ /* 0x000fea0003800000 */
.L_x_21644:
        /* <DEDUP_REMOVED lines=16> */
.L_x_21650:
[----:B------:R-:W-:Y:S05]  /*15350*/  BSYNC B1 ;  /* 0x0000000000017941 */ /* 0x000fea0003800000 */
.L_x_21649:
        /* <DEDUP_REMOVED lines=44> */
.L_x_21648:
[----:B------:R-:W-:Y:S05]  /*15620*/  BSYNC B0 ;  /* 0x0000000000007941 */ /* 0x000fea0003800000 */
.L_x_21647:
        /* <DEDUP_REMOVED lines=9> */
.L_x_21643:
        /* <DEDUP_REMOVED lines=12> */
.L_x_21652:
[----:B------:R-:W-:-:S07]  /*15780*/  IMAD.MOV.U32 R45, RZ, RZ, R182 ;  /* 0x000000ffff2d7224 */ /* 0x000fce00078e00b6 */
.L_x_21653:
[----:B------:R-:W-:Y:S05]  /*15790*/  BSYNC B0 ;  /* 0x0000000000007941 */ /* 0x000fea0003800000 */
.L_x_21651:
        /* <DEDUP_REMOVED lines=16> */
.L_x_21657:
[----:B------:R-:W-:Y:S05]  /*158a0*/  BSYNC B1 ;  /* 0x0000000000017941 */ /* 0x000fea0003800000 */
.L_x_21656:
        /* <DEDUP_REMOVED lines=44> */
.L_x_21655:
[----:B------:R-:W-:Y:S05]  /*15b70*/  BSYNC B0 ;  /* 0x0000000000007941 */ /* 0x000fea0003800000 */
.L_x_21654:
        /* <DEDUP_REMOVED lines=12> */
.L_x_21658:
        /* <DEDUP_REMOVED lines=12> */
.L_x_21661:
[----:B------:R-:W-:-:S07]  /*15d00*/  MOV R42, R182 ;  /* 0x000000b6002a7202 */ /* 0x000fce0000000f00 */
.L_x_21662:
[----:B------:R-:W-:Y:S05]  /*15d10*/  BSYNC B0 ;  /* 0x0000000000007941 */ /* 0x000fea0003800000 */
.L_x_21660:
        /* <DEDUP_REMOVED lines=16> */
.L_x_21666:
[----:B------:R-:W-:Y:S05]  /*15e20*/  BSYNC B1 ;  /* 0x0000000000017941 */ /* 0x000fea0003800000 */
.L_x_21665:
        /* <DEDUP_REMOVED lines=44> */
.L_x_21664:
[----:B------:R-:W-:Y:S05]  /*160f0*/  BSYNC B0 ;  /* 0x0000000000007941 */ /* 0x000fea0003800000 */
.L_x_21663:
        /* <DEDUP_REMOVED lines=9> */
.L_x_21659:
        /* <DEDUP_REMOVED lines=12> */
.L_x_21668:
[----:B------:R-:W-:-:S07]  /*16250*/  IMAD.MOV.U32 R42, RZ, RZ, R182 ;  /* 0x000000ffff2a7224 */ /* 0x000fce00078e00b6 */
.L_x_21669:
[----:B------:R-:W-:Y:S05]  /*16260*/  BSYNC B0 ;  /* 0x0000000000007941 */ /* 0x000fea0003800000 */
.L_x_21667:
        /* <DEDUP_REMOVED lines=16> */
.L_x_21673:
[----:B------:R-:W-:Y:S05]  /*16370*/  BSYNC B1 ;  /* 0x0000000000017941 */ /* 0x000fea0003800000 */
.L_x_21672:
        /* <DEDUP_REMOVED lines=44> */
.L_x_21671:
[----:B------:R-:W-:Y:S05]  /*16640*/  BSYNC B0 ;  /* 0x0000000000007941 */ /* 0x000fea0003800000 */
.L_x_21670:
        /* <DEDUP_REMOVED lines=12> */
.L_x_21674:
        /* <DEDUP_REMOVED lines=12> */
.L_x_21677:
[----:B------:R-:W-:-:S07]  /*167d0*/  MOV R42, R182 ;  /* 0x000000b6002a7202 */ /* 0x000fce0000000f00 */
.L_x_21678:
[----:B------:R-:W-:Y:S05]  /*167e0*/  BSYNC B0 ;  /* 0x0000000000007941 */ /* 0x000fea0003800000 */
.L_x_21676:
        /* <DEDUP_REMOVED lines=16> */
.L_x_21682:
[----:B------:R-:W-:Y:S05]  /*168f0*/  BSYNC B1 ;  /* 0x0000000000017941 */ /* 0x000fea0003800000 */
.L_x_21681:
        /* <DEDUP_REMOVED lines=44> */
.L_x_21680:
[----:B------:R-:W-:Y:S05]  /*16bc0*/  BSYNC B0 ;  /* 0x0000000000007941 */ /* 0x000fea0003800000 */
.L_x_21679:
        /* <DEDUP_REMOVED lines=9> */
.L_x_21675:
        /* <DEDUP_REMOVED lines=12> */
.L_x_21684:
[----:B------:R-:W-:-:S07]  /*16d20*/  IMAD.MOV.U32 R42, RZ, RZ, R182 ;  /* 0x000000ffff2a7224 */ /* 0x000fce00078e00b6 */
.L_x_21685:
[----:B------:R-:W-:Y:S05]  /*16d30*/  BSYNC B0 ;  /* 0x0000000000007941 */ /* 0x000fea0003800000 */
.L_x_21683:
        /* <DEDUP_REMOVED lines=16> */
.L_x_21689:
[----:B------:R-:W-:Y:S05]  /*16e40*/  BSYNC B1 ;  /* 0x0000000000017941 */ /* 0x000fea0003800000 */
.L_x_21688:
        /* <DEDUP_REMOVED lines=44> */
.L_x_21687:
[----:B------:R-:W-:Y:S05]  /*17110*/  BSYNC B0 ;  /* 0x0000000000007941 */ /* 0x000fea0003800000 */
.L_x_21686:
        /* <DEDUP_REMOVED lines=12> */
.L_x_21690:
        /* <DEDUP_REMOVED lines=12> */
.L_x_21693:
[----:B------:R-:W-:-:S07]  /*172a0*/  MOV R192, R182 ;  /* 0x000000b600c07202 */ /* 0x000fce0000000f00 */
.L_x_21694:
[----:B------:R-:W-:Y:S05]  /*172b0*/  BSYNC B0 ;  /* 0x0000000000007941 */ /* 0x000fea0003800000 */
.L_x_21692:
        /* <DEDUP_REMOVED lines=18> */
.L_x_21698:
[----:B------:R-:W-:Y:S05]  /*173e0*/  BSYNC B1 ;  /* 0x0000000000017941 */ /* 0x000fea0003800000 */
.L_x_21697:
        /* <DEDUP_REMOVED lines=44> */
.L_x_21696:
[----:B------:R-:W-:Y:S05]  /*176b0*/  BSYNC B0 ;  /* 0x0000000000007941 */ /* 0x000fea0003800000 */
.L_x_21695:
        /* <DEDUP_REMOVED lines=9> */
.L_x_21691:
[----:B------:R-:W-:Y:S01]  /*17750*/  P2R R40, PR, RZ, 0x4 ;  /* 0x00000004ff287803 */ /* 0x000fe20000000000 */
[----:B------:R-:W-:Y:S01]  /*17760*/  IMAD.WIDE.U32 R130, R205, 0x20, R174 ;  /* 0x00000020cd827825 */ /* 0x000fe200078e00ae */
[----:B------:R-:W-:Y:S01]  /*17770*/  ISETP.NE.AND P2, PT, R196, RZ, PT ;  /* 0x000000ffc400720c */ /* 0x000fe20003f45270 */
[----:B------:R-:W0:Y:S01]  /*17780*/  @P0 LDC.64 R206, c[0x0][0x228] ;  /* 0x00008a00ffce0b82 */ /* 0x000e220000000a00 */
[----:B------:R-:W-:Y:S01]  /*17790*/  SEL R41, RZ, 0x10000, P4 ;  /* 0x00010000ff297807 */ /* 0x000fe20002000000 */
[----:B------:R-:W-:Y:S01]  /*177a0*/  VIADD R199, R211, 0x200 ;  /* 0x00000200d3c77836 */ /* 0x000fe20000000000 */
        /* <DEDUP_REMOVED lines=20> */
[----:B0-----:R-:W-:Y:S01]  /*178f0*/  @P0 IMAD.WIDE.U32 R206, R199, 0x10, R206 ;  /* 0x00000010c7ce0825 */ /* 0x001fe200078e00ce */
[----:B------:R-:W-:Y:S02]  /*17900*/  LOP3.LUT R208, R40, R208, R42, 0xfe, !PT ;  /* 0x000000d028d07212 */ /* 0x000fe400078efe2a */
[----:B------:R-:W-:Y:S01]  /*17910*/  LOP3.LUT R41, R41, R213, R43, 0xfe, !PT ;  /* 0x000000d529297212 */ /* 0x000fe200078efe2b */
[----:B------:R-:W-:Y:S01]  /*17920*/  IMAD.WIDE.U32 R42, R205, 0x8, R172 ;  /* 0x00000008cd2a7825 */ /* 0x000fe200078e00ac */
[----:B------:R-:W-:-:S03]  /*17930*/  LOP3.LUT R40, R208, R209, RZ, 0xfc, !PT ;  /* 0x000000d1d0287212 */ /* 0x000fc600078efcff */
[C---:B------:R-:W-:Y:S02]  /*17940*/  IMAD.WIDE.U32 R208, R199.reuse, 0x10, R128 ;  /* 0x00000010c7d07825 */ /* 0x040fe400078e0080 */
[----:B------:R1:W-:Y:S02]  /*17950*/  STG.E.64 desc[UR4][R42.64], R40 ;  /* 0x000000282a007986 */ /* 0x0003e4000c101b04 */
[----:B--2---:R-:W-:Y:S01]  /*17960*/  @P1 IMAD.WIDE.U32 R202, R199, 0x20, R202 ;  /* 0x00000020c7ca1825 */ /* 0x004fe200078e00ca */
[----:B------:R-:W-:Y:S06]  /*17970*/  @!P0 BRA `(.L_x_21699) ;  /* 0x0000000000508947 */ /* 0x000fec0003800000 */
[----:B-1----:R-:W-:Y:S01]  /*17980*/  SHF.L.U32 R43, R191, 0x10, RZ ;  /* 0x00000010bf2b7819 */ /* 0x002fe200000006ff */
        /* <DEDUP_REMOVED lines=19> */
.L_x_21699:
[----:B------:R2:W5:Y:S04]  /*17ac0*/  @P0 LDG.E.128 R84, desc[UR4][R206.64] ;  /* 0x00000004ce540981 */ /* 0x000568000c1e1d00 */
[----:B------:R2:W5:Y:S04]  /*17ad0*/  @P1 LDG.E.128 R80, desc[UR4][R202.64] ;  /* 0x00000004ca501981 */ /* 0x000568000c1e1d00 */
[----:B------:R2:W5:Y:S04]  /*17ae0*/  @P1 LDG.E.128 R76, desc[UR4][R202.64+0x10] ;  /* 0x00001004ca4c1981 */ /* 0x000568000c1e1d00 */
[----:B-1----:R2:W5:Y:S01]  /*17af0*/  LDG.E.128 R128, desc[UR4][R208.64] ;  /* 0x00000004d0807981 */ /* 0x002562000c1e1d00 */
        /* <DEDUP_REMOVED lines=12> */
.L_x_21701:
[----:B------:R-:W-:-:S07]  /*17bc0*/  IMAD.MOV.U32 R196, RZ, RZ, R182 ;  /* 0x000000ffffc47224 */ /* 0x000fce00078e00b6 */
.L_x_21702:
[----:B------:R-:W-:Y:S05]  /*17bd0*/  BSYNC B0 ;  /* 0x0000000000007941 */ /* 0x000fea0003800000 */
.L_x_21700:
        /* <DEDUP_REMOVED lines=16> */
.L_x_21706:
[----:B------:R-:W-:Y:S05]  /*17ce0*/  BSYNC B1 ;  /* 0x0000000000017941 */ /* 0x000fea0003800000 */
.L_x_21705:
        /* <DEDUP_REMOVED lines=44> */
.L_x_21704:
[----:B------:R-:W-:Y:S05]  /*17fb0*/  BSYNC B0 ;  /* 0x0000000000007941 */ /* 0x000fea0003800000 */
.L_x_21703:
        /* <DEDUP_REMOVED lines=14> */
.L_x_21707:
        /* <DEDUP_REMOVED lines=12> */
.L_x_21710:
[----:B------:R-:W-:-:S07]  /*18160*/  MOV R41, R182 ;  /* 0x000000b600297202 */ /* 0x000fce0000000f00 */
.L_x_21711:
[----:B------:R-:W-:Y:S05]  /*18170*/  BSYNC B0 ;  /* 0x0000000000007941 */ /* 0x000fea0003800000 */
.L_x_21709:
        /* <DEDUP_REMOVED lines=16> */
.L_x_21715:
[----:B------:R-:W-:Y:S05]  /*18280*/  BSYNC B1 ;  /* 0x0000000000017941 */ /* 0x000fea0003800000 */
.L_x_21714:
        /* <DEDUP_REMOVED lines=43> */
.L_x_21713:
[----:B------:R-:W-:Y:S05]  /*18540*/  BSYNC B0 ;  /* 0x0000000000007941 */ /* 0x000fea0003800000 */
.L_x_21712:
        /* <DEDUP_REMOVED lines=9> */
.L_x_21708:
        /* <DEDUP_REMOVED lines=12> */
.L_x_21717:
[----:B------:R-:W-:-:S07]  /*186a0*/  MOV R41, R182 ;  /* 0x000000b600297202 */ /* 0x000fce0000000f00 */
.L_x_21718:
[----:B------:R-:W-:Y:S05]  /*186b0*/  BSYNC B0 ;  /* 0x0000000000007941 */ /* 0x000fea0003800000 */
.L_x_21716:
        /* <DEDUP_REMOVED lines=16> */
.L_x_21722:
[----:B------:R-:W-:Y:S05]  /*187c0*/  BSYNC B1 ;  /* 0x0000000000017941 */ /* 0x000fea0003800000 */
.L_x_21721:
        /* <DEDUP_REMOVED lines=44> */
.L_x_21720:
[----:B------:R-:W-:Y:S05]  /*18a90*/  BSYNC B0 ;  /* 0x0000000000007941 */ /* 0x000fea0003800000 */
.L_x_21719:
        /* <DEDUP_REMOVED lines=14> */
.L_x_21723:
        /* <DEDUP_REMOVED lines=12> */
.L_x_21726:
[----:B------:R-:W-:-:S07]  /*18c40*/  IMAD.MOV.U32 R128, RZ, RZ, R182 ;  /* 0x000000ffff807224 */ /* 0x000fce00078e00b6 */
.L_x_21727:
[----:B------:R-:W-:Y:S05]  /*18c50*/  BSYNC B0 ;  /* 0x0000000000007941 */ /* 0x000fea0003800000 */
.L_x_21725:
        /* <DEDUP_REMOVED lines=16> */
.L_x_21731:
[----:B------:R-:W-:Y:S05]  /*18d60*/  BSYNC B1 ;  /* 0x0000000000017941 */ /* 0x000fea0003800000 */
.L_x_21730:
        /* <DEDUP_REMOVED lines=44> */
.L_x_21729:
[----:B------:R-:W-:Y:S05]  /*19030*/  BSYNC B0 ;  /* 0x0000000000007941 */ /* 0x000fea0003800000 */
.L_x_21728:
        /* <DEDUP_REMOVED lines=9> */
.L_x_21724:
        /* <DEDUP_REMOVED lines=12> */
.L_x_21733:
[----:B------:R-:W-:-:S07]  /*19190*/  MOV R128, R182 ;  /* 0x000000b600807202 */ /* 0x000fce0000000f00 */
.L_x_21734:
[----:B------:R-:W-:Y:S05]  /*191a0*/  BSYNC B0 ;  /* 0x0000000000007941 */ /* 0x000fea0003800000 */
.L_x_21732:
        /* <DEDUP_REMOVED lines=16> */
.L_x_21738:
[----:B------:R-:W-:Y:S05]  /*192b0*/  BSYNC B1 ;  /* 0x0000000000017941 */ /* 0x000fea0003800000 */
.L_x_21737:
        /* <DEDUP_REMOVED lines=44> */
.L_x_21736:
[----:B------:R-:W-:Y:S05]  /*19580*/  BSYNC B0 ;  /* 0x0000000000007941 */ /* 0x000fea0003800000 */
.L_x_21735:
        /* <DEDUP_REMOVED lines=14> */
.L_x_21739:
        /* <DEDUP_REMOVED lines=12> */
.L_x_21742:
[----:B------:R-:W-:-:S07]  /*19730*/  IMAD.MOV.U32 R43, RZ, RZ, R182 ;  /* 0x000000ffff2b7224 */ /* 0x000fce00078e00b6 */
.L_x_21743:
[----:B------:R-:W-:Y:S05]  /*19740*/  BSYNC B0 ;  /* 0x0000000000007941 */ /* 0x000fea0003800000 */
.L_x_21741:
        /* <DEDUP_REMOVED lines=16> */
.L_x_21747:
[----:B------:R-:W-:Y:S05]  /*19850*/  BSYNC B1 ;  /* 0x0000000000017941 */ /* 0x000fea0003800000 */
.L_x_21746:
        /* <DEDUP_REMOVED lines=44> */
.L_x_21745:
[----:B------:R-:W-:Y:S05]  /*19b20*/  BSYNC B0 ;  /* 0x0000000000007941 */ /* 0x000fea0003800000 */
.L_x_21744:
        /* <DEDUP_REMOVED lines=9> */
.L_x_21740:
        /* <DEDUP_REMOVED lines=12> */
.L_x_21749:
[----:B------:R-:W-:-:S07]  /*19c80*/  MOV R43, R182 ;  /* 0x000000b6002b7202 */ /* 0x000fce0000000f00 */
.L_x_21750:
[----:B------:R-:W-:Y:S05]  /*19c90*/  BSYNC B0 ;  /* 0x0000000000007941 */ /* 0x000fea0003800000 */
.L_x_21748:
        /* <DEDUP_REMOVED lines=16> */
.L_x_21754:
[----:B------:R-:W-:Y:S05]  /*19da0*/  BSYNC B1 ;  /* 0x0000000000017941 */ /* 0x000fea0003800000 */
.L_x_21753:
        /* <DEDUP_REMOVED lines=44> */
.L_x_21752:
[----:B------:R-:W-:Y:S05]  /*1a070*/  BSYNC B0 ;  /* 0x0000000000007941 */ /* 0x000fea0003800000 */
.L_x_21751:
        /* <DEDUP_REMOVED lines=14> */
.L_x_21755:
        /* <DEDUP_REMOVED lines=12> */
.L_x_21758:
[----:B------:R-:W-:-:S07]  /*1a220*/  IMAD.MOV.U32 R188, RZ, RZ, R182 ;  /* 0x000000ffffbc7224 */ /* 0x000fce00078e00b6 */
.L_x_21759:
[----:B------:R-:W-:Y:S05]  /*1a230*/  BSYNC B0 ;  /* 0x0000000000007941 */ /* 0x000fea0003800000 */
.L_x_21757:
        /* <DEDUP_REMOVED lines=16> */
.L_x_21763:
[----:B------:R-:W-:Y:S05]  /*1a340*/  BSYNC B1 ;  /* 0x0000000000017941 */ /* 0x000fea0003800000 */
.L_x_21762:
        /* <DEDUP_REMOVED lines=44> */
.L_x_21761:
[----:B------:R-:W-:Y:S05]  /*1a610*/  BSYNC B0 ;  /* 0x0000000000007941 */ /* 0x000fea0003800000 */
.L_x_21760:
        /* <DEDUP_REMOVED lines=9> */
.L_x_21756:
        /* <DEDUP_REMOVED lines=12> */
.L_x_21765:
[----:B------:R-:W-:-:S07]  /*1a770*/  MOV R196, R182 ;  /* 0x000000b600c47202 */ /* 0x000fce0000000f00 */
.L_x_21766:
[----:B------:R-:W-:Y:S05]  /*1a780*/  BSYNC B0 ;  /* 0x0000000000007941 */ /* 0x000fea0003800000 */
.L_x_21764:
        /* <DEDUP_REMOVED lines=16> */
.L_x_21770:
[----:B------:R-:W-:Y:S05]  /*1a890*/  BSYNC B1 ;  /* 0x0000000000017941 */ /* 0x000fea0003800000 */
.L_x_21769:
        /* <DEDUP_REMOVED lines=44> */
.L_x_21768:
[----:B------:R-:W-:Y:S05]  /*1ab60*/  BSYNC B0 ;  /* 0x0000000000007941 */ /* 0x000fea0003800000 */
.L_x_21767:
        /* <DEDUP_REMOVED lines=14> */
.L_x_21771:
        /* <DEDUP_REMOVED lines=12> */
.L_x_21774:
[----:B------:R-:W-:-:S07]  /*1ad10*/  IMAD.MOV.U32 R129, RZ, RZ, R182 ;  /* 0x000000ffff817224 */ /* 0x000fce00078e00b6 */
.L_x_21775:
[----:B------:R-:W-:Y:S05]  /*1ad20*/  BSYNC B0 ;  /* 0x0000000000007941 */ /* 0x000fea0003800000 */
.L_x_21773:
        /* <DEDUP_REMOVED lines=16> */
.L_x_21779:
[----:B------:R-:W-:Y:S05]  /*1ae30*/  BSYNC B1 ;  /* 0x0000000000017941 */ /* 0x000fea0003800000 */
.L_x_21778:
        /* <DEDUP_REMOVED lines=44> */
.L_x_21777:
[----:B------:R-:W-:Y:S05]  /*1b100*/  BSYNC B0 ;  /* 0x0000000000007941 */ /* 0x000fea0003800000 */
.L_x_21776:
        /* <DEDUP_REMOVED lines=9> */
.L_x_21772:
        /* <DEDUP_REMOVED lines=12> */
.L_x_21781:
[----:B------:R-:W-:-:S07]  /*1b260*/  MOV R129, R182 ;  /* 0x000000b600817202 */ /* 0x000fce0000000f00 */
.L_x_21782:
[----:B------:R-:W-:Y:S05]  /*1b270*/  BSYNC B0 ;  /* 0x0000000000007941 */ /* 0x000fea0003800000 */
.L_x_21780:
        /* <DEDUP_REMOVED lines=16> */
.L_x_21786:
[----:B------:R-:W-:Y:S05]  /*1b380*/  BSYNC B1 ;  /* 0x0000000000017941 */ /* 0x000fea0003800000 */
.L_x_21785:
        /* <DEDUP_REMOVED lines=44> */
.L_x_21784:
[----:B------:R-:W-:Y:S05]  /*1b650*/  BSYNC B0 ;  /* 0x0000000000007941 */ /* 0x000fea0003800000 */
.L_x_21783:
        /* <DEDUP_REMOVED lines=12> */
.L_x_21787:
        /* <DEDUP_REMOVED lines=12> */
.L_x_21790:
[----:B------:R-:W-:-:S07]  /*1b7e0*/  IMAD.MOV.U32 R130, RZ, RZ, R182 ;  /* 0x000000ffff827224 */ /* 0x000fce00078e00b6 */
.L_x_21791:
[----:B------:R-:W-:Y:S05]  /*1b7f0*/  BSYNC B0 ;  /* 0x0000000000007941 */ /* 0x000fea0003800000 */
.L_x_21789:
        /* <DEDUP_REMOVED lines=16> */
.L_x_21795:
[----:B------:R-:W-:Y:S05]  /*1b900*/  BSYNC B1 ;  /* 0x0000000000017941 */ /* 0x000fea0003800000 */
.L_x_21794:
        /* <DEDUP_REMOVED lines=44> */
.L_x_21793:
[----:B------:R-:W-:Y:S05]  /*1bbd0*/  BSYNC B0 ;  /* 0x0000000000007941 */ /* 0x000fea0003800000 */
.L_x_21792:
        /* <DEDUP_REMOVED lines=9> */
.L_x_21788:
        /* <DEDUP_REMOVED lines=12> */
.L_x_21797:
[----:B------:R-:W-:-:S07]  /*1bd30*/  MOV R130, R182 ;  /* 0x000000b600827202 */ /* 0x000fce0000000f00 */
.L_x_21798:
[----:B------:R-:W-:Y:S05]  /*1bd40*/  BSYNC B0 ;  /* 0x0000000000007941 */ /* 0x000fea0003800000 */
.L_x_21796:
        /* <DEDUP_REMOVED lines=16> */
.L_x_21802:
[----:B------:R-:W-:Y:S05]  /*1be50*/  BSYNC B1 ;  /* 0x0000000000017941 */ /* 0x000fea0003800000 */
.L_x_21801:
        /* <DEDUP_REMOVED lines=44> */
.L_x_21800:
[----:B------:R-:W-:Y:S05]  /*1c120*/  BSYNC B0 ;  /* 0x0000000000007941 */ /* 0x000fea0003800000 */
.L_x_21799:
        /* <DEDUP_REMOVED lines=12> */
.L_x_21803:
        /* <DEDUP_REMOVED lines=12> */
.L_x_21806:
[----:B------:R-:W-:-:S07]  /*1c2b0*/  IMAD.MOV.U32 R191, RZ, RZ, R182 ;  /* 0x000000ffffbf7224 */ /* 0x000fce00078e00b6 */
.L_x_21807:
[----:B------:R-:W-:Y:S05]  /*1c2c0*/  BSYNC B0 ;  /* 0x0000000000007941 */ /* 0x000fea0003800000 */
.L_x_21805:
        /* <DEDUP_REMOVED lines=16> */
.L_x_21811:
[----:B------:R-:W-:Y:S05]  /*1c3d0*/  BSYNC B1 ;  /* 0x0000000000017941 */ /* 0x000fea0003800000 */
.L_x_21810:
        /* <DEDUP_REMOVED lines=44> */
.L_x_21809:
[----:B------:R-:W-:Y:S05]  /*1c6a0*/  BSYNC B0 ;  /* 0x0000000000007941 */ /* 0x000fea0003800000 */
.L_x_21808:
        /* <DEDUP_REMOVED lines=9> */
.L_x_21804:
        /* <DEDUP_REMOVED lines=12> */
.L_x_21813:
[----:B------:R-:W-:-:S07]  /*1c800*/  MOV R196, R182 ;  /* 0x000000b600c47202 */ /* 0x000fce0000000f00 */
.L_x_21814:
[----:B------:R-:W-:Y:S05]  /*1c810*/  BSYNC B0 ;  /* 0x0000000000007941 */ /* 0x000fea0003800000 */
.L_x_21812:
        /* <DEDUP_REMOVED lines=16> */
.L_x_21818:
[----:B------:R-:W-:Y:S05]  /*1c920*/  BSYNC B1 ;  /* 0x0000000000017941 */ /* 0x000fea0003800000 */
.L_x_21817:
        /* <DEDUP_REMOVED lines=44> */
.L_x_21816:
[----:B------:R-:W-:Y:S05]  /*1cbf0*/  BSYNC B0 ;  /* 0x0000000000007941 */ /* 0x000fea0003800000 */
.L_x_21815:
        /* <DEDUP_REMOVED lines=12> */
.L_x_21819:
        /* <DEDUP_REMOVED lines=12> */
.L_x_21822:
[----:B------:R-:W-:-:S07]  /*1cd80*/  IMAD.MOV.U32 R192, RZ, RZ, R182 ;  /* 0x000000ffffc07224 */ /* 0x000fce00078e00b6 */
.L_x_21823:
[----:B------:R-:W-:Y:S05]  /*1cd90*/  BSYNC B0 ;  /* 0x0000000000007941 */ /* 0x000fea0003800000 */
.L_x_21821:
        /* <DEDUP_REMOVED lines=16> */
.L_x_21827:
[----:B------:R-:W-:Y:S05]  /*1cea0*/  BSYNC B1 ;  /* 0x0000000000017941 */ /* 0x000fea0003800000 */
.L_x_21826:
        /* <DEDUP_REMOVED lines=44> */
.L_x_21825:
[----:B------:R-:W-:Y:S05]  /*1d170*/  BSYNC B0 ;  /* 0x0000000000007941 */ /* 0x000fea0003800000 */
.L_x_21824:
        /* <DEDUP_REMOVED lines=9> */
.L_x_21820:
        /* <DEDUP_REMOVED lines=91> */
.L_x_21828:
        /* <DEDUP_REMOVED lines=104> */
.L_x_21841:
[----:B------:R-:W2:Y:S01]  /*1de40*/  @!P2 S2R R174, SR_CgaCtaId ;  /* 0x0000000000aea919 */ /* 0x000ea20000008800 */
[----:B------:R-:W-:Y:S01]  /*1de50*/  LOP3.LUT R175, R200, 0x1f, RZ, 0xc0, !PT ;  /* 0x0000001fc8af7812 */ /* 0x000fe200078ec0ff */
[----:B------:R-:W-:Y:S05]  /*1de60*/  WARPSYNC.ALL ;  /* 0x0000000000007948 */ /* 0x000fea0003800000 */
[----:B------:R-:W-:Y:S01]  /*1de70*/  ISETP.GT.U32.AND P3, PT, R175, 0x3, PT ;  /* 0x00000003af00780c */ /* 0x000fe20003f64070 */
[----:B------:R-:W-:Y:S01]  /*1de80*/  HADD2.F32 R239, -RZ, R121.H1_H1 ;  /* 0x30000079ffef7230 */ /* 0x000fe20000004100 */
[----:B------:R-:W-:Y:S01]  /*1de90*/  @!P2 MOV R173, 0x400 ;  /* 0x0000040000ada802 */ /* 0x000fe20000000f00 */
[----:B------:R-:W-:Y:S01]  /*1dea0*/  HADD2.F32 R237, -RZ, R120.H1_H1 ;  /* 0x30000078ffed7230 */ /* 0x000fe20000004100 */
[----:B------:R-:W-:Y:S01]  /*1deb0*/  LOP3.LUT R203, R204, 0x3, RZ, 0xc0, !PT ;  /* 0x00000003cccb7812 */ /* 0x000fe200078ec0ff */
[----:B------:R-:W-:-:S02]  /*1dec0*/  HADD2.F32 R233, -RZ, R98.H1_H1 ;  /* 0x30000062ffe97230 */ /* 0x000fc40000004100 */
[----:B------:R-:W-:Y:S02]  /*1ded0*/  HADD2.F32 R229, -RZ, R118.H1_H1 ;  /* 0x30000076ffe57230 */ /* 0x000fe40000004100 */
[----:B------:R-:W-:Y:S02]  /*1dee0*/  HADD2.F32 R227, -RZ, R117.H1_H1 ;  /* 0x30000075ffe37230 */ /* 0x000fe40000004100 */
[----:B------:R-:W-:Y:S02]  /*1def0*/  HADD2.F32 R235, -RZ, R96.H1_H1 ;  /* 0x30000060ffeb7230 */ /* 0x000fe40000004100 */
[----:B------:R-:W3:Y:S01]  /*1df00*/  @!P3 S2R R209, SR_CgaCtaId ;  /* 0x0000000000d1b919 */ /* 0x000ee20000008800 */
[----:B------:R-:W-:Y:S02]  /*1df10*/  HADD2.F32 R225, -RZ, R116.H1_H1 ;  /* 0x30000074ffe17230 */ /* 0x000fe40000004100 */
[----:B------:R-:W-:Y:S02]  /*1df20*/  HADD2.F32 R221, -RZ, R93.H1_H1 ;  /* 0x3000005dffdd7230 */ /* 0x000fe40000004100 */
[----:B------:R-:W-:-:S02]  /*1df30*/  HADD2.F32 R223, -RZ, R92.H1_H1 ;  /* 0x3000005cffdf7230 */ /* 0x000fc40000004100 */
[----:B------:R-:W-:Y:S01]  /*1df40*/  HADD2.F32 R241, -RZ, R122.H1_H1 ;  /* 0x3000007afff17230 */ /* 0x000fe20000004100 */
        /* <DEDUP_REMOVED lines=31> */
[----:B------:R-:W2:Y:S01]  /*1e140*/  SHFL.DOWN PT, R172, R175, 0x2, 0x1f ;  /* 0x08401f00afac7f89 */ /* 0x000ea200000e0000 */
[----:B------:R-:W-:Y:S02]  /*1e150*/  HADD2.F32 R209, -RZ, R110.H0_H0 ;  /* 0x2000006effd17230 */ /* 0x000fe40000004100 */
        /* <DEDUP_REMOVED lines=22> */
[C---:B------:R-:W-:Y:S01]  /*1e2c0*/  FADD.FTZ R68, -R236.reuse, R60 ;  /* 0x0000003cec447221 */ /* 0x040fe20000010100 */
[----:B------:R-:W-:Y:S01]  /*1e2d0*/  FMUL.FTZ R60, R173, R173 ;  /* 0x000000adad3c7220 */ /* 0x000fe20000410000 */
[C---:B------:R-:W-:Y:S01]  /*1e2e0*/  FADD.FTZ R216, -R236.reuse, R59 ;  /* 0x0000003becd87221 */ /* 0x040fe20000010100 */
[C---:B------:R-:W-:Y:S01]  /*1e2f0*/  FADD.FTZ R208, -R236.reuse, R58 ;  /* 0x0000003aecd07221 */ /* 0x040fe20000010100 */
[C---:B------:R-:W-:Y:S01]  /*1e300*/  FADD.FTZ R198, -R236.reuse, R49 ;  /* 0x00000031ecc67221 */ /* 0x040fe20000010100 */
[----:B------:R-:W-:Y:S01]  /*1e310*/  FADD.FTZ R250, -R236, R69 ;  /* 0x00000045ecfa7221 */ /* 0x000fe20000010100 */
[----:B------:R-:W-:Y:S01]  /*1e320*/  FSEL R59, R60, RZ, P3 ;  /* 0x000000ff3c3b7208 */ /* 0x000fe20001800000 */
[C---:B------:R-:W-:Y:S01]  /*1e330*/  FADD.FTZ R69, -R236.reuse, R70 ;  /* 0x00000046ec457221 */ /* 0x040fe20000010100 */
[C---:B------:R-:W-:Y:S01]  /*1e340*/  FADD.FTZ R200, -R236.reuse, R56 ;  /* 0x00000038ecc87221 */ /* 0x040fe20000010100 */
[C---:B------:R-:W-:Y:S01]  /*1e350*/  FADD.FTZ R70, -R236.reuse, R57 ;  /* 0x00000039ec467221 */ /* 0x040fe20000010100 */
[C---:B------:R-:W-:Y:S01]  /*1e360*/  FADD.FTZ R71, -R236.reuse, R71 ;  /* 0x00000047ec477221 */ /* 0x040fe20000010100 */
[----:B------:R-:W0:Y:S01]  /*1e370*/  @!P2 LDC.64 R56, c[0x0][0x250] ;  /* 0x00009400ff38ab82 */ /* 0x000e220000000a00 */
[C---:B------:R-:W-:Y:S01]  /*1e380*/  FADD.FTZ R210, -R236.reuse, R72 ;  /* 0x00000048ecd27221 */ /* 0x040fe20000010100 */
[C---:B------:R-:W-:Y:S01]  /*1e390*/  FADD.FTZ R222, -R236.reuse, R66 ;  /* 0x00000042ecde7221 */ /* 0x040fe20000010100 */
[C---:B------:R-:W-:Y:S01]  /*1e3a0*/  FADD.FTZ R72, -R236.reuse, R50 ;  /* 0x00000032ec487221 */ /* 0x040fe20000010100 */
[----:B------:R-:W-:Y:S01]  /*1e3b0*/  FADD.FTZ R50, -R236, R41 ;  /* 0x00000029ec327221 */ /* 0x000fe20000010100 */
[----:B--2---:R-:W-:Y:S01]  /*1e3c0*/  FFMA.FTZ R58, R175, UR21, R172 ;  /* 0x00000015af3a7c23 */ /* 0x004fe200080100ac */
[----:B------:R-:W-:-:S02]  /*1e3d0*/  HADD2.F32 R66, -RZ, R107.H1_H1 ;  /* 0x3000006bff427230 */ /* 0x000fc40000004100 */
[----:B------:R-:W-:Y:S01]  /*1e3e0*/  FADD.FTZ R174, -R236, R48 ;  /* 0x00000030ecae7221 */ /* 0x000fe20000010100 */
[--C-:B------:R-:W-:Y:S02]  /*1e3f0*/  HADD2.F32 R41, -RZ, R127.reuse.H1_H1 ;  /* 0x3000007fff297230 */ /* 0x100fe40000004100 */
[----:B------:R-:W-:Y:S01]  /*1e400*/  FADD.FTZ R58, R58, R59 ;  /* 0x0000003b3a3a7221 */ /* 0x000fe20000010000 */
[C---:B------:R-:W-:Y:S01]  /*1e410*/  FADD.FTZ R74, -R236.reuse, R74 ;  /* 0x0000004aec4a7221 */ /* 0x040fe20000010100 */
[C---:B------:R-:W-:Y:S01]  /*1e420*/  FADD.FTZ R48, -R236.reuse, R40 ;  /* 0x00000028ec307221 */ /* 0x040fe20000010100 */
[----:B------:R-:W-:Y:S01]  /*1e430*/  HADD2.F32 R40, -RZ, R127.H0_H0 ;  /* 0x2000007fff287230 */ /* 0x000fe20000004100 */
[----:B------:R-:W1:Y:S01]  /*1e440*/  MUFU.RSQ R49, R58 ;  /* 0x0000003a00317308 */ /* 0x000e620000001400 */
        /* <DEDUP_REMOVED lines=11> */
[C---:B------:R-:W-:Y:S01]  /*1e500*/  FADD.FTZ R128, -R236.reuse, R130 ;  /* 0x00000082ec807221 */ /* 0x040fe20000010100 */
[----:B------:R-:W-:Y:S02]  /*1e510*/  HADD2.F32 R42, -RZ, R105.H1_H1 ;  /* 0x30000069ff2a7230 */ /* 0x000fe40000004100 */
[----:B------:R-:W-:Y:S01]  /*1e520*/  FADD.FTZ R230, -R236, R73 ;  /* 0x00000049ece67221 */ /* 0x000fe20000010100 */
[----:B------:R-:W-:-:S02]  /*1e530*/  HADD2.F32 R130, -RZ, R104.H0_H0 ;  /* 0x20000068ff827230 */ /* 0x000fc40000004100 */
[----:B------:R-:W-:Y:S01]  /*1e540*/  FADD.FTZ R218, -R236, R64 ;  /* 0x00000040ecda7221 */ /* 0x000fe20000010100 */
[C---:B-1----:R-:W-:Y:S01]  /*1e550*/  FMUL.FTZ R60, R49.reuse, R71 ;  /* 0x00000047313c7220 */ /* 0x042fe20000410000 */
[C---:B------:R-:W-:Y:S01]  /*1e560*/  FMUL.FTZ R69, R49.reuse, R69 ;  /* 0x0000004531457220 */ /* 0x040fe20000410000 */
[C---:B------:R-:W-:Y:S01]  /*1e570*/  FMUL.FTZ R43, R49.reuse, R252 ;  /* 0x000000fc312b7220 */ /* 0x040fe20000410000 */
[----:B------:R-:W-:Y:S01]  /*1e580*/  FMUL.FTZ R53, R49, R74 ;  /* 0x0000004a31357220 */ /* 0x000fe20000410000 */
[C---:B------:R-:W-:Y:S01]  /*1e590*/  FFMA.FTZ R66, R60.reuse, R66, R9 ;  /* 0x000000423c427223 */ /* 0x040fe20000010009 */
[----:B------:R-:W-:Y:S01]  /*1e5a0*/  FFMA.FTZ R60, R60, R41, R142 ;  /* 0x000000293c3c7223 */ /* 0x000fe2000001008e */
[----:B------:R-:W-:Y:S02]  /*1e5b0*/  HADD2.F32 R41, -RZ, R125.H0_H0 ;  /* 0x2000007dff297230 */ /* 0x000fe40000004100 */
[----:B------:R-:W-:Y:S01]  /*1e5c0*/  FFMA.FTZ R55, R69, R40, R139 ;  /* 0x0000002845377223 */ /* 0x000fe2000001008b */
[----:B------:R-:W-:-:S02]  /*1e5d0*/  HADD2.F32 R40, -RZ, R106.H1_H1 ;  /* 0x3000006aff287230 */ /* 0x000fc40000004100 */
[----:B------:R-:W-:Y:S01]  /*1e5e0*/  FMUL.FTZ R250, R49, R250 ;  /* 0x000000fa31fa7220 */ /* 0x000fe20000410000 */
[C---:B------:R-:W-:Y:S01]  /*1e5f0*/  FFMA.FTZ R61, R43.reuse, R61, R6 ;  /* 0x0000003d2b3d7223 */ /* 0x040fe20000010006 */
[----:B------:R-:W-:Y:S01]  /*1e600*/  FFMA.FTZ R54, R43, R54, R137 ;  /* 0x000000362b367223 */ /* 0x000fe20000010089 */
[C---:B------:R-:W-:Y:S01]  /*1e610*/  FFMA.FTZ R75, R53.reuse, R75, R4 ;  /* 0x0000004b354b7223 */ /* 0x040fe20000010004 */
[----:B------:R-:W-:Y:S01]  /*1e620*/  FFMA.FTZ R53, R53, R41, R136 ;  /* 0x0000002935357223 */ /* 0x000fe20000010088 */
[----:B------:R-:W-:Y:S02]  /*1e630*/  HADD2.F32 R43, -RZ, R124.H0_H0 ;  /* 0x2000007cff2b7230 */ /* 0x000fe40000004100 */
        /* <DEDUP_REMOVED lines=15> */
[----:B0-----:R-:W-:-:S04]  /*1e730*/  @!P2 IMAD.WIDE R56, R181, 0x4, R56 ;  /* 0x00000004b538a825 */ /* 0x001fc800078e0238 */
[----:B------:R-:W-:Y:S01]  /*1e740*/  FFMA.FTZ R210, R232, R42, R5 ;  /* 0x0000002ae8d27223 */ /* 0x000fe20000010005 */
[----:B------:R-:W-:Y:S01]  /*1e750*/  FMUL.FTZ R230, R49, R230 ;  /* 0x000000e631e67220 */ /* 0x000fe20000410000 */
[C---:B------:R-:W-:Y:S01]  /*1e760*/  FFMA.FTZ R130, R41.reuse, R130, R2 ;  /* 0x0000008229827223 */ /* 0x040fe20000010002 */
[----:B------:R-:W-:Y:S02]  /*1e770*/  HADD2.F32 R131, -RZ, R104.H1_H1 ;  /* 0x30000068ff837230 */ /* 0x000fe40000004100 */
[----:B------:R-:W-:Y:S01]  /*1e780*/  FFMA.FTZ R52, R41, R43, R134 ;  /* 0x0000002b29347223 */ /* 0x000fe20000010086 */
[----:B------:R-:W-:Y:S02]  /*1e790*/  HADD2.F32 R40, -RZ, R124.H1_H1 ;  /* 0x3000007cff287230 */ /* 0x000fe40000004100 */
[C---:B------:R-:W-:Y:S01]  /*1e7a0*/  FMUL.FTZ R41, R49.reuse, R68 ;  /* 0x0000004431297220 */ /* 0x040fe20000410000 */
[----:B------:R-:W-:Y:S02]  /*1e7b0*/  HADD2.F32 R58, -RZ, R102.H0_H0 ;  /* 0x20000066ff3a7230 */ /* 0x000fe40000004100 */
[----:B------:R-:W-:Y:S01]  /*1e7c0*/  FMUL.FTZ R43, R49, R62 ;  /* 0x0000003e312b7220 */ /* 0x000fe20000410000 */
[----:B------:R-:W-:Y:S01]  /*1e7d0*/  HADD2.F32 R42, -RZ, R122.H0_H0 ;  /* 0x2000007aff2a7230 */ /* 0x000fe20000004100 */
[----:B------:R0:W-:Y:S01]  /*1e7e0*/  @!P2 STG.E desc[UR4][R56.64], R173 ;  /* 0x000000ad3800a986 */ /* 0x0001e2000c101904 */
[----:B------:R-:W-:-:S02]  /*1e7f0*/  HADD2.F32 R45, -RZ, R125.H1_H1 ;  /* 0x3000007dff2d7230 */ /* 0x000fc40000004100 */
[C---:B------:R-:W-:Y:S01]  /*1e800*/  FFMA.FTZ R131, R230.reuse, R131, R3 ;  /* 0x00000083e6837223 */ /* 0x040fe20000010003 */
[----:B------:R-:W-:Y:S01]  /*1e810*/  FFMA.FTZ R67, R230, R40, R135 ;  /* 0x00000028e6437223 */ /* 0x000fe20000010087 */
[----:B------:R-:W-:Y:S02]  /*1e820*/  HADD2.F32 R62, -RZ, R101.H1_H1 ;  /* 0x30000065ff3e7230 */ /* 0x000fe40000004100 */
[C---:B------:R-:W-:Y:S01]  /*1e830*/  FFMA.FTZ R58, R41.reuse, R58, R14 ;  /* 0x0000003a293a7223 */ /* 0x040fe2000001000e */
[----:B------:R-:W-:Y:S01]  /*1e840*/  FFMA.FTZ R42, R41, R42, R145 ;  /* 0x0000002a292a7223 */ /* 0x000fe20000010091 */
[----:B------:R-:W-:Y:S02]  /*1e850*/  HADD2.F32 R230, -RZ, R121.H0_H0 ;  /* 0x20000079ffe67230 */ /* 0x000fe40000004100 */
[C---:B------:R-:W-:Y:S01]  /*1e860*/  FMUL.FTZ R228, R49.reuse, R228 ;  /* 0x000000e431e47220 */ /* 0x040fe20000410000 */
[----:B------:R-:W-:Y:S01]  /*1e870*/  FMUL.FTZ R41, R49, R222 ;  /* 0x000000de31297220 */ /* 0x000fe20000410000 */
[----:B------:R-:W-:Y:S01]  /*1e880*/  FFMA.FTZ R64, R232, R45, R138 ;  /* 0x0000002de8407223 */ /* 0x000fe2000001008a */
[----:B------:R-:W-:-:S02]  /*1e890*/  HADD2.F32 R59, -RZ, R103.H0_H0 ;  /* 0x20000067ff3b7230 */ /* 0x000fc40000004100 */
[----:B------:R-:W-:Y:S01]  /*1e8a0*/  FMUL.FTZ R248, R49, R248 ;  /* 0x000000f831f87220 */ /* 0x000fe20000410000 */
[----:B0-----:R-:W-:Y:S02]  /*1e8b0*/  HADD2.F32 R57, -RZ, R101.H0_H0 ;  /* 0x20000065ff397230 */ /* 0x001fe40000004100 */
[C---:B------:R-:W-:Y:S01]  /*1e8c0*/  FFMA.FTZ R62, R228.reuse, R62, R13 ;  /* 0x0000003ee43e7223 */ /* 0x040fe2000001000d */
[----:B------:R-:W-:Y:S02]  /*1e8d0*/  HADD2.F32 R44, -RZ, R103.H1_H1 ;  /* 0x30000067ff2c7230 */ /* 0x000fe40000004100 */
[----:B------:R-:W-:Y:S01]  /*1e8e0*/  FFMA.FTZ R239, R228, R239, R146 ;  /* 0x000000efe4ef7223 */ /* 0x000fe20000010092 */
[--C-:B------:R-:W-:Y:S02]  /*1e8f0*/  HADD2.F32 R40, -RZ, R123.reuse.H0_H0 ;  /* 0x2000007bff287230 */ /* 0x100fe40000004100 */
[----:B------:R-:W-:Y:S01]  /*1e900*/  FFMA.FTZ R57, R41, R57, R12 ;  /* 0x0000003929397223 */ /* 0x000fe2000001000c */
[----:B------:R-:W-:-:S02]  /*1e910*/  HADD2.F32 R45, -RZ, R123.H1_H1 ;  /* 0x3000007bff2d7230 */ /* 0x000fc40000004100 */
[----:B------:R-:W-:Y:S01]  /*1e920*/  FFMA.FTZ R230, R41, R230, R143 ;  /* 0x000000e629e67223 */ /* 0x000fe2000001008f */
[--C-:B------:R-:W-:Y:S02]  /*1e930*/  HADD2.F32 R65, -RZ, R100.reuse.H1_H1 ;  /* 0x30000064ff417230 */ /* 0x100fe40000004100 */
[C---:B------:R-:W-:Y:S01]  /*1e940*/  FMUL.FTZ R220, R49.reuse, R220 ;  /* 0x000000dc31dc7220 */ /* 0x040fe20000410000 */
[----:B------:R-:W-:Y:S02]  /*1e950*/  HADD2.F32 R56, -RZ, R100.H0_H0 ;  /* 0x20000064ff387230 */ /* 0x000fe40000004100 */
[----:B------:R-:W-:Y:S01]  /*1e960*/  FMUL.FTZ R41, R49, R218 ;  /* 0x000000da31297220 */ /* 0x000fe20000410000 */
[----:B------:R-:W-:Y:S02]  /*1e970*/  HADD2.F32 R228, -RZ, R120.H0_H0 ;  /* 0x20000078ffe47230 */ /* 0x000fe40000004100 */
[C---:B------:R-:W-:Y:S01]  /*1e980*/  FFMA.FTZ R59, R43.reuse, R59, R16 ;  /* 0x0000003b2b3b7223 */ /* 0x040fe20000010010 */
[----:B------:R-:W-:Y:S01]  /*1e990*/  FFMA.FTZ R43, R43, R40, R147 ;  /* 0x000000282b2b7223 */ /* 0x000fe20000010093 */
[C---:B------:R-:W-:Y:S01]  /*1e9a0*/  FFMA.FTZ R68, R248.reuse, R44, R17 ;  /* 0x0000002cf8447223 */ /* 0x040fe20000010011 */
[----:B------:R-:W-:Y:S01]  /*1e9b0*/  FFMA.FTZ R232, R248, R45, R150 ;  /* 0x0000002df8e87223 */ /* 0x000fe20000010096 */
[----:B------:R-:W-:-:S02]  /*1e9c0*/  HADD2.F32 R47, -RZ, R99.H0_H0 ;  /* 0x20000063ff2f7230 */ /* 0x000fc40000004100 */
[C---:B------:R-:W-:Y:S01]  /*1e9d0*/  FMUL.FTZ R45, R49.reuse, R246 ;  /* 0x000000f6312d7220 */ /* 0x040fe20000410000 */
[----:B------:R-:W-:Y:S02]  /*1e9e0*/  HADD2.F32 R222, -RZ, R119.H0_H0 ;  /* 0x20000077ffde7230 */ /* 0x000fe40000004100 */
[C---:B------:R-:W-:Y:S01]  /*1e9f0*/  FFMA.FTZ R65, R220.reuse, R65, R11 ;  /* 0x00000041dc417223 */ /* 0x040fe2000001000b */
[----:B------:R-:W-:Y:S01]  /*1ea00*/  FFMA.FTZ R237, R220, R237, R144 ;  /* 0x000000eddced7223 */ /* 0x000fe20000010090 */
[----:B------:R-:W-:Y:S02]  /*1ea10*/  HADD2.F32 R40, -RZ, R99.H1_H1 ;  /* 0x30000063ff287230 */ /* 0x000fe40000004100 */
[----:B------:R-:W-:Y:S01]  /*1ea20*/  FMUL.FTZ R226, R49, R226 ;  /* 0x000000e231e27220 */ /* 0x000fe20000410000 */
[----:B------:R-:W-:Y:S02]  /*1ea30*/  HADD2.F32 R44, -RZ, R119.H1_H1 ;  /* 0x30000077ff2c7230 */ /* 0x000fe40000004100 */
[C---:B------:R-:W-:Y:S01]  /*1ea40*/  FFMA.FTZ R56, R41.reuse, R56, R10 ;  /* 0x0000003829387223 */ /* 0x040fe2000001000a */
[----:B------:R-:W-:Y:S01]  /*1ea50*/  FFMA.FTZ R228, R41, R228, R141 ;  /* 0x000000e429e47223 */ /* 0x000fe2000001008d */
[----:B------:R-:W-:-:S02]  /*1ea60*/  HADD2.F32 R46, -RZ, R98.H0_H0 ;  /* 0x20000062ff2e7230 */ /* 0x000fc40000004100 */
[C---:B------:R-:W-:Y:S01]  /*1ea70*/  FMUL.FTZ R242, R49.reuse, R242 ;  /* 0x000000f231f27220 */ /* 0x040fe20000410000 */
[----:B------:R-:W-:Y:S02]  /*1ea80*/  HADD2.F32 R220, -RZ, R118.H0_H0 ;  /* 0x20000076ffdc7230 */ /* 0x000fe40000004100 */
[----:B------:R-:W-:Y:S01]  /*1ea90*/  FMUL.FTZ R41, R49, R224 ;  /* 0x000000e031297220 */ /* 0x000fe20000410000 */
[C---:B------:R-:W-:Y:S01]  /*1eaa0*/  FFMA.FTZ R47, R45.reuse, R47, R24 ;  /* 0x0000002f2d2f7223 */ /* 0x040fe20000010018 */
[----:B------:R-:W-:Y:S01]  /*1eab0*/  FFMA.FTZ R222, R45, R222, R155 ;  /* 0x000000de2dde7223 */ /* 0x000fe2000001009b */
[C---:B------:R-:W-:Y:S01]  /*1eac0*/  FFMA.FTZ R233, R226.reuse, R233, R23 ;  /* 0x000000e9e2e97223 */ /* 0x040fe20000010017 */
[----:B------:R-:W-:Y:S01]  /*1ead0*/  FFMA.FTZ R229, R226, R229, R156 ;  /* 0x000000e5e2e57223 */ /* 0x000fe2000001009c */
[C---:B------:R-:W-:Y:S01]  /*1eae0*/  FFMA.FTZ R224, R242.reuse, R40, R25 ;  /* 0x00000028f2e07223 */ /* 0x040fe20000010019 */
[----:B------:R-:W-:Y:S01]  /*1eaf0*/  FFMA.FTZ R231, R242, R44, R157 ;  /* 0x0000002cf2e77223 */ /* 0x000fe2000001009d */
[----:B------:R-:W-:-:S02]  /*1eb00*/  HADD2.F32 R45, -RZ, R97.H0_H0 ;  /* 0x20000061ff2d7230 */ /* 0x000fc40000004100 */
[C---:B------:R-:W-:Y:S01]  /*1eb10*/  FFMA.FTZ R46, R41.reuse, R46, R22 ;  /* 0x0000002e292e7223 */ /* 0x040fe20000010016 */
[----:B------:R-:W-:Y:S02]  /*1eb20*/  HADD2.F32 R226, -RZ, R97.H1_H1 ;  /* 0x30000061ffe27230 */ /* 0x000fe40000004100 */
[----:B------:R-:W-:Y:S01]  /*1eb30*/  FFMA.FTZ R220, R41, R220, R153 ;  /* 0x000000dc29dc7223 */ /* 0x000fe20000010099 */
[----:B------:R-:W-:Y:S02]  /*1eb40*/  HADD2.F32 R218, -RZ, R117.H0_H0 ;  /* 0x20000075ffda7230 */ /* 0x000fe40000004100 */
[C---:B------:R-:W-:Y:S01]  /*1eb50*/  FMUL.FTZ R71, R49.reuse, R208 ;  /* 0x000000d031477220 */ /* 0x040fe20000410000 */
[----:B------:R-:W-:Y:S02]  /*1eb60*/  HADD2.F32 R44, -RZ, R96.H0_H0 ;  /* 0x20000060ff2c7230 */ /* 0x000fe40000004100 */
[----:B------:R-:W-:Y:S01]  /*1eb70*/  FMUL.FTZ R216, R49, R216 ;  /* 0x000000d831d87220 */ /* 0x000fe20000410000 */
[----:B------:R-:W-:-:S02]  /*1eb80*/  HADD2.F32 R40, -RZ, R116.H0_H0 ;  /* 0x20000074ff287230 */ /* 0x000fc40000004100 */
[----:B------:R-:W-:Y:S01]  /*1eb90*/  FMUL.FTZ R41, R49, R200 ;  /* 0x000000c831297220 */ /* 0x000fe20000410000 */
[C---:B------:R-:W-:Y:S01]  /*1eba0*/  FFMA.FTZ R45, R71.reuse, R45, R20 ;  /* 0x0000002d472d7223 */ /* 0x040fe20000010014 */
        /* <DEDUP_REMOVED lines=9> */
[----:B------:R-:W-:Y:S02]  /*1ec40*/  HADD2.F32 R200, -RZ, R115.H1_H1 ;  /* 0x30000073ffc87230 */ /* 0x000fe40000004100 */
[----:B------:R-:W-:Y:S01]  /*1ec50*/  FMUL.FTZ R240, R49, R240 ;  /* 0x000000f031f07220 */ /* 0x000fe20000410000 */
[----:B------:R-:W-:Y:S02]  /*1ec60*/  HADD2.F32 R40, -RZ, R95.H0_H0 ;  /* 0x2000005fff287230 */ /* 0x000fe40000004100 */
[----:B------:R-:W-:Y:S01]  /*1ec70*/  FFMA.FTZ R208, R41, R71, R164 ;  /* 0x0000004729d07223 */ /* 0x000fe200000100a4 */
[C---:B------:R-:W-:Y:S01]  /*1ec80*/  FFMA.FTZ R235, R70.reuse, R235, R19 ;  /* 0x000000eb46eb7223 */ /* 0x040fe20000010013 */
[----:B------:R-:W-:Y:S01]  /*1ec90*/  FFMA.FTZ R225, R70, R225, R152 ;  /* 0x000000e146e17223 */ /* 0x000fe20000010098 */
[C---:B------:R-:W-:Y:S01]  /*1eca0*/  FFMA.FTZ R71, R240.reuse, R73, R33 ;  /* 0x00000049f0477223 */ /* 0x040fe20000010021 */
[----:B------:R-:W-:Y:S01]  /*1ecb0*/  FFMA.FTZ R217, R240, R200, R165 ;  /* 0x000000c8f0d97223 */ /* 0x000fe200000100a5 */
[----:B------:R-:W-:-:S02]  /*1ecc0*/  HADD2.F32 R173, -RZ, R94.H0_H0 ;  /* 0x2000005effad7230 */ /* 0x000fc40000004100 */
[----:B------:R-:W-:Y:S01]  /*1ecd0*/  FFMA.FTZ R70, R41, R40, R32 ;  /* 0x0000002829467223 */ /* 0x000fe20000010020 */
[----:B------:R-:W-:Y:S02]  /*1ece0*/  HADD2.F32 R175, -RZ, R114.H0_H0 ;  /* 0x20000072ffaf7230 */ /* 0x000fe40000004100 */
[C---:B------:R-:W-:Y:S01]  /*1ecf0*/  FMUL.FTZ R73, R49.reuse, R204 ;  /* 0x000000cc31497220 */ /* 0x040fe20000410000 */
[----:B------:R-:W-:Y:S02]  /*1ed00*/  HADD2.F32 R200, -RZ, R94.H1_H1 ;  /* 0x3000005effc87230 */ /* 0x000fe40000004100 */
[C---:B------:R-:W-:Y:S01]  /*1ed10*/  FMUL.FTZ R212, R49.reuse, R212 ;  /* 0x000000d431d47220 */ /* 0x040fe20000410000 */
[----:B------:R-:W-:Y:S02]  /*1ed20*/  HADD2.F32 R238, -RZ, R114.H1_H1 ;  /* 0x30000072ffee7230 */ /* 0x000fe40000004100 */
[----:B------:R-:W-:Y:S01]  /*1ed30*/  FMUL.FTZ R41, R49, R72 ;  /* 0x0000004831297220 */ /* 0x000fe20000410000 */
[----:B------:R-:W-:-:S02]  /*1ed40*/  HADD2.F32 R40, -RZ, R93.H0_H0 ;  /* 0x2000005dff287230 */ /* 0x000fc40000004100 */
[C---:B------:R-:W-:Y:S01]  /*1ed50*/  FFMA.FTZ R72, R73.reuse, R173, R30 ;  /* 0x000000ad49487223 */ /* 0x040fe2000001001e */
[--C-:B------:R-:W-:Y:S02]  /*1ed60*/  HADD2.F32 R129, -RZ, R113.reuse.H0_H0 ;  /* 0x20000071ff817230 */ /* 0x100fe40000004100 */
[----:B------:R-:W-:Y:S01]  /*1ed70*/  FFMA.FTZ R204, R73, R175, R162 ;  /* 0x000000af49cc7223 */ /* 0x000fe200000100a2 */
[C---:B------:R-:W-:Y:S01]  /*1ed80*/  FFMA.FTZ R73, R212.reuse, R200, R31 ;  /* 0x000000c8d4497223 */ /* 0x040fe2000001001f */
[----:B------:R-:W-:Y:S01]  /*1ed90*/  FFMA.FTZ R213, R212, R238, R163 ;  /* 0x000000eed4d57223 */ /* 0x000fe200000100a3 */
[C---:B------:R-:W-:Y:S01]  /*1eda0*/  FFMA.FTZ R212, R41.reuse, R40, R28 ;  /* 0x0000002829d47223 */ /* 0x040fe2000001001c */
[----:B------:R-:W-:Y:S01]  /*1edb0*/  FFMA.FTZ R200, R41, R129, R160 ;  /* 0x0000008129c87223 */ /* 0x000fe200000100a0 */
[----:B------:R-:W-:Y:S01]  /*1edc0*/  HADD2.F32 R240, -RZ, R113.H1_H1 ;  /* 0x30000071fff07230 */ /* 0x000fe20000004100 */
[----:B------:R-:W0:Y:S01]  /*1edd0*/  @!P2 LDC.64 R40, c[0x0][0x258] ;  /* 0x00009600ff28ab82 */ /* 0x000e220000000a00 */
[----:B------:R-:W-:-:S02]  /*1ede0*/  HADD2.F32 R173, -RZ, R92.H0_H0 ;  /* 0x2000005cffad7230 */ /* 0x000fc40000004100 */
[C---:B------:R-:W-:Y:S01]  /*1edf0*/  FMUL.FTZ R214, R49.reuse, R214 ;  /* 0x000000d631d67220 */ /* 0x040fe20000410000 */
[C---:B------:R-:W-:Y:S01]  /*1ee00*/  FMUL.FTZ R129, R49.reuse, R174 ;  /* 0x000000ae31817220 */ /* 0x040fe20000410000 */
[--C-:B------:R-:W-:Y:S02]  /*1ee10*/  HADD2.F32 R238, -RZ, R112.reuse.H1_H1 ;  /* 0x30000070ffee7230 */ /* 0x100fe40000004100 */
[----:B------:R-:W-:Y:S01]  /*1ee20*/  FMUL.FTZ R174, R49, R198 ;  /* 0x000000c631ae7220 */ /* 0x000fe20000410000 */
[----:B------:R-:W-:Y:S02]  /*1ee30*/  HADD2.F32 R175, -RZ, R112.H0_H0 ;  /* 0x20000070ffaf7230 */ /* 0x000fe40000004100 */
[C---:B------:R-:W-:Y:S01]  /*1ee40*/  FFMA.FTZ R221, R214.reuse, R221, R29 ;  /* 0x000000ddd6dd7223 */ /* 0x040fe2000001001d */
[----:B------:R-:W-:Y:S01]  /*1ee50*/  FFMA.FTZ R207, R214, R240, R161 ;  /* 0x000000f0d6cf7223 */ /* 0x000fe200000100a1 */
[C---:B------:R-:W-:Y:S01]  /*1ee60*/  FFMA.FTZ R214, R129.reuse, R173, R26 ;  /* 0x000000ad81d67223 */ /* 0x040fe2000001001a */
[C---:B------:R-:W-:Y:S01]  /*1ee70*/  FFMA.FTZ R223, R174.reuse, R223, R27 ;  /* 0x000000dfaedf7223 */ /* 0x040fe2000001001b */
[----:B------:R-:W-:Y:S01]  /*1ee80*/  FFMA.FTZ R203, R174, R238, R159 ;  /* 0x000000eeaecb7223 */ /* 0x000fe2000001009f */
        /* <DEDUP_REMOVED lines=9> */
[C---:B------:R-:W-:Y:S01]  /*1ef20*/  FMUL.FTZ R173, R49.reuse, R206 ;  /* 0x000000ce31ad7220 */ /* 0x040fe20000410000 */
[C---:B------:R-:W-:Y:S01]  /*1ef30*/  FFMA.FTZ R175, R236.reuse, R175, R133 ;  /* 0x000000afecaf7223 */ /* 0x040fe20000010085 */
[C---:B------:R-:W-:Y:S01]  /*1ef40*/  FMUL.FTZ R219, R49.reuse, R48 ;  /* 0x0000003031db7220 */ /* 0x040fe20000410000 */
[----:B------:R-:W-:Y:S01]  /*1ef50*/  FFMA.FTZ R129, R236, R238, R179 ;  /* 0x000000eeec817223 */ /* 0x000fe200000100b3 */
[C---:B------:R-:W-:Y:S01]  /*1ef60*/  FMUL.FTZ R236, R49.reuse, R50 ;  /* 0x0000003231ec7220 */ /* 0x040fe20000410000 */
[----:B------:R-:W-:Y:S01]  /*1ef70*/  FMUL.FTZ R50, R49, R202 ;  /* 0x000000ca31327220 */ /* 0x000fe20000410000 */
[----:B------:R-:W-:-:S02]  /*1ef80*/  HADD2.F32 R202, -RZ, R90.H0_H0 ;  /* 0x2000005affca7230 */ /* 0x000fc40000004100 */
[----:B------:R-:W-:Y:S01]  /*1ef90*/  FMUL.FTZ R234, R49, R234 ;  /* 0x000000ea31ea7220 */ /* 0x000fe20000410000 */
[----:B0-----:R-:W-:-:S04]  /*1efa0*/  @!P2 IMAD.WIDE R40, R181, 0x4, R40 ;  /* 0x00000004b528a825 */ /* 0x001fc800078e0228 */
[----:B------:R-:W-:Y:S01]  /*1efb0*/  FMUL.FTZ R215, R49, R172 ;  /* 0x000000ac31d77220 */ /* 0x000fe20000410000 */
[C---:B------:R-:W-:Y:S01]  /*1efc0*/  FFMA.FTZ R172, R173.reuse, R209, R170 ;  /* 0x000000d1adac7223 */ /* 0x040fe200000100aa */
[----:B------:R-:W-:Y:S01]  /*1efd0*/  FFMA.FTZ R202, R173, R202, R38 ;  /* 0x000000caadca7223 */ /* 0x000fe20000010026 */
[----:B------:R-:W-:Y:S01]  /*1efe0*/  HADD2.F32 R206, -RZ, R110.H1_H1 ;  /* 0x3000006effce7230 */ /* 0x000fe20000004100 */
[----:B------:R0:W-:Y:S01]  /*1eff0*/  @!P2 STG.E desc[UR4][R40.64], R49 ;  /* 0x000000312800a986 */ /* 0x0001e2000c101904 */
[----:B------:R-:W-:Y:S02]  /*1f000*/  HADD2.F32 R48, -RZ, R90.H1_H1 ;  /* 0x3000005aff307230 */ /* 0x000fe40000004100 */
[----:B------:R-:W-:Y:S01]  /*1f010*/  FMUL.FTZ R244, R49, R244 ;  /* 0x000000f431f47220 */ /* 0x000fe20000410000 */
[----:B------:R-:W-:Y:S02]  /*1f020*/  HADD2.F32 R63, -RZ, R102.H1_H1 ;  /* 0x30000066ff3f7230 */ /* 0x000fe40000004100 */
[----:B------:R-:W-:Y:S01]  /*1f030*/  FFMA.FTZ R173, R234, R206, R171 ;  /* 0x000000ceeaad7223 */ /* 0x000fe200000100ab */
[----:B------:R-:W-:-:S02]  /*1f040*/  HADD2.F32 R206, -RZ, R89.H0_H0 ;  /* 0x20000059ffce7230 */ /* 0x000fc40000004100 */
[----:B------:R-:W-:Y:S01]  /*1f050*/  FFMA.FTZ R209, R234, R48, R39 ;  /* 0x00000030ead17223 */ /* 0x000fe20000010027 */
[--C-:B------:R-:W-:Y:S01]  /*1f060*/  HADD2.F32 R234, -RZ, R109.reuse.H1_H1 ;  /* 0x3000006dffea7230 */ /* 0x100fe20000004100 */
[----:B------:R-:W-:Y:S01]  /*1f070*/  F2FP.F16.F32.PACK_AB R48, R131, R130 ;  /* 0x000000828330723e */ /* 0x000fe200000000ff */
[----:B------:R-:W-:Y:S01]  /*1f080*/  FFMA.FTZ R63, R244, R63, R15 ;  /* 0x0000003ff43f7223 */ /* 0x000fe2000001000f */
[----:B------:R-:W-:Y:S01]  /*1f090*/  FFMA.FTZ R206, R215, R206, R36 ;  /* 0x000000ced7ce7223 */ /* 0x000fe20000010024 */
[----:B------:R-:W-:Y:S01]  /*1f0a0*/  F2FP.F16.F32.PACK_AB R55, R60, R55 ;  /* 0x000000373c37723e */ /* 0x000fe200000000ff */
[----:B0-----:R-:W-:Y:S02]  /*1f0b0*/  HADD2.F32 R41, -RZ, R109.H0_H0 ;  /* 0x2000006dff297230 */ /* 0x001fe40000004100 */
[----:B------:R-:W-:Y:S01]  /*1f0c0*/  FFMA.FTZ R131, R50, R234, R169 ;  /* 0x000000ea32837223 */ /* 0x000fe200000100a9 */
[----:B------:R-:W-:Y:S01]  /*1f0d0*/  HADD2.F32 R40, -RZ, R89.H1_H1 ;  /* 0x30000059ff287230 */ /* 0x000fe20000004100 */
[----:B------:R-:W-:Y:S01]  /*1f0e0*/  F2FP.F16.F32.PACK_AB R57, R62, R57 ;  /* 0x000000393e39723e */ /* 0x000fe200000000ff */
[----:B------:R-:W-:-:S02]  /*1f0f0*/  HADD2.F32 R51, -RZ, R107.H0_H0 ;  /* 0x2000006bff337230 */ /* 0x000fc40000004100 */
[----:B------:R-:W-:Y:S01]  /*1f100*/  FFMA.FTZ R130, R215, R41, R168 ;  /* 0x00000029d7827223 */ /* 0x000fe200000100a8 */
[----:B------:R-:W-:Y:S01]  /*1f110*/  F2FP.F16.F32.PACK_AB R58, R63, R58 ;  /* 0x0000003a3f3a723e */ /* 0x000fe200000000ff */
[----:B------:R-:W-:Y:S01]  /*1f120*/  FFMA.FTZ R215, R50, R40, R37 ;  /* 0x0000002832d77223 */ /* 0x000fe20000010025 */
[----:B------:R-:W-:Y:S01]  /*1f130*/  F2FP.F16.F32.PACK_AB R50, R74, R61 ;  /* 0x0000003d4a32723e */ /* 0x000fe200000000ff */
[----:B------:R-:W-:Y:S01]  /*1f140*/  FFMA.FTZ R51, R69, R51, R8 ;  /* 0x0000003345337223 */ /* 0x000fe20000010008 */
[----:B------:R-:W0:Y:S01]  /*1f150*/  LDC.64 R60, c[0x0][0x2b8] ;  /* 0x0000ae00ff3c7b82 */ /* 0x000e220000000a00 */
[----:B------:R-:W-:Y:S01]  /*1f160*/  HADD2.F32 R69, -RZ, R126.H1_H1 ;  /* 0x3000007eff457230 */ /* 0x000fe20000004100 */
[----:B------:R-:W-:Y:S01]  /*1f170*/  F2FP.F16.F32.PACK_AB R53, R64, R53 ;  /* 0x000000354035723e */ /* 0x000fe200000000ff */
[--C-:B------:R-:W-:Y:S01]  /*1f180*/  HADD2.F32 R41, -RZ, R108.reuse.H0_H0 ;  /* 0x2000006cff297230 */ /* 0x100fe20000004100 */
[----:B------:R-:W-:Y:S01]  /*1f190*/  F2FP.F16.F32.PACK_AB R51, R66, R51 ;  /* 0x000000334233723e */ /* 0x000fe200000000ff */
[----:B------:R-:W-:Y:S01]  /*1f1a0*/  HADD2.F32 R66, -RZ, R108.H1_H1 ;  /* 0x3000006cff427230 */ /* 0x000fe20000004100 */
[----:B------:R-:W-:Y:S01]  /*1f1b0*/  SHF.L.U32 R64, R211, 0x4, RZ ;  /* 0x00000004d3407819 */ /* 0x000fe200000006ff */
[----:B------:R-:W-:Y:S01]  /*1f1c0*/  FFMA.FTZ R69, R250, R69, R140 ;  /* 0x00000045fa457223 */ /* 0x000fe2000001008c */
[----:B------:R-:W1:Y:S01]  /*1f1d0*/  LDC.64 R62, c[0x0][0x2c0] ;  /* 0x0000b000ff3e7b82 */ /* 0x000e620000000a00 */
[----:B------:R-:W-:Y:S01]  /*1f1e0*/  F2FP.F16.F32.PACK_AB R49, R210, R75 ;  /* 0x0000004bd231723e */ /* 0x000fe200000000ff */
[----:B------:R-:W-:Y:S01]  /*1f1f0*/  FFMA.FTZ R75, R236, R66, R167 ;  /* 0x00000042ec4b7223 */ /* 0x000fe200000100a7 */
[----:B------:R-:W-:Y:S01]  /*1f200*/  SHF.R.U32.HI R211, RZ, 0x1c, R211 ;  /* 0x0000001cffd37819 */ /* 0x000fe200000116d3 */
[--C-:B------:R-:W-:Y:S01]  /*1f210*/  HADD2.F32 R210, -RZ, R88.reuse.H0_H0 ;  /* 0x20000058ffd27230 */ /* 0x100fe20000004100 */
[C---:B------:R-:W-:Y:S01]  /*1f220*/  IADD3 R66, P2, R64.reuse, UR12, RZ ;  /* 0x0000000c40427c10 */ /* 0x040fe2000ff5e0ff */
[----:B------:R-:W-:Y:S01]  /*1f230*/  HADD2.F32 R40, -RZ, R88.H1_H1 ;  /* 0x30000058ff287230 */ /* 0x000fe20000004100 */
[----:B------:R-:W-:Y:S01]  /*1f240*/  IADD3 R64, P3, R64, UR14, RZ ;  /* 0x0000000e40407c10 */ /* 0x000fe2000ff7e0ff */
[----:B------:R-:W-:Y:S01]  /*1f250*/  FFMA.FTZ R241, R244, R241, R148 ;  /* 0x000000f1f4f17223 */ /* 0x000fe20000010094 */
[----:B------:R-:W-:Y:S01]  /*1f260*/  F2FP.F16.F32.PACK_AB R52, R67, R52 ;  /* 0x000000344334723e */ /* 0x000fe200000000ff */
[----:B------:R-:W-:Y:S01]  /*1f270*/  FFMA.FTZ R210, R219, R210, R34 ;  /* 0x000000d2dbd27223 */ /* 0x000fe20000010022 */
[----:B------:R-:W-:Y:S01]  /*1f280*/  F2FP.F16.F32.PACK_AB R56, R65, R56 ;  /* 0x000000384138723e */ /* 0x000fe200000000ff */
[----:B------:R-:W-:Y:S01]  /*1f290*/  FFMA.FTZ R74, R219, R41, R166 ;  /* 0x00000029db4a7223 */ /* 0x000fe200000100a6 */
[----:B------:R-:W-:Y:S01]  /*1f2a0*/  IADD3.X R67, R211, UR13, RZ, P2, !PT ;  /* 0x0000000dd3437c10 */ /* 0x000fe200097fe4ff */
[----:B------:R-:W-:Y:S01]  /*1f2b0*/  FFMA.FTZ R219, R236, R40, R35 ;  /* 0x00000028ecdb7223 */ /* 0x000fe20000010023 */
[----:B------:R-:W-:-:S02]  /*1f2c0*/  F2FP.F16.F32.PACK_AB R54, R69, R54 ;  /* 0x000000364536723e */ /* 0x000fc400000000ff */
[----:B------:R-:W-:Y:S01]  /*1f2d0*/  IADD3.X R65, R211, UR15, RZ, P3, !PT ;  /* 0x0000000fd3417c10 */ /* 0x000fe20009ffe4ff */
[----:B------:R2:W-:Y:S01]  /*1f2e0*/  STG.E.128 desc[UR4][R66.64], R48 ;  /* 0x0000003042007986 */ /* 0x0005e2000c101d04 */
[----:B------:R-:W-:Y:S01]  /*1f2f0*/  F2FP.F16.F32.PACK_AB R59, R68, R59 ;  /* 0x0000003b443b723e */ /* 0x000fe200000000ff */
[----:B0-----:R-:W-:Y:S01]  /*1f300*/  IMAD.WIDE.U32 R68, R197, 0x10, R60 ;  /* 0x00000010c5447825 */ /* 0x001fe200078e003c */
[----:B------:R-:W-:Y:S01]  /*1f310*/  F2FP.F16.F32.PACK_AB R43, R232, R43 ;  /* 0x0000002be82b723e */ /* 0x000fe200000000ff */
[----:B------:R1:W-:Y:S01]  /*1f320*/  STG.E.128 desc[UR4][R64.64], R52 ;  /* 0x0000003440007986 */ /* 0x0003e2000c101d04 */
[----:B------:R-:W-:Y:S02]  /*1f330*/  F2FP.F16.F32.PACK_AB R42, R241, R42 ;  /* 0x0000002af12a723e */ /* 0x000fe400000000ff */
[----:B------:R-:W-:Y:S01]  /*1f340*/  F2FP.F16.F32.PACK_AB R41, R239, R230 ;  /* 0x000000e6ef29723e */ /* 0x000fe200000000ff */
[----:B------:R0:W-:Y:S01]  /*1f350*/  STG.E.128 desc[UR4][R68.64], R56 ;  /* 0x0000003844007986 */ /* 0x0001e2000c101d04 */
[----:B------:R-:W-:-:S02]  /*1f360*/  F2FP.F16.F32.PACK_AB R40, R237, R228 ;  /* 0x000000e4ed28723e */ /* 0x000fc400000000ff */
[----:B------:R-:W-:Y:S02]  /*1f370*/  F2FP.F16.F32.PACK_AB R44, R235, R44 ;  /* 0x0000002ceb2c723e */ /* 0x000fe400000000ff */
[----:B------:R-:W-:Y:S02]  /*1f380*/  F2FP.F16.F32.PACK_AB R45, R226, R45 ;  /* 0x0000002de22d723e */ /* 0x000fe400000000ff */
[----:B------:R-:W-:Y:S02]  /*1f390*/  F2FP.F16.F32.PACK_AB R46, R233, R46 ;  /* 0x0000002ee92e723e */ /* 0x000fe400000000ff */
[----:B------:R-:W-:Y:S01]  /*1f3a0*/  F2FP.F16.F32.PACK_AB R47, R224, R47 ;  /* 0x0000002fe02f723e */ /* 0x000fe200000000ff */
[----:B--2---:R-:W-:Y:S01]  /*1f3b0*/  IMAD.WIDE.U32 R66, R201, 0x10, R60 ;  /* 0x00000010c9427825 */ /* 0x004fe200078e003c */
[----:B------:R-:W-:Y:S02]  /*1f3c0*/  F2FP.F16.F32.PACK_AB R51, R231, R222 ;  /* 0x000000dee733723e */ /* 0x000fe400000000ff */
[----:B------:R-:W-:Y:S01]  /*1f3d0*/  F2FP.F16.F32.PACK_AB R50, R229, R220 ;  /* 0x000000dce532723e */ /* 0x000fe200000000ff */
[----:B-1----:R-:W-:Y:S01]  /*1f3e0*/  IMAD.WIDE.U32 R64, R205, 0x10, R62 ;  /* 0x00000010cd407825 */ /* 0x002fe200078e003e */
[----:B------:R-:W-:-:S02]  /*1f3f0*/  F2FP.F16.F32.PACK_AB R55, R71, R70 ;  /* 0x000000464737723e */ /* 0x000fc400000000ff */
[----:B------:R-:W-:Y:S01]  /*1f400*/  F2FP.F16.F32.PACK_AB R49, R227, R218 ;  /* 0x000000dae331723e */ /* 0x000fe200000000ff */
[----:B0-----:R-:W-:Y:S01]  /*1f410*/  IMAD.WIDE.U32 R68, R197, 0x10, R62 ;  /* 0x00000010c5447825 */ /* 0x001fe200078e003e */
[----:B------:R-:W-:Y:S02]  /*1f420*/  F2FP.F16.F32.PACK_AB R48, R225, R216 ;  /* 0x000000d8e130723e */ /* 0x000fe400000000ff */
[----:B------:R-:W-:Y:S01]  /*1f430*/  F2FP.F16.F32.PACK_AB R54, R73, R72 ;  /* 0x000000484936723e */ /* 0x000fe200000000ff */
[----:B------:R-:W-:Y:S01]  /*1f440*/  IMAD.SHL.U32 R197, R199, 0x10, RZ ;  /* 0x00000010c7c57824 */ /* 0x000fe200078e00ff */
[----:B------:R-:W-:Y:S01]  /*1f450*/  STG.E.128 desc[UR4][R68.64], R40 ;  /* 0x0000002844007986 */ /* 0x000fe2000c101d04 */
[----:B------:R-:W-:Y:S01]  /*1f460*/  SHF.R.U32.HI R199, RZ, 0x1c, R199 ;  /* 0x0000001cffc77819 */ /* 0x000fe200000116c7 */
[----:B------:R-:W-:Y:S01]  /*1f470*/  IMAD.WIDE.U32 R70, R201, 0x10, R62 ;  /* 0x00000010c9467825 */ /* 0x000fe200078e003e */
[----:B------:R-:W-:Y:S01]  /*1f480*/  F2FP.F16.F32.PACK_AB R52, R223, R214 ;  /* 0x000000d6df34723e */ /* 0x000fe200000000ff */
[----:B------:R0:W-:Y:S01]  /*1f490*/  STG.E.128 desc[UR4][R66.64], R44 ;  /* 0x0000002c42007986 */ /* 0x0001e2000c101d04 */
[----:B------:R-:W-:Y:S01]  /*1f4a0*/  F2FP.F16.F32.PACK_AB R53, R221, R212 ;  /* 0x000000d4dd35723e */ /* 0x000fe200000000ff */
[----:B------:R-:W-:Y:S01]  /*1f4b0*/  IMAD.WIDE.U32 R72, R205, 0x10, R60 ;  /* 0x00000010cd487825 */ /* 0x000fe200078e003c */
[----:B------:R-:W-:Y:S01]  /*1f4c0*/  F2FP.F16.F32.PACK_AB R59, R217, R208 ;  /* 0x000000d0d93b723e */ /* 0x000fe200000000ff */
[----:B------:R1:W-:Y:S01]  /*1f4d0*/  STG.E.128 desc[UR4][R70.64], R48 ;  /* 0x0000003046007986 */ /* 0x0003e2000c101d04 */
[----:B------:R-:W-:-:S02]  /*1f4e0*/  F2FP.F16.F32.PACK_AB R58, R213, R204 ;  /* 0x000000ccd53a723e */ /* 0x000fc400000000ff */
[----:B------:R-:W-:Y:S01]  /*1f4f0*/  F2FP.F16.F32.PACK_AB R57, R207, R200 ;  /* 0x000000c8cf39723e */ /* 0x000fe200000000ff */
[----:B------:R1:W-:Y:S01]  /*1f500*/  STG.E.128 desc[UR4][R72.64], R52 ;  /* 0x0000003448007986 */ /* 0x0003e2000c101d04 */
[----:B------:R-:W-:Y:S02]  /*1f510*/  F2FP.F16.F32.PACK_AB R56, R203, R198 ;  /* 0x000000c6cb38723e */ /* 0x000fe400000000ff */
[----:B------:R-:W-:Y:S02]  /*1f520*/  F2FP.F16.F32.PACK_AB R60, R219, R210 ;  /* 0x000000d2db3c723e */ /* 0x000fe400000000ff */
[----:B------:R-:W-:Y:S01]  /*1f530*/  F2FP.F16.F32.PACK_AB R61, R215, R206 ;  /* 0x000000ced73d723e */ /* 0x000fe200000000ff */
[----:B------:R1:W-:Y:S01]  /*1f540*/  STG.E.128 desc[UR4][R64.64], R56 ;  /* 0x0000003840007986 */ /* 0x0003e2000c101d04 */
[----:B------:R-:W-:Y:S02]  /*1f550*/  F2FP.F16.F32.PACK_AB R62, R209, R202 ;  /* 0x000000cad13e723e */ /* 0x000fe400000000ff */
[----:B------:R-:W-:-:S02]  /*1f560*/  F2FP.F16.F32.PACK_AB R63, R175, R174 ;  /* 0x000000aeaf3f723e */ /* 0x000fc400000000ff */
[C---:B0-----:R-:W-:Y:S02]  /*1f570*/  IADD3 R46, P2, R197.reuse, UR12, RZ ;  /* 0x0000000cc52e7c10 */ /* 0x041fe4000ff5e0ff */
[----:B------:R-:W-:Y:S02]  /*1f580*/  IADD3 R44, P3, R197, UR14, RZ ;  /* 0x0000000ec52c7c10 */ /* 0x000fe4000ff7e0ff */
[----:B------:R-:W-:Y:S02]  /*1f590*/  IADD3.X R47, R199, UR13, RZ, P2, !PT ;  /* 0x0000000dc72f7c10 */ /* 0x000fe400097fe4ff */
[----:B------:R-:W-:Y:S02]  /*1f5a0*/  F2FP.F16.F32.PACK_AB R43, R129, R128 ;  /* 0x00000080812b723e */ /* 0x000fe400000000ff */
[----:B------:R-:W-:Y:S01]  /*1f5b0*/  F2FP.F16.F32.PACK_AB R42, R173, R172 ;  /* 0x000000acad2a723e */ /* 0x000fe200000000ff */
[----:B------:R1:W-:Y:S01]  /*1f5c0*/  STG.E.128 desc[UR4][R46.64], R60 ;  /* 0x0000003c2e007986 */ /* 0x0003e2000c101d04 */
[----:B------:R-:W-:-:S02]  /*1f5d0*/  F2FP.F16.F32.PACK_AB R41, R131, R130 ;  /* 0x000000828329723e */ /* 0x000fc400000000ff */
[----:B------:R-:W-:Y:S02]  /*1f5e0*/  IADD3.X R45, R199, UR15, RZ, P3, !PT ;  /* 0x0000000fc72d7c10 */ /* 0x000fe40009ffe4ff */
[----:B------:R-:W-:Y:S02]  /*1f5f0*/  F2FP.F16.F32.PACK_AB R40, R75, R74 ;  /* 0x0000004a4b28723e */ /* 0x000fe400000000ff */
[----:B------:R-:W-:Y:S02]  /*1f600*/  IADD3 R181, R181, UR16, RZ ;  /* 0x00000010b5b57c10 */ /* 0x000fe4000fffe0ff */
[----:B------:R-:W-:Y:S01]  /*1f610*/  SEL R198, RZ, 0x1, P1 ;  /* 0x00000001ffc67807 */ /* 0x000fe20000800000 */
[----:B------:R1:W-:Y:S01]  /*1f620*/  STG.E.128 desc[UR4][R44.64], R40 ;  /* 0x000000282c007986 */ /* 0x0003e2000c101d04 */
[----:B------:R-:W-:-:S13]  /*1f630*/  ISETP.GE.AND P2, PT, R181, UR17, PT ;  /* 0x00000011b5007c0c */ /* 0x000fda000bf46270 */
[----:B------:R-:W-:Y:S05]  /*1f640*/  @!P2 BRA `(.L_x_21830) ;  /* 0xfffffe180030a947 */ /* 0x000fea000383ffff */
[----:B------:R-:W-:Y:S05]  /*1f650*/  EXIT ;  /* 0x000000000000794d */ /* 0x000fea0003800000 */
.L_x_21829:
[----:B------:R-:W-:Y:S01]  /*1f660*/  IMAD.MOV.U32 R210, RZ, RZ, 0x1 ;  /* 0x00000001ffd27424 */ /* 0x000fe200078e00ff */
[----:B------:R-:W-:Y:S01]  /*1f670*/  MOV R213, 0x1f ;  /* 0x0000001f00d57802 */ /* 0x000fe20000000f00 */
[----:B------:R-:W-:-:S07]  /*1f680*/  IMAD.MOV.U32 R209, RZ, RZ, -0x1 ;  /* 0xffffffffffd17424 */ /* 0x000fce00078e00ff */
[----:B0-----:R-:W-:Y:S05]  /*1f690*/  WARPSYNC.COLLECTIVE R209, `(.L_x_21831) ;  /* 0x00000000d1087348 */ /* 0x001fea0003c00000 */
[----:B------:R1:W2:Y:S02]  /*1f6a0*/  SHFL.BFLY P3, R207, R208, R210, R213 ;  /* 0x0c0000d2d0cf7389 */ /* 0x0002a400000600d5 */
[----:B012---:R-:W-:Y:S01]  /*1f6b0*/  ENDCOLLECTIVE ;  /* 0x000000000000791b */ /* 0x007fe20003800000 */
.L_x_21831:
[----:B------:R-:W-:Y:S01]  /*1f6c0*/  HFMA2.MMA R210, -RZ, RZ, 0, 1.1920928955078125e-07 ;  /* 0x00000002ffd27435 */ /* 0x000fe200000001ff */
[----:B------:R-:W-:-:S05]  /*1f6d0*/  MOV R173, R207 ;  /* 0x000000cf00ad7202 */ /* 0x000fca0000000f00 */
[----:B------:R-:W-:-:S04]  /*1f6e0*/  FADD.FTZ R174, R208, R173 ;  /* 0x000000add0ae7221 */ /* 0x000fc80000010000 */
[----:B------:R-:W-:-:S07]  /*1f6f0*/  IMAD.MOV.U32 R208, RZ, RZ, R174 ;  /* 0x000000ffffd07224 */ /* 0x000fce00078e00ae */
[----:B------:R-:W-:Y:S05]  /*1f700*/  WARPSYNC.COLLECTIVE R209, `(.L_x_21832) ;  /* 0x00000000d1087348 */ /* 0x000fea0003c00000 */
[----:B------:R0:W1:Y:S02]  /*1f710*/  SHFL.BFLY P3, R207, R208, R210, R213 ;  /* 0x0c0000d2d0cf7389 */ /* 0x00006400000600d5 */
[----:B01----:R-:W-:Y:S01]  /*1f720*/  ENDCOLLECTIVE ;  /* 0x000000000000791b */ /* 0x003fe20003800000 */
.L_x_21832:
[----:B------:R-:W-:Y:S02]  /*1f730*/  IMAD.MOV.U32 R210, RZ, RZ, 0x4 ;  /* 0x00000004ffd27424 */ /* 0x000fe400078e00ff */
[----:B------:R-:W-:-:S04]  /*1f740*/  IMAD.MOV.U32 R173, RZ, RZ, R207 ;  /* 0x000000ffffad7224 */ /* 0x000fc800078e00cf */
[----:B------:R-:W-:-:S05]  /*1f750*/  FADD.FTZ R175, R174, R173 ;  /* 0x000000adaeaf7221 */ /* 0x000fca0000010000 */
[----:B------:R-:W-:-:S07]  /*1f760*/  MOV R208, R175 ;  /* 0x000000af00d07202 */ /* 0x000fce0000000f00 */
[----:B------:R-:W-:Y:S05]  /*1f770*/  WARPSYNC.COLLECTIVE R209, `(.L_x_21833) ;  /* 0x00000000d1087348 */ /* 0x000fea0003c00000 */
[----:B------:R0:W1:Y:S02]  /*1f780*/  SHFL.BFLY P3, R207, R208, R210, R213 ;  /* 0x0c0000d2d0cf7389 */ /* 0x00006400000600d5 */
[----:B01----:R-:W-:Y:S01]  /*1f790*/  ENDCOLLECTIVE ;  /* 0x000000000000791b */ /* 0x003fe20003800000 */
.L_x_21833:
[----:B------:R-:W-:Y:S01]  /*1f7a0*/  HFMA2.MMA R210, -RZ, RZ, 0, 4.76837158203125e-07 ;  /* 0x00000008ffd27435 */ /* 0x000fe200000001ff */
[----:B------:R-:W-:-:S05]  /*1f7b0*/  MOV R172, R207 ;  /* 0x000000cf00ac7202 */ /* 0x000fca0000000f00 */
[----:B------:R-:W-:-:S04]  /*1f7c0*/  FADD.FTZ R202, R175, R172 ;  /* 0x000000acafca7221 */ /* 0x000fc80000010000 */
[----:B------:R-:W-:-:S07]  /*1f7d0*/  IMAD.MOV.U32 R208, RZ, RZ, R202 ;  /* 0x000000ffffd07224 */ /* 0x000fce00078e00ca */
[----:B------:R-:W-:Y:S05]  /*1f7e0*/  WARPSYNC.COLLECTIVE R209, `(.L_x_21834) ;  /* 0x00000000d1087348 */ /* 0x000fea0003c00000 */
[----:B------:R0:W1:Y:S02]  /*1f7f0*/  SHFL.BFLY P3, R207, R208, R210, R213 ;  /* 0x0c0000d2d0cf7389 */ /* 0x00006400000600d5 */
[----:B01----:R-:W-:Y:S01]  /*1f800*/  ENDCOLLECTIVE ;  /* 0x000000000000791b */ /* 0x003fe20003800000 */
.L_x_21834:
[----:B------:R-:W-:Y:S02]  /*1f810*/  IMAD.MOV.U32 R210, RZ, RZ, 0x10 ;  /* 0x00000010ffd27424 */ /* 0x000fe400078e00ff */
[----:B------:R-:W-:-:S04]  /*1f820*/  IMAD.MOV.U32 R173, RZ, RZ, R207 ;  /* 0x000000ffffad7224 */ /* 0x000fc800078e00cf */
[----:B------:R-:W-:-:S05]  /*1f830*/  FADD.FTZ R203, R202, R173 ;  /* 0x000000adcacb7221 */ /* 0x000fca0000010000 */
[----:B------:R-:W-:-:S07]  /*1f840*/  MOV R208, R203 ;  /* 0x000000cb00d07202 */ /* 0x000fce0000000f00 */
[----:B------:R-:W-:Y:S05]  /*1f850*/  WARPSYNC.COLLECTIVE R209, `(.L_x_21835) ;  /* 0x00000000d1087348 */ /* 0x000fea0003c00000 */
[----:B------:R0:W1:Y:S02]  /*1f860*/  SHFL.BFLY P3, R207, R208, R210, R213 ;  /* 0x0c0000d2d0cf7389 */ /* 0x00006400000600d5 */
[----:B01----:R-:W-:Y:S01]  /*1f870*/  ENDCOLLECTIVE ;  /* 0x000000000000791b */ /* 0x003fe20003800000 */
.L_x_21835:
        /* <DEDUP_REMOVED lines=88> */
.L_x_21836:
[----:B------:R-:W-:Y:S02]  /*1fe00*/  IMAD.MOV.U32 R210, RZ, RZ, 0x2 ;  /* 0x00000002ffd27424 */ /* 0x000fe400078e00ff */
[----:B------:R-:W-:-:S04]  /*1fe10*/  IMAD.MOV.U32 R174, RZ, RZ, R207 ;  /* 0x000000ffffae7224 */ /* 0x000fc800078e00cf */
[----:B------:R-:W-:-:S05]  /*1fe20*/  FADD.FTZ R174, R173, R174 ;  /* 0x000000aeadae7221 */ /* 0x000fca0000010000 */
[----:B------:R-:W-:-:S07]  /*1fe30*/  MOV R208, R174 ;  /* 0x000000ae00d07202 */ /* 0x000fce0000000f00 */
[----:B------:R-:W-:Y:S05]  /*1fe40*/  WARPSYNC.COLLECTIVE R209, `(.L_x_21837) ;  /* 0x00000000d1087348 */ /* 0x000fea0003c00000 */
[----:B------:R0:W1:Y:S02]  /*1fe50*/  SHFL.BFLY P3, R207, R208, R210, R213 ;  /* 0x0c0000d2d0cf7389 */ /* 0x00006400000600d5 */
[----:B01----:R-:W-:Y:S01]  /*1fe60*/  ENDCOLLECTIVE ;  /* 0x000000000000791b */ /* 0x003fe20003800000 */
.L_x_21837:
[----:B------:R-:W-:Y:S01]  /*1fe70*/  HFMA2.MMA R210, -RZ, RZ, 0, 2.384185791015625e-07 ;  /* 0x00000004ffd27435 */ /* 0x000fe200000001ff */
[----:B------:R-:W-:-:S05]  /*1fe80*/  MOV R175, R207 ;  /* 0x000000cf00af7202 */ /* 0x000fca0000000f00 */
[----:B------:R-:W-:-:S04]  /*1fe90*/  FADD.FTZ R175, R174, R175 ;  /* 0x000000afaeaf7221 */ /* 0x000fc80000010000 */
[----:B------:R-:W-:-:S07]  /*1fea0*/  IMAD.MOV.U32 R208, RZ, RZ, R175 ;  /* 0x000000ffffd07224 */ /* 0x000fce00078e00af */
[----:B------:R-:W-:Y:S05]  /*1feb0*/  WARPSYNC.COLLECTIVE R209, `(.L_x_21838) ;  /* 0x00000000d1087348 */ /* 0x000fea0003c00000 */
[----:B------:R0:W1:Y:S02]  /*1fec0*/  SHFL.BFLY P3, R207, R208, R210, R213 ;  /* 0x0c0000d2d0cf7389 */ /* 0x00006400000600d5 */
[----:B01----:R-:W-:Y:S01]  /*1fed0*/  ENDCOLLECTIVE ;  /* 0x000000000000791b */ /* 0x003fe20003800000 */
.L_x_21838:
[----:B------:R-:W-:Y:S02]  /*1fee0*/  IMAD.MOV.U32 R210, RZ, RZ, 0x8 ;  /* 0x00000008ffd27424 */ /* 0x000fe400078e00ff */
[----:B------:R-:W-:-:S04]  /*1fef0*/  IMAD.MOV.U32 R202, RZ, RZ, R207 ;  /* 0x000000ffffca7224 */ /* 0x000fc800078e00cf */
[----:B------:R-:W-:-:S05]  /*1ff00*/  FADD.FTZ R202, R175, R202 ;  /* 0x000000caafca7221 */ /* 0x000fca0000010000 */
[----:B------:R-:W-:-:S07]  /*1ff10*/  MOV R208, R202 ;  /* 0x000000ca00d07202 */ /* 0x000fce0000000f00 */
[----:B------:R-:W-:Y:S05]  /*1ff20*/  WARPSYNC.COLLECTIVE R209, `(.L_x_21839) ;  /* 0x00000000d1087348 */ /* 0x000fea0003c00000 */
[----:B------:R0:W1:Y:S02]  /*1ff30*/  SHFL.BFLY P3, R207, R208, R210, R213 ;  /* 0x0c0000d2d0cf7389 */ /* 0x00006400000600d5 */
[----:B01----:R-:W-:Y:S01]  /*1ff40*/  ENDCOLLECTIVE ;  /* 0x000000000000791b */ /* 0x003fe20003800000 */
.L_x_21839:
[----:B------:R-:W-:Y:S01]  /*1ff50*/  HFMA2.MMA R210, -RZ, RZ, 0, 9.5367431640625e-07 ;  /* 0x00000010ffd27435 */ /* 0x000fe200000001ff */
[----:B------:R-:W-:-:S05]  /*1ff60*/  MOV R203, R207 ;  /* 0x000000cf00cb7202 */ /* 0x000fca0000000f00 */
[----:B------:R-:W-:-:S04]  /*1ff70*/  FADD.FTZ R206, R202, R203 ;  /* 0x000000cbcace7221 */ /* 0x000fc80000010000 */
[----:B------:R-:W-:-:S07]  /*1ff80*/  IMAD.MOV.U32 R208, RZ, RZ, R206 ;  /* 0x000000ffffd07224 */ /* 0x000fce00078e00ce */
[----:B------:R-:W-:Y:S05]  /*1ff90*/  WARPSYNC.COLLECTIVE R209, `(.L_x_21840) ;  /* 0x00000000d1087348 */ /* 0x000fea0003c00000 */
[----:B------:R0:W1:Y:S02]  /*1ffa0*/  SHFL.BFLY P3, R207, R208, R210, R213 ;  /* 0x0c0000d2d0cf7389 */ /* 0x00006400000600d5 */
[----:B01----:R-:W-:Y:S01]  /*1ffb0*/  ENDCOLLECTIVE ;  /* 0x000000000000791b */ /* 0x003fe20003800000 */
.L_x_21840:
[----:B------:R-:W-:Y:S05]  /*1ffc0*/  BRA `(.L_x_21841) ;  /* 0xffffffdc009c7947 */ /* 0x000fea000383ffff */
.L_x_21842:
        /* <DEDUP_REMOVED lines=11> */
.L_x_33553:


//--------------------- .text._ZN10layer_norm31ln_parallel_residual_fwd_kernelINS_13Kernel_traitsI6__halfS2_fS2_fjLj5120ELj1ELj1ELj4ELj16ENS_18Kernel_traits_baseILj5120ES2_S2_fS2_fjLj128EEEEELb1ELb1ELb0EEEvNS_9FwdParamsE --------------------------
	.section	.text._ZN10layer_norm31ln_parallel_residual_fwd_kernelINS_13Kernel_traitsI6__halfS2_fS2_fjLj5120ELj1ELj1ELj4ELj16ENS_18Kernel_traits_baseILj5120ES2_S2_fS2_fjLj128EEEEELb1ELb1ELb0EEEvNS_9FwdParamsE,"ax",@progbits
	.align	128
        .global         _ZN10layer_norm31ln_parallel_residual_fwd_kernelINS_13Kernel_traitsI6__halfS2_fS2_fjLj5120ELj1ELj1ELj4ELj16ENS_18Kernel_traits_baseILj5120ES2_S2_fS2_fjLj128EEEEELb1ELb1ELb0EEEvNS_9FwdParamsE
        .type           _ZN10layer_norm31ln_parallel_residual_fwd_kernelINS_13Kernel_traitsI6__halfS2_fS2_fjLj5120ELj1ELj1ELj4ELj16ENS_18Kernel_traits_baseILj5120ES2_S2_fS2_fjLj128EEEEELb1ELb1ELb0EEEvNS_9FwdParamsE,@function
        .size           _ZN10layer_norm31ln_parallel_residual_fwd_kernelINS_13Kernel_traitsI6__halfS2_fS2_fjLj5120ELj1ELj1ELj4ELj16ENS_18Kernel_traits_baseILj5120ES2_S2_fS2_fjLj128EEEEELb1ELb1ELb0EEEvNS_9FwdParamsE,(.L_x_33554 - _ZN10layer_norm31ln_parallel_residual_fwd_kernelINS_13Kernel_traitsI6__halfS2_fS2_fjLj5120ELj1ELj1ELj4ELj16ENS_18Kernel_traits_baseILj5120ES2_S2_fS2_fjLj128EEEEELb1ELb1ELb0EEEvNS_9FwdParamsE)
        .other          _ZN10layer_norm31ln_parallel_residual_fwd_kernelINS_13Kernel_traitsI6__halfS2_fS2_fjLj5120ELj1ELj1ELj4ELj16ENS_18Kernel_traits_baseILj5120ES2_S2_fS2_fjLj128EEEEELb1ELb1ELb0EEEvNS_9FwdParamsE,@"STO_CUDA_ENTRY STV_DEFAULT"
_ZN10layer_norm31ln_parallel_residual_fwd_kernelINS_13Kernel_traitsI6__halfS2_fS2_fjLj5120ELj1ELj1ELj4ELj16ENS_18Kernel_traits_baseILj5120ES2_S2_fS2_fjLj128EEEEELb1ELb1ELb0EEEvNS_9FwdParamsE:
.text._ZN10layer_norm31ln_parallel_residual_fwd_kernelINS_13Kernel_traitsI6__halfS2_fS2_fjLj5120ELj1ELj1ELj4ELj16ENS_18Kernel_traits_baseILj5120ES2_S2_fS2_fjLj128EEEEELb1ELb1ELb0EEEvNS_9FwdParamsE:
[----:B------:R-:W0:Y:S08]  /*0000*/  LDC R1, c[0x0][0x28] ;  /* 0x00000a00ff017b82 */ /* 0x000e300000000800 */
[----:B------:R-:W1:Y:S01]  /*0010*/  LDC R92, c[0x0][0x2e8] ;  /* 0x0000ba00ff5c7b82 */ /* 0x000e620000000800 */
[----:B------:R-:W-:Y:S01]  /*0020*/  ULDC.U8 UR4, c[0x0][0x2f4] ;  /* 0x0000bd0000047ab9 */ /* 0x000fe20000000000 */
[----:B------:R-:W-:Y:S01]  /*0030*/  ULDC.64 UR6, c[0x0][0x2e0] ;  /* 0x0000b80000067ab9 */ /* 0x000fe20000000a00 */
[----:B------:R-:W-:Y:S01]  /*0040*/  ISETP.NE.AND P0, PT, RZ, UR4, PT ;  /* 0x00000004ff007c0c */ /* 0x000fe2000bf05270 */
[----:B------:R-:W-:Y:S01]  /*0050*/  IMAD.U32 R6, RZ, RZ, UR6 ;  /* 0x00000006ff067e24 */ /* 0x000fe2000f8e00ff */
[----:B------:R-:W-:Y:S01]  /*0060*/  MOV R7, UR7 ;  /* 0x0000000700077c02 */ /* 0x000fe20008000f00 */
[----:B------:R-:W-:Y:S01]  /*0070*/  ULDC.64 UR4, c[0x0][0x208] ;  /* 0x0000820000047ab9 */ /* 0x000fe20000000a00 */
        /* <DEDUP_REMOVED lines=12> */
[----:B------:R-:W-:Y:S01]  /*0140*/  LOP3.LUT R97, R97, 0xffffffdf, RZ, 0xc0, !PT ;  /* 0xffffffdf61617812 */ /* 0x000fe200078ec0ff */
[----:B------:R-:W-:Y:S01]  /*0150*/  BSSY B0, `(.L_x_21843) ;  /* 0x000005e000007945 */ /* 0x000fe20003800000 */
[----:B--2---:R-:W-:Y:S01]  /*0160*/  @P0 R2UR UR6, R2 ;  /* 0x00000000020602ca */ /* 0x004fe200000e0000 */
[----:B----4-:R-:W-:Y:S01]  /*0170*/  IMAD R2, R9, UR8, R0 ;  /* 0x0000000809027c24 */ /* 0x010fe2000f8e0200 */
[----:B------:R-:W-:-:S03]  /*0180*/  @P0 R2UR UR7, R3 ;  /* 0x00000000030702ca */ /* 0x000fc600000e0000 */
        /* <DEDUP_REMOVED lines=34> */
[----:B------:R-:W-:-:S04]  /*03b0*/  UIADD3 UR30, UR6, -0x4ab325aa, URZ ;  /* 0xb54cda56061e7890 */ /* 0x000fc8000fffe03f */
[----:B------:R-:W-:Y:S01]  /*03c0*/  LOP3.LUT R6, R11, UR29, R6, 0x96, !PT ;  /* 0x0000001d0b067c12 */ /* 0x000fe2000f8e9606 */
[----:B------:R-:W-:-:S04]  /*03d0*/  IMAD.WIDE.U32 R12, R12, -0x326172a9, RZ ;  /* 0xcd9e8d570c0c7825 */ /* 0x000fc800078e00ff */
[----:B------:R-:W-:Y:S01]  /*03e0*/  IMAD.WIDE.U32 R6, R6, -0x326172a9, RZ ;  /* 0xcd9e8d5706067825 */ /* 0x000fe200078e00ff */
[----:B0-----:R-:W-:-:S04]  /*03f0*/  SHF.R.S32.HI R5, RZ, 0x1f, R46 ;  /* 0x0000001fff057819 */ /* 0x001fc8000001142e */
[----:B------:R-:W-:Y:S01]  /*0400*/  LOP3.LUT R42, R7, UR30, R12, 0x96, !PT ;  /* 0x0000001e072a7c12 */ /* 0x000fe2000f8e960c */
[----:B------:R-:W-:Y:S01]  /*0410*/  IMAD.MOV.U32 R7, RZ, RZ, R14 ;  /* 0x000000ffff077224 */ /* 0x000fe200078e000e */
[----:B------:R-:W-:-:S04]  /*0420*/  LEA.HI R46, R5, R46, RZ, 0x3 ;  /* 0x0000002e052e7211 */ /* 0x000fc800078f18ff */
[----:B------:R-:W-:-:S04]  /*0430*/  LOP3.LUT R5, R7, 0x7f, RZ, 0x3c, !PT ;  /* 0x0000007f07057812 */ /* 0x000fc800078e3cff */
[----:B------:R-:W-:-:S04]  /*0440*/  LEA.HI.SX32 R5, R46, R5, 0x1d ;  /* 0x000000052e057211 */ /* 0x000fc800078feaff */
[C---:B------:R-:W-:Y:S02]  /*0450*/  LOP3.LUT P6, RZ, R5.reuse, 0xffffff80, RZ, 0xc0, !PT ;  /* 0xffffff8005ff7812 */ /* 0x040fe400078cc0ff */
[C---:B------:R-:W-:Y:S01]  /*0460*/  ISETP.GE.U32.AND P5, PT, R5.reuse, 0x100, PT ;  /* 0x000001000500780c */ /* 0x040fe20003fa6070 */
[----:B------:R-:W-:Y:S01]  /*0470*/  UIADD3 UR28, UR6, 0x1715609d, URZ ;  /* 0x1715609d061c7890 */ /* 0x000fe2000fffe03f */
[----:B------:R-:W-:-:S09]  /*0480*/  ISETP.GE.U32.AND P4, PT, R5, 0x180, PT ;  /* 0x000001800500780c */ /* 0x000fd20003f86070 */
[----:B------:R-:W-:Y:S02]  /*0490*/  @P6 LOP3.LUT R97, R97, 0x20, RZ, 0xfc, !PT ;  /* 0x0000002061616812 */ /* 0x000fe400078efcff */
[----:B------:R-:W-:Y:S02]  /*04a0*/  LOP3.LUT R40, R13, UR28, R8, 0x96, !PT ;  /* 0x0000001c0d287c12 */ /* 0x000fe4000f8e9608 */
[----:B------:R-:W-:Y:S01]  /*04b0*/  LOP3.LUT R97, R97, 0xfffffdff, RZ, 0xc0, !PT ;  /* 0xfffffdff61617812 */ /* 0x000fe200078ec0ff */
[----:B------:R-:W-:-:S03]  /*04c0*/  UIADD3 UR31, UR7, 0x646e171e, URZ ;  /* 0x646e171e071f7890 */ /* 0x000fc6000fffe03f */
[----:B------:R-:W-:Y:S01]  /*04d0*/  @P5 LOP3.LUT R97, R97, 0x200, RZ, 0xfc, !PT ;  /* 0x0000020061615812 */ /* 0x000fe200078efcff */
[----:B------:R-:W-:Y:S01]  /*04e0*/  IMAD.WIDE.U32 R40, R40, -0x2daee0ad, RZ ;  /* 0xd2511f5328287825 */ /* 0x000fe200078e00ff */
[----:B------:R-:W-:Y:S02]  /*04f0*/  ISETP.GE.U32.AND P3, PT, R5, 0x200, PT ;  /* 0x000002000500780c */ /* 0x000fe40003f66070 */
[----:B------:R-:W-:Y:S01]  /*0500*/  LOP3.LUT R97, R97, 0xfffffeff, RZ, 0xc0, !PT ;  /* 0xfffffeff61617812 */ /* 0x000fe200078ec0ff */
[----:B------:R-:W-:Y:S01]  /*0510*/  UIADD3 UR33, UR7, 0x1fd5c5a3, URZ ;  /* 0x1fd5c5a307217890 */ /* 0x000fe2000fffe03f */
[----:B------:R-:W-:Y:S01]  /*0520*/  LOP3.LUT R8, R41, UR31, R10, 0x96, !PT ;  /* 0x0000001f29087c12 */ /* 0x000fe2000f8e960a */
[----:B------:R-:W-:Y:S01]  /*0530*/  IMAD.WIDE.U32 R42, R42, -0x2daee0ad, RZ ;  /* 0xd2511f532a2a7825 */ /* 0x000fe200078e00ff */
[----:B------:R-:W-:Y:S01]  /*0540*/  @P4 LOP3.LUT R97, R97, 0x100, RZ, 0xfc, !PT ;  /* 0x0000010061614812 */ /* 0x000fe200078efcff */
[----:B------:R-:W-:Y:S01]  /*0550*/  UIADD3 UR32, UR6, 0x5384540f, URZ ;  /* 0x5384540f06207890 */ /* 0x000fe2000fffe03f */
[----:B------:R-:W-:Y:S01]  /*0560*/  ISETP.GE.U32.AND P2, PT, R5, 0x280, PT ;  /* 0x000002800500780c */ /* 0x000fe20003f46070 */
[----:B------:R-:W-:Y:S01]  /*0570*/  IMAD.WIDE.U32 R8, R8, -0x326172a9, RZ ;  /* 0xcd9e8d5708087825 */ /* 0x000fe200078e00ff */
[----:B------:R-:W-:-:S02]  /*0580*/  LOP3.LUT R97, R97, 0xffffff7f, RZ, 0xc0, !PT ;  /* 0xffffff7f61617812 */ /* 0x000fc400078ec0ff */
        /* <DEDUP_REMOVED lines=26> */
.L_x_21844:
[----:B------:R-:W-:Y:S05]  /*0730*/  BSYNC B0 ;  /* 0x0000000000007941 */ /* 0x000fea0003800000 */
.L_x_21843:
        /* <DEDUP_REMOVED lines=14> */
.L_x_21846:
[----:B------:R-:W-:Y:S05]  /*0820*/  BSYNC B0 ;  /* 0x0000000000007941 */ /* 0x000fea0003800000 */
.L_x_21845:
        /* <DEDUP_REMOVED lines=14> */
.L_x_21848:
[----:B------:R-:W-:Y:S05]  /*0910*/  BSYNC B0 ;  /* 0x0000000000007941 */ /* 0x000fea0003800000 */
.L_x_21847:
        /* <DEDUP_REMOVED lines=11> */
[----:B------:R-:W-:Y:S01]  /*09d0*/  VIADD R7, R7, 0x80 ;  /* 0x0000008007077836 */ /* 0x000fe20000000000 */
[----:B------:R-:W-:Y:S02]  /*09e0*/  @!P0 CS2R R16, SRZ ;  /* 0x0000000000108805 */ /* 0x000fe4000001ff00 */
[----:B0-----:R-:W-:-:S07]  /*09f0*/  @!P0 CS2R R18, SRZ ;  /* 0x0000000000128805 */ /* 0x001fce000001ff00 */
.L_x_21850:
[----:B------:R-:W-:Y:S05]  /*0a00*/  BSYNC B0 ;  /* 0x0000000000007941 */ /* 0x000fea0003800000 */
.L_x_21849:
        /* <DEDUP_REMOVED lines=13> */
.L_x_21852:
[----:B------:R-:W-:Y:S05]  /*0ae0*/  BSYNC B0 ;  /* 0x0000000000007941 */ /* 0x000fea0003800000 */
.L_x_21851:
[----:B------:R-:W-:Y:S01]  /*0af0*/  ULDC UR8, c[0x0][0x214] ;  /* 0x0000850000087ab9 */ /* 0x000fe20000000800 */
[----:B------:R-:W-:Y:S02]  /*0b00*/  LOP3.LUT R47, R47, UR35, R42, 0x96, !PT ;  /* 0x000000232f2f7c12 */ /* 0x000fe4000f8e962a */
[----:B------:R-:W-:-:S13]  /*0b10*/  ISETP.GE.AND P0, PT, R6, UR8, PT ;  /* 0x0000000806007c0c */ /* 0x000fda000bf06270 */
[----:B------:R-:W-:Y:S05]  /*0b20*/  @P0 EXIT ;  /* 0x000000000000094d */ /* 0x000fea0003800000 */
[--C-:B-----5:R-:W-:Y:S01]  /*0b30*/  HADD2.F32 R152, -RZ, R140.reuse.H0_H0 ;  /* 0x2000008cff987230 */ /* 0x120fe20000004100 */
[----:B------:R-:W-:Y:S01]  /*0b40*/  SHF.R.S32.HI R46, RZ, 0x3, R46 ;  /* 0x00000003ff2e7819 */ /* 0x000fe2000001142e */
[----:B------:R-:W-:Y:S01]  /*0b50*/  HADD2.F32 R150, -RZ, R140.H1_H1 ;  /* 0x3000008cff967230 */ /* 0x000fe20000004100 */
[----:B------:R-:W-:Y:S01]  /*0b60*/  HFMA2.MMA R80, -RZ, RZ, 0, 5.9604644775390625e-08 ;  /* 0x00000001ff507435 */ /* 0x000fe200000001ff */
[--C-:B------:R-:W-:Y:S01]  /*0b70*/  HADD2.F32 R148, -RZ, R141.reuse.H0_H0 ;  /* 0x2000008dff947230 */ /* 0x100fe20000004100 */
        /* <DEDUP_REMOVED lines=18> */
[----:B------:R-:W-:Y:S01]  /*0ca0*/  LOP3.LUT R33, R0, 0x60, RZ, 0xc0, !PT ;  /* 0x0000006000217812 */ /* 0x000fe200078ec0ff */
[--C-:B------:R-:W-:Y:S01]  /*0cb0*/  HADD2.F32 R22, -RZ, R26.reuse.H0_H0 ;  /* 0x2000001aff167230 */ /* 0x100fe20000004100 */
[----:B------:R-:W-:Y:S01]  /*0cc0*/  ULDC.64 UR18, c[0x0][0x210] ;  /* 0x0000840000127ab9 */ /* 0x000fe20000000a00 */
        /* <DEDUP_REMOVED lines=10> */
[----:B------:R-:W-:-:S02]  /*0d70*/  HADD2.F32 R124, -RZ, R127.H0_H0 ;  /* 0x2000007fff7c7230 */ /* 0x000fc40000004100 */
[----:B------:R-:W-:Y:S01]  /*0d80*/  HADD2.F32 R122, -RZ, R127.H1_H1 ;  /* 0x3000007fff7a7230 */ /* 0x000fe20000004100 */
[----:B------:R-:W-:Y:S01]  /*0d90*/  IADD3 R33, R33, R46, RZ ;  /* 0x0000002e21217210 */ /* 0x000fe20007ffe0ff */
        /* <DEDUP_REMOVED lines=18> */
[----:B------:R-:W-:Y:S02]  /*0ec0*/  IMAD.SHL.U32 R24, R0, 0x20, RZ ;  /* 0x0000002000187824 */ /* 0x000fe400078e00ff */
[----:B------:R-:W-:Y:S02]  /*0ed0*/  IMAD.SHL.U32 R33, R33, 0x8, RZ ;  /* 0x0000000821217824 */ /* 0x000fe400078e00ff */
[--C-:B------:R-:W-:Y:S02]  /*0ee0*/  HADD2.F32 R156, -RZ, R35.reuse.H0_H0 ;  /* 0x20000023ff9c7230 */ /* 0x100fe40000004100 */
[----:B------:R-:W-:Y:S01]  /*0ef0*/  HADD2.F32 R153, -RZ, R35.H1_H1 ;  /* 0x30000023ff997230 */ /* 0x000fe20000004100 */
[----:B------:R-:W-:Y:S01]  /*0f00*/  LOP3.LUT R35, R24, 0x3e0, RZ, 0xc0, !PT ;  /* 0x000003e018237812 */ /* 0x000fe200078ec0ff */
[--C-:B------:R-:W-:Y:S01]  /*0f10*/  HADD2.F32 R42, -RZ, R36.reuse.H0_H0 ;  /* 0x20000024ff2a7230 */ /* 0x100fe20000004100 */
[----:B------:R-:W-:Y:S01]  /*0f20*/  I2FP.F32.U32 R33, R33 ;  /* 0x0000002100217245 */ /* 0x000fe20000201000 */
[----:B------:R-:W-:Y:S01]  /*0f30*/  HADD2.F32 R36, -RZ, R36.H1_H1 ;  /* 0x30000024ff247230 */ /* 0x000fe20000004100 */
[----:B------:R-:W-:Y:S01]  /*0f40*/  VIADDMNMX R35, R26, -R35, RZ, !PT ;  /* 0x800000231a237246 */ /* 0x000fe200078001ff */
[----:B------:R-:W-:Y:S01]  /*0f50*/  HADD2.F32 R7, -RZ, R37.H0_H0 ;  /* 0x20000025ff077230 */ /* 0x000fe20000004100 */
[----:B------:R-:W-:Y:S01]  /*0f60*/  STL [R1+0x10], R42 ;  /* 0x0000102a01007387 */ /* 0x000fe20000100800 */
[----:B------:R0:W1:Y:S01]  /*0f70*/  MUFU.RCP R93, R33 ;  /* 0x00000021005d7308 */ /* 0x0000620000001000 */
[--C-:B------:R-:W-:Y:S01]  /*0f80*/  HADD2.F32 R151, -RZ, R20.reuse.H0_H0 ;  /* 0x20000014ff977230 */ /* 0x100fe20000004100 */
[----:B------:R-:W-:Y:S01]  /*0f90*/  VIMNMX R35, R35, 0x20, PT ;  /* 0x0000002023237848 */ /* 0x000fe20003fe0100 */
[----:B------:R2:W-:Y:S01]  /*0fa0*/  STL [R1+0x8], R36 ;  /* 0x0000082401007387 */ /* 0x0005e20000100800 */
[----:B------:R-:W-:-:S02]  /*0fb0*/  HADD2.F32 R149, -RZ, R20.H1_H1 ;  /* 0x30000014ff957230 */ /* 0x000fc40000004100 */
[--C-:B------:R-:W-:Y:S01]  /*0fc0*/  HADD2.F32 R147, -RZ, R21.reuse.H0_H0 ;  /* 0x20000015ff937230 */ /* 0x100fe20000004100 */
[----:B------:R3:W-:Y:S01]  /*0fd0*/  STL [R1], R7 ;  /* 0x0000000701007387 */ /* 0x0007e20000100800 */
[----:B------:R-:W-:Y:S02]  /*0fe0*/  HADD2.F32 R145, -RZ, R21.H1_H1 ;  /* 0x30000015ff917230 */ /* 0x000fe40000004100 */
[--C-:B------:R-:W-:Y:S02]  /*0ff0*/  HADD2.F32 R20, -RZ, R25.reuse.H0_H0 ;  /* 0x20000019ff147230 */ /* 0x100fe40000004100 */
[----:B------:R-:W-:Y:S02]  /*1000*/  HADD2.F32 R21, -RZ, R25.H1_H1 ;  /* 0x30000019ff157230 */ /* 0x000fe40000004100 */
[----:B--2---:R-:W-:Y:S02]  /*1010*/  HADD2.F32 R36, -RZ, R32.H0_H0 ;  /* 0x20000020ff247230 */ /* 0x004fe40000004100 */
[----:B------:R-:W-:-:S02]  /*1020*/  HADD2.F32 R24, -RZ, R27.H0_H0 ;  /* 0x2000001bff187230 */ /* 0x000fc40000004100 */
[----:B---3--:R-:W-:Y:S01]  /*1030*/  HADD2.F32 R7, -RZ, R32.H1_H1 ;  /* 0x30000020ff077230 */ /* 0x008fe20000004100 */
[----:B------:R-:W-:Y:S01]  /*1040*/  STL [R1+0xc], R36 ;  /* 0x00000c2401007387 */ /* 0x000fe20000100800 */
[----:B------:R-:W-:Y:S02]  /*1050*/  HADD2.F32 R25, -RZ, R27.H1_H1 ;  /* 0x3000001bff197230 */ /* 0x000fe40000004100 */
[--C-:B------:R-:W-:Y:S01]  /*1060*/  HADD2.F32 R26, -RZ, R28.reuse.H0_H0 ;  /* 0x2000001cff1a7230 */ /* 0x100fe20000004100 */
[----:B------:R2:W-:Y:S01]  /*1070*/  STL [R1+0x4], R7 ;  /* 0x0000040701007387 */ /* 0x0005e20000100800 */
[----:B------:R-:W-:Y:S02]  /*1080*/  HADD2.F32 R27, -RZ, R28.H1_H1 ;  /* 0x3000001cff1b7230 */ /* 0x000fe40000004100 */
[--C-:B------:R-:W-:Y:S02]  /*1090*/  HADD2.F32 R84, -RZ, R29.reuse.H0_H0 ;  /* 0x2000001dff547230 */ /* 0x100fe40000004100 */
[----:B------:R-:W-:-:S02]  /*10a0*/  HADD2.F32 R85, -RZ, R29.H1_H1 ;  /* 0x3000001dff557230 */ /* 0x000fc40000004100 */
[----:B------:R-:W-:Y:S02]  /*10b0*/  IMAD R28, R41, -0x2daee0ad, RZ ;  /* 0xd2511f53291c7824 */ /* 0x000fe400078e02ff */
[----:B------:R-:W-:Y:S02]  /*10c0*/  IMAD R29, R40, -0x326172a9, RZ ;  /* 0xcd9e8d57281d7824 */ /* 0x000fe400078e02ff */
[----:B------:R-:W-:-:S04]  /*10d0*/  IMAD.HI.U32 R90, R47, -0x326172a9, RZ ;  /* 0xcd9e8d572f5a7827 */ /* 0x000fc800078e00ff */
[----:B------:R-:W-:Y:S01]  /*10e0*/  IMAD.HI.U32 R91, R96, -0x2daee0ad, RZ ;  /* 0xd2511f53605b7827 */ /* 0x000fe200078e00ff */
[----:B------:R-:W-:-:S03]  /*10f0*/  LOP3.LUT R90, R90, UR36, R29, 0x96, !PT ;  /* 0x000000245a5a7c12 */ /* 0x000fc6000f8e961d */
[----:B------:R-:W-:Y:S01]  /*1100*/  IMAD.IADD R35, R46, 0x1, R35 ;  /* 0x000000012e237824 */ /* 0x000fe200078e0223 */
[----:B------:R-:W-:Y:S01]  /*1110*/  LOP3.LUT R91, R91, UR37, R28, 0x96, !PT ;  /* 0x000000255b5b7c12 */ /* 0x000fe2000f8e961c */
[--C-:B------:R-:W-:Y:S02]  /*1120*/  HADD2.F32 R119, -RZ, R8.reuse.H0_H0 ;  /* 0x20000008ff777230 */ /* 0x100fe40000004100 */
[----:B------:R-:W-:Y:S02]  /*1130*/  HADD2.F32 R117, -RZ, R8.H1_H1 ;  /* 0x30000008ff757230 */ /* 0x000fe40000004100 */
[--C-:B------:R-:W-:Y:S02]  /*1140*/  HADD2.F32 R107, -RZ, R9.reuse.H0_H0 ;  /* 0x20000009ff6b7230 */ /* 0x100fe40000004100 */
[----:B--2---:R-:W-:Y:S02]  /*1150*/  HADD2.F32 R7, -RZ, R9.H1_H1 ;  /* 0x30000009ff077230 */ /* 0x004fe40000004100 */
[----:B------:R-:W-:-:S02]  /*1160*/  HADD2.F32 R8, -RZ, R10.H0_H0 ;  /* 0x2000000aff087230 */ /* 0x000fc40000004100 */
[----:B------:R-:W-:Y:S02]  /*1170*/  HADD2.F32 R9, -RZ, R10.H1_H1 ;  /* 0x3000000aff097230 */ /* 0x000fe40000004100 */
[----:B------:R-:W-:Y:S02]  /*1180*/  HADD2.F32 R144, -RZ, R142.H0_H0 ;  /* 0x2000008eff907230 */ /* 0x000fe40000004100 */
[----:B------:R-:W-:Y:S02]  /*1190*/  HADD2.F32 R128, -RZ, R126.H0_H0 ;  /* 0x2000007eff807230 */ /* 0x000fe40000004100 */
[----:B------:R-:W-:Y:S02]  /*11a0*/  HADD2.F32 R10, -RZ, R11.H0_H0 ;  /* 0x2000000bff0a7230 */ /* 0x000fe40000004100 */
        /* <DEDUP_REMOVED lines=9> */
[----:B------:R-:W-:Y:S02]  /*1240*/  HADD2.F32 R11, -RZ, R11.H1_H1 ;  /* 0x3000000bff0b7230 */ /* 0x000fe40000004100 */
[--C-:B------:R-:W-:Y:S02]  /*1250*/  HADD2.F32 R86, -RZ, R30.reuse.H0_H0 ;  /* 0x2000001eff567230 */ /* 0x100fe40000004100 */
[----:B------:R-:W-:Y:S02]  /*1260*/  HADD2.F32 R87, -RZ, R30.H1_H1 ;  /* 0x3000001eff577230 */ /* 0x000fe40000004100 */
[--C-:B------:R-:W-:Y:S02]  /*1270*/  HADD2.F32 R88, -RZ, R31.reuse.H0_H0 ;  /* 0x2000001fff587230 */ /* 0x100fe40000004100 */
[----:B------:R-:W-:-:S02]  /*1280*/  HADD2.F32 R89, -RZ, R31.H1_H1 ;  /* 0x3000001fff597230 */ /* 0x000fc40000004100 */
[----:B------:R-:W-:Y:S02]  /*1290*/  IMAD R94, R47, -0x326172a9, RZ ;  /* 0xcd9e8d572f5e7824 */ /* 0x000fe400078e02ff */
[----:B------:R-:W-:Y:S02]  /*12a0*/  IMAD R96, R96, -0x2daee0ad, RZ ;  /* 0xd2511f5360607824 */ /* 0x000fe400078e02ff */
[----:B------:R-:W-:Y:S02]  /*12b0*/  IMAD.MOV.U32 R95, RZ, RZ, RZ ;  /* 0x000000ffff5f7224 */ /* 0x000fe400078e00ff */
[----:B01----:R-:W-:-:S07]  /*12c0*/  IMAD.SHL.U32 R121, R35, 0x8, RZ ;  /* 0x0000000823797824 */ /* 0x003fce00078e00ff */
.L_x_22518:
[----:B------:R-:W-:Y:S01]  /*12d0*/  IMAD R81, R6, UR38, RZ ;  /* 0x0000002606517c24 */ /* 0x000fe2000f8e02ff */
[----:B------:R-:W-:Y:S01]  /*12e0*/  LOP3.LUT P0, RZ, R97, 0x20, RZ, 0xc0, !PT ;  /* 0x0000002061ff7812 */ /* 0x000fe2000780c0ff */
[----:B------:R-:W-:Y:S01]  /*12f0*/  BSSY B0, `(.L_x_21853) ;  /* 0x00005c1000007945 */ /* 0x000fe20003800000 */
[----:B--2---:R-:W-:Y:S02]  /*1300*/  LOP3.LUT R83, R0, 0x7f, RZ, 0xc0, !PT ;  /* 0x0000007f00537812 */ /* 0x004fe400078ec0ff */
[----:B------:R-:W-:-:S04]  /*1310*/  SHF.R.S32.HI R82, RZ, 0x1f, R81 ;  /* 0x0000001fff527819 */ /* 0x000fc80000011451 */
[----:B------:R-:W-:-:S04]  /*1320*/  LEA.HI R82, R82, R81, RZ, 0x3 ;  /* 0x0000005152527211 */ /* 0x000fc800078f18ff */
[----:B------:R-:W-:-:S04]  /*1330*/  LEA.HI.SX32 R106, R82, R83, 0x1d ;  /* 0x00000053526a7211 */ /* 0x000fc800078feaff */
[----:B------:R-:W-:Y:S01]  /*1340*/  MOV R81, R106 ;  /* 0x0000006a00517202 */ /* 0x000fe20000000f00 */
        /* <DEDUP_REMOVED lines=28> */
.L_x_21856:
[----:B------:R-:W-:-:S07]  /*1510*/  IMAD.MOV.U32 R110, RZ, RZ, R94 ;  /* 0x000000ffff6e7224 */ /* 0x000fce00078e005e */
.L_x_21857:
[----:B------:R-:W-:Y:S05]  /*1520*/  BSYNC B1 ;  /* 0x0000000000017941 */ /* 0x000fea0003800000 */
.L_x_21855:
        /* <DEDUP_REMOVED lines=16> */
.L_x_21861:
[----:B------:R-:W-:Y:S05]  /*1630*/  BSYNC B2 ;  /* 0x0000000000027941 */ /* 0x000fea0003800000 */
.L_x_21860:
        /* <DEDUP_REMOVED lines=42> */
[----:B------:R-:W-:Y:S01]  /*18e0*/  LOP3.LUT R91, R43, UR37, R82, 0x96, !PT ;  /* 0x000000252b5b7c12 */ /* 0x000fe2000f8e9652 */
[----:B------:R-:W-:-:S09]  /*18f0*/  IMAD.MOV.U32 R96, RZ, RZ, R42 ;  /* 0x000000ffff607224 */ /* 0x000fd200078e002a */
.L_x_21859:
[----:B------:R-:W-:Y:S05]  /*1900*/  BSYNC B1 ;  /* 0x0000000000017941 */ /* 0x000fea0003800000 */
.L_x_21858:
        /* <DEDUP_REMOVED lines=19> */
.L_x_21862:
        /* <DEDUP_REMOVED lines=12> */
.L_x_21865:
[----:B------:R-:W-:-:S07]  /*1b00*/  IMAD.MOV.U32 R41, RZ, RZ, R94 ;  /* 0x000000ffff297224 */ /* 0x000fce00078e005e */
.L_x_21866:
[----:B------:R-:W-:Y:S05]  /*1b10*/  BSYNC B1 ;  /* 0x0000000000017941 */ /* 0x000fea0003800000 */
.L_x_21864:
        /* <DEDUP_REMOVED lines=16> */
.L_x_21870:
[----:B------:R-:W-:Y:S05]  /*1c20*/  BSYNC B2 ;  /* 0x0000000000027941 */ /* 0x000fea0003800000 */
.L_x_21869:
        /* <DEDUP_REMOVED lines=44> */
.L_x_21868:
[----:B------:R-:W-:Y:S05]  /*1ef0*/  BSYNC B1 ;  /* 0x0000000000017941 */ /* 0x000fea0003800000 */
.L_x_21867:
        /* <DEDUP_REMOVED lines=9> */
.L_x_21863:
        /* <DEDUP_REMOVED lines=12> */
.L_x_21872:
[----:B------:R-:W-:-:S07]  /*2050*/  IMAD.MOV.U32 R41, RZ, RZ, R94 ;  /* 0x000000ffff297224 */ /* 0x000fce00078e005e */
.L_x_21873:
[----:B------:R-:W-:Y:S05]  /*2060*/  BSYNC B1 ;  /* 0x0000000000017941 */ /* 0x000fea0003800000 */
.L_x_21871:
        /* <DEDUP_REMOVED lines=16> */
.L_x_21877:
[----:B------:R-:W-:Y:S05]  /*2170*/  BSYNC B2 ;  /* 0x0000000000027941 */ /* 0x000fea0003800000 */
.L_x_21876:
        /* <DEDUP_REMOVED lines=44> */
.L_x_21875:
[----:B------:R-:W-:Y:S05]  /*2440*/  BSYNC B1 ;  /* 0x0000000000017941 */ /* 0x000fea0003800000 */
.L_x_21874:
        /* <DEDUP_REMOVED lines=14> */
.L_x_21878:
        /* <DEDUP_REMOVED lines=12> */
.L_x_21881:
[----:B------:R-:W-:-:S07]  /*25f0*/  IMAD.MOV.U32 R44, RZ, RZ, R94 ;  /* 0x000000ffff2c7224 */ /* 0x000fce00078e005e */
.L_x_21882:
[----:B------:R-:W-:Y:S05]  /*2600*/  BSYNC B1 ;  /* 0x0000000000017941 */ /* 0x000fea0003800000 */
.L_x_21880:
        /* <DEDUP_REMOVED lines=16> */
.L_x_21886:
[----:B------:R-:W-:Y:S05]  /*2710*/  BSYNC B2 ;  /* 0x0000000000027941 */ /* 0x000fea0003800000 */
.L_x_21885:
        /* <DEDUP_REMOVED lines=44> */
.L_x_21884:
[----:B------:R-:W-:Y:S05]  /*29e0*/  BSYNC B1 ;  /* 0x0000000000017941 */ /* 0x000fea0003800000 */
.L_x_21883:
        /* <DEDUP_REMOVED lines=9> */
.L_x_21879:
        /* <DEDUP_REMOVED lines=12> */
.L_x_21888:
[----:B------:R-:W-:-:S07]  /*2b40*/  IMAD.MOV.U32 R44, RZ, RZ, R94 ;  /* 0x000000ffff2c7224 */ /* 0x000fce00078e005e */
.L_x_21889:
[----:B------:R-:W-:Y:S05]  /*2b50*/  BSYNC B1 ;  /* 0x0000000000017941 */ /* 0x000fea0003800000 */
.L_x_21887:
        /* <DEDUP_REMOVED lines=16> */
.L_x_21893:
[----:B------:R-:W-:Y:S05]  /*2c60*/  BSYNC B2 ;  /* 0x0000000000027941 */ /* 0x000fea0003800000 */
.L_x_21892:
        /* <DEDUP_REMOVED lines=44> */
.L_x_21891:
[----:B------:R-:W-:Y:S05]  /*2f30*/  BSYNC B1 ;  /* 0x0000000000017941 */ /* 0x000fea0003800000 */
.L_x_21890:
        /* <DEDUP_REMOVED lines=14> */
.L_x_21894:
        /* <DEDUP_REMOVED lines=12> */
.L_x_21897:
[----:B------:R-:W-:-:S07]  /*30e0*/  MOV R43, R94 ;  /* 0x0000005e002b7202 */ /* 0x000fce0000000f00 */
.L_x_21898:
[----:B------:R-:W-:Y:S05]  /*30f0*/  BSYNC B1 ;  /* 0x0000000000017941 */ /* 0x000fea0003800000 */
.L_x_21896:
        /* <DEDUP_REMOVED lines=16> */
.L_x_21902:
[----:B------:R-:W-:Y:S05]  /*3200*/  BSYNC B2 ;  /* 0x0000000000027941 */ /* 0x000fea0003800000 */
.L_x_21901:
        /* <DEDUP_REMOVED lines=44> */
.L_x_21900:
[----:B------:R-:W-:Y:S05]  /*34d0*/  BSYNC B1 ;  /* 0x0000000000017941 */ /* 0x000fea0003800000 */
.L_x_21899:
        /* <DEDUP_REMOVED lines=9> */
.L_x_21895:
        /* <DEDUP_REMOVED lines=12> */
.L_x_21904:
[----:B------:R-:W-:-:S07]  /*3630*/  MOV R43, R94 ;  /* 0x0000005e002b7202 */ /* 0x000fce0000000f00 */
.L_x_21905:
[----:B------:R-:W-:Y:S05]  /*3640*/  BSYNC B1 ;  /* 0x0000000000017941 */ /* 0x000fea0003800000 */
.L_x_21903:
        /* <DEDUP_REMOVED lines=16> */
.L_x_21909:
[----:B------:R-:W-:Y:S05]  /*3750*/  BSYNC B2 ;  /* 0x0000000000027941 */ /* 0x000fea0003800000 */
.L_x_21908:
        /* <DEDUP_REMOVED lines=44> */
.L_x_21907:
[----:B------:R-:W-:Y:S05]  /*3a20*/  BSYNC B1 ;  /* 0x0000000000017941 */ /* 0x000fea0003800000 */
.L_x_21906:
        /* <DEDUP_REMOVED lines=14> */
.L_x_21910:
        /* <DEDUP_REMOVED lines=12> */
.L_x_21913:
[----:B------:R-:W-:-:S07]  /*3bd0*/  IMAD.MOV.U32 R92, RZ, RZ, R94 ;  /* 0x000000ffff5c7224 */ /* 0x000fce00078e005e */
.L_x_21914:
[----:B------:R-:W-:Y:S05]  /*3be0*/  BSYNC B1 ;  /* 0x0000000000017941 */ /* 0x000fea0003800000 */
.L_x_21912:
        /* <DEDUP_REMOVED lines=16> */
.L_x_21918:
[----:B------:R-:W-:Y:S05]  /*3cf0*/  BSYNC B2 ;  /* 0x0000000000027941 */ /* 0x000fea0003800000 */
.L_x_21917:
        /* <DEDUP_REMOVED lines=44> */
.L_x_21916:
[----:B------:R-:W-:Y:S05]  /*3fc0*/  BSYNC B1 ;  /* 0x0000000000017941 */ /* 0x000fea0003800000 */
.L_x_21915:
        /* <DEDUP_REMOVED lines=9> */
.L_x_21911:
        /* <DEDUP_REMOVED lines=12> */
.L_x_21920:
[----:B------:R-:W-:-:S07]  /*4120*/  IMAD.MOV.U32 R92, RZ, RZ, R94 ;  /* 0x000000ffff5c7224 */ /* 0x000fce00078e005e */
.L_x_21921:
[----:B------:R-:W-:Y:S05]  /*4130*/  BSYNC B1 ;  /* 0x0000000000017941 */ /* 0x000fea0003800000 */
.L_x_21919:
        /* <DEDUP_REMOVED lines=16> */
.L_x_21925:
[----:B------:R-:W-:Y:S05]  /*4240*/  BSYNC B2 ;  /* 0x0000000000027941 */ /* 0x000fea0003800000 */
.L_x_21924:
        /* <DEDUP_REMOVED lines=44> */
.L_x_21923:
[----:B------:R-:W-:Y:S05]  /*4510*/  BSYNC B1 ;  /* 0x0000000000017941 */ /* 0x000fea0003800000 */
.L_x_21922:
        /* <DEDUP_REMOVED lines=14> */
.L_x_21926:
        /* <DEDUP_REMOVED lines=12> */
.L_x_21929:
[----:B------:R-:W-:-:S07]  /*46c0*/  IMAD.MOV.U32 R45, RZ, RZ, R94 ;  /* 0x000000ffff2d7224 */ /* 0x000fce00078e005e */
.L_x_21930:
[----:B------:R-:W-:Y:S05]  /*46d0*/  BSYNC B1 ;  /* 0x0000000000017941 */ /* 0x000fea0003800000 */
.L_x_21928:
        /* <DEDUP_REMOVED lines=16> */
.L_x_21934:
[----:B------:R-:W-:Y:S05]  /*47e0*/  BSYNC B2 ;  /* 0x0000000000027941 */ /* 0x000fea0003800000 */
.L_x_21933:
        /* <DEDUP_REMOVED lines=44> */
.L_x_21932:
[----:B------:R-:W-:Y:S05]  /*4ab0*/  BSYNC B1 ;  /* 0x0000000000017941 */ /* 0x000fea0003800000 */
.L_x_21931:
        /* <DEDUP_REMOVED lines=9> */
.L_x_21927:
        /* <DEDUP_REMOVED lines=12> */
.L_x_21936:
[----:B------:R-:W-:-:S07]  /*4c10*/  IMAD.MOV.U32 R45, RZ, RZ, R94 ;  /* 0x000000ffff2d7224 */ /* 0x000fce00078e005e */
.L_x_21937:
[----:B------:R-:W-:Y:S05]  /*4c20*/  BSYNC B1 ;  /* 0x0000000000017941 */ /* 0x000fea0003800000 */
.L_x_21935:
        /* <DEDUP_REMOVED lines=16> */
.L_x_21941:
[----:B------:R-:W-:Y:S05]  /*4d30*/  BSYNC B2 ;  /* 0x0000000000027941 */ /* 0x000fea0003800000 */
.L_x_21940:
        /* <DEDUP_REMOVED lines=44> */
.L_x_21939:
[----:B------:R-:W-:Y:S05]  /*5000*/  BSYNC B1 ;  /* 0x0000000000017941 */ /* 0x000fea0003800000 */
.L_x_21938:
        /* <DEDUP_REMOVED lines=12> */
.L_x_21942:
        /* <DEDUP_REMOVED lines=12> */
.L_x_21945:
[----:B------:R-:W-:-:S07]  /*5190*/  MOV R46, R94 ;  /* 0x0000005e002e7202 */ /* 0x000fce0000000f00 */
.L_x_21946:
[----:B------:R-:W-:Y:S05]  /*51a0*/  BSYNC B1 ;  /* 0x0000000000017941 */ /* 0x000fea0003800000 */
.L_x_21944:
        /* <DEDUP_REMOVED lines=16> */
.L_x_21950:
[----:B------:R-:W-:Y:S05]  /*52b0*/  BSYNC B2 ;  /* 0x0000000000027941 */ /* 0x000fea0003800000 */
.L_x_21949:
        /* <DEDUP_REMOVED lines=44> */
.L_x_21948:
[----:B------:R-:W-:Y:S05]  /*5580*/  BSYNC B1 ;  /* 0x0000000000017941 */ /* 0x000fea0003800000 */
.L_x_21947:
        /* <DEDUP_REMOVED lines=9> */
.L_x_21943:
        /* <DEDUP_REMOVED lines=12> */
.L_x_21952:
[----:B------:R-:W-:-:S07]  /*56e0*/  MOV R46, R94 ;  /* 0x0000005e002e7202 */ /* 0x000fce0000000f00 */
.L_x_21953:
[----:B------:R-:W-:Y:S05]  /*56f0*/  BSYNC B1 ;  /* 0x0000000000017941 */ /* 0x000fea0003800000 */
.L_x_21951:
        /* <DEDUP_REMOVED lines=16> */
.L_x_21957:
[----:B------:R-:W-:Y:S05]  /*5800*/  BSYNC B2 ;  /* 0x0000000000027941 */ /* 0x000fea0003800000 */
.L_x_21956:
        /* <DEDUP_REMOVED lines=44> */
.L_x_21955:
[----:B------:R-:W-:Y:S05]  /*5ad0*/  BSYNC B1 ;  /* 0x0000000000017941 */ /* 0x000fea0003800000 */
.L_x_21954:
        /* <DEDUP_REMOVED lines=12> */
.L_x_21958:
        /* <DEDUP_REMOVED lines=12> */
.L_x_21961:
[----:B------:R-:W-:-:S07]  /*5c60*/  IMAD.MOV.U32 R92, RZ, RZ, R94 ;  /* 0x000000ffff5c7224 */ /* 0x000fce00078e005e */
.L_x_21962:
[----:B------:R-:W-:Y:S05]  /*5c70*/  BSYNC B1 ;  /* 0x0000000000017941 */ /* 0x000fea0003800000 */
.L_x_21960:
        /* <DEDUP_REMOVED lines=16> */
.L_x_21966:
[----:B------:R-:W-:Y:S05]  /*5d80*/  BSYNC B2 ;  /* 0x0000000000027941 */ /* 0x000fea0003800000 */
.L_x_21965:
        /* <DEDUP_REMOVED lines=44> */
.L_x_21964:
[----:B------:R-:W-:Y:S05]  /*6050*/  BSYNC B1 ;  /* 0x0000000000017941 */ /* 0x000fea0003800000 */
.L_x_21963:
        /* <DEDUP_REMOVED lines=9> */
.L_x_21959:
        /* <DEDUP_REMOVED lines=12> */
.L_x_21968:
[----:B------:R-:W-:-:S07]  /*61b0*/  IMAD.MOV.U32 R92, RZ, RZ, R94 ;  /* 0x000000ffff5c7224 */ /* 0x000fce00078e005e */
.L_x_21969:
[----:B------:R-:W-:Y:S05]  /*61c0*/  BSYNC B1 ;  /* 0x0000000000017941 */ /* 0x000fea0003800000 */
.L_x_21967:
        /* <DEDUP_REMOVED lines=16> */
.L_x_21973:
[----:B------:R-:W-:Y:S05]  /*62d0*/  BSYNC B2 ;  /* 0x0000000000027941 */ /* 0x000fea0003800000 */
.L_x_21972:
        /* <DEDUP_REMOVED lines=44> */
.L_x_21971:
[----:B------:R-:W-:Y:S05]  /*65a0*/  BSYNC B1 ;  /* 0x0000000000017941 */ /* 0x000fea0003800000 */
.L_x_21970:
        /* <DEDUP_REMOVED lines=12> */
.L_x_21974:
        /* <DEDUP_REMOVED lines=12> */
.L_x_21977:
[----:B------:R-:W-:-:S07]  /*6730*/  IMAD.MOV.U32 R105, RZ, RZ, R94 ;  /* 0x000000ffff697224 */ /* 0x000fce00078e005e */
.L_x_21978:
[----:B------:R-:W-:Y:S05]  /*6740*/  BSYNC B1 ;  /* 0x0000000000017941 */ /* 0x000fea0003800000 */
.L_x_21976:
        /* <DEDUP_REMOVED lines=16> */
.L_x_21982:
[----:B------:R-:W-:Y:S05]  /*6850*/  BSYNC B2 ;  /* 0x0000000000027941 */ /* 0x000fea0003800000 */
.L_x_21981:
        /* <DEDUP_REMOVED lines=44> */
.L_x_21980:
[----:B------:R-:W-:Y:S05]  /*6b20*/  BSYNC B1 ;  /* 0x0000000000017941 */ /* 0x000fea0003800000 */
.L_x_21979:
        /* <DEDUP_REMOVED lines=9> */
.L_x_21975:
        /* <DEDUP_REMOVED lines=51> */
.L_x_21983:
[----:B------:R-:W-:-:S07]  /*6ef0*/  VIADD R81, R106, 0x80 ;  /* 0x000000806a517836 */ /* 0x000fce0000000000 */
.L_x_21854:
[----:B------:R-:W-:Y:S05]  /*6f00*/  BSYNC B0 ;  /* 0x0000000000007941 */ /* 0x000fea0003800000 */
.L_x_21853:
        /* <DEDUP_REMOVED lines=30> */
.L_x_21987:
[----:B0-----:R-:W-:-:S07]  /*70f0*/  IMAD.MOV.U32 R110, RZ, RZ, R94 ;  /* 0x000000ffff6e7224 */ /* 0x001fce00078e005e */
.L_x_21988:
[----:B------:R-:W-:Y:S05]  /*7100*/  BSYNC B1 ;  /* 0x0000000000017941 */ /* 0x000fea0003800000 */
.L_x_21986:
        /* <DEDUP_REMOVED lines=16> */
.L_x_21992:
[----:B------:R-:W-:Y:S05]  /*7210*/  BSYNC B2 ;  /* 0x0000000000027941 */ /* 0x000fea0003800000 */
.L_x_21991:
        /* <DEDUP_REMOVED lines=44> */
.L_x_21990:
[----:B------:R-:W-:Y:S05]  /*74e0*/  BSYNC B1 ;  /* 0x0000000000017941 */ /* 0x000fea0003800000 */
.L_x_21989:
[----:B-1----:R-:W0:Y:S01]  /*74f0*/  LDC R83, c[0x0][0x294] ;  /* 0x0000a500ff537b82 */ /* 0x002e220000000800 */
        /* <DEDUP_REMOVED lines=18> */
.L_x_21993:
        /* <DEDUP_REMOVED lines=12> */
.L_x_21996:
[----:B------:R-:W-:-:S07]  /*76e0*/  IMAD.MOV.U32 R49, RZ, RZ, R94 ;  /* 0x000000ffff317224 */ /* 0x000fce00078e005e */
.L_x_21997:
[----:B------:R-:W-:Y:S05]  /*76f0*/  BSYNC B1 ;  /* 0x0000000000017941 */ /* 0x000fea0003800000 */
.L_x_21995:
        /* <DEDUP_REMOVED lines=16> */
.L_x_22001:
[----:B------:R-:W-:Y:S05]  /*7800*/  BSYNC B2 ;  /* 0x0000000000027941 */ /* 0x000fea0003800000 */
.L_x_22000:
        /* <DEDUP_REMOVED lines=44> */
.L_x_21999:
[----:B------:R-:W-:Y:S05]  /*7ad0*/  BSYNC B1 ;  /* 0x0000000000017941 */ /* 0x000fea0003800000 */
.L_x_21998:
        /* <DEDUP_REMOVED lines=9> */
.L_x_21994:
        /* <DEDUP_REMOVED lines=12> */
.L_x_22003:
[----:B------:R-:W-:-:S07]  /*7c30*/  IMAD.MOV.U32 R49, RZ, RZ, R94 ;  /* 0x000000ffff317224 */ /* 0x000fce00078e005e */
.L_x_22004:
[----:B------:R-:W-:Y:S05]  /*7c40*/  BSYNC B1 ;  /* 0x0000000000017941 */ /* 0x000fea0003800000 */
.L_x_22002:
        /* <DEDUP_REMOVED lines=16> */
.L_x_22008:
[----:B------:R-:W-:Y:S05]  /*7d50*/  BSYNC B2 ;  /* 0x0000000000027941 */ /* 0x000fea0003800000 */
.L_x_22007:
        /* <DEDUP_REMOVED lines=44> */
.L_x_22006:
[----:B------:R-:W-:Y:S05]  /*8020*/  BSYNC B1 ;  /* 0x0000000000017941 */ /* 0x000fea0003800000 */
.L_x_22005:
        /* <DEDUP_REMOVED lines=14> */
.L_x_22009:
        /* <DEDUP_REMOVED lines=12> */
.L_x_22012:
[----:B------:R-:W-:-:S07]  /*81d0*/  MOV R52, R94 ;  /* 0x0000005e00347202 */ /* 0x000fce0000000f00 */
.L_x_22013:
[----:B------:R-:W-:Y:S05]  /*81e0*/  BSYNC B1 ;  /* 0x0000000000017941 */ /* 0x000fea0003800000 */
.L_x_22011:
        /* <DEDUP_REMOVED lines=16> */
.L_x_22017:
[----:B------:R-:W-:Y:S05]  /*82f0*/  BSYNC B2 ;  /* 0x0000000000027941 */ /* 0x000fea0003800000 */
.L_x_22016:
        /* <DEDUP_REMOVED lines=44> */
.L_x_22015:
[----:B------:R-:W-:Y:S05]  /*85c0*/  BSYNC B1 ;  /* 0x0000000000017941 */ /* 0x000fea0003800000 */
.L_x_22014:
        /* <DEDUP_REMOVED lines=9> */
.L_x_22010:
        /* <DEDUP_REMOVED lines=12> */
.L_x_22019:
[----:B------:R-:W-:-:S07]  /*8720*/  MOV R52, R94 ;  /* 0x0000005e00347202 */ /* 0x000fce0000000f00 */
.L_x_22020:
[----:B------:R-:W-:Y:S05]  /*8730*/  BSYNC B1 ;  /* 0x0000000000017941 */ /* 0x000fea0003800000 */
.L_x_22018:
        /* <DEDUP_REMOVED lines=16> */
.L_x_22024:
[----:B------:R-:W-:Y:S05]  /*8840*/  BSYNC B2 ;  /* 0x0000000000027941 */ /* 0x000fea0003800000 */
.L_x_22023:
        /* <DEDUP_REMOVED lines=44> */
.L_x_22022:
[----:B------:R-:W-:Y:S05]  /*8b10*/  BSYNC B1 ;  /* 0x0000000000017941 */ /* 0x000fea0003800000 */
.L_x_22021:
        /* <DEDUP_REMOVED lines=14> */
.L_x_22025:
        /* <DEDUP_REMOVED lines=12> */
.L_x_22028:
[----:B------:R-:W-:-:S07]  /*8cc0*/  IMAD.MOV.U32 R51, RZ, RZ, R94 ;  /* 0x000000ffff337224 */ /* 0x000fce00078e005e */
.L_x_22029:
[----:B------:R-:W-:Y:S05]  /*8cd0*/  BSYNC B1 ;  /* 0x0000000000017941 */ /* 0x000fea0003800000 */
.L_x_22027:
        /* <DEDUP_REMOVED lines=16> */
.L_x_22033:
[----:B------:R-:W-:Y:S05]  /*8de0*/  BSYNC B2 ;  /* 0x0000000000027941 */ /* 0x000fea0003800000 */
.L_x_22032:
        /* <DEDUP_REMOVED lines=44> */
.L_x_22031:
[----:B------:R-:W-:Y:S05]  /*90b0*/  BSYNC B1 ;  /* 0x0000000000017941 */ /* 0x000fea0003800000 */
.L_x_22030:
        /* <DEDUP_REMOVED lines=9> */
.L_x_22026:
        /* <DEDUP_REMOVED lines=12> */
.L_x_22035:
[----:B------:R-:W-:-:S07]  /*9210*/  IMAD.MOV.U32 R51, RZ, RZ, R94 ;  /* 0x000000ffff337224 */ /* 0x000fce00078e005e */
.L_x_22036:
[----:B------:R-:W-:Y:S05]  /*9220*/  BSYNC B1 ;  /* 0x0000000000017941 */ /* 0x000fea0003800000 */
.L_x_22034:
        /* <DEDUP_REMOVED lines=16> */
.L_x_22040:
[----:B------:R-:W-:Y:S05]  /*9330*/  BSYNC B2 ;  /* 0x0000000000027941 */ /* 0x000fea0003800000 */
.L_x_22039:
        /* <DEDUP_REMOVED lines=44> */
.L_x_22038:
[----:B------:R-:W-:Y:S05]  /*9600*/  BSYNC B1 ;  /* 0x0000000000017941 */ /* 0x000fea0003800000 */
.L_x_22037:
        /* <DEDUP_REMOVED lines=14> */
.L_x_22041:
        /* <DEDUP_REMOVED lines=12> */
.L_x_22044:
[----:B------:R-:W-:-:S07]  /*97b0*/  IMAD.MOV.U32 R92, RZ, RZ, R94 ;  /* 0x000000ffff5c7224 */ /* 0x000fce00078e005e */
.L_x_22045:
[----:B------:R-:W-:Y:S05]  /*97c0*/  BSYNC B1 ;  /* 0x0000000000017941 */ /* 0x000fea0003800000 */
.L_x_22043:
        /* <DEDUP_REMOVED lines=16> */
.L_x_22049:
[----:B------:R-:W-:Y:S05]  /*98d0*/  BSYNC B2 ;  /* 0x0000000000027941 */ /* 0x000fea0003800000 */
.L_x_22048:
        /* <DEDUP_REMOVED lines=44> */
.L_x_22047:
[----:B------:R-:W-:Y:S05]  /*9ba0*/  BSYNC B1 ;  /* 0x0000000000017941 */ /* 0x000fea0003800000 */
.L_x_22046:
        /* <DEDUP_REMOVED lines=9> */
.L_x_22042:
        /* <DEDUP_REMOVED lines=12> */
.L_x_22051:
[----:B------:R-:W-:-:S07]  /*9d00*/  IMAD.MOV.U32 R92, RZ, RZ, R94 ;  /* 0x000000ffff5c7224 */ /* 0x000fce00078e005e */
.L_x_22052:
[----:B------:R-:W-:Y:S05]  /*9d10*/  BSYNC B1 ;  /* 0x0000000000017941 */ /* 0x000fea0003800000 */
.L_x_22050:
        /* <DEDUP_REMOVED lines=16> */
.L_x_22056:
[----:B------:R-:W-:Y:S05]  /*9e20*/  BSYNC B2 ;  /* 0x0000000000027941 */ /* 0x000fea0003800000 */
.L_x_22055:
        /* <DEDUP_REMOVED lines=44> */
.L_x_22054:
[----:B------:R-:W-:Y:S05]  /*a0f0*/  BSYNC B1 ;  /* 0x0000000000017941 */ /* 0x000fea0003800000 */
.L_x_22053:
        /* <DEDUP_REMOVED lines=14> */
.L_x_22057:
        /* <DEDUP_REMOVED lines=12> */
.L_x_22060:
[----:B------:R-:W-:-:S07]  /*a2a0*/  MOV R53, R94 ;  /* 0x0000005e00357202 */ /* 0x000fce0000000f00 */
.L_x_22061:
[----:B------:R-:W-:Y:S05]  /*a2b0*/  BSYNC B1 ;  /* 0x0000000000017941 */ /* 0x000fea0003800000 */
.L_x_22059:
        /* <DEDUP_REMOVED lines=16> */
.L_x_22065:
[----:B------:R-:W-:Y:S05]  /*a3c0*/  BSYNC B2 ;  /* 0x0000000000027941 */ /* 0x000fea0003800000 */
.L_x_22064:
        /* <DEDUP_REMOVED lines=44> */
.L_x_22063:
[----:B------:R-:W-:Y:S05]  /*a690*/  BSYNC B1 ;  /* 0x0000000000017941 */ /* 0x000fea0003800000 */
.L_x_22062:
        /* <DEDUP_REMOVED lines=9> */
.L_x_22058:
        /* <DEDUP_REMOVED lines=12> */
.L_x_22067:
[----:B------:R-:W-:-:S07]  /*a7f0*/  MOV R53, R94 ;  /* 0x0000005e00357202 */ /* 0x000fce0000000f00 */
.L_x_22068:
[----:B------:R-:W-:Y:S05]  /*a800*/  BSYNC B1 ;  /* 0x0000000000017941 */ /* 0x000fea0003800000 */
.L_x_22066:
        /* <DEDUP_REMOVED lines=16> */
.L_x_22072:
[----:B------:R-:W-:Y:S05]  /*a910*/  BSYNC B2 ;  /* 0x0000000000027941 */ /* 0x000fea0003800000 */
.L_x_22071:
        /* <DEDUP_REMOVED lines=44> */
.L_x_22070:
[----:B------:R-:W-:Y:S05]  /*abe0*/  BSYNC B1 ;  /* 0x0000000000017941 */ /* 0x000fea0003800000 */
.L_x_22069:
        /* <DEDUP_REMOVED lines=12> */
.L_x_22073:
        /* <DEDUP_REMOVED lines=12> */
.L_x_22076:
[----:B------:R-:W-:-:S07]  /*ad70*/  IMAD.MOV.U32 R54, RZ, RZ, R94 ;  /* 0x000000ffff367224 */ /* 0x000fce00078e005e */
.L_x_22077:
[----:B------:R-:W-:Y:S05]  /*ad80*/  BSYNC B1 ;  /* 0x0000000000017941 */ /* 0x000fea0003800000 */
.L_x_22075:
        /* <DEDUP_REMOVED lines=16> */
.L_x_22081:
[----:B------:R-:W-:Y:S05]  /*ae90*/  BSYNC B2 ;  /* 0x0000000000027941 */ /* 0x000fea0003800000 */
.L_x_22080:
        /* <DEDUP_REMOVED lines=44> */
.L_x_22079:
[----:B------:R-:W-:Y:S05]  /*b160*/  BSYNC B1 ;  /* 0x0000000000017941 */ /* 0x000fea0003800000 */
.L_x_22078:
        /* <DEDUP_REMOVED lines=9> */
.L_x_22074:
        /* <DEDUP_REMOVED lines=12> */
.L_x_22083:
[----:B------:R-:W-:-:S07]  /*b2c0*/  IMAD.MOV.U32 R54, RZ, RZ, R94 ;  /* 0x000000ffff367224 */ /* 0x000fce00078e005e */
.L_x_22084:
[----:B------:R-:W-:Y:S05]  /*b2d0*/  BSYNC B1 ;  /* 0x0000000000017941 */ /* 0x000fea0003800000 */
.L_x_22082:
        /* <DEDUP_REMOVED lines=16> */
.L_x_22088:
[----:B------:R-:W-:Y:S05]  /*b3e0*/  BSYNC B2 ;  /* 0x0000000000027941 */ /* 0x000fea0003800000 */
.L_x_22087:
        /* <DEDUP_REMOVED lines=44> */
.L_x_22086:
[----:B------:R-:W-:Y:S05]  /*b6b0*/  BSYNC B1 ;  /* 0x0000000000017941 */ /* 0x000fea0003800000 */
.L_x_22085:
        /* <DEDUP_REMOVED lines=12> */
.L_x_22089:
        /* <DEDUP_REMOVED lines=12> */
.L_x_22092:
[----:B------:R-:W-:-:S07]  /*b840*/  IMAD.MOV.U32 R92, RZ, RZ, R94 ;  /* 0x000000ffff5c7224 */ /* 0x000fce00078e005e */
.L_x_22093:
[----:B------:R-:W-:Y:S05]  /*b850*/  BSYNC B1 ;  /* 0x0000000000017941 */ /* 0x000fea0003800000 */
.L_x_22091:
        /* <DEDUP_REMOVED lines=16> */
.L_x_22097:
[----:B------:R-:W-:Y:S05]  /*b960*/  BSYNC B2 ;  /* 0x0000000000027941 */ /* 0x000fea0003800000 */
.L_x_22096:
        /* <DEDUP_REMOVED lines=44> */
.L_x_22095:
[----:B------:R-:W-:Y:S05]  /*bc30*/  BSYNC B1 ;  /* 0x0000000000017941 */ /* 0x000fea0003800000 */
.L_x_22094:
        /* <DEDUP_REMOVED lines=9> */
.L_x_22090:
        /* <DEDUP_REMOVED lines=12> */
.L_x_22099:
[----:B------:R-:W-:-:S07]  /*bd90*/  IMAD.MOV.U32 R92, RZ, RZ, R94 ;  /* 0x000000ffff5c7224 */ /* 0x000fce00078e005e */
.L_x_22100:
[----:B------:R-:W-:Y:S05]  /*bda0*/  BSYNC B1 ;  /* 0x0000000000017941 */ /* 0x000fea0003800000 */
.L_x_22098:
        /* <DEDUP_REMOVED lines=16> */
.L_x_22104:
[----:B------:R-:W-:Y:S05]  /*beb0*/  BSYNC B2 ;  /* 0x0000000000027941 */ /* 0x000fea0003800000 */
.L_x_22103:
        /* <DEDUP_REMOVED lines=44> */
.L_x_22102:
[----:B------:R-:W-:Y:S05]  /*c180*/  BSYNC B1 ;  /* 0x0000000000017941 */ /* 0x000fea0003800000 */
.L_x_22101:
        /* <DEDUP_REMOVED lines=12> */
.L_x_22105:
        /* <DEDUP_REMOVED lines=12> */
.L_x_22108:
[----:B------:R-:W-:-:S07]  /*c310*/  MOV R105, R94 ;  /* 0x0000005e00697202 */ /* 0x000fce0000000f00 */
.L_x_22109:
[----:B------:R-:W-:Y:S05]  /*c320*/  BSYNC B1 ;  /* 0x0000000000017941 */ /* 0x000fea0003800000 */
.L_x_22107:
        /* <DEDUP_REMOVED lines=16> */
.L_x_22113:
[----:B------:R-:W-:Y:S05]  /*c430*/  BSYNC B2 ;  /* 0x0000000000027941 */ /* 0x000fea0003800000 */
.L_x_22112:
        /* <DEDUP_REMOVED lines=44> */
.L_x_22111:
[----:B------:R-:W-:Y:S05]  /*c700*/  BSYNC B1 ;  /* 0x0000000000017941 */ /* 0x000fea0003800000 */
.L_x_22110:
        /* <DEDUP_REMOVED lines=9> */
.L_x_22106:
        /* <DEDUP_REMOVED lines=51> */
.L_x_22114:
[----:B------:R-:W-:-:S07]  /*cad0*/  VIADD R81, R81, 0x80 ;  /* 0x0000008051517836 */ /* 0x000fce0000000000 */
.L_x_21985:
[----:B------:R-:W-:Y:S05]  /*cae0*/  BSYNC B0 ;  /* 0x0000000000007941 */ /* 0x000fea0003800000 */
.L_x_21984:
        /* <DEDUP_REMOVED lines=30> */
.L_x_22118:
[----:B0-----:R-:W-:-:S07]  /*ccd0*/  MOV R110, R94 ;  /* 0x0000005e006e7202 */ /* 0x001fce0000000f00 */
.L_x_22119:
[----:B------:R-:W-:Y:S05]  /*cce0*/  BSYNC B1 ;  /* 0x0000000000017941 */ /* 0x000fea0003800000 */
.L_x_22117:
        /* <DEDUP_REMOVED lines=16> */
.L_x_22123:
[----:B------:R-:W-:Y:S05]  /*cdf0*/  BSYNC B2 ;  /* 0x0000000000027941 */ /* 0x000fea0003800000 */
.L_x_22122:
        /* <DEDUP_REMOVED lines=44> */
.L_x_22121:
[----:B------:R-:W-:Y:S05]  /*d0c0*/  BSYNC B1 ;  /* 0x0000000000017941 */ /* 0x000fea0003800000 */
.L_x_22120:
[----:B-1----:R-:W0:Y:S01]  /*d0d0*/  LDC R83, c[0x0][0x294] ;  /* 0x0000a500ff537b82 */ /* 0x002e220000000800 */
        /* <DEDUP_REMOVED lines=18> */
.L_x_22124:
        /* <DEDUP_REMOVED lines=12> */
.L_x_22127:
[----:B------:R-:W-:-:S07]  /*d2c0*/  MOV R57, R94 ;  /* 0x0000005e00397202 */ /* 0x000fce0000000f00 */
.L_x_22128:
[----:B------:R-:W-:Y:S05]  /*d2d0*/  BSYNC B1 ;  /* 0x0000000000017941 */ /* 0x000fea0003800000 */
.L_x_22126:
        /* <DEDUP_REMOVED lines=16> */
.L_x_22132:
[----:B------:R-:W-:Y:S05]  /*d3e0*/  BSYNC B2 ;  /* 0x0000000000027941 */ /* 0x000fea0003800000 */
.L_x_22131:
        /* <DEDUP_REMOVED lines=44> */
.L_x_22130:
[----:B------:R-:W-:Y:S05]  /*d6b0*/  BSYNC B1 ;  /* 0x0000000000017941 */ /* 0x000fea0003800000 */
.L_x_22129:
        /* <DEDUP_REMOVED lines=9> */
.L_x_22125:
        /* <DEDUP_REMOVED lines=12> */
.L_x_22134:
[----:B------:R-:W-:-:S07]  /*d810*/  MOV R57, R94 ;  /* 0x0000005e00397202 */ /* 0x000fce0000000f00 */
.L_x_22135:
[----:B------:R-:W-:Y:S05]  /*d820*/  BSYNC B1 ;  /* 0x0000000000017941 */ /* 0x000fea0003800000 */
.L_x_22133:
        /* <DEDUP_REMOVED lines=16> */
.L_x_22139:
[----:B------:R-:W-:Y:S05]  /*d930*/  BSYNC B2 ;  /* 0x0000000000027941 */ /* 0x000fea0003800000 */
.L_x_22138:
        /* <DEDUP_REMOVED lines=44> */
.L_x_22137:
[----:B------:R-:W-:Y:S05]  /*dc00*/  BSYNC B1 ;  /* 0x0000000000017941 */ /* 0x000fea0003800000 */
.L_x_22136:
        /* <DEDUP_REMOVED lines=14> */
.L_x_22140:
        /* <DEDUP_REMOVED lines=12> */
.L_x_22143:
[----:B------:R-:W-:-:S07]  /*ddb0*/  IMAD.MOV.U32 R60, RZ, RZ, R94 ;  /* 0x000000ffff3c7224 */ /* 0x000fce00078e005e */
.L_x_22144:
[----:B------:R-:W-:Y:S05]  /*ddc0*/  BSYNC B1 ;  /* 0x0000000000017941 */ /* 0x000fea0003800000 */
.L_x_22142:
        /* <DEDUP_REMOVED lines=16> */
.L_x_22148:
[----:B------:R-:W-:Y:S05]  /*ded0*/  BSYNC B2 ;  /* 0x0000000000027941 */ /* 0x000fea0003800000 */
.L_x_22147:
        /* <DEDUP_REMOVED lines=44> */
.L_x_22146:
[----:B------:R-:W-:Y:S05]  /*e1a0*/  BSYNC B1 ;  /* 0x0000000000017941 */ /* 0x000fea0003800000 */
.L_x_22145:
        /* <DEDUP_REMOVED lines=9> */
.L_x_22141:
        /* <DEDUP_REMOVED lines=12> */
.L_x_22150:
[----:B------:R-:W-:-:S07]  /*e300*/  IMAD.MOV.U32 R60, RZ, RZ, R94 ;  /* 0x000000ffff3c7224 */ /* 0x000fce00078e005e */
.L_x_22151:
[----:B------:R-:W-:Y:S05]  /*e310*/  BSYNC B1 ;  /* 0x0000000000017941 */ /* 0x000fea0003800000 */
.L_x_22149:
        /* <DEDUP_REMOVED lines=16> */
.L_x_22155:
[----:B------:R-:W-:Y:S05]  /*e420*/  BSYNC B2 ;  /* 0x0000000000027941 */ /* 0x000fea0003800000 */
.L_x_22154:
        /* <DEDUP_REMOVED lines=44> */
.L_x_22153:
[----:B------:R-:W-:Y:S05]  /*e6f0*/  BSYNC B1 ;  /* 0x0000000000017941 */ /* 0x000fea0003800000 */
.L_x_22152:
        /* <DEDUP_REMOVED lines=14> */
.L_x_22156:
        /* <DEDUP_REMOVED lines=12> */
.L_x_22159:
[----:B------:R-:W-:-:S07]  /*e8a0*/  IMAD.MOV.U32 R59, RZ, RZ, R94 ;  /* 0x000000ffff3b7224 */ /* 0x000fce00078e005e */
.L_x_22160:
[----:B------:R-:W-:Y:S05]  /*e8b0*/  BSYNC B1 ;  /* 0x0000000000017941 */ /* 0x000fea0003800000 */
.L_x_22158:
        /* <DEDUP_REMOVED lines=16> */
.L_x_22164:
[----:B------:R-:W-:Y:S05]  /*e9c0*/  BSYNC B2 ;  /* 0x0000000000027941 */ /* 0x000fea0003800000 */
.L_x_22163:
        /* <DEDUP_REMOVED lines=44> */
.L_x_22162:
[----:B------:R-:W-:Y:S05]  /*ec90*/  BSYNC B1 ;  /* 0x0000000000017941 */ /* 0x000fea0003800000 */
.L_x_22161:
        /* <DEDUP_REMOVED lines=9> */
.L_x_22157:
        /* <DEDUP_REMOVED lines=12> */
.L_x_22166:
[----:B------:R-:W-:-:S07]  /*edf0*/  IMAD.MOV.U32 R59, RZ, RZ, R94 ;  /* 0x000000ffff3b7224 */ /* 0x000fce00078e005e */
.L_x_22167:
[----:B------:R-:W-:Y:S05]  /*ee00*/  BSYNC B1 ;  /* 0x0000000000017941 */ /* 0x000fea0003800000 */
.L_x_22165:
        /* <DEDUP_REMOVED lines=16> */
.L_x_22171:
[----:B------:R-:W-:Y:S05]  /*ef10*/  BSYNC B2 ;  /* 0x0000000000027941 */ /* 0x000fea0003800000 */
.L_x_22170:
        /* <DEDUP_REMOVED lines=44> */
.L_x_22169:
[----:B------:R-:W-:Y:S05]  /*f1e0*/  BSYNC B1 ;  /* 0x0000000000017941 */ /* 0x000fea0003800000 */
.L_x_22168:
        /* <DEDUP_REMOVED lines=14> */
.L_x_22172:
        /* <DEDUP_REMOVED lines=12> */
.L_x_22175:
[----:B------:R-:W-:-:S07]  /*f390*/  MOV R92, R94 ;  /* 0x0000005e005c7202 */ /* 0x000fce0000000f00 */
.L_x_22176:
[----:B------:R-:W-:Y:S05]  /*f3a0*/  BSYNC B1 ;  /* 0x0000000000017941 */ /* 0x000fea0003800000 */
.L_x_22174:
        /* <DEDUP_REMOVED lines=16> */
.L_x_22180:
[----:B------:R-:W-:Y:S05]  /*f4b0*/  BSYNC B2 ;  /* 0x0000000000027941 */ /* 0x000fea0003800000 */
.L_x_22179:
        /* <DEDUP_REMOVED lines=44> */
.L_x_22178:
[----:B------:R-:W-:Y:S05]  /*f780*/  BSYNC B1 ;  /* 0x0000000000017941 */ /* 0x000fea0003800000 */
.L_x_22177:
        /* <DEDUP_REMOVED lines=9> */
.L_x_22173:
        /* <DEDUP_REMOVED lines=12> */
.L_x_22182:
[----:B------:R-:W-:-:S07]  /*f8e0*/  MOV R92, R94 ;  /* 0x0000005e005c7202 */ /* 0x000fce0000000f00 */
.L_x_22183:
[----:B------:R-:W-:Y:S05]  /*f8f0*/  BSYNC B1 ;  /* 0x0000000000017941 */ /* 0x000fea0003800000 */
.L_x_22181:
        /* <DEDUP_REMOVED lines=16> */
.L_x_22187:
[----:B------:R-:W-:Y:S05]  /*fa00*/  BSYNC B2 ;  /* 0x0000000000027941 */ /* 0x000fea0003800000 */
.L_x_22186:
        /* <DEDUP_REMOVED lines=44> */
.L_x_22185:
[----:B------:R-:W-:Y:S05]  /*fcd0*/  BSYNC B1 ;  /* 0x0000000000017941 */ /* 0x000fea0003800000 */
.L_x_22184:
        /* <DEDUP_REMOVED lines=14> */
.L_x_22188:
        /* <DEDUP_REMOVED lines=12> */
.L_x_22191:
[----:B------:R-:W-:-:S07]  /*fe80*/  IMAD.MOV.U32 R61, RZ, RZ, R94 ;  /* 0x000000ffff3d7224 */ /* 0x000fce00078e005e */
.L_x_22192:
[----:B------:R-:W-:Y:S05]  /*fe90*/  BSYNC B1 ;  /* 0x0000000000017941 */ /* 0x000fea0003800000 */
.L_x_22190:
        /* <DEDUP_REMOVED lines=16> */
.L_x_22196:
[----:B------:R-:W-:Y:S05]  /*ffa0*/  BSYNC B2 ;  /* 0x0000000000027941 */ /* 0x000fea0003800000 */
.L_x_22195:
        /* <DEDUP_REMOVED lines=44> */
.L_x_22194:
[----:B------:R-:W-:Y:S05]  /*10270*/  BSYNC B1 ;  /* 0x0000000000017941 */ /* 0x000fea0003800000 */
.L_x_22193:
        /* <DEDUP_REMOVED lines=9> */
.L_x_22189:
        /* <DEDUP_REMOVED lines=12> */
.L_x_22198:
[----:B------:R-:W-:-:S07]  /*103d0*/  IMAD.MOV.U32 R61, RZ, RZ, R94 ;  /* 0x000000ffff3d7224 */ /* 0x000fce00078e005e */
.L_x_22199:
[----:B------:R-:W-:Y:S05]  /*103e0*/  BSYNC B1 ;  /* 0x0000000000017941 */ /* 0x000fea0003800000 */
.L_x_22197:
        /* <DEDUP_REMOVED lines=16> */
.L_x_22203:
[----:B------:R-:W-:Y:S05]  /*104f0*/  BSYNC B2 ;  /* 0x0000000000027941 */ /* 0x000fea0003800000 */
.L_x_22202:
        /* <DEDUP_REMOVED lines=44> */
.L_x_22201:
[----:B------:R-:W-:Y:S05]  /*107c0*/  BSYNC B1 ;  /* 0x0000000000017941 */ /* 0x000fea0003800000 */
.L_x_22200:
        /* <DEDUP_REMOVED lines=12> */
.L_x_22204:
        /* <DEDUP_REMOVED lines=12> */
.L_x_22207:
[----:B------:R-:W-:-:S07]  /*10950*/  IMAD.MOV.U32 R62, RZ, RZ, R94 ;  /* 0x000000ffff3e7224 */ /* 0x000fce00078e005e */
.L_x_22208:
[----:B------:R-:W-:Y:S05]  /*10960*/  BSYNC B1 ;  /* 0x0000000000017941 */ /* 0x000fea0003800000 */
.L_x_22206:
        /* <DEDUP_REMOVED lines=16> */
.L_x_22212:
[----:B------:R-:W-:Y:S05]  /*10a70*/  BSYNC B2 ;  /* 0x0000000000027941 */ /* 0x000fea0003800000 */
.L_x_22211:
        /* <DEDUP_REMOVED lines=44> */
.L_x_22210:
[----:B------:R-:W-:Y:S05]  /*10d40*/  BSYNC B1 ;  /* 0x0000000000017941 */ /* 0x000fea0003800000 */
.L_x_22209:
        /* <DEDUP_REMOVED lines=9> */
.L_x_22205:
        /* <DEDUP_REMOVED lines=12> */
.L_x_22214:
[----:B------:R-:W-:-:S07]  /*10ea0*/  IMAD.MOV.U32 R62, RZ, RZ, R94 ;  /* 0x000000ffff3e7224 */ /* 0x000fce00078e005e */
.L_x_22215:
[----:B------:R-:W-:Y:S05]  /*10eb0*/  BSYNC B1 ;  /* 0x0000000000017941 */ /* 0x000fea0003800000 */
.L_x_22213:
        /* <DEDUP_REMOVED lines=16> */
.L_x_22219:
[----:B------:R-:W-:Y:S05]  /*10fc0*/  BSYNC B2 ;  /* 0x0000000000027941 */ /* 0x000fea0003800000 */
.L_x_22218:
        /* <DEDUP_REMOVED lines=44> */
.L_x_22217:
[----:B------:R-:W-:Y:S05]  /*11290*/  BSYNC B1 ;  /* 0x0000000000017941 */ /* 0x000fea0003800000 */
.L_x_22216:
        /* <DEDUP_REMOVED lines=12> */
.L_x_22220:
        /* <DEDUP_REMOVED lines=12> */
.L_x_22223:
[----:B------:R-:W-:-:S07]  /*11420*/  MOV R92, R94 ;  /* 0x0000005e005c7202 */ /* 0x000fce0000000f00 */
.L_x_22224:
[----:B------:R-:W-:Y:S05]  /*11430*/  BSYNC B1 ;  /* 0x0000000000017941 */ /* 0x000fea0003800000 */
.L_x_22222:
        /* <DEDUP_REMOVED lines=16> */
.L_x_22228:
[----:B------:R-:W-:Y:S05]  /*11540*/  BSYNC B2 ;  /* 0x0000000000027941 */ /* 0x000fea0003800000 */
.L_x_22227:
        /* <DEDUP_REMOVED lines=44> */
.L_x_22226:
[----:B------:R-:W-:Y:S05]  /*11810*/  BSYNC B1 ;  /* 0x0000000000017941 */ /* 0x000fea0003800000 */
.L_x_22225:
        /* <DEDUP_REMOVED lines=9> */
.L_x_22221:
        /* <DEDUP_REMOVED lines=12> */
.L_x_22230:
[----:B------:R-:W-:-:S07]  /*11970*/  IMAD.MOV.U32 R92, RZ, RZ, R94 ;  /* 0x000000ffff5c7224 */ /* 0x000fce00078e005e */
.L_x_22231:
[----:B------:R-:W-:Y:S05]  /*11980*/  BSYNC B1 ;  /* 0x0000000000017941 */ /* 0x000fea0003800000 */
.L_x_22229:
        /* <DEDUP_REMOVED lines=16> */
.L_x_22235:
[----:B------:R-:W-:Y:S05]  /*11a90*/  BSYNC B2 ;  /* 0x0000000000027941 */ /* 0x000fea0003800000 */
.L_x_22234:
        /* <DEDUP_REMOVED lines=44> */
.L_x_22233:
[----:B------:R-:W-:Y:S05]  /*11d60*/  BSYNC B1 ;  /* 0x0000000000017941 */ /* 0x000fea0003800000 */
.L_x_22232:
        /* <DEDUP_REMOVED lines=12> */
.L_x_22236:
        /* <DEDUP_REMOVED lines=12> */
.L_x_22239:
[----:B------:R-:W-:-:S07]  /*11ef0*/  MOV R105, R94 ;  /* 0x0000005e00697202 */ /* 0x000fce0000000f00 */
.L_x_22240:
[----:B------:R-:W-:Y:S05]  /*11f00*/  BSYNC B1 ;  /* 0x0000000000017941 */ /* 0x000fea0003800000 */
.L_x_22238:
        /* <DEDUP_REMOVED lines=16> */
.L_x_22244:
[----:B------:R-:W-:Y:S05]  /*12010*/  BSYNC B2 ;  /* 0x0000000000027941 */ /* 0x000fea0003800000 */
.L_x_22243:
        /* <DEDUP_REMOVED lines=44> */
.L_x_22242:
[----:B------:R-:W-:Y:S05]  /*122e0*/  BSYNC B1 ;  /* 0x0000000000017941 */ /* 0x000fea0003800000 */
.L_x_22241:
        /* <DEDUP_REMOVED lines=9> */
.L_x_22237:
        /* <DEDUP_REMOVED lines=51> */
.L_x_22245:
[----:B------:R-:W-:-:S07]  /*126b0*/  VIADD R81, R81, 0x80 ;  /* 0x0000008051517836 */ /* 0x000fce0000000000 */
.L_x_22116:
[----:B------:R-:W-:Y:S05]  /*126c0*/  BSYNC B0 ;  /* 0x0000000000007941 */ /* 0x000fea0003800000 */
.L_x_22115:
        /* <DEDUP_REMOVED lines=30> */
.L_x_22249:
[----:B0-----:R-:W-:-:S07]  /*128b0*/  MOV R110, R94 ;  /* 0x0000005e006e7202 */ /* 0x001fce0000000f00 */
.L_x_22250:
[----:B------:R-:W-:Y:S05]  /*128c0*/  BSYNC B1 ;  /* 0x0000000000017941 */ /* 0x000fea0003800000 */
.L_x_22248:
        /* <DEDUP_REMOVED lines=16> */
.L_x_22254:
[----:B------:R-:W-:Y:S05]  /*129d0*/  BSYNC B2 ;  /* 0x0000000000027941 */ /* 0x000fea0003800000 */
.L_x_22253:
        /* <DEDUP_REMOVED lines=44> */
.L_x_22252:
[----:B------:R-:W-:Y:S05]  /*12ca0*/  BSYNC B1 ;  /* 0x0000000000017941 */ /* 0x000fea0003800000 */
.L_x_22251:
        /* <DEDUP_REMOVED lines=19> */
.L_x_22255:
        /* <DEDUP_REMOVED lines=12> */
.L_x_22258:
[----:B------:R-:W-:-:S07]  /*12ea0*/  MOV R65, R94 ;  /* 0x0000005e00417202 */ /* 0x000fce0000000f00 */
.L_x_22259:
[----:B------:R-:W-:Y:S05]  /*12eb0*/  BSYNC B1 ;  /* 0x0000000000017941 */ /* 0x000fea0003800000 */
.L_x_22257:
        /* <DEDUP_REMOVED lines=16> */
.L_x_22263:
[----:B------:R-:W-:Y:S05]  /*12fc0*/  BSYNC B2 ;  /* 0x0000000000027941 */ /* 0x000fea0003800000 */
.L_x_22262:
        /* <DEDUP_REMOVED lines=44> */
.L_x_22261:
[----:B------:R-:W-:Y:S05]  /*13290*/  BSYNC B1 ;  /* 0x0000000000017941 */ /* 0x000fea0003800000 */
.L_x_22260:
        /* <DEDUP_REMOVED lines=9> */
.L_x_22256:
        /* <DEDUP_REMOVED lines=12> */
.L_x_22265:
[----:B------:R-:W-:-:S07]  /*133f0*/  IMAD.MOV.U32 R65, RZ, RZ, R94 ;  /* 0x000000ffff417224 */ /* 0x000fce00078e005e */
.L_x_22266:
[----:B------:R-:W-:Y:S05]  /*13400*/  BSYNC B1 ;  /* 0x0000000000017941 */ /* 0x000fea0003800000 */
.L_x_22264:
        /* <DEDUP_REMOVED lines=16> */
.L_x_22270:
[----:B------:R-:W-:Y:S05]  /*13510*/  BSYNC B2 ;  /* 0x0000000000027941 */ /* 0x000fea0003800000 */
.L_x_22269:
        /* <DEDUP_REMOVED lines=44> */
.L_x_22268:
[----:B------:R-:W-:Y:S05]  /*137e0*/  BSYNC B1 ;  /* 0x0000000000017941 */ /* 0x000fea0003800000 */
.L_x_22267:
        /* <DEDUP_REMOVED lines=14> */
.L_x_22271:
        /* <DEDUP_REMOVED lines=12> */
.L_x_22274:
[----:B------:R-:W-:-:S07]  /*13990*/  MOV R68, R94 ;  /* 0x0000005e00447202 */ /* 0x000fce0000000f00 */
.L_x_22275:
[----:B------:R-:W-:Y:S05]  /*139a0*/  BSYNC B1 ;  /* 0x0000000000017941 */ /* 0x000fea0003800000 */
.L_x_22273:
        /* <DEDUP_REMOVED lines=16> */
.L_x_22279:
[----:B------:R-:W-:Y:S05]  /*13ab0*/  BSYNC B2 ;  /* 0x0000000000027941 */ /* 0x000fea0003800000 */
.L_x_22278:
        /* <DEDUP_REMOVED lines=44> */
.L_x_22277:
[----:B------:R-:W-:Y:S05]  /*13d80*/  BSYNC B1 ;  /* 0x0000000000017941 */ /* 0x000fea0003800000 */
.L_x_22276:
        /* <DEDUP_REMOVED lines=9> */
.L_x_22272:
        /* <DEDUP_REMOVED lines=12> */
.L_x_22281:
[----:B------:R-:W-:-:S07]  /*13ee0*/  IMAD.MOV.U32 R68, RZ, RZ, R94 ;  /* 0x000000ffff447224 */ /* 0x000fce00078e005e */
.L_x_22282:
[----:B------:R-:W-:Y:S05]  /*13ef0*/  BSYNC B1 ;  /* 0x0000000000017941 */ /* 0x000fea0003800000 */
.L_x_22280:
        /* <DEDUP_REMOVED lines=16> */
.L_x_22286:
[----:B------:R-:W-:Y:S05]  /*14000*/  BSYNC B2 ;  /* 0x0000000000027941 */ /* 0x000fea0003800000 */
.L_x_22285:
        /* <DEDUP_REMOVED lines=44> */
.L_x_22284:
[----:B------:R-:W-:Y:S05]  /*142d0*/  BSYNC B1 ;  /* 0x0000000000017941 */ /* 0x000fea0003800000 */
.L_x_22283:
        /* <DEDUP_REMOVED lines=14> */
.L_x_22287:
        /* <DEDUP_REMOVED lines=12> */
.L_x_22290:
[----:B------:R-:W-:-:S07]  /*14480*/  MOV R67, R94 ;  /* 0x0000005e00437202 */ /* 0x000fce0000000f00 */
.L_x_22291:
[----:B------:R-:W-:Y:S05]  /*14490*/  BSYNC B1 ;  /* 0x0000000000017941 */ /* 0x000fea0003800000 */
.L_x_22289:
        /* <DEDUP_REMOVED lines=16> */
.L_x_22295:
[----:B------:R-:W-:Y:S05]  /*145a0*/  BSYNC B2 ;  /* 0x0000000000027941 */ /* 0x000fea0003800000 */
.L_x_22294:
        /* <DEDUP_REMOVED lines=44> */
.L_x_22293:
[----:B------:R-:W-:Y:S05]  /*14870*/  BSYNC B1 ;  /* 0x0000000000017941 */ /* 0x000fea0003800000 */
.L_x_22292:
        /* <DEDUP_REMOVED lines=9> */
.L_x_22288:
        /* <DEDUP_REMOVED lines=12> */
.L_x_22297:
[----:B------:R-:W-:-:S07]  /*149d0*/  IMAD.MOV.U32 R67, RZ, RZ, R94 ;  /* 0x000000ffff437224 */ /* 0x000fce00078e005e */
.L_x_22298:
[----:B------:R-:W-:Y:S05]  /*149e0*/  BSYNC B1 ;  /* 0x0000000000017941 */ /* 0x000fea0003800000 */
.L_x_22296:
        /* <DEDUP_REMOVED lines=16> */
.L_x_22302:
[----:B------:R-:W-:Y:S05]  /*14af0*/  BSYNC B2 ;  /* 0x0000000000027941 */ /* 0x000fea0003800000 */
.L_x_22301:
        /* <DEDUP_REMOVED lines=44> */
.L_x_22300:
[----:B------:R-:W-:Y:S05]  /*14dc0*/  BSYNC B1 ;  /* 0x0000000000017941 */ /* 0x000fea0003800000 */
.L_x_22299:
        /* <DEDUP_REMOVED lines=14> */
.L_x_22303:
        /* <DEDUP_REMOVED lines=12> */
.L_x_22306:
[----:B------:R-:W-:-:S07]  /*14f70*/  MOV R92, R94 ;  /* 0x0000005e005c7202 */ /* 0x000fce0000000f00 */
.L_x_22307:
[----:B------:R-:W-:Y:S05]  /*14f80*/  BSYNC B1 ;  /* 0x0000000000017941 */ /* 0x000fea0003800000 */
.L_x_22305:
        /* <DEDUP_REMOVED lines=16> */
.L_x_22311:
[----:B------:R-:W-:Y:S05]  /*15090*/  BSYNC B2 ;  /* 0x0000000000027941 */ /* 0x000fea0003800000 */
.L_x_22310:
        /* <DEDUP_REMOVED lines=44> */
.L_x_22309:
[----:B------:R-:W-:Y:S05]  /*15360*/  BSYNC B1 ;  /* 0x0000000000017941 */ /* 0x000fea0003800000 */
.L_x_22308:
        /* <DEDUP_REMOVED lines=9> */
.L_x_22304:
        /* <DEDUP_REMOVED lines=12> */
.L_x_22313:
[----:B------:R-:W-:-:S07]  /*154c0*/  IMAD.MOV.U32 R92, RZ, RZ, R94 ;  /* 0x000000ffff5c7224 */ /* 0x000fce00078e005e */
.L_x_22314:
[----:B------:R-:W-:Y:S05]  /*154d0*/  BSYNC B1 ;  /* 0x0000000000017941 */ /* 0x000fea0003800000 */
.L_x_22312:
        /* <DEDUP_REMOVED lines=16> */
.L_x_22318:
[----:B------:R-:W-:Y:S05]  /*155e0*/  BSYNC B2 ;  /* 0x0000000000027941 */ /* 0x000fea0003800000 */
.L_x_22317:
        /* <DEDUP_REMOVED lines=44> */
.L_x_22316:
[----:B------:R-:W-:Y:S05]  /*158b0*/  BSYNC B1 ;  /* 0x0000000000017941 */ /* 0x000fea0003800000 */
.L_x_22315:
        /* <DEDUP_REMOVED lines=14> */
.L_x_22319:
        /* <DEDUP_REMOVED lines=12> */
.L_x_22322:
[----:B------:R-:W-:-:S07]  /*15a60*/  MOV R69, R94 ;  /* 0x0000005e00457202 */ /* 0x000fce0000000f00 */
.L_x_22323:
[----:B------:R-:W-:Y:S05]  /*15a70*/  BSYNC B1 ;  /* 0x0000000000017941 */ /* 0x000fea0003800000 */
.L_x_22321:
        /* <DEDUP_REMOVED lines=16> */
.L_x_22327:
[----:B------:R-:W-:Y:S05]  /*15b80*/  BSYNC B2 ;  /* 0x0000000000027941 */ /* 0x000fea0003800000 */
.L_x_22326:
        /* <DEDUP_REMOVED lines=44> */
.L_x_22325:
[----:B------:R-:W-:Y:S05]  /*15e50*/  BSYNC B1 ;  /* 0x0000000000017941 */ /* 0x000fea0003800000 */
.L_x_22324:
        /* <DEDUP_REMOVED lines=9> */
.L_x_22320:
        /* <DEDUP_REMOVED lines=12> */
.L_x_22329:
[----:B------:R-:W-:-:S07]  /*15fb0*/  IMAD.MOV.U32 R69, RZ, RZ, R94 ;  /* 0x000000ffff457224 */ /* 0x000fce00078e005e */
.L_x_22330:
[----:B------:R-:W-:Y:S05]  /*15fc0*/  BSYNC B1 ;  /* 0x0000000000017941 */ /* 0x000fea0003800000 */
.L_x_22328:
        /* <DEDUP_REMOVED lines=16> */
.L_x_22334:
[----:B------:R-:W-:Y:S05]  /*160d0*/  BSYNC B2 ;  /* 0x0000000000027941 */ /* 0x000fea0003800000 */
.L_x_22333:
        /* <DEDUP_REMOVED lines=44> */
.L_x_22332:
[----:B------:R-:W-:Y:S05]  /*163a0*/  BSYNC B1 ;  /* 0x0000000000017941 */ /* 0x000fea0003800000 */
.L_x_22331:
        /* <DEDUP_REMOVED lines=12> */
.L_x_22335:
        /* <DEDUP_REMOVED lines=12> */
.L_x_22338:
[----:B------:R-:W-:-:S07]  /*16530*/  MOV R70, R94 ;  /* 0x0000005e00467202 */ /* 0x000fce0000000f00 */
.L_x_22339:
[----:B------:R-:W-:Y:S05]  /*16540*/  BSYNC B1 ;  /* 0x0000000000017941 */ /* 0x000fea0003800000 */
.L_x_22337:
        /* <DEDUP_REMOVED lines=16> */
.L_x_22343:
[----:B------:R-:W-:Y:S05]  /*16650*/  BSYNC B2 ;  /* 0x0000000000027941 */ /* 0x000fea0003800000 */
.L_x_22342:
        /* <DEDUP_REMOVED lines=44> */
.L_x_22341:
[----:B------:R-:W-:Y:S05]  /*16920*/  BSYNC B1 ;  /* 0x0000000000017941 */ /* 0x000fea0003800000 */
.L_x_22340:
        /* <DEDUP_REMOVED lines=9> */
.L_x_22336:
        /* <DEDUP_REMOVED lines=12> */
.L_x_22345:
[----:B------:R-:W-:-:S07]  /*16a80*/  IMAD.MOV.U32 R70, RZ, RZ, R94 ;  /* 0x000000ffff467224 */ /* 0x000fce00078e005e */
.L_x_22346:
[----:B------:R-:W-:Y:S05]  /*16a90*/  BSYNC B1 ;  /* 0x0000000000017941 */ /* 0x000fea0003800000 */
.L_x_22344:
        /* <DEDUP_REMOVED lines=16> */
.L_x_22350:
[----:B------:R-:W-:Y:S05]  /*16ba0*/  BSYNC B2 ;  /* 0x0000000000027941 */ /* 0x000fea0003800000 */
.L_x_22349:
        /* <DEDUP_REMOVED lines=44> */
.L_x_22348:
[----:B------:R-:W-:Y:S05]  /*16e70*/  BSYNC B1 ;  /* 0x0000000000017941 */ /* 0x000fea0003800000 */
.L_x_22347:
        /* <DEDUP_REMOVED lines=12> */
.L_x_22351:
        /* <DEDUP_REMOVED lines=12> */
.L_x_22354:
[----:B------:R-:W-:-:S07]  /*17000*/  MOV R92, R94 ;  /* 0x0000005e005c7202 */ /* 0x000fce0000000f00 */
.L_x_22355:
[----:B------:R-:W-:Y:S05]  /*17010*/  BSYNC B1 ;  /* 0x0000000000017941 */ /* 0x000fea0003800000 */
.L_x_22353:
        /* <DEDUP_REMOVED lines=16> */
.L_x_22359:
[----:B------:R-:W-:Y:S05]  /*17120*/  BSYNC B2 ;  /* 0x0000000000027941 */ /* 0x000fea0003800000 */
.L_x_22358:
        /* <DEDUP_REMOVED lines=44> */
.L_x_22357:
[----:B------:R-:W-:Y:S05]  /*173f0*/  BSYNC B1 ;  /* 0x0000000000017941 */ /* 0x000fea0003800000 */
.L_x_22356:
        /* <DEDUP_REMOVED lines=9> */
.L_x_22352:
        /* <DEDUP_REMOVED lines=12> */
.L_x_22361:
[----:B------:R-:W-:-:S07]  /*17550*/  IMAD.MOV.U32 R92, RZ, RZ, R94 ;  /* 0x000000ffff5c7224 */ /* 0x000fce00078e005e */
.L_x_22362:
[----:B------:R-:W-:Y:S05]  /*17560*/  BSYNC B1 ;  /* 0x0000000000017941 */ /* 0x000fea0003800000 */
.L_x_22360:
        /* <DEDUP_REMOVED lines=16> */
.L_x_22366:
[----:B------:R-:W-:Y:S05]  /*17670*/  BSYNC B2 ;  /* 0x0000000000027941 */ /* 0x000fea0003800000 */
.L_x_22365:
        /* <DEDUP_REMOVED lines=44> */
.L_x_22364:
[----:B------:R-:W-:Y:S05]  /*17940*/  BSYNC B1 ;  /* 0x0000000000017941 */ /* 0x000fea0003800000 */
.L_x_22363:
        /* <DEDUP_REMOVED lines=12> */
.L_x_22367:
        /* <DEDUP_REMOVED lines=12> */
.L_x_22370:
[----:B------:R-:W-:-:S07]  /*17ad0*/  MOV R105, R94 ;  /* 0x0000005e00697202 */ /* 0x000fce0000000f00 */
.L_x_22371:
[----:B------:R-:W-:Y:S05]  /*17ae0*/  BSYNC B1 ;  /* 0x0000000000017941 */ /* 0x000fea0003800000 */
.L_x_22369:
        /* <DEDUP_REMOVED lines=16> */
.L_x_22375:
[----:B------:R-:W-:Y:S05]  /*17bf0*/  BSYNC B2 ;  /* 0x0000000000027941 */ /* 0x000fea0003800000 */
.L_x_22374:
        /* <DEDUP_REMOVED lines=44> */
.L_x_22373:
[----:B------:R-:W-:Y:S05]  /*17ec0*/  BSYNC B1 ;  /* 0x0000000000017941 */ /* 0x000fea0003800000 */
.L_x_22372:
        /* <DEDUP_REMOVED lines=9> */
.L_x_22368:
        /* <DEDUP_REMOVED lines=51> */
.L_x_22376:
[----:B------:R-:W-:-:S07]  /*18290*/  VIADD R81, R81, 0x80 ;  /* 0x0000008051517836 */ /* 0x000fce0000000000 */
.L_x_22247:
[----:B------:R-:W-:Y:S05]  /*182a0*/  BSYNC B0 ;  /* 0x0000000000007941 */ /* 0x000fea0003800000 */
.L_x_22246:
        /* <DEDUP_REMOVED lines=30> */
.L_x_22380:
[----:B0-----:R-:W-:-:S07]  /*18490*/  MOV R110, R94 ;  /* 0x0000005e006e7202 */ /* 0x001fce0000000f00 */
.L_x_22381:
[----:B------:R-:W-:Y:S05]  /*184a0*/  BSYNC B1 ;  /* 0x0000000000017941 */ /* 0x000fea0003800000 */
.L_x_22379:
        /* <DEDUP_REMOVED lines=16> */
.L_x_22385:
[----:B------:R-:W-:Y:S05]  /*185b0*/  BSYNC B2 ;  /* 0x0000000000027941 */ /* 0x000fea0003800000 */
.L_x_22384:
        /* <DEDUP_REMOVED lines=44> */
.L_x_22383:
[----:B------:R-:W-:Y:S05]  /*18880*/  BSYNC B1 ;  /* 0x0000000000017941 */ /* 0x000fea0003800000 */
.L_x_22382:
        /* <DEDUP_REMOVED lines=19> */
.L_x_22386:
        /* <DEDUP_REMOVED lines=12> */
.L_x_22389:
[----:B------:R-:W-:-:S07]  /*18a80*/  MOV R73, R94 ;  /* 0x0000005e00497202 */ /* 0x000fce0000000f00 */
.L_x_22390:
[----:B------:R-:W-:Y:S05]  /*18a90*/  BSYNC B1 ;  /* 0x0000000000017941 */ /* 0x000fea0003800000 */
.L_x_22388:
        /* <DEDUP_REMOVED lines=16> */
.L_x_22394:
[----:B------:R-:W-:Y:S05]  /*18ba0*/  BSYNC B2 ;  /* 0x0000000000027941 */ /* 0x000fea0003800000 */
.L_x_22393:
        /* <DEDUP_REMOVED lines=44> */
.L_x_22392:
[----:B------:R-:W-:Y:S05]  /*18e70*/  BSYNC B1 ;  /* 0x0000000000017941 */ /* 0x000fea0003800000 */
.L_x_22391:
        /* <DEDUP_REMOVED lines=9> */
.L_x_22387:
        /* <DEDUP_REMOVED lines=12> */
.L_x_22396:
[----:B------:R-:W-:-:S07]  /*18fd0*/  IMAD.MOV.U32 R73, RZ, RZ, R94 ;  /* 0x000000ffff497224 */ /* 0x000fce00078e005e */
.L_x_22397:
[----:B------:R-:W-:Y:S05]  /*18fe0*/  BSYNC B1 ;  /* 0x0000000000017941 */ /* 0x000fea0003800000 */
.L_x_22395:
        /* <DEDUP_REMOVED lines=16> */
.L_x_22401:
[----:B------:R-:W-:Y:S05]  /*190f0*/  BSYNC B2 ;  /* 0x0000000000027941 */ /* 0x000fea0003800000 */
.L_x_22400:
        /* <DEDUP_REMOVED lines=44> */
.L_x_22399:
[----:B------:R-:W-:Y:S05]  /*193c0*/  BSYNC B1 ;  /* 0x0000000000017941 */ /* 0x000fea0003800000 */
.L_x_22398:
        /* <DEDUP_REMOVED lines=14> */
.L_x_22402:
        /* <DEDUP_REMOVED lines=12> */
.L_x_22405:
[----:B------:R-:W-:-:S07]  /*19570*/  MOV R76, R94 ;  /* 0x0000005e004c7202 */ /* 0x000fce0000000f00 */
.L_x_22406:
[----:B------:R-:W-:Y:S05]  /*19580*/  BSYNC B1 ;  /* 0x0000000000017941 */ /* 0x000fea0003800000 */
.L_x_22404:
        /* <DEDUP_REMOVED lines=16> */
.L_x_22410:
[----:B------:R-:W-:Y:S05]  /*19690*/  BSYNC B2 ;  /* 0x0000000000027941 */ /* 0x000fea0003800000 */
.L_x_22409:
        /* <DEDUP_REMOVED lines=44> */
.L_x_22408:
[----:B------:R-:W-:Y:S05]  /*19960*/  BSYNC B1 ;  /* 0x0000000000017941 */ /* 0x000fea0003800000 */
.L_x_22407:
        /* <DEDUP_REMOVED lines=9> */
.L_x_22403:
        /* <DEDUP_REMOVED lines=12> */
.L_x_22412:
[----:B------:R-:W-:-:S07]  /*19ac0*/  IMAD.MOV.U32 R76, RZ, RZ, R94 ;  /* 0x000000ffff4c7224 */ /* 0x000fce00078e005e */
.L_x_22413:
[----:B------:R-:W-:Y:S05]  /*19ad0*/  BSYNC B1 ;  /* 0x0000000000017941 */ /* 0x000fea0003800000 */
.L_x_22411:
        /* <DEDUP_REMOVED lines=16> */
.L_x_22417:
[----:B------:R-:W-:Y:S05]  /*19be0*/  BSYNC B2 ;  /* 0x0000000000027941 */ /* 0x000fea0003800000 */
.L_x_22416:
        /* <DEDUP_REMOVED lines=44> */
.L_x_22415:
[----:B------:R-:W-:Y:S05]  /*19eb0*/  BSYNC B1 ;  /* 0x0000000000017941 */ /* 0x000fea0003800000 */
.L_x_22414:
        /* <DEDUP_REMOVED lines=14> */
.L_x_22418:
        /* <DEDUP_REMOVED lines=12> */
.L_x_22421:
[----:B------:R-:W-:-:S07]  /*1a060*/  MOV R75, R94 ;  /* 0x0000005e004b7202 */ /* 0x000fce0000000f00 */
.L_x_22422:
[----:B------:R-:W-:Y:S05]  /*1a070*/  BSYNC B1 ;  /* 0x0000000000017941 */ /* 0x000fea0003800000 */
.L_x_22420:
        /* <DEDUP_REMOVED lines=16> */
.L_x_22426:
[----:B------:R-:W-:Y:S05]  /*1a180*/  BSYNC B2 ;  /* 0x0000000000027941 */ /* 0x000fea0003800000 */
.L_x_22425:
        /* <DEDUP_REMOVED lines=44> */
.L_x_22424:
[----:B------:R-:W-:Y:S05]  /*1a450*/  BSYNC B1 ;  /* 0x0000000000017941 */ /* 0x000fea0003800000 */
.L_x_22423:
        /* <DEDUP_REMOVED lines=9> */
.L_x_22419:
        /* <DEDUP_REMOVED lines=12> */
.L_x_22428:
[----:B------:R-:W-:-:S07]  /*1a5b0*/  IMAD.MOV.U32 R75, RZ, RZ, R94 ;  /* 0x000000ffff4b7224 */ /* 0x000fce00078e005e */
.L_x_22429:
[----:B------:R-:W-:Y:S05]  /*1a5c0*/  BSYNC B1 ;  /* 0x0000000000017941 */ /* 0x000fea0003800000 */
.L_x_22427:
        /* <DEDUP_REMOVED lines=16> */
.L_x_22433:
[----:B------:R-:W-:Y:S05]  /*1a6d0*/  BSYNC B2 ;  /* 0x0000000000027941 */ /* 0x000fea0003800000 */
.L_x_22432:
        /* <DEDUP_REMOVED lines=44> */
.L_x_22431:
[----:B------:R-:W-:Y:S05]  /*1a9a0*/  BSYNC B1 ;  /* 0x0000000000017941 */ /* 0x000fea0003800000 */
.L_x_22430:
        /* <DEDUP_REMOVED lines=14> */
.L_x_22434:
        /* <DEDUP_REMOVED lines=12> */
.L_x_22437:
[----:B------:R-:W-:-:S07]  /*1ab50*/  MOV R92, R94 ;  /* 0x0000005e005c7202 */ /* 0x000fce0000000f00 */
.L_x_22438:
[----:B------:R-:W-:Y:S05]  /*1ab60*/  BSYNC B1 ;  /* 0x0000000000017941 */ /* 0x000fea0003800000 */
.L_x_22436:
        /* <DEDUP_REMOVED lines=16> */
.L_x_22442:
[----:B------:R-:W-:Y:S05]  /*1ac70*/  BSYNC B2 ;  /* 0x0000000000027941 */ /* 0x000fea0003800000 */
.L_x_22441:
        /* <DEDUP_REMOVED lines=44> */
.L_x_22440:
[----:B------:R-:W-:Y:S05]  /*1af40*/  BSYNC B1 ;  /* 0x0000000000017941 */ /* 0x000fea0003800000 */
.L_x_22439:
        /* <DEDUP_REMOVED lines=9> */
.L_x_22435:
        /* <DEDUP_REMOVED lines=12> */
.L_x_22444:
[----:B------:R-:W-:-:S07]  /*1b0a0*/  IMAD.MOV.U32 R92, RZ, RZ, R94 ;  /* 0x000000ffff5c7224 */ /* 0x000fce00078e005e */
.L_x_22445:
[----:B------:R-:W-:Y:S05]  /*1b0b0*/  BSYNC B1 ;  /* 0x0000000000017941 */ /* 0x000fea0003800000 */
.L_x_22443:
        /* <DEDUP_REMOVED lines=16> */
.L_x_22449:
[----:B------:R-:W-:Y:S05]  /*1b1c0*/  BSYNC B2 ;  /* 0x0000000000027941 */ /* 0x000fea0003800000 */
.L_x_22448:
        /* <DEDUP_REMOVED lines=44> */
.L_x_22447:
[----:B------:R-:W-:Y:S05]  /*1b490*/  BSYNC B1 ;  /* 0x0000000000017941 */ /* 0x000fea0003800000 */
.L_x_22446:
        /* <DEDUP_REMOVED lines=14> */
.L_x_22450:
        /* <DEDUP_REMOVED lines=12> */
.L_x_22453:
[----:B------:R-:W-:-:S07]  /*1b640*/  MOV R77, R94 ;  /* 0x0000005e004d7202 */ /* 0x000fce0000000f00 */
.L_x_22454:
[----:B------:R-:W-:Y:S05]  /*1b650*/  BSYNC B1 ;  /* 0x0000000000017941 */ /* 0x000fea0003800000 */
.L_x_22452:
        /* <DEDUP_REMOVED lines=16> */
.L_x_22458:
[----:B------:R-:W-:Y:S05]  /*1b760*/  BSYNC B2 ;  /* 0x0000000000027941 */ /* 0x000fea0003800000 */
.L_x_22457:
        /* <DEDUP_REMOVED lines=44> */
.L_x_22456:
[----:B------:R-:W-:Y:S05]  /*1ba30*/  BSYNC B1 ;  /* 0x0000000000017941 */ /* 0x000fea0003800000 */
.L_x_22455:
        /* <DEDUP_REMOVED lines=9> */
.L_x_22451:
        /* <DEDUP_REMOVED lines=12> */
.L_x_22460:
[----:B------:R-:W-:-:S07]  /*1bb90*/  IMAD.MOV.U32 R77, RZ, RZ, R94 ;  /* 0x000000ffff4d7224 */ /* 0x000fce00078e005e */
.L_x_22461:
[----:B------:R-:W-:Y:S05]  /*1bba0*/  BSYNC B1 ;  /* 0x0000000000017941 */ /* 0x000fea0003800000 */
.L_x_22459:
        /* <DEDUP_REMOVED lines=16> */
.L_x_22465:
[----:B------:R-:W-:Y:S05]  /*1bcb0*/  BSYNC B2 ;  /* 0x0000000000027941 */ /* 0x000fea0003800000 */
.L_x_22464:
        /* <DEDUP_REMOVED lines=44> */
.L_x_22463:
[----:B------:R-:W-:Y:S05]  /*1bf80*/  BSYNC B1 ;  /* 0x0000000000017941 */ /* 0x000fea0003800000 */
.L_x_22462:
        /* <DEDUP_REMOVED lines=12> */
.L_x_22466:
        /* <DEDUP_REMOVED lines=12> */
.L_x_22469:
[----:B------:R-:W-:-:S07]  /*1c110*/  MOV R78, R94 ;  /* 0x0000005e004e7202 */ /* 0x000fce0000000f00 */
.L_x_22470:
[----:B------:R-:W-:Y:S05]  /*1c120*/  BSYNC B1 ;  /* 0x0000000000017941 */ /* 0x000fea0003800000 */
.L_x_22468:
        /* <DEDUP_REMOVED lines=16> */
.L_x_22474:
[----:B------:R-:W-:Y:S05]  /*1c230*/  BSYNC B2 ;  /* 0x0000000000027941 */ /* 0x000fea0003800000 */
.L_x_22473:
        /* <DEDUP_REMOVED lines=44> */
.L_x_22472:
[----:B------:R-:W-:Y:S05]  /*1c500*/  BSYNC B1 ;  /* 0x0000000000017941 */ /* 0x000fea0003800000 */
.L_x_22471:
        /* <DEDUP_REMOVED lines=9> */
.L_x_22467:
        /* <DEDUP_REMOVED lines=12> */
.L_x_22476:
[----:B------:R-:W-:-:S07]  /*1c660*/  IMAD.MOV.U32 R78, RZ, RZ, R94 ;  /* 0x000000ffff4e7224 */ /* 0x000fce00078e005e */
.L_x_22477:
[----:B------:R-:W-:Y:S05]  /*1c670*/  BSYNC B1 ;  /* 0x0000000000017941 */ /* 0x000fea0003800000 */
.L_x_22475:
        /* <DEDUP_REMOVED lines=16> */
.L_x_22481:
[----:B------:R-:W-:Y:S05]  /*1c780*/  BSYNC B2 ;  /* 0x0000000000027941 */ /* 0x000fea0003800000 */
.L_x_22480:
        /* <DEDUP_REMOVED lines=44> */
.L_x_22479:
[----:B------:R-:W-:Y:S05]  /*1ca50*/  BSYNC B1 ;  /* 0x0000000000017941 */ /* 0x000fea0003800000 */
.L_x_22478:
        /* <DEDUP_REMOVED lines=12> */
.L_x_22482:
        /* <DEDUP_REMOVED lines=12> */
.L_x_22485:
[----:B------:R-:W-:-:S07]  /*1cbe0*/  MOV R92, R94 ;  /* 0x0000005e005c7202 */ /* 0x000fce0000000f00 */
.L_x_22486:
[----:B------:R-:W-:Y:S05]  /*1cbf0*/  BSYNC B1 ;  /* 0x0000000000017941 */ /* 0x000fea0003800000 */
.L_x_22484:
        /* <DEDUP_REMOVED lines=16> */
.L_x_22490:
[----:B------:R-:W-:Y:S05]  /*1cd00*/  BSYNC B2 ;  /* 0x0000000000027941 */ /* 0x000fea0003800000 */
.L_x_22489:
        /* <DEDUP_REMOVED lines=44> */
.L_x_22488:
[----:B------:R-:W-:Y:S05]  /*1cfd0*/  BSYNC B1 ;  /* 0x0000000000017941 */ /* 0x000fea0003800000 */
.L_x_22487:
        /* <DEDUP_REMOVED lines=9> */
.L_x_22483:
        /* <DEDUP_REMOVED lines=12> */
.L_x_22492:
[----:B------:R-:W-:-:S07]  /*1d130*/  IMAD.MOV.U32 R92, RZ, RZ, R94 ;  /* 0x000000ffff5c7224 */ /* 0x000fce00078e005e */
.L_x_22493:
[----:B------:R-:W-:Y:S05]  /*1d140*/  BSYNC B1 ;  /* 0x0000000000017941 */ /* 0x000fea0003800000 */
.L_x_22491:
        /* <DEDUP_REMOVED lines=16> */
.L_x_22497:
[----:B------:R-:W-:Y:S05]  /*1d250*/  BSYNC B2 ;  /* 0x0000000000027941 */ /* 0x000fea0003800000 */
.L_x_22496:
        /* <DEDUP_REMOVED lines=44> */
.L_x_22495:
[----:B------:R-:W-:Y:S05]  /*1d520*/  BSYNC B1 ;  /* 0x0000000000017941 */ /* 0x000fea0003800000 */
.L_x_22494:
        /* <DEDUP_REMOVED lines=12> */
.L_x_22498:
        /* <DEDUP_REMOVED lines=12> */
.L_x_22501:
[----:B------:R-:W-:-:S07]  /*1d6b0*/  MOV R105, R94 ;  /* 0x0000005e00697202 */ /* 0x000fce0000000f00 */
.L_x_22502:
[----:B------:R-:W-:Y:S05]  /*1d6c0*/  BSYNC B1 ;  /* 0x0000000000017941 */ /* 0x000fea0003800000 */
.L_x_22500:
        /* <DEDUP_REMOVED lines=16> */
.L_x_22506:
[----:B------:R-:W-:Y:S05]  /*1d7d0*/  BSYNC B2 ;  /* 0x0000000000027941 */ /* 0x000fea0003800000 */
.L_x_22505:
        /* <DEDUP_REMOVED lines=44> */
.L_x_22504:
[----:B------:R-:W-:Y:S05]  /*1daa0*/  BSYNC B1 ;  /* 0x0000000000017941 */ /* 0x000fea0003800000 */
.L_x_22503:
        /* <DEDUP_REMOVED lines=9> */
.L_x_22499:
        /* <DEDUP_REMOVED lines=51> */
.L_x_22378:
[----:B------:R-:W-:Y:S05]  /*1de70*/  BSYNC B0 ;  /* 0x0000000000007941 */ /* 0x000fea0003800000 */
.L_x_22377:
        /* <DEDUP_REMOVED lines=155> */
.L_x_22529:
        /* <DEDUP_REMOVED lines=80> */
[----:B------:R-:W3:Y:S04]  /*1ed30*/  LDL R0, [R1+0x4] ;  /* 0x0000040001007983 */ /* 0x000ee80000100800 */
[----:B------:R-:W3:Y:S04]  /*1ed40*/  LDL R155, [R1+0x8] ;  /* 0x00000800019b7983 */ /* 0x000ee80000100800 */
[----:B-1----:R-:W2:Y:S04]  /*1ed50*/  LDL R2, [R1+0x10] ;  /* 0x0000100001027983 */ /* 0x002ea80000100800 */
[----:B------:R-:W4:Y:S01]  /*1ed60*/  LDL R157, [R1] ;  /* 0x00000000019d7983 */ /* 0x000f220000100800 */
        /* <DEDUP_REMOVED lines=19> */
[----:B------:R-:W-:-:S02]  /*1eea0*/  FFMA.FTZ R112, R164, R112, R163 ;  /* 0x00000070a4707223 */ /* 0x000fc400000100a3 */
[----:B------:R-:W-:Y:S02]  /*1eeb0*/  F2FP.F16.F32.PACK_AB R82, R109, R82 ;  /* 0x000000526d52723e */ /* 0x000fe400000000ff */
[----:B------:R-:W-:Y:S01]  /*1eec0*/  F2FP.F16.F32.PACK_AB R83, R108, R83 ;  /* 0x000000536c53723e */ /* 0x000fe200000000ff */
[----:B--2---:R-:W-:Y:S02]  /*1eed0*/  FFMA.FTZ R80, R2, R80, R3 ;  /* 0x0000005002507223 */ /* 0x004fe40000010003 */
[----:B------:R1:W5:Y:S04]  /*1eee0*/  LDL.LU R3, [R1+0x18] ;  /* 0x0000180001037983 */ /* 0x0003680000300800 */
[----:B------:R1:W5:Y:S01]  /*1eef0*/  LDL.LU R2, [R1+0x14] ;  /* 0x0000140001027983 */ /* 0x0003620000300800 */
[----:B---3--:R-:W-:Y:S01]  /*1ef00*/  FFMA.FTZ R113, R155, R113, R0 ;  /* 0x000000719b717223 */ /* 0x008fe20000010000 */
[----:B----4-:R-:W-:Y:S01]  /*1ef10*/  FFMA.FTZ R81, R157, R81, R165 ;  /* 0x000000519d517223 */ /* 0x010fe200000100a5 */
[----:B0-----:R-:W-:-:S03]  /*1ef20*/  IMAD.WIDE.U32 R108, R106, 0x10, R114 ;  /* 0x000000106a6c7825 */ /* 0x001fc600078e0072 */
[----:B------:R-:W-:Y:S02]  /*1ef30*/  F2FP.F16.F32.PACK_AB R80, R113, R80 ;  /* 0x000000507150723e */ /* 0x000fe400000000ff */
[----:B------:R-:W-:Y:S01]  /*1ef40*/  F2FP.F16.F32.PACK_AB R81, R112, R81 ;  /* 0x000000517051723e */ /* 0x000fe200000000ff */
[----:B------:R-:W2:Y:S04]  /*1ef50*/  S2R R0, SR_TID.X ;  /* 0x0000000000007919 */ /* 0x000ea80000002100 */
[----:B------:R1:W-:Y:S01]  /*1ef60*/  STG.E.128 desc[UR4][R108.64], R80 ;  /* 0x000000506c007986 */ /* 0x0003e2000c101d04 */
[----:B------:R-:W-:-:S07]  /*1ef70*/  IADD3 R106, R106, 0x80, RZ ;  /* 0x000000806a6a7810 */ /* 0x000fce0007ffe0ff */
.L_x_22509:
[----:B------:R-:W-:Y:S05]  /*1ef80*/  BSYNC B0 ;  /* 0x0000000000007941 */ /* 0x000fea0003800000 */
.L_x_22508:
        /* <DEDUP_REMOVED lines=30> */
[----:B---3--:R-:W-:Y:S01]  /*1f170*/  IMAD.WIDE.U32 R108, R106, 0x10, R114 ;  /* 0x000000106a6c7825 */ /* 0x008fe200078e0072 */
[----:B------:R-:W-:Y:S02]  /*1f180*/  F2FP.F16.F32.PACK_AB R80, R113, R80 ;  /* 0x000000507150723e */ /* 0x000fe400000000ff */
[----:B------:R-:W-:Y:S01]  /*1f190*/  F2FP.F16.F32.PACK_AB R81, R112, R81 ;  /* 0x000000517051723e */ /* 0x000fe200000000ff */
[----:B------:R-:W-:-:S04]  /*1f1a0*/  VIADD R106, R106, 0x80 ;  /* 0x000000806a6a7836 */ /* 0x000fc80000000000 */
[----:B------:R3:W-:Y:S03]  /*1f1b0*/  STG.E.128 desc[UR4][R108.64], R80 ;  /* 0x000000506c007986 */ /* 0x0007e6000c101d04 */
.L_x_22511:
[----:B------:R-:W-:Y:S05]  /*1f1c0*/  BSYNC B0 ;  /* 0x0000000000007941 */ /* 0x000fea0003800000 */
.L_x_22510:
        /* <DEDUP_REMOVED lines=30> */
[----:B----4-:R-:W-:Y:S01]  /*1f3b0*/  IMAD.WIDE.U32 R108, R106, 0x10, R114 ;  /* 0x000000106a6c7825 */ /* 0x010fe200078e0072 */
[----:B------:R-:W-:Y:S02]  /*1f3c0*/  F2FP.F16.F32.PACK_AB R80, R113, R80 ;  /* 0x000000507150723e */ /* 0x000fe400000000ff */
[----:B------:R-:W-:Y:S02]  /*1f3d0*/  F2FP.F16.F32.PACK_AB R81, R112, R81 ;  /* 0x000000517051723e */ /* 0x000fe400000000ff */
[----:B------:R-:W-:-:S03]  /*1f3e0*/  IADD3 R106, R106, 0x80, RZ ;  /* 0x000000806a6a7810 */ /* 0x000fc60007ffe0ff */
[----:B------:R4:W-:Y:S04]  /*1f3f0*/  STG.E.128 desc[UR4][R108.64], R80 ;  /* 0x000000506c007986 */ /* 0x0009e8000c101d04 */
.L_x_22513:
[----:B------:R-:W-:Y:S05]  /*1f400*/  BSYNC B0 ;  /* 0x0000000000007941 */ /* 0x000fea0003800000 */
.L_x_22512:
        /* <DEDUP_REMOVED lines=30> */
[----:B--2---:R-:W-:Y:S01]  /*1f5f0*/  IMAD.WIDE.U32 R108, R106, 0x10, R114 ;  /* 0x000000106a6c7825 */ /* 0x004fe200078e0072 */
[----:B------:R-:W-:Y:S02]  /*1f600*/  F2FP.F16.F32.PACK_AB R80, R113, R80 ;  /* 0x000000507150723e */ /* 0x000fe400000000ff */
[----:B------:R-:W-:Y:S01]  /*1f610*/  F2FP.F16.F32.PACK_AB R81, R112, R81 ;  /* 0x000000517051723e */ /* 0x000fe200000000ff */
[----:B------:R-:W-:-:S04]  /*1f620*/  VIADD R106, R106, 0x80 ;  /* 0x000000806a6a7836 */ /* 0x000fc80000000000 */
[----:B------:R0:W-:Y:S03]  /*1f630*/  STG.E.128 desc[UR4][R108.64], R80 ;  /* 0x000000506c007986 */ /* 0x0001e6000c101d04 */
.L_x_22515:
[----:B------:R-:W-:Y:S05]  /*1f640*/  BSYNC B0 ;  /* 0x0000000000007941 */ /* 0x000fea0003800000 */
.L_x_22514:
        /* <DEDUP_REMOVED lines=29> */
[----:B------:R-:W-:-:S02]  /*1f820*/  F2FP.F16.F32.PACK_AB R83, R113, R83 ;  /* 0x000000537153723e */ /* 0x000fc400000000ff */
[----:B------:R-:W-:Y:S02]  /*1f830*/  F2FP.F16.F32.PACK_AB R82, R112, R82 ;  /* 0x000000527052723e */ /* 0x000fe400000000ff */
[----:B------:R-:W-:Y:S02]  /*1f840*/  F2FP.F16.F32.PACK_AB R81, R111, R81 ;  /* 0x000000516f51723e */ /* 0x000fe400000000ff */
[----:B------:R-:W-:-:S05]  /*1f850*/  F2FP.F16.F32.PACK_AB R80, R110, R80 ;  /* 0x000000506e50723e */ /* 0x000fca00000000ff */
[----:B------:R0:W-:Y:S02]  /*1f860*/  STG.E.128 desc[UR4][R108.64], R80 ;  /* 0x000000506c007986 */ /* 0x0001e4000c101d04 */
.L_x_22517:
[----:B------:R-:W-:Y:S05]  /*1f870*/  BSYNC B0 ;  /* 0x0000000000007941 */ /* 0x000fea0003800000 */
.L_x_22516:
[----:B------:R-:W-:Y:S02]  /*1f880*/  IADD3 R6, R6, UR18, RZ ;  /* 0x0000001206067c10 */ /* 0x000fe4000fffe0ff */
[----:B01-34-:R-:W-:Y:S02]  /*1f890*/  SEL R80, RZ, 0x1, P3 ;  /* 0x00000001ff507807 */ /* 0x01bfe40001800000 */
[----:B------:R-:W-:-:S13]  /*1f8a0*/  ISETP.GE.AND P0, PT, R6, UR19, PT ;  /* 0x0000001306007c0c */ /* 0x000fda000bf06270 */
[----:B------:R-:W-:Y:S05]  /*1f8b0*/  @!P0 BRA `(.L_x_22518) ;  /* 0xfffffe1800848947 */ /* 0x000fea000383ffff */
[----:B------:R-:W-:Y:S05]  /*1f8c0*/  EXIT ;  /* 0x000000000000794d */ /* 0x000fea0003800000 */
.L_x_22507:
[----:B------:R-:W-:Y:S01]  /*1f8d0*/  IMAD.MOV.U32 R111, RZ, RZ, R81 ;  /* 0x000000ffff6f7224 */ /* 0x000fe200078e0051 */
[----:B------:R-:W-:Y:S01]  /*1f8e0*/  MOV R108, 0x1 ;  /* 0x00000001006c7802 */ /* 0x000fe20000000f00 */
[----:B------:R-:W-:Y:S01]  /*1f8f0*/  IMAD.MOV.U32 R109, RZ, RZ, 0x1f ;  /* 0x0000001fff6d7424 */ /* 0x000fe200078e00ff */
[----:B------:R-:W-:-:S07]  /*1f900*/  MOV R110, 0xffffffff ;  /* 0xffffffff006e7802 */ /* 0x000fce0000000f00 */
[----:B------:R-:W-:Y:S05]  /*1f910*/  WARPSYNC.COLLECTIVE R110, `(.L_x_22519) ;  /* 0x000000006e087348 */ /* 0x000fea0003c00000 */
[----:B------:R0:W1:Y:S02]  /*1f920*/  SHFL.BFLY P6, R112, R111, R108, R109 ;  /* 0x0c00006c6f707389 */ /* 0x00006400000c006d */
[----:B01----:R-:W-:Y:S01]  /*1f930*/  ENDCOLLECTIVE ;  /* 0x000000000000791b */ /* 0x003fe20003800000 */
.L_x_22519:
[----:B------:R-:W-:Y:S02]  /*1f940*/  IMAD.MOV.U32 R108, RZ, RZ, 0x2 ;  /* 0x00000002ff6c7424 */ /* 0x000fe400078e00ff */
[----:B------:R-:W-:-:S07]  /*1f950*/  FADD.FTZ R111, R81, R112 ;  /* 0x00000070516f7221 */ /* 0x000fce0000010000 */
[----:B------:R-:W-:Y:S05]  /*1f960*/  WARPSYNC.COLLECTIVE R110, `(.L_x_22520) ;  /* 0x000000006e087348 */ /* 0x000fea0003c00000 */
[----:B------:R0:W1:Y:S02]  /*1f970*/  SHFL.BFLY P6, R112, R111, R108, R109 ;  /* 0x0c00006c6f707389 */ /* 0x00006400000c006d */
[----:B01----:R-:W-:Y:S01]  /*1f980*/  ENDCOLLECTIVE ;  /* 0x000000000000791b */ /* 0x003fe20003800000 */
.L_x_22520:
[----:B------:R-:W-:Y:S02]  /*1f990*/  IMAD.MOV.U32 R108, RZ, RZ, 0x4 ;  /* 0x00000004ff6c7424 */ /* 0x000fe400078e00ff */
[----:B------:R-:W-:-:S05]  /*1f9a0*/  FADD.FTZ R113, R111, R112 ;  /* 0x000000706f717221 */ /* 0x000fca0000010000 */
[----:B------:R-:W-:-:S07]  /*1f9b0*/  MOV R111, R113 ;  /* 0x00000071006f7202 */ /* 0x000fce0000000f00 */
[----:B------:R-:W-:Y:S05]  /*1f9c0*/  WARPSYNC.COLLECTIVE R110, `(.L_x_22521) ;  /* 0x000000006e087348 */ /* 0x000fea0003c00000 */
[----:B------:R0:W1:Y:S02]  /*1f9d0*/  SHFL.BFLY P6, R112, R111, R108, R109 ;  /* 0x0c00006c6f707389 */ /* 0x00006400000c006d */
[----:B01----:R-:W-:Y:S01]  /*1f9e0*/  ENDCOLLECTIVE ;  /* 0x000000000000791b */ /* 0x003fe20003800000 */
.L_x_22521:
[----:B------:R-:W-:Y:S02]  /*1f9f0*/  IMAD.MOV.U32 R108, RZ, RZ, 0x8 ;  /* 0x00000008ff6c7424 */ /* 0x000fe400078e00ff */
[----:B------:R-:W-:-:S05]  /*1fa00*/  FADD.FTZ R114, R113, R112 ;  /* 0x0000007071727221 */ /* 0x000fca0000010000 */
[----:B------:R-:W-:-:S07]  /*1fa10*/  MOV R111, R114 ;  /* 0x00000072006f7202 */ /* 0x000fce0000000f00 */
[----:B------:R-:W-:Y:S05]  /*1fa20*/  WARPSYNC.COLLECTIVE R110, `(.L_x_22522) ;  /* 0x000000006e087348 */ /* 0x000fea0003c00000 */
[----:B------:R0:W1:Y:S02]  /*1fa30*/  SHFL.BFLY P6, R112, R111, R108, R109 ;  /* 0x0c00006c6f707389 */ /* 0x00006400000c006d */
[----:B01----:R-:W-:Y:S01]  /*1fa40*/  ENDCOLLECTIVE ;  /* 0x000000000000791b */ /* 0x003fe20003800000 */
.L_x_22522:
[----:B------:R-:W-:Y:S02]  /*1fa50*/  IMAD.MOV.U32 R108, RZ, RZ, 0x10 ;  /* 0x00000010ff6c7424 */ /* 0x000fe400078e00ff */
[----:B------:R-:W-:-:S05]  /*1fa60*/  FADD.FTZ R115, R114, R112 ;  /* 0x0000007072737221 */ /* 0x000fca0000010000 */
[----:B------:R-:W-:-:S07]  /*1fa70*/  MOV R111, R115 ;  /* 0x00000073006f7202 */ /* 0x000fce0000000f00 */
[----:B------:R-:W-:Y:S05]  /*1fa80*/  WARPSYNC.COLLECTIVE R110, `(.L_x_22523) ;  /* 0x000000006e087348 */ /* 0x000fea0003c00000 */
[----:B------:R0:W1:Y:S02]  /*1fa90*/  SHFL.BFLY P6, R112, R111, R108, R109 ;  /* 0x0c00006c6f707389 */ /* 0x00006400000c006d */
[----:B01----:R-:W-:Y:S01]  /*1faa0*/  ENDCOLLECTIVE ;  /* 0x000000000000791b */ /* 0x003fe20003800000 */
.L_x_22523:
        /* <DEDUP_REMOVED lines=90> */
.L_x_22524:
[----:B------:R-:W-:Y:S01]  /*20050*/  HFMA2.MMA R108, -RZ, RZ, 0, 1.1920928955078125e-07 ;  /* 0x00000002ff6c7435 */ /* 0x000fe200000001ff */
[----:B------:R-:W-:-:S04]  /*20060*/  FADD.FTZ R113, R111, R112 ;  /* 0x000000706f717221 */ /* 0x000fc80000010000 */
[----:B------:R-:W-:-:S07]  /*20070*/  IMAD.MOV.U32 R111, RZ, RZ, R113 ;  /* 0x000000ffff6f7224 */ /* 0x000fce00078e0071 */
[----:B------:R-:W-:Y:S05]  /*20080*/  WARPSYNC.COLLECTIVE R110, `(.L_x_22525) ;  /* 0x000000006e087348 */ /* 0x000fea0003c00000 */
[----:B------:R0:W1:Y:S02]  /*20090*/  SHFL.BFLY P6, R112, R111, R108, R109 ;  /* 0x0c00006c6f707389 */ /* 0x00006400000c006d */
[----:B01----:R-:W-:Y:S01]  /*200a0*/  ENDCOLLECTIVE ;  /* 0x000000000000791b */ /* 0x003fe20003800000 */
.L_x_22525:
[----:B------:R-:W-:Y:S01]  /*200b0*/  MOV R108, 0x4 ;  /* 0x00000004006c7802 */ /* 0x000fe20000000f00 */
[----:B------:R-:W-:-:S04]  /*200c0*/  FADD.FTZ R114, R113, R112 ;  /* 0x0000007071727221 */ /* 0x000fc80000010000 */
[----:B------:R-:W-:-:S07]  /*200d0*/  IMAD.MOV.U32 R111, RZ, RZ, R114 ;  /* 0x000000ffff6f7224 */ /* 0x000fce00078e0072 */
[----:B------:R-:W-:Y:S05]  /*200e0*/  WARPSYNC.COLLECTIVE R110, `(.L_x_22526) ;  /* 0x000000006e087348 */ /* 0x000fea0003c00000 */
[----:B------:R0:W1:Y:S02]  /*200f0*/  SHFL.BFLY P6, R112, R111, R108, R109 ;  /* 0x0c00006c6f707389 */ /* 0x00006400000c006d */
[----:B01----:R-:W-:Y:S01]  /*20100*/  ENDCOLLECTIVE ;  /* 0x000000000000791b */ /* 0x003fe20003800000 */
.L_x_22526:
[----:B------:R-:W-:Y:S01]  /*20110*/  HFMA2.MMA R108, -RZ, RZ, 0, 4.76837158203125e-07 ;  /* 0x00000008ff6c7435 */ /* 0x000fe200000001ff */
[----:B------:R-:W-:-:S04]  /*20120*/  FADD.FTZ R115, R114, R112 ;  /* 0x0000007072737221 */ /* 0x000fc80000010000 */
[----:B------:R-:W-:-:S07]  /*20130*/  IMAD.MOV.U32 R111, RZ, RZ, R115 ;  /* 0x000000ffff6f7224 */ /* 0x000fce00078e0073 */
[----:B------:R-:W-:Y:S05]  /*20140*/  WARPSYNC.COLLECTIVE R110, `(.L_x_22527) ;  /* 0x000000006e087348 */ /* 0x000fea0003c00000 */
[----:B------:R0:W1:Y:S02]  /*20150*/  SHFL.BFLY P6, R112, R111, R108, R109 ;  /* 0x0c00006c6f707389 */ /* 0x00006400000c006d */
[----:B01----:R-:W-:Y:S01]  /*20160*/  ENDCOLLECTIVE ;  /* 0x000000000000791b */ /* 0x003fe20003800000 */
.L_x_22527:
[----:B------:R-:W-:Y:S01]  /*20170*/  MOV R108, 0x10 ;  /* 0x00000010006c7802 */ /* 0x000fe20000000f00 */
[----:B------:R-:W-:-:S04]  /*20180*/  FADD.FTZ R81, R115, R112 ;  /* 0x0000007073517221 */ /* 0x000fc80000010000 */
[----:B------:R-:W-:-:S07]  /*20190*/  IMAD.MOV.U32 R111, RZ, RZ, R81 ;  /* 0x000000ffff6f7224 */ /* 0x000fce00078e0051 */
[----:B------:R-:W-:Y:S05]  /*201a0*/  WARPSYNC.COLLECTIVE R110, `(.L_x_22528) ;  /* 0x000000006e087348 */ /* 0x000fea0003c00000 */
[----:B------:R0:W1:Y:S02]  /*201b0*/  SHFL.BFLY P6, R112, R111, R108, R109 ;  /* 0x0c00006c6f707389 */ /* 0x00006400000c006d */
[----:B01----:R-:W-:Y:S01]  /*201c0*/  ENDCOLLECTIVE ;  /* 0x000000000000791b */ /* 0x003fe20003800000 */
.L_x_22528:
[----:B------:R-:W-:Y:S05]  /*201d0*/  BRA `(.L_x_22529) ;  /* 0xffffffe400947947 */ /* 0x000fea000383ffff */
.L_x_22530:
        /* <DEDUP_REMOVED lines=10> */
.L_x_33554:


//--------------------- .text._ZN10layer_norm31ln_parallel_residual_fwd_kernelINS_13Kernel_traitsI6__halfS2_fS2_fjLj5120ELj1ELj1ELj4ELj16ENS_18Kernel_traits_baseILj5120ES2_S2_fS2_fjLj128EEEEELb1ELb1ELb1EEEvNS_9FwdParamsE --------------------------
	.section	.text._ZN10layer_norm31ln_parallel_residual_fwd_kernelINS_13Kernel_traitsI6__halfS2_fS2_fjLj5120ELj1ELj1ELj4ELj16ENS_18Kernel_traits_baseILj5120ES2_S2_fS2_fjLj128EEEEELb1ELb1ELb1EEEvNS_9FwdParamsE,"ax",@progbits
	.align	128
        .global         _ZN10layer_norm31ln_parallel_residual_fwd_kernelINS_13Kernel_traitsI6__halfS2_fS2_fjLj5120ELj1ELj1ELj4ELj16ENS_18Kernel_traits_baseILj5120ES2_S2_fS2_fjLj128EEEEELb1ELb1ELb1EEEvNS_9FwdParamsE
        .type           _ZN10layer_norm31ln_parallel_residual_fwd_kernelINS_13Kernel_traitsI6__halfS2_fS2_fjLj5120ELj1ELj1ELj4ELj16ENS_18Kernel_traits_baseILj5120ES2_S2_fS2_fjLj128EEEEELb1ELb1ELb1EEEvNS_9FwdParamsE,@function
        .size           _ZN10layer_norm31ln_parallel_residual_fwd_kernelINS_13Kernel_traitsI6__halfS2_fS2_fjLj5120ELj1ELj1ELj4ELj16ENS_18Kernel_traits_baseILj5120ES2_S2_fS2_fjLj128EEEEELb1ELb1ELb1EEEvNS_9FwdParamsE,(.L_x_33555 - _ZN10layer_norm31ln_parallel_residual_fwd_kernelINS_13Kernel_traitsI6__halfS2_fS2_fjLj5120ELj1ELj1ELj4ELj16ENS_18Kernel_traits_baseILj5120ES2_S2_fS2_fjLj128EEEEELb1ELb1ELb1EEEvNS_9FwdParamsE)
        .other          _ZN10layer_norm31ln_parallel_residual_fwd_kernelINS_13Kernel_traitsI6__halfS2_fS2_fjLj5120ELj1ELj1ELj4ELj16ENS_18Kernel_traits_baseILj5120ES2_S2_fS2_fjLj128EEEEELb1ELb1ELb1EEEvNS_9FwdParamsE,@"STO_CUDA_ENTRY STV_DEFAULT"
_ZN10layer_norm31ln_parallel_residual_fwd_kernelINS_13Kernel_traitsI6__halfS2_fS2_fjLj5120ELj1ELj1ELj4ELj16ENS_18Kernel_traits_baseILj5120ES2_S2_fS2_fjLj128EEEEELb1ELb1ELb1EEEvNS_9FwdParamsE:
.text._ZN10layer_norm31ln_parallel_residual_fwd_kernelINS_13Kernel_traitsI6__halfS2_fS2_fjLj5120ELj1ELj1ELj4ELj16ENS_18Kernel_traits_baseILj5120ES2_S2_fS2_fjLj128EEEEELb1ELb1ELb1EEEvNS_9FwdParamsE:
        /* <DEDUP_REMOVED lines=23> */
[----:B------:R-:W-:Y:S01]  /*0170*/  LEA.HI R107, R0, UR8, RZ, 0x19 ;  /* 0x00000008006b7c11 */ /* 0x000fe2000f8fc8ff */
[----:B------:R-:W-:Y:S01]  /*0180*/  ULDC.64 UR8, c[0x0][0x260] ;  /* 0x0000980000087ab9 */ /* 0x000fe20000000a00 */
        /* <DEDUP_REMOVED lines=42> */
[----:B------:R-:W-:Y:S01]  /*0430*/  IADD3 R2, P1, R20, UR10, RZ ;  /* 0x0000000a14027c10 */ /* 0x000fe2000ff3e0ff */
[----:B------:R-:W-:Y:S02]  /*0440*/  UIADD3 UR28, UR7, 0x646e171e, URZ ;  /* 0x646e171e071c7890 */ /* 0x000fe4000fffe03f */
[----:B------:R-:W-:Y:S01]  /*0450*/  IMAD.WIDE.U32 R4, R4, -0x2daee0ad, RZ ;  /* 0xd2511f5304047825 */ /* 0x000fe200078e00ff */
[----:B------:R-:W-:Y:S01]  /*0460*/  LOP3.LUT R14, R7, UR27, R14, 0x96, !PT ;  /* 0x0000001b070e7c12 */ /* 0x000fe2000f8e960e */
[----:B------:R-:W-:Y:S02]  /*0470*/  ULDC UR10, c[0x0][0x214] ;  /* 0x00008500000a7ab9 */ /* 0x000fe40000000800 */
[----:B------:R-:W-:Y:S01]  /*0480*/  IMAD.X R3, RZ, RZ, UR11, P1 ;  /* 0x0000000bff037e24 */ /* 0x000fe200088e06ff */
[----:B------:R-:W-:Y:S01]  /*0490*/  LOP3.LUT R15, R5, UR28, R12, 0x96, !PT ;  /* 0x0000001c050f7c12 */ /* 0x000fe2000f8e960c */
[----:B------:R-:W-:Y:S01]  /*04a0*/  UIADD3 UR30, UR7, 0x1fd5c5a3, URZ ;  /* 0x1fd5c5a3071e7890 */ /* 0x000fe2000fffe03f */
[----:B------:R-:W-:Y:S01]  /*04b0*/  ISETP.GE.AND P1, PT, R107, UR10, PT ;  /* 0x0000000a6b007c0c */ /* 0x000fe2000bf26270 */
[----:B------:R-:W-:Y:S01]  /*04c0*/  UIADD3 UR29, UR6, 0x5384540f, URZ ;  /* 0x5384540f061d7890 */ /* 0x000fe2000fffe03f */
[----:B------:R-:W5:Y:S04]  /*04d0*/  @P0 LDG.E.128 R8, desc[UR4][R2.64] ;  /* 0x0000000402080981 */ /* 0x000f68000c1e1d00 */
[----:B------:R-:W5:Y:S04]  /*04e0*/  @P0 LDG.E.128 R16, desc[UR4][R2.64+0x800] ;  /* 0x0008000402100981 */ /* 0x000f68000c1e1d00 */
[----:B------:R-:W5:Y:S04]  /*04f0*/  @P0 LDG.E.128 R32, desc[UR4][R2.64+0x1000] ;  /* 0x0010000402200981 */ /* 0x000f68000c1e1d00 */
[----:B------:R-:W5:Y:S04]  /*0500*/  @P0 LDG.E.128 R28, desc[UR4][R2.64+0x1800] ;  /* 0x00180004021c0981 */ /* 0x000f68000c1e1d00 */
[----:B------:R0:W5:Y:S01]  /*0510*/  @P0 LDG.E.128 R24, desc[UR4][R2.64+0x2000] ;  /* 0x0020000402180981 */ /* 0x000162000c1e1d00 */
[----:B------:R-:W-:Y:S01]  /*0520*/  IADD3 R12, P2, R20, UR8, RZ ;  /* 0x00000008140c7c10 */ /* 0x000fe2000ff5e0ff */
[----:B0-----:R-:W-:-:S04]  /*0530*/  IMAD.WIDE.U32 R2, R14, -0x2daee0ad, RZ ;  /* 0xd2511f530e027825 */ /* 0x001fc800078e00ff */
[----:B------:R-:W-:Y:S01]  /*0540*/  IMAD.WIDE.U32 R14, R15, -0x326172a9, RZ ;  /* 0xcd9e8d570f0e7825 */ /* 0x000fe200078e00ff */
[----:B------:R-:W-:-:S04]  /*0550*/  LOP3.LUT R39, R3, UR30, R4, 0x96, !PT ;  /* 0x0000001e03277c12 */ /* 0x000fc8000f8e9604 */
        /* <DEDUP_REMOVED lines=13> */
[----:B------:R-:W-:Y:S01]  /*0630*/  @!P0 CS2R R18, SRZ ;  /* 0x0000000000128805 */ /* 0x000fe2000001ff00 */
[----:B------:R-:W-:Y:S01]  /*0640*/  UIADD3 UR34, UR7, -0x695add53, URZ ;  /* 0x96a522ad07227890 */ /* 0x000fe2000fffe03f */
[--C-:B------:R-:W-:Y:S01]  /*0650*/  HADD2.F32 R109, -RZ, R25.reuse.H0_H0 ;  /* 0x20000019ff6d7230 */ /* 0x100fe20000004100 */
[----:B------:R-:W-:Y:S01]  /*0660*/  @!P0 CS2R R32, SRZ ;  /* 0x0000000000208805 */ /* 0x000fe2000001ff00 */
[----:B------:R-:W-:Y:S01]  /*0670*/  HADD2.F32 R110, -RZ, R25.H1_H1 ;  /* 0x30000019ff6e7230 */ /* 0x000fe20000004100 */
[----:B------:R-:W-:-:S02]  /*0680*/  @!P0 CS2R R34, SRZ ;  /* 0x0000000000228805 */ /* 0x000fc4000001ff00 */
[----:B------:R-:W-:Y:S02]  /*0690*/  @!P0 CS2R R28, SRZ ;  /* 0x00000000001c8805 */ /* 0x000fe4000001ff00 */
[----:B------:R-:W-:Y:S02]  /*06a0*/  @!P0 CS2R R30, SRZ ;  /* 0x00000000001e8805 */ /* 0x000fe4000001ff00 */
[----:B------:R-:W-:Y:S01]  /*06b0*/  @!P0 CS2R R26, SRZ ;  /* 0x00000000001a8805 */ /* 0x000fe2000001ff00 */
[--C-:B------:R-:W-:Y:S01]  /*06c0*/  HADD2.F32 R106, -RZ, R24.reuse.H0_H0 ;  /* 0x20000018ff6a7230 */ /* 0x100fe20000004100 */
[----:B------:R-:W-:Y:S01]  /*06d0*/  UIADD3 UR33, UR6, -0x700cb87f, URZ ;  /* 0x8ff3478106217890 */ /* 0x000fe2000fffe03f */
[----:B------:R-:W-:Y:S01]  /*06e0*/  HADD2.F32 R108, -RZ, R24.H1_H1 ;  /* 0x30000018ff6c7230 */ /* 0x000fe20000004100 */
[----:B------:R-:W-:Y:S01]  /*06f0*/  ULDC.64 UR8, c[0x0][0x228] ;  /* 0x00008a0000087ab9 */ /* 0x000fe20000000a00 */
[----:B------:R-:W-:Y:S01]  /*0700*/  IMAD R25, R38, -0x2daee0ad, RZ ;  /* 0xd2511f5326197824 */ /* 0x000fe200078e02ff */
[----:B------:R-:W5:Y:S01]  /*0710*/  LDG.E.128 R88, desc[UR4][R12.64] ;  /* 0x000000040c587981 */ /* 0x000f62000c1e1d00 */
[----:B------:R-:W-:Y:S01]  /*0720*/  IMAD.WIDE.U32 R132, R132, -0x2daee0ad, RZ ;  /* 0xd2511f5384847825 */ /* 0x000fe200078e00ff */
[----:B------:R-:W-:Y:S01]  /*0730*/  ISETP.NE.U32.AND P0, PT, RZ, UR8, PT ;  /* 0x00000008ff007c0c */ /* 0x000fe2000bf05070 */
[----:B------:R-:W-:Y:S01]  /*0740*/  ULDC.U8 UR8, c[0x0][0x2a0] ;  /* 0x0000a80000087ab9 */ /* 0x000fe20000000000 */
[----:B------:R-:W5:Y:S01]  /*0750*/  LDG.E.128 R84, desc[UR4][R12.64+0x800] ;  /* 0x000800040c547981 */ /* 0x000f62000c1e1d00 */
[----:B------:R-:W-:-:S02]  /*0760*/  IMAD R24, R39, -0x326172a9, RZ ;  /* 0xcd9e8d5727187824 */ /* 0x000fc400078e02ff */
[----:B------:R-:W-:Y:S01]  /*0770*/  IMAD.HI.U32 R129, R134, -0x326172a9, RZ ;  /* 0xcd9e8d5786817827 */ /* 0x000fe200078e00ff */
[----:B------:R-:W5:Y:S01]  /*0780*/  LDG.E.128 R80, desc[UR4][R12.64+0x1000] ;  /* 0x001000040c507981 */ /* 0x000f62000c1e1d00 */
[----:B------:R-:W-:Y:S01]  /*0790*/  LOP3.LUT R137, R36, 0x3, RZ, 0xc0, !PT ;  /* 0x0000000324897812 */ /* 0x000fe200078ec0ff */
[----:B------:R-:W-:Y:S01]  /*07a0*/  ULDC UR12, c[0x0][0x290] ;  /* 0x0000a400000c7ab9 */ /* 0x000fe20000000800 */
[--C-:B------:R-:W-:Y:S01]  /*07b0*/  HADD2.F32 R2, -RZ, R8.reuse.H0_H0 ;  /* 0x20000008ff027230 */ /* 0x100fe20000004100 */
[----:B------:R-:W5:Y:S01]  /*07c0*/  LDG.E.128 R76, desc[UR4][R12.64+0x1800] ;  /* 0x001800040c4c7981 */ /* 0x000f62000c1e1d00 */
[----:B------:R-:W-:-:S03]  /*07d0*/  HADD2.F32 R3, -RZ, R8.H1_H1 ;  /* 0x30000008ff037230 */ /* 0x000fc60000004100 */
[----:B------:R0:W5:Y:S01]  /*07e0*/  LDG.E.128 R72, desc[UR4][R12.64+0x2000] ;  /* 0x002000040c487981 */ /* 0x000162000c1e1d00 */
[--C-:B------:R-:W-:Y:S01]  /*07f0*/  HADD2.F32 R4, -RZ, R9.reuse.H0_H0 ;  /* 0x20000009ff047230 */ /* 0x100fe20000004100 */
[----:B------:R-:W-:Y:S01]  /*0800*/  LOP3.LUT R130, R133, UR34, R25, 0x96, !PT ;  /* 0x0000002285827c12 */ /* 0x000fe2000f8e9619 */
[----:B------:R-:W-:Y:S01]  /*0810*/  HADD2.F32 R5, -RZ, R9.H1_H1 ;  /* 0x30000009ff057230 */ /* 0x000fe20000004100 */
[----:B------:R-:W-:Y:S01]  /*0820*/  LOP3.LUT R129, R129, UR33, R24, 0x96, !PT ;  /* 0x0000002181817c12 */ /* 0x000fe2000f8e9618 */
[--C-:B------:R-:W-:Y:S01]  /*0830*/  HADD2.F32 R6, -RZ, R10.reuse.H0_H0 ;  /* 0x2000000aff067230 */ /* 0x100fe20000004100 */
[----:B------:R-:W-:Y:S01]  /*0840*/  MOV R133, R37 ;  /* 0x0000002500857202 */ /* 0x000fe20000000f00 */
[----:B------:R-:W-:Y:S01]  /*0850*/  HADD2.F32 R7, -RZ, R10.H1_H1 ;  /* 0x3000000aff077230 */ /* 0x000fe20000004100 */
[----:B------:R-:W-:Y:S01]  /*0860*/  LOP3.LUT R127, R0, 0x7f, RZ, 0xc0, !PT ;  /* 0x0000007f007f7812 */ /* 0x000fe200078ec0ff */
[--C-:B------:R-:W-:Y:S01]  /*0870*/  HADD2.F32 R8, -RZ, R11.reuse.H0_H0 ;  /* 0x2000000bff087230 */ /* 0x100fe20000004100 */
[----:B------:R-:W-:Y:S01]  /*0880*/  ISETP.NE.AND.EX P0, PT, RZ, UR9, PT, P0 ;  /* 0x00000009ff007c0c */ /* 0x000fe2000bf05300 */
[----:B------:R-:W-:Y:S01]  /*0890*/  HADD2.F32 R9, -RZ, R11.H1_H1 ;  /* 0x3000000bff097230 */ /* 0x000fe20000004100 */
[----:B------:R-:W-:Y:S01]  /*08a0*/  ULDC UR9, c[0x0][0x218] ;  /* 0x0000860000097ab9 */ /* 0x000fe20000000800 */
[--C-:B------:R-:W-:Y:S01]  /*08b0*/  HADD2.F32 R10, -RZ, R16.reuse.H0_H0 ;  /* 0x20000010ff0a7230 */ /* 0x100fe20000004100 */
[----:B------:R-:W-:Y:S01]  /*08c0*/  UISETP.NE.AND UP0, UPT, UR8, URZ, UPT ;  /* 0x0000003f0800728c */ /* 0x000fe2000bf05270 */
[----:B------:R-:W-:Y:S01]  /*08d0*/  HADD2.F32 R11, -RZ, R16.H1_H1 ;  /* 0x30000010ff0b7230 */ /* 0x000fe20000004100 */
[----:B------:R-:W-:Y:S01]  /*08e0*/  ULDC.64 UR36, c[0x0][0x228] ;  /* 0x00008a0000247ab9 */ /* 0x000fe20000000a00 */
[--C-:B0-----:R-:W-:Y:S01]  /*08f0*/  HADD2.F32 R12, -RZ, R17.reuse.H0_H0 ;  /* 0x20000011ff0c7230 */ /* 0x101fe20000004100 */
        /* <DEDUP_REMOVED lines=30> */
[----:B------:R-:W-:-:S07]  /*0ae0*/  IMAD.MOV.U32 R128, RZ, RZ, RZ ;  /* 0x000000ffff807224 */ /* 0x000fce00078e00ff */
.L_x_23177:
        /* <DEDUP_REMOVED lines=28> */
.L_x_22532:
[----:B------:R-:W-:-:S07]  /*0cb0*/  IMAD.MOV.U32 R38, RZ, RZ, R134 ;  /* 0x000000ffff267224 */ /* 0x000fce00078e0086 */
.L_x_22533:
[----:B------:R-:W-:Y:S05]  /*0cc0*/  BSYNC B0 ;  /* 0x0000000000007941 */ /* 0x000fea0003800000 */
.L_x_22531:
        /* <DEDUP_REMOVED lines=16> */
.L_x_22537:
[----:B------:R-:W-:Y:S05]  /*0dd0*/  BSYNC B1 ;  /* 0x0000000000017941 */ /* 0x000fea0003800000 */
.L_x_22536:
        /* <DEDUP_REMOVED lines=44> */
.L_x_22535:
[----:B------:R-:W-:Y:S05]  /*10a0*/  BSYNC B0 ;  /* 0x0000000000007941 */ /* 0x000fea0003800000 */
.L_x_22534:
        /* <DEDUP_REMOVED lines=19> */
.L_x_22538:
        /* <DEDUP_REMOVED lines=12> */
.L_x_22541:
[----:B------:R-:W-:-:S07]  /*12a0*/  IMAD.MOV.U32 R36, RZ, RZ, R134 ;  /* 0x000000ffff247224 */ /* 0x000fce00078e0086 */
.L_x_22542:
[----:B------:R-:W-:Y:S05]  /*12b0*/  BSYNC B0 ;  /* 0x0000000000007941 */ /* 0x000fea0003800000 */
.L_x_22540:
        /* <DEDUP_REMOVED lines=16> */
.L_x_22546:
[----:B------:R-:W-:Y:S05]  /*13c0*/  BSYNC B1 ;  /* 0x0000000000017941 */ /* 0x000fea0003800000 */
.L_x_22545:
        /* <DEDUP_REMOVED lines=44> */
.L_x_22544:
[----:B------:R-:W-:Y:S05]  /*1690*/  BSYNC B0 ;  /* 0x0000000000007941 */ /* 0x000fea0003800000 */
.L_x_22543:
        /* <DEDUP_REMOVED lines=9> */
.L_x_22539:
        /* <DEDUP_REMOVED lines=12> */
.L_x_22548:
[----:B------:R-:W-:-:S07]  /*17f0*/  IMAD.MOV.U32 R36, RZ, RZ, R134 ;  /* 0x000000ffff247224 */ /* 0x000fce00078e0086 */
.L_x_22549:
[----:B------:R-:W-:Y:S05]  /*1800*/  BSYNC B0 ;  /* 0x0000000000007941 */ /* 0x000fea0003800000 */
.L_x_22547:
        /* <DEDUP_REMOVED lines=16> */
.L_x_22553:
[----:B------:R-:W-:Y:S05]  /*1910*/  BSYNC B1 ;  /* 0x0000000000017941 */ /* 0x000fea0003800000 */
.L_x_22552:
        /* <DEDUP_REMOVED lines=44> */
.L_x_22551:
[----:B------:R-:W-:Y:S05]  /*1be0*/  BSYNC B0 ;  /* 0x0000000000007941 */ /* 0x000fea0003800000 */
.L_x_22550:
        /* <DEDUP_REMOVED lines=14> */
.L_x_22554:
        /* <DEDUP_REMOVED lines=12> */
.L_x_22557:
[----:B------:R-:W-:-:S07]  /*1d90*/  MOV R24, R134 ;  /* 0x0000008600187202 */ /* 0x000fce0000000f00 */
.L_x_22558:
[----:B------:R-:W-:Y:S05]  /*1da0*/  BSYNC B0 ;  /* 0x0000000000007941 */ /* 0x000fea0003800000 */
.L_x_22556:
        /* <DEDUP_REMOVED lines=16> */
.L_x_22562:
[----:B------:R-:W-:Y:S05]  /*1eb0*/  BSYNC B1 ;  /* 0x0000000000017941 */ /* 0x000fea0003800000 */
.L_x_22561:
        /* <DEDUP_REMOVED lines=44> */
.L_x_22560:
[----:B------:R-:W-:Y:S05]  /*2180*/  BSYNC B0 ;  /* 0x0000000000007941 */ /* 0x000fea0003800000 */
.L_x_22559:
        /* <DEDUP_REMOVED lines=9> */
.L_x_22555:
        /* <DEDUP_REMOVED lines=12> */
.L_x_22564:
[----:B------:R-:W-:-:S07]  /*22e0*/  MOV R24, R134 ;  /* 0x0000008600187202 */ /* 0x000fce0000000f00 */
.L_x_22565:
[----:B------:R-:W-:Y:S05]  /*22f0*/  BSYNC B0 ;  /* 0x0000000000007941 */ /* 0x000fea0003800000 */
.L_x_22563:
        /* <DEDUP_REMOVED lines=16> */
.L_x_22569:
[----:B------:R-:W-:Y:S05]  /*2400*/  BSYNC B1 ;  /* 0x0000000000017941 */ /* 0x000fea0003800000 */
.L_x_22568:
        /* <DEDUP_REMOVED lines=44> */
.L_x_22567:
[----:B------:R-:W-:Y:S05]  /*26d0*/  BSYNC B0 ;  /* 0x0000000000007941 */ /* 0x000fea0003800000 */
.L_x_22566:
        /* <DEDUP_REMOVED lines=14> */
.L_x_22570:
        /* <DEDUP_REMOVED lines=12> */
.L_x_22573:
[----:B------:R-:W-:-:S07]  /*2880*/  IMAD.MOV.U32 R24, RZ, RZ, R134 ;  /* 0x000000ffff187224 */ /* 0x000fce00078e0086 */
.L_x_22574:
[----:B------:R-:W-:Y:S05]  /*2890*/  BSYNC B0 ;  /* 0x0000000000007941 */ /* 0x000fea0003800000 */
.L_x_22572:
        /* <DEDUP_REMOVED lines=16> */
.L_x_22578:
[----:B------:R-:W-:Y:S05]  /*29a0*/  BSYNC B1 ;  /* 0x0000000000017941 */ /* 0x000fea0003800000 */
.L_x_22577:
        /* <DEDUP_REMOVED lines=44> */
.L_x_22576:
[----:B------:R-:W-:Y:S05]  /*2c70*/  BSYNC B0 ;  /* 0x0000000000007941 */ /* 0x000fea0003800000 */
.L_x_22575:
        /* <DEDUP_REMOVED lines=9> */
.L_x_22571:
        /* <DEDUP_REMOVED lines=12> */
.L_x_22580:
[----:B------:R-:W-:-:S07]  /*2dd0*/  IMAD.MOV.U32 R24, RZ, RZ, R134 ;  /* 0x000000ffff187224 */ /* 0x000fce00078e0086 */
.L_x_22581:
[----:B------:R-:W-:Y:S05]  /*2de0*/  BSYNC B0 ;  /* 0x0000000000007941 */ /* 0x000fea0003800000 */
.L_x_22579:
        /* <DEDUP_REMOVED lines=16> */
.L_x_22585:
[----:B------:R-:W-:Y:S05]  /*2ef0*/  BSYNC B1 ;  /* 0x0000000000017941 */ /* 0x000fea0003800000 */
.L_x_22584:
        /* <DEDUP_REMOVED lines=44> */
.L_x_22583:
[----:B------:R-:W-:Y:S05]  /*31c0*/  BSYNC B0 ;  /* 0x0000000000007941 */ /* 0x000fea0003800000 */
.L_x_22582:
        /* <DEDUP_REMOVED lines=14> */
.L_x_22586:
        /* <DEDUP_REMOVED lines=12> */
.L_x_22589:
[----:B------:R-:W-:-:S07]  /*3370*/  IMAD.MOV.U32 R34, RZ, RZ, R134 ;  /* 0x000000ffff227224 */ /* 0x000fce00078e0086 */
.L_x_22590:
[----:B------:R-:W-:Y:S05]  /*3380*/  BSYNC B0 ;  /* 0x0000000000007941 */ /* 0x000fea0003800000 */
.L_x_22588:
        /* <DEDUP_REMOVED lines=16> */
.L_x_22594:
[----:B------:R-:W-:Y:S05]  /*3490*/  BSYNC B1 ;  /* 0x0000000000017941 */ /* 0x000fea0003800000 */
.L_x_22593:
        /* <DEDUP_REMOVED lines=44> */
.L_x_22592:
[----:B------:R-:W-:Y:S05]  /*3760*/  BSYNC B0 ;  /* 0x0000000000007941 */ /* 0x000fea0003800000 */
.L_x_22591:
        /* <DEDUP_REMOVED lines=9> */
.L_x_22587:
        /* <DEDUP_REMOVED lines=12> */
.L_x_22596:
[----:B------:R-:W-:-:S07]  /*38c0*/  IMAD.MOV.U32 R34, RZ, RZ, R134 ;  /* 0x000000ffff227224 */ /* 0x000fce00078e0086 */
.L_x_22597:
[----:B------:R-:W-:Y:S05]  /*38d0*/  BSYNC B0 ;  /* 0x0000000000007941 */ /* 0x000fea0003800000 */
.L_x_22595:
        /* <DEDUP_REMOVED lines=16> */
.L_x_22601:
[----:B------:R-:W-:Y:S05]  /*39e0*/  BSYNC B1 ;  /* 0x0000000000017941 */ /* 0x000fea0003800000 */
.L_x_22600:
        /* <DEDUP_REMOVED lines=44> */
.L_x_22599:
[----:B------:R-:W-:Y:S05]  /*3cb0*/  BSYNC B0 ;  /* 0x0000000000007941 */ /* 0x000fea0003800000 */
.L_x_22598:
        /* <DEDUP_REMOVED lines=14> */
.L_x_22602:
        /* <DEDUP_REMOVED lines=12> */
.L_x_22605:
[----:B------:R-:W-:-:S07]  /*3e60*/  MOV R34, R134 ;  /* 0x0000008600227202 */ /* 0x000fce0000000f00 */
.L_x_22606:
[----:B------:R-:W-:Y:S05]  /*3e70*/  BSYNC B0 ;  /* 0x0000000000007941 */ /* 0x000fea0003800000 */
.L_x_22604:
        /* <DEDUP_REMOVED lines=16> */
.L_x_22610:
[----:B------:R-:W-:Y:S05]  /*3f80*/  BSYNC B1 ;  /* 0x0000000000017941 */ /* 0x000fea0003800000 */
.L_x_22609:
        /* <DEDUP_REMOVED lines=44> */
.L_x_22608:
[----:B------:R-:W-:Y:S05]  /*4250*/  BSYNC B0 ;  /* 0x0000000000007941 */ /* 0x000fea0003800000 */
.L_x_22607:
        /* <DEDUP_REMOVED lines=9> */
.L_x_22603:
        /* <DEDUP_REMOVED lines=12> */
.L_x_22612:
[----:B------:R-:W-:-:S07]  /*43b0*/  MOV R34, R134 ;  /* 0x0000008600227202 */ /* 0x000fce0000000f00 */
.L_x_22613:
[----:B------:R-:W-:Y:S05]  /*43c0*/  BSYNC B0 ;  /* 0x0000000000007941 */ /* 0x000fea0003800000 */
.L_x_22611:
        /* <DEDUP_REMOVED lines=16> */
.L_x_22617:
[----:B------:R-:W-:Y:S05]  /*44d0*/  BSYNC B1 ;  /* 0x0000000000017941 */ /* 0x000fea0003800000 */
.L_x_22616:
        /* <DEDUP_REMOVED lines=44> */
.L_x_22615:
[----:B------:R-:W-:Y:S05]  /*47a0*/  BSYNC B0 ;  /* 0x0000000000007941 */ /* 0x000fea0003800000 */
.L_x_22614:
        /* <DEDUP_REMOVED lines=12> */
.L_x_22618:
        /* <DEDUP_REMOVED lines=12> */
.L_x_22621:
[----:B------:R-:W-:-:S07]  /*4930*/  IMAD.MOV.U32 R26, RZ, RZ, R134 ;  /* 0x000000ffff1a7224 */ /* 0x000fce00078e0086 */
.L_x_22622:
[----:B------:R-:W-:Y:S05]  /*4940*/  BSYNC B0 ;  /* 0x0000000000007941 */ /* 0x000fea0003800000 */
.L_x_22620:
        /* <DEDUP_REMOVED lines=16> */
.L_x_22626:
[----:B------:R-:W-:Y:S05]  /*4a50*/  BSYNC B1 ;  /* 0x0000000000017941 */ /* 0x000fea0003800000 */
.L_x_22625:
        /* <DEDUP_REMOVED lines=44> */
.L_x_22624:
[----:B------:R-:W-:Y:S05]  /*4d20*/  BSYNC B0 ;  /* 0x0000000000007941 */ /* 0x000fea0003800000 */
.L_x_22623:
        /* <DEDUP_REMOVED lines=9> */
.L_x_22619:
        /* <DEDUP_REMOVED lines=12> */
.L_x_22628:
[----:B------:R-:W-:-:S07]  /*4e80*/  IMAD.MOV.U32 R26, RZ, RZ, R134 ;  /* 0x000000ffff1a7224 */ /* 0x000fce00078e0086 */
.L_x_22629:
[----:B------:R-:W-:Y:S05]  /*4e90*/  BSYNC B0 ;  /* 0x0000000000007941 */ /* 0x000fea0003800000 */
.L_x_22627:
        /* <DEDUP_REMOVED lines=16> */
.L_x_22633:
[----:B------:R-:W-:Y:S05]  /*4fa0*/  BSYNC B1 ;  /* 0x0000000000017941 */ /* 0x000fea0003800000 */
.L_x_22632:
        /* <DEDUP_REMOVED lines=44> */
.L_x_22631:
[----:B------:R-:W-:Y:S05]  /*5270*/  BSYNC B0 ;  /* 0x0000000000007941 */ /* 0x000fea0003800000 */
.L_x_22630:
        /* <DEDUP_REMOVED lines=12> */
.L_x_22634:
        /* <DEDUP_REMOVED lines=12> */
.L_x_22637:
[----:B------:R-:W-:-:S07]  /*5400*/  IMAD.MOV.U32 R26, RZ, RZ, R134 ;  /* 0x000000ffff1a7224 */ /* 0x000fce00078e0086 */
.L_x_22638:
[----:B------:R-:W-:Y:S05]  /*5410*/  BSYNC B0 ;  /* 0x0000000000007941 */ /* 0x000fea0003800000 */
.L_x_22636:
        /* <DEDUP_REMOVED lines=16> */
.L_x_22642:
[----:B------:R-:W-:Y:S05]  /*5520*/  BSYNC B1 ;  /* 0x0000000000017941 */ /* 0x000fea0003800000 */
.L_x_22641:
        /* <DEDUP_REMOVED lines=44> */
.L_x_22640:
[----:B------:R-:W-:Y:S05]  /*57f0*/  BSYNC B0 ;  /* 0x0000000000007941 */ /* 0x000fea0003800000 */
.L_x_22639:
        /* <DEDUP_REMOVED lines=9> */
.L_x_22635:
        /* <DEDUP_REMOVED lines=12> */
.L_x_22644:
[----:B------:R-:W-:-:S07]  /*5950*/  IMAD.MOV.U32 R26, RZ, RZ, R134 ;  /* 0x000000ffff1a7224 */ /* 0x000fce00078e0086 */
.L_x_22645:
[----:B------:R-:W-:Y:S05]  /*5960*/  BSYNC B0 ;  /* 0x0000000000007941 */ /* 0x000fea0003800000 */
.L_x_22643:
        /* <DEDUP_REMOVED lines=16> */
.L_x_22649:
[----:B------:R-:W-:Y:S05]  /*5a70*/  BSYNC B1 ;  /* 0x0000000000017941 */ /* 0x000fea0003800000 */
.L_x_22648:
        /* <DEDUP_REMOVED lines=44> */
.L_x_22647:
[----:B------:R-:W-:Y:S05]  /*5d40*/  BSYNC B0 ;  /* 0x0000000000007941 */ /* 0x000fea0003800000 */
.L_x_22646:
        /* <DEDUP_REMOVED lines=12> */
.L_x_22650:
        /* <DEDUP_REMOVED lines=12> */
.L_x_22653:
[----:B------:R-:W-:-:S07]  /*5ed0*/  MOV R32, R134 ;  /* 0x0000008600207202 */ /* 0x000fce0000000f00 */
.L_x_22654:
[----:B------:R-:W-:Y:S05]  /*5ee0*/  BSYNC B0 ;  /* 0x0000000000007941 */ /* 0x000fea0003800000 */
.L_x_22652:
        /* <DEDUP_REMOVED lines=18> */
.L_x_22658:
[----:B------:R-:W-:Y:S05]  /*6010*/  BSYNC B1 ;  /* 0x0000000000017941 */ /* 0x000fea0003800000 */
.L_x_22657:
        /* <DEDUP_REMOVED lines=44> */
.L_x_22656:
[----:B------:R-:W-:Y:S05]  /*62e0*/  BSYNC B0 ;  /* 0x0000000000007941 */ /* 0x000fea0003800000 */
.L_x_22655:
        /* <DEDUP_REMOVED lines=9> */
.L_x_22651:
        /* <DEDUP_REMOVED lines=12> */
[----:B------:R-:W-:Y:S01]  /*6440*/  SEL R27, RZ, 0x1000000, P5 ;  /* 0x01000000ff1b7807 */ /* 0x000fe20002800000 */
[----:B------:R-:W-:Y:S01]  /*6450*/  IMAD.WIDE.U32 R32, R32, 0x1000000, RZ ;  /* 0x0100000020207825 */ /* 0x000fe200078e00ff */
[----:B------:R-:W-:Y:S02]  /*6460*/  SEL R26, RZ, 0x1, P3 ;  /* 0x00000001ff1a7807 */ /* 0x000fe40001800000 */
[----:B------:R-:W-:Y:S02]  /*6470*/  SEL R24, RZ, 0x1, P4 ;  /* 0x00000001ff187807 */ /* 0x000fe40002000000 */
[----:B------:R-:W-:Y:S01]  /*6480*/  LOP3.LUT P5, RZ, R136, 0x2, RZ, 0xc0, !PT ;  /* 0x0000000288ff7812 */ /* 0x000fe200078ac0ff */
[----:B------:R-:W3:Y:S01]  /*6490*/  @P1 LDC.64 R28, c[0x0][0x230] ;  /* 0x00008c00ff1c1b82 */ /* 0x000ee20000000a00 */
[----:B------:R-:W-:Y:S01]  /*64a0*/  LOP3.LUT R34, R34, R27, R25, 0xfe, !PT ;  /* 0x0000001b22227212 */ /* 0x000fe200078efe19 */
[----:B------:R-:W-:Y:S01]  /*64b0*/  IMAD.WIDE.U32 R26, R26, 0x10000, RZ ;  /* 0x000100001a1a7825 */ /* 0x000fe200078e00ff */
[----:B------:R-:W-:-:S02]  /*64c0*/  SEL R37, RZ, 0x1, P5 ;  /* 0x00000001ff257807 */ /* 0x000fc40002800000 */
[----:B------:R-:W-:Y:S01]  /*64d0*/  LOP3.LUT P6, RZ, R136, 0x20, RZ, 0xc0, !PT ;  /* 0x0000002088ff7812 */ /* 0x000fe200078cc0ff */
        /* <DEDUP_REMOVED lines=35> */
.L_x_22659:
        /* <DEDUP_REMOVED lines=16> */
.L_x_22661:
[----:B------:R-:W-:-:S07]  /*6810*/  IMAD.MOV.U32 R36, RZ, RZ, R134 ;  /* 0x000000ffff247224 */ /* 0x000fce00078e0086 */
.L_x_22662:
[----:B------:R-:W-:Y:S05]  /*6820*/  BSYNC B0 ;  /* 0x0000000000007941 */ /* 0x000fea0003800000 */
.L_x_22660:
        /* <DEDUP_REMOVED lines=16> */
.L_x_22666:
[----:B------:R-:W-:Y:S05]  /*6930*/  BSYNC B1 ;  /* 0x0000000000017941 */ /* 0x000fea0003800000 */
.L_x_22665:
        /* <DEDUP_REMOVED lines=44> */
.L_x_22664:
[----:B------:R-:W-:Y:S05]  /*6c00*/  BSYNC B0 ;  /* 0x0000000000007941 */ /* 0x000fea0003800000 */
.L_x_22663:
        /* <DEDUP_REMOVED lines=14> */
.L_x_22667:
        /* <DEDUP_REMOVED lines=12> */
.L_x_22670:
[----:B------:R-:W-:-:S07]  /*6db0*/  IMAD.MOV.U32 R36, RZ, RZ, R134 ;  /* 0x000000ffff247224 */ /* 0x000fce00078e0086 */
.L_x_22671:
[----:B------:R-:W-:Y:S05]  /*6dc0*/  BSYNC B0 ;  /* 0x0000000000007941 */ /* 0x000fea0003800000 */
.L_x_22669:
        /* <DEDUP_REMOVED lines=16> */
.L_x_22675:
[----:B------:R-:W-:Y:S05]  /*6ed0*/  BSYNC B1 ;  /* 0x0000000000017941 */ /* 0x000fea0003800000 */
.L_x_22674:
        /* <DEDUP_REMOVED lines=44> */
.L_x_22673:
[----:B------:R-:W-:Y:S05]  /*71a0*/  BSYNC B0 ;  /* 0x0000000000007941 */ /* 0x000fea0003800000 */
.L_x_22672:
        /* <DEDUP_REMOVED lines=9> */
.L_x_22668:
        /* <DEDUP_REMOVED lines=12> */
.L_x_22677:
[----:B------:R-:W-:-:S07]  /*7300*/  IMAD.MOV.U32 R36, RZ, RZ, R134 ;  /* 0x000000ffff247224 */ /* 0x000fce00078e0086 */
.L_x_22678:
[----:B------:R-:W-:Y:S05]  /*7310*/  BSYNC B0 ;  /* 0x0000000000007941 */ /* 0x000fea0003800000 */
.L_x_22676:
        /* <DEDUP_REMOVED lines=16> */
.L_x_22682:
[----:B------:R-:W-:Y:S05]  /*7420*/  BSYNC B1 ;  /* 0x0000000000017941 */ /* 0x000fea0003800000 */
.L_x_22681:
        /* <DEDUP_REMOVED lines=44> */
.L_x_22680:
[----:B------:R-:W-:Y:S05]  /*76f0*/  BSYNC B0 ;  /* 0x0000000000007941 */ /* 0x000fea0003800000 */
.L_x_22679:
        /* <DEDUP_REMOVED lines=14> */
.L_x_22683:
        /* <DEDUP_REMOVED lines=12> */
.L_x_22686:
[----:B------:R-:W-:-:S07]  /*78a0*/  MOV R24, R134 ;  /* 0x0000008600187202 */ /* 0x000fce0000000f00 */
.L_x_22687:
[----:B------:R-:W-:Y:S05]  /*78b0*/  BSYNC B0 ;  /* 0x0000000000007941 */ /* 0x000fea0003800000 */
.L_x_22685:
        /* <DEDUP_REMOVED lines=16> */
.L_x_22691:
[----:B------:R-:W-:Y:S05]  /*79c0*/  BSYNC B1 ;  /* 0x0000000000017941 */ /* 0x000fea0003800000 */
.L_x_22690:
        /* <DEDUP_REMOVED lines=44> */
.L_x_22689:
[----:B------:R-:W-:Y:S05]  /*7c90*/  BSYNC B0 ;  /* 0x0000000000007941 */ /* 0x000fea0003800000 */
.L_x_22688:
        /* <DEDUP_REMOVED lines=9> */
.L_x_22684:
        /* <DEDUP_REMOVED lines=12> */
.L_x_22693:
[----:B------:R-:W-:-:S07]  /*7df0*/  IMAD.MOV.U32 R24, RZ, RZ, R134 ;  /* 0x000000ffff187224 */ /* 0x000fce00078e0086 */
.L_x_22694:
[----:B------:R-:W-:Y:S05]  /*7e00*/  BSYNC B0 ;  /* 0x0000000000007941 */ /* 0x000fea0003800000 */
.L_x_22692:
        /* <DEDUP_REMOVED lines=16> */
.L_x_22698:
[----:B------:R-:W-:Y:S05]  /*7f10*/  BSYNC B1 ;  /* 0x0000000000017941 */ /* 0x000fea0003800000 */
.L_x_22697:
        /* <DEDUP_REMOVED lines=44> */
.L_x_22696:
[----:B------:R-:W-:Y:S05]  /*81e0*/  BSYNC B0 ;  /* 0x0000000000007941 */ /* 0x000fea0003800000 */
.L_x_22695:
        /* <DEDUP_REMOVED lines=14> */
.L_x_22699:
        /* <DEDUP_REMOVED lines=12> */
.L_x_22702:
[----:B------:R-:W-:-:S07]  /*8390*/  MOV R24, R134 ;  /* 0x0000008600187202 */ /* 0x000fce0000000f00 */
.L_x_22703:
[----:B------:R-:W-:Y:S05]  /*83a0*/  BSYNC B0 ;  /* 0x0000000000007941 */ /* 0x000fea0003800000 */
.L_x_22701:
        /* <DEDUP_REMOVED lines=16> */
.L_x_22707:
[----:B------:R-:W-:Y:S05]  /*84b0*/  BSYNC B1 ;  /* 0x0000000000017941 */ /* 0x000fea0003800000 */
.L_x_22706:
        /* <DEDUP_REMOVED lines=44> */
.L_x_22705:
[----:B------:R-:W-:Y:S05]  /*8780*/  BSYNC B0 ;  /* 0x0000000000007941 */ /* 0x000fea0003800000 */
.L_x_22704:
        /* <DEDUP_REMOVED lines=9> */
.L_x_22700:
        /* <DEDUP_REMOVED lines=12> */
.L_x_22709:
[----:B------:R-:W-:-:S07]  /*88e0*/  IMAD.MOV.U32 R24, RZ, RZ, R134 ;  /* 0x000000ffff187224 */ /* 0x000fce00078e0086 */
.L_x_22710:
[----:B------:R-:W-:Y:S05]  /*88f0*/  BSYNC B0 ;  /* 0x0000000000007941 */ /* 0x000fea0003800000 */
.L_x_22708:
        /* <DEDUP_REMOVED lines=16> */
.L_x_22714:
[----:B------:R-:W-:Y:S05]  /*8a00*/  BSYNC B1 ;  /* 0x0000000000017941 */ /* 0x000fea0003800000 */
.L_x_22713:
        /* <DEDUP_REMOVED lines=44> */
.L_x_22712:
[----:B------:R-:W-:Y:S05]  /*8cd0*/  BSYNC B0 ;  /* 0x0000000000007941 */ /* 0x000fea0003800000 */
.L_x_22711:
        /* <DEDUP_REMOVED lines=14> */
.L_x_22715:
        /* <DEDUP_REMOVED lines=12> */
.L_x_22718:
[----:B------:R-:W-:-:S07]  /*8e80*/  MOV R34, R134 ;  /* 0x0000008600227202 */ /* 0x000fce0000000f00 */
.L_x_22719:
[----:B------:R-:W-:Y:S05]  /*8e90*/  BSYNC B0 ;  /* 0x0000000000007941 */ /* 0x000fea0003800000 */
.L_x_22717:
        /* <DEDUP_REMOVED lines=16> */
.L_x_22723:
[----:B------:R-:W-:Y:S05]  /*8fa0*/  BSYNC B1 ;  /* 0x0000000000017941 */ /* 0x000fea0003800000 */
.L_x_22722:
        /* <DEDUP_REMOVED lines=44> */
.L_x_22721:
[----:B------:R-:W-:Y:S05]  /*9270*/  BSYNC B0 ;  /* 0x0000000000007941 */ /* 0x000fea0003800000 */
.L_x_22720:
        /* <DEDUP_REMOVED lines=9> */
.L_x_22716:
        /* <DEDUP_REMOVED lines=12> */
.L_x_22725:
[----:B------:R-:W-:-:S07]  /*93d0*/  IMAD.MOV.U32 R34, RZ, RZ, R134 ;  /* 0x000000ffff227224 */ /* 0x000fce00078e0086 */
.L_x_22726:
[----:B------:R-:W-:Y:S05]  /*93e0*/  BSYNC B0 ;  /* 0x0000000000007941 */ /* 0x000fea0003800000 */
.L_x_22724:
        /* <DEDUP_REMOVED lines=16> */
.L_x_22730:
[----:B------:R-:W-:Y:S05]  /*94f0*/  BSYNC B1 ;  /* 0x0000000000017941 */ /* 0x000fea0003800000 */
.L_x_22729:
        /* <DEDUP_REMOVED lines=44> */
.L_x_22728:
[----:B------:R-:W-:Y:S05]  /*97c0*/  BSYNC B0 ;  /* 0x0000000000007941 */ /* 0x000fea0003800000 */
.L_x_22727:
        /* <DEDUP_REMOVED lines=14> */
.L_x_22731:
        /* <DEDUP_REMOVED lines=12> */
.L_x_22734:
[----:B------:R-:W-:-:S07]  /*9970*/  MOV R34, R134 ;  /* 0x0000008600227202 */ /* 0x000fce0000000f00 */
.L_x_22735:
[----:B------:R-:W-:Y:S05]  /*9980*/  BSYNC B0 ;  /* 0x0000000000007941 */ /* 0x000fea0003800000 */
.L_x_22733:
        /* <DEDUP_REMOVED lines=16> */
.L_x_22739:
[----:B------:R-:W-:Y:S05]  /*9a90*/  BSYNC B1 ;  /* 0x0000000000017941 */ /* 0x000fea0003800000 */
.L_x_22738:
        /* <DEDUP_REMOVED lines=44> */
.L_x_22737:
[----:B------:R-:W-:Y:S05]  /*9d60*/  BSYNC B0 ;  /* 0x0000000000007941 */ /* 0x000fea0003800000 */
.L_x_22736:
        /* <DEDUP_REMOVED lines=9> */
.L_x_22732:
        /* <DEDUP_REMOVED lines=12> */
.L_x_22741:
[----:B------:R-:W-:-:S07]  /*9ec0*/  IMAD.MOV.U32 R34, RZ, RZ, R134 ;  /* 0x000000ffff227224 */ /* 0x000fce00078e0086 */
.L_x_22742:
[----:B------:R-:W-:Y:S05]  /*9ed0*/  BSYNC B0 ;  /* 0x0000000000007941 */ /* 0x000fea0003800000 */
.L_x_22740:
        /* <DEDUP_REMOVED lines=16> */
.L_x_22746:
[----:B------:R-:W-:Y:S05]  /*9fe0*/  BSYNC B1 ;  /* 0x0000000000017941 */ /* 0x000fea0003800000 */
.L_x_22745:
        /* <DEDUP_REMOVED lines=44> */
.L_x_22744:
[----:B------:R-:W-:Y:S05]  /*a2b0*/  BSYNC B0 ;  /* 0x0000000000007941 */ /* 0x000fea0003800000 */
.L_x_22743:
        /* <DEDUP_REMOVED lines=12> */
.L_x_22747:
        /* <DEDUP_REMOVED lines=12> */
.L_x_22750:
[----:B------:R-:W-:-:S07]  /*a440*/  MOV R26, R134 ;  /* 0x00000086001a7202 */ /* 0x000fce0000000f00 */
.L_x_22751:
[----:B------:R-:W-:Y:S05]  /*a450*/  BSYNC B0 ;  /* 0x0000000000007941 */ /* 0x000fea0003800000 */
.L_x_22749:
        /* <DEDUP_REMOVED lines=16> */
.L_x_22755:
[----:B------:R-:W-:Y:S05]  /*a560*/  BSYNC B1 ;  /* 0x0000000000017941 */ /* 0x000fea0003800000 */
.L_x_22754:
        /* <DEDUP_REMOVED lines=44> */
.L_x_22753:
[----:B------:R-:W-:Y:S05]  /*a830*/  BSYNC B0 ;  /* 0x0000000000007941 */ /* 0x000fea0003800000 */
.L_x_22752:
        /* <DEDUP_REMOVED lines=9> */
.L_x_22748:
        /* <DEDUP_REMOVED lines=12> */
.L_x_22757:
[----:B------:R-:W-:-:S07]  /*a990*/  IMAD.MOV.U32 R26, RZ, RZ, R134 ;  /* 0x000000ffff1a7224 */ /* 0x000fce00078e0086 */
.L_x_22758:
[----:B------:R-:W-:Y:S05]  /*a9a0*/  BSYNC B0 ;  /* 0x0000000000007941 */ /* 0x000fea0003800000 */
.L_x_22756:
        /* <DEDUP_REMOVED lines=16> */
.L_x_22762:
[----:B------:R-:W-:Y:S05]  /*aab0*/  BSYNC B1 ;  /* 0x0000000000017941 */ /* 0x000fea0003800000 */
.L_x_22761:
        /* <DEDUP_REMOVED lines=44> */
.L_x_22760:
[----:B------:R-:W-:Y:S05]  /*ad80*/  BSYNC B0 ;  /* 0x0000000000007941 */ /* 0x000fea0003800000 */
.L_x_22759:
        /* <DEDUP_REMOVED lines=12> */
.L_x_22763:
        /* <DEDUP_REMOVED lines=12> */
.L_x_22766:
[----:B------:R-:W-:-:S07]  /*af10*/  MOV R26, R134 ;  /* 0x00000086001a7202 */ /* 0x000fce0000000f00 */
.L_x_22767:
[----:B------:R-:W-:Y:S05]  /*af20*/  BSYNC B0 ;  /* 0x0000000000007941 */ /* 0x000fea0003800000 */
.L_x_22765:
        /* <DEDUP_REMOVED lines=16> */
.L_x_22771:
[----:B------:R-:W-:Y:S05]  /*b030*/  BSYNC B1 ;  /* 0x0000000000017941 */ /* 0x000fea0003800000 */
.L_x_22770:
        /* <DEDUP_REMOVED lines=44> */
.L_x_22769:
[----:B------:R-:W-:Y:S05]  /*b300*/  BSYNC B0 ;  /* 0x0000000000007941 */ /* 0x000fea0003800000 */
.L_x_22768:
        /* <DEDUP_REMOVED lines=9> */
.L_x_22764:
        /* <DEDUP_REMOVED lines=12> */
.L_x_22773:
[----:B------:R-:W-:-:S07]  /*b460*/  IMAD.MOV.U32 R26, RZ, RZ, R134 ;  /* 0x000000ffff1a7224 */ /* 0x000fce00078e0086 */
.L_x_22774:
[----:B------:R-:W-:Y:S05]  /*b470*/  BSYNC B0 ;  /* 0x0000000000007941 */ /* 0x000fea0003800000 */
.L_x_22772:
        /* <DEDUP_REMOVED lines=16> */
.L_x_22778:
[----:B------:R-:W-:Y:S05]  /*b580*/  BSYNC B1 ;  /* 0x0000000000017941 */ /* 0x000fea0003800000 */
.L_x_22777:
        /* <DEDUP_REMOVED lines=44> */
.L_x_22776:
[----:B------:R-:W-:Y:S05]  /*b850*/  BSYNC B0 ;  /* 0x0000000000007941 */ /* 0x000fea0003800000 */
.L_x_22775:
        /* <DEDUP_REMOVED lines=12> */
.L_x_22779:
        /* <DEDUP_REMOVED lines=12> */
.L_x_22782:
[----:B------:R-:W-:-:S07]  /*b9e0*/  MOV R32, R134 ;  /* 0x0000008600207202 */ /* 0x000fce0000000f00 */
.L_x_22783:
[----:B------:R-:W-:Y:S05]  /*b9f0*/  BSYNC B0 ;  /* 0x0000000000007941 */ /* 0x000fea0003800000 */
.L_x_22781:
        /* <DEDUP_REMOVED lines=18> */
.L_x_22787:
[----:B------:R-:W-:Y:S05]  /*bb20*/  BSYNC B1 ;  /* 0x0000000000017941 */ /* 0x000fea0003800000 */
.L_x_22786:
        /* <DEDUP_REMOVED lines=44> */
.L_x_22785:
[----:B------:R-:W-:Y:S05]  /*bdf0*/  BSYNC B0 ;  /* 0x0000000000007941 */ /* 0x000fea0003800000 */
.L_x_22784:
        /* <DEDUP_REMOVED lines=9> */
.L_x_22780:
[----:B------:R-:W-:Y:S01]  /*be90*/  P2R R24, PR, RZ, 0x4 ;  /* 0x00000004ff187803 */ /* 0x000fe20000000000 */
[----:B------:R-:W-:Y:S01]  /*bea0*/  IMAD.WIDE.U32 R28, R141, 0x20, R146 ;  /* 0x000000208d1c7825 */ /* 0x000fe200078e0092 */
[C---:B------:R-:W-:Y:S01]  /*beb0*/  LOP3.LUT P2, RZ, R136.reuse, 0x4, RZ, 0xc0, !PT ;  /* 0x0000000488ff7812 */ /* 0x040fe2000784c0ff */
        /* <DEDUP_REMOVED lines=52> */
.L_x_22788:
[----:B------:R2:W5:Y:S04]  /*c200*/  @P0 LDG.E.128 R68, desc[UR4][R34.64] ;  /* 0x0000000422440981 */ /* 0x000568000c1e1d00 */
        /* <DEDUP_REMOVED lines=15> */
.L_x_22790:
[----:B------:R-:W-:-:S07]  /*c300*/  IMAD.MOV.U32 R36, RZ, RZ, R134 ;  /* 0x000000ffff247224 */ /* 0x000fce00078e0086 */
.L_x_22791:
[----:B------:R-:W-:Y:S05]  /*c310*/  BSYNC B0 ;  /* 0x0000000000007941 */ /* 0x000fea0003800000 */
.L_x_22789:
        /* <DEDUP_REMOVED lines=16> */
.L_x_22795:
[----:B------:R-:W-:Y:S05]  /*c420*/  BSYNC B1 ;  /* 0x0000000000017941 */ /* 0x000fea0003800000 */
.L_x_22794:
        /* <DEDUP_REMOVED lines=44> */
.L_x_22793:
[----:B------:R-:W-:Y:S05]  /*c6f0*/  BSYNC B0 ;  /* 0x0000000000007941 */ /* 0x000fea0003800000 */
.L_x_22792:
        /* <DEDUP_REMOVED lines=14> */
.L_x_22796:
        /* <DEDUP_REMOVED lines=12> */
.L_x_22799:
[----:B------:R-:W-:-:S07]  /*c8a0*/  MOV R36, R134 ;  /* 0x0000008600247202 */ /* 0x000fce0000000f00 */
.L_x_22800:
[----:B------:R-:W-:Y:S05]  /*c8b0*/  BSYNC B0 ;  /* 0x0000000000007941 */ /* 0x000fea0003800000 */
.L_x_22798:
        /* <DEDUP_REMOVED lines=16> */
.L_x_22804:
[----:B------:R-:W-:Y:S05]  /*c9c0*/  BSYNC B1 ;  /* 0x0000000000017941 */ /* 0x000fea0003800000 */
.L_x_22803:
        /* <DEDUP_REMOVED lines=44> */
.L_x_22802:
[----:B------:R-:W-:Y:S05]  /*cc90*/  BSYNC B0 ;  /* 0x0000000000007941 */ /* 0x000fea0003800000 */
.L_x_22801:
        /* <DEDUP_REMOVED lines=9> */
.L_x_22797:
        /* <DEDUP_REMOVED lines=12> */
.L_x_22806:
[----:B------:R-:W-:-:S07]  /*cdf0*/  IMAD.MOV.U32 R36, RZ, RZ, R134 ;  /* 0x000000ffff247224 */ /* 0x000fce00078e0086 */
.L_x_22807:
[----:B------:R-:W-:Y:S05]  /*ce00*/  BSYNC B0 ;  /* 0x0000000000007941 */ /* 0x000fea0003800000 */
.L_x_22805:
        /* <DEDUP_REMOVED lines=16> */
.L_x_22811:
[----:B------:R-:W-:Y:S05]  /*cf10*/  BSYNC B1 ;  /* 0x0000000000017941 */ /* 0x000fea0003800000 */
.L_x_22810:
        /* <DEDUP_REMOVED lines=44> */
.L_x_22809:
[----:B------:R-:W-:Y:S05]  /*d1e0*/  BSYNC B0 ;  /* 0x0000000000007941 */ /* 0x000fea0003800000 */
.L_x_22808:
        /* <DEDUP_REMOVED lines=14> */
.L_x_22812:
        /* <DEDUP_REMOVED lines=12> */
.L_x_22815:
[----:B------:R-:W-:-:S07]  /*d390*/  MOV R24, R134 ;  /* 0x0000008600187202 */ /* 0x000fce0000000f00 */
.L_x_22816:
[----:B------:R-:W-:Y:S05]  /*d3a0*/  BSYNC B0 ;  /* 0x0000000000007941 */ /* 0x000fea0003800000 */
.L_x_22814:
        /* <DEDUP_REMOVED lines=16> */
.L_x_22820:
[----:B------:R-:W-:Y:S05]  /*d4b0*/  BSYNC B1 ;  /* 0x0000000000017941 */ /* 0x000fea0003800000 */
.L_x_22819:
        /* <DEDUP_REMOVED lines=44> */
.L_x_22818:
[----:B------:R-:W-:Y:S05]  /*d780*/  BSYNC B0 ;  /* 0x0000000000007941 */ /* 0x000fea0003800000 */
.L_x_22817:
        /* <DEDUP_REMOVED lines=9> */
.L_x_22813:
        /* <DEDUP_REMOVED lines=12> */
.L_x_22822:
[----:B------:R-:W-:-:S07]  /*d8e0*/  IMAD.MOV.U32 R24, RZ, RZ, R134 ;  /* 0x000000ffff187224 */ /* 0x000fce00078e0086 */
.L_x_22823:
[----:B------:R-:W-:Y:S05]  /*d8f0*/  BSYNC B0 ;  /* 0x0000000000007941 */ /* 0x000fea0003800000 */
.L_x_22821:
        /* <DEDUP_REMOVED lines=16> */
.L_x_22827:
[----:B------:R-:W-:Y:S05]  /*da00*/  BSYNC B1 ;  /* 0x0000000000017941 */ /* 0x000fea0003800000 */
.L_x_22826:
        /* <DEDUP_REMOVED lines=44> */
.L_x_22825:
[----:B------:R-:W-:Y:S05]  /*dcd0*/  BSYNC B0 ;  /* 0x0000000000007941 */ /* 0x000fea0003800000 */
.L_x_22824:
        /* <DEDUP_REMOVED lines=14> */
.L_x_22828:
        /* <DEDUP_REMOVED lines=12> */
.L_x_22831:
[----:B------:R-:W-:-:S07]  /*de80*/  MOV R24, R134 ;  /* 0x0000008600187202 */ /* 0x000fce0000000f00 */
.L_x_22832:
[----:B------:R-:W-:Y:S05]  /*de90*/  BSYNC B0 ;  /* 0x0000000000007941 */ /* 0x000fea0003800000 */
.L_x_22830:
        /* <DEDUP_REMOVED lines=16> */
.L_x_22836:
[----:B------:R-:W-:Y:S05]  /*dfa0*/  BSYNC B1 ;  /* 0x0000000000017941 */ /* 0x000fea0003800000 */
.L_x_22835:
        /* <DEDUP_REMOVED lines=44> */
.L_x_22834:
[----:B------:R-:W-:Y:S05]  /*e270*/  BSYNC B0 ;  /* 0x0000000000007941 */ /* 0x000fea0003800000 */
.L_x_22833:
        /* <DEDUP_REMOVED lines=9> */
.L_x_22829:
        /* <DEDUP_REMOVED lines=12> */
.L_x_22838:
[----:B------:R-:W-:-:S07]  /*e3d0*/  IMAD.MOV.U32 R24, RZ, RZ, R134 ;  /* 0x000000ffff187224 */ /* 0x000fce00078e0086 */
.L_x_22839:
[----:B------:R-:W-:Y:S05]  /*e3e0*/  BSYNC B0 ;  /* 0x0000000000007941 */ /* 0x000fea0003800000 */
.L_x_22837:
        /* <DEDUP_REMOVED lines=16> */
.L_x_22843:
[----:B------:R-:W-:Y:S05]  /*e4f0*/  BSYNC B1 ;  /* 0x0000000000017941 */ /* 0x000fea0003800000 */
.L_x_22842:
        /* <DEDUP_REMOVED lines=44> */
.L_x_22841:
[----:B------:R-:W-:Y:S05]  /*e7c0*/  BSYNC B0 ;  /* 0x0000000000007941 */ /* 0x000fea0003800000 */
.L_x_22840:
        /* <DEDUP_REMOVED lines=14> */
.L_x_22844:
        /* <DEDUP_REMOVED lines=12> */
.L_x_22847:
[----:B------:R-:W-:-:S07]  /*e970*/  MOV R34, R134 ;  /* 0x0000008600227202 */ /* 0x000fce0000000f00 */
.L_x_22848:
[----:B------:R-:W-:Y:S05]  /*e980*/  BSYNC B0 ;  /* 0x0000000000007941 */ /* 0x000fea0003800000 */
.L_x_22846:
        /* <DEDUP_REMOVED lines=16> */
.L_x_22852:
[----:B------:R-:W-:Y:S05]  /*ea90*/  BSYNC B1 ;  /* 0x0000000000017941 */ /* 0x000fea0003800000 */
.L_x_22851:
        /* <DEDUP_REMOVED lines=44> */
.L_x_22850:
[----:B------:R-:W-:Y:S05]  /*ed60*/  BSYNC B0 ;  /* 0x0000000000007941 */ /* 0x000fea0003800000 */
.L_x_22849:
        /* <DEDUP_REMOVED lines=9> */
.L_x_22845:
        /* <DEDUP_REMOVED lines=12> */
.L_x_22854:
[----:B------:R-:W-:-:S07]  /*eec0*/  IMAD.MOV.U32 R34, RZ, RZ, R134 ;  /* 0x000000ffff227224 */ /* 0x000fce00078e0086 */
.L_x_22855:
[----:B------:R-:W-:Y:S05]  /*eed0*/  BSYNC B0 ;  /* 0x0000000000007941 */ /* 0x000fea0003800000 */
.L_x_22853:
        /* <DEDUP_REMOVED lines=16> */
.L_x_22859:
[----:B------:R-:W-:Y:S05]  /*efe0*/  BSYNC B1 ;  /* 0x0000000000017941 */ /* 0x000fea0003800000 */
.L_x_22858:
        /* <DEDUP_REMOVED lines=44> */
.L_x_22857:
[----:B------:R-:W-:Y:S05]  /*f2b0*/  BSYNC B0 ;  /* 0x0000000000007941 */ /* 0x000fea0003800000 */
.L_x_22856:
        /* <DEDUP_REMOVED lines=14> */
.L_x_22860:
        /* <DEDUP_REMOVED lines=12> */
.L_x_22863:
[----:B------:R-:W-:-:S07]  /*f460*/  MOV R34, R134 ;  /* 0x0000008600227202 */ /* 0x000fce0000000f00 */
.L_x_22864:
[----:B------:R-:W-:Y:S05]  /*f470*/  BSYNC B0 ;  /* 0x0000000000007941 */ /* 0x000fea0003800000 */
.L_x_22862:
        /* <DEDUP_REMOVED lines=16> */
.L_x_22868:
[----:B------:R-:W-:Y:S05]  /*f580*/  BSYNC B1 ;  /* 0x0000000000017941 */ /* 0x000fea0003800000 */
.L_x_22867:
        /* <DEDUP_REMOVED lines=44> */
.L_x_22866:
[----:B------:R-:W-:Y:S05]  /*f850*/  BSYNC B0 ;  /* 0x0000000000007941 */ /* 0x000fea0003800000 */
.L_x_22865:
        /* <DEDUP_REMOVED lines=9> */
.L_x_22861:
        /* <DEDUP_REMOVED lines=12> */
.L_x_22870:
[----:B------:R-:W-:-:S07]  /*f9b0*/  IMAD.MOV.U32 R34, RZ, RZ, R134 ;  /* 0x000000ffff227224 */ /* 0x000fce00078e0086 */
.L_x_22871:
[----:B------:R-:W-:Y:S05]  /*f9c0*/  BSYNC B0 ;  /* 0x0000000000007941 */ /* 0x000fea0003800000 */
.L_x_22869:
        /* <DEDUP_REMOVED lines=16> */
.L_x_22875:
[----:B------:R-:W-:Y:S05]  /*fad0*/  BSYNC B1 ;  /* 0x0000000000017941 */ /* 0x000fea0003800000 */
.L_x_22874:
        /* <DEDUP_REMOVED lines=44> */
.L_x_22873:
[----:B------:R-:W-:Y:S05]  /*fda0*/  BSYNC B0 ;  /* 0x0000000000007941 */ /* 0x000fea0003800000 */
.L_x_22872:
        /* <DEDUP_REMOVED lines=12> */
.L_x_22876:
        /* <DEDUP_REMOVED lines=12> */
.L_x_22879:
[----:B------:R-:W-:-:S07]  /*ff30*/  MOV R26, R134 ;  /* 0x00000086001a7202 */ /* 0x000fce0000000f00 */
.L_x_22880:
[----:B------:R-:W-:Y:S05]  /*ff40*/  BSYNC B0 ;  /* 0x0000000000007941 */ /* 0x000fea0003800000 */
.L_x_22878:
        /* <DEDUP_REMOVED lines=16> */
.L_x_22884:
[----:B------:R-:W-:Y:S05]  /*10050*/  BSYNC B1 ;  /* 0x0000000000017941 */ /* 0x000fea0003800000 */
.L_x_22883:
        /* <DEDUP_REMOVED lines=44> */
.L_x_22882:
[----:B------:R-:W-:Y:S05]  /*10320*/  BSYNC B0 ;  /* 0x0000000000007941 */ /* 0x000fea0003800000 */
.L_x_22881:
        /* <DEDUP_REMOVED lines=9> */
.L_x_22877:
        /* <DEDUP_REMOVED lines=12> */
.L_x_22886:
[----:B------:R-:W-:-:S07]  /*10480*/  IMAD.MOV.U32 R26, RZ, RZ, R134 ;  /* 0x000000ffff1a7224 */ /* 0x000fce00078e0086 */
.L_x_22887:
[----:B------:R-:W-:Y:S05]  /*10490*/  BSYNC B0 ;  /* 0x0000000000007941 */ /* 0x000fea0003800000 */
.L_x_22885:
        /* <DEDUP_REMOVED lines=16> */
.L_x_22891:
[----:B------:R-:W-:Y:S05]  /*105a0*/  BSYNC B1 ;  /* 0x0000000000017941 */ /* 0x000fea0003800000 */
.L_x_22890:
        /* <DEDUP_REMOVED lines=44> */
.L_x_22889:
[----:B------:R-:W-:Y:S05]  /*10870*/  BSYNC B0 ;  /* 0x0000000000007941 */ /* 0x000fea0003800000 */
.L_x_22888:
        /* <DEDUP_REMOVED lines=12> */
.L_x_22892:
        /* <DEDUP_REMOVED lines=12> */
.L_x_22895:
[----:B------:R-:W-:-:S07]  /*10a00*/  MOV R26, R134 ;  /* 0x00000086001a7202 */ /* 0x000fce0000000f00 */
.L_x_22896:
[----:B------:R-:W-:Y:S05]  /*10a10*/  BSYNC B0 ;  /* 0x0000000000007941 */ /* 0x000fea0003800000 */
.L_x_22894:
        /* <DEDUP_REMOVED lines=16> */
.L_x_22900:
[----:B------:R-:W-:Y:S05]  /*10b20*/  BSYNC B1 ;  /* 0x0000000000017941 */ /* 0x000fea0003800000 */
.L_x_22899:
        /* <DEDUP_REMOVED lines=44> */
.L_x_22898:
[----:B------:R-:W-:Y:S05]  /*10df0*/  BSYNC B0 ;  /* 0x0000000000007941 */ /* 0x000fea0003800000 */
.L_x_22897:
        /* <DEDUP_REMOVED lines=9> */
.L_x_22893:
        /* <DEDUP_REMOVED lines=12> */
.L_x_22902:
[----:B------:R-:W-:-:S07]  /*10f50*/  IMAD.MOV.U32 R26, RZ, RZ, R134 ;  /* 0x000000ffff1a7224 */ /* 0x000fce00078e0086 */
.L_x_22903:
[----:B------:R-:W-:Y:S05]  /*10f60*/  BSYNC B0 ;  /* 0x0000000000007941 */ /* 0x000fea0003800000 */
.L_x_22901:
        /* <DEDUP_REMOVED lines=16> */
.L_x_22907:
[----:B------:R-:W-:Y:S05]  /*11070*/  BSYNC B1 ;  /* 0x0000000000017941 */ /* 0x000fea0003800000 */
.L_x_22906:
        /* <DEDUP_REMOVED lines=44> */
.L_x_22905:
[----:B------:R-:W-:Y:S05]  /*11340*/  BSYNC B0 ;  /* 0x0000000000007941 */ /* 0x000fea0003800000 */
.L_x_22904:
        /* <DEDUP_REMOVED lines=12> */
.L_x_22908:
        /* <DEDUP_REMOVED lines=12> */
.L_x_22911:
[----:B------:R-:W-:-:S07]  /*114d0*/  MOV R32, R134 ;  /* 0x0000008600207202 */ /* 0x000fce0000000f00 */
.L_x_22912:
[----:B------:R-:W-:Y:S05]  /*114e0*/  BSYNC B0 ;  /* 0x0000000000007941 */ /* 0x000fea0003800000 */
.L_x_22910:
        /* <DEDUP_REMOVED lines=18> */
.L_x_22916:
[----:B------:R-:W-:Y:S05]  /*11610*/  BSYNC B1 ;  /* 0x0000000000017941 */ /* 0x000fea0003800000 */
.L_x_22915:
        /* <DEDUP_REMOVED lines=44> */
.L_x_22914:
[----:B------:R-:W-:Y:S05]  /*118e0*/  BSYNC B0 ;  /* 0x0000000000007941 */ /* 0x000fea0003800000 */
.L_x_22913:
        /* <DEDUP_REMOVED lines=9> */
.L_x_22909:
        /* <DEDUP_REMOVED lines=55> */
.L_x_22917:
        /* <DEDUP_REMOVED lines=16> */
.L_x_22919:
[----:B------:R-:W-:-:S07]  /*11df0*/  IMAD.MOV.U32 R94, RZ, RZ, R134 ;  /* 0x000000ffff5e7224 */ /* 0x000fce00078e0086 */
.L_x_22920:
[----:B------:R-:W-:Y:S05]  /*11e00*/  BSYNC B0 ;  /* 0x0000000000007941 */ /* 0x000fea0003800000 */
.L_x_22918:
        /* <DEDUP_REMOVED lines=16> */
.L_x_22924:
[----:B------:R-:W-:Y:S05]  /*11f10*/  BSYNC B1 ;  /* 0x0000000000017941 */ /* 0x000fea0003800000 */
.L_x_22923:
        /* <DEDUP_REMOVED lines=44> */
.L_x_22922:
[----:B------:R-:W-:Y:S05]  /*121e0*/  BSYNC B0 ;  /* 0x0000000000007941 */ /* 0x000fea0003800000 */
.L_x_22921:
        /* <DEDUP_REMOVED lines=14> */
.L_x_22925:
        /* <DEDUP_REMOVED lines=12> */
.L_x_22928:
[----:B------:R-:W-:-:S07]  /*12390*/  MOV R33, R134 ;  /* 0x0000008600217202 */ /* 0x000fce0000000f00 */
.L_x_22929:
[----:B------:R-:W-:Y:S05]  /*123a0*/  BSYNC B0 ;  /* 0x0000000000007941 */ /* 0x000fea0003800000 */
.L_x_22927:
        /* <DEDUP_REMOVED lines=16> */
.L_x_22933:
[----:B------:R-:W-:Y:S05]  /*124b0*/  BSYNC B1 ;  /* 0x0000000000017941 */ /* 0x000fea0003800000 */
.L_x_22932:
        /* <DEDUP_REMOVED lines=44> */
.L_x_22931:
[----:B------:R-:W-:Y:S05]  /*12780*/  BSYNC B0 ;  /* 0x0000000000007941 */ /* 0x000fea0003800000 */
.L_x_22930:
        /* <DEDUP_REMOVED lines=9> */
.L_x_22926:
        /* <DEDUP_REMOVED lines=12> */
.L_x_22935:
[----:B------:R-:W-:-:S07]  /*128e0*/  IMAD.MOV.U32 R33, RZ, RZ, R134 ;  /* 0x000000ffff217224 */ /* 0x000fce00078e0086 */
.L_x_22936:
[----:B------:R-:W-:Y:S05]  /*128f0*/  BSYNC B0 ;  /* 0x0000000000007941 */ /* 0x000fea0003800000 */
.L_x_22934:
        /* <DEDUP_REMOVED lines=16> */
.L_x_22940:
[----:B------:R-:W-:Y:S05]  /*12a00*/  BSYNC B1 ;  /* 0x0000000000017941 */ /* 0x000fea0003800000 */
.L_x_22939:
        /* <DEDUP_REMOVED lines=44> */
.L_x_22938:
[----:B------:R-:W-:Y:S05]  /*12cd0*/  BSYNC B0 ;  /* 0x0000000000007941 */ /* 0x000fea0003800000 */
.L_x_22937:
        /* <DEDUP_REMOVED lines=14> */
.L_x_22941:
        /* <DEDUP_REMOVED lines=12> */
.L_x_22944:
[----:B------:R-:W-:-:S07]  /*12e80*/  MOV R24, R134 ;  /* 0x0000008600187202 */ /* 0x000fce0000000f00 */
.L_x_22945:
[----:B------:R-:W-:Y:S05]  /*12e90*/  BSYNC B0 ;  /* 0x0000000000007941 */ /* 0x000fea0003800000 */
.L_x_22943:
        /* <DEDUP_REMOVED lines=16> */
.L_x_22949:
[----:B------:R-:W-:Y:S05]  /*12fa0*/  BSYNC B1 ;  /* 0x0000000000017941 */ /* 0x000fea0003800000 */
.L_x_22948:
        /* <DEDUP_REMOVED lines=44> */
.L_x_22947:
[----:B------:R-:W-:Y:S05]  /*13270*/  BSYNC B0 ;  /* 0x0000000000007941 */ /* 0x000fea0003800000 */
.L_x_22946:
        /* <DEDUP_REMOVED lines=9> */
.L_x_22942:
        /* <DEDUP_REMOVED lines=12> */
.L_x_22951:
[----:B------:R-:W-:-:S07]  /*133d0*/  IMAD.MOV.U32 R24, RZ, RZ, R134 ;  /* 0x000000ffff187224 */ /* 0x000fce00078e0086 */
.L_x_22952:
[----:B------:R-:W-:Y:S05]  /*133e0*/  BSYNC B0 ;  /* 0x0000000000007941 */ /* 0x000fea0003800000 */
.L_x_22950:
        /* <DEDUP_REMOVED lines=16> */
.L_x_22956:
[----:B------:R-:W-:Y:S05]  /*134f0*/  BSYNC B1 ;  /* 0x0000000000017941 */ /* 0x000fea0003800000 */
.L_x_22955:
        /* <DEDUP_REMOVED lines=44> */
.L_x_22954:
[----:B------:R-:W-:Y:S05]  /*137c0*/  BSYNC B0 ;  /* 0x0000000000007941 */ /* 0x000fea0003800000 */
.L_x_22953:
        /* <DEDUP_REMOVED lines=14> */
.L_x_22957:
        /* <DEDUP_REMOVED lines=12> */
.L_x_22960:
[----:B------:R-:W-:-:S07]  /*13970*/  MOV R24, R134 ;  /* 0x0000008600187202 */ /* 0x000fce0000000f00 */
.L_x_22961:
[----:B------:R-:W-:Y:S05]  /*13980*/  BSYNC B0 ;  /* 0x0000000000007941 */ /* 0x000fea0003800000 */
.L_x_22959:
        /* <DEDUP_REMOVED lines=16> */
.L_x_22965:
[----:B------:R-:W-:Y:S05]  /*13a90*/  BSYNC B1 ;  /* 0x0000000000017941 */ /* 0x000fea0003800000 */
.L_x_22964:
        /* <DEDUP_REMOVED lines=44> */
.L_x_22963:
[----:B------:R-:W-:Y:S05]  /*13d60*/  BSYNC B0 ;  /* 0x0000000000007941 */ /* 0x000fea0003800000 */
.L_x_22962:
        /* <DEDUP_REMOVED lines=9> */
.L_x_22958:
        /* <DEDUP_REMOVED lines=12> */
.L_x_22967:
[----:B------:R-:W-:-:S07]  /*13ec0*/  IMAD.MOV.U32 R24, RZ, RZ, R134 ;  /* 0x000000ffff187224 */ /* 0x000fce00078e0086 */
.L_x_22968:
[----:B------:R-:W-:Y:S05]  /*13ed0*/  BSYNC B0 ;  /* 0x0000000000007941 */ /* 0x000fea0003800000 */
.L_x_22966:
        /* <DEDUP_REMOVED lines=16> */
.L_x_22972:
[----:B------:R-:W-:Y:S05]  /*13fe0*/  BSYNC B1 ;  /* 0x0000000000017941 */ /* 0x000fea0003800000 */
.L_x_22971:
        /* <DEDUP_REMOVED lines=44> */
.L_x_22970:
[----:B------:R-:W-:Y:S05]  /*142b0*/  BSYNC B0 ;  /* 0x0000000000007941 */ /* 0x000fea0003800000 */
.L_x_22969:
        /* <DEDUP_REMOVED lines=14> */
.L_x_22973:
        /* <DEDUP_REMOVED lines=12> */
.L_x_22976:
[----:B------:R-:W-:-:S07]  /*14460*/  MOV R117, R134 ;  /* 0x0000008600757202 */ /* 0x000fce0000000f00 */
.L_x_22977:
[----:B------:R-:W-:Y:S05]  /*14470*/  BSYNC B0 ;  /* 0x0000000000007941 */ /* 0x000fea0003800000 */
.L_x_22975:
        /* <DEDUP_REMOVED lines=16> */
.L_x_22981:
[----:B------:R-:W-:Y:S05]  /*14580*/  BSYNC B1 ;  /* 0x0000000000017941 */ /* 0x000fea0003800000 */
.L_x_22980:
        /* <DEDUP_REMOVED lines=44> */
.L_x_22979:
[----:B------:R-:W-:Y:S05]  /*14850*/  BSYNC B0 ;  /* 0x0000000000007941 */ /* 0x000fea0003800000 */
.L_x_22978:
        /* <DEDUP_REMOVED lines=9> */
.L_x_22974:
        /* <DEDUP_REMOVED lines=12> */
.L_x_22983:
[----:B------:R-:W-:-:S07]  /*149b0*/  IMAD.MOV.U32 R137, RZ, RZ, R134 ;  /* 0x000000ffff897224 */ /* 0x000fce00078e0086 */
.L_x_22984:
[----:B------:R-:W-:Y:S05]  /*149c0*/  BSYNC B0 ;  /* 0x0000000000007941 */ /* 0x000fea0003800000 */
.L_x_22982:
        /* <DEDUP_REMOVED lines=16> */
.L_x_22988:
[----:B------:R-:W-:Y:S05]  /*14ad0*/  BSYNC B1 ;  /* 0x0000000000017941 */ /* 0x000fea0003800000 */
.L_x_22987:
        /* <DEDUP_REMOVED lines=44> */
.L_x_22986:
[----:B------:R-:W-:Y:S05]  /*14da0*/  BSYNC B0 ;  /* 0x0000000000007941 */ /* 0x000fea0003800000 */
.L_x_22985:
        /* <DEDUP_REMOVED lines=14> */
.L_x_22989:
        /* <DEDUP_REMOVED lines=12> */
.L_x_22992:
[----:B------:R-:W-:-:S07]  /*14f50*/  MOV R29, R134 ;  /* 0x00000086001d7202 */ /* 0x000fce0000000f00 */
.L_x_22993:
[----:B------:R-:W-:Y:S05]  /*14f60*/  BSYNC B0 ;  /* 0x0000000000007941 */ /* 0x000fea0003800000 */
.L_x_22991:
        /* <DEDUP_REMOVED lines=16> */
.L_x_22997:
[----:B------:R-:W-:Y:S05]  /*15070*/  BSYNC B1 ;  /* 0x0000000000017941 */ /* 0x000fea0003800000 */
.L_x_22996:
        /* <DEDUP_REMOVED lines=44> */
.L_x_22995:
[----:B------:R-:W-:Y:S05]  /*15340*/  BSYNC B0 ;  /* 0x0000000000007941 */ /* 0x000fea0003800000 */
.L_x_22994:
        /* <DEDUP_REMOVED lines=9> */
.L_x_22990:
        /* <DEDUP_REMOVED lines=12> */
.L_x_22999:
[----:B------:R-:W-:-:S07]  /*154a0*/  IMAD.MOV.U32 R29, RZ, RZ, R134 ;  /* 0x000000ffff1d7224 */ /* 0x000fce00078e0086 */
.L_x_23000:
[----:B------:R-:W-:Y:S05]  /*154b0*/  BSYNC B0 ;  /* 0x0000000000007941 */ /* 0x000fea0003800000 */
.L_x_22998:
        /* <DEDUP_REMOVED lines=16> */
.L_x_23004:
[----:B------:R-:W-:Y:S05]  /*155c0*/  BSYNC B1 ;  /* 0x0000000000017941 */ /* 0x000fea0003800000 */
.L_x_23003:
        /* <DEDUP_REMOVED lines=44> */
.L_x_23002:
[----:B------:R-:W-:Y:S05]  /*15890*/  BSYNC B0 ;  /* 0x0000000000007941 */ /* 0x000fea0003800000 */
.L_x_23001:
        /* <DEDUP_REMOVED lines=12> */
.L_x_23005:
        /* <DEDUP_REMOVED lines=12> */
.L_x_23008:
[----:B------:R-:W-:-:S07]  /*15a20*/  MOV R26, R134 ;  /* 0x00000086001a7202 */ /* 0x000fce0000000f00 */
.L_x_23009:
[----:B------:R-:W-:Y:S05]  /*15a30*/  BSYNC B0 ;  /* 0x0000000000007941 */ /* 0x000fea0003800000 */
.L_x_23007:
        /* <DEDUP_REMOVED lines=16> */
.L_x_23013:
[----:B------:R-:W-:Y:S05]  /*15b40*/  BSYNC B1 ;  /* 0x0000000000017941 */ /* 0x000fea0003800000 */
.L_x_23012:
        /* <DEDUP_REMOVED lines=44> */
.L_x_23011:
[----:B------:R-:W-:Y:S05]  /*15e10*/  BSYNC B0 ;  /* 0x0000000000007941 */ /* 0x000fea0003800000 */
.L_x_23010:
        /* <DEDUP_REMOVED lines=9> */
.L_x_23006:
        /* <DEDUP_REMOVED lines=12> */
.L_x_23015:
[----:B------:R-:W-:-:S07]  /*15f70*/  IMAD.MOV.U32 R26, RZ, RZ, R134 ;  /* 0x000000ffff1a7224 */ /* 0x000fce00078e0086 */
.L_x_23016:
[----:B------:R-:W-:Y:S05]  /*15f80*/  BSYNC B0 ;  /* 0x0000000000007941 */ /* 0x000fea0003800000 */
.L_x_23014:
        /* <DEDUP_REMOVED lines=16> */
.L_x_23020:
[----:B------:R-:W-:Y:S05]  /*16090*/  BSYNC B1 ;  /* 0x0000000000017941 */ /* 0x000fea0003800000 */
.L_x_23019:
        /* <DEDUP_REMOVED lines=44> */
.L_x_23018:
[----:B------:R-:W-:Y:S05]  /*16360*/  BSYNC B0 ;  /* 0x0000000000007941 */ /* 0x000fea0003800000 */
.L_x_23017:
        /* <DEDUP_REMOVED lines=12> */
.L_x_23021:
        /* <DEDUP_REMOVED lines=12> */
.L_x_23024:
[----:B------:R-:W-:-:S07]  /*164f0*/  MOV R26, R134 ;  /* 0x00000086001a7202 */ /* 0x000fce0000000f00 */
.L_x_23025:
[----:B------:R-:W-:Y:S05]  /*16500*/  BSYNC B0 ;  /* 0x0000000000007941 */ /* 0x000fea0003800000 */
.L_x_23023:
        /* <DEDUP_REMOVED lines=16> */
.L_x_23029:
[----:B------:R-:W-:Y:S05]  /*16610*/  BSYNC B1 ;  /* 0x0000000000017941 */ /* 0x000fea0003800000 */
.L_x_23028:
        /* <DEDUP_REMOVED lines=44> */
.L_x_23027:
[----:B------:R-:W-:Y:S05]  /*168e0*/  BSYNC B0 ;  /* 0x0000000000007941 */ /* 0x000fea0003800000 */
.L_x_23026:
        /* <DEDUP_REMOVED lines=9> */
.L_x_23022:
        /* <DEDUP_REMOVED lines=12> */
.L_x_23031:
[----:B------:R-:W-:-:S07]  /*16a40*/  IMAD.MOV.U32 R26, RZ, RZ, R134 ;  /* 0x000000ffff1a7224 */ /* 0x000fce00078e0086 */
.L_x_23032:
[----:B------:R-:W-:Y:S05]  /*16a50*/  BSYNC B0 ;  /* 0x0000000000007941 */ /* 0x000fea0003800000 */
.L_x_23030:
        /* <DEDUP_REMOVED lines=16> */
.L_x_23036:
[----:B------:R-:W-:Y:S05]  /*16b60*/  BSYNC B1 ;  /* 0x0000000000017941 */ /* 0x000fea0003800000 */
.L_x_23035:
        /* <DEDUP_REMOVED lines=44> */
.L_x_23034:
[----:B------:R-:W-:Y:S05]  /*16e30*/  BSYNC B0 ;  /* 0x0000000000007941 */ /* 0x000fea0003800000 */
.L_x_23033:
        /* <DEDUP_REMOVED lines=12> */
.L_x_23037:
        /* <DEDUP_REMOVED lines=12> */
.L_x_23040:
[----:B------:R-:W-:-:S07]  /*16fc0*/  MOV R125, R134 ;  /* 0x00000086007d7202 */ /* 0x000fce0000000f00 */
.L_x_23041:
[----:B------:R-:W-:Y:S05]  /*16fd0*/  BSYNC B0 ;  /* 0x0000000000007941 */ /* 0x000fea0003800000 */
.L_x_23039:
        /* <DEDUP_REMOVED lines=18> */
.L_x_23045:
[----:B------:R-:W-:Y:S05]  /*17100*/  BSYNC B1 ;  /* 0x0000000000017941 */ /* 0x000fea0003800000 */
.L_x_23044:
        /* <DEDUP_REMOVED lines=44> */
.L_x_23043:
[----:B------:R-:W-:Y:S05]  /*173d0*/  BSYNC B0 ;  /* 0x0000000000007941 */ /* 0x000fea0003800000 */
.L_x_23042:
        /* <DEDUP_REMOVED lines=9> */
.L_x_23038:
        /* <DEDUP_REMOVED lines=10> */
[----:B------:R-:W-:Y:S01]  /*17510*/  LOP3.LUT P5, RZ, R136, 0x2, RZ, 0xc0, !PT ;  /* 0x0000000288ff7812 */ /* 0x000fe200078ac0ff */
[----:B------:R-:W-:Y:S01]  /*17520*/  IMAD.WIDE.U32 R94, R94, 0x1000000, RZ ;  /* 0x010000005e5e7825 */ /* 0x000fe200078e00ff */
[----:B------:R-:W-:Y:S02]  /*17530*/  ISETP.NE.AND P2, PT, R24, RZ, PT ;  /* 0x000000ff1800720c */ /* 0x000fe40003f45270 */
[----:B------:R-:W-:Y:S02]  /*17540*/  SEL R26, RZ, 0x1, P3 ;  /* 0x00000001ff1a7807 */ /* 0x000fe40001800000 */
[----:B------:R-:W-:-:S02]  /*17550*/  SEL R24, RZ, 0x1, P4 ;  /* 0x00000001ff187807 */ /* 0x000fc40002000000 */
[----:B------:R-:W-:Y:S01]  /*17560*/  LOP3.LUT R138, R138, R27, R25, 0xfe, !PT ;  /* 0x0000001b8a8a7212 */ /* 0x000fe200078efe19 */
[----:B------:R-:W-:Y:S01]  /*17570*/  IMAD.WIDE.U32 R26, R26, 0x10000, RZ ;  /* 0x000100001a1a7825 */ /* 0x000fe200078e00ff */
[----:B------:R-:W-:Y:S02]  /*17580*/  SEL R153, RZ, 0x1, P5 ;  /* 0x00000001ff997807 */ /* 0x000fe40002800000 */
[----:B------:R-:W-:Y:S01]  /*17590*/  LOP3.LUT P6, RZ, R136, 0x20, RZ, 0xc0, !PT ;  /* 0x0000002088ff7812 */ /* 0x000fe200078cc0ff */
[----:B------:R-:W-:Y:S01]  /*175a0*/  IMAD.WIDE.U32 R24, R24, 0x100, RZ ;  /* 0x0000010018187825 */ /* 0x000fe200078e00ff */
[----:B------:R-:W-:-:S03]  /*175b0*/  LOP3.LUT R153, R95, R138, R153, 0xfe, !PT ;  /* 0x0000008a5f997212 */ /* 0x000fc600078efe99 */
[----:B------:R-:W-:Y:S01]  /*175c0*/  VIADD R138, R139, 0x200 ;  /* 0x000002008b8a7836 */ /* 0x000fe20000000000 */
[----:B------:R-:W-:Y:S02]  /*175d0*/  LOP3.LUT R25, R25, R153, R27, 0xfe, !PT ;  /* 0x0000009919197212 */ /* 0x000fe400078efe1b */
[----:B------:R-:W-:Y:S01]  /*175e0*/  LOP3.LUT R24, R24, R94, R26, 0xfe, !PT ;  /* 0x0000005e18187212 */ /* 0x000fe200078efe1a */
[----:B------:R-:W-:Y:S01]  /*175f0*/  IMAD.WIDE.U32 R94, R145, 0x20, R146 ;  /* 0x00000020915e7825 */ /* 0x000fe200078e0092 */
[----:B------:R-:W-:-:S03]  /*17600*/  SEL R27, RZ, 0x1, P6 ;  /* 0x00000001ff1b7807 */ /* 0x000fc60003000000 */
        /* <DEDUP_REMOVED lines=9> */
[----:B--2---:R-:W-:Y:S02]  /*176a0*/  SHF.L.U32 R24, R124, 0x10, RZ ;  /* 0x000000107c187819 */ /* 0x004fe400000006ff */
[----:B------:R-:W-:Y:S02]  /*176b0*/  LOP3.LUT R26, R125, 0xffff, RZ, 0xc0, !PT ;  /* 0x0000ffff7d1a7812 */ /* 0x000fe400078ec0ff */
[----:B------:R-:W-:Y:S02]  /*176c0*/  LOP3.LUT R27, R24, 0xff0000, RZ, 0xc0, !PT ;  /* 0x00ff0000181b7812 */ /* 0x000fe400078ec0ff */
[----:B------:R-:W0:Y:S01]  /*176d0*/  LDC.64 R24, c[0x0][0x248] ;  /* 0x00009200ff187b82 */ /* 0x000e220000000a00 */
[----:B------:R-:W-:Y:S02]  /*176e0*/  PRMT R93, R123, 0x7104, RZ ;  /* 0x000071047b5d7816 */ /* 0x000fe400000000ff */
[----:B------:R-:W-:Y:S02]  /*176f0*/  PRMT R26, R27, 0x4210, R26 ;  /* 0x000042101b1a7816 */ /* 0x000fe4000000001a */
[----:B------:R-:W-:-:S02]  /*17700*/  LOP3.LUT R94, R117, 0xff, RZ, 0xc0, !PT ;  /* 0x000000ff755e7812 */ /* 0x000fc400078ec0ff */
[----:B------:R-:W-:Y:S02]  /*17710*/  LOP3.LUT R93, R26, 0xff00, R93, 0xf8, !PT ;  /* 0x0000ff001a5d7812 */ /* 0x000fe400078ef85d */
[----:B------:R-:W-:Y:S01]  /*17720*/  LOP3.LUT R92, R116, 0xff, RZ, 0xc0, !PT ;  /* 0x000000ff745c7812 */ /* 0x000fe200078ec0ff */
[----:B------:R-:W-:Y:S01]  /*17730*/  IMAD.WIDE.U32 R94, R94, 0x1000000, RZ ;  /* 0x010000005e5e7825 */ /* 0x000fe200078e00ff */
[----:B------:R-:W-:Y:S02]  /*17740*/  LOP3.LUT R26, R115, 0xff, RZ, 0xc0, !PT ;  /* 0x000000ff731a7812 */ /* 0x000fe400078ec0ff */
        /* <DEDUP_REMOVED lines=9> */
.L_x_23046:
[----:B------:R1:W5:Y:S04]  /*177e0*/  @P0 LDG.E.128 R68, desc[UR4][R150.64] ;  /* 0x0000000496440981 */ /* 0x000368000c1e1d00 */
[----:B------:R1:W5:Y:S04]  /*177f0*/  @P1 LDG.E.128 R64, desc[UR4][R148.64] ;  /* 0x0000000494401981 */ /* 0x000368000c1e1d00 */
[----:B------:R1:W5:Y:S04]  /*17800*/  @P1 LDG.E.128 R60, desc[UR4][R148.64+0x10] ;  /* 0x00001004943c1981 */ /* 0x000368000c1e1d00 */
[----:B--2---:R1:W5:Y:S01]  /*17810*/  LDG.E.128 R92, desc[UR4][R152.64] ;  /* 0x00000004985c7981 */ /* 0x004362000c1e1d00 */
        /* <DEDUP_REMOVED lines=12> */
.L_x_23048:
[----:B------:R-:W-:-:S07]  /*178e0*/  IMAD.MOV.U32 R144, RZ, RZ, R134 ;  /* 0x000000ffff907224 */ /* 0x000fce00078e0086 */
.L_x_23049:
[----:B------:R-:W-:Y:S05]  /*178f0*/  BSYNC B0 ;  /* 0x0000000000007941 */ /* 0x000fea0003800000 */
.L_x_23047:
        /* <DEDUP_REMOVED lines=16> */
.L_x_23053:
[----:B------:R-:W-:Y:S05]  /*17a00*/  BSYNC B1 ;  /* 0x0000000000017941 */ /* 0x000fea0003800000 */
.L_x_23052:
        /* <DEDUP_REMOVED lines=44> */
.L_x_23051:
[----:B------:R-:W-:Y:S05]  /*17cd0*/  BSYNC B0 ;  /* 0x0000000000007941 */ /* 0x000fea0003800000 */
.L_x_23050:
        /* <DEDUP_REMOVED lines=14> */
.L_x_23054:
        /* <DEDUP_REMOVED lines=12> */
.L_x_23057:
[----:B------:R-:W-:-:S07]  /*17e80*/  MOV R25, R134 ;  /* 0x0000008600197202 */ /* 0x000fce0000000f00 */
.L_x_23058:
[----:B------:R-:W-:Y:S05]  /*17e90*/  BSYNC B0 ;  /* 0x0000000000007941 */ /* 0x000fea0003800000 */
.L_x_23056:
        /* <DEDUP_REMOVED lines=16> */
.L_x_23062:
[----:B------:R-:W-:Y:S05]  /*17fa0*/  BSYNC B1 ;  /* 0x0000000000017941 */ /* 0x000fea0003800000 */
.L_x_23061:
        /* <DEDUP_REMOVED lines=44> */
.L_x_23060:
[----:B------:R-:W-:Y:S05]  /*18270*/  BSYNC B0 ;  /* 0x0000000000007941 */ /* 0x000fea0003800000 */
.L_x_23059:
        /* <DEDUP_REMOVED lines=9> */
.L_x_23055:
        /* <DEDUP_REMOVED lines=12> */
.L_x_23064:
[----:B------:R-:W-:-:S07]  /*183d0*/  IMAD.MOV.U32 R25, RZ, RZ, R134 ;  /* 0x000000ffff197224 */ /* 0x000fce00078e0086 */
.L_x_23065:
[----:B------:R-:W-:Y:S05]  /*183e0*/  BSYNC B0 ;  /* 0x0000000000007941 */ /* 0x000fea0003800000 */
.L_x_23063:
        /* <DEDUP_REMOVED lines=16> */
.L_x_23069:
[----:B------:R-:W-:Y:S05]  /*184f0*/  BSYNC B1 ;  /* 0x0000000000017941 */ /* 0x000fea0003800000 */
.L_x_23068:
        /* <DEDUP_REMOVED lines=44> */
.L_x_23067:
[----:B------:R-:W-:Y:S05]  /*187c0*/  BSYNC B0 ;  /* 0x0000000000007941 */ /* 0x000fea0003800000 */
.L_x_23066:
        /* <DEDUP_REMOVED lines=14> */
.L_x_23070:
        /* <DEDUP_REMOVED lines=12> */
.L_x_23073:
[----:B------:R-:W-:-:S07]  /*18970*/  MOV R92, R134 ;  /* 0x00000086005c7202 */ /* 0x000fce0000000f00 */
.L_x_23074:
[----:B------:R-:W-:Y:S05]  /*18980*/  BSYNC B0 ;  /* 0x0000000000007941 */ /* 0x000fea0003800000 */
.L_x_23072:
        /* <DEDUP_REMOVED lines=16> */
.L_x_23078:
[----:B------:R-:W-:Y:S05]  /*18a90*/  BSYNC B1 ;  /* 0x0000000000017941 */ /* 0x000fea0003800000 */
.L_x_23077:
        /* <DEDUP_REMOVED lines=44> */
.L_x_23076:
[----:B------:R-:W-:Y:S05]  /*18d60*/  BSYNC B0 ;  /* 0x0000000000007941 */ /* 0x000fea0003800000 */
.L_x_23075:
        /* <DEDUP_REMOVED lines=9> */
.L_x_23071:
        /* <DEDUP_REMOVED lines=12> */
.L_x_23080:
[----:B------:R-:W-:-:S07]  /*18ec0*/  IMAD.MOV.U32 R92, RZ, RZ, R134 ;  /* 0x000000ffff5c7224 */ /* 0x000fce00078e0086 */
.L_x_23081:
[----:B------:R-:W-:Y:S05]  /*18ed0*/  BSYNC B0 ;  /* 0x0000000000007941 */ /* 0x000fea0003800000 */
.L_x_23079:
        /* <DEDUP_REMOVED lines=16> */
.L_x_23085:
[----:B------:R-:W-:Y:S05]  /*18fe0*/  BSYNC B1 ;  /* 0x0000000000017941 */ /* 0x000fea0003800000 */
.L_x_23084:
        /* <DEDUP_REMOVED lines=44> */
.L_x_23083:
[----:B------:R-:W-:Y:S05]  /*192b0*/  BSYNC B0 ;  /* 0x0000000000007941 */ /* 0x000fea0003800000 */
.L_x_23082:
        /* <DEDUP_REMOVED lines=14> */
.L_x_23086:
        /* <DEDUP_REMOVED lines=12> */
.L_x_23089:
[----:B------:R-:W-:-:S07]  /*19460*/  MOV R27, R134 ;  /* 0x00000086001b7202 */ /* 0x000fce0000000f00 */
.L_x_23090:
[----:B------:R-:W-:Y:S05]  /*19470*/  BSYNC B0 ;  /* 0x0000000000007941 */ /* 0x000fea0003800000 */
.L_x_23088:
        /* <DEDUP_REMOVED lines=16> */
.L_x_23094:
[----:B------:R-:W-:Y:S05]  /*19580*/  BSYNC B1 ;  /* 0x0000000000017941 */ /* 0x000fea0003800000 */
.L_x_23093:
        /* <DEDUP_REMOVED lines=44> */
.L_x_23092:
[----:B------:R-:W-:Y:S05]  /*19850*/  BSYNC B0 ;  /* 0x0000000000007941 */ /* 0x000fea0003800000 */
.L_x_23091:
        /* <DEDUP_REMOVED lines=9> */
.L_x_23087:
        /* <DEDUP_REMOVED lines=12> */
.L_x_23096:
[----:B------:R-:W-:-:S07]  /*199b0*/  IMAD.MOV.U32 R27, RZ, RZ, R134 ;  /* 0x000000ffff1b7224 */ /* 0x000fce00078e0086 */
.L_x_23097:
[----:B------:R-:W-:Y:S05]  /*199c0*/  BSYNC B0 ;  /* 0x0000000000007941 */ /* 0x000fea0003800000 */
.L_x_23095:
        /* <DEDUP_REMOVED lines=16> */
.L_x_23101:
[----:B------:R-:W-:Y:S05]  /*19ad0*/  BSYNC B1 ;  /* 0x0000000000017941 */ /* 0x000fea0003800000 */
.L_x_23100:
        /* <DEDUP_REMOVED lines=44> */
.L_x_23099:
[----:B------:R-:W-:Y:S05]  /*19da0*/  BSYNC B0 ;  /* 0x0000000000007941 */ /* 0x000fea0003800000 */
.L_x_23098:
        /* <DEDUP_REMOVED lines=14> */
.L_x_23102:
        /* <DEDUP_REMOVED lines=12> */
.L_x_23105:
[----:B------:R-:W-:-:S07]  /*19f50*/  MOV R117, R134 ;  /* 0x0000008600757202 */ /* 0x000fce0000000f00 */
.L_x_23106:
[----:B------:R-:W-:Y:S05]  /*19f60*/  BSYNC B0 ;  /* 0x0000000000007941 */ /* 0x000fea0003800000 */
.L_x_23104:
        /* <DEDUP_REMOVED lines=16> */
.L_x_23110:
[----:B------:R-:W-:Y:S05]  /*1a070*/  BSYNC B1 ;  /* 0x0000000000017941 */ /* 0x000fea0003800000 */
.L_x_23109:
        /* <DEDUP_REMOVED lines=44> */
.L_x_23108:
[----:B------:R-:W-:Y:S05]  /*1a340*/  BSYNC B0 ;  /* 0x0000000000007941 */ /* 0x000fea0003800000 */
.L_x_23107:
        /* <DEDUP_REMOVED lines=9> */
.L_x_23103:
        /* <DEDUP_REMOVED lines=12> */
.L_x_23112:
[----:B------:R-:W-:-:S07]  /*1a4a0*/  IMAD.MOV.U32 R137, RZ, RZ, R134 ;  /* 0x000000ffff897224 */ /* 0x000fce00078e0086 */
.L_x_23113:
[----:B------:R-:W-:Y:S05]  /*1a4b0*/  BSYNC B0 ;  /* 0x0000000000007941 */ /* 0x000fea0003800000 */
.L_x_23111:
        /* <DEDUP_REMOVED lines=16> */
.L_x_23117:
[----:B------:R-:W-:Y:S05]  /*1a5c0*/  BSYNC B1 ;  /* 0x0000000000017941 */ /* 0x000fea0003800000 */
.L_x_23116:
        /* <DEDUP_REMOVED lines=44> */
.L_x_23115:
[----:B------:R-:W-:Y:S05]  /*1a890*/  BSYNC B0 ;  /* 0x0000000000007941 */ /* 0x000fea0003800000 */
.L_x_23114:
        /* <DEDUP_REMOVED lines=14> */
.L_x_23118:
        /* <DEDUP_REMOVED lines=12> */
.L_x_23121:
[----:B------:R-:W-:-:S07]  /*1aa40*/  MOV R93, R134 ;  /* 0x00000086005d7202 */ /* 0x000fce0000000f00 */
.L_x_23122:
[----:B------:R-:W-:Y:S05]  /*1aa50*/  BSYNC B0 ;  /* 0x0000000000007941 */ /* 0x000fea0003800000 */
.L_x_23120:
        /* <DEDUP_REMOVED lines=16> */
.L_x_23126:
[----:B------:R-:W-:Y:S05]  /*1ab60*/  BSYNC B1 ;  /* 0x0000000000017941 */ /* 0x000fea0003800000 */
.L_x_23125:
        /* <DEDUP_REMOVED lines=44> */
.L_x_23124:
[----:B------:R-:W-:Y:S05]  /*1ae30*/  BSYNC B0 ;  /* 0x0000000000007941 */ /* 0x000fea0003800000 */
.L_x_23123:
        /* <DEDUP_REMOVED lines=9> */
.L_x_23119:
        /* <DEDUP_REMOVED lines=12> */
.L_x_23128:
[----:B------:R-:W-:-:S07]  /*1af90*/  IMAD.MOV.U32 R93, RZ, RZ, R134 ;  /* 0x000000ffff5d7224 */ /* 0x000fce00078e0086 */
.L_x_23129:
[----:B------:R-:W-:Y:S05]  /*1afa0*/  BSYNC B0 ;  /* 0x0000000000007941 */ /* 0x000fea0003800000 */
.L_x_23127:
        /* <DEDUP_REMOVED lines=16> */
.L_x_23133:
[----:B------:R-:W-:Y:S05]  /*1b0b0*/  BSYNC B1 ;  /* 0x0000000000017941 */ /* 0x000fea0003800000 */
.L_x_23132:
        /* <DEDUP_REMOVED lines=44> */
.L_x_23131:
[----:B------:R-:W-:Y:S05]  /*1b380*/  BSYNC B0 ;  /* 0x0000000000007941 */ /* 0x000fea0003800000 */
.L_x_23130:
        /* <DEDUP_REMOVED lines=12> */
.L_x_23134:
        /* <DEDUP_REMOVED lines=12> */
.L_x_23137:
[----:B------:R-:W-:-:S07]  /*1b510*/  MOV R94, R134 ;  /* 0x00000086005e7202 */ /* 0x000fce0000000f00 */
.L_x_23138:
[----:B------:R-:W-:Y:S05]  /*1b520*/  BSYNC B0 ;  /* 0x0000000000007941 */ /* 0x000fea0003800000 */
.L_x_23136:
        /* <DEDUP_REMOVED lines=16> */
.L_x_23142:
[----:B------:R-:W-:Y:S05]  /*1b630*/  BSYNC B1 ;  /* 0x0000000000017941 */ /* 0x000fea0003800000 */
.L_x_23141:
        /* <DEDUP_REMOVED lines=44> */
.L_x_23140:
[----:B------:R-:W-:Y:S05]  /*1b900*/  BSYNC B0 ;  /* 0x0000000000007941 */ /* 0x000fea0003800000 */
.L_x_23139:
        /* <DEDUP_REMOVED lines=9> */
.L_x_23135:
        /* <DEDUP_REMOVED lines=12> */
.L_x_23144:
[----:B------:R-:W-:-:S07]  /*1ba60*/  IMAD.MOV.U32 R94, RZ, RZ, R134 ;  /* 0x000000ffff5e7224 */ /* 0x000fce00078e0086 */
.L_x_23145:
[----:B------:R-:W-:Y:S05]  /*1ba70*/  BSYNC B0 ;  /* 0x0000000000007941 */ /* 0x000fea0003800000 */
.L_x_23143:
        /* <DEDUP_REMOVED lines=16> */
.L_x_23149:
[----:B------:R-:W-:Y:S05]  /*1bb80*/  BSYNC B1 ;  /* 0x0000000000017941 */ /* 0x000fea0003800000 */
.L_x_23148:
        /* <DEDUP_REMOVED lines=44> */
.L_x_23147:
[----:B------:R-:W-:Y:S05]  /*1be50*/  BSYNC B0 ;  /* 0x0000000000007941 */ /* 0x000fea0003800000 */
.L_x_23146:
        /* <DEDUP_REMOVED lines=12> */
.L_x_23150:
        /* <DEDUP_REMOVED lines=12> */
.L_x_23153:
[----:B------:R-:W-:-:S07]  /*1bfe0*/  MOV R124, R134 ;  /* 0x00000086007c7202 */ /* 0x000fce0000000f00 */
.L_x_23154:
[----:B------:R-:W-:Y:S05]  /*1bff0*/  BSYNC B0 ;  /* 0x0000000000007941 */ /* 0x000fea0003800000 */
.L_x_23152:
        /* <DEDUP_REMOVED lines=16> */
.L_x_23158:
[----:B------:R-:W-:Y:S05]  /*1c100*/  BSYNC B1 ;  /* 0x0000000000017941 */ /* 0x000fea0003800000 */
.L_x_23157:
        /* <DEDUP_REMOVED lines=44> */
.L_x_23156:
[----:B------:R-:W-:Y:S05]  /*1c3d0*/  BSYNC B0 ;  /* 0x0000000000007941 */ /* 0x000fea0003800000 */
.L_x_23155:
        /* <DEDUP_REMOVED lines=9> */
.L_x_23151:
        /* <DEDUP_REMOVED lines=12> */
.L_x_23160:
[----:B------:R-:W-:-:S07]  /*1c530*/  IMAD.MOV.U32 R137, RZ, RZ, R134 ;  /* 0x000000ffff897224 */ /* 0x000fce00078e0086 */
.L_x_23161:
[----:B------:R-:W-:Y:S05]  /*1c540*/  BSYNC B0 ;  /* 0x0000000000007941 */ /* 0x000fea0003800000 */
.L_x_23159:
        /* <DEDUP_REMOVED lines=16> */
.L_x_23165:
[----:B------:R-:W-:Y:S05]  /*1c650*/  BSYNC B1 ;  /* 0x0000000000017941 */ /* 0x000fea0003800000 */
.L_x_23164:
        /* <DEDUP_REMOVED lines=44> */
.L_x_23163:
[----:B------:R-:W-:Y:S05]  /*1c920*/  BSYNC B0 ;  /* 0x0000000000007941 */ /* 0x000fea0003800000 */
.L_x_23162:
        /* <DEDUP_REMOVED lines=12> */
.L_x_23166:
        /* <DEDUP_REMOVED lines=12> */
.L_x_23169:
[----:B------:R-:W-:-:S07]  /*1cab0*/  MOV R125, R134 ;  /* 0x00000086007d7202 */ /* 0x000fce0000000f00 */
.L_x_23170:
[----:B------:R-:W-:Y:S05]  /*1cac0*/  BSYNC B0 ;  /* 0x0000000000007941 */ /* 0x000fea0003800000 */
.L_x_23168:
        /* <DEDUP_REMOVED lines=16> */
.L_x_23174:
[----:B------:R-:W-:Y:S05]  /*1cbd0*/  BSYNC B1 ;  /* 0x0000000000017941 */ /* 0x000fea0003800000 */
.L_x_23173:
        /* <DEDUP_REMOVED lines=44> */
.L_x_23172:
[----:B------:R-:W-:Y:S05]  /*1cea0*/  BSYNC B0 ;  /* 0x0000000000007941 */ /* 0x000fea0003800000 */
.L_x_23171:
        /* <DEDUP_REMOVED lines=9> */
.L_x_23167:
        /* <DEDUP_REMOVED lines=9> */
[----:B------:R-:W-:Y:S01]  /*1cfd0*/  SEL R150, RZ, 0x1, P4 ;  /* 0x00000001ff967807 */ /* 0x000fe20002000000 */
[----:B------:R0:W-:Y:S01]  /*1cfe0*/  STG.E.128 desc[UR4][R146.64], R24 ;  /* 0x0000001892007986 */ /* 0x0001e2000c101d04 */
[----:B------:R-:W-:Y:S01]  /*1cff0*/  LOP3.LUT P6, RZ, R136, 0x4, RZ, 0xc0, !PT ;  /* 0x0000000488ff7812 */ /* 0x000fe200078cc0ff */
[----:B------:R-:W-:Y:S01]  /*1d000*/  FADD.FTZ R149, R140, R59 ;  /* 0x0000003b8c957221 */ /* 0x000fe20000010000 */
[----:B------:R-:W-:Y:S01]  /*1d010*/  LOP3.LUT P2, RZ, R136, 0x8, RZ, 0xc0, !PT ;  /* 0x0000000888ff7812 */ /* 0x000fe2000784c0ff */
[----:B------:R-:W-:Y:S01]  /*1d020*/  IMAD.WIDE.U32 R150, R150, 0x1000000, RZ ;  /* 0x0100000096967825 */ /* 0x000fe200078e00ff */
[----:B------:R-:W-:-:S03]  /*1d030*/  LOP3.LUT P5, RZ, R136, 0x1, RZ, 0xc0, !PT ;  /* 0x0000000188ff7812 */ /* 0x000fc600078ac0ff */
[----:B------:R-:W-:Y:S01]  /*1d040*/  FADD.FTZ R140, R149, R52 ;  /* 0x00000034958c7221 */ /* 0x000fe20000010000 */
[----:B------:R-:W-:Y:S01]  /*1d050*/  LOP3.LUT R144, R144, R121, R120, 0xfe, !PT ;  /* 0x0000007990907212 */ /* 0x000fe200078efe78 */
[----:B------:R0:W-:Y:S01]  /*1d060*/  STG.E.128 desc[UR4][R146.64+0x10], R92 ;  /* 0x0000105c92007986 */ /* 0x0001e2000c101d04 */
[----:B------:R-:W-:Y:S01]  /*1d070*/  SEL R153, RZ, 0x1, P5 ;  /* 0x00000001ff997807 */ /* 0x000fe20002800000 */
[----:B------:R-:W-:Y:S01]  /*1d080*/  FADD.FTZ R149, R140, R53 ;  /* 0x000000358c957221 */ /* 0x000fe20000010000 */
[----:B------:R-:W-:Y:S02]  /*1d090*/  SEL R148, RZ, 0x1, P6 ;  /* 0x00000001ff947807 */ /* 0x000fe40003000000 */
[----:B------:R-:W-:Y:S01]  /*1d0a0*/  SEL R120, RZ, 0x1, P2 ;  /* 0x00000001ff787807 */ /* 0x000fe20001000000 */
[----:B------:R-:W-:Y:S01]  /*1d0b0*/  FADD.FTZ R140, R149, R54 ;  /* 0x00000036958c7221 */ /* 0x000fe20000010000 */
[----:B------:R-:W-:Y:S02]  /*1d0c0*/  LOP3.LUT R153, R151, R144, R153, 0xfe, !PT ;  /* 0x0000009097997212 */ /* 0x000fe400078efe99 */
        /* <DEDUP_REMOVED lines=25> */
[----:B------:R-:W-:-:S04]  /*1d260*/  FADD.FTZ R121, R140, R29 ;  /* 0x0000001d8c797221 */ /* 0x000fc80000010000 */
[----:B------:R-:W-:Y:S01]  /*1d270*/  FADD.FTZ R140, R121, R30 ;  /* 0x0000001e798c7221 */ /* 0x000fe20000010000 */
        /* <DEDUP_REMOVED lines=9> */
[----:B------:R-:W-:Y:S01]  /*1d310*/  FADD.FTZ R140, R149, R26 ;  /* 0x0000001a958c7221 */ /* 0x000fe20000010000 */
[----:B------:R-:W-:Y:S01]  /*1d320*/  SHF.R.U32.HI R142, RZ, 0x5, R0 ;  /* 0x00000005ff8e7819 */ /* 0x000fe20000011600 */
[----:B------:R0:W-:Y:S02]  /*1d330*/  STG.E.64 desc[UR4][R118.64], R120 ;  /* 0x0000007876007986 */ /* 0x0001e4000c101b04 */
[----:B------:R-:W-:-:S04]  /*1d340*/  FADD.FTZ R149, R140, R27 ;  /* 0x0000001b8c957221 */ /* 0x000fc80000010000 */
[----:B------:R-:W-:-:S04]  /*1d350*/  FADD.FTZ R140, R149, R92 ;  /* 0x0000005c958c7221 */ /* 0x000fc80000010000 */
[----:B------:R-:W-:Y:S01]  /*1d360*/  FADD.FTZ R149, R140, R93 ;  /* 0x0000005d8c957221 */ /* 0x000fe20000010000 */
[----:B------:R-:W-:-:S03]  /*1d370*/  LOP3.LUT R140, R142, 0x7fffffc, RZ, 0xc0, !PT ;  /* 0x07fffffc8e8c7812 */ /* 0x000fc600078ec0ff */
[----:B------:R-:W-:Y:S01]  /*1d380*/  FADD.FTZ R144, R149, R94 ;  /* 0x0000005e95907221 */ /* 0x000fe20000010000 */
        /* <DEDUP_REMOVED lines=21> */
.L_x_23175:
        /* <DEDUP_REMOVED lines=104> */
.L_x_23188:
[----:B------:R-:W2:Y:S01]  /*1db60*/  @!P2 S2R R120, SR_CgaCtaId ;  /* 0x000000000078a919 */ /* 0x000ea20000008800 */
[----:B------:R-:W-:Y:S01]  /*1db70*/  LOP3.LUT R121, R0, 0x1f, RZ, 0xc0, !PT ;  /* 0x0000001f00797812 */ /* 0x000fe200078ec0ff */
[----:B------:R-:W-:Y:S05]  /*1db80*/  WARPSYNC.ALL ;  /* 0x0000000000007948 */ /* 0x000fea0003800000 */
[----:B------:R-:W-:Y:S02]  /*1db90*/  ISETP.GT.U32.AND P3, PT, R121, 0x3, PT ;  /* 0x000000037900780c */ /* 0x000fe40003f64070 */
[----:B------:R-:W-:Y:S02]  /*1dba0*/  @!P2 MOV R119, 0x400 ;  /* 0x000004000077a802 */ /* 0x000fe40000000f00 */
[----:B------:R-:W-:-:S09]  /*1dbb0*/  LOP3.LUT R147, R142, 0x3, RZ, 0xc0, !PT ;  /* 0x000000038e937812 */ /* 0x000fd200078ec0ff */
[----:B------:R-:W3:Y:S01]  /*1dbc0*/  @!P3 S2R R151, SR_CgaCtaId ;  /* 0x000000000097b919 */ /* 0x000ee20000008800 */
[----:B--2---:R-:W-:Y:S01]  /*1dbd0*/  @!P2 LEA R120, R120, R119, 0x18 ;  /* 0x000000777878a211 */ /* 0x004fe200078ec0ff */
[C---:B------:R-:W-:Y:S02]  /*1dbe0*/  @!P2 IMAD.IADD R119, R140.reuse, 0x1, R147 ;  /* 0x000000018c77a824 */ /* 0x040fe400078e0293 */
[----:B------:R-:W-:-:S03]  /*1dbf0*/  @!P3 IMAD.IADD R140, R140, 0x1, R121 ;  /* 0x000000018c8cb824 */ /* 0x000fc600078e0279 */
[----:B------:R-:W-:Y:S01]  /*1dc00*/  @!P2 LEA R142, R119, R120, 0x3 ;  /* 0x00000078778ea211 */ /* 0x000fe200078e18ff */
[----:B-1----:R-:W-:Y:S01]  /*1dc10*/  FADD.FTZ R119, R146, R149 ;  /* 0x0000009592777221 */ /* 0x002fe20000010000 */
[----:B------:R-:W-:-:S04]  /*1dc20*/  @!P3 MOV R120, 0x400 ;  /* 0x000004000078b802 */ /* 0x000fc80000000f00 */
[----:B------:R-:W-:Y:S01]  /*1dc30*/  @!P2 STS.64 [R142], R118 ;  /* 0x000000768e00a388 */ /* 0x000fe20000000a00 */
[----:B------:R-:W-:Y:S01]  /*1dc40*/  BAR.SYNC.DEFER_BLOCKING 0x0 ;  /* 0x0000000000007b1d */ /* 0x000fe20000010000 */
[----:B------:R-:W-:Y:S02]  /*1dc50*/  PLOP3.LUT P2, PT, PT, PT, UP0, 0x40, 0x0 ;  /* 0x000000000000781c */ /* 0x000fe40003f4e808 */
[----:B---3--:R-:W-:Y:S02]  /*1dc60*/  @!P3 LEA R151, R151, R120, 0x18 ;  /* 0x000000789797b211 */ /* 0x008fe400078ec0ff */
[----:B------:R-:W-:Y:S02]  /*1dc70*/  CS2R R120, SRZ ;  /* 0x0000000000787805 */ /* 0x000fe4000001ff00 */
[----:B------:R-:W-:Y:S01]  /*1dc80*/  @!P3 LEA R144, R140, R151, 0x3 ;  /* 0x000000978c90b211 */ /* 0x000fe200078e18ff */
[----:B------:R-:W-:Y:S01]  /*1dc90*/  IMAD.MOV.U32 R140, RZ, RZ, RZ ;  /* 0x000000ffff8c7224 */ /* 0x000fe200078e00ff */
[----:B------:R-:W-:-:S04]  /*1dca0*/  @!P3 MOV R140, 0x500 ;  /* 0x00000500008cb802 */ /* 0x000fc80000000f00 */
[----:B------:R-:W-:Y:S01]  /*1dcb0*/  I2FP.F32.S32 R153, R140 ;  /* 0x0000008c00997245 */ /* 0x000fe20000201400 */
[----:B------:R-:W1:Y:S04]  /*1dcc0*/  SHFL.DOWN PT, R149, R140, 0x2, 0x1f ;  /* 0x08401f008c957f89 */ /* 0x000e6800000e0000 */
[----:B------:R-:W2:Y:S01]  /*1dcd0*/  @!P3 LDS.64 R120, [R144] ;  /* 0x000000009078b984 */ /* 0x000ea20000000a00 */
[----:B------:R-:W-:Y:S01]  /*1dce0*/  PLOP3.LUT P3, PT, PT, PT, UP0, 0x40, 0x0 ;  /* 0x000000000000781c */ /* 0x000fe20003f6e808 */
[----:B-1----:R-:W-:Y:S01]  /*1dcf0*/  IMAD.IADD R119, R149, 0x1, R140 ;  /* 0x0000000195777824 */ /* 0x002fe200078e028c */
[----:B------:R-:W-:-:S04]  /*1dd00*/  I2FP.F32.S32 R148, R149 ;  /* 0x0000009500947245 */ /* 0x000fc80000201400 */
[----:B------:R-:W-:Y:S01]  /*1dd10*/  I2FP.F32.S32 R118, R119 ;  /* 0x0000007700767245 */ /* 0x000fe20000201400 */
[----:B------:R-:W1:Y:S03]  /*1dd20*/  SHFL.DOWN PT, R150, R119, 0x1, 0x1f ;  /* 0x08201f0077967f89 */ /* 0x000e6600000e0000 */
[----:B0-----:R-:W0:Y:S01]  /*1dd30*/  MUFU.RCP R146, R118 ;  /* 0x0000007600927308 */ /* 0x001e220000001000 */
[----:B--2---:R-:W2:Y:S01]  /*1dd40*/  SHFL.DOWN PT, R151, R120, 0x2, 0x1f ;  /* 0x08401f0078977f89 */ /* 0x004ea200000e0000 */
[-C--:B-1----:R-:W-:Y:S02]  /*1dd50*/  IADD3 R144, R119, R150.reuse, RZ ;  /* 0x0000009677907210 */ /* 0x082fe40007ffe0ff */
[----:B------:R-:W-:Y:S02]  /*1dd60*/  I2FP.F32.S32 R150, R150 ;  /* 0x0000009600967245 */ /* 0x000fe40000201400 */
        /* <DEDUP_REMOVED lines=11> */
[----:B--2---:R-:W-:-:S04]  /*1de20*/  FADD.FTZ R119, R142, R121 ;  /* 0x000000798e777221 */ /* 0x004fc80000010000 */
        /* <DEDUP_REMOVED lines=11> */
[----:B------:R-:W-:Y:S02]  /*1dee0*/  FFMA.FTZ R121, R144, R149, R121 ;  /* 0x0000009590797223 */ /* 0x000fe40000010079 */
[----:B------:R-:W0:Y:S03]  /*1def0*/  LDC R144, c[0x0][0x2d8] ;  /* 0x0000b600ff907b82 */ /* 0x000e260000000800 */
[----:B------:R2:W0:Y:S01]  /*1df00*/  SHFL.IDX PT, R149, R121, RZ, 0x1f ;  /* 0x00001fff79957589 */ /* 0x00042200000e0000 */
[C---:B-1----:R-:W-:Y:S01]  /*1df10*/  FSEL R118, R119.reuse, RZ, P2 ;  /* 0x000000ff77767208 */ /* 0x042fe20001000000 */
[----:B------:R-:W-:Y:S01]  /*1df20*/  FMUL.FTZ R142, R119, R119 ;  /* 0x00000077778e7220 */ /* 0x000fe20000410000 */
[----:B------:R-:W-:Y:S01]  /*1df30*/  LOP3.LUT P2, RZ, R147, 0x1f, R0, 0xf8, !PT ;  /* 0x0000001f93ff7812 */ /* 0x000fe2000784f800 */
[----:B------:R-:W-:Y:S02]  /*1df40*/  HADD2.F32 R147, -RZ, R74.H0_H0 ;  /* 0x2000004aff937230 */ /* 0x000fe40000004100 */
[----:B------:R-:W-:Y:S01]  /*1df50*/  FADD.FTZ R140, -R118, R47 ;  /* 0x0000002f768c7221 */ /* 0x000fe20000010100 */
[----:B------:R-:W-:Y:S01]  /*1df60*/  FSEL R146, R142, RZ, !P3 ;  /* 0x000000ff8e927208 */ /* 0x000fe20005800000 */
[C---:B------:R-:W-:Y:S01]  /*1df70*/  FADD.FTZ R152, -R118.reuse, R39 ;  /* 0x0000002776987221 */ /* 0x040fe20000010100 */
[C---:B------:R-:W-:Y:S01]  /*1df80*/  FADD.FTZ R120, -R118.reuse, R44 ;  /* 0x0000002c76787221 */ /* 0x040fe20000010100 */
[C---:B--2---:R-:W-:Y:S01]  /*1df90*/  FADD.FTZ R121, -R118.reuse, R45 ;  /* 0x0000002d76797221 */ /* 0x044fe20000010100 */
[C---:B------:R-:W-:Y:S01]  /*1dfa0*/  FADD.FTZ R54, -R118.reuse, R54 ;  /* 0x0000003676367221 */ /* 0x040fe20000010100 */
[C---:B------:R-:W-:Y:S01]  /*1dfb0*/  FADD.FTZ R160, -R118.reuse, R30 ;  /* 0x0000001e76a07221 */ /* 0x040fe20000010100 */
[C---:B------:R-:W-:Y:S01]  /*1dfc0*/  FADD.FTZ R30, -R118.reuse, R24 ;  /* 0x00000018761e7221 */ /* 0x040fe20000010100 */
[C---:B------:R-:W-:Y:S01]  /*1dfd0*/  FADD.FTZ R148, -R118.reuse, R25 ;  /* 0x0000001976947221 */ /* 0x040fe20000010100 */
[----:B------:R-:W-:Y:S01]  /*1dfe0*/  HADD2.F32 R24, -RZ, R91.H0_H0 ;  /* 0x2000005bff187230 */ /* 0x000fe20000004100 */
[----:B------:R-:W1:Y:S01]  /*1dff0*/  @!P2 LDC.64 R44, c[0x0][0x250] ;  /* 0x00009400ff2cab82 */ /* 0x000e620000000a00 */
[C---:B------:R-:W-:Y:S01]  /*1e000*/  FADD.FTZ R52, -R118.reuse, R52 ;  /* 0x0000003476347221 */ /* 0x040fe20000010100 */
[C---:B------:R-:W-:Y:S01]  /*1e010*/  FADD.FTZ R53, -R118.reuse, R53 ;  /* 0x0000003576357221 */ /* 0x040fe20000010100 */
[C---:B------:R-:W-:Y:S01]  /*1e020*/  FADD.FTZ R58, -R118.reuse, R58 ;  /* 0x0000003a763a7221 */ /* 0x040fe20000010100 */
[C---:B------:R-:W-:Y:S01]  /*1e030*/  FADD.FTZ R156, -R118.reuse, R29 ;  /* 0x0000001d769c7221 */ /* 0x040fe20000010100 */
[----:B------:R-:W-:Y:S01]  /*1e040*/  FADD.FTZ R162, -R118, R31 ;  /* 0x0000001f76a27221 */ /* 0x000fe20000010100 */
[----:B0-----:R-:W-:Y:S01]  /*1e050*/  FFMA.FTZ R47, R149, UR12, R144 ;  /* 0x0000000c952f7c23 */ /* 0x001fe20008010090 */
[----:B------:R-:W-:-:S02]  /*1e060*/  HADD2.F32 R31, -RZ, R90.H1_H1 ;  /* 0x3000005aff1f7230 */ /* 0x000fc40000004100 */
[C---:B------:R-:W-:Y:S01]  /*1e070*/  FADD.FTZ R55, -R118.reuse, R55 ;  /* 0x0000003776377221 */ /* 0x040fe20000010100 */
[C---:B------:R-:W-:Y:S01]  /*1e080*/  FADD.FTZ R56, -R118.reuse, R56 ;  /* 0x0000003876387221 */ /* 0x040fe20000010100 */
[----:B------:R-:W-:Y:S01]  /*1e090*/  FADD.FTZ R47, R47, R146 ;  /* 0x000000922f2f7221 */ /* 0x000fe20000010000 */
[C---:B------:R-:W-:Y:S01]  /*1e0a0*/  FADD.FTZ R164, -R118.reuse, R27 ;  /* 0x0000001b76a47221 */ /* 0x040fe20000010100 */
[C---:B------:R-:W-:Y:S01]  /*1e0b0*/  FADD.FTZ R154, -R118.reuse, R35 ;  /* 0x00000023769a7221 */ /* 0x040fe20000010100 */
[----:B------:R-:W-:Y:S01]  /*1e0c0*/  HADD2.F32 R27, -RZ, R90.H0_H0 ;  /* 0x2000005aff1b7230 */ /* 0x000fe20000004100 */
[----:B------:R-:W0:Y:S01]  /*1e0d0*/  MUFU.RSQ R39, R47 ;  /* 0x0000002f00277308 */ /* 0x000e220000001400 */
[C---:B------:R-:W-:Y:S01]  /*1e0e0*/  FADD.FTZ R158, -R118.reuse, R26 ;  /* 0x0000001a769e7221 */ /* 0x040fe20000010100 */
[----:B------:R-:W-:Y:S02]  /*1e0f0*/  HADD2.F32 R35, -RZ, R91.H1_H1 ;  /* 0x3000005bff237230 */ /* 0x000fe40000004100 */
[C---:B------:R-:W-:Y:S01]  /*1e100*/  FADD.FTZ R46, -R118.reuse, R46 ;  /* 0x0000002e762e7221 */ /* 0x040fe20000010100 */
[C---:B------:R-:W-:Y:S01]  /*1e110*/  FADD.FTZ R59, -R118.reuse, R59 ;  /* 0x0000003b763b7221 */ /* 0x040fe20000010100 */
[C---:B------:R-:W-:Y:S01]  /*1e120*/  FADD.FTZ R50, -R118.reuse, R50 ;  /* 0x0000003276327221 */ /* 0x040fe20000010100 */
[----:B------:R-:W-:Y:S01]  /*1e130*/  FADD.FTZ R150, -R118, R33 ;  /* 0x0000002176967221 */ /* 0x000fe20000010100 */
[----:B------:R-:W-:-:S02]  /*1e140*/  HADD2.F32 R33, -RZ, R89.H1_H1 ;  /* 0x30000059ff217230 */ /* 0x000fc40000004100 */
[C---:B------:R-:W-:Y:S01]  /*1e150*/  FADD.FTZ R57, -R118.reuse, R57 ;  /* 0x0000003976397221 */ /* 0x040fe20000010100 */
[----:B------:R-:W-:Y:S01]  /*1e160*/  FADD.FTZ R142, -R118, R41 ;  /* 0x00000029768e7221 */ /* 0x000fe20000010100 */
[----:B-1----:R-:W-:-:S04]  /*1e170*/  @!P2 IMAD.WIDE R44, R107, 0x4, R44 ;  /* 0x000000046b2ca825 */ /* 0x002fc800078e022c */
[C---:B------:R-:W-:Y:S01]  /*1e180*/  FADD.FTZ R48, -R118.reuse, R48 ;  /* 0x0000003076307221 */ /* 0x040fe20000010100 */
[C---:B------:R-:W-:Y:S01]  /*1e190*/  FADD.FTZ R51, -R118.reuse, R51 ;  /* 0x0000003376337221 */ /* 0x040fe20000010100 */
[C---:B------:R-:W-:Y:S01]  /*1e1a0*/  FADD.FTZ R49, -R118.reuse, R49 ;  /* 0x0000003176317221 */ /* 0x040fe20000010100 */
[----:B------:R-:W-:Y:S01]  /*1e1b0*/  HADD2.F32 R41, -RZ, R88.H1_H1 ;  /* 0x30000058ff297230 */ /* 0x000fe20000004100 */
[----:B------:R1:W-:Y:S01]  /*1e1c0*/  @!P2 STG.E desc[UR4][R44.64], R119 ;  /* 0x000000772c00a986 */ /* 0x0003e2000c101904 */
[----:B------:R-:W-:Y:S01]  /*1e1d0*/  FADD.FTZ R38, -R118, R38 ;  /* 0x0000002676267221 */ /* 0x000fe20000010100 */
[C---:B0-----:R-:W-:Y:S01]  /*1e1e0*/  FMUL.FTZ R25, R39.reuse, R54 ;  /* 0x0000003627197220 */ /* 0x041fe20000410000 */
[C---:B------:R-:W-:Y:S01]  /*1e1f0*/  FMUL.FTZ R29, R39.reuse, R52 ;  /* 0x00000034271d7220 */ /* 0x040fe20000410000 */
[C---:B------:R-:W-:Y:S01]  /*1e200*/  FMUL.FTZ R52, R39.reuse, R53 ;  /* 0x0000003527347220 */ /* 0x040fe20000410000 */
[----:B------:R-:W-:Y:S01]  /*1e210*/  FMUL.FTZ R26, R39, R55 ;  /* 0x00000037271a7220 */ /* 0x000fe20000410000 */
[----:B------:R-:W-:Y:S01]  /*1e220*/  FFMA.FTZ R54, R25, R24, R8 ;  /* 0x0000001819367223 */ /* 0x000fe20000010008 */
[----:B------:R-:W-:-:S02]  /*1e230*/  HADD2.F32 R24, -RZ, R89.H0_H0 ;  /* 0x20000059ff187230 */ /* 0x000fc40000004100 */
[----:B------:R-:W-:Y:S01]  /*1e240*/  FMUL.FTZ R25, R39, R58 ;  /* 0x0000003a27197220 */ /* 0x000fe20000410000 */
[----:B------:R-:W-:Y:S01]  /*1e250*/  FFMA.FTZ R58, R52, R31, R7 ;  /* 0x0000001f343a7223 */ /* 0x000fe20000010007 */
[----:B------:R-:W-:Y:S01]  /*1e260*/  FFMA.FTZ R29, R29, R27, R6 ;  /* 0x0000001b1d1d7223 */ /* 0x000fe20000010006 */
[----:B------:R-:W-:Y:S01]  /*1e270*/  FFMA.FTZ R35, R26, R35, R9 ;  /* 0x000000231a237223 */ /* 0x000fe20000010009 */
[----:B------:R-:W-:Y:S01]  /*1e280*/  FFMA.FTZ R52, R25, R24, R4 ;  /* 0x0000001819347223 */ /* 0x000fe20000010004 */
[----:B------:R-:W-:Y:S02]  /*1e290*/  HADD2.F32 R24, -RZ, R88.H0_H0 ;  /* 0x20000058ff187230 */ /* 0x000fe40000004100 */
[C---:B------:R-:W-:Y:S01]  /*1e2a0*/  FMUL.FTZ R25, R39.reuse, R56 ;  /* 0x0000003827197220 */ /* 0x040fe20000410000 */
[----:B-1----:R-:W-:Y:S02]  /*1e2b0*/  HADD2.F32 R44, -RZ, R87.H0_H0 ;  /* 0x20000057ff2c7230 */ /* 0x002fe40000004100 */
[C---:B------:R-:W-:Y:S01]  /*1e2c0*/  FMUL.FTZ R27, R39.reuse, R46 ;  /* 0x0000002e271b7220 */ /* 0x040fe20000410000 */
[----:B------:R-:W-:Y:S01]  /*1e2d0*/  FMUL.FTZ R26, R39, R59 ;  /* 0x0000003b271a7220 */ /* 0x000fe20000410000 */
[----:B------:R-:W-:Y:S01]  /*1e2e0*/  FFMA.FTZ R46, R25, R24, R2 ;  /* 0x00000018192e7223 */ /* 0x000fe20000010002 */
[----:B------:R-:W-:-:S02]  /*1e2f0*/  HADD2.F32 R24, -RZ, R85.H0_H0 ;  /* 0x20000055ff187230 */ /* 0x000fc40000004100 */
[----:B------:R-:W-:Y:S01]  /*1e300*/  FMUL.FTZ R25, R39, R50 ;  /* 0x0000003227197220 */ /* 0x000fe20000410000 */
[----:B------:R-:W-:Y:S01]  /*1e310*/  FFMA.FTZ R33, R26, R33, R5 ;  /* 0x000000211a217223 */ /* 0x000fe20000010005 */
[----:B------:R-:W-:Y:S01]  /*1e320*/  FFMA.FTZ R44, R27, R44, R16 ;  /* 0x0000002c1b2c7223 */ /* 0x000fe20000010010 */
[----:B------:R-:W-:Y:S02]  /*1e330*/  HADD2.F32 R56, -RZ, R86.H0_H0 ;  /* 0x20000056ff387230 */ /* 0x000fe40000004100 */
[C---:B------:R-:W-:Y:S01]  /*1e340*/  FMUL.FTZ R26, R39.reuse, R57 ;  /* 0x00000039271a7220 */ /* 0x040fe20000410000 */
[----:B------:R-:W-:Y:S01]  /*1e350*/  FMUL.FTZ R27, R39, R120 ;  /* 0x00000078271b7220 */ /* 0x000fe20000410000 */
[----:B------:R-:W-:Y:S01]  /*1e360*/  FFMA.FTZ R50, R25, R24, R12 ;  /* 0x0000001819327223 */ /* 0x000fe2000001000c */
[----:B------:R-:W-:Y:S02]  /*1e370*/  HADD2.F32 R24, -RZ, R84.H0_H0 ;  /* 0x20000054ff187230 */ /* 0x000fe40000004100 */
[C---:B------:R-:W-:Y:S01]  /*1e380*/  FADD.FTZ R144, -R118.reuse, R43 ;  /* 0x0000002b76907221 */ /* 0x040fe20000010100 */
[----:B------:R-:W-:Y:S01]  /*1e390*/  FMUL.FTZ R25, R39, R48 ;  /* 0x0000003027197220 */ /* 0x000fe20000410000 */
[----:B------:R-:W-:Y:S01]  /*1e3a0*/  FADD.FTZ R42, -R118, R42 ;  /* 0x0000002a762a7221 */ /* 0x000fe20000010100 */
[----:B------:R-:W-:Y:S01]  /*1e3b0*/  FFMA.FTZ R41, R26, R41, R3 ;  /* 0x000000291a297223 */ /* 0x000fe20000010003 */
[----:B------:R-:W-:-:S02]  /*1e3c0*/  HADD2.F32 R45, -RZ, R86.H1_H1 ;  /* 0x30000056ff2d7230 */ /* 0x000fc40000004100 */
[----:B------:R-:W-:Y:S01]  /*1e3d0*/  FFMA.FTZ R56, R27, R56, R14 ;  /* 0x000000381b387223 */ /* 0x000fe2000001000e */
[----:B------:R-:W-:Y:S02]  /*1e3e0*/  HADD2.F32 R43, -RZ, R85.H1_H1 ;  /* 0x30000055ff2b7230 */ /* 0x000fe40000004100 */
[C---:B------:R-:W-:Y:S01]  /*1e3f0*/  FMUL.FTZ R120, R39.reuse, R121 ;  /* 0x0000007927787220 */ /* 0x040fe20000410000 */
[C---:B------:R-:W-:Y:S01]  /*1e400*/  FMUL.FTZ R26, R39.reuse, R51 ;  /* 0x00000033271a7220 */ /* 0x040fe20000410000 */
[----:B------:R-:W-:Y:S02]  /*1e410*/  HADD2.F32 R27, -RZ, R83.H0_H0 ;  /* 0x20000053ff1b7230 */ /* 0x000fe40000004100 */
[C---:B------:R-:W-:Y:S01]  /*1e420*/  FMUL.FTZ R48, R39.reuse, R49 ;  /* 0x0000003127307220 */ /* 0x040fe20000410000 */
[----:B------:R-:W-:Y:S01]  /*1e430*/  FMUL.FTZ R47, R39, R38 ;  /* 0x00000026272f7220 */ /* 0x000fe20000410000 */
[----:B------:R-:W-:Y:S01]  /*1e440*/  FADD.FTZ R36, -R118, R36 ;  /* 0x0000002476247221 */ /* 0x000fe20000010100 */
[----:B------:R-:W-:-:S02]  /*1e450*/  HADD2.F32 R31, -RZ, R87.H1_H1 ;  /* 0x30000057ff1f7230 */ /* 0x000fc40000004100 */
[----:B------:R-:W-:Y:S01]  /*1e460*/  FFMA.FTZ R49, R25, R24, R10 ;  /* 0x0000001819317223 */ /* 0x000fe2000001000a */
[C---:B------:R-:W-:Y:S01]  /*1e470*/  FMUL.FTZ R140, R39.reuse, R140 ;  /* 0x0000008c278c7220 */ /* 0x040fe20000410000 */
[----:B------:R-:W-:Y:S02]  /*1e480*/  HADD2.F32 R25, -RZ, R81.H1_H1 ;  /* 0x30000051ff197230 */ /* 0x000fe40000004100 */
[C---:B------:R-:W-:Y:S01]  /*1e490*/  FMUL.FTZ R51, R39.reuse, R42 ;  /* 0x0000002a27337220 */ /* 0x040fe20000410000 */
[----:B------:R-:W-:Y:S01]  /*1e4a0*/  FFMA.FTZ R45, R120, R45, R15 ;  /* 0x0000002d782d7223 */ /* 0x000fe2000001000f */
[----:B------:R-:W-:Y:S01]  /*1e4b0*/  FFMA.FTZ R43, R26, R43, R13 ;  /* 0x0000002b1a2b7223 */ /* 0x000fe2000001000d */
[----:B------:R-:W-:Y:S01]  /*1e4c0*/  FMUL.FTZ R42, R39, R144 ;  /* 0x00000090272a7220 */ /* 0x000fe20000410000 */
[----:B------:R-:W-:Y:S01]  /*1e4d0*/  FADD.FTZ R40, -R118, R40 ;  /* 0x0000002876287221 */ /* 0x000fe20000010100 */
[----:B------:R-:W-:Y:S02]  /*1e4e0*/  HADD2.F32 R26, -RZ, R84.H1_H1 ;  /* 0x30000054ff1a7230 */ /* 0x000fe40000004100 */
[----:B------:R-:W-:Y:S01]  /*1e4f0*/  FFMA.FTZ R47, R47, R27, R96 ;  /* 0x0000001b2f2f7223 */ /* 0x000fe20000010060 */
[----:B------:R-:W-:-:S02]  /*1e500*/  HADD2.F32 R120, -RZ, R82.H0_H0 ;  /* 0x20000052ff787230 */ /* 0x000fc40000004100 */
[C---:B------:R-:W-:Y:S01]  /*1e510*/  FMUL.FTZ R27, R39.reuse, R36 ;  /* 0x00000024271b7220 */ /* 0x040fe20000410000 */
[----:B------:R-:W-:Y:S01]  /*1e520*/  FADD.FTZ R28, -R118, R28 ;  /* 0x0000001c761c7221 */ /* 0x000fe20000010100 */
[----:B------:R-:W-:Y:S01]  /*1e530*/  FFMA.FTZ R31, R140, R31, R17 ;  /* 0x0000001f8c1f7223 */ /* 0x000fe20000010011 */
[----:B------:R-:W-:Y:S02]  /*1e540*/  HADD2.F32 R24, -RZ, R81.H0_H0 ;  /* 0x20000051ff187230 */ /* 0x000fe40000004100 */
[----:B------:R-:W-:Y:S01]  /*1e550*/  FFMA.FTZ R42, R42, R25, R21 ;  /* 0x000000192a2a7223 */ /* 0x000fe20000010015 */
[--C-:B------:R-:W-:Y:S02]  /*1e560*/  HADD2.F32 R57, -RZ, R80.reuse.H1_H1 ;  /* 0x30000050ff397230 */ /* 0x100fe40000004100 */
[C---:B------:R-:W-:Y:S01]  /*1e570*/  FMUL.FTZ R142, R39.reuse, R142 ;  /* 0x0000008e278e7220 */ /* 0x040fe20000410000 */
[----:B------:R-:W-:Y:S02]  /*1e580*/  HADD2.F32 R140, -RZ, R80.H0_H0 ;  /* 0x20000050ff8c7230 */ /* 0x000fe40000004100 */
[----:B------:R-:W-:Y:S01]  /*1e590*/  FMUL.FTZ R25, R39, R40 ;  /* 0x0000002827197220 */ /* 0x000fe20000410000 */
[----:B------:R-:W-:Y:S01]  /*1e5a0*/  FADD.FTZ R34, -R118, R34 ;  /* 0x0000002276227221 */ /* 0x000fe20000010100 */
[----:B------:R-:W-:Y:S01]  /*1e5b0*/  FFMA.FTZ R48, R48, R26, R11 ;  /* 0x0000001a30307223 */ /* 0x000fe2000001000b */
[----:B------:R-:W-:Y:S01]  /*1e5c0*/  FFMA.FTZ R120, R27, R120, R22 ;  /* 0x000000781b787223 */ /* 0x000fe20000010016 */
[----:B------:R-:W-:-:S02]  /*1e5d0*/  HADD2.F32 R26, -RZ, R79.H1_H1 ;  /* 0x3000004fff1a7230 */ /* 0x000fc40000004100 */
[----:B------:R-:W-:Y:S01]  /*1e5e0*/  FMUL.FTZ R27, R39, R28 ;  /* 0x0000001c271b7220 */ /* 0x000fe20000410000 */
[----:B------:R-:W-:Y:S02]  /*1e5f0*/  HADD2.F32 R144, -RZ, R78.H0_H0 ;  /* 0x2000004eff907230 */ /* 0x000fe40000004100 */
[----:B------:R-:W-:Y:S01]  /*1e600*/  FFMA.FTZ R51, R51, R24, R20 ;  /* 0x0000001833337223 */ /* 0x000fe20000010014 */
[----:B------:R-:W-:Y:S01]  /*1e610*/  FMUL.FTZ R40, R39, R162 ;  /* 0x000000a227287220 */ /* 0x000fe20000410000 */
[----:B------:R-:W-:Y:S01]  /*1e620*/  FFMA.FTZ R57, R142, R57, R19 ;  /* 0x000000398e397223 */ /* 0x000fe20000010013 */
[----:B------:R-:W-:Y:S02]  /*1e630*/  HADD2.F32 R24, -RZ, R79.H0_H0 ;  /* 0x2000004fff187230 */ /* 0x000fe40000004100 */
[----:B------:R-:W-:Y:S01]  /*1e640*/  FFMA.FTZ R140, R25, R140, R18 ;  /* 0x0000008c198c7223 */ /* 0x000fe20000010012 */
[----:B------:R-:W-:Y:S02]  /*1e650*/  HADD2.F32 R142, -RZ, R77.H0_H0 ;  /* 0x2000004dff8e7230 */ /* 0x000fe40000004100 */
[C---:B------:R-:W-:Y:S01]  /*1e660*/  FMUL.FTZ R55, R39.reuse, R160 ;  /* 0x000000a027377220 */ /* 0x040fe20000410000 */
[----:B------:R-:W-:Y:S01]  /*1e670*/  FMUL.FTZ R25, R39, R34 ;  /* 0x0000002227197220 */ /* 0x000fe20000410000 */
[C---:B------:R-:W-:Y:S01]  /*1e680*/  FADD.FTZ R146, -R118.reuse, R37 ;  /* 0x0000002576927221 */ /* 0x040fe20000010100 */
[----:B------:R-:W-:Y:S01]  /*1e690*/  FADD.FTZ R32, -R118, R32 ;  /* 0x0000002076207221 */ /* 0x000fe20000010100 */
[----:B------:R-:W-:Y:S01]  /*1e6a0*/  FFMA.FTZ R40, R40, R26, R105 ;  /* 0x0000001a28287223 */ /* 0x000fe20000010069 */
[----:B------:R-:W-:Y:S01]  /*1e6b0*/  FFMA.FTZ R144, R27, R144, R102 ;  /* 0x000000901b907223 */ /* 0x000fe20000010066 */
[----:B------:R-:W-:Y:S01]  /*1e6c0*/  HADD2.F32 R37, -RZ, R83.H1_H1 ;  /* 0x30000053ff257230 */ /* 0x000fe20000004100 */
[----:B------:R-:W0:Y:S01]  /*1e6d0*/  @!P2 LDC.64 R26, c[0x0][0x258] ;  /* 0x00009600ff1aab82 */ /* 0x000e220000000a00 */
[C---:B------:R-:W-:Y:S01]  /*1e6e0*/  FADD.FTZ R92, -R118.reuse, R92 ;  /* 0x0000005c765c7221 */ /* 0x040fe20000010100 */
[C---:B------:R-:W-:Y:S01]  /*1e6f0*/  FADD.FTZ R93, -R118.reuse, R93 ;  /* 0x0000005d765d7221 */ /* 0x040fe20000010100 */
[C---:B------:R-:W-:Y:S01]  /*1e700*/  FADD.FTZ R94, -R118.reuse, R94 ;  /* 0x0000005e765e7221 */ /* 0x040fe20000010100 */
[----:B------:R-:W-:Y:S01]  /*1e710*/  FMUL.FTZ R38, R39, R152 ;  /* 0x0000009827267220 */ /* 0x000fe20000410000 */
[----:B------:R-:W-:Y:S01]  /*1e720*/  FFMA.FTZ R55, R55, R24, R104 ;  /* 0x0000001837377223 */ /* 0x000fe20000010068 */
[----:B------:R-:W-:Y:S01]  /*1e730*/  FFMA.FTZ R142, R25, R142, R100 ;  /* 0x0000008e198e7223 */ /* 0x000fe20000010064 */
[----:B------:R-:W-:Y:S01]  /*1e740*/  FADD.FTZ R118, -R118, R95 ;  /* 0x0000005f76767221 */ /* 0x000fe20000010100 */
[----:B------:R-:W-:-:S02]  /*1e750*/  HADD2.F32 R24, -RZ, R76.H0_H0 ;  /* 0x2000004cff187230 */ /* 0x000fc40000004100 */
[C---:B------:R-:W-:Y:S01]  /*1e760*/  FMUL.FTZ R121, R39.reuse, R32 ;  /* 0x0000002027797220 */ /* 0x040fe20000410000 */
[----:B------:R-:W-:Y:S02]  /*1e770*/  HADD2.F32 R25, -RZ, R76.H1_H1 ;  /* 0x3000004cff197230 */ /* 0x000fe40000004100 */
[C---:B------:R-:W-:Y:S01]  /*1e780*/  FMUL.FTZ R150, R39.reuse, R150 ;  /* 0x0000009627967220 */ /* 0x040fe20000410000 */
[----:B------:R-:W-:Y:S01]  /*1e790*/  FFMA.FTZ R38, R38, R37, R97 ;  /* 0x0000002526267223 */ /* 0x000fe20000010061 */
[----:B------:R-:W-:Y:S01]  /*1e7a0*/  FMUL.FTZ R37, R39, R118 ;  /* 0x0000007627257220 */ /* 0x000fe20000410000 */
[----:B------:R-:W-:Y:S01]  /*1e7b0*/  FFMA.FTZ R121, R121, R24, R98 ;  /* 0x0000001879797223 */ /* 0x000fe20000010062 */
[----:B------:R-:W-:Y:S01]  /*1e7c0*/  FFMA.FTZ R118, R150, R25, R99 ;  /* 0x0000001996767223 */ /* 0x000fe20000010063 */
[----:B------:R-:W-:Y:S01]  /*1e7d0*/  HADD2.F32 R53, -RZ, R82.H1_H1 ;  /* 0x30000052ff357230 */ /* 0x000fe20000004100 */
[----:B------:R-:W1:Y:S01]  /*1e7e0*/  LDC.64 R24, c[0x0][0x2b8] ;  /* 0x0000ae00ff187b82 */ /* 0x000e620000000a00 */
[----:B------:R-:W-:-:S02]  /*1e7f0*/  HADD2.F32 R119, -RZ, R75.H0_H0 ;  /* 0x2000004bff777230 */ /* 0x000fc40000004100 */
[C---:B------:R-:W-:Y:S01]  /*1e800*/  FMUL.FTZ R146, R39.reuse, R146 ;  /* 0x0000009227927220 */ /* 0x040fe20000410000 */
[----:B------:R-:W-:Y:S02]  /*1e810*/  HADD2.F32 R28, -RZ, R75.H1_H1 ;  /* 0x3000004bff1c7230 */ /* 0x000fe40000004100 */
        /* <DEDUP_REMOVED lines=8> */
[----:B------:R-:W-:Y:S02]  /*1e8a0*/  HADD2.F32 R32, -RZ, R73.H1_H1 ;  /* 0x30000049ff207230 */ /* 0x000fe40000004100 */
[C---:B------:R-:W-:Y:S01]  /*1e8b0*/  FMUL.FTZ R158, R39.reuse, R158 ;  /* 0x0000009e279e7220 */ /* 0x040fe20000410000 */
[----:B------:R-:W-:Y:S01]  /*1e8c0*/  FMUL.FTZ R37, R39, R164 ;  /* 0x000000a427257220 */ /* 0x000fe20000410000 */
[----:B------:R-:W-:Y:S01]  /*1e8d0*/  LEA R36, P3, R139, UR14, 0x4 ;  /* 0x0000000e8b247c11 */ /* 0x000fe2000f8620ff */
[----:B------:R-:W-:Y:S01]  /*1e8e0*/  FFMA.FTZ R146, R93, R146, R112 ;  /* 0x000000925d927223 */ /* 0x000fe20000010070 */
[----:B------:R-:W-:Y:S01]  /*1e8f0*/  FFMA.FTZ R147, R92, R147, R111 ;  /* 0x000000935c937223 */ /* 0x000fe2000001006f */
[----:B------:R-:W-:Y:S01]  /*1e900*/  FFMA.FTZ R93, R158, R28, R109 ;  /* 0x0000001c9e5d7223 */ /* 0x000fe2000001006d */
[----:B------:R-:W-:Y:S01]  /*1e910*/  F2FP.F16.F32.PACK_AB R34, R58, R29 ;  /* 0x0000001d3a22723e */ /* 0x000fe200000000ff */
[----:B------:R-:W-:Y:S01]  /*1e920*/  FFMA.FTZ R92, R37, R32, R110 ;  /* 0x00000020255c7223 */ /* 0x000fe2000001006e */
[----:B0-----:R-:W-:Y:S01]  /*1e930*/  @!P2 IMAD.WIDE R28, R107, 0x4, R26 ;  /* 0x000000046b1ca825 */ /* 0x001fe200078e021a */
[----:B------:R-:W-:-:S03]  /*1e940*/  F2FP.F16.F32.PACK_AB R35, R35, R54 ;  /* 0x000000362323723e */ /* 0x000fc600000000ff */
[----:B------:R-:W-:Y:S01]  /*1e950*/  FMUL.FTZ R156, R39, R156 ;  /* 0x0000009c279c7220 */ /* 0x000fe20000410000 */
[----:B------:R-:W-:Y:S01]  /*1e960*/  F2FP.F16.F32.PACK_AB R33, R33, R52 ;  /* 0x000000342121723e */ /* 0x000fe200000000ff */
[----:B------:R-:W-:Y:S01]  /*1e970*/  HADD2.F32 R95, -RZ, R78.H1_H1 ;  /* 0x3000004eff5f7230 */ /* 0x000fe20000004100 */
[----:B------:R-:W-:Y:S01]  /*1e980*/  LEA.HI.X R37, R139, UR15, RZ, 0x4, P3 ;  /* 0x0000000f8b257c11 */ /* 0x000fe200098f24ff */
[----:B------:R-:W-:Y:S01]  /*1e990*/  HADD2.F32 R59, -RZ, R77.H1_H1 ;  /* 0x3000004dff3b7230 */ /* 0x000fe20000004100 */
[----:B------:R-:W-:Y:S01]  /*1e9a0*/  F2FP.F16.F32.PACK_AB R32, R41, R46 ;  /* 0x0000002e2920723e */ /* 0x000fe200000000ff */
[C---:B------:R-:W-:Y:S01]  /*1e9b0*/  FMUL.FTZ R154, R39.reuse, R154 ;  /* 0x0000009a279a7220 */ /* 0x040fe20000410000 */
[--C-:B------:R-:W-:Y:S02]  /*1e9c0*/  HADD2.F32 R52, -RZ, R72.reuse.H0_H0 ;  /* 0x20000048ff347230 */ /* 0x100fe40000004100 */
[----:B------:R-:W-:Y:S01]  /*1e9d0*/  FMUL.FTZ R27, R39, R30 ;  /* 0x0000001e271b7220 */ /* 0x000fe20000410000 */
[----:B------:R-:W-:-:S02]  /*1e9e0*/  HADD2.F32 R54, -RZ, R72.H1_H1 ;  /* 0x30000048ff367230 */ /* 0x000fc40000004100 */
[----:B------:R-:W-:Y:S01]  /*1e9f0*/  FMUL.FTZ R149, R39, R148 ;  /* 0x0000009427957220 */ /* 0x000fe20000410000 */
[----:B------:R0:W-:Y:S01]  /*1ea00*/  @!P2 STG.E desc[UR4][R28.64], R39 ;  /* 0x000000271c00a986 */ /* 0x0001e2000c101904 */
[----:B------:R-:W-:Y:S01]  /*1ea10*/  FFMA.FTZ R95, R156, R95, R103 ;  /* 0x0000005f9c5f7223 */ /* 0x000fe20000010067 */
[----:B------:R-:W-:Y:S01]  /*1ea20*/  FFMA.FTZ R59, R154, R59, R101 ;  /* 0x0000003b9a3b7223 */ /* 0x000fe20000010065 */
[----:B------:R-:W-:Y:S01]  /*1ea30*/  FFMA.FTZ R52, R27, R52, R106 ;  /* 0x000000341b347223 */ /* 0x000fe2000001006a */
[----:B------:R2:W-:Y:S01]  /*1ea40*/  STG.E.128 desc[UR4][R36.64], R32 ;  /* 0x0000002024007986 */ /* 0x0005e2000c101d04 */
[----:B------:R-:W-:Y:S01]  /*1ea50*/  FFMA.FTZ R139, R149, R54, R108 ;  /* 0x00000036958b7223 */ /* 0x000fe2000001006c */
[--C-:B-1----:R-:W-:Y:S01]  /*1ea60*/  IMAD.WIDE.U32 R148, R141, 0x10, R24.reuse ;  /* 0x000000108d947825 */ /* 0x102fe200078e0018 */
[----:B------:R-:W-:Y:S02]  /*1ea70*/  F2FP.F16.F32.PACK_AB R27, R31, R44 ;  /* 0x0000002c1f1b723e */ /* 0x000fe400000000ff */
[----:B------:R-:W-:Y:S01]  /*1ea80*/  F2FP.F16.F32.PACK_AB R26, R45, R56 ;  /* 0x000000382d1a723e */ /* 0x000fe200000000ff */
[----:B------:R-:W-:Y:S01]  /*1ea90*/  IMAD.WIDE.U32 R150, R143, 0x10, R24 ;  /* 0x000000108f967825 */ /* 0x000fe200078e0018 */
[----:B------:R-:W-:-:S02]  /*1eaa0*/  F2FP.F16.F32.PACK_AB R31, R38, R47 ;  /* 0x0000002f261f723e */ /* 0x000fc400000000ff */
[----:B------:R-:W-:Y:S01]  /*1eab0*/  F2FP.F16.F32.PACK_AB R30, R53, R120 ;  /* 0x00000078351e723e */ /* 0x000fe200000000ff */
[----:B------:R-:W-:Y:S01]  /*1eac0*/  IMAD.WIDE.U32 R152, R145, 0x10, R24 ;  /* 0x0000001091987825 */ /* 0x000fe200078e0018 */
[----:B------:R-:W-:Y:S02]  /*1ead0*/  F2FP.F16.F32.PACK_AB R25, R43, R50 ;  /* 0x000000322b19723e */ /* 0x000fe400000000ff */
[----:B------:R-:W-:Y:S01]  /*1eae0*/  F2FP.F16.F32.PACK_AB R24, R48, R49 ;  /* 0x000000313018723e */ /* 0x000fe200000000ff */
[----:B------:R-:W-:Y:S01]  /*1eaf0*/  VIADD R107, R107, UR16 ;  /* 0x000000106b6b7c36 */ /* 0x000fe20008000000 */
[----:B0-----:R-:W-:Y:S02]  /*1eb00*/  F2FP.F16.F32.PACK_AB R29, R42, R51 ;  /* 0x000000332a1d723e */ /* 0x001fe400000000ff */
[----:B------:R-:W-:Y:S01]  /*1eb10*/  F2FP.F16.F32.PACK_AB R28, R57, R140 ;  /* 0x0000008c391c723e */ /* 0x000fe200000000ff */
[----:B------:R0:W-:Y:S01]  /*1eb20*/  STG.E.128 desc[UR4][R148.64], R24 ;  /* 0x0000001894007986 */ /* 0x0001e2000c101d04 */
[----:B--2---:R-:W-:-:S02]  /*1eb30*/  F2FP.F16.F32.PACK_AB R35, R40, R55 ;  /* 0x000000372823723e */ /* 0x004fc400000000ff */
[----:B------:R-:W-:Y:S01]  /*1eb40*/  LEA R40, P2, R138, UR14, 0x4 ;  /* 0x0000000e8a287c11 */ /* 0x000fe2000f8420ff */
[----:B------:R0:W-:Y:S01]  /*1eb50*/  STG.E.128 desc[UR4][R150.64], R28 ;  /* 0x0000001c96007986 */ /* 0x0001e2000c101d04 */
[----:B------:R-:W-:Y:S02]  /*1eb60*/  F2FP.F16.F32.PACK_AB R34, R95, R144 ;  /* 0x000000905f22723e */ /* 0x000fe400000000ff */
        /* <DEDUP_REMOVED lines=8> */
[----:B------:R-:W-:Y:S02]  /*1ebf0*/  ISETP.GE.AND P2, PT, R107, UR17, PT ;  /* 0x000000116b007c0c */ /* 0x000fe4000bf46270 */
[----:B------:R-:W-:Y:S01]  /*1ec00*/  SEL R142, RZ, 0x1, P1 ;  /* 0x00000001ff8e7807 */ /* 0x000fe20000800000 */
[----:B------:R0:W-:Y:S10]  /*1ec10*/  STG.E.128 desc[UR4][R40.64], R36 ;  /* 0x0000002428007986 */ /* 0x0001f4000c101d04 */
[----:B------:R-:W-:Y:S05]  /*1ec20*/  @!P2 BRA `(.L_x_23177) ;  /* 0xfffffe1c00b0a947 */ /* 0x000fea000383ffff */
[----:B------:R-:W-:Y:S05]  /*1ec30*/  EXIT ;  /* 0x000000000000794d */ /* 0x000fea0003800000 */
.L_x_23176:
[----:B------:R-:W-:Y:S01]  /*1ec40*/  HFMA2.MMA R153, -RZ, RZ, 0, 1.847743988037109375e-06 ;  /* 0x0000001fff997435 */ /* 0x000fe200000001ff */
[----:B------:R-:W-:Y:S01]  /*1ec50*/  MOV R151, R144 ;  /* 0x0000009000977202 */ /* 0x000fe20000000f00 */
[----:B------:R-:W-:Y:S02]  /*1ec60*/  IMAD.MOV.U32 R150, RZ, RZ, 0x1 ;  /* 0x00000001ff967424 */ /* 0x000fe400078e00ff */
[----:B------:R-:W-:-:S07]  /*1ec70*/  IMAD.MOV.U32 R148, RZ, RZ, -0x1 ;  /* 0xffffffffff947424 */ /* 0x000fce00078e00ff */
[----:B0-----:R-:W-:Y:S05]  /*1ec80*/  WARPSYNC.COLLECTIVE R148, `(.L_x_23178) ;  /* 0x0000000094087348 */ /* 0x001fea0003c00000 */
[----:B------:R1:W2:Y:S02]  /*1ec90*/  SHFL.BFLY P3, R149, R151, R150, R153 ;  /* 0x0c00009697957389 */ /* 0x0002a40000060099 */
[----:B012---:R-:W-:Y:S01]  /*1eca0*/  ENDCOLLECTIVE ;  /* 0x000000000000791b */ /* 0x007fe20003800000 */
.L_x_23178:
[----:B------:R-:W-:Y:S01]  /*1ecb0*/  HFMA2.MMA R150, -RZ, RZ, 0, 1.1920928955078125e-07 ;  /* 0x00000002ff967435 */ /* 0x000fe200000001ff */
[----:B------:R-:W-:-:S05]  /*1ecc0*/  MOV R119, R149 ;  /* 0x0000009500777202 */ /* 0x000fca0000000f00 */
[----:B------:R-:W-:-:S04]  /*1ecd0*/  FADD.FTZ R120, R144, R119 ;  /* 0x0000007790787221 */ /* 0x000fc80000010000 */
[----:B------:R-:W-:-:S07]  /*1ece0*/  IMAD.MOV.U32 R151, RZ, RZ, R120 ;  /* 0x000000ffff977224 */ /* 0x000fce00078e0078 */
[----:B------:R-:W-:Y:S05]  /*1ecf0*/  WARPSYNC.COLLECTIVE R148, `(.L_x_23179) ;  /* 0x0000000094087348 */ /* 0x000fea0003c00000 */
[----:B------:R0:W1:Y:S02]  /*1ed00*/  SHFL.BFLY P3, R149, R151, R150, R153 ;  /* 0x0c00009697957389 */ /* 0x0000640000060099 */
[----:B01----:R-:W-:Y:S01]  /*1ed10*/  ENDCOLLECTIVE ;  /* 0x000000000000791b */ /* 0x003fe20003800000 */
.L_x_23179:
[----:B------:R-:W-:Y:S02]  /*1ed20*/  IMAD.MOV.U32 R150, RZ, RZ, 0x4 ;  /* 0x00000004ff967424 */ /* 0x000fe400078e00ff */
[----:B------:R-:W-:-:S04]  /*1ed30*/  IMAD.MOV.U32 R119, RZ, RZ, R149 ;  /* 0x000000ffff777224 */ /* 0x000fc800078e0095 */
[----:B------:R-:W-:-:S05]  /*1ed40*/  FADD.FTZ R121, R120, R119 ;  /* 0x0000007778797221 */ /* 0x000fca0000010000 */
[----:B------:R-:W-:-:S07]  /*1ed50*/  MOV R151, R121 ;  /* 0x0000007900977202 */ /* 0x000fce0000000f00 */
[----:B------:R-:W-:Y:S05]  /*1ed60*/  WARPSYNC.COLLECTIVE R148, `(.L_x_23180) ;  /* 0x0000000094087348 */ /* 0x000fea0003c00000 */
[----:B------:R0:W1:Y:S02]  /*1ed70*/  SHFL.BFLY P3, R149, R151, R150, R153 ;  /* 0x0c00009697957389 */ /* 0x0000640000060099 */
[----:B01----:R-:W-:Y:S01]  /*1ed80*/  ENDCOLLECTIVE ;  /* 0x000000000000791b */ /* 0x003fe20003800000 */
.L_x_23180:
[----:B------:R-:W-:Y:S01]  /*1ed90*/  HFMA2.MMA R150, -RZ, RZ, 0, 4.76837158203125e-07 ;  /* 0x00000008ff967435 */ /* 0x000fe200000001ff */
[----:B------:R-:W-:-:S05]  /*1eda0*/  MOV R118, R149 ;  /* 0x0000009500767202 */ /* 0x000fca0000000f00 */
[----:B------:R-:W-:-:S04]  /*1edb0*/  FADD.FTZ R146, R121, R118 ;  /* 0x0000007679927221 */ /* 0x000fc80000010000 */
[----:B------:R-:W-:-:S07]  /*1edc0*/  IMAD.MOV.U32 R151, RZ, RZ, R146 ;  /* 0x000000ffff977224 */ /* 0x000fce00078e0092 */
[----:B------:R-:W-:Y:S05]  /*1edd0*/  WARPSYNC.COLLECTIVE R148, `(.L_x_23181) ;  /* 0x0000000094087348 */ /* 0x000fea0003c00000 */
[----:B------:R0:W1:Y:S02]  /*1ede0*/  SHFL.BFLY P3, R149, R151, R150, R153 ;  /* 0x0c00009697957389 */ /* 0x0000640000060099 */
[----:B01----:R-:W-:Y:S01]  /*1edf0*/  ENDCOLLECTIVE ;  /* 0x000000000000791b */ /* 0x003fe20003800000 */
.L_x_23181:
[----:B------:R-:W-:Y:S02]  /*1ee00*/  IMAD.MOV.U32 R150, RZ, RZ, 0x10 ;  /* 0x00000010ff967424 */ /* 0x000fe400078e00ff */
[----:B------:R-:W-:-:S04]  /*1ee10*/  IMAD.MOV.U32 R119, RZ, RZ, R149 ;  /* 0x000000ffff777224 */ /* 0x000fc800078e0095 */
[----:B------:R-:W-:-:S05]  /*1ee20*/  FADD.FTZ R147, R146, R119 ;  /* 0x0000007792937221 */ /* 0x000fca0000010000 */
[----:B------:R-:W-:-:S07]  /*1ee30*/  MOV R151, R147 ;  /* 0x0000009300977202 */ /* 0x000fce0000000f00 */
[----:B------:R-:W-:Y:S05]  /*1ee40*/  WARPSYNC.COLLECTIVE R148, `(.L_x_23182) ;  /* 0x0000000094087348 */ /* 0x000fea0003c00000 */
[----:B------:R0:W1:Y:S02]  /*1ee50*/  SHFL.BFLY P3, R149, R151, R150, R153 ;  /* 0x0c00009697957389 */ /* 0x0000640000060099 */
[----:B01----:R-:W-:Y:S01]  /*1ee60*/  ENDCOLLECTIVE ;  /* 0x000000000000791b */ /* 0x003fe20003800000 */
.L_x_23182:
        /* <DEDUP_REMOVED lines=88> */
.L_x_23183:
[----:B------:R-:W-:Y:S02]  /*1f3f0*/  IMAD.MOV.U32 R150, RZ, RZ, 0x2 ;  /* 0x00000002ff967424 */ /* 0x000fe400078e00ff */
[----:B------:R-:W-:-:S04]  /*1f400*/  IMAD.MOV.U32 R120, RZ, RZ, R149 ;  /* 0x000000ffff787224 */ /* 0x000fc800078e0095 */
[----:B------:R-:W-:-:S05]  /*1f410*/  FADD.FTZ R120, R119, R120 ;  /* 0x0000007877787221 */ /* 0x000fca0000010000 */
[----:B------:R-:W-:-:S07]  /*1f420*/  MOV R151, R120 ;  /* 0x0000007800977202 */ /* 0x000fce0000000f00 */
[----:B------:R-:W-:Y:S05]  /*1f430*/  WARPSYNC.COLLECTIVE R148, `(.L_x_23184) ;  /* 0x0000000094087348 */ /* 0x000fea0003c00000 */
[----:B------:R0:W1:Y:S02]  /*1f440*/  SHFL.BFLY P3, R149, R151, R150, R153 ;  /* 0x0c00009697957389 */ /* 0x0000640000060099 */
[----:B01----:R-:W-:Y:S01]  /*1f450*/  ENDCOLLECTIVE ;  /* 0x000000000000791b */ /* 0x003fe20003800000 */
.L_x_23184:
[----:B------:R-:W-:Y:S01]  /*1f460*/  HFMA2.MMA R150, -RZ, RZ, 0, 2.384185791015625e-07 ;  /* 0x00000004ff967435 */ /* 0x000fe200000001ff */
[----:B------:R-:W-:-:S05]  /*1f470*/  MOV R121, R149 ;  /* 0x0000009500797202 */ /* 0x000fca0000000f00 */
[----:B------:R-:W-:-:S04]  /*1f480*/  FADD.FTZ R121, R120, R121 ;  /* 0x0000007978797221 */ /* 0x000fc80000010000 */
[----:B------:R-:W-:-:S07]  /*1f490*/  IMAD.MOV.U32 R151, RZ, RZ, R121 ;  /* 0x000000ffff977224 */ /* 0x000fce00078e0079 */
[----:B------:R-:W-:Y:S05]  /*1f4a0*/  WARPSYNC.COLLECTIVE R148, `(.L_x_23185) ;  /* 0x0000000094087348 */ /* 0x000fea0003c00000 */
[----:B------:R0:W1:Y:S02]  /*1f4b0*/  SHFL.BFLY P3, R149, R151, R150, R153 ;  /* 0x0c00009697957389 */ /* 0x0000640000060099 */
[----:B01----:R-:W-:Y:S01]  /*1f4c0*/  ENDCOLLECTIVE ;  /* 0x000000000000791b */ /* 0x003fe20003800000 */
.L_x_23185:
[----:B------:R-:W-:Y:S02]  /*1f4d0*/  IMAD.MOV.U32 R150, RZ, RZ, 0x8 ;  /* 0x00000008ff967424 */ /* 0x000fe400078e00ff */
[----:B------:R-:W-:-:S04]  /*1f4e0*/  IMAD.MOV.U32 R144, RZ, RZ, R149 ;  /* 0x000000ffff907224 */ /* 0x000fc800078e0095 */
[----:B------:R-:W-:-:S05]  /*1f4f0*/  FADD.FTZ R144, R121, R144 ;  /* 0x0000009079907221 */ /* 0x000fca0000010000 */
[----:B------:R-:W-:-:S07]  /*1f500*/  MOV R151, R144 ;  /* 0x0000009000977202 */ /* 0x000fce0000000f00 */
[----:B------:R-:W-:Y:S05]  /*1f510*/  WARPSYNC.COLLECTIVE R148, `(.L_x_23186) ;  /* 0x0000000094087348 */ /* 0x000fea0003c00000 */
[----:B------:R0:W1:Y:S02]  /*1f520*/  SHFL.BFLY P3, R149, R151, R150, R153 ;  /* 0x0c00009697957389 */ /* 0x0000640000060099 */
[----:B01----:R-:W-:Y:S01]  /*1f530*/  ENDCOLLECTIVE ;  /* 0x000000000000791b */ /* 0x003fe20003800000 */
.L_x_23186:
[----:B------:R-:W-:Y:S01]  /*1f540*/  HFMA2.MMA R150, -RZ, RZ, 0, 9.5367431640625e-07 ;  /* 0x00000010ff967435 */ /* 0x000fe200000001ff */
[----:B------:R-:W-:-:S05]  /*1f550*/  MOV R147, R149 ;  /* 0x0000009500937202 */ /* 0x000fca0000000f00 */
[----:B------:R-:W-:-:S04]  /*1f560*/  FADD.FTZ R146, R144, R147 ;  /* 0x0000009390927221 */ /* 0x000fc80000010000 */
[----:B------:R-:W-:-:S07]  /*1f570*/  IMAD.MOV.U32 R151, RZ, RZ, R146 ;  /* 0x000000ffff977224 */ /* 0x000fce00078e0092 */
[----:B------:R-:W-:Y:S05]  /*1f580*/  WARPSYNC.COLLECTIVE R148, `(.L_x_23187) ;  /* 0x0000000094087348 */ /* 0x000fea0003c00000 */
[----:B------:R0:W1:Y:S02]  /*1f590*/  SHFL.BFLY P3, R149, R151, R150, R153 ;  /* 0x0c00009697957389 */ /* 0x0000640000060099 */
[----:B01----:R-:W-:Y:S01]  /*1f5a0*/  ENDCOLLECTIVE ;  /* 0x000000000000791b */ /* 0x003fe20003800000 */
.L_x_23187:
[----:B------:R-:W-:Y:S05]  /*1f5b0*/  BRA `(.L_x_23188) ;  /* 0xffffffe400687947 */ /* 0x000fea000383ffff */
.L_x_23189:
        /* <DEDUP_REMOVED lines=12> */
.L_x_33555:


//--------------------- .text._ZN10layer_norm31ln_parallel_residual_fwd_kernelINS_13Kernel_traitsIf6__halffS2_fjLj5120ELj1ELj1ELj4ELj16ENS_18Kernel_traits_baseILj5120EfS2_fS2_fjLj128EEEEELb0ELb0ELb0EEEvNS_9FwdParamsE --------------------------
	.section	.text._ZN10layer_norm31ln_parallel_residual_fwd_kernelINS_13Kernel_traitsIf6__halffS2_fjLj5120ELj1ELj1ELj4ELj16ENS_18Kernel_traits_baseILj5120EfS2_fS2_fjLj128EEEEELb0ELb0ELb0EEEvNS_9FwdParamsE,"ax",@progbits
	.align	128
        .global         _ZN10layer_norm31ln_parallel_residual_fwd_kernelINS_13Kernel_traitsIf6__halffS2_fjLj5120ELj1ELj1ELj4ELj16ENS_18Kernel_traits_baseILj5120EfS2_fS2_fjLj128EEEEELb0ELb0ELb0EEEvNS_9FwdParamsE
        .type           _ZN10layer_norm31ln_parallel_residual_fwd_kernelINS_13Kernel_traitsIf6__halffS2_fjLj5120ELj1ELj1ELj4ELj16ENS_18Kernel_traits_baseILj5120EfS2_fS2_fjLj128EEEEELb0ELb0ELb0EEEvNS_9FwdParamsE,@function
        .size           _ZN10layer_norm31ln_parallel_residual_fwd_kernelINS_13Kernel_traitsIf6__halffS2_fjLj5120ELj1ELj1ELj4ELj16ENS_18Kernel_traits_baseILj5120EfS2_fS2_fjLj128EEEEELb0ELb0ELb0EEEvNS_9FwdParamsE,(.L_x_33556 - _ZN10layer_norm31ln_parallel_residual_fwd_kernelINS_13Kernel_traitsIf6__halffS2_fjLj5120ELj1ELj1ELj4ELj16ENS_18Kernel_traits_baseILj5120EfS2_fS2_fjLj128EEEEELb0ELb0ELb0EEEvNS_9FwdParamsE)
        .other          _ZN10layer_norm31ln_parallel_residual_fwd_kernelINS_13Kernel_traitsIf6__halffS2_fjLj5120ELj1ELj1ELj4ELj16ENS_18Kernel_traits_baseILj5120EfS2_fS2_fjLj128EEEEELb0ELb0ELb0EEEvNS_9FwdParamsE,@"STO_CUDA_ENTRY STV_DEFAULT"
_ZN10layer_norm31ln_parallel_residual_fwd_kernelINS_13Kernel_traitsIf6__halffS2_fjLj5120ELj1ELj1ELj4ELj16ENS_18Kernel_traits_baseILj5120EfS2_fS2_fjLj128EEEEELb0ELb0ELb0EEEvNS_9FwdParamsE:
.text._ZN10layer_norm31ln_parallel_residual_fwd_kernelINS_13Kernel_traitsIf6__halffS2_fjLj5120ELj1ELj1ELj4ELj16ENS_18Kernel_traits_baseILj5120EfS2_fS2_fjLj128EEEEELb0ELb0ELb0EEEvNS_9FwdParamsE:
        /* <DEDUP_REMOVED lines=57> */
.L_x_23191:
[----:B------:R-:W-:Y:S05]  /*0390*/  BSYNC B0 ;  /* 0x0000000000007941 */ /* 0x000fea0003800000 */
.L_x_23190:
        /* <DEDUP_REMOVED lines=36> */
.L_x_23193:
[----:B------:R-:W-:Y:S05]  /*05e0*/  BSYNC B0 ;  /* 0x0000000000007941 */ /* 0x000fea0003800000 */
.L_x_23192:
        /* <DEDUP_REMOVED lines=36> */
.L_x_23195:
[----:B------:R-:W-:Y:S05]  /*0830*/  BSYNC B0 ;  /* 0x0000000000007941 */ /* 0x000fea0003800000 */
.L_x_23194:
        /* <DEDUP_REMOVED lines=36> */
.L_x_23197:
[----:B------:R-:W-:Y:S05]  /*0a80*/  BSYNC B0 ;  /* 0x0000000000007941 */ /* 0x000fea0003800000 */
.L_x_23196:
        /* <DEDUP_REMOVED lines=38> */
.L_x_23199:
[----:B------:R-:W-:Y:S05]  /*0cf0*/  BSYNC B0 ;  /* 0x0000000000007941 */ /* 0x000fea0003800000 */
.L_x_23198:
[----:B------:R-:W0:Y:S02]  /*0d00*/  S2UR UR5, SR_CTAID.X ;  /* 0x00000000000579c3 */ /* 0x000e240000002500 */
[----:B0-----:R-:W-:Y:S01]  /*0d10*/  LEA.HI R225, R0, UR5, RZ, 0x19 ;  /* 0x0000000500e17c11 */ /* 0x001fe2000f8fc8ff */
[----:B------:R-:W-:-:S03]  /*0d20*/  ULDC UR5, c[0x0][0x214] ;  /* 0x0000850000057ab9 */ /* 0x000fc60000000800 */
[----:B------:R-:W-:-:S13]  /*0d30*/  ISETP.GE.AND P1, PT, R225, UR5, PT ;  /* 0x00000005e1007c0c */ /* 0x000fda000bf26270 */
[----:B------:R-:W-:Y:S05]  /*0d40*/  @P1 EXIT ;  /* 0x000000000000194d */ /* 0x000fea0003800000 */
[----:B------:R-:W-:Y:S01]  /*0d50*/  USHF.R.S32.HI UR4, URZ, 0x3, UR4 ;  /* 0x000000033f047899 */ /* 0x000fe20008011404 */
[C---:B-1234-:R-:W-:Y:S01]  /*0d60*/  LOP3.LUT R4, R0.reuse, 0x60, RZ, 0xc0, !PT ;  /* 0x0000006000047812 */ /* 0x05efe200078ec0ff */
[----:B------:R-:W-:Y:S01]  /*0d70*/  ULDC UR17, c[0x0][0x218] ;  /* 0x0000860000117ab9 */ /* 0x000fe20000000800 */
        /* <DEDUP_REMOVED lines=12> */
[----:B------:R-:W-:-:S03]  /*0e40*/  ULDC.64 UR14, c[0x0][0x210] ;  /* 0x00008400000e7ab9 */ /* 0x000fc60000000a00 */
[----:B------:R-:W-:-:S04]  /*0e50*/  IADD3 R4, R4, UR4, RZ ;  /* 0x0000000404047c10 */ /* 0x000fc8000fffe0ff */
[----:B------:R-:W-:-:S04]  /*0e60*/  SHF.L.U32 R4, R4, 0x3, RZ ;  /* 0x0000000304047819 */ /* 0x000fc800000006ff */
[----:B------:R-:W-:Y:S02]  /*0e70*/  I2FP.F32.U32 R226, R4 ;  /* 0x0000000400e27245 */ /* 0x000fe40000201000 */
[----:B------:R-:W-:Y:S01]  /*0e80*/  VIADDMNMX R4, R5, UR5, RZ, !PT ;  /* 0x0000000505047c46 */ /* 0x000fe2000f8001ff */
[----:B------:R-:W-:Y:S01]  /*0e90*/  HFMA2.MMA R5, -RZ, RZ, 0, 5.9604644775390625e-08 ;  /* 0x00000001ff057435 */ /* 0x000fe200000001ff */
[----:B------:R-:W-:Y:S02]  /*0ea0*/  ULDC.U8 UR5, c[0x0][0x2a0] ;  /* 0x0000a80000057ab9 */ /* 0x000fe40000000000 */
[----:B------:R-:W0:Y:S01]  /*0eb0*/  MUFU.RCP R226, R226 ;  /* 0x000000e200e27308 */ /* 0x000e220000001000 */
[----:B------:R-:W-:Y:S01]  /*0ec0*/  VIMNMX R4, R4, 0x20, PT ;  /* 0x0000002004047848 */ /* 0x000fe20003fe0100 */
[----:B------:R-:W-:-:S03]  /*0ed0*/  UISETP.NE.AND UP0, UPT, UR5, URZ, UPT ;  /* 0x0000003f0500728c */ /* 0x000fc6000bf05270 */
[----:B------:R-:W-:Y:S01]  /*0ee0*/  IADD3 R227, R4, UR4, RZ ;  /* 0x0000000404e37c10 */ /* 0x000fe2000fffe0ff */
[----:B------:R-:W-:Y:S01]  /*0ef0*/  ULDC.64 UR4, c[0x0][0x228] ;  /* 0x00008a0000047ab9 */ /* 0x000fe20000000a00 */
[----:B------:R-:W-:Y:S02]  /*0f00*/  PRMT R4, R5, 0x7610, R4 ;  /* 0x0000761005047816 */ /* 0x000fe40000000004 */
[----:B------:R-:W-:-:S07]  /*0f10*/  SHF.L.U32 R227, R227, 0x3, RZ ;  /* 0x00000003e3e37819 */ /* 0x000fce00000006ff */
.L_x_23301:
        /* <DEDUP_REMOVED lines=28> */
.L_x_23202:
[----:B-----5:R-:W-:-:S05]  /*10e0*/  HADD2.F32 R5, -RZ, R172.H0_H0 ;  /* 0x200000acff057230 */ /* 0x020fca0000004100 */
[----:B------:R-:W-:-:S04]  /*10f0*/  FADD.FTZ R184, R5, R184 ;  /* 0x000000b805b87221 */ /* 0x000fc80000010000 */
[----:B------:R-:W-:-:S07]  /*1100*/  @P1 FADD.FTZ R184, R176, R184 ;  /* 0x000000b8b0b81221 */ /* 0x000fce0000010000 */
.L_x_23203:
[----:B------:R-:W-:Y:S01]  /*1110*/  HADD2.F32 R185, -RZ, R188.H1_H1 ;  /* 0x300000bcffb97230 */ /* 0x000fe20000004100 */
[----:B------:R-:W-:Y:S06]  /*1120*/  @P2 BRA `(.L_x_23204) ;  /* 0x00000000000c2947 */ /* 0x000fec0003800000 */
[----:B------:R-:W-:Y:S05]  /*1130*/  @!P1 BRA `(.L_x_23205) ;  /* 0x0000000000149947 */ /* 0x000fea0003800000 */
[----:B-----5:R-:W-:Y:S01]  /*1140*/  FADD.FTZ R185, R177, R185 ;  /* 0x000000b9b1b97221 */ /* 0x020fe20000010000 */
[----:B------:R-:W-:Y:S06]  /*1150*/  BRA `(.L_x_23205) ;  /* 0x00000000000c7947 */ /* 0x000fec0003800000 */
.L_x_23204:
[----:B-----5:R-:W-:-:S05]  /*1160*/  HADD2.F32 R6, -RZ, R172.H1_H1 ;  /* 0x300000acff067230 */ /* 0x020fca0000004100 */
[----:B------:R-:W-:-:S04]  /*1170*/  FADD.FTZ R185, R6, R185 ;  /* 0x000000b906b97221 */ /* 0x000fc80000010000 */
[----:B------:R-:W-:-:S07]  /*1180*/  @P1 FADD.FTZ R185, R177, R185 ;  /* 0x000000b9b1b91221 */ /* 0x000fce0000010000 */
.L_x_23205:
[----:B------:R-:W-:Y:S01]  /*1190*/  HADD2.F32 R186, -RZ, R189.H0_H0 ;  /* 0x200000bdffba7230 */ /* 0x000fe20000004100 */
[----:B------:R-:W-:Y:S06]  /*11a0*/  @P2 BRA `(.L_x_23206) ;  /* 0x00000000000c2947 */ /* 0x000fec0003800000 */
[----:B------:R-:W-:Y:S05]  /*11b0*/  @!P1 BRA `(.L_x_23207) ;  /* 0x0000000000149947 */ /* 0x000fea0003800000 */
[----:B-----5:R-:W-:Y:S01]  /*11c0*/  FADD.FTZ R186, R178, R186 ;  /* 0x000000bab2ba7221 */ /* 0x020fe20000010000 */
[----:B------:R-:W-:Y:S06]  /*11d0*/  BRA `(.L_x_23207) ;  /* 0x00000000000c7947 */ /* 0x000fec0003800000 */
.L_x_23206:
[----:B-----5:R-:W-:-:S05]  /*11e0*/  HADD2.F32 R5, -RZ, R173.H0_H0 ;  /* 0x200000adff057230 */ /* 0x020fca0000004100 */
[----:B------:R-:W-:-:S04]  /*11f0*/  FADD.FTZ R186, R5, R186 ;  /* 0x000000ba05ba7221 */ /* 0x000fc80000010000 */
[----:B------:R-:W-:-:S07]  /*1200*/  @P1 FADD.FTZ R186, R178, R186 ;  /* 0x000000bab2ba1221 */ /* 0x000fce0000010000 */
.L_x_23207:
[----:B------:R-:W-:Y:S01]  /*1210*/  HADD2.F32 R187, -RZ, R189.H1_H1 ;  /* 0x300000bdffbb7230 */ /* 0x000fe20000004100 */
[----:B------:R-:W-:Y:S06]  /*1220*/  @P2 BRA `(.L_x_23208) ;  /* 0x00000000000c2947 */ /* 0x000fec0003800000 */
[----:B------:R-:W-:Y:S05]  /*1230*/  @!P1 BRA `(.L_x_23209) ;  /* 0x0000000000149947 */ /* 0x000fea0003800000 */
[----:B-----5:R-:W-:Y:S01]  /*1240*/  FADD.FTZ R187, R179, R187 ;  /* 0x000000bbb3bb7221 */ /* 0x020fe20000010000 */
[----:B------:R-:W-:Y:S06]  /*1250*/  BRA `(.L_x_23209) ;  /* 0x00000000000c7947 */ /* 0x000fec0003800000 */
.L_x_23208:
[----:B-----5:R-:W-:-:S05]  /*1260*/  HADD2.F32 R6, -RZ, R173.H1_H1 ;  /* 0x300000adff067230 */ /* 0x020fca0000004100 */
[----:B------:R-:W-:-:S04]  /*1270*/  FADD.FTZ R187, R6, R187 ;  /* 0x000000bb06bb7221 */ /* 0x000fc80000010000 */
[----:B------:R-:W-:-:S07]  /*1280*/  @P1 FADD.FTZ R187, R179, R187 ;  /* 0x000000bbb3bb1221 */ /* 0x000fce0000010000 */
.L_x_23209:
[----:B------:R-:W-:Y:S01]  /*1290*/  HADD2.F32 R188, -RZ, R190.H0_H0 ;  /* 0x200000beffbc7230 */ /* 0x000fe20000004100 */
[----:B------:R-:W-:Y:S06]  /*12a0*/  @P2 BRA `(.L_x_23210) ;  /* 0x00000000000c2947 */ /* 0x000fec0003800000 */
[----:B------:R-:W-:Y:S05]  /*12b0*/  @!P1 BRA `(.L_x_23211) ;  /* 0x0000000000149947 */ /* 0x000fea0003800000 */
[----:B-----5:R-:W-:Y:S01]  /*12c0*/  FADD.FTZ R188, R180, R188 ;  /* 0x000000bcb4bc7221 */ /* 0x020fe20000010000 */
[----:B------:R-:W-:Y:S06]  /*12d0*/  BRA `(.L_x_23211) ;  /* 0x00000000000c7947 */ /* 0x000fec0003800000 */
.L_x_23210:
[----:B-----5:R-:W-:-:S05]  /*12e0*/  HADD2.F32 R5, -RZ, R174.H0_H0 ;  /* 0x200000aeff057230 */ /* 0x020fca0000004100 */
[----:B------:R-:W-:-:S04]  /*12f0*/  FADD.FTZ R188, R5, R188 ;  /* 0x000000bc05bc7221 */ /* 0x000fc80000010000 */
[----:B------:R-:W-:-:S07]  /*1300*/  @P1 FADD.FTZ R188, R180, R188 ;  /* 0x000000bcb4bc1221 */ /* 0x000fce0000010000 */
.L_x_23211:
[----:B------:R-:W-:Y:S01]  /*1310*/  HADD2.F32 R189, -RZ, R190.H1_H1 ;  /* 0x300000beffbd7230 */ /* 0x000fe20000004100 */
[----:B------:R-:W-:Y:S06]  /*1320*/  @P2 BRA `(.L_x_23212) ;  /* 0x00000000000c2947 */ /* 0x000fec0003800000 */
[----:B------:R-:W-:Y:S05]  /*1330*/  @!P1 BRA `(.L_x_23213) ;  /* 0x0000000000149947 */ /* 0x000fea0003800000 */
[----:B-----5:R-:W-:Y:S01]  /*1340*/  FADD.FTZ R189, R181, R189 ;  /* 0x000000bdb5bd7221 */ /* 0x020fe20000010000 */
[----:B------:R-:W-:Y:S06]  /*1350*/  BRA `(.L_x_23213) ;  /* 0x00000000000c7947 */ /* 0x000fec0003800000 */
.L_x_23212:
[----:B-----5:R-:W-:-:S05]  /*1360*/  HADD2.F32 R6, -RZ, R174.H1_H1 ;  /* 0x300000aeff067230 */ /* 0x020fca0000004100 */
[----:B------:R-:W-:-:S04]  /*1370*/  FADD.FTZ R189, R6, R189 ;  /* 0x000000bd06bd7221 */ /* 0x000fc80000010000 */
[----:B------:R-:W-:-:S07]  /*1380*/  @P1 FADD.FTZ R189, R181, R189 ;  /* 0x000000bdb5bd1221 */ /* 0x000fce0000010000 */
.L_x_23213:
[----:B------:R-:W-:Y:S01]  /*1390*/  HADD2.F32 R190, -RZ, R191.H0_H0 ;  /* 0x200000bfffbe7230 */ /* 0x000fe20000004100 */
[----:B------:R-:W-:Y:S06]  /*13a0*/  @P2 BRA `(.L_x_23214) ;  /* 0x00000000000c2947 */ /* 0x000fec0003800000 */
[----:B------:R-:W-:Y:S05]  /*13b0*/  @!P1 BRA `(.L_x_23215) ;  /* 0x0000000000149947 */ /* 0x000fea0003800000 */
[----:B-----5:R-:W-:Y:S01]  /*13c0*/  FADD.FTZ R190, R182, R190 ;  /* 0x000000beb6be7221 */ /* 0x020fe20000010000 */
[----:B------:R-:W-:Y:S06]  /*13d0*/  BRA `(.L_x_23215) ;  /* 0x00000000000c7947 */ /* 0x000fec0003800000 */
.L_x_23214:
[----:B-----5:R-:W-:-:S05]  /*13e0*/  HADD2.F32 R5, -RZ, R175.H0_H0 ;  /* 0x200000afff057230 */ /* 0x020fca0000004100 */
[----:B------:R-:W-:-:S04]  /*13f0*/  FADD.FTZ R190, R5, R190 ;  /* 0x000000be05be7221 */ /* 0x000fc80000010000 */
[----:B------:R-:W-:-:S07]  /*1400*/  @P1 FADD.FTZ R190, R182, R190 ;  /* 0x000000beb6be1221 */ /* 0x000fce0000010000 */
.L_x_23215:
[----:B------:R-:W-:Y:S01]  /*1410*/  HADD2.F32 R191, -RZ, R191.H1_H1 ;  /* 0x300000bfffbf7230 */ /* 0x000fe20000004100 */
[----:B------:R-:W-:Y:S06]  /*1420*/  @P2 BRA `(.L_x_23216) ;  /* 0x00000000000c2947 */ /* 0x000fec0003800000 */
[----:B------:R-:W-:Y:S05]  /*1430*/  @!P1 BRA `(.L_x_23217) ;  /* 0x0000000000149947 */ /* 0x000fea0003800000 */
[----:B-----5:R-:W-:Y:S01]  /*1440*/  FADD.FTZ R191, R183, R191 ;  /* 0x000000bfb7bf7221 */ /* 0x020fe20000010000 */
[----:B------:R-:W-:Y:S06]  /*1450*/  BRA `(.L_x_23217) ;  /* 0x00000000000c7947 */ /* 0x000fec0003800000 */
.L_x_23216:
[----:B-----5:R-:W-:-:S05]  /*1460*/  HADD2.F32 R6, -RZ, R175.H1_H1 ;  /* 0x300000afff067230 */ /* 0x020fca0000004100 */
[----:B------:R-:W-:-:S04]  /*1470*/  FADD.FTZ R191, R6, R191 ;  /* 0x000000bf06bf7221 */ /* 0x000fc80000010000 */
[----:B------:R-:W-:-:S07]  /*1480*/  @P1 FADD.FTZ R191, R183, R191 ;  /* 0x000000bfb7bf1221 */ /* 0x000fce0000010000 */
.L_x_23217:
[C---:B------:R-:W-:Y:S02]  /*1490*/  LEA R6, P1, R228.reuse, UR10, 0x5 ;  /* 0x0000000ae4067c11 */ /* 0x040fe4000f8228ff */
[C---:B------:R-:W-:Y:S02]  /*14a0*/  IADD3 R5, R228.reuse, 0x80, RZ ;  /* 0x00000080e4057810 */ /* 0x040fe40007ffe0ff */
[----:B------:R-:W-:-:S05]  /*14b0*/  LEA.HI.X R7, R228, UR11, RZ, 0x5, P1 ;  /* 0x0000000be4077c11 */ /* 0x000fca00088f2cff */
[----:B------:R1:W-:Y:S04]  /*14c0*/  STG.E.128 desc[UR6][R6.64], R184 ;  /* 0x000000b806007986 */ /* 0x0003e8000c101d06 */
[----:B------:R1:W-:Y:S02]  /*14d0*/  STG.E.128 desc[UR6][R6.64+0x10], R188 ;  /* 0x000010bc06007986 */ /* 0x0003e4000c101d06 */
.L_x_23201:
[----:B------:R-:W-:Y:S05]  /*14e0*/  BSYNC B0 ;  /* 0x0000000000007941 */ /* 0x000fea0003800000 */
.L_x_23200:
        /* <DEDUP_REMOVED lines=13> */
[----:B-1----:R-:W-:-:S04]  /*15c0*/  @P1 LEA R6, P3, R5, UR8, 0x5 ;  /* 0x0000000805061c11 */ /* 0x002fc8000f8628ff */
        /* <DEDUP_REMOVED lines=10> */
.L_x_23220:
[----:B-----5:R-:W-:-:S05]  /*1670*/  HADD2.F32 R7, -RZ, R172.H0_H0 ;  /* 0x200000acff077230 */ /* 0x020fca0000004100 */
[----:B------:R-:W-:-:S04]  /*1680*/  FADD.FTZ R192, R7, R192 ;  /* 0x000000c007c07221 */ /* 0x000fc80000010000 */
[----:B------:R-:W-:-:S07]  /*1690*/  @P1 FADD.FTZ R192, R176, R192 ;  /* 0x000000c0b0c01221 */ /* 0x000fce0000010000 */
.L_x_23221:
[----:B------:R-:W-:Y:S01]  /*16a0*/  HADD2.F32 R193, -RZ, R196.H1_H1 ;  /* 0x300000c4ffc17230 */ /* 0x000fe20000004100 */
[----:B------:R-:W-:Y:S06]  /*16b0*/  @P2 BRA `(.L_x_23222) ;  /* 0x00000000000c2947 */ /* 0x000fec0003800000 */
[----:B------:R-:W-:Y:S05]  /*16c0*/  @!P1 BRA `(.L_x_23223) ;  /* 0x0000000000149947 */ /* 0x000fea0003800000 */
[----:B-----5:R-:W-:Y:S01]  /*16d0*/  FADD.FTZ R193, R177, R193 ;  /* 0x000000c1b1c17221 */ /* 0x020fe20000010000 */
[----:B------:R-:W-:Y:S06]  /*16e0*/  BRA `(.L_x_23223) ;  /* 0x00000000000c7947 */ /* 0x000fec0003800000 */
.L_x_23222:
[----:B-----5:R-:W-:-:S05]  /*16f0*/  HADD2.F32 R6, -RZ, R172.H1_H1 ;  /* 0x300000acff067230 */ /* 0x020fca0000004100 */
[----:B------:R-:W-:-:S04]  /*1700*/  FADD.FTZ R193, R6, R193 ;  /* 0x000000c106c17221 */ /* 0x000fc80000010000 */
[----:B------:R-:W-:-:S07]  /*1710*/  @P1 FADD.FTZ R193, R177, R193 ;  /* 0x000000c1b1c11221 */ /* 0x000fce0000010000 */
.L_x_23223:
[----:B------:R-:W-:Y:S01]  /*1720*/  HADD2.F32 R194, -RZ, R197.H0_H0 ;  /* 0x200000c5ffc27230 */ /* 0x000fe20000004100 */
[----:B------:R-:W-:Y:S06]  /*1730*/  @P2 BRA `(.L_x_23224) ;  /* 0x00000000000c2947 */ /* 0x000fec0003800000 */
[----:B------:R-:W-:Y:S05]  /*1740*/  @!P1 BRA `(.L_x_23225) ;  /* 0x0000000000149947 */ /* 0x000fea0003800000 */
[----:B-----5:R-:W-:Y:S01]  /*1750*/  FADD.FTZ R194, R178, R194 ;  /* 0x000000c2b2c27221 */ /* 0x020fe20000010000 */
[----:B------:R-:W-:Y:S06]  /*1760*/  BRA `(.L_x_23225) ;  /* 0x00000000000c7947 */ /* 0x000fec0003800000 */
.L_x_23224:
[----:B-----5:R-:W-:-:S05]  /*1770*/  HADD2.F32 R7, -RZ, R173.H0_H0 ;  /* 0x200000adff077230 */ /* 0x020fca0000004100 */
[----:B------:R-:W-:-:S04]  /*1780*/  FADD.FTZ R194, R7, R194 ;  /* 0x000000c207c27221 */ /* 0x000fc80000010000 */
[----:B------:R-:W-:-:S07]  /*1790*/  @P1 FADD.FTZ R194, R178, R194 ;  /* 0x000000c2b2c21221 */ /* 0x000fce0000010000 */
.L_x_23225:
[----:B------:R-:W-:Y:S01]  /*17a0*/  HADD2.F32 R195, -RZ, R197.H1_H1 ;  /* 0x300000c5ffc37230 */ /* 0x000fe20000004100 */
[----:B------:R-:W-:Y:S06]  /*17b0*/  @P2 BRA `(.L_x_23226) ;  /* 0x00000000000c2947 */ /* 0x000fec0003800000 */
[----:B------:R-:W-:Y:S05]  /*17c0*/  @!P1 BRA `(.L_x_23227) ;  /* 0x0000000000149947 */ /* 0x000fea0003800000 */
[----:B-----5:R-:W-:Y:S01]  /*17d0*/  FADD.FTZ R195, R179, R195 ;  /* 0x000000c3b3c37221 */ /* 0x020fe20000010000 */
[----:B------:R-:W-:Y:S06]  /*17e0*/  BRA `(.L_x_23227) ;  /* 0x00000000000c7947 */ /* 0x000fec0003800000 */
.L_x_23226:
[----:B-----5:R-:W-:-:S05]  /*17f0*/  HADD2.F32 R6, -RZ, R173.H1_H1 ;  /* 0x300000adff067230 */ /* 0x020fca0000004100 */
[----:B------:R-:W-:-:S04]  /*1800*/  FADD.FTZ R195, R6, R195 ;  /* 0x000000c306c37221 */ /* 0x000fc80000010000 */
[----:B------:R-:W-:-:S07]  /*1810*/  @P1 FADD.FTZ R195, R179, R195 ;  /* 0x000000c3b3c31221 */ /* 0x000fce0000010000 */
.L_x_23227:
[----:B------:R-:W-:Y:S01]  /*1820*/  HADD2.F32 R196, -RZ, R198.H0_H0 ;  /* 0x200000c6ffc47230 */ /* 0x000fe20000004100 */
[----:B------:R-:W-:Y:S06]  /*1830*/  @P2 BRA `(.L_x_23228) ;  /* 0x00000000000c2947 */ /* 0x000fec0003800000 */
[----:B------:R-:W-:Y:S05]  /*1840*/  @!P1 BRA `(.L_x_23229) ;  /* 0x0000000000149947 */ /* 0x000fea0003800000 */
[----:B-----5:R-:W-:Y:S01]  /*1850*/  FADD.FTZ R196, R180, R196 ;  /* 0x000000c4b4c47221 */ /* 0x020fe20000010000 */
[----:B------:R-:W-:Y:S06]  /*1860*/  BRA `(.L_x_23229) ;  /* 0x00000000000c7947 */ /* 0x000fec0003800000 */
.L_x_23228:
[----:B-----5:R-:W-:-:S05]  /*1870*/  HADD2.F32 R7, -RZ, R174.H0_H0 ;  /* 0x200000aeff077230 */ /* 0x020fca0000004100 */
[----:B------:R-:W-:-:S04]  /*1880*/  FADD.FTZ R196, R7, R196 ;  /* 0x000000c407c47221 */ /* 0x000fc80000010000 */
[----:B------:R-:W-:-:S07]  /*1890*/  @P1 FADD.FTZ R196, R180, R196 ;  /* 0x000000c4b4c41221 */ /* 0x000fce0000010000 */
.L_x_23229:
[----:B------:R-:W-:Y:S01]  /*18a0*/  HADD2.F32 R197, -RZ, R198.H1_H1 ;  /* 0x300000c6ffc57230 */ /* 0x000fe20000004100 */
[----:B------:R-:W-:Y:S06]  /*18b0*/  @P2 BRA `(.L_x_23230) ;  /* 0x00000000000c2947 */ /* 0x000fec0003800000 */
[----:B------:R-:W-:Y:S05]  /*18c0*/  @!P1 BRA `(.L_x_23231) ;  /* 0x0000000000149947 */ /* 0x000fea0003800000 */
[----:B-----5:R-:W-:Y:S01]  /*18d0*/  FADD.FTZ R197, R181, R197 ;  /* 0x000000c5b5c57221 */ /* 0x020fe20000010000 */
[----:B------:R-:W-:Y:S06]  /*18e0*/  BRA `(.L_x_23231) ;  /* 0x00000000000c7947 */ /* 0x000fec0003800000 */
.L_x_23230:
[----:B-----5:R-:W-:-:S05]  /*18f0*/  HADD2.F32 R6, -RZ, R174.H1_H1 ;  /* 0x300000aeff067230 */ /* 0x020fca0000004100 */
[----:B------:R-:W-:-:S04]  /*1900*/  FADD.FTZ R197, R6, R197 ;  /* 0x000000c506c57221 */ /* 0x000fc80000010000 */
[----:B------:R-:W-:-:S07]  /*1910*/  @P1 FADD.FTZ R197, R181, R197 ;  /* 0x000000c5b5c51221 */ /* 0x000fce0000010000 */
.L_x_23231:
[----:B------:R-:W-:Y:S01]  /*1920*/  HADD2.F32 R198, -RZ, R199.H0_H0 ;  /* 0x200000c7ffc67230 */ /* 0x000fe20000004100 */
[----:B------:R-:W-:Y:S06]  /*1930*/  @P2 BRA `(.L_x_23232) ;  /* 0x00000000000c2947 */ /* 0x000fec0003800000 */
[----:B------:R-:W-:Y:S05]  /*1940*/  @!P1 BRA `(.L_x_23233) ;  /* 0x0000000000149947 */ /* 0x000fea0003800000 */
[----:B-----5:R-:W-:Y:S01]  /*1950*/  FADD.FTZ R198, R182, R198 ;  /* 0x000000c6b6c67221 */ /* 0x020fe20000010000 */
[----:B------:R-:W-:Y:S06]  /*1960*/  BRA `(.L_x_23233) ;  /* 0x00000000000c7947 */ /* 0x000fec0003800000 */
.L_x_23232:
[----:B-----5:R-:W-:-:S05]  /*1970*/  HADD2.F32 R7, -RZ, R175.H0_H0 ;  /* 0x200000afff077230 */ /* 0x020fca0000004100 */
[----:B------:R-:W-:-:S04]  /*1980*/  FADD.FTZ R198, R7, R198 ;  /* 0x000000c607c67221 */ /* 0x000fc80000010000 */
[----:B------:R-:W-:-:S07]  /*1990*/  @P1 FADD.FTZ R198, R182, R198 ;  /* 0x000000c6b6c61221 */ /* 0x000fce0000010000 */
.L_x_23233:
[----:B------:R-:W-:Y:S01]  /*19a0*/  HADD2.F32 R199, -RZ, R199.H1_H1 ;  /* 0x300000c7ffc77230 */ /* 0x000fe20000004100 */
[----:B------:R-:W-:Y:S06]  /*19b0*/  @P2 BRA `(.L_x_23234) ;  /* 0x00000000000c2947 */ /* 0x000fec0003800000 */
[----:B------:R-:W-:Y:S05]  /*19c0*/  @!P1 BRA `(.L_x_23235) ;  /* 0x0000000000149947 */ /* 0x000fea0003800000 */
[----:B-----5:R-:W-:Y:S01]  /*19d0*/  FADD.FTZ R199, R183, R199 ;  /* 0x000000c7b7c77221 */ /* 0x020fe20000010000 */
[----:B------:R-:W-:Y:S06]  /*19e0*/  BRA `(.L_x_23235) ;  /* 0x00000000000c7947 */ /* 0x000fec0003800000 */
.L_x_23234:
[----:B-----5:R-:W-:-:S05]  /*19f0*/  HADD2.F32 R6, -RZ, R175.H1_H1 ;  /* 0x300000afff067230 */ /* 0x020fca0000004100 */
[----:B------:R-:W-:-:S04]  /*1a00*/  FADD.FTZ R199, R6, R199 ;  /* 0x000000c706c77221 */ /* 0x000fc80000010000 */
[----:B------:R-:W-:-:S07]  /*1a10*/  @P1 FADD.FTZ R199, R183, R199 ;  /* 0x000000c7b7c71221 */ /* 0x000fce0000010000 */
.L_x_23235:
[----:B------:R-:W-:-:S04]  /*1a20*/  LEA R6, P1, R5, UR10, 0x5 ;  /* 0x0000000a05067c11 */ /* 0x000fc8000f8228ff */
[C---:B------:R-:W-:Y:S02]  /*1a30*/  LEA.HI.X R7, R5.reuse, UR11, RZ, 0x5, P1 ;  /* 0x0000000b05077c11 */ /* 0x040fe400088f2cff */
[----:B------:R-:W-:-:S03]  /*1a40*/  IADD3 R5, R5, 0x80, RZ ;  /* 0x0000008005057810 */ /* 0x000fc60007ffe0ff */
[----:B------:R2:W-:Y:S04]  /*1a50*/  STG.E.128 desc[UR6][R6.64], R192 ;  /* 0x000000c006007986 */ /* 0x0005e8000c101d06 */
[----:B------:R2:W-:Y:S02]  /*1a60*/  STG.E.128 desc[UR6][R6.64+0x10], R196 ;  /* 0x000010c406007986 */ /* 0x0005e4000c101d06 */
.L_x_23219:
[----:B------:R-:W-:Y:S05]  /*1a70*/  BSYNC B0 ;  /* 0x0000000000007941 */ /* 0x000fea0003800000 */
.L_x_23218:
        /* <DEDUP_REMOVED lines=13> */
[----:B-12---:R-:W-:-:S04]  /*1b50*/  @P1 LEA R6, P3, R5, UR8, 0x5 ;  /* 0x0000000805061c11 */ /* 0x006fc8000f8628ff */
        /* <DEDUP_REMOVED lines=10> */
.L_x_23238:
[----:B-----5:R-:W-:-:S05]  /*1c00*/  HADD2.F32 R7, -RZ, R172.H0_H0 ;  /* 0x200000acff077230 */ /* 0x020fca0000004100 */
[----:B------:R-:W-:-:S04]  /*1c10*/  FADD.FTZ R200, R7, R200 ;  /* 0x000000c807c87221 */ /* 0x000fc80000010000 */
[----:B------:R-:W-:-:S07]  /*1c20*/  @P1 FADD.FTZ R200, R176, R200 ;  /* 0x000000c8b0c81221 */ /* 0x000fce0000010000 */
.L_x_23239:
[----:B------:R-:W-:Y:S01]  /*1c30*/  HADD2.F32 R201, -RZ, R204.H1_H1 ;  /* 0x300000ccffc97230 */ /* 0x000fe20000004100 */
[----:B------:R-:W-:Y:S06]  /*1c40*/  @P2 BRA `(.L_x_23240) ;  /* 0x00000000000c2947 */ /* 0x000fec0003800000 */
[----:B------:R-:W-:Y:S05]  /*1c50*/  @!P1 BRA `(.L_x_23241) ;  /* 0x0000000000149947 */ /* 0x000fea0003800000 */
[----:B-----5:R-:W-:Y:S01]  /*1c60*/  FADD.FTZ R201, R177, R201 ;  /* 0x000000c9b1c97221 */ /* 0x020fe20000010000 */
[----:B------:R-:W-:Y:S06]  /*1c70*/  BRA `(.L_x_23241) ;  /* 0x00000000000c7947 */ /* 0x000fec0003800000 */
.L_x_23240:
[----:B-----5:R-:W-:-:S05]  /*1c80*/  HADD2.F32 R6, -RZ, R172.H1_H1 ;  /* 0x300000acff067230 */ /* 0x020fca0000004100 */
[----:B------:R-:W-:-:S04]  /*1c90*/  FADD.FTZ R201, R6, R201 ;  /* 0x000000c906c97221 */ /* 0x000fc80000010000 */
[----:B------:R-:W-:-:S07]  /*1ca0*/  @P1 FADD.FTZ R201, R177, R201 ;  /* 0x000000c9b1c91221 */ /* 0x000fce0000010000 */
.L_x_23241:
[----:B------:R-:W-:Y:S01]  /*1cb0*/  HADD2.F32 R202, -RZ, R205.H0_H0 ;  /* 0x200000cdffca7230 */ /* 0x000fe20000004100 */
[----:B------:R-:W-:Y:S06]  /*1cc0*/  @P2 BRA `(.L_x_23242) ;  /* 0x00000000000c2947 */ /* 0x000fec0003800000 */
[----:B------:R-:W-:Y:S05]  /*1cd0*/  @!P1 BRA `(.L_x_23243) ;  /* 0x0000000000149947 */ /* 0x000fea0003800000 */
[----:B-----5:R-:W-:Y:S01]  /*1ce0*/  FADD.FTZ R202, R178, R202 ;  /* 0x000000cab2ca7221 */ /* 0x020fe20000010000 */
[----:B------:R-:W-:Y:S06]  /*1cf0*/  BRA `(.L_x_23243) ;  /* 0x00000000000c7947 */ /* 0x000fec0003800000 */
.L_x_23242:
[----:B-----5:R-:W-:-:S05]  /*1d00*/  HADD2.F32 R7, -RZ, R173.H0_H0 ;  /* 0x200000adff077230 */ /* 0x020fca0000004100 */
[----:B------:R-:W-:-:S04]  /*1d10*/  FADD.FTZ R202, R7, R202 ;  /* 0x000000ca07ca7221 */ /* 0x000fc80000010000 */
[----:B------:R-:W-:-:S07]  /*1d20*/  @P1 FADD.FTZ R202, R178, R202 ;  /* 0x000000cab2ca1221 */ /* 0x000fce0000010000 */
.L_x_23243:
[----:B------:R-:W-:Y:S01]  /*1d30*/  HADD2.F32 R203, -RZ, R205.H1_H1 ;  /* 0x300000cdffcb7230 */ /* 0x000fe20000004100 */
[----:B------:R-:W-:Y:S06]  /*1d40*/  @P2 BRA `(.L_x_23244) ;  /* 0x00000000000c2947 */ /* 0x000fec0003800000 */
[----:B------:R-:W-:Y:S05]  /*1d50*/  @!P1 BRA `(.L_x_23245) ;  /* 0x0000000000149947 */ /* 0x000fea0003800000 */
[----:B-----5:R-:W-:Y:S01]  /*1d60*/  FADD.FTZ R203, R179, R203 ;  /* 0x000000cbb3cb7221 */ /* 0x020fe20000010000 */
[----:B------:R-:W-:Y:S06]  /*1d70*/  BRA `(.L_x_23245) ;  /* 0x00000000000c7947 */ /* 0x000fec0003800000 */
.L_x_23244:
[----:B-----5:R-:W-:-:S05]  /*1d80*/  HADD2.F32 R6, -RZ, R173.H1_H1 ;  /* 0x300000adff067230 */ /* 0x020fca0000004100 */
[----:B------:R-:W-:-:S04]  /*1d90*/  FADD.FTZ R203, R6, R203 ;  /* 0x000000cb06cb7221 */ /* 0x000fc80000010000 */
[----:B------:R-:W-:-:S07]  /*1da0*/  @P1 FADD.FTZ R203, R179, R203 ;  /* 0x000000cbb3cb1221 */ /* 0x000fce0000010000 */
.L_x_23245:
[----:B------:R-:W-:Y:S01]  /*1db0*/  HADD2.F32 R204, -RZ, R206.H0_H0 ;  /* 0x200000ceffcc7230 */ /* 0x000fe20000004100 */
[----:B------:R-:W-:Y:S06]  /*1dc0*/  @P2 BRA `(.L_x_23246) ;  /* 0x00000000000c2947 */ /* 0x000fec0003800000 */
[----:B------:R-:W-:Y:S05]  /*1dd0*/  @!P1 BRA `(.L_x_23247) ;  /* 0x0000000000149947 */ /* 0x000fea0003800000 */
[----:B-----5:R-:W-:Y:S01]  /*1de0*/  FADD.FTZ R204, R180, R204 ;  /* 0x000000ccb4cc7221 */ /* 0x020fe20000010000 */
[----:B------:R-:W-:Y:S06]  /*1df0*/  BRA `(.L_x_23247) ;  /* 0x00000000000c7947 */ /* 0x000fec0003800000 */
.L_x_23246:
[----:B-----5:R-:W-:-:S05]  /*1e00*/  HADD2.F32 R7, -RZ, R174.H0_H0 ;  /* 0x200000aeff077230 */ /* 0x020fca0000004100 */
[----:B------:R-:W-:-:S04]  /*1e10*/  FADD.FTZ R204, R7, R204 ;  /* 0x000000cc07cc7221 */ /* 0x000fc80000010000 */
[----:B------:R-:W-:-:S07]  /*1e20*/  @P1 FADD.FTZ R204, R180, R204 ;  /* 0x000000ccb4cc1221 */ /* 0x000fce0000010000 */
.L_x_23247:
[----:B------:R-:W-:Y:S01]  /*1e30*/  HADD2.F32 R205, -RZ, R206.H1_H1 ;  /* 0x300000ceffcd7230 */ /* 0x000fe20000004100 */
[----:B------:R-:W-:Y:S06]  /*1e40*/  @P2 BRA `(.L_x_23248) ;  /* 0x00000000000c2947 */ /* 0x000fec0003800000 */
[----:B------:R-:W-:Y:S05]  /*1e50*/  @!P1 BRA `(.L_x_23249) ;  /* 0x0000000000149947 */ /* 0x000fea0003800000 */
[----:B-----5:R-:W-:Y:S01]  /*1e60*/  FADD.FTZ R205, R181, R205 ;  /* 0x000000cdb5cd7221 */ /* 0x020fe20000010000 */
[----:B------:R-:W-:Y:S06]  /*1e70*/  BRA `(.L_x_23249) ;  /* 0x00000000000c7947 */ /* 0x000fec0003800000 */
.L_x_23248:
[----:B-----5:R-:W-:-:S05]  /*1e80*/  HADD2.F32 R6, -RZ, R174.H1_H1 ;  /* 0x300000aeff067230 */ /* 0x020fca0000004100 */
[----:B------:R-:W-:-:S04]  /*1e90*/  FADD.FTZ R205, R6, R205 ;  /* 0x000000cd06cd7221 */ /* 0x000fc80000010000 */
[----:B------:R-:W-:-:S07]  /*1ea0*/  @P1 FADD.FTZ R205, R181, R205 ;  /* 0x000000cdb5cd1221 */ /* 0x000fce0000010000 */
.L_x_23249:
[----:B------:R-:W-:Y:S01]  /*1eb0*/  HADD2.F32 R206, -RZ, R207.H0_H0 ;  /* 0x200000cfffce7230 */ /* 0x000fe20000004100 */
[----:B------:R-:W-:Y:S06]  /*1ec0*/  @P2 BRA `(.L_x_23250) ;  /* 0x00000000000c2947 */ /* 0x000fec0003800000 */
[----:B------:R-:W-:Y:S05]  /*1ed0*/  @!P1 BRA `(.L_x_23251) ;  /* 0x0000000000149947 */ /* 0x000fea0003800000 */
[----:B-----5:R-:W-:Y:S01]  /*1ee0*/  FADD.FTZ R206, R182, R206 ;  /* 0x000000ceb6ce7221 */ /* 0x020fe20000010000 */
[----:B------:R-:W-:Y:S06]  /*1ef0*/  BRA `(.L_x_23251) ;  /* 0x00000000000c7947 */ /* 0x000fec0003800000 */
.L_x_23250:
[----:B-----5:R-:W-:-:S05]  /*1f00*/  HADD2.F32 R7, -RZ, R175.H0_H0 ;  /* 0x200000afff077230 */ /* 0x020fca0000004100 */
[----:B------:R-:W-:-:S04]  /*1f10*/  FADD.FTZ R206, R7, R206 ;  /* 0x000000ce07ce7221 */ /* 0x000fc80000010000 */
[----:B------:R-:W-:-:S07]  /*1f20*/  @P1 FADD.FTZ R206, R182, R206 ;  /* 0x000000ceb6ce1221 */ /* 0x000fce0000010000 */
.L_x_23251:
[----:B------:R-:W-:Y:S01]  /*1f30*/  HADD2.F32 R207, -RZ, R207.H1_H1 ;  /* 0x300000cfffcf7230 */ /* 0x000fe20000004100 */
[----:B------:R-:W-:Y:S06]  /*1f40*/  @P2 BRA `(.L_x_23252) ;  /* 0x00000000000c2947 */ /* 0x000fec0003800000 */
[----:B------:R-:W-:Y:S05]  /*1f50*/  @!P1 BRA `(.L_x_23253) ;  /* 0x0000000000149947 */ /* 0x000fea0003800000 */
[----:B-----5:R-:W-:Y:S01]  /*1f60*/  FADD.FTZ R207, R183, R207 ;  /* 0x000000cfb7cf7221 */ /* 0x020fe20000010000 */
[----:B------:R-:W-:Y:S06]  /*1f70*/  BRA `(.L_x_23253) ;  /* 0x00000000000c7947 */ /* 0x000fec0003800000 */
.L_x_23252:
[----:B-----5:R-:W-:-:S05]  /*1f80*/  HADD2.F32 R6, -RZ, R175.H1_H1 ;  /* 0x300000afff067230 */ /* 0x020fca0000004100 */
[----:B------:R-:W-:-:S04]  /*1f90*/  FADD.FTZ R207, R6, R207 ;  /* 0x000000cf06cf7221 */ /* 0x000fc80000010000 */
[----:B------:R-:W-:-:S07]  /*1fa0*/  @P1 FADD.FTZ R207, R183, R207 ;  /* 0x000000cfb7cf1221 */ /* 0x000fce0000010000 */
.L_x_23253:
[----:B------:R-:W-:-:S04]  /*1fb0*/  LEA R6, P1, R5, UR10, 0x5 ;  /* 0x0000000a05067c11 */ /* 0x000fc8000f8228ff */
[C---:B------:R-:W-:Y:S02]  /*1fc0*/  LEA.HI.X R7, R5.reuse, UR11, RZ, 0x5, P1 ;  /* 0x0000000b05077c11 */ /* 0x040fe400088f2cff */
[----:B------:R-:W-:-:S03]  /*1fd0*/  IADD3 R5, R5, 0x80, RZ ;  /* 0x0000008005057810 */ /* 0x000fc60007ffe0ff */
[----:B------:R3:W-:Y:S04]  /*1fe0*/  STG.E.128 desc[UR6][R6.64], R200 ;  /* 0x000000c806007986 */ /* 0x0007e8000c101d06 */
[----:B------:R3:W-:Y:S02]  /*1ff0*/  STG.E.128 desc[UR6][R6.64+0x10], R204 ;  /* 0x000010cc06007986 */ /* 0x0007e4000c101d06 */
.L_x_23237:
[----:B------:R-:W-:Y:S05]  /*2000*/  BSYNC B0 ;  /* 0x0000000000007941 */ /* 0x000fea0003800000 */
.L_x_23236:
        /* <DEDUP_REMOVED lines=13> */
[----:B-123--:R-:W-:-:S04]  /*20e0*/  @P1 LEA R6, P3, R5, UR8, 0x5 ;  /* 0x0000000805061c11 */ /* 0x00efc8000f8628ff */
[----:B------:R-:W-:-:S05]  /*20f0*/  @P1 LEA.HI.X R7, R5, UR9, RZ, 0x5, P3 ;  /* 0x0000000905071c11 */ /* 0x000fca00098f2cff */
[----:B------:R1:W5:Y:S04]  /*2100*/  @P1 LDG.E.128 R176, desc[UR6][R6.64] ;  /* 0x0000000606b01981 */ /* 0x000368000c1e1d00 */
[----:B------:R1:W5:Y:S01]  /*2110*/  @P1 LDG.E.128 R180, desc[UR6][R6.64+0x10] ;  /* 0x0000100606b41981 */ /* 0x000362000c1e1d00 */
[----:B------:R-:W-:-:S04]  /*2120*/  ISETP.NE.U32.AND P2, PT, RZ, UR4, PT ;  /* 0x00000004ff007c0c */ /* 0x000fc8000bf45070 */
[----:B------:R-:W-:Y:S01]  /*2130*/  ISETP.NE.AND.EX P2, PT, RZ, UR5, PT, P2 ;  /* 0x00000005ff007c0c */ /* 0x000fe2000bf45320 */
[----:B----4-:R-:W-:-:S12]  /*2140*/  HADD2.F32 R208, -RZ, R212.H0_H0 ;  /* 0x200000d4ffd07230 */ /* 0x010fd80000004100 */
[----:B-1----:R-:W-:Y:S05]  /*2150*/  @P2 BRA `(.L_x_23256) ;  /* 0x00000000000c2947 */ /* 0x002fea0003800000 */
[----:B------:R-:W-:Y:S05]  /*2160*/  @!P1 BRA `(.L_x_23257) ;  /* 0x0000000000149947 */ /* 0x000fea0003800000 */
[----:B-----5:R-:W-:Y:S01]  /*2170*/  FADD.FTZ R208, R176, R208 ;  /* 0x000000d0b0d07221 */ /* 0x020fe20000010000 */
[----:B------:R-:W-:Y:S06]  /*2180*/  BRA `(.L_x_23257) ;  /* 0x00000000000c7947 */ /* 0x000fec0003800000 */
.L_x_23256:
[----:B-----5:R-:W-:-:S05]  /*2190*/  HADD2.F32 R7, -RZ, R172.H0_H0 ;  /* 0x200000acff077230 */ /* 0x020fca0000004100 */
[----:B------:R-:W-:-:S04]  /*21a0*/  FADD.FTZ R208, R7, R208 ;  /* 0x000000d007d07221 */ /* 0x000fc80000010000 */
[----:B------:R-:W-:-:S07]  /*21b0*/  @P1 FADD.FTZ R208, R176, R208 ;  /* 0x000000d0b0d01221 */ /* 0x000fce0000010000 */
.L_x_23257:
[----:B------:R-:W-:Y:S01]  /*21c0*/  HADD2.F32 R209, -RZ, R212.H1_H1 ;  /* 0x300000d4ffd17230 */ /* 0x000fe20000004100 */
[----:B------:R-:W-:Y:S06]  /*21d0*/  @P2 BRA `(.L_x_23258) ;  /* 0x00000000000c2947 */ /* 0x000fec0003800000 */
[----:B------:R-:W-:Y:S05]  /*21e0*/  @!P1 BRA `(.L_x_23259) ;  /* 0x0000000000149947 */ /* 0x000fea0003800000 */
[----:B-----5:R-:W-:Y:S01]  /*21f0*/  FADD.FTZ R209, R177, R209 ;  /* 0x000000d1b1d17221 */ /* 0x020fe20000010000 */
[----:B------:R-:W-:Y:S06]  /*2200*/  BRA `(.L_x_23259) ;  /* 0x00000000000c7947 */ /* 0x000fec0003800000 */
.L_x_23258:
[----:B-----5:R-:W-:-:S05]  /*2210*/  HADD2.F32 R6, -RZ, R172.H1_H1 ;  /* 0x300000acff067230 */ /* 0x020fca0000004100 */
[----:B------:R-:W-:-:S04]  /*2220*/  FADD.FTZ R209, R6, R209 ;  /* 0x000000d106d17221 */ /* 0x000fc80000010000 */
[----:B------:R-:W-:-:S07]  /*2230*/  @P1 FADD.FTZ R209, R177, R209 ;  /* 0x000000d1b1d11221 */ /* 0x000fce0000010000 */
.L_x_23259:
[----:B------:R-:W-:Y:S01]  /*2240*/  HADD2.F32 R210, -RZ, R213.H0_H0 ;  /* 0x200000d5ffd27230 */ /* 0x000fe20000004100 */
[----:B------:R-:W-:Y:S06]  /*2250*/  @P2 BRA `(.L_x_23260) ;  /* 0x00000000000c2947 */ /* 0x000fec0003800000 */
[----:B------:R-:W-:Y:S05]  /*2260*/  @!P1 BRA `(.L_x_23261) ;  /* 0x0000000000149947 */ /* 0x000fea0003800000 */
[----:B-----5:R-:W-:Y:S01]  /*2270*/  FADD.FTZ R210, R178, R210 ;  /* 0x000000d2b2d27221 */ /* 0x020fe20000010000 */
[----:B------:R-:W-:Y:S06]  /*2280*/  BRA `(.L_x_23261) ;  /* 0x00000000000c7947 */ /* 0x000fec0003800000 */
.L_x_23260:
[----:B-----5:R-:W-:-:S05]  /*2290*/  HADD2.F32 R7, -RZ, R173.H0_H0 ;  /* 0x200000adff077230 */ /* 0x020fca0000004100 */
[----:B------:R-:W-:-:S04]  /*22a0*/  FADD.FTZ R210, R7, R210 ;  /* 0x000000d207d27221 */ /* 0x000fc80000010000 */
[----:B------:R-:W-:-:S07]  /*22b0*/  @P1 FADD.FTZ R210, R178, R210 ;  /* 0x000000d2b2d21221 */ /* 0x000fce0000010000 */
.L_x_23261:
[----:B------:R-:W-:Y:S01]  /*22c0*/  HADD2.F32 R211, -RZ, R213.H1_H1 ;  /* 0x300000d5ffd37230 */ /* 0x000fe20000004100 */
[----:B------:R-:W-:Y:S06]  /*22d0*/  @P2 BRA `(.L_x_23262) ;  /* 0x00000000000c2947 */ /* 0x000fec0003800000 */
[----:B------:R-:W-:Y:S05]  /*22e0*/  @!P1 BRA `(.L_x_23263) ;  /* 0x0000000000149947 */ /* 0x000fea0003800000 */
[----:B-----5:R-:W-:Y:S01]  /*22f0*/  FADD.FTZ R211, R179, R211 ;  /* 0x000000d3b3d37221 */ /* 0x020fe20000010000 */
[----:B------:R-:W-:Y:S06]  /*2300*/  BRA `(.L_x_23263) ;  /* 0x00000000000c7947 */ /* 0x000fec0003800000 */
.L_x_23262:
[----:B-----5:R-:W-:-:S05]  /*2310*/  HADD2.F32 R6, -RZ, R173.H1_H1 ;  /* 0x300000adff067230 */ /* 0x020fca0000004100 */
[----:B------:R-:W-:-:S04]  /*2320*/  FADD.FTZ R211, R6, R211 ;  /* 0x000000d306d37221 */ /* 0x000fc80000010000 */
[----:B------:R-:W-:-:S07]  /*2330*/  @P1 FADD.FTZ R211, R179, R211 ;  /* 0x000000d3b3d31221 */ /* 0x000fce0000010000 */
.L_x_23263:
[----:B------:R-:W-:Y:S01]  /*2340*/  HADD2.F32 R212, -RZ, R214.H0_H0 ;  /* 0x200000d6ffd47230 */ /* 0x000fe20000004100 */
[----:B------:R-:W-:Y:S06]  /*2350*/  @P2 BRA `(.L_x_23264) ;  /* 0x00000000000c2947 */ /* 0x000fec0003800000 */
[----:B------:R-:W-:Y:S05]  /*2360*/  @!P1 BRA `(.L_x_23265) ;  /* 0x0000000000149947 */ /* 0x000fea0003800000 */
[----:B-----5:R-:W-:Y:S01]  /*2370*/  FADD.FTZ R212, R180, R212 ;  /* 0x000000d4b4d47221 */ /* 0x020fe20000010000 */
[----:B------:R-:W-:Y:S06]  /*2380*/  BRA `(.L_x_23265) ;  /* 0x00000000000c7947 */ /* 0x000fec0003800000 */
.L_x_23264:
[----:B-----5:R-:W-:-:S05]  /*2390*/  HADD2.F32 R7, -RZ, R174.H0_H0 ;  /* 0x200000aeff077230 */ /* 0x020fca0000004100 */
[----:B------:R-:W-:-:S04]  /*23a0*/  FADD.FTZ R212, R7, R212 ;  /* 0x000000d407d47221 */ /* 0x000fc80000010000 */
[----:B------:R-:W-:-:S07]  /*23b0*/  @P1 FADD.FTZ R212, R180, R212 ;  /* 0x000000d4b4d41221 */ /* 0x000fce0000010000 */
.L_x_23265:
[----:B------:R-:W-:Y:S01]  /*23c0*/  HADD2.F32 R213, -RZ, R214.H1_H1 ;  /* 0x300000d6ffd57230 */ /* 0x000fe20000004100 */
[----:B------:R-:W-:Y:S06]  /*23d0*/  @P2 BRA `(.L_x_23266) ;  /* 0x00000000000c2947 */ /* 0x000fec0003800000 */
[----:B------:R-:W-:Y:S05]  /*23e0*/  @!P1 BRA `(.L_x_23267) ;  /* 0x0000000000149947 */ /* 0x000fea0003800000 */
[----:B-----5:R-:W-:Y:S01]  /*23f0*/  FADD.FTZ R213, R181, R213 ;  /* 0x000000d5b5d57221 */ /* 0x020fe20000010000 */
[----:B------:R-:W-:Y:S06]  /*2400*/  BRA `(.L_x_23267) ;  /* 0x00000000000c7947 */ /* 0x000fec0003800000 */
.L_x_23266:
[----:B-----5:R-:W-:-:S05]  /*2410*/  HADD2.F32 R6, -RZ, R174.H1_H1 ;  /* 0x300000aeff067230 */ /* 0x020fca0000004100 */
[----:B------:R-:W-:-:S04]  /*2420*/  FADD.FTZ R213, R6, R213 ;  /* 0x000000d506d57221 */ /* 0x000fc80000010000 */
[----:B------:R-:W-:-:S07]  /*2430*/  @P1 FADD.FTZ R213, R181, R213 ;  /* 0x000000d5b5d51221 */ /* 0x000fce0000010000 */
.L_x_23267:
[----:B------:R-:W-:Y:S01]  /*2440*/  HADD2.F32 R214, -RZ, R215.H0_H0 ;  /* 0x200000d7ffd67230 */ /* 0x000fe20000004100 */
[----:B------:R-:W-:Y:S06]  /*2450*/  @P2 BRA `(.L_x_23268) ;  /* 0x00000000000c2947 */ /* 0x000fec0003800000 */
[----:B------:R-:W-:Y:S05]  /*2460*/  @!P1 BRA `(.L_x_23269) ;  /* 0x0000000000149947 */ /* 0x000fea0003800000 */
[----:B-----5:R-:W-:Y:S01]  /*2470*/  FADD.FTZ R214, R182, R214 ;  /* 0x000000d6b6d67221 */ /* 0x020fe20000010000 */
[----:B------:R-:W-:Y:S06]  /*2480*/  BRA `(.L_x_23269) ;  /* 0x00000000000c7947 */ /* 0x000fec0003800000 */
.L_x_23268:
[----:B-----5:R-:W-:-:S05]  /*2490*/  HADD2.F32 R7, -RZ, R175.H0_H0 ;  /* 0x200000afff077230 */ /* 0x020fca0000004100 */
[----:B------:R-:W-:-:S04]  /*24a0*/  FADD.FTZ R214, R7, R214 ;  /* 0x000000d607d67221 */ /* 0x000fc80000010000 */
[----:B------:R-:W-:-:S07]  /*24b0*/  @P1 FADD.FTZ R214, R182, R214 ;  /* 0x000000d6b6d61221 */ /* 0x000fce0000010000 */
.L_x_23269:
[----:B------:R-:W-:Y:S01]  /*24c0*/  HADD2.F32 R215, -RZ, R215.H1_H1 ;  /* 0x300000d7ffd77230 */ /* 0x000fe20000004100 */
[----:B------:R-:W-:Y:S06]  /*24d0*/  @P2 BRA `(.L_x_23270) ;  /* 0x00000000000c2947 */ /* 0x000fec0003800000 */
[----:B------:R-:W-:Y:S05]  /*24e0*/  @!P1 BRA `(.L_x_23271) ;  /* 0x0000000000149947 */ /* 0x000fea0003800000 */
[----:B-----5:R-:W-:Y:S01]  /*24f0*/  FADD.FTZ R215, R183, R215 ;  /* 0x000000d7b7d77221 */ /* 0x020fe20000010000 */
[----:B------:R-:W-:Y:S06]  /*2500*/  BRA `(.L_x_23271) ;  /* 0x00000000000c7947 */ /* 0x000fec0003800000 */
.L_x_23270:
[----:B-----5:R-:W-:-:S05]  /*2510*/  HADD2.F32 R6, -RZ, R175.H1_H1 ;  /* 0x300000afff067230 */ /* 0x020fca0000004100 */
[----:B------:R-:W-:-:S04]  /*2520*/  FADD.FTZ R215, R6, R215 ;  /* 0x000000d706d77221 */ /* 0x000fc80000010000 */
[----:B------:R-:W-:-:S07]  /*2530*/  @P1 FADD.FTZ R215, R183, R215 ;  /* 0x000000d7b7d71221 */ /* 0x000fce0000010000 */
.L_x_23271:
[----:B------:R-:W-:-:S04]  /*2540*/  LEA R6, P1, R5, UR10, 0x5 ;  /* 0x0000000a05067c11 */ /* 0x000fc8000f8228ff */
[C---:B------:R-:W-:Y:S02]  /*2550*/  LEA.HI.X R7, R5.reuse, UR11, RZ, 0x5, P1 ;  /* 0x0000000b05077c11 */ /* 0x040fe400088f2cff */
[----:B------:R-:W-:-:S03]  /*2560*/  IADD3 R5, R5, 0x80, RZ ;  /* 0x0000008005057810 */ /* 0x000fc60007ffe0ff */
[----:B------:R4:W-:Y:S04]  /*2570*/  STG.E.128 desc[UR6][R6.64], R208 ;  /* 0x000000d006007986 */ /* 0x0009e8000c101d06 */
[----:B------:R4:W-:Y:S02]  /*2580*/  STG.E.128 desc[UR6][R6.64+0x10], R212 ;  /* 0x000010d406007986 */ /* 0x0009e4000c101d06 */
.L_x_23255:
[----:B------:R-:W-:Y:S05]  /*2590*/  BSYNC B0 ;  /* 0x0000000000007941 */ /* 0x000fea0003800000 */
.L_x_23254:
[----:B------:R-:W-:Y:S01]  /*25a0*/  ISETP.GE.U32.AND P1, PT, R2, 0x280, PT ;  /* 0x000002800200780c */ /* 0x000fe20003f26070 */
[----:B------:R-:W-:-:S12]  /*25b0*/  BSSY B0, `(.L_x_23272) ;  /* 0x0000056000007945 */ /* 0x000fd80003800000 */
[----:B------:R-:W-:Y:S05]  /*25c0*/  @!P1 BRA `(.L_x_23273) ;  /* 0x0000000400509947 */ /* 0x000fea0003800000 */
[----:B------:R-:W-:Y:S01]  /*25d0*/  ISETP.NE.U32.AND P2, PT, RZ, UR4, PT ;  /* 0x00000004ff007c0c */ /* 0x000fe2000bf45070 */
[----:B------:R-:W0:Y:S03]  /*25e0*/  LDC.64 R220, c[0x0][0x220] ;  /* 0x00008800ffdc7b82 */ /* 0x000e260000000a00 */
        /* <DEDUP_REMOVED lines=8> */
[----:B-1234-:R-:W-:-:S04]  /*2670*/  @P1 LEA R6, P3, R5, UR8, 0x5 ;  /* 0x0000000805061c11 */ /* 0x01efc8000f8628ff */
[----:B------:R-:W-:-:S05]  /*2680*/  @P1 LEA.HI.X R7, R5, UR9, RZ, 0x5, P3 ;  /* 0x0000000905071c11 */ /* 0x000fca00098f2cff */
[----:B------:R0:W5:Y:S04]  /*2690*/  @P1 LDG.E.128 R176, desc[UR6][R6.64] ;  /* 0x0000000606b01981 */ /* 0x000168000c1e1d00 */
[----:B------:R0:W5:Y:S01]  /*26a0*/  @P1 LDG.E.128 R180, desc[UR6][R6.64+0x10] ;  /* 0x0000100606b41981 */ /* 0x000162000c1e1d00 */
[----:B------:R-:W-:-:S04]  /*26b0*/  ISETP.NE.U32.AND P2, PT, RZ, UR4, PT ;  /* 0x00000004ff007c0c */ /* 0x000fc8000bf45070 */
[----:B------:R-:W-:Y:S01]  /*26c0*/  ISETP.NE.AND.EX P2, PT, RZ, UR5, PT, P2 ;  /* 0x00000005ff007c0c */ /* 0x000fe2000bf45320 */
[----:B------:R-:W-:-:S12]  /*26d0*/  HADD2.F32 R216, -RZ, R220.H0_H0 ;  /* 0x200000dcffd87230 */ /* 0x000fd80000004100 */
[----:B0-----:R-:W-:Y:S05]  /*26e0*/  @P2 BRA `(.L_x_23274) ;  /* 0x00000000000c2947 */ /* 0x001fea0003800000 */
[----:B------:R-:W-:Y:S05]  /*26f0*/  @!P1 BRA `(.L_x_23275) ;  /* 0x0000000000149947 */ /* 0x000fea0003800000 */
[----:B-----5:R-:W-:Y:S01]  /*2700*/  FADD.FTZ R216, R176, R216 ;  /* 0x000000d8b0d87221 */ /* 0x020fe20000010000 */
[----:B------:R-:W-:Y:S06]  /*2710*/  BRA `(.L_x_23275) ;  /* 0x00000000000c7947 */ /* 0x000fec0003800000 */
.L_x_23274:
[----:B-----5:R-:W-:-:S05]  /*2720*/  HADD2.F32 R7, -RZ, R172.H0_H0 ;  /* 0x200000acff077230 */ /* 0x020fca0000004100 */
[----:B------:R-:W-:-:S04]  /*2730*/  FADD.FTZ R216, R7, R216 ;  /* 0x000000d807d87221 */ /* 0x000fc80000010000 */
[----:B------:R-:W-:-:S07]  /*2740*/  @P1 FADD.FTZ R216, R176, R216 ;  /* 0x000000d8b0d81221 */ /* 0x000fce0000010000 */
.L_x_23275:
[----:B------:R-:W-:Y:S01]  /*2750*/  HADD2.F32 R217, -RZ, R220.H1_H1 ;  /* 0x300000dcffd97230 */ /* 0x000fe20000004100 */
[----:B------:R-:W-:Y:S06]  /*2760*/  @P2 BRA `(.L_x_23276) ;  /* 0x00000000000c2947 */ /* 0x000fec0003800000 */
[----:B------:R-:W-:Y:S05]  /*2770*/  @!P1 BRA `(.L_x_23277) ;  /* 0x0000000000149947 */ /* 0x000fea0003800000 */
[----:B-----5:R-:W-:Y:S01]  /*2780*/  FADD.FTZ R217, R177, R217 ;  /* 0x000000d9b1d97221 */ /* 0x020fe20000010000 */
[----:B------:R-:W-:Y:S06]  /*2790*/  BRA `(.L_x_23277) ;  /* 0x00000000000c7947 */ /* 0x000fec0003800000 */
.L_x_23276:
[----:B-----5:R-:W-:-:S05]  /*27a0*/  HADD2.F32 R6, -RZ, R172.H1_H1 ;  /* 0x300000acff067230 */ /* 0x020fca0000004100 */
[----:B------:R-:W-:-:S04]  /*27b0*/  FADD.FTZ R217, R6, R217 ;  /* 0x000000d906d97221 */ /* 0x000fc80000010000 */
[----:B------:R-:W-:-:S07]  /*27c0*/  @P1 FADD.FTZ R217, R177, R217 ;  /* 0x000000d9b1d91221 */ /* 0x000fce0000010000 */
.L_x_23277:
[----:B------:R-:W-:Y:S01]  /*27d0*/  HADD2.F32 R218, -RZ, R221.H0_H0 ;  /* 0x200000ddffda7230 */ /* 0x000fe20000004100 */
[----:B------:R-:W-:Y:S06]  /*27e0*/  @P2 BRA `(.L_x_23278) ;  /* 0x00000000000c2947 */ /* 0x000fec0003800000 */
[----:B------:R-:W-:Y:S05]  /*27f0*/  @!P1 BRA `(.L_x_23279) ;  /* 0x0000000000149947 */ /* 0x000fea0003800000 */
[----:B-----5:R-:W-:Y:S01]  /*2800*/  FADD.FTZ R218, R178, R218 ;  /* 0x000000dab2da7221 */ /* 0x020fe20000010000 */
[----:B------:R-:W-:Y:S06]  /*2810*/  BRA `(.L_x_23279) ;  /* 0x00000000000c7947 */ /* 0x000fec0003800000 */
.L_x_23278:
[----:B-----5:R-:W-:-:S05]  /*2820*/  HADD2.F32 R7, -RZ, R173.H0_H0 ;  /* 0x200000adff077230 */ /* 0x020fca0000004100 */
[----:B------:R-:W-:-:S04]  /*2830*/  FADD.FTZ R218, R7, R218 ;  /* 0x000000da07da7221 */ /* 0x000fc80000010000 */
[----:B------:R-:W-:-:S07]  /*2840*/  @P1 FADD.FTZ R218, R178, R218 ;  /* 0x000000dab2da1221 */ /* 0x000fce0000010000 */
.L_x_23279:
[----:B------:R-:W-:Y:S01]  /*2850*/  HADD2.F32 R219, -RZ, R221.H1_H1 ;  /* 0x300000ddffdb7230 */ /* 0x000fe20000004100 */
[----:B------:R-:W-:Y:S06]  /*2860*/  @P2 BRA `(.L_x_23280) ;  /* 0x00000000000c2947 */ /* 0x000fec0003800000 */
[----:B------:R-:W-:Y:S05]  /*2870*/  @!P1 BRA `(.L_x_23281) ;  /* 0x0000000000149947 */ /* 0x000fea0003800000 */
[----:B-----5:R-:W-:Y:S01]  /*2880*/  FADD.FTZ R219, R179, R219 ;  /* 0x000000dbb3db7221 */ /* 0x020fe20000010000 */
[----:B------:R-:W-:Y:S06]  /*2890*/  BRA `(.L_x_23281) ;  /* 0x00000000000c7947 */ /* 0x000fec0003800000 */
.L_x_23280:
[----:B-----5:R-:W-:-:S05]  /*28a0*/  HADD2.F32 R6, -RZ, R173.H1_H1 ;  /* 0x300000adff067230 */ /* 0x020fca0000004100 */
[----:B------:R-:W-:-:S04]  /*28b0*/  FADD.FTZ R219, R6, R219 ;  /* 0x000000db06db7221 */ /* 0x000fc80000010000 */
[----:B------:R-:W-:-:S07]  /*28c0*/  @P1 FADD.FTZ R219, R179, R219 ;  /* 0x000000dbb3db1221 */ /* 0x000fce0000010000 */
.L_x_23281:
[----:B------:R-:W-:Y:S01]  /*28d0*/  HADD2.F32 R220, -RZ, R222.H0_H0 ;  /* 0x200000deffdc7230 */ /* 0x000fe20000004100 */
[----:B------:R-:W-:Y:S06]  /*28e0*/  @P2 BRA `(.L_x_23282) ;  /* 0x00000000000c2947 */ /* 0x000fec0003800000 */
[----:B------:R-:W-:Y:S05]  /*28f0*/  @!P1 BRA `(.L_x_23283) ;  /* 0x0000000000149947 */ /* 0x000fea0003800000 */
[----:B-----5:R-:W-:Y:S01]  /*2900*/  FADD.FTZ R220, R180, R220 ;  /* 0x000000dcb4dc7221 */ /* 0x020fe20000010000 */
[----:B------:R-:W-:Y:S06]  /*2910*/  BRA `(.L_x_23283) ;  /* 0x00000000000c7947 */ /* 0x000fec0003800000 */
.L_x_23282:
[----:B-----5:R-:W-:-:S05]  /*2920*/  HADD2.F32 R7, -RZ, R174.H0_H0 ;  /* 0x200000aeff077230 */ /* 0x020fca0000004100 */
[----:B------:R-:W-:-:S04]  /*2930*/  FADD.FTZ R220, R7, R220 ;  /* 0x000000dc07dc7221 */ /* 0x000fc80000010000 */
[----:B------:R-:W-:-:S07]  /*2940*/  @P1 FADD.FTZ R220, R180, R220 ;  /* 0x000000dcb4dc1221 */ /* 0x000fce0000010000 */
.L_x_23283:
[----:B------:R-:W-:Y:S01]  /*2950*/  HADD2.F32 R221, -RZ, R222.H1_H1 ;  /* 0x300000deffdd7230 */ /* 0x000fe20000004100 */
[----:B------:R-:W-:Y:S06]  /*2960*/  @P2 BRA `(.L_x_23284) ;  /* 0x00000000000c2947 */ /* 0x000fec0003800000 */
[----:B------:R-:W-:Y:S05]  /*2970*/  @!P1 BRA `(.L_x_23285) ;  /* 0x0000000000149947 */ /* 0x000fea0003800000 */
[----:B-----5:R-:W-:Y:S01]  /*2980*/  FADD.FTZ R221, R181, R221 ;  /* 0x000000ddb5dd7221 */ /* 0x020fe20000010000 */
[----:B------:R-:W-:Y:S06]  /*2990*/  BRA `(.L_x_23285) ;  /* 0x00000000000c7947 */ /* 0x000fec0003800000 */
.L_x_23284:
[----:B-----5:R-:W-:-:S05]  /*29a0*/  HADD2.F32 R6, -RZ, R174.H1_H1 ;  /* 0x300000aeff067230 */ /* 0x020fca0000004100 */
[----:B------:R-:W-:-:S04]  /*29b0*/  FADD.FTZ R221, R6, R221 ;  /* 0x000000dd06dd7221 */ /* 0x000fc80000010000 */
[----:B------:R-:W-:-:S07]  /*29c0*/  @P1 FADD.FTZ R221, R181, R221 ;  /* 0x000000ddb5dd1221 */ /* 0x000fce0000010000 */
.L_x_23285:
[----:B------:R-:W-:Y:S01]  /*29d0*/  HADD2.F32 R222, -RZ, R223.H0_H0 ;  /* 0x200000dfffde7230 */ /* 0x000fe20000004100 */
[----:B------:R-:W-:Y:S06]  /*29e0*/  @P2 BRA `(.L_x_23286) ;  /* 0x00000000000c2947 */ /* 0x000fec0003800000 */
[----:B------:R-:W-:Y:S05]  /*29f0*/  @!P1 BRA `(.L_x_23287) ;  /* 0x0000000000149947 */ /* 0x000fea0003800000 */
[----:B-----5:R-:W-:Y:S01]  /*2a00*/  FADD.FTZ R222, R182, R222 ;  /* 0x000000deb6de7221 */ /* 0x020fe20000010000 */
[----:B------:R-:W-:Y:S06]  /*2a10*/  BRA `(.L_x_23287) ;  /* 0x00000000000c7947 */ /* 0x000fec0003800000 */
.L_x_23286:
[----:B-----5:R-:W-:-:S05]  /*2a20*/  HADD2.F32 R7, -RZ, R175.H0_H0 ;  /* 0x200000afff077230 */ /* 0x020fca0000004100 */
[----:B------:R-:W-:-:S04]  /*2a30*/  FADD.FTZ R222, R7, R222 ;  /* 0x000000de07de7221 */ /* 0x000fc80000010000 */
[----:B------:R-:W-:-:S07]  /*2a40*/  @P1 FADD.FTZ R222, R182, R222 ;  /* 0x000000deb6de1221 */ /* 0x000fce0000010000 */
.L_x_23287:
[----:B------:R-:W-:Y:S01]  /*2a50*/  HADD2.F32 R223, -RZ, R223.H1_H1 ;  /* 0x300000dfffdf7230 */ /* 0x000fe20000004100 */
[----:B------:R-:W-:Y:S06]  /*2a60*/  @P2 BRA `(.L_x_23288) ;  /* 0x00000000000c2947 */ /* 0x000fec0003800000 */
[----:B------:R-:W-:Y:S05]  /*2a70*/  @!P1 BRA `(.L_x_23289) ;  /* 0x0000000000149947 */ /* 0x000fea0003800000 */
[----:B-----5:R-:W-:Y:S01]  /*2a80*/  FADD.FTZ R223, R183, R223 ;  /* 0x000000dfb7df7221 */ /* 0x020fe20000010000 */
[----:B------:R-:W-:Y:S06]  /*2a90*/  BRA `(.L_x_23289) ;  /* 0x00000000000c7947 */ /* 0x000fec0003800000 */
.L_x_23288:
[----:B-----5:R-:W-:-:S05]  /*2aa0*/  HADD2.F32 R6, -RZ, R175.H1_H1 ;  /* 0x300000afff067230 */ /* 0x020fca0000004100 */
[----:B------:R-:W-:-:S04]  /*2ab0*/  FADD.FTZ R223, R6, R223 ;  /* 0x000000df06df7221 */ /* 0x000fc80000010000 */
[----:B------:R-:W-:-:S07]  /*2ac0*/  @P1 FADD.FTZ R223, R183, R223 ;  /* 0x000000dfb7df1221 */ /* 0x000fce0000010000 */
.L_x_23289:
[----:B------:R-:W-:-:S04]  /*2ad0*/  LEA R6, P1, R5, UR10, 0x5 ;  /* 0x0000000a05067c11 */ /* 0x000fc8000f8228ff */
[----:B------:R-:W-:-:S05]  /*2ae0*/  LEA.HI.X R7, R5, UR11, RZ, 0x5, P1 ;  /* 0x0000000b05077c11 */ /* 0x000fca00088f2cff */
[----:B------:R0:W-:Y:S04]  /*2af0*/  STG.E.128 desc[UR6][R6.64], R216 ;  /* 0x000000d806007986 */ /* 0x0001e8000c101d06 */
[----:B------:R0:W-:Y:S02]  /*2b00*/  STG.E.128 desc[UR6][R6.64+0x10], R220 ;  /* 0x000010dc06007986 */ /* 0x0001e4000c101d06 */
.L_x_23273:
[----:B------:R-:W-:Y:S05]  /*2b10*/  BSYNC B0 ;  /* 0x0000000000007941 */ /* 0x000fea0003800000 */
.L_x_23272:
        /* <DEDUP_REMOVED lines=155> */
.L_x_23312:
[----:B------:R-:W-:Y:S01]  /*34d0*/  LOP3.LUT P1, RZ, R0, 0x1f, RZ, 0xc0, !PT ;  /* 0x0000001f00ff7812 */ /* 0x000fe2000782c0ff */
[----:B------:R-:W-:Y:S05]  /*34e0*/  WARPSYNC.ALL ;  /* 0x0000000000007948 */ /* 0x000fea0003800000 */
[----:B------:R-:W-:Y:S01]  /*34f0*/  LOP3.LUT R9, R7, 0x3, RZ, 0xc0, !PT ;  /* 0x0000000307097812 */ /* 0x000fe200078ec0ff */
[----:B-1----:R-:W-:-:S06]  /*3500*/  FADD.FTZ R7, R230, R11 ;  /* 0x0000000be6077221 */ /* 0x002fcc0000010000 */
        /* <DEDUP_REMOVED lines=27> */
[----:B------:R-:W3:Y:S04]  /*36c0*/  SHFL.DOWN PT, R11, R4, 0x2, 0x1f ;  /* 0x08401f00040b7f89 */ /* 0x000ee800000e0000 */
[----:B0-----:R-:W0:Y:S01]  /*36d0*/  SHFL.DOWN PT, R230, R5, 0x2, 0x1f ;  /* 0x08401f0005e67f89 */ /* 0x001e2200000e0000 */
[----:B-1----:R-:W-:-:S02]  /*36e0*/  IADD3 R229, R229, R234, RZ ;  /* 0x000000eae5e57210 */ /* 0x002fc40007ffe0ff */
[----:B------:R-:W-:Y:S01]  /*36f0*/  I2FP.F32.S32 R234, R234 ;  /* 0x000000ea00ea7245 */ /* 0x000fe20000201400 */
[C---:B---3--:R-:W-:Y:S01]  /*3700*/  FMUL.FTZ R233, R11.reuse, R10 ;  /* 0x0000000a0be97220 */ /* 0x048fe20000410000 */
[----:B------:R-:W-:Y:S01]  /*3710*/  FADD.FTZ R11, -R11, R4 ;  /* 0x000000040b0b7221 */ /* 0x000fe20000010100 */
[----:B------:R-:W-:Y:S02]  /*3720*/  I2FP.F32.S32 R229, R229 ;  /* 0x000000e500e57245 */ /* 0x000fe40000201400 */
[----:B------:R-:W-:Y:S01]  /*3730*/  FFMA.FTZ R232, R8, R4, R233 ;  /* 0x0000000408e87223 */ /* 0x000fe200000100e9 */
[----:B------:R-:W-:Y:S01]  /*3740*/  FMUL.FTZ R11, R11, R11 ;  /* 0x0000000b0b0b7220 */ /* 0x000fe20000410000 */
[----:B0-----:R-:W-:Y:S02]  /*3750*/  FADD.FTZ R230, R230, R5 ;  /* 0x00000005e6e67221 */ /* 0x001fe40000010000 */
        /* <DEDUP_REMOVED lines=84> */
.L_x_23292:
[----:B------:R-:W-:Y:S05]  /*3ca0*/  BSYNC B0 ;  /* 0x0000000000007941 */ /* 0x000fea0003800000 */
.L_x_23291:
        /* <DEDUP_REMOVED lines=50> */
.L_x_23294:
[----:B------:R-:W-:Y:S05]  /*3fd0*/  BSYNC B0 ;  /* 0x0000000000007941 */ /* 0x000fea0003800000 */
.L_x_23293:
        /* <DEDUP_REMOVED lines=50> */
.L_x_23296:
[----:B------:R-:W-:Y:S05]  /*4300*/  BSYNC B0 ;  /* 0x0000000000007941 */ /* 0x000fea0003800000 */
.L_x_23295:
        /* <DEDUP_REMOVED lines=50> */
.L_x_23298:
[----:B------:R-:W-:Y:S05]  /*4630*/  BSYNC B0 ;  /* 0x0000000000007941 */ /* 0x000fea0003800000 */
.L_x_23297:
        /* <DEDUP_REMOVED lines=18> */
[----:B------:R-:W-:Y:S01]  /*4760*/  F2FP.F16.F32.PACK_AB R11, R10, R11 ;  /* 0x0000000b0a0b723e */ /* 0x000fe200000000ff */
[----:B------:R-:W-:Y:S01]  /*4770*/  FADD.FTZ R9, R218, -UR16 ;  /* 0x80000010da097e21 */ /* 0x000fe20008010000 */
[----:B------:R-:W-:Y:S01]  /*4780*/  F2FP.F16.F32.PACK_AB R8, R5, R8 ;  /* 0x000000080508723e */ /* 0x000fe200000000ff */
[----:B------:R-:W-:Y:S01]  /*4790*/  FADD.FTZ R10, R219, -UR16 ;  /* 0x80000010db0a7e21 */ /* 0x000fe20008010000 */
[----:B------:R-:W-:Y:S01]  /*47a0*/  F2FP.F16.F32.PACK_AB R7, R4, R7 ;  /* 0x000000070407723e */ /* 0x000fe200000000ff */
        /* <DEDUP_REMOVED lines=19> */
[----:B0-----:R-:W-:-:S02]  /*48e0*/  IMAD.WIDE.U32 R230, R228, 0x10, R230 ;  /* 0x00000010e4e67825 */ /* 0x001fc400078e00e6 */
[----:B------:R-:W-:-:S03]  /*48f0*/  F2FP.F16.F32.PACK_AB R6, R238, R237 ;  /* 0x000000edee06723e */ /* 0x000fc600000000ff */
[----:B------:R0:W-:Y:S01]  /*4900*/  STG.E.128 desc[UR6][R230.64], R8 ;  /* 0x00000008e6007986 */ /* 0x0001e2000c101d06 */
[----:B-1----:R-:W-:Y:S01]  /*4910*/  IMAD.WIDE.U32 R228, R228, 0x10, R4 ;  /* 0x00000010e4e47825 */ /* 0x002fe200078e0004 */
[----:B------:R-:W-:Y:S02]  /*4920*/  F2FP.F16.F32.PACK_AB R5, R235, R234 ;  /* 0x000000eaeb05723e */ /* 0x000fe400000000ff */
[----:B------:R-:W-:-:S05]  /*4930*/  F2FP.F16.F32.PACK_AB R4, R233, R232 ;  /* 0x000000e8e904723e */ /* 0x000fca00000000ff */
[----:B------:R0:W-:Y:S02]  /*4940*/  STG.E.128 desc[UR6][R228.64], R4 ;  /* 0x00000004e4007986 */ /* 0x0001e4000c101d06 */
.L_x_23300:
[----:B------:R-:W-:Y:S05]  /*4950*/  BSYNC B0 ;  /* 0x0000000000007941 */ /* 0x000fea0003800000 */
.L_x_23299:
[----:B------:R-:W-:Y:S02]  /*4960*/  IADD3 R225, R225, UR14, RZ ;  /* 0x0000000ee1e17c10 */ /* 0x000fe4000fffe0ff */
[----:B01234-:R-:W-:Y:S02]  /*4970*/  SEL R4, RZ, 0x1, P4 ;  /* 0x00000001ff047807 */ /* 0x01ffe40002000000 */
[----:B------:R-:W-:-:S13]  /*4980*/  ISETP.GE.AND P1, PT, R225, UR15, PT ;  /* 0x0000000fe1007c0c */ /* 0x000fda000bf26270 */
[----:B------:R-:W-:Y:S05]  /*4990*/  @!P1 BRA `(.L_x_23301) ;  /* 0xffffffc400609947 */ /* 0x000fea000383ffff */
[----:B------:R-:W-:Y:S05]  /*49a0*/  EXIT ;  /* 0x000000000000794d */ /* 0x000fea0003800000 */
.L_x_23290:
[----:B------:R-:W-:Y:S01]  /*49b0*/  HFMA2.MMA R233, -RZ, RZ, 0, 5.9604644775390625e-08 ;  /* 0x00000001ffe97435 */ /* 0x000fe200000001ff */
[----:B------:R-:W-:Y:S02]  /*49c0*/  MOV R234, R5 ;  /* 0x0000000500ea7202 */ /* 0x000fe40000000f00 */
[----:B------:R-:W-:Y:S02]  /*49d0*/  MOV R236, 0x1f ;  /* 0x0000001f00ec7802 */ /* 0x000fe40000000f00 */
[----:B------:R-:W-:-:S07]  /*49e0*/  MOV R231, 0xffffffff ;  /* 0xffffffff00e77802 */ /* 0x000fce0000000f00 */
[----:B-----5:R-:W-:Y:S05]  /*49f0*/  WARPSYNC.COLLECTIVE R231, `(.L_x_23302) ;  /* 0x00000000e7087348 */ /* 0x020fea0003c00000 */
[----:B------:R0:W1:Y:S02]  /*4a00*/  SHFL.BFLY P6, R232, R234, R233, R236 ;  /* 0x0c0000e9eae87389 */ /* 0x00006400000c00ec */
[----:B01---5:R-:W-:Y:S01]  /*4a10*/  ENDCOLLECTIVE ;  /* 0x000000000000791b */ /* 0x023fe20003800000 */
.L_x_23302:
[----:B------:R-:W-:Y:S01]  /*4a20*/  HFMA2.MMA R233, -RZ, RZ, 0, 1.1920928955078125e-07 ;  /* 0x00000002ffe97435 */ /* 0x000fe200000001ff */
[----:B------:R-:W-:-:S05]  /*4a30*/  MOV R4, R232 ;  /* 0x000000e800047202 */ /* 0x000fca0000000f00 */
[----:B------:R-:W-:-:S05]  /*4a40*/  FADD.FTZ R9, R5, R4 ;  /* 0x0000000405097221 */ /* 0x000fca0000010000 */
[----:B------:R-:W-:-:S07]  /*4a50*/  MOV R234, R9 ;  /* 0x0000000900ea7202 */ /* 0x000fce0000000f00 */
[----:B------:R-:W-:Y:S05]  /*4a60*/  WARPSYNC.COLLECTIVE R231, `(.L_x_23303) ;  /* 0x00000000e7087348 */ /* 0x000fea0003c00000 */
[----:B------:R0:W1:Y:S02]  /*4a70*/  SHFL.BFLY P6, R232, R234, R233, R236 ;  /* 0x0c0000e9eae87389 */ /* 0x00006400000c00ec */
[----:B01----:R-:W-:Y:S01]  /*4a80*/  ENDCOLLECTIVE ;  /* 0x000000000000791b */ /* 0x003fe20003800000 */
.L_x_23303:
[----:B------:R-:W-:Y:S01]  /*4a90*/  HFMA2.MMA R233, -RZ, RZ, 0, 2.384185791015625e-07 ;  /* 0x00000004ffe97435 */ /* 0x000fe200000001ff */
[----:B------:R-:W-:-:S05]  /*4aa0*/  MOV R4, R232 ;  /* 0x000000e800047202 */ /* 0x000fca0000000f00 */
[----:B------:R-:W-:-:S05]  /*4ab0*/  FADD.FTZ R10, R9, R4 ;  /* 0x00000004090a7221 */ /* 0x000fca0000010000 */
[----:B------:R-:W-:-:S07]  /*4ac0*/  MOV R234, R10 ;  /* 0x0000000a00ea7202 */ /* 0x000fce0000000f00 */
[----:B------:R-:W-:Y:S05]  /*4ad0*/  WARPSYNC.COLLECTIVE R231, `(.L_x_23304) ;  /* 0x00000000e7087348 */ /* 0x000fea0003c00000 */
[----:B------:R0:W1:Y:S02]  /*4ae0*/  SHFL.BFLY P6, R232, R234, R233, R236 ;  /* 0x0c0000e9eae87389 */ /* 0x00006400000c00ec */
[----:B01----:R-:W-:Y:S01]  /*4af0*/  ENDCOLLECTIVE ;  /* 0x000000000000791b */ /* 0x003fe20003800000 */
.L_x_23304:
[----:B------:R-:W-:Y:S01]  /*4b00*/  HFMA2.MMA R233, -RZ, RZ, 0, 4.76837158203125e-07 ;  /* 0x00000008ffe97435 */ /* 0x000fe200000001ff */
[----:B------:R-:W-:-:S05]  /*4b10*/  MOV R11, R232 ;  /* 0x000000e8000b7202 */ /* 0x000fca0000000f00 */
[----:B------:R-:W-:-:S05]  /*4b20*/  FADD.FTZ R11, R10, R11 ;  /* 0x0000000b0a0b7221 */ /* 0x000fca0000010000 */
[----:B------:R-:W-:-:S07]  /*4b30*/  MOV R234, R11 ;  /* 0x0000000b00ea7202 */ /* 0x000fce0000000f00 */
[----:B------:R-:W-:Y:S05]  /*4b40*/  WARPSYNC.COLLECTIVE R231, `(.L_x_23305) ;  /* 0x00000000e7087348 */ /* 0x000fea0003c00000 */
[----:B------:R0:W1:Y:S02]  /*4b50*/  SHFL.BFLY P6, R232, R234, R233, R236 ;  /* 0x0c0000e9eae87389 */ /* 0x00006400000c00ec */
[----:B01----:R-:W-:Y:S01]  /*4b60*/  ENDCOLLECTIVE ;  /* 0x000000000000791b */ /* 0x003fe20003800000 */
.L_x_23305:
[----:B------:R-:W-:Y:S01]  /*4b70*/  HFMA2.MMA R233, -RZ, RZ, 0, 9.5367431640625e-07 ;  /* 0x00000010ffe97435 */ /* 0x000fe200000001ff */
[----:B------:R-:W-:-:S05]  /*4b80*/  MOV R4, R232 ;  /* 0x000000e800047202 */ /* 0x000fca0000000f00 */
[----:B------:R-:W-:-:S05]  /*4b90*/  FADD.FTZ R229, R11, R4 ;  /* 0x000000040be57221 */ /* 0x000fca0000010000 */
[----:B------:R-:W-:-:S07]  /*4ba0*/  MOV R234, R229 ;  /* 0x000000e500ea7202 */ /* 0x000fce0000000f00 */
[----:B------:R-:W-:Y:S05]  /*4bb0*/  WARPSYNC.COLLECTIVE R231, `(.L_x_23306) ;  /* 0x00000000e7087348 */ /* 0x000fea0003c00000 */
[----:B------:R0:W1:Y:S02]  /*4bc0*/  SHFL.BFLY P6, R232, R234, R233, R236 ;  /* 0x0c0000e9eae87389 */ /* 0x00006400000c00ec */
[----:B01----:R-:W-:Y:S01]  /*4bd0*/  ENDCOLLECTIVE ;  /* 0x000000000000791b */ /* 0x003fe20003800000 */
.L_x_23306:
        /* <DEDUP_REMOVED lines=89> */
.L_x_23307:
[----:B------:R-:W-:Y:S01]  /*5170*/  HFMA2.MMA R233, -RZ, RZ, 0, 1.1920928955078125e-07 ;  /* 0x00000002ffe97435 */ /* 0x000fe200000001ff */
[----:B------:R-:W-:-:S05]  /*5180*/  MOV R5, R232 ;  /* 0x000000e800057202 */ /* 0x000fca0000000f00 */
[----:B------:R-:W-:-:S05]  /*5190*/  FADD.FTZ R5, R4, R5 ;  /* 0x0000000504057221 */ /* 0x000fca0000010000 */
[----:B------:R-:W-:-:S07]  /*51a0*/  MOV R234, R5 ;  /* 0x0000000500ea7202 */ /* 0x000fce0000000f00 */
[----:B------:R-:W-:Y:S05]  /*51b0*/  WARPSYNC.COLLECTIVE R231, `(.L_x_23308) ;  /* 0x00000000e7087348 */ /* 0x000fea0003c00000 */
[----:B------:R0:W1:Y:S02]  /*51c0*/  SHFL.BFLY P6, R232, R234, R233, R236 ;  /* 0x0c0000e9eae87389 */ /* 0x00006400000c00ec */
[----:B01----:R-:W-:Y:S01]  /*51d0*/  ENDCOLLECTIVE ;  /* 0x000000000000791b */ /* 0x003fe20003800000 */
.L_x_23308:
[----:B------:R-:W-:Y:S01]  /*51e0*/  HFMA2.MMA R233, -RZ, RZ, 0, 2.384185791015625e-07 ;  /* 0x00000004ffe97435 */ /* 0x000fe200000001ff */
[----:B------:R-:W-:-:S05]  /*51f0*/  MOV R10, R232 ;  /* 0x000000e8000a7202 */ /* 0x000fca0000000f00 */
[----:B------:R-:W-:-:S05]  /*5200*/  FADD.FTZ R10, R5, R10 ;  /* 0x0000000a050a7221 */ /* 0x000fca0000010000 */
[----:B------:R-:W-:-:S07]  /*5210*/  MOV R234, R10 ;  /* 0x0000000a00ea7202 */ /* 0x000fce0000000f00 */
[----:B------:R-:W-:Y:S05]  /*5220*/  WARPSYNC.COLLECTIVE R231, `(.L_x_23309) ;  /* 0x00000000e7087348 */ /* 0x000fea0003c00000 */
[----:B------:R0:W1:Y:S02]  /*5230*/  SHFL.BFLY P6, R232, R234, R233, R236 ;  /* 0x0c0000e9eae87389 */ /* 0x00006400000c00ec */
[----:B01----:R-:W-:Y:S01]  /*5240*/  ENDCOLLECTIVE ;  /* 0x000000000000791b */ /* 0x003fe20003800000 */
.L_x_23309:
[----:B------:R-:W-:Y:S01]  /*5250*/  HFMA2.MMA R233, -RZ, RZ, 0, 4.76837158203125e-07 ;  /* 0x00000008ffe97435 */ /* 0x000fe200000001ff */
[----:B------:R-:W-:-:S05]  /*5260*/  MOV R9, R232 ;  /* 0x000000e800097202 */ /* 0x000fca0000000f00 */
[----:B------:R-:W-:-:S05]  /*5270*/  FADD.FTZ R9, R10, R9 ;  /* 0x000000090a097221 */ /* 0x000fca0000010000 */
[----:B------:R-:W-:-:S07]  /*5280*/  MOV R234, R9 ;  /* 0x0000000900ea7202 */ /* 0x000fce0000000f00 */
[----:B------:R-:W-:Y:S05]  /*5290*/  WARPSYNC.COLLECTIVE R231, `(.L_x_23310) ;  /* 0x00000000e7087348 */ /* 0x000fea0003c00000 */
[----:B------:R0:W1:Y:S02]  /*52a0*/  SHFL.BFLY P6, R232, R234, R233, R236 ;  /* 0x0c0000e9eae87389 */ /* 0x00006400000c00ec */
[----:B01----:R-:W-:Y:S01]  /*52b0*/  ENDCOLLECTIVE ;  /* 0x000000000000791b */ /* 0x003fe20003800000 */
.L_x_23310:
[----:B------:R-:W-:Y:S01]  /*52c0*/  HFMA2.MMA R233, -RZ, RZ, 0, 9.5367431640625e-07 ;  /* 0x00000010ffe97435 */ /* 0x000fe200000001ff */
[----:B------:R-:W-:-:S05]  /*52d0*/  MOV R230, R232 ;  /* 0x000000e800e67202 */ /* 0x000fca0000000f00 */
[----:B------:R-:W-:-:S05]  /*52e0*/  FADD.FTZ R230, R9, R230 ;  /* 0x000000e609e67221 */ /* 0x000fca0000010000 */
[----:B------:R-:W-:-:S07]  /*52f0*/  MOV R234, R230 ;  /* 0x000000e600ea7202 */ /* 0x000fce0000000f00 */
[----:B------:R-:W-:Y:S05]  /*5300*/  WARPSYNC.COLLECTIVE R231, `(.L_x_23311) ;  /* 0x00000000e7087348 */ /* 0x000fea0003c00000 */
[----:B------:R0:W1:Y:S02]  /*5310*/  SHFL.BFLY P6, R232, R234, R233, R236 ;  /* 0x0c0000e9eae87389 */ /* 0x00006400000c00ec */
[----:B01----:R-:W-:Y:S01]  /*5320*/  ENDCOLLECTIVE ;  /* 0x000000000000791b */ /* 0x003fe20003800000 */
.L_x_23311:
[----:B------:R-:W-:Y:S01]  /*5330*/  MOV R11, R232 ;  /* 0x000000e8000b7202 */ /* 0x000fe20000000f00 */
[----:B------:R-:W-:Y:S06]  /*5340*/  BRA `(.L_x_23312) ;  /* 0xffffffe000607947 */ /* 0x000fec000383ffff */
.L_x_23313:
        /* <DEDUP_REMOVED lines=11> */
.L_x_33556:


//--------------------- .text._ZN10layer_norm31ln_parallel_residual_fwd_kernelINS_13Kernel_traitsIf6__halffS2_fjLj5120ELj1ELj1ELj4ELj16ENS_18Kernel_traits_baseILj5120EfS2_fS2_fjLj128EEEEELb0ELb0ELb1EEEvNS_9FwdParamsE --------------------------
	.section	.text._ZN10layer_norm31ln_parallel_residual_fwd_kernelINS_13Kernel_traitsIf6__halffS2_fjLj5120ELj1ELj1ELj4ELj16ENS_18Kernel_traits_baseILj5120EfS2_fS2_fjLj128EEEEELb0ELb0ELb1EEEvNS_9FwdParamsE,"ax",@progbits
	.align	128
        .global         _ZN10layer_norm31ln_parallel_residual_fwd_kernelINS_13Kernel_traitsIf6__halffS2_fjLj5120ELj1ELj1ELj4ELj16ENS_18Kernel_traits_baseILj5120EfS2_fS2_fjLj128EEEEELb0ELb0ELb1EEEvNS_9FwdParamsE
        .type           _ZN10layer_norm31ln_parallel_residual_fwd_kernelINS_13Kernel_traitsIf6__halffS2_fjLj5120ELj1ELj1ELj4ELj16ENS_18Kernel_traits_baseILj5120EfS2_fS2_fjLj128EEEEELb0ELb0ELb1EEEvNS_9FwdParamsE,@function
        .size           _ZN10layer_norm31ln_parallel_residual_fwd_kernelINS_13Kernel_traitsIf6__halffS2_fjLj5120ELj1ELj1ELj4ELj16ENS_18Kernel_traits_baseILj5120EfS2_fS2_fjLj128EEEEELb0ELb0ELb1EEEvNS_9FwdParamsE,(.L_x_33557 - _ZN10layer_norm31ln_parallel_residual_fwd_kernelINS_13Kernel_traitsIf6__halffS2_fjLj5120ELj1ELj1ELj4ELj16ENS_18Kernel_traits_baseILj5120EfS2_fS2_fjLj128EEEEELb0ELb0ELb1EEEvNS_9FwdParamsE)
        .other          _ZN10layer_norm31ln_parallel_residual_fwd_kernelINS_13Kernel_traitsIf6__halffS2_fjLj5120ELj1ELj1ELj4ELj16ENS_18Kernel_traits_baseILj5120EfS2_fS2_fjLj128EEEEELb0ELb0ELb1EEEvNS_9FwdParamsE,@"STO_CUDA_ENTRY STV_DEFAULT"
_ZN10layer_norm31ln_parallel_residual_fwd_kernelINS_13Kernel_traitsIf6__halffS2_fjLj5120ELj1ELj1ELj4ELj16ENS_18Kernel_traits_baseILj5120EfS2_fS2_fjLj128EEEEELb0ELb0ELb1EEEvNS_9FwdParamsE:
.text._ZN10layer_norm31ln_parallel_residual_fwd_kernelINS_13Kernel_traitsIf6__halffS2_fjLj5120ELj1ELj1ELj4ELj16ENS_18Kernel_traits_baseILj5120EfS2_fS2_fjLj128EEEEELb0ELb0ELb1EEEvNS_9FwdParamsE:
        /* <DEDUP_REMOVED lines=121> */
.L_x_23395:
        /* <DEDUP_REMOVED lines=9> */
[----:B0-----:R-:W-:-:S05]  /*0820*/  IMAD.WIDE.U32 R6, R4, 0x10, R8 ;  /* 0x0000001004067825 */ /* 0x001fca00078e0008 */
[----:B------:R-:W3:Y:S01]  /*0830*/  LDG.E.128 R216, desc[UR4][R6.64] ;  /* 0x0000000406d87981 */ /* 0x000ee2000c1e1d00 */
[----:B-1----:R-:W-:-:S05]  /*0840*/  @P0 IMAD.WIDE.U32 R10, R4, 0x10, R10 ;  /* 0x00000010040a0825 */ /* 0x002fca00078e000a */
[----:B-----5:R0:W5:Y:S01]  /*0850*/  @P0 LDG.E.128 R172, desc[UR4][R10.64] ;  /* 0x000000040aac0981 */ /* 0x020162000c1e1d00 */
[----:B--2---:R-:W-:-:S05]  /*0860*/  @P1 IMAD.WIDE.U32 R184, R4, 0x20, R184 ;  /* 0x0000002004b81825 */ /* 0x004fca00078e00b8 */
[----:B------:R0:W5:Y:S04]  /*0870*/  @P1 LDG.E.128 R176, desc[UR4][R184.64] ;  /* 0x00000004b8b01981 */ /* 0x000168000c1e1d00 */
[----:B------:R0:W5:Y:S01]  /*0880*/  @P1 LDG.E.128 R180, desc[UR4][R184.64+0x10] ;  /* 0x00001004b8b41981 */ /* 0x000162000c1e1d00 */
[----:B------:R-:W-:-:S04]  /*0890*/  ISETP.NE.U32.AND P2, PT, RZ, UR14, PT ;  /* 0x0000000eff007c0c */ /* 0x000fc8000bf45070 */
[----:B------:R-:W-:Y:S01]  /*08a0*/  ISETP.NE.AND.EX P2, PT, RZ, UR15, PT, P2 ;  /* 0x0000000fff007c0c */ /* 0x000fe2000bf45320 */
[----:B---3--:R-:W-:-:S12]  /*08b0*/  HADD2.F32 R220, -RZ, R216.H0_H0 ;  /* 0x200000d8ffdc7230 */ /* 0x008fd80000004100 */
[----:B0-----:R-:W-:Y:S05]  /*08c0*/  @P2 BRA `(.L_x_23314) ;  /* 0x00000000000c2947 */ /* 0x001fea0003800000 */
[----:B------:R-:W-:Y:S05]  /*08d0*/  @!P1 BRA `(.L_x_23315) ;  /* 0x0000000000149947 */ /* 0x000fea0003800000 */
[----:B-----5:R-:W-:Y:S01]  /*08e0*/  FADD.FTZ R220, R176, R220 ;  /* 0x000000dcb0dc7221 */ /* 0x020fe20000010000 */
[----:B------:R-:W-:Y:S06]  /*08f0*/  BRA `(.L_x_23315) ;  /* 0x00000000000c7947 */ /* 0x000fec0003800000 */
.L_x_23314:
[----:B-----5:R-:W-:-:S05]  /*0900*/  HADD2.F32 R3, -RZ, R172.H0_H0 ;  /* 0x200000acff037230 */ /* 0x020fca0000004100 */
[----:B------:R-:W-:-:S04]  /*0910*/  FADD.FTZ R220, R220, R3 ;  /* 0x00000003dcdc7221 */ /* 0x000fc80000010000 */
[----:B------:R-:W-:-:S07]  /*0920*/  @P1 FADD.FTZ R220, R176, R220 ;  /* 0x000000dcb0dc1221 */ /* 0x000fce0000010000 */
.L_x_23315:
[----:B------:R-:W-:Y:S01]  /*0930*/  HADD2.F32 R221, -RZ, R216.H1_H1 ;  /* 0x300000d8ffdd7230 */ /* 0x000fe20000004100 */
[----:B------:R-:W-:Y:S06]  /*0940*/  @P2 BRA `(.L_x_23316) ;  /* 0x00000000000c2947 */ /* 0x000fec0003800000 */
[----:B------:R-:W-:Y:S05]  /*0950*/  @!P1 BRA `(.L_x_23317) ;  /* 0x0000000000149947 */ /* 0x000fea0003800000 */
[----:B-----5:R-:W-:Y:S01]  /*0960*/  FADD.FTZ R221, R177, R221 ;  /* 0x000000ddb1dd7221 */ /* 0x020fe20000010000 */
[----:B------:R-:W-:Y:S06]  /*0970*/  BRA `(.L_x_23317) ;  /* 0x00000000000c7947 */ /* 0x000fec0003800000 */
.L_x_23316:
[----:B-----5:R-:W-:-:S05]  /*0980*/  HADD2.F32 R0, -RZ, R172.H1_H1 ;  /* 0x300000acff007230 */ /* 0x020fca0000004100 */
[----:B------:R-:W-:-:S04]  /*0990*/  FADD.FTZ R221, R221, R0 ;  /* 0x00000000dddd7221 */ /* 0x000fc80000010000 */
[----:B------:R-:W-:-:S07]  /*09a0*/  @P1 FADD.FTZ R221, R177, R221 ;  /* 0x000000ddb1dd1221 */ /* 0x000fce0000010000 */
.L_x_23317:
[----:B------:R-:W-:Y:S01]  /*09b0*/  HADD2.F32 R222, -RZ, R217.H0_H0 ;  /* 0x200000d9ffde7230 */ /* 0x000fe20000004100 */
[----:B------:R-:W-:Y:S06]  /*09c0*/  @P2 BRA `(.L_x_23318) ;  /* 0x00000000000c2947 */ /* 0x000fec0003800000 */
[----:B------:R-:W-:Y:S05]  /*09d0*/  @!P1 BRA `(.L_x_23319) ;  /* 0x0000000000149947 */ /* 0x000fea0003800000 */
[----:B-----5:R-:W-:Y:S01]  /*09e0*/  FADD.FTZ R222, R178, R222 ;  /* 0x000000deb2de7221 */ /* 0x020fe20000010000 */
[----:B------:R-:W-:Y:S06]  /*09f0*/  BRA `(.L_x_23319) ;  /* 0x00000000000c7947 */ /* 0x000fec0003800000 */
.L_x_23318:
[----:B-----5:R-:W-:-:S05]  /*0a00*/  HADD2.F32 R3, -RZ, R173.H0_H0 ;  /* 0x200000adff037230 */ /* 0x020fca0000004100 */
[----:B------:R-:W-:-:S04]  /*0a10*/  FADD.FTZ R222, R222, R3 ;  /* 0x00000003dede7221 */ /* 0x000fc80000010000 */
[----:B------:R-:W-:-:S07]  /*0a20*/  @P1 FADD.FTZ R222, R178, R222 ;  /* 0x000000deb2de1221 */ /* 0x000fce0000010000 */
.L_x_23319:
[----:B------:R-:W-:Y:S01]  /*0a30*/  HADD2.F32 R223, -RZ, R217.H1_H1 ;  /* 0x300000d9ffdf7230 */ /* 0x000fe20000004100 */
[----:B------:R-:W-:Y:S06]  /*0a40*/  @P2 BRA `(.L_x_23320) ;  /* 0x00000000000c2947 */ /* 0x000fec0003800000 */
[----:B------:R-:W-:Y:S05]  /*0a50*/  @!P1 BRA `(.L_x_23321) ;  /* 0x0000000000149947 */ /* 0x000fea0003800000 */
[----:B-----5:R-:W-:Y:S01]  /*0a60*/  FADD.FTZ R223, R179, R223 ;  /* 0x000000dfb3df7221 */ /* 0x020fe20000010000 */
[----:B------:R-:W-:Y:S06]  /*0a70*/  BRA `(.L_x_23321) ;  /* 0x00000000000c7947 */ /* 0x000fec0003800000 */
.L_x_23320:
[----:B-----5:R-:W-:-:S05]  /*0a80*/  HADD2.F32 R0, -RZ, R173.H1_H1 ;  /* 0x300000adff007230 */ /* 0x020fca0000004100 */
[----:B------:R-:W-:-:S04]  /*0a90*/  FADD.FTZ R223, R223, R0 ;  /* 0x00000000dfdf7221 */ /* 0x000fc80000010000 */
[----:B------:R-:W-:-:S07]  /*0aa0*/  @P1 FADD.FTZ R223, R179, R223 ;  /* 0x000000dfb3df1221 */ /* 0x000fce0000010000 */
.L_x_23321:
[----:B------:R-:W-:Y:S01]  /*0ab0*/  HADD2.F32 R216, -RZ, R218.H0_H0 ;  /* 0x200000daffd87230 */ /* 0x000fe20000004100 */
[----:B------:R-:W-:Y:S06]  /*0ac0*/  @P2 BRA `(.L_x_23322) ;  /* 0x00000000000c2947 */ /* 0x000fec0003800000 */
[----:B------:R-:W-:Y:S05]  /*0ad0*/  @!P1 BRA `(.L_x_23323) ;  /* 0x0000000000149947 */ /* 0x000fea0003800000 */
[----:B-----5:R-:W-:Y:S01]  /*0ae0*/  FADD.FTZ R216, R180, R216 ;  /* 0x000000d8b4d87221 */ /* 0x020fe20000010000 */
[----:B------:R-:W-:Y:S06]  /*0af0*/  BRA `(.L_x_23323) ;  /* 0x00000000000c7947 */ /* 0x000fec0003800000 */
.L_x_23322:
[----:B-----5:R-:W-:-:S05]  /*0b00*/  HADD2.F32 R3, -RZ, R174.H0_H0 ;  /* 0x200000aeff037230 */ /* 0x020fca0000004100 */
[----:B------:R-:W-:-:S04]  /*0b10*/  FADD.FTZ R216, R216, R3 ;  /* 0x00000003d8d87221 */ /* 0x000fc80000010000 */
[----:B------:R-:W-:-:S07]  /*0b20*/  @P1 FADD.FTZ R216, R180, R216 ;  /* 0x000000d8b4d81221 */ /* 0x000fce0000010000 */
.L_x_23323:
[----:B------:R-:W-:Y:S01]  /*0b30*/  HADD2.F32 R217, -RZ, R218.H1_H1 ;  /* 0x300000daffd97230 */ /* 0x000fe20000004100 */
[----:B------:R-:W-:Y:S06]  /*0b40*/  @P2 BRA `(.L_x_23324) ;  /* 0x00000000000c2947 */ /* 0x000fec0003800000 */
[----:B------:R-:W-:Y:S05]  /*0b50*/  @!P1 BRA `(.L_x_23325) ;  /* 0x0000000000149947 */ /* 0x000fea0003800000 */
[----:B-----5:R-:W-:Y:S01]  /*0b60*/  FADD.FTZ R217, R181, R217 ;  /* 0x000000d9b5d97221 */ /* 0x020fe20000010000 */
[----:B------:R-:W-:Y:S06]  /*0b70*/  BRA `(.L_x_23325) ;  /* 0x00000000000c7947 */ /* 0x000fec0003800000 */
.L_x_23324:
[----:B-----5:R-:W-:-:S05]  /*0b80*/  HADD2.F32 R0, -RZ, R174.H1_H1 ;  /* 0x300000aeff007230 */ /* 0x020fca0000004100 */
[----:B------:R-:W-:-:S04]  /*0b90*/  FADD.FTZ R217, R217, R0 ;  /* 0x00000000d9d97221 */ /* 0x000fc80000010000 */
[----:B------:R-:W-:-:S07]  /*0ba0*/  @P1 FADD.FTZ R217, R181, R217 ;  /* 0x000000d9b5d91221 */ /* 0x000fce0000010000 */
.L_x_23325:
[----:B------:R-:W-:Y:S01]  /*0bb0*/  HADD2.F32 R218, -RZ, R219.H0_H0 ;  /* 0x200000dbffda7230 */ /* 0x000fe20000004100 */
[----:B------:R-:W-:Y:S06]  /*0bc0*/  @P2 BRA `(.L_x_23326) ;  /* 0x00000000000c2947 */ /* 0x000fec0003800000 */
[----:B------:R-:W-:Y:S05]  /*0bd0*/  @!P1 BRA `(.L_x_23327) ;  /* 0x0000000000149947 */ /* 0x000fea0003800000 */
[----:B-----5:R-:W-:Y:S01]  /*0be0*/  FADD.FTZ R218, R182, R218 ;  /* 0x000000dab6da7221 */ /* 0x020fe20000010000 */
[----:B------:R-:W-:Y:S06]  /*0bf0*/  BRA `(.L_x_23327) ;  /* 0x00000000000c7947 */ /* 0x000fec0003800000 */
.L_x_23326:
[----:B-----5:R-:W-:-:S05]  /*0c00*/  HADD2.F32 R3, -RZ, R175.H0_H0 ;  /* 0x200000afff037230 */ /* 0x020fca0000004100 */
[----:B------:R-:W-:-:S04]  /*0c10*/  FADD.FTZ R218, R218, R3 ;  /* 0x00000003dada7221 */ /* 0x000fc80000010000 */
[----:B------:R-:W-:-:S07]  /*0c20*/  @P1 FADD.FTZ R218, R182, R218 ;  /* 0x000000dab6da1221 */ /* 0x000fce0000010000 */
.L_x_23327:
[----:B------:R-:W-:Y:S01]  /*0c30*/  HADD2.F32 R219, -RZ, R219.H1_H1 ;  /* 0x300000dbffdb7230 */ /* 0x000fe20000004100 */
[----:B------:R-:W-:Y:S06]  /*0c40*/  @P2 BRA `(.L_x_23328) ;  /* 0x00000000000c2947 */ /* 0x000fec0003800000 */
[----:B------:R-:W-:Y:S05]  /*0c50*/  @!P1 BRA `(.L_x_23329) ;  /* 0x0000000000149947 */ /* 0x000fea0003800000 */
[----:B-----5:R-:W-:Y:S01]  /*0c60*/  FADD.FTZ R219, R183, R219 ;  /* 0x000000dbb7db7221 */ /* 0x020fe20000010000 */
[----:B------:R-:W-:Y:S06]  /*0c70*/  BRA `(.L_x_23329) ;  /* 0x00000000000c7947 */ /* 0x000fec0003800000 */
.L_x_23328:
[----:B-----5:R-:W-:-:S05]  /*0c80*/  HADD2.F32 R0, -RZ, R175.H1_H1 ;  /* 0x300000afff007230 */ /* 0x020fca0000004100 */
[----:B------:R-:W-:-:S04]  /*0c90*/  FADD.FTZ R219, R219, R0 ;  /* 0x00000000dbdb7221 */ /* 0x000fc80000010000 */
[----:B------:R-:W-:-:S07]  /*0ca0*/  @P1 FADD.FTZ R219, R183, R219 ;  /* 0x000000dbb7db1221 */ /* 0x000fce0000010000 */
.L_x_23329:
        /* <DEDUP_REMOVED lines=15> */
[----:B-1----:R-:W-:Y:S01]  /*0da0*/  LOP3.LUT R0, R10, 0x7f, RZ, 0xc0, !PT ;  /* 0x0000007f0a007812 */ /* 0x002fe200078ec0ff */
[----:B---3--:R-:W-:Y:S01]  /*0db0*/  HADD2.F32 R208, -RZ, R200.H0_H0 ;  /* 0x200000c8ffd07230 */ /* 0x008fe20000004100 */
[----:B0-----:R-:W-:Y:S06]  /*0dc0*/  @P2 BRA `(.L_x_23330) ;  /* 0x00000000000c2947 */ /* 0x001fec0003800000 */
[----:B------:R-:W-:Y:S05]  /*0dd0*/  @!P1 BRA `(.L_x_23331) ;  /* 0x0000000000149947 */ /* 0x000fea0003800000 */
[----:B-----5:R-:W-:Y:S01]  /*0de0*/  FADD.FTZ R208, R176, R208 ;  /* 0x000000d0b0d07221 */ /* 0x020fe20000010000 */
[----:B------:R-:W-:Y:S06]  /*0df0*/  BRA `(.L_x_23331) ;  /* 0x00000000000c7947 */ /* 0x000fec0003800000 */
.L_x_23330:
[----:B-----5:R-:W-:-:S05]  /*0e00*/  HADD2.F32 R5, -RZ, R172.H0_H0 ;  /* 0x200000acff057230 */ /* 0x020fca0000004100 */
[----:B------:R-:W-:-:S04]  /*0e10*/  FADD.FTZ R208, R5, R208 ;  /* 0x000000d005d07221 */ /* 0x000fc80000010000 */
[----:B------:R-:W-:-:S07]  /*0e20*/  @P1 FADD.FTZ R208, R176, R208 ;  /* 0x000000d0b0d01221 */ /* 0x000fce0000010000 */
.L_x_23331:
[----:B------:R-:W-:Y:S01]  /*0e30*/  HADD2.F32 R209, -RZ, R200.H1_H1 ;  /* 0x300000c8ffd17230 */ /* 0x000fe20000004100 */
[----:B------:R-:W-:Y:S06]  /*0e40*/  @P2 BRA `(.L_x_23332) ;  /* 0x00000000000c2947 */ /* 0x000fec0003800000 */
[----:B------:R-:W-:Y:S05]  /*0e50*/  @!P1 BRA `(.L_x_23333) ;  /* 0x0000000000149947 */ /* 0x000fea0003800000 */
[----:B-----5:R-:W-:Y:S01]  /*0e60*/  FADD.FTZ R209, R177, R209 ;  /* 0x000000d1b1d17221 */ /* 0x020fe20000010000 */
[----:B------:R-:W-:Y:S06]  /*0e70*/  BRA `(.L_x_23333) ;  /* 0x00000000000c7947 */ /* 0x000fec0003800000 */
.L_x_23332:
[----:B-----5:R-:W-:-:S05]  /*0e80*/  HADD2.F32 R6, -RZ, R172.H1_H1 ;  /* 0x300000acff067230 */ /* 0x020fca0000004100 */
[----:B------:R-:W-:-:S04]  /*0e90*/  FADD.FTZ R209, R6, R209 ;  /* 0x000000d106d17221 */ /* 0x000fc80000010000 */
[----:B------:R-:W-:-:S07]  /*0ea0*/  @P1 FADD.FTZ R209, R177, R209 ;  /* 0x000000d1b1d11221 */ /* 0x000fce0000010000 */
.L_x_23333:
[----:B------:R-:W-:Y:S01]  /*0eb0*/  HADD2.F32 R210, -RZ, R201.H0_H0 ;  /* 0x200000c9ffd27230 */ /* 0x000fe20000004100 */
[----:B------:R-:W-:Y:S06]  /*0ec0*/  @P2 BRA `(.L_x_23334) ;  /* 0x00000000000c2947 */ /* 0x000fec0003800000 */
[----:B------:R-:W-:Y:S05]  /*0ed0*/  @!P1 BRA `(.L_x_23335) ;  /* 0x0000000000149947 */ /* 0x000fea0003800000 */
[----:B-----5:R-:W-:Y:S01]  /*0ee0*/  FADD.FTZ R210, R178, R210 ;  /* 0x000000d2b2d27221 */ /* 0x020fe20000010000 */
[----:B------:R-:W-:Y:S06]  /*0ef0*/  BRA `(.L_x_23335) ;  /* 0x00000000000c7947 */ /* 0x000fec0003800000 */
.L_x_23334:
[----:B-----5:R-:W-:-:S05]  /*0f00*/  HADD2.F32 R5, -RZ, R173.H0_H0 ;  /* 0x200000adff057230 */ /* 0x020fca0000004100 */
[----:B------:R-:W-:-:S04]  /*0f10*/  FADD.FTZ R210, R5, R210 ;  /* 0x000000d205d27221 */ /* 0x000fc80000010000 */
[----:B------:R-:W-:-:S07]  /*0f20*/  @P1 FADD.FTZ R210, R178, R210 ;  /* 0x000000d2b2d21221 */ /* 0x000fce0000010000 */
.L_x_23335:
[----:B------:R-:W-:Y:S01]  /*0f30*/  HADD2.F32 R211, -RZ, R201.H1_H1 ;  /* 0x300000c9ffd37230 */ /* 0x000fe20000004100 */
[----:B------:R-:W-:Y:S06]  /*0f40*/  @P2 BRA `(.L_x_23336) ;  /* 0x00000000000c2947 */ /* 0x000fec0003800000 */
[----:B------:R-:W-:Y:S05]  /*0f50*/  @!P1 BRA `(.L_x_23337) ;  /* 0x0000000000149947 */ /* 0x000fea0003800000 */
[----:B-----5:R-:W-:Y:S01]  /*0f60*/  FADD.FTZ R211, R179, R211 ;  /* 0x000000d3b3d37221 */ /* 0x020fe20000010000 */
[----:B------:R-:W-:Y:S06]  /*0f70*/  BRA `(.L_x_23337) ;  /* 0x00000000000c7947 */ /* 0x000fec0003800000 */
.L_x_23336:
[----:B-----5:R-:W-:-:S05]  /*0f80*/  HADD2.F32 R6, -RZ, R173.H1_H1 ;  /* 0x300000adff067230 */ /* 0x020fca0000004100 */
[----:B------:R-:W-:-:S04]  /*0f90*/  FADD.FTZ R211, R6, R211 ;  /* 0x000000d306d37221 */ /* 0x000fc80000010000 */
[----:B------:R-:W-:-:S07]  /*0fa0*/  @P1 FADD.FTZ R211, R179, R211 ;  /* 0x000000d3b3d31221 */ /* 0x000fce0000010000 */
.L_x_23337:
[----:B------:R-:W-:Y:S01]  /*0fb0*/  HADD2.F32 R200, -RZ, R202.H0_H0 ;  /* 0x200000caffc87230 */ /* 0x000fe20000004100 */
[----:B------:R-:W-:Y:S06]  /*0fc0*/  @P2 BRA `(.L_x_23338) ;  /* 0x00000000000c2947 */ /* 0x000fec0003800000 */
[----:B------:R-:W-:Y:S05]  /*0fd0*/  @!P1 BRA `(.L_x_23339) ;  /* 0x0000000000149947 */ /* 0x000fea0003800000 */
[----:B-----5:R-:W-:Y:S01]  /*0fe0*/  FADD.FTZ R200, R180, R200 ;  /* 0x000000c8b4c87221 */ /* 0x020fe20000010000 */
[----:B------:R-:W-:Y:S06]  /*0ff0*/  BRA `(.L_x_23339) ;  /* 0x00000000000c7947 */ /* 0x000fec0003800000 */
.L_x_23338:
[----:B-----5:R-:W-:-:S05]  /*1000*/  HADD2.F32 R5, -RZ, R174.H0_H0 ;  /* 0x200000aeff057230 */ /* 0x020fca0000004100 */
[----:B------:R-:W-:-:S04]  /*1010*/  FADD.FTZ R200, R5, R200 ;  /* 0x000000c805c87221 */ /* 0x000fc80000010000 */
[----:B------:R-:W-:-:S07]  /*1020*/  @P1 FADD.FTZ R200, R180, R200 ;  /* 0x000000c8b4c81221 */ /* 0x000fce0000010000 */
.L_x_23339:
[----:B------:R-:W-:Y:S01]  /*1030*/  HADD2.F32 R201, -RZ, R202.H1_H1 ;  /* 0x300000caffc97230 */ /* 0x000fe20000004100 */
[----:B------:R-:W-:Y:S06]  /*1040*/  @P2 BRA `(.L_x_23340) ;  /* 0x00000000000c2947 */ /* 0x000fec0003800000 */
[----:B------:R-:W-:Y:S05]  /*1050*/  @!P1 BRA `(.L_x_23341) ;  /* 0x0000000000149947 */ /* 0x000fea0003800000 */
[----:B-----5:R-:W-:Y:S01]  /*1060*/  FADD.FTZ R201, R181, R201 ;  /* 0x000000c9b5c97221 */ /* 0x020fe20000010000 */
[----:B------:R-:W-:Y:S06]  /*1070*/  BRA `(.L_x_23341) ;  /* 0x00000000000c7947 */ /* 0x000fec0003800000 */
.L_x_23340:
[----:B-----5:R-:W-:-:S05]  /*1080*/  HADD2.F32 R6, -RZ, R174.H1_H1 ;  /* 0x300000aeff067230 */ /* 0x020fca0000004100 */
[----:B------:R-:W-:-:S04]  /*1090*/  FADD.FTZ R201, R6, R201 ;  /* 0x000000c906c97221 */ /* 0x000fc80000010000 */
[----:B------:R-:W-:-:S07]  /*10a0*/  @P1 FADD.FTZ R201, R181, R201 ;  /* 0x000000c9b5c91221 */ /* 0x000fce0000010000 */
.L_x_23341:
[----:B------:R-:W-:Y:S01]  /*10b0*/  HADD2.F32 R202, -RZ, R203.H0_H0 ;  /* 0x200000cbffca7230 */ /* 0x000fe20000004100 */
[----:B------:R-:W-:Y:S06]  /*10c0*/  @P2 BRA `(.L_x_23342) ;  /* 0x00000000000c2947 */ /* 0x000fec0003800000 */
[----:B------:R-:W-:Y:S05]  /*10d0*/  @!P1 BRA `(.L_x_23343) ;  /* 0x0000000000149947 */ /* 0x000fea0003800000 */
[----:B-----5:R-:W-:Y:S01]  /*10e0*/  FADD.FTZ R202, R182, R202 ;  /* 0x000000cab6ca7221 */ /* 0x020fe20000010000 */
[----:B------:R-:W-:Y:S06]  /*10f0*/  BRA `(.L_x_23343) ;  /* 0x00000000000c7947 */ /* 0x000fec0003800000 */
.L_x_23342:
[----:B-----5:R-:W-:-:S05]  /*1100*/  HADD2.F32 R5, -RZ, R175.H0_H0 ;  /* 0x200000afff057230 */ /* 0x020fca0000004100 */
[----:B------:R-:W-:-:S04]  /*1110*/  FADD.FTZ R202, R5, R202 ;  /* 0x000000ca05ca7221 */ /* 0x000fc80000010000 */
[----:B------:R-:W-:-:S07]  /*1120*/  @P1 FADD.FTZ R202, R182, R202 ;  /* 0x000000cab6ca1221 */ /* 0x000fce0000010000 */
.L_x_23343:
[----:B------:R-:W-:Y:S01]  /*1130*/  HADD2.F32 R203, -RZ, R203.H1_H1 ;  /* 0x300000cbffcb7230 */ /* 0x000fe20000004100 */
[----:B------:R-:W-:Y:S06]  /*1140*/  @P2 BRA `(.L_x_23344) ;  /* 0x00000000000c2947 */ /* 0x000fec0003800000 */
[----:B------:R-:W-:Y:S05]  /*1150*/  @!P1 BRA `(.L_x_23345) ;  /* 0x0000000000149947 */ /* 0x000fea0003800000 */
[----:B-----5:R-:W-:Y:S01]  /*1160*/  FADD.FTZ R203, R183, R203 ;  /* 0x000000cbb7cb7221 */ /* 0x020fe20000010000 */
[----:B------:R-:W-:Y:S06]  /*1170*/  BRA `(.L_x_23345) ;  /* 0x00000000000c7947 */ /* 0x000fec0003800000 */
.L_x_23344:
[----:B-----5:R-:W-:-:S05]  /*1180*/  HADD2.F32 R6, -RZ, R175.H1_H1 ;  /* 0x300000afff067230 */ /* 0x020fca0000004100 */
[----:B------:R-:W-:-:S04]  /*1190*/  FADD.FTZ R203, R6, R203 ;  /* 0x000000cb06cb7221 */ /* 0x000fc80000010000 */
[----:B------:R-:W-:-:S07]  /*11a0*/  @P1 FADD.FTZ R203, R183, R203 ;  /* 0x000000cbb7cb1221 */ /* 0x000fce0000010000 */
.L_x_23345:
        /* <DEDUP_REMOVED lines=13> */
[----:B---3--:R-:W-:Y:S01]  /*1280*/  HADD2.F32 R204, -RZ, R196.H0_H0 ;  /* 0x200000c4ffcc7230 */ /* 0x008fe20000004100 */
[----:B-1----:R-:W-:Y:S06]  /*1290*/  @P2 BRA `(.L_x_23346) ;  /* 0x00000000000c2947 */ /* 0x002fec0003800000 */
[----:B------:R-:W-:Y:S05]  /*12a0*/  @!P1 BRA `(.L_x_23347) ;  /* 0x0000000000149947 */ /* 0x000fea0003800000 */
[----:B-----5:R-:W-:Y:S01]  /*12b0*/  FADD.FTZ R204, R176, R204 ;  /* 0x000000ccb0cc7221 */ /* 0x020fe20000010000 */
[----:B------:R-:W-:Y:S06]  /*12c0*/  BRA `(.L_x_23347) ;  /* 0x00000000000c7947 */ /* 0x000fec0003800000 */
.L_x_23346:
[----:B-----5:R-:W-:-:S05]  /*12d0*/  HADD2.F32 R3, -RZ, R172.H0_H0 ;  /* 0x200000acff037230 */ /* 0x020fca0000004100 */
[----:B------:R-:W-:-:S04]  /*12e0*/  FADD.FTZ R204, R3, R204 ;  /* 0x000000cc03cc7221 */ /* 0x000fc80000010000 */
[----:B------:R-:W-:-:S07]  /*12f0*/  @P1 FADD.FTZ R204, R176, R204 ;  /* 0x000000ccb0cc1221 */ /* 0x000fce0000010000 */
.L_x_23347:
[----:B------:R-:W-:Y:S01]  /*1300*/  HADD2.F32 R205, -RZ, R196.H1_H1 ;  /* 0x300000c4ffcd7230 */ /* 0x000fe20000004100 */
[----:B------:R-:W-:Y:S06]  /*1310*/  @P2 BRA `(.L_x_23348) ;  /* 0x00000000000c2947 */ /* 0x000fec0003800000 */
[----:B------:R-:W-:Y:S05]  /*1320*/  @!P1 BRA `(.L_x_23349) ;  /* 0x0000000000149947 */ /* 0x000fea0003800000 */
[----:B-----5:R-:W-:Y:S01]  /*1330*/  FADD.FTZ R205, R177, R205 ;  /* 0x000000cdb1cd7221 */ /* 0x020fe20000010000 */
[----:B------:R-:W-:Y:S06]  /*1340*/  BRA `(.L_x_23349) ;  /* 0x00000000000c7947 */ /* 0x000fec0003800000 */
.L_x_23348:
[----:B-----5:R-:W-:-:S05]  /*1350*/  HADD2.F32 R184, -RZ, R172.H1_H1 ;  /* 0x300000acffb87230 */ /* 0x020fca0000004100 */
[----:B------:R-:W-:-:S04]  /*1360*/  FADD.FTZ R205, R184, R205 ;  /* 0x000000cdb8cd7221 */ /* 0x000fc80000010000 */
[----:B------:R-:W-:-:S07]  /*1370*/  @P1 FADD.FTZ R205, R177, R205 ;  /* 0x000000cdb1cd1221 */ /* 0x000fce0000010000 */
.L_x_23349:
[----:B------:R-:W-:Y:S01]  /*1380*/  HADD2.F32 R206, -RZ, R197.H0_H0 ;  /* 0x200000c5ffce7230 */ /* 0x000fe20000004100 */
[----:B------:R-:W-:Y:S06]  /*1390*/  @P2 BRA `(.L_x_23350) ;  /* 0x00000000000c2947 */ /* 0x000fec0003800000 */
[----:B------:R-:W-:Y:S05]  /*13a0*/  @!P1 BRA `(.L_x_23351) ;  /* 0x0000000000149947 */ /* 0x000fea0003800000 */
[----:B-----5:R-:W-:Y:S01]  /*13b0*/  FADD.FTZ R206, R178, R206 ;  /* 0x000000ceb2ce7221 */ /* 0x020fe20000010000 */
[----:B------:R-:W-:Y:S06]  /*13c0*/  BRA `(.L_x_23351) ;  /* 0x00000000000c7947 */ /* 0x000fec0003800000 */
.L_x_23350:
[----:B-----5:R-:W-:-:S05]  /*13d0*/  HADD2.F32 R3, -RZ, R173.H0_H0 ;  /* 0x200000adff037230 */ /* 0x020fca0000004100 */
[----:B------:R-:W-:-:S04]  /*13e0*/  FADD.FTZ R206, R3, R206 ;  /* 0x000000ce03ce7221 */ /* 0x000fc80000010000 */
[----:B------:R-:W-:-:S07]  /*13f0*/  @P1 FADD.FTZ R206, R178, R206 ;  /* 0x000000ceb2ce1221 */ /* 0x000fce0000010000 */
.L_x_23351:
[----:B------:R-:W-:Y:S01]  /*1400*/  HADD2.F32 R207, -RZ, R197.H1_H1 ;  /* 0x300000c5ffcf7230 */ /* 0x000fe20000004100 */
[----:B------:R-:W-:Y:S06]  /*1410*/  @P2 BRA `(.L_x_23352) ;  /* 0x00000000000c2947 */ /* 0x000fec0003800000 */
[----:B------:R-:W-:Y:S05]  /*1420*/  @!P1 BRA `(.L_x_23353) ;  /* 0x0000000000149947 */ /* 0x000fea0003800000 */
[----:B-----5:R-:W-:Y:S01]  /*1430*/  FADD.FTZ R207, R179, R207 ;  /* 0x000000cfb3cf7221 */ /* 0x020fe20000010000 */
[----:B------:R-:W-:Y:S06]  /*1440*/  BRA `(.L_x_23353) ;  /* 0x00000000000c7947 */ /* 0x000fec0003800000 */
.L_x_23352:
[----:B-----5:R-:W-:-:S05]  /*1450*/  HADD2.F32 R184, -RZ, R173.H1_H1 ;  /* 0x300000adffb87230 */ /* 0x020fca0000004100 */
[----:B------:R-:W-:-:S04]  /*1460*/  FADD.FTZ R207, R184, R207 ;  /* 0x000000cfb8cf7221 */ /* 0x000fc80000010000 */
[----:B------:R-:W-:-:S07]  /*1470*/  @P1 FADD.FTZ R207, R179, R207 ;  /* 0x000000cfb3cf1221 */ /* 0x000fce0000010000 */
.L_x_23353:
[----:B------:R-:W-:Y:S01]  /*1480*/  HADD2.F32 R196, -RZ, R198.H0_H0 ;  /* 0x200000c6ffc47230 */ /* 0x000fe20000004100 */
[----:B------:R-:W-:Y:S06]  /*1490*/  @P2 BRA `(.L_x_23354) ;  /* 0x00000000000c2947 */ /* 0x000fec0003800000 */
[----:B------:R-:W-:Y:S05]  /*14a0*/  @!P1 BRA `(.L_x_23355) ;  /* 0x0000000000149947 */ /* 0x000fea0003800000 */
[----:B-----5:R-:W-:Y:S01]  /*14b0*/  FADD.FTZ R196, R180, R196 ;  /* 0x000000c4b4c47221 */ /* 0x020fe20000010000 */
[----:B------:R-:W-:Y:S06]  /*14c0*/  BRA `(.L_x_23355) ;  /* 0x00000000000c7947 */ /* 0x000fec0003800000 */
.L_x_23354:
[----:B-----5:R-:W-:-:S05]  /*14d0*/  HADD2.F32 R3, -RZ, R174.H0_H0 ;  /* 0x200000aeff037230 */ /* 0x020fca0000004100 */
[----:B------:R-:W-:-:S04]  /*14e0*/  FADD.FTZ R196, R3, R196 ;  /* 0x000000c403c47221 */ /* 0x000fc80000010000 */
[----:B------:R-:W-:-:S07]  /*14f0*/  @P1 FADD.FTZ R196, R180, R196 ;  /* 0x000000c4b4c41221 */ /* 0x000fce0000010000 */
.L_x_23355:
[----:B------:R-:W-:Y:S01]  /*1500*/  HADD2.F32 R197, -RZ, R198.H1_H1 ;  /* 0x300000c6ffc57230 */ /* 0x000fe20000004100 */
[----:B------:R-:W-:Y:S06]  /*1510*/  @P2 BRA `(.L_x_23356) ;  /* 0x00000000000c2947 */ /* 0x000fec0003800000 */
[----:B------:R-:W-:Y:S05]  /*1520*/  @!P1 BRA `(.L_x_23357) ;  /* 0x0000000000149947 */ /* 0x000fea0003800000 */
[----:B-----5:R-:W-:Y:S01]  /*1530*/  FADD.FTZ R197, R181, R197 ;  /* 0x000000c5b5c57221 */ /* 0x020fe20000010000 */
[----:B------:R-:W-:Y:S06]  /*1540*/  BRA `(.L_x_23357) ;  /* 0x00000000000c7947 */ /* 0x000fec0003800000 */
.L_x_23356:
[----:B-----5:R-:W-:-:S05]  /*1550*/  HADD2.F32 R184, -RZ, R174.H1_H1 ;  /* 0x300000aeffb87230 */ /* 0x020fca0000004100 */
[----:B------:R-:W-:-:S04]  /*1560*/  FADD.FTZ R197, R184, R197 ;  /* 0x000000c5b8c57221 */ /* 0x000fc80000010000 */
[----:B------:R-:W-:-:S07]  /*1570*/  @P1 FADD.FTZ R197, R181, R197 ;  /* 0x000000c5b5c51221 */ /* 0x000fce0000010000 */
.L_x_23357:
[----:B------:R-:W-:Y:S01]  /*1580*/  HADD2.F32 R198, -RZ, R199.H0_H0 ;  /* 0x200000c7ffc67230 */ /* 0x000fe20000004100 */
[----:B------:R-:W-:Y:S06]  /*1590*/  @P2 BRA `(.L_x_23358) ;  /* 0x00000000000c2947 */ /* 0x000fec0003800000 */
[----:B------:R-:W-:Y:S05]  /*15a0*/  @!P1 BRA `(.L_x_23359) ;  /* 0x0000000000149947 */ /* 0x000fea0003800000 */
[----:B-----5:R-:W-:Y:S01]  /*15b0*/  FADD.FTZ R198, R182, R198 ;  /* 0x000000c6b6c67221 */ /* 0x020fe20000010000 */
[----:B------:R-:W-:Y:S06]  /*15c0*/  BRA `(.L_x_23359) ;  /* 0x00000000000c7947 */ /* 0x000fec0003800000 */
.L_x_23358:
[----:B-----5:R-:W-:-:S05]  /*15d0*/  HADD2.F32 R3, -RZ, R175.H0_H0 ;  /* 0x200000afff037230 */ /* 0x020fca0000004100 */
[----:B------:R-:W-:-:S04]  /*15e0*/  FADD.FTZ R198, R3, R198 ;  /* 0x000000c603c67221 */ /* 0x000fc80000010000 */
[----:B------:R-:W-:-:S07]  /*15f0*/  @P1 FADD.FTZ R198, R182, R198 ;  /* 0x000000c6b6c61221 */ /* 0x000fce0000010000 */
.L_x_23359:
[----:B------:R-:W-:Y:S01]  /*1600*/  HADD2.F32 R199, -RZ, R199.H1_H1 ;  /* 0x300000c7ffc77230 */ /* 0x000fe20000004100 */
[----:B------:R-:W-:Y:S06]  /*1610*/  @P2 BRA `(.L_x_23360) ;  /* 0x00000000000c2947 */ /* 0x000fec0003800000 */
[----:B------:R-:W-:Y:S05]  /*1620*/  @!P1 BRA `(.L_x_23361) ;  /* 0x0000000000149947 */ /* 0x000fea0003800000 */
[----:B-----5:R-:W-:Y:S01]  /*1630*/  FADD.FTZ R199, R183, R199 ;  /* 0x000000c7b7c77221 */ /* 0x020fe20000010000 */
[----:B------:R-:W-:Y:S06]  /*1640*/  BRA `(.L_x_23361) ;  /* 0x00000000000c7947 */ /* 0x000fec0003800000 */
.L_x_23360:
[----:B-----5:R-:W-:-:S05]  /*1650*/  HADD2.F32 R184, -RZ, R175.H1_H1 ;  /* 0x300000afffb87230 */ /* 0x020fca0000004100 */
[----:B------:R-:W-:-:S04]  /*1660*/  FADD.FTZ R199, R184, R199 ;  /* 0x000000c7b8c77221 */ /* 0x000fc80000010000 */
[----:B------:R-:W-:-:S07]  /*1670*/  @P1 FADD.FTZ R199, R183, R199 ;  /* 0x000000c7b7c71221 */ /* 0x000fce0000010000 */
.L_x_23361:
        /* <DEDUP_REMOVED lines=14> */
[----:B---3--:R-:W-:Y:S01]  /*1760*/  HADD2.F32 R192, -RZ, R184.H0_H0 ;  /* 0x200000b8ffc07230 */ /* 0x008fe20000004100 */
[----:B--2---:R-:W-:Y:S06]  /*1770*/  @P2 BRA `(.L_x_23362) ;  /* 0x00000000000c2947 */ /* 0x004fec0003800000 */
[----:B------:R-:W-:Y:S05]  /*1780*/  @!P1 BRA `(.L_x_23363) ;  /* 0x0000000000149947 */ /* 0x000fea0003800000 */
[----:B-----5:R-:W-:Y:S01]  /*1790*/  FADD.FTZ R192, R176, R192 ;  /* 0x000000c0b0c07221 */ /* 0x020fe20000010000 */
[----:B------:R-:W-:Y:S06]  /*17a0*/  BRA `(.L_x_23363) ;  /* 0x00000000000c7947 */ /* 0x000fec0003800000 */
.L_x_23362:
[----:B-----5:R-:W-:-:S05]  /*17b0*/  HADD2.F32 R5, -RZ, R172.H0_H0 ;  /* 0x200000acff057230 */ /* 0x020fca0000004100 */
[----:B------:R-:W-:-:S04]  /*17c0*/  FADD.FTZ R192, R5, R192 ;  /* 0x000000c005c07221 */ /* 0x000fc80000010000 */
[----:B------:R-:W-:-:S07]  /*17d0*/  @P1 FADD.FTZ R192, R176, R192 ;  /* 0x000000c0b0c01221 */ /* 0x000fce0000010000 */
.L_x_23363:
[----:B------:R-:W-:Y:S01]  /*17e0*/  HADD2.F32 R193, -RZ, R184.H1_H1 ;  /* 0x300000b8ffc17230 */ /* 0x000fe20000004100 */
[----:B------:R-:W-:Y:S06]  /*17f0*/  @P2 BRA `(.L_x_23364) ;  /* 0x00000000000c2947 */ /* 0x000fec0003800000 */
[----:B------:R-:W-:Y:S05]  /*1800*/  @!P1 BRA `(.L_x_23365) ;  /* 0x0000000000149947 */ /* 0x000fea0003800000 */
[----:B-----5:R-:W-:Y:S01]  /*1810*/  FADD.FTZ R193, R177, R193 ;  /* 0x000000c1b1c17221 */ /* 0x020fe20000010000 */
[----:B------:R-:W-:Y:S06]  /*1820*/  BRA `(.L_x_23365) ;  /* 0x00000000000c7947 */ /* 0x000fec0003800000 */
.L_x_23364:
[----:B-----5:R-:W-:-:S05]  /*1830*/  HADD2.F32 R184, -RZ, R172.H1_H1 ;  /* 0x300000acffb87230 */ /* 0x020fca0000004100 */
[----:B------:R-:W-:-:S04]  /*1840*/  FADD.FTZ R193, R184, R193 ;  /* 0x000000c1b8c17221 */ /* 0x000fc80000010000 */
[----:B------:R-:W-:-:S07]  /*1850*/  @P1 FADD.FTZ R193, R177, R193 ;  /* 0x000000c1b1c11221 */ /* 0x000fce0000010000 */
.L_x_23365:
[----:B------:R-:W-:Y:S01]  /*1860*/  HADD2.F32 R194, -RZ, R185.H0_H0 ;  /* 0x200000b9ffc27230 */ /* 0x000fe20000004100 */
[----:B------:R-:W-:Y:S06]  /*1870*/  @P2 BRA `(.L_x_23366) ;  /* 0x00000000000c2947 */ /* 0x000fec0003800000 */
[----:B------:R-:W-:Y:S05]  /*1880*/  @!P1 BRA `(.L_x_23367) ;  /* 0x0000000000149947 */ /* 0x000fea0003800000 */
[----:B-----5:R-:W-:Y:S01]  /*1890*/  FADD.FTZ R194, R178, R194 ;  /* 0x000000c2b2c27221 */ /* 0x020fe20000010000 */
[----:B------:R-:W-:Y:S06]  /*18a0*/  BRA `(.L_x_23367) ;  /* 0x00000000000c7947 */ /* 0x000fec0003800000 */
.L_x_23366:
[----:B-----5:R-:W-:-:S05]  /*18b0*/  HADD2.F32 R5, -RZ, R173.H0_H0 ;  /* 0x200000adff057230 */ /* 0x020fca0000004100 */
[----:B------:R-:W-:-:S04]  /*18c0*/  FADD.FTZ R194, R5, R194 ;  /* 0x000000c205c27221 */ /* 0x000fc80000010000 */
[----:B------:R-:W-:-:S07]  /*18d0*/  @P1 FADD.FTZ R194, R178, R194 ;  /* 0x000000c2b2c21221 */ /* 0x000fce0000010000 */
.L_x_23367:
[----:B------:R-:W-:Y:S01]  /*18e0*/  HADD2.F32 R195, -RZ, R185.H1_H1 ;  /* 0x300000b9ffc37230 */ /* 0x000fe20000004100 */
[----:B------:R-:W-:Y:S06]  /*18f0*/  @P2 BRA `(.L_x_23368) ;  /* 0x00000000000c2947 */ /* 0x000fec0003800000 */
[----:B------:R-:W-:Y:S05]  /*1900*/  @!P1 BRA `(.L_x_23369) ;  /* 0x0000000000149947 */ /* 0x000fea0003800000 */
[----:B-----5:R-:W-:Y:S01]  /*1910*/  FADD.FTZ R195, R179, R195 ;  /* 0x000000c3b3c37221 */ /* 0x020fe20000010000 */
[----:B------:R-:W-:Y:S06]  /*1920*/  BRA `(.L_x_23369) ;  /* 0x00000000000c7947 */ /* 0x000fec0003800000 */
.L_x_23368:
[----:B-----5:R-:W-:-:S05]  /*1930*/  HADD2.F32 R184, -RZ, R173.H1_H1 ;  /* 0x300000adffb87230 */ /* 0x020fca0000004100 */
[----:B------:R-:W-:-:S04]  /*1940*/  FADD.FTZ R195, R184, R195 ;  /* 0x000000c3b8c37221 */ /* 0x000fc80000010000 */
[----:B------:R-:W-:-:S07]  /*1950*/  @P1 FADD.FTZ R195, R179, R195 ;  /* 0x000000c3b3c31221 */ /* 0x000fce0000010000 */
.L_x_23369:
[----:B------:R-:W-:Y:S01]  /*1960*/  HADD2.F32 R184, -RZ, R186.H0_H0 ;  /* 0x200000baffb87230 */ /* 0x000fe20000004100 */
[----:B------:R-:W-:Y:S06]  /*1970*/  @P2 BRA `(.L_x_23370) ;  /* 0x00000000000c2947 */ /* 0x000fec0003800000 */
[----:B------:R-:W-:Y:S05]  /*1980*/  @!P1 BRA `(.L_x_23371) ;  /* 0x0000000000149947 */ /* 0x000fea0003800000 */
[----:B-----5:R-:W-:Y:S01]  /*1990*/  FADD.FTZ R184, R180, R184 ;  /* 0x000000b8b4b87221 */ /* 0x020fe20000010000 */
[----:B------:R-:W-:Y:S06]  /*19a0*/  BRA `(.L_x_23371) ;  /* 0x00000000000c7947 */ /* 0x000fec0003800000 */
.L_x_23370:
[----:B-----5:R-:W-:-:S05]  /*19b0*/  HADD2.F32 R5, -RZ, R174.H0_H0 ;  /* 0x200000aeff057230 */ /* 0x020fca0000004100 */
[----:B------:R-:W-:-:S04]  /*19c0*/  FADD.FTZ R184, R5, R184 ;  /* 0x000000b805b87221 */ /* 0x000fc80000010000 */
[----:B------:R-:W-:-:S07]  /*19d0*/  @P1 FADD.FTZ R184, R180, R184 ;  /* 0x000000b8b4b81221 */ /* 0x000fce0000010000 */
.L_x_23371:
[----:B------:R-:W-:Y:S01]  /*19e0*/  HADD2.F32 R185, -RZ, R186.H1_H1 ;  /* 0x300000baffb97230 */ /* 0x000fe20000004100 */
[----:B------:R-:W-:Y:S06]  /*19f0*/  @P2 BRA `(.L_x_23372) ;  /* 0x00000000000c2947 */ /* 0x000fec0003800000 */
[----:B------:R-:W-:Y:S05]  /*1a00*/  @!P1 BRA `(.L_x_23373) ;  /* 0x0000000000149947 */ /* 0x000fea0003800000 */
[----:B-----5:R-:W-:Y:S01]  /*1a10*/  FADD.FTZ R185, R181, R185 ;  /* 0x000000b9b5b97221 */ /* 0x020fe20000010000 */
[----:B------:R-:W-:Y:S06]  /*1a20*/  BRA `(.L_x_23373) ;  /* 0x00000000000c7947 */ /* 0x000fec0003800000 */
.L_x_23372:
[----:B-----5:R-:W-:-:S05]  /*1a30*/  HADD2.F32 R186, -RZ, R174.H1_H1 ;  /* 0x300000aeffba7230 */ /* 0x020fca0000004100 */
[----:B------:R-:W-:-:S04]  /*1a40*/  FADD.FTZ R185, R186, R185 ;  /* 0x000000b9bab97221 */ /* 0x000fc80000010000 */
[----:B------:R-:W-:-:S07]  /*1a50*/  @P1 FADD.FTZ R185, R181, R185 ;  /* 0x000000b9b5b91221 */ /* 0x000fce0000010000 */
.L_x_23373:
[----:B------:R-:W-:Y:S01]  /*1a60*/  HADD2.F32 R186, -RZ, R187.H0_H0 ;  /* 0x200000bbffba7230 */ /* 0x000fe20000004100 */
[----:B------:R-:W-:Y:S06]  /*1a70*/  @P2 BRA `(.L_x_23374) ;  /* 0x00000000000c2947 */ /* 0x000fec0003800000 */
[----:B------:R-:W-:Y:S05]  /*1a80*/  @!P1 BRA `(.L_x_23375) ;  /* 0x0000000000149947 */ /* 0x000fea0003800000 */
[----:B-----5:R-:W-:Y:S01]  /*1a90*/  FADD.FTZ R186, R182, R186 ;  /* 0x000000bab6ba7221 */ /* 0x020fe20000010000 */
[----:B------:R-:W-:Y:S06]  /*1aa0*/  BRA `(.L_x_23375) ;  /* 0x00000000000c7947 */ /* 0x000fec0003800000 */
.L_x_23374:
[----:B-----5:R-:W-:-:S05]  /*1ab0*/  HADD2.F32 R5, -RZ, R175.H0_H0 ;  /* 0x200000afff057230 */ /* 0x020fca0000004100 */
[----:B------:R-:W-:-:S04]  /*1ac0*/  FADD.FTZ R186, R5, R186 ;  /* 0x000000ba05ba7221 */ /* 0x000fc80000010000 */
[----:B------:R-:W-:-:S07]  /*1ad0*/  @P1 FADD.FTZ R186, R182, R186 ;  /* 0x000000bab6ba1221 */ /* 0x000fce0000010000 */
.L_x_23375:
[----:B------:R-:W-:Y:S01]  /*1ae0*/  HADD2.F32 R187, -RZ, R187.H1_H1 ;  /* 0x300000bbffbb7230 */ /* 0x000fe20000004100 */
[----:B------:R-:W-:Y:S06]  /*1af0*/  @P2 BRA `(.L_x_23376) ;  /* 0x00000000000c2947 */ /* 0x000fec0003800000 */
[----:B------:R-:W-:Y:S05]  /*1b00*/  @!P1 BRA `(.L_x_23377) ;  /* 0x0000000000149947 */ /* 0x000fea0003800000 */
[----:B-----5:R-:W-:Y:S01]  /*1b10*/  FADD.FTZ R187, R183, R187 ;  /* 0x000000bbb7bb7221 */ /* 0x020fe20000010000 */
[----:B------:R-:W-:Y:S06]  /*1b20*/  BRA `(.L_x_23377) ;  /* 0x00000000000c7947 */ /* 0x000fec0003800000 */
.L_x_23376:
[----:B-----5:R-:W-:-:S05]  /*1b30*/  HADD2.F32 R190, -RZ, R175.H1_H1 ;  /* 0x300000afffbe7230 */ /* 0x020fca0000004100 */
[----:B------:R-:W-:-:S04]  /*1b40*/  FADD.FTZ R187, R190, R187 ;  /* 0x000000bbbebb7221 */ /* 0x000fc80000010000 */
[----:B------:R-:W-:-:S07]  /*1b50*/  @P1 FADD.FTZ R187, R183, R187 ;  /* 0x000000bbb7bb1221 */ /* 0x000fce0000010000 */
.L_x_23377:
        /* <DEDUP_REMOVED lines=19> */
.L_x_23378:
[----:B-----5:R-:W-:-:S05]  /*1c90*/  HADD2.F32 R7, -RZ, R172.H0_H0 ;  /* 0x200000acff077230 */ /* 0x020fca0000004100 */
[----:B------:R-:W-:-:S04]  /*1ca0*/  FADD.FTZ R188, R7, R188 ;  /* 0x000000bc07bc7221 */ /* 0x000fc80000010000 */
[----:B------:R-:W-:-:S07]  /*1cb0*/  @P1 FADD.FTZ R188, R176, R188 ;  /* 0x000000bcb0bc1221 */ /* 0x000fce0000010000 */
.L_x_23379:
[----:B------:R-:W-:Y:S01]  /*1cc0*/  HADD2.F32 R189, -RZ, R212.H1_H1 ;  /* 0x300000d4ffbd7230 */ /* 0x000fe20000004100 */
[----:B------:R-:W-:Y:S06]  /*1cd0*/  @P2 BRA `(.L_x_23380) ;  /* 0x00000000000c2947 */ /* 0x000fec0003800000 */
[----:B------:R-:W-:Y:S05]  /*1ce0*/  @!P1 BRA `(.L_x_23381) ;  /* 0x0000000000149947 */ /* 0x000fea0003800000 */
[----:B-----5:R-:W-:Y:S01]  /*1cf0*/  FADD.FTZ R189, R177, R189 ;  /* 0x000000bdb1bd7221 */ /* 0x020fe20000010000 */
[----:B------:R-:W-:Y:S06]  /*1d00*/  BRA `(.L_x_23381) ;  /* 0x00000000000c7947 */ /* 0x000fec0003800000 */
.L_x_23380:
[----:B-----5:R-:W-:-:S05]  /*1d10*/  HADD2.F32 R8, -RZ, R172.H1_H1 ;  /* 0x300000acff087230 */ /* 0x020fca0000004100 */
[----:B------:R-:W-:-:S04]  /*1d20*/  FADD.FTZ R189, R8, R189 ;  /* 0x000000bd08bd7221 */ /* 0x000fc80000010000 */
[----:B------:R-:W-:-:S07]  /*1d30*/  @P1 FADD.FTZ R189, R177, R189 ;  /* 0x000000bdb1bd1221 */ /* 0x000fce0000010000 */
.L_x_23381:
[----:B------:R-:W-:Y:S01]  /*1d40*/  HADD2.F32 R190, -RZ, R213.H0_H0 ;  /* 0x200000d5ffbe7230 */ /* 0x000fe20000004100 */
[----:B------:R-:W-:Y:S06]  /*1d50*/  @P2 BRA `(.L_x_23382) ;  /* 0x00000000000c2947 */ /* 0x000fec0003800000 */
[----:B------:R-:W-:Y:S05]  /*1d60*/  @!P1 BRA `(.L_x_23383) ;  /* 0x0000000000149947 */ /* 0x000fea0003800000 */
[----:B-----5:R-:W-:Y:S01]  /*1d70*/  FADD.FTZ R190, R178, R190 ;  /* 0x000000beb2be7221 */ /* 0x020fe20000010000 */
[----:B------:R-:W-:Y:S06]  /*1d80*/  BRA `(.L_x_23383) ;  /* 0x00000000000c7947 */ /* 0x000fec0003800000 */
.L_x_23382:
[----:B-----5:R-:W-:-:S05]  /*1d90*/  HADD2.F32 R7, -RZ, R173.H0_H0 ;  /* 0x200000adff077230 */ /* 0x020fca0000004100 */
[----:B------:R-:W-:-:S04]  /*1da0*/  FADD.FTZ R190, R7, R190 ;  /* 0x000000be07be7221 */ /* 0x000fc80000010000 */
[----:B------:R-:W-:-:S07]  /*1db0*/  @P1 FADD.FTZ R190, R178, R190 ;  /* 0x000000beb2be1221 */ /* 0x000fce0000010000 */
.L_x_23383:
[----:B------:R-:W-:Y:S01]  /*1dc0*/  HADD2.F32 R191, -RZ, R213.H1_H1 ;  /* 0x300000d5ffbf7230 */ /* 0x000fe20000004100 */
[----:B------:R-:W-:Y:S06]  /*1dd0*/  @P2 BRA `(.L_x_23384) ;  /* 0x00000000000c2947 */ /* 0x000fec0003800000 */
[----:B------:R-:W-:Y:S05]  /*1de0*/  @!P1 BRA `(.L_x_23385) ;  /* 0x0000000000149947 */ /* 0x000fea0003800000 */
[----:B-----5:R-:W-:Y:S01]  /*1df0*/  FADD.FTZ R191, R179, R191 ;  /* 0x000000bfb3bf7221 */ /* 0x020fe20000010000 */
[----:B------:R-:W-:Y:S06]  /*1e00*/  BRA `(.L_x_23385) ;  /* 0x00000000000c7947 */ /* 0x000fec0003800000 */
.L_x_23384:
[----:B-----5:R-:W-:-:S05]  /*1e10*/  HADD2.F32 R8, -RZ, R173.H1_H1 ;  /* 0x300000adff087230 */ /* 0x020fca0000004100 */
[----:B------:R-:W-:-:S04]  /*1e20*/  FADD.FTZ R191, R8, R191 ;  /* 0x000000bf08bf7221 */ /* 0x000fc80000010000 */
[----:B------:R-:W-:-:S07]  /*1e30*/  @P1 FADD.FTZ R191, R179, R191 ;  /* 0x000000bfb3bf1221 */ /* 0x000fce0000010000 */
.L_x_23385:
[----:B------:R-:W-:Y:S01]  /*1e40*/  HADD2.F32 R212, -RZ, R214.H0_H0 ;  /* 0x200000d6ffd47230 */ /* 0x000fe20000004100 */
[----:B------:R-:W-:Y:S06]  /*1e50*/  @P2 BRA `(.L_x_23386) ;  /* 0x00000000000c2947 */ /* 0x000fec0003800000 */
[----:B------:R-:W-:Y:S05]  /*1e60*/  @!P1 BRA `(.L_x_23387) ;  /* 0x0000000000149947 */ /* 0x000fea0003800000 */
[----:B-----5:R-:W-:Y:S01]  /*1e70*/  FADD.FTZ R212, R180, R212 ;  /* 0x000000d4b4d47221 */ /* 0x020fe20000010000 */
[----:B------:R-:W-:Y:S06]  /*1e80*/  BRA `(.L_x_23387) ;  /* 0x00000000000c7947 */ /* 0x000fec0003800000 */
.L_x_23386:
[----:B-----5:R-:W-:-:S05]  /*1e90*/  HADD2.F32 R7, -RZ, R174.H0_H0 ;  /* 0x200000aeff077230 */ /* 0x020fca0000004100 */
[----:B------:R-:W-:-:S04]  /*1ea0*/  FADD.FTZ R212, R7, R212 ;  /* 0x000000d407d47221 */ /* 0x000fc80000010000 */
[----:B------:R-:W-:-:S07]  /*1eb0*/  @P1 FADD.FTZ R212, R180, R212 ;  /* 0x000000d4b4d41221 */ /* 0x000fce0000010000 */
.L_x_23387:
[----:B------:R-:W-:Y:S01]  /*1ec0*/  HADD2.F32 R213, -RZ, R214.H1_H1 ;  /* 0x300000d6ffd57230 */ /* 0x000fe20000004100 */
[----:B------:R-:W-:Y:S06]  /*1ed0*/  @P2 BRA `(.L_x_23388) ;  /* 0x00000000000c2947 */ /* 0x000fec0003800000 */
[----:B------:R-:W-:Y:S05]  /*1ee0*/  @!P1 BRA `(.L_x_23389) ;  /* 0x0000000000149947 */ /* 0x000fea0003800000 */
[----:B-----5:R-:W-:Y:S01]  /*1ef0*/  FADD.FTZ R213, R181, R213 ;  /* 0x000000d5b5d57221 */ /* 0x020fe20000010000 */
[----:B------:R-:W-:Y:S06]  /*1f00*/  BRA `(.L_x_23389) ;  /* 0x00000000000c7947 */ /* 0x000fec0003800000 */
.L_x_23388:
[----:B-----5:R-:W-:-:S05]  /*1f10*/  HADD2.F32 R8, -RZ, R174.H1_H1 ;  /* 0x300000aeff087230 */ /* 0x020fca0000004100 */
[----:B------:R-:W-:-:S04]  /*1f20*/  FADD.FTZ R213, R8, R213 ;  /* 0x000000d508d57221 */ /* 0x000fc80000010000 */
[----:B------:R-:W-:-:S07]  /*1f30*/  @P1 FADD.FTZ R213, R181, R213 ;  /* 0x000000d5b5d51221 */ /* 0x000fce0000010000 */
.L_x_23389:
[----:B------:R-:W-:Y:S01]  /*1f40*/  HADD2.F32 R214, -RZ, R215.H0_H0 ;  /* 0x200000d7ffd67230 */ /* 0x000fe20000004100 */
[----:B------:R-:W-:Y:S06]  /*1f50*/  @P2 BRA `(.L_x_23390) ;  /* 0x00000000000c2947 */ /* 0x000fec0003800000 */
[----:B------:R-:W-:Y:S05]  /*1f60*/  @!P1 BRA `(.L_x_23391) ;  /* 0x0000000000149947 */ /* 0x000fea0003800000 */
[----:B-----5:R-:W-:Y:S01]  /*1f70*/  FADD.FTZ R214, R182, R214 ;  /* 0x000000d6b6d67221 */ /* 0x020fe20000010000 */
[----:B------:R-:W-:Y:S06]  /*1f80*/  BRA `(.L_x_23391) ;  /* 0x00000000000c7947 */ /* 0x000fec0003800000 */
.L_x_23390:
[----:B-----5:R-:W-:-:S05]  /*1f90*/  HADD2.F32 R7, -RZ, R175.H0_H0 ;  /* 0x200000afff077230 */ /* 0x020fca0000004100 */
[----:B------:R-:W-:-:S04]  /*1fa0*/  FADD.FTZ R214, R7, R214 ;  /* 0x000000d607d67221 */ /* 0x000fc80000010000 */
[----:B------:R-:W-:-:S07]  /*1fb0*/  @P1 FADD.FTZ R214, R182, R214 ;  /* 0x000000d6b6d61221 */ /* 0x000fce0000010000 */
.L_x_23391:
[----:B------:R-:W-:Y:S01]  /*1fc0*/  HADD2.F32 R215, -RZ, R215.H1_H1 ;  /* 0x300000d7ffd77230 */ /* 0x000fe20000004100 */
[----:B------:R-:W-:Y:S06]  /*1fd0*/  @P2 BRA `(.L_x_23392) ;  /* 0x00000000000c2947 */ /* 0x000fec0003800000 */
[----:B------:R-:W-:Y:S05]  /*1fe0*/  @!P1 BRA `(.L_x_23393) ;  /* 0x0000000000149947 */ /* 0x000fea0003800000 */
[----:B-----5:R-:W-:Y:S01]  /*1ff0*/  FADD.FTZ R215, R183, R215 ;  /* 0x000000d7b7d77221 */ /* 0x020fe20000010000 */
[----:B------:R-:W-:Y:S06]  /*2000*/  BRA `(.L_x_23393) ;  /* 0x00000000000c7947 */ /* 0x000fec0003800000 */
.L_x_23392:
[----:B-----5:R-:W-:-:S05]  /*2010*/  HADD2.F32 R8, -RZ, R175.H1_H1 ;  /* 0x300000afff087230 */ /* 0x020fca0000004100 */
[----:B------:R-:W-:-:S04]  /*2020*/  FADD.FTZ R215, R8, R215 ;  /* 0x000000d708d77221 */ /* 0x000fc80000010000 */
[----:B------:R-:W-:-:S07]  /*2030*/  @P1 FADD.FTZ R215, R183, R215 ;  /* 0x000000d7b7d71221 */ /* 0x000fce0000010000 */
.L_x_23393:
        /* <DEDUP_REMOVED lines=151> */
.L_x_23406:
        /* <DEDUP_REMOVED lines=129> */
[C---:B------:R-:W-:Y:S01]  /*31c0*/  FMUL.FTZ R219, R220.reuse, R208 ;  /* 0x000000d0dcdb7220 */ /* 0x040fe20000410000 */
[C---:B------:R-:W-:Y:S01]  /*31d0*/  FMUL.FTZ R208, R220.reuse, R209 ;  /* 0x000000d1dcd07220 */ /* 0x040fe20000410000 */
[C---:B------:R-:W-:Y:S01]  /*31e0*/  FMUL.FTZ R209, R220.reuse, R210 ;  /* 0x000000d2dcd17220 */ /* 0x040fe20000410000 */
[----:B------:R-:W-:Y:S01]  /*31f0*/  FMUL.FTZ R210, R220, R211 ;  /* 0x000000d3dcd27220 */ /* 0x000fe20000410000 */
[----:B------:R-:W-:Y:S01]  /*3200*/  F2FP.F16.F32.PACK_AB R10, R218, R191 ;  /* 0x000000bfda0a723e */ /* 0x000fe200000000ff */
        /* <DEDUP_REMOVED lines=24> */
[----:B-1----:R-:W-:Y:S01]  /*3390*/  F2FP.F16.F32.PACK_AB R9, R186, R213 ;  /* 0x000000d5ba09723e */ /* 0x002fe200000000ff */
[----:B------:R-:W-:Y:S01]  /*33a0*/  FFMA.FTZ R7, R133, R188, R53 ;  /* 0x000000bc85077223 */ /* 0x000fe20000010035 */
[----:B------:R-:W0:Y:S01]  /*33b0*/  LDC.64 R186, c[0x0][0x2c0] ;  /* 0x0000b000ffba7b82 */ /* 0x000e220000000a00 */
[----:B------:R-:W-:Y:S01]  /*33c0*/  F2FP.F16.F32.PACK_AB R194, R189, R194 ;  /* 0x000000c2bdc2723e */ /* 0x000fe200000000ff */
[----:B------:R-:W-:Y:S01]  /*33d0*/  FFMA.FTZ R10, R104, R211, R24 ;  /* 0x000000d3680a7223 */ /* 0x000fe20000010018 */
[----:B------:R-:W-:Y:S01]  /*33e0*/  FFMA.FTZ R11, R105, R200, R25 ;  /* 0x000000c8690b7223 */ /* 0x000fe20000010019 */
[----:B------:R-:W-:Y:S01]  /*33f0*/  FMUL.FTZ R206, R220, R193 ;  /* 0x000000c1dcce7220 */ /* 0x000fe20000410000 */
[----:B------:R-:W-:Y:S01]  /*3400*/  FFMA.FTZ R188, R100, R219, R20 ;  /* 0x000000db64bc7223 */ /* 0x000fe20000010014 */
[----:B------:R-:W-:Y:S01]  /*3410*/  FFMA.FTZ R189, R101, R208, R21 ;  /* 0x000000d065bd7223 */ /* 0x000fe20000010015 */
[----:B------:R-:W-:Y:S01]  /*3420*/  FFMA.FTZ R193, R134, R221, R54 ;  /* 0x000000dd86c17223 */ /* 0x000fe20000010036 */
[----:B------:R-:W-:Y:S01]  /*3430*/  FFMA.FTZ R212, R135, R212, R55 ;  /* 0x000000d487d47223 */ /* 0x000fe20000010037 */
[----:B------:R-:W-:Y:S01]  /*3440*/  F2FP.F16.F32.PACK_AB R10, R11, R10 ;  /* 0x0000000a0b0a723e */ /* 0x000fe200000000ff */
[----:B------:R-:W-:Y:S01]  /*3450*/  FMUL.FTZ R222, R220, R195 ;  /* 0x000000c3dcde7220 */ /* 0x000fe20000410000 */
[----:B------:R-:W-:Y:S01]  /*3460*/  F2FP.F16.F32.PACK_AB R8, R189, R188 ;  /* 0x000000bcbd08723e */ /* 0x000fe200000000ff */
[-C--:B------:R-:W-:Y:S01]  /*3470*/  FFMA.FTZ R11, R106, R201.reuse, R26 ;  /* 0x000000c96a0b7223 */ /* 0x080fe2000001001a */
[----:B------:R-:W-:Y:S01]  /*3480*/  FFMA.FTZ R191, R146, R201, R66 ;  /* 0x000000c992bf7223 */ /* 0x000fe20000010042 */
[----:B------:R-:W-:Y:S01]  /*3490*/  FMUL.FTZ R230, R220, R237 ;  /* 0x000000eddce67220 */ /* 0x000fe20000410000 */
        /* <DEDUP_REMOVED lines=38> */
[----:B------:R-:W-:Y:S01]  /*3700*/  F2FP.F16.F32.PACK_AB R209, R200, R209 ;  /* 0x000000d1c8d1723e */ /* 0x000fe200000000ff */
[----:B------:R-:W-:Y:S01]  /*3710*/  IMAD.WIDE.U32 R216, R3, 0x10, R186 ;  /* 0x0000001003d87825 */ /* 0x000fe200078e00ba */
[----:B------:R-:W-:Y:S01]  /*3720*/  F2FP.F16.F32.PACK_AB R210, R201, R210 ;  /* 0x000000d2c9d2723e */ /* 0x000fe200000000ff */
[----:B------:R1:W-:Y:S01]  /*3730*/  STG.E.128 desc[UR4][R220.64], R8 ;  /* 0x00000008dc007986 */ /* 0x0003e2000c101d04 */
[----:B------:R-:W-:Y:S01]  /*3740*/  F2FP.F16.F32.PACK_AB R191, R218, R191 ;  /* 0x000000bfdabf723e */ /* 0x000fe200000000ff */
[----:B------:R-:W-:Y:S01]  /*3750*/  IMAD.WIDE.U32 R200, R3, 0x10, R184 ;  /* 0x0000001003c87825 */ /* 0x000fe200078e00b8 */
[----:B------:R-:W-:-:S03]  /*3760*/  F2FP.F16.F32.PACK_AB R208, R7, R208 ;  /* 0x000000d007d0723e */ /* 0x000fc600000000ff */
[----:B------:R-:W-:Y:S01]  /*3770*/  FFMA.FTZ R4, R148, R203, R68 ;  /* 0x000000cb94047223 */ /* 0x000fe20000010044 */
[----:B------:R-:W-:Y:S01]  /*3780*/  F2FP.F16.F32.PACK_AB R211, R212, R211 ;  /* 0x000000d3d4d3723e */ /* 0x000fe200000000ff */
[----:B------:R-:W-:-:S04]  /*3790*/  IMAD.WIDE.U32 R218, R6, 0x10, R184 ;  /* 0x0000001006da7825 */ /* 0x000fc800078e00b8 */
[----:B------:R-:W-:Y:S01]  /*37a0*/  FFMA.FTZ R3, R149, R202, R69 ;  /* 0x000000ca95037223 */ /* 0x000fe20000010045 */
[----:B------:R-:W-:Y:S01]  /*37b0*/  FFMA.FTZ R7, R154, R197, R74 ;  /* 0x000000c59a077223 */ /* 0x000fe2000001004a */
[----:B------:R-:W-:Y:S01]  /*37c0*/  FFMA.FTZ R197, R153, R196, R73 ;  /* 0x000000c499c57223 */ /* 0x000fe20000010049 */
[----:B------:R-:W-:-:S04]  /*37d0*/  IMAD.WIDE.U32 R236, R237, 0x10, R186 ;  /* 0x00000010edec7825 */ /* 0x000fc800078e00ba */
[----:B------:R-:W-:Y:S01]  /*37e0*/  FFMA.FTZ R196, R128, R239, R48 ;  /* 0x000000ef80c47223 */ /* 0x000fe20000010030 */
[----:B------:R-:W-:Y:S01]  /*37f0*/  F2FP.F16.F32.PACK_AB R4, R3, R4 ;  /* 0x000000040304723e */ /* 0x000fe200000000ff */
        /* <DEDUP_REMOVED lines=18> */
[----:B------:R-:W-:-:S04]  /*3920*/  IMAD.WIDE.U32 R184, R5, 0x10, R184 ;  /* 0x0000001005b87825 */ /* 0x000fc800078e00b8 */
[----:B------:R-:W-:Y:S01]  /*3930*/  FFMA.FTZ R198, R155, R198, R75 ;  /* 0x000000c69bc67223 */ /* 0x000fe2000001004b */
[----:B------:R-:W-:Y:S01]  /*3940*/  FFMA.FTZ R204, R151, R204, R71 ;  /* 0x000000cc97cc7223 */ /* 0x000fe20000010047 */
[----:B------:R-:W-:Y:S01]  /*3950*/  F2FP.F16.F32.PACK_AB R9, R10, R9 ;  /* 0x000000090a09723e */ /* 0x000fe200000000ff */
[----:B0-----:R-:W-:Y:S01]  /*3960*/  FFMA.FTZ R190, R160, R225, R80 ;  /* 0x000000e1a0be7223 */ /* 0x001fe20000010050 */
[-C--:B------:R-:W-:Y:S01]  /*3970*/  FFMA.FTZ R188, R121, R224.reuse, R41 ;  /* 0x000000e079bc7223 */ /* 0x080fe20000010029 */
[----:B------:R-:W-:Y:S01]  /*3980*/  FFMA.FTZ R189, R161, R224, R81 ;  /* 0x000000e0a1bd7223 */ /* 0x000fe20000010051 */
[----:B------:R-:W-:-:S04]  /*3990*/  IMAD.WIDE.U32 R186, R5, 0x10, R186 ;  /* 0x0000001005ba7825 */ /* 0x000fc800078e00ba */
        /* <DEDUP_REMOVED lines=23> */
[----:B------:R0:W-:Y:S01]  /*3b10*/  STG.E.128 desc[UR4][R218.64], R208 ;  /* 0x000000d0da007986 */ /* 0x0001e2000c101d04 */
[----:B------:R-:W-:-:S02]  /*3b20*/  F2FP.F16.F32.PACK_AB R5, R204, R5 ;  /* 0x00000005cc05723e */ /* 0x000fc400000000ff */
[----:B------:R-:W-:Y:S02]  /*3b30*/  F2FP.F16.F32.PACK_AB R191, R226, R191 ;  /* 0x000000bfe2bf723e */ /* 0x000fe400000000ff */
[----:B------:R-:W-:Y:S01]  /*3b40*/  F2FP.F16.F32.PACK_AB R189, R222, R189 ;  /* 0x000000bddebd723e */ /* 0x000fe200000000ff */
[----:B------:R0:W-:Y:S01]  /*3b50*/  STG.E.128 desc[UR4][R212.64], R4 ;  /* 0x00000004d4007986 */ /* 0x0001e2000c101d04 */
[----:B------:R-:W-:Y:S02]  /*3b60*/  F2FP.F16.F32.PACK_AB R188, R3, R188 ;  /* 0x000000bc03bc723e */ /* 0x000fe400000000ff */
        /* <DEDUP_REMOVED lines=8> */
[----:B------:R-:W-:Y:S02]  /*3bf0*/  IADD3 R2, R2, UR12, RZ ;  /* 0x0000000c02027c10 */ /* 0x000fe4000fffe0ff */
[----:B------:R-:W-:Y:S01]  /*3c00*/  SEL R224, RZ, 0x1, P1 ;  /* 0x00000001ffe07807 */ /* 0x000fe20000800000 */
[----:B------:R0:W-:Y:S01]  /*3c10*/  STG.E.128 desc[UR4][R186.64], R196 ;  /* 0x000000c4ba007986 */ /* 0x0001e2000c101d04 */
[----:B------:R-:W-:-:S13]  /*3c20*/  ISETP.GE.AND P2, PT, R2, UR13, PT ;  /* 0x0000000d02007c0c */ /* 0x000fda000bf46270 */
[----:B------:R-:W-:Y:S05]  /*3c30*/  @!P2 BRA `(.L_x_23395) ;  /* 0xffffffc800d4a947 */ /* 0x000fea000383ffff */
[----:B------:R-:W-:Y:S05]  /*3c40*/  EXIT ;  /* 0x000000000000794d */ /* 0x000fea0003800000 */
.L_x_23394:
[----:B------:R-:W-:Y:S01]  /*3c50*/  HFMA2.MMA R231, -RZ, RZ, 0, 5.9604644775390625e-08 ;  /* 0x00000001ffe77435 */ /* 0x000fe200000001ff */
[----:B------:R-:W-:Y:S02]  /*3c60*/  MOV R230, R7 ;  /* 0x0000000700e67202 */ /* 0x000fe40000000f00 */
[----:B------:R-:W-:Y:S02]  /*3c70*/  MOV R232, 0x1f ;  /* 0x0000001f00e87802 */ /* 0x000fe40000000f00 */
[----:B------:R-:W-:-:S07]  /*3c80*/  MOV R229, 0xffffffff ;  /* 0xffffffff00e57802 */ /* 0x000fce0000000f00 */
[----:B-----5:R-:W-:Y:S05]  /*3c90*/  WARPSYNC.COLLECTIVE R229, `(.L_x_23396) ;  /* 0x00000000e5087348 */ /* 0x020fea0003c00000 */
[----:B------:R0:W1:Y:S02]  /*3ca0*/  SHFL.BFLY P4, R228, R230, R231, R232 ;  /* 0x0c0000e7e6e47389 */ /* 0x00006400000800e8 */
[----:B01---5:R-:W-:Y:S01]  /*3cb0*/  ENDCOLLECTIVE ;  /* 0x000000000000791b */ /* 0x023fe20003800000 */
.L_x_23396:
[----:B------:R-:W-:Y:S01]  /*3cc0*/  HFMA2.MMA R231, -RZ, RZ, 0, 1.1920928955078125e-07 ;  /* 0x00000002ffe77435 */ /* 0x000fe200000001ff */
[----:B------:R-:W-:-:S05]  /*3cd0*/  MOV R8, R228 ;  /* 0x000000e400087202 */ /* 0x000fca0000000f00 */
[----:B------:R-:W-:-:S05]  /*3ce0*/  FADD.FTZ R224, R7, R8 ;  /* 0x0000000807e07221 */ /* 0x000fca0000010000 */
[----:B------:R-:W-:-:S07]  /*3cf0*/  MOV R230, R224 ;  /* 0x000000e000e67202 */ /* 0x000fce0000000f00 */
[----:B------:R-:W-:Y:S05]  /*3d00*/  WARPSYNC.COLLECTIVE R229, `(.L_x_23397) ;  /* 0x00000000e5087348 */ /* 0x000fea0003c00000 */
[----:B------:R0:W1:Y:S02]  /*3d10*/  SHFL.BFLY P4, R228, R230, R231, R232 ;  /* 0x0c0000e7e6e47389 */ /* 0x00006400000800e8 */
[----:B01----:R-:W-:Y:S01]  /*3d20*/  ENDCOLLECTIVE ;  /* 0x000000000000791b */ /* 0x003fe20003800000 */
.L_x_23397:
[----:B------:R-:W-:Y:S01]  /*3d30*/  HFMA2.MMA R231, -RZ, RZ, 0, 2.384185791015625e-07 ;  /* 0x00000004ffe77435 */ /* 0x000fe200000001ff */
[----:B------:R-:W-:-:S05]  /*3d40*/  MOV R225, R228 ;  /* 0x000000e400e17202 */ /* 0x000fca0000000f00 */
[----:B------:R-:W-:-:S05]  /*3d50*/  FADD.FTZ R225, R224, R225 ;  /* 0x000000e1e0e17221 */ /* 0x000fca0000010000 */
[----:B------:R-:W-:-:S07]  /*3d60*/  MOV R230, R225 ;  /* 0x000000e100e67202 */ /* 0x000fce0000000f00 */
[----:B------:R-:W-:Y:S05]  /*3d70*/  WARPSYNC.COLLECTIVE R229, `(.L_x_23398) ;  /* 0x00000000e5087348 */ /* 0x000fea0003c00000 */
[----:B------:R0:W1:Y:S02]  /*3d80*/  SHFL.BFLY P4, R228, R230, R231, R232 ;  /* 0x0c0000e7e6e47389 */ /* 0x00006400000800e8 */
[----:B01----:R-:W-:Y:S01]  /*3d90*/  ENDCOLLECTIVE ;  /* 0x000000000000791b */ /* 0x003fe20003800000 */
.L_x_23398:
[----:B------:R-:W-:Y:S01]  /*3da0*/  HFMA2.MMA R231, -RZ, RZ, 0, 4.76837158203125e-07 ;  /* 0x00000008ffe77435 */ /* 0x000fe200000001ff */
[----:B------:R-:W-:-:S05]  /*3db0*/  MOV R8, R228 ;  /* 0x000000e400087202 */ /* 0x000fca0000000f00 */
[----:B------:R-:W-:-:S05]  /*3dc0*/  FADD.FTZ R226, R225, R8 ;  /* 0x00000008e1e27221 */ /* 0x000fca0000010000 */
[----:B------:R-:W-:-:S07]  /*3dd0*/  MOV R230, R226 ;  /* 0x000000e200e67202 */ /* 0x000fce0000000f00 */
[----:B------:R-:W-:Y:S05]  /*3de0*/  WARPSYNC.COLLECTIVE R229, `(.L_x_23399) ;  /* 0x00000000e5087348 */ /* 0x000fea0003c00000 */
[----:B------:R0:W1:Y:S02]  /*3df0*/  SHFL.BFLY P4, R228, R230, R231, R232 ;  /* 0x0c0000e7e6e47389 */ /* 0x00006400000800e8 */
[----:B01----:R-:W-:Y:S01]  /*3e00*/  ENDCOLLECTIVE ;  /* 0x000000000000791b */ /* 0x003fe20003800000 */
.L_x_23399:
[----:B------:R-:W-:Y:S01]  /*3e10*/  HFMA2.MMA R231, -RZ, RZ, 0, 9.5367431640625e-07 ;  /* 0x00000010ffe77435 */ /* 0x000fe200000001ff */
[----:B------:R-:W-:-:S05]  /*3e20*/  MOV R227, R228 ;  /* 0x000000e400e37202 */ /* 0x000fca0000000f00 */
[----:B------:R-:W-:-:S05]  /*3e30*/  FADD.FTZ R227, R226, R227 ;  /* 0x000000e3e2e37221 */ /* 0x000fca0000010000 */
[----:B------:R-:W-:-:S07]  /*3e40*/  MOV R230, R227 ;  /* 0x000000e300e67202 */ /* 0x000fce0000000f00 */
[----:B------:R-:W-:Y:S05]  /*3e50*/  WARPSYNC.COLLECTIVE R229, `(.L_x_23400) ;  /* 0x00000000e5087348 */ /* 0x000fea0003c00000 */
[----:B------:R0:W1:Y:S02]  /*3e60*/  SHFL.BFLY P4, R228, R230, R231, R232 ;  /* 0x0c0000e7e6e47389 */ /* 0x00006400000800e8 */
[----:B01----:R-:W-:Y:S01]  /*3e70*/  ENDCOLLECTIVE ;  /* 0x000000000000791b */ /* 0x003fe20003800000 */
.L_x_23400:
        /* <DEDUP_REMOVED lines=88> */
.L_x_23401:
[----:B------:R-:W-:Y:S01]  /*4400*/  HFMA2.MMA R231, -RZ, RZ, 0, 1.1920928955078125e-07 ;  /* 0x00000002ffe77435 */ /* 0x000fe200000001ff */
[----:B------:R-:W-:-:S05]  /*4410*/  MOV R224, R228 ;  /* 0x000000e400e07202 */ /* 0x000fca0000000f00 */
[----:B------:R-:W-:-:S05]  /*4420*/  FADD.FTZ R224, R7, R224 ;  /* 0x000000e007e07221 */ /* 0x000fca0000010000 */
[----:B------:R-:W-:-:S07]  /*4430*/  MOV R230, R224 ;  /* 0x000000e000e67202 */ /* 0x000fce0000000f00 */
[----:B------:R-:W-:Y:S05]  /*4440*/  WARPSYNC.COLLECTIVE R229, `(.L_x_23402) ;  /* 0x00000000e5087348 */ /* 0x000fea0003c00000 */
[----:B------:R0:W1:Y:S02]  /*4450*/  SHFL.BFLY P4, R228, R230, R231, R232 ;  /* 0x0c0000e7e6e47389 */ /* 0x00006400000800e8 */
[----:B01----:R-:W-:Y:S01]  /*4460*/  ENDCOLLECTIVE ;  /* 0x000000000000791b */ /* 0x003fe20003800000 */
.L_x_23402:
[----:B------:R-:W-:Y:S01]  /*4470*/  HFMA2.MMA R231, -RZ, RZ, 0, 2.384185791015625e-07 ;  /* 0x00000004ffe77435 */ /* 0x000fe200000001ff */
[----:B------:R-:W-:-:S05]  /*4480*/  MOV R225, R228 ;  /* 0x000000e400e17202 */ /* 0x000fca0000000f00 */
[----:B------:R-:W-:-:S05]  /*4490*/  FADD.FTZ R225, R224, R225 ;  /* 0x000000e1e0e17221 */ /* 0x000fca0000010000 */
[----:B------:R-:W-:-:S07]  /*44a0*/  MOV R230, R225 ;  /* 0x000000e100e67202 */ /* 0x000fce0000000f00 */
[----:B------:R-:W-:Y:S05]  /*44b0*/  WARPSYNC.COLLECTIVE R229, `(.L_x_23403) ;  /* 0x00000000e5087348 */ /* 0x000fea0003c00000 */
[----:B------:R0:W1:Y:S02]  /*44c0*/  SHFL.BFLY P4, R228, R230, R231, R232 ;  /* 0x0c0000e7e6e47389 */ /* 0x00006400000800e8 */
[----:B01----:R-:W-:Y:S01]  /*44d0*/  ENDCOLLECTIVE ;  /* 0x000000000000791b */ /* 0x003fe20003800000 */
.L_x_23403:
[----:B------:R-:W-:Y:S01]  /*44e0*/  HFMA2.MMA R231, -RZ, RZ, 0, 4.76837158203125e-07 ;  /* 0x00000008ffe77435 */ /* 0x000fe200000001ff */
[----:B------:R-:W-:-:S05]  /*44f0*/  MOV R226, R228 ;  /* 0x000000e400e27202 */ /* 0x000fca0000000f00 */
[----:B------:R-:W-:-:S05]  /*4500*/  FADD.FTZ R226, R225, R226 ;  /* 0x000000e2e1e27221 */ /* 0x000fca0000010000 */
[----:B------:R-:W-:-:S07]  /*4510*/  MOV R230, R226 ;  /* 0x000000e200e67202 */ /* 0x000fce0000000f00 */
[----:B------:R-:W-:Y:S05]  /*4520*/  WARPSYNC.COLLECTIVE R229, `(.L_x_23404) ;  /* 0x00000000e5087348 */ /* 0x000fea0003c00000 */
[----:B------:R0:W1:Y:S02]  /*4530*/  SHFL.BFLY P4, R228, R230, R231, R232 ;  /* 0x0c0000e7e6e47389 */ /* 0x00006400000800e8 */
[----:B01----:R-:W-:Y:S01]  /*4540*/  ENDCOLLECTIVE ;  /* 0x000000000000791b */ /* 0x003fe20003800000 */
.L_x_23404:
[----:B------:R-:W-:Y:S01]  /*4550*/  HFMA2.MMA R231, -RZ, RZ, 0, 9.5367431640625e-07 ;  /* 0x00000010ffe77435 */ /* 0x000fe200000001ff */
[----:B------:R-:W-:-:S05]  /*4560*/  MOV R227, R228 ;  /* 0x000000e400e37202 */ /* 0x000fca0000000f00 */
[----:B------:R-:W-:-:S05]  /*4570*/  FADD.FTZ R227, R226, R227 ;  /* 0x000000e3e2e37221 */ /* 0x000fca0000010000 */
[----:B------:R-:W-:-:S07]  /*4580*/  MOV R230, R227 ;  /* 0x000000e300e67202 */ /* 0x000fce0000000f00 */
[----:B------:R-:W-:Y:S05]  /*4590*/  WARPSYNC.COLLECTIVE R229, `(.L_x_23405) ;  /* 0x00000000e5087348 */ /* 0x000fea0003c00000 */
[----:B------:R0:W1:Y:S02]  /*45a0*/  SHFL.BFLY P4, R228, R230, R231, R232 ;  /* 0x0c0000e7e6e47389 */ /* 0x00006400000800e8 */
[----:B01----:R-:W-:Y:S01]  /*45b0*/  ENDCOLLECTIVE ;  /* 0x000000000000791b */ /* 0x003fe20003800000 */
.L_x_23405:
[----:B------:R-:W-:Y:S05]  /*45c0*/  BRA `(.L_x_23406) ;  /* 0xffffffe000f87947 */ /* 0x000fea000383ffff */
.L_x_23407:
        /* <DEDUP_REMOVED lines=11> */
.L_x_33557:


//--------------------- .text._ZN10layer_norm31ln_parallel_residual_fwd_kernelINS_13Kernel_traitsIf6__halffS2_fjLj5120ELj1ELj1ELj4ELj16ENS_18Kernel_traits_baseILj5120EfS2_fS2_fjLj128EEEEELb0ELb1ELb0EEEvNS_9FwdParamsE --------------------------
	.section	.text._ZN10layer_norm31ln_parallel_residual_fwd_kernelINS_13Kernel_traitsIf6__halffS2_fjLj5120ELj1ELj1ELj4ELj16ENS_18Kernel_traits_baseILj5120EfS2_fS2_fjLj128EEEEELb0ELb1ELb0EEEvNS_9FwdParamsE,"ax",@progbits
	.align	128
        .global         _ZN10layer_norm31ln_parallel_residual_fwd_kernelINS_13Kernel_traitsIf6__halffS2_fjLj5120ELj1ELj1ELj4ELj16ENS_18Kernel_traits_baseILj5120EfS2_fS2_fjLj128EEEEELb0ELb1ELb0EEEvNS_9FwdParamsE
        .type           _ZN10layer_norm31ln_parallel_residual_fwd_kernelINS_13Kernel_traitsIf6__halffS2_fjLj5120ELj1ELj1ELj4ELj16ENS_18Kernel_traits_baseILj5120EfS2_fS2_fjLj128EEEEELb0ELb1ELb0EEEvNS_9FwdParamsE,@function
        .size           _ZN10layer_norm31ln_parallel_residual_fwd_kernelINS_13Kernel_traitsIf6__halffS2_fjLj5120ELj1ELj1ELj4ELj16ENS_18Kernel_traits_baseILj5120EfS2_fS2_fjLj128EEEEELb0ELb1ELb0EEEvNS_9FwdParamsE,(.L_x_33558 - _ZN10layer_norm31ln_parallel_residual_fwd_kernelINS_13Kernel_traitsIf6__halffS2_fjLj5120ELj1ELj1ELj4ELj16ENS_18Kernel_traits_baseILj5120EfS2_fS2_fjLj128EEEEELb0ELb1ELb0EEEvNS_9FwdParamsE)
        .other          _ZN10layer_norm31ln_parallel_residual_fwd_kernelINS_13Kernel_traitsIf6__halffS2_fjLj5120ELj1ELj1ELj4ELj16ENS_18Kernel_traits_baseILj5120EfS2_fS2_fjLj128EEEEELb0ELb1ELb0EEEvNS_9FwdParamsE,@"STO_CUDA_ENTRY STV_DEFAULT"
_ZN10layer_norm31ln_parallel_residual_fwd_kernelINS_13Kernel_traitsIf6__halffS2_fjLj5120ELj1ELj1ELj4ELj16ENS_18Kernel_traits_baseILj5120EfS2_fS2_fjLj128EEEEELb0ELb1ELb0EEEvNS_9FwdParamsE:
.text._ZN10layer_norm31ln_parallel_residual_fwd_kernelINS_13Kernel_traitsIf6__halffS2_fjLj5120ELj1ELj1ELj4ELj16ENS_18Kernel_traits_baseILj5120EfS2_fS2_fjLj128EEEEELb0ELb1ELb0EEEvNS_9FwdParamsE:
        /* <DEDUP_REMOVED lines=37> */
.L_x_23409:
[----:B------:R-:W-:Y:S05]  /*0250*/  BSYNC B0 ;  /* 0x0000000000007941 */ /* 0x000fea0003800000 */
.L_x_23408:
        /* <DEDUP_REMOVED lines=18> */
.L_x_23411:
[----:B------:R-:W-:Y:S05]  /*0380*/  BSYNC B0 ;  /* 0x0000000000007941 */ /* 0x000fea0003800000 */
.L_x_23410:
        /* <DEDUP_REMOVED lines=18> */
.L_x_23413:
[----:B------:R-:W-:Y:S05]  /*04b0*/  BSYNC B0 ;  /* 0x0000000000007941 */ /* 0x000fea0003800000 */
.L_x_23412:
        /* <DEDUP_REMOVED lines=18> */
.L_x_23415:
[----:B------:R-:W-:Y:S05]  /*05e0*/  BSYNC B0 ;  /* 0x0000000000007941 */ /* 0x000fea0003800000 */
.L_x_23414:
        /* <DEDUP_REMOVED lines=17> */
.L_x_23417:
[----:B------:R-:W-:Y:S05]  /*0700*/  BSYNC B0 ;  /* 0x0000000000007941 */ /* 0x000fea0003800000 */
.L_x_23416:
        /* <DEDUP_REMOVED lines=31> */
.L_x_23519:
        /* <DEDUP_REMOVED lines=28> */
.L_x_23420:
[----:B-----5:R-:W-:-:S05]  /*0ac0*/  HADD2.F32 R97, -RZ, R84.H0_H0 ;  /* 0x20000054ff617230 */ /* 0x020fca0000004100 */
[----:B------:R-:W-:-:S04]  /*0ad0*/  FADD.FTZ R96, R97, R96 ;  /* 0x0000006061607221 */ /* 0x000fc80000010000 */
[----:B------:R-:W-:-:S07]  /*0ae0*/  @P1 FADD.FTZ R96, R88, R96 ;  /* 0x0000006058601221 */ /* 0x000fce0000010000 */
.L_x_23421:
[----:B------:R-:W-:Y:S01]  /*0af0*/  HADD2.F32 R97, -RZ, R100.H1_H1 ;  /* 0x30000064ff617230 */ /* 0x000fe20000004100 */
[----:B------:R-:W-:Y:S06]  /*0b00*/  @P2 BRA `(.L_x_23422) ;  /* 0x00000000000c2947 */ /* 0x000fec0003800000 */
[----:B------:R-:W-:Y:S05]  /*0b10*/  @!P1 BRA `(.L_x_23423) ;  /* 0x0000000000149947 */ /* 0x000fea0003800000 */
[----:B-----5:R-:W-:Y:S01]  /*0b20*/  FADD.FTZ R97, R89, R97 ;  /* 0x0000006159617221 */ /* 0x020fe20000010000 */
[----:B------:R-:W-:Y:S06]  /*0b30*/  BRA `(.L_x_23423) ;  /* 0x00000000000c7947 */ /* 0x000fec0003800000 */
.L_x_23422:
[----:B-----5:R-:W-:-:S05]  /*0b40*/  HADD2.F32 R98, -RZ, R84.H1_H1 ;  /* 0x30000054ff627230 */ /* 0x020fca0000004100 */
[----:B------:R-:W-:-:S04]  /*0b50*/  FADD.FTZ R97, R98, R97 ;  /* 0x0000006162617221 */ /* 0x000fc80000010000 */
[----:B------:R-:W-:-:S07]  /*0b60*/  @P1 FADD.FTZ R97, R89, R97 ;  /* 0x0000006159611221 */ /* 0x000fce0000010000 */
.L_x_23423:
[----:B------:R-:W-:Y:S01]  /*0b70*/  HADD2.F32 R98, -RZ, R101.H0_H0 ;  /* 0x20000065ff627230 */ /* 0x000fe20000004100 */
[----:B------:R-:W-:Y:S06]  /*0b80*/  @P2 BRA `(.L_x_23424) ;  /* 0x00000000000c2947 */ /* 0x000fec0003800000 */
[----:B------:R-:W-:Y:S05]  /*0b90*/  @!P1 BRA `(.L_x_23425) ;  /* 0x0000000000149947 */ /* 0x000fea0003800000 */
[----:B-----5:R-:W-:Y:S01]  /*0ba0*/  FADD.FTZ R98, R90, R98 ;  /* 0x000000625a627221 */ /* 0x020fe20000010000 */
[----:B------:R-:W-:Y:S06]  /*0bb0*/  BRA `(.L_x_23425) ;  /* 0x00000000000c7947 */ /* 0x000fec0003800000 */
.L_x_23424:
[----:B-----5:R-:W-:-:S05]  /*0bc0*/  HADD2.F32 R99, -RZ, R85.H0_H0 ;  /* 0x20000055ff637230 */ /* 0x020fca0000004100 */
[----:B------:R-:W-:-:S04]  /*0bd0*/  FADD.FTZ R98, R99, R98 ;  /* 0x0000006263627221 */ /* 0x000fc80000010000 */
[----:B------:R-:W-:-:S07]  /*0be0*/  @P1 FADD.FTZ R98, R90, R98 ;  /* 0x000000625a621221 */ /* 0x000fce0000010000 */
.L_x_23425:
[----:B------:R-:W-:Y:S01]  /*0bf0*/  HADD2.F32 R99, -RZ, R101.H1_H1 ;  /* 0x30000065ff637230 */ /* 0x000fe20000004100 */
[----:B------:R-:W-:Y:S06]  /*0c00*/  @P2 BRA `(.L_x_23426) ;  /* 0x00000000000c2947 */ /* 0x000fec0003800000 */
[----:B------:R-:W-:Y:S05]  /*0c10*/  @!P1 BRA `(.L_x_23427) ;  /* 0x0000000000149947 */ /* 0x000fea0003800000 */
[----:B-----5:R-:W-:Y:S01]  /*0c20*/  FADD.FTZ R99, R91, R99 ;  /* 0x000000635b637221 */ /* 0x020fe20000010000 */
[----:B------:R-:W-:Y:S06]  /*0c30*/  BRA `(.L_x_23427) ;  /* 0x00000000000c7947 */ /* 0x000fec0003800000 */
.L_x_23426:
[----:B-----5:R-:W-:-:S05]  /*0c40*/  HADD2.F32 R100, -RZ, R85.H1_H1 ;  /* 0x30000055ff647230 */ /* 0x020fca0000004100 */
[----:B------:R-:W-:-:S04]  /*0c50*/  FADD.FTZ R99, R100, R99 ;  /* 0x0000006364637221 */ /* 0x000fc80000010000 */
[----:B------:R-:W-:-:S07]  /*0c60*/  @P1 FADD.FTZ R99, R91, R99 ;  /* 0x000000635b631221 */ /* 0x000fce0000010000 */
.L_x_23427:
[----:B------:R-:W-:Y:S01]  /*0c70*/  HADD2.F32 R100, -RZ, R102.H0_H0 ;  /* 0x20000066ff647230 */ /* 0x000fe20000004100 */
[----:B------:R-:W-:Y:S06]  /*0c80*/  @P2 BRA `(.L_x_23428) ;  /* 0x00000000000c2947 */ /* 0x000fec0003800000 */
[----:B------:R-:W-:Y:S05]  /*0c90*/  @!P1 BRA `(.L_x_23429) ;  /* 0x0000000000149947 */ /* 0x000fea0003800000 */
[----:B-----5:R-:W-:Y:S01]  /*0ca0*/  FADD.FTZ R100, R92, R100 ;  /* 0x000000645c647221 */ /* 0x020fe20000010000 */
[----:B------:R-:W-:Y:S06]  /*0cb0*/  BRA `(.L_x_23429) ;  /* 0x00000000000c7947 */ /* 0x000fec0003800000 */
.L_x_23428:
[----:B-----5:R-:W-:-:S05]  /*0cc0*/  HADD2.F32 R101, -RZ, R86.H0_H0 ;  /* 0x20000056ff657230 */ /* 0x020fca0000004100 */
[----:B------:R-:W-:-:S04]  /*0cd0*/  FADD.FTZ R100, R101, R100 ;  /* 0x0000006465647221 */ /* 0x000fc80000010000 */
[----:B------:R-:W-:-:S07]  /*0ce0*/  @P1 FADD.FTZ R100, R92, R100 ;  /* 0x000000645c641221 */ /* 0x000fce0000010000 */
.L_x_23429:
[----:B------:R-:W-:Y:S01]  /*0cf0*/  HADD2.F32 R101, -RZ, R102.H1_H1 ;  /* 0x30000066ff657230 */ /* 0x000fe20000004100 */
[----:B------:R-:W-:Y:S06]  /*0d00*/  @P2 BRA `(.L_x_23430) ;  /* 0x00000000000c2947 */ /* 0x000fec0003800000 */
[----:B------:R-:W-:Y:S05]  /*0d10*/  @!P1 BRA `(.L_x_23431) ;  /* 0x0000000000149947 */ /* 0x000fea0003800000 */
[----:B-----5:R-:W-:Y:S01]  /*0d20*/  FADD.FTZ R101, R93, R101 ;  /* 0x000000655d657221 */ /* 0x020fe20000010000 */
[----:B------:R-:W-:Y:S06]  /*0d30*/  BRA `(.L_x_23431) ;  /* 0x00000000000c7947 */ /* 0x000fec0003800000 */
.L_x_23430:
[----:B-----5:R-:W-:-:S05]  /*0d40*/  HADD2.F32 R102, -RZ, R86.H1_H1 ;  /* 0x30000056ff667230 */ /* 0x020fca0000004100 */
[----:B------:R-:W-:-:S04]  /*0d50*/  FADD.FTZ R101, R102, R101 ;  /* 0x0000006566657221 */ /* 0x000fc80000010000 */
[----:B------:R-:W-:-:S07]  /*0d60*/  @P1 FADD.FTZ R101, R93, R101 ;  /* 0x000000655d651221 */ /* 0x000fce0000010000 */
.L_x_23431:
[----:B------:R-:W-:Y:S01]  /*0d70*/  HADD2.F32 R102, -RZ, R103.H0_H0 ;  /* 0x20000067ff667230 */ /* 0x000fe20000004100 */
[----:B------:R-:W-:Y:S06]  /*0d80*/  @P2 BRA `(.L_x_23432) ;  /* 0x00000000000c2947 */ /* 0x000fec0003800000 */
[----:B------:R-:W-:Y:S05]  /*0d90*/  @!P1 BRA `(.L_x_23433) ;  /* 0x0000000000149947 */ /* 0x000fea0003800000 */
[----:B-----5:R-:W-:Y:S01]  /*0da0*/  FADD.FTZ R102, R94, R102 ;  /* 0x000000665e667221 */ /* 0x020fe20000010000 */
[----:B------:R-:W-:Y:S06]  /*0db0*/  BRA `(.L_x_23433) ;  /* 0x00000000000c7947 */ /* 0x000fec0003800000 */
.L_x_23432:
[----:B-----5:R-:W-:-:S05]  /*0dc0*/  HADD2.F32 R137, -RZ, R87.H0_H0 ;  /* 0x20000057ff897230 */ /* 0x020fca0000004100 */
[----:B------:R-:W-:-:S04]  /*0dd0*/  FADD.FTZ R102, R137, R102 ;  /* 0x0000006689667221 */ /* 0x000fc80000010000 */
[----:B------:R-:W-:-:S07]  /*0de0*/  @P1 FADD.FTZ R102, R94, R102 ;  /* 0x000000665e661221 */ /* 0x000fce0000010000 */
.L_x_23433:
[----:B------:R-:W-:Y:S01]  /*0df0*/  HADD2.F32 R103, -RZ, R103.H1_H1 ;  /* 0x30000067ff677230 */ /* 0x000fe20000004100 */
[----:B------:R-:W-:Y:S06]  /*0e00*/  @P2 BRA `(.L_x_23434) ;  /* 0x00000000000c2947 */ /* 0x000fec0003800000 */
[----:B------:R-:W-:Y:S05]  /*0e10*/  @!P1 BRA `(.L_x_23435) ;  /* 0x0000000000149947 */ /* 0x000fea0003800000 */
[----:B-----5:R-:W-:Y:S01]  /*0e20*/  FADD.FTZ R103, R95, R103 ;  /* 0x000000675f677221 */ /* 0x020fe20000010000 */
[----:B------:R-:W-:Y:S06]  /*0e30*/  BRA `(.L_x_23435) ;  /* 0x00000000000c7947 */ /* 0x000fec0003800000 */
.L_x_23434:
[----:B-----5:R-:W-:-:S05]  /*0e40*/  HADD2.F32 R136, -RZ, R87.H1_H1 ;  /* 0x30000057ff887230 */ /* 0x020fca0000004100 */
[----:B------:R-:W-:-:S04]  /*0e50*/  FADD.FTZ R103, R136, R103 ;  /* 0x0000006788677221 */ /* 0x000fc80000010000 */
[----:B------:R-:W-:-:S07]  /*0e60*/  @P1 FADD.FTZ R103, R95, R103 ;  /* 0x000000675f671221 */ /* 0x000fce0000010000 */
.L_x_23435:
[C---:B------:R-:W-:Y:S02]  /*0e70*/  LEA R138, P1, R2.reuse, UR10, 0x5 ;  /* 0x0000000a028a7c11 */ /* 0x040fe4000f8228ff */
[C---:B------:R-:W-:Y:S02]  /*0e80*/  IADD3 R136, R2.reuse, 0x80, RZ ;  /* 0x0000008002887810 */ /* 0x040fe40007ffe0ff */
[----:B------:R-:W-:-:S05]  /*0e90*/  LEA.HI.X R139, R2, UR11, RZ, 0x5, P1 ;  /* 0x0000000b028b7c11 */ /* 0x000fca00088f2cff */
[----:B------:R1:W-:Y:S04]  /*0ea0*/  STG.E.128 desc[UR4][R138.64], R96 ;  /* 0x000000608a007986 */ /* 0x0003e8000c101d04 */
[----:B------:R1:W-:Y:S02]  /*0eb0*/  STG.E.128 desc[UR4][R138.64+0x10], R100 ;  /* 0x000010648a007986 */ /* 0x0003e4000c101d04 */
.L_x_23419:
[----:B------:R-:W-:Y:S05]  /*0ec0*/  BSYNC B0 ;  /* 0x0000000000007941 */ /* 0x000fea0003800000 */
.L_x_23418:
        /* <DEDUP_REMOVED lines=24> */
.L_x_23438:
[----:B-----5:R-:W-:-:S05]  /*1050*/  HADD2.F32 R105, -RZ, R84.H0_H0 ;  /* 0x20000054ff697230 */ /* 0x020fca0000004100 */
[----:B------:R-:W-:-:S04]  /*1060*/  FADD.FTZ R104, R105, R104 ;  /* 0x0000006869687221 */ /* 0x000fc80000010000 */
[----:B------:R-:W-:-:S07]  /*1070*/  @P1 FADD.FTZ R104, R88, R104 ;  /* 0x0000006858681221 */ /* 0x000fce0000010000 */
.L_x_23439:
[----:B------:R-:W-:Y:S01]  /*1080*/  HADD2.F32 R105, -RZ, R108.H1_H1 ;  /* 0x3000006cff697230 */ /* 0x000fe20000004100 */
[----:B------:R-:W-:Y:S06]  /*1090*/  @P2 BRA `(.L_x_23440) ;  /* 0x00000000000c2947 */ /* 0x000fec0003800000 */
[----:B------:R-:W-:Y:S05]  /*10a0*/  @!P1 BRA `(.L_x_23441) ;  /* 0x0000000000149947 */ /* 0x000fea0003800000 */
[----:B-----5:R-:W-:Y:S01]  /*10b0*/  FADD.FTZ R105, R89, R105 ;  /* 0x0000006959697221 */ /* 0x020fe20000010000 */
[----:B------:R-:W-:Y:S06]  /*10c0*/  BRA `(.L_x_23441) ;  /* 0x00000000000c7947 */ /* 0x000fec0003800000 */
.L_x_23440:
[----:B-----5:R-:W-:-:S05]  /*10d0*/  HADD2.F32 R106, -RZ, R84.H1_H1 ;  /* 0x30000054ff6a7230 */ /* 0x020fca0000004100 */
[----:B------:R-:W-:-:S04]  /*10e0*/  FADD.FTZ R105, R106, R105 ;  /* 0x000000696a697221 */ /* 0x000fc80000010000 */
[----:B------:R-:W-:-:S07]  /*10f0*/  @P1 FADD.FTZ R105, R89, R105 ;  /* 0x0000006959691221 */ /* 0x000fce0000010000 */
.L_x_23441:
[----:B------:R-:W-:Y:S01]  /*1100*/  HADD2.F32 R106, -RZ, R109.H0_H0 ;  /* 0x2000006dff6a7230 */ /* 0x000fe20000004100 */
[----:B------:R-:W-:Y:S06]  /*1110*/  @P2 BRA `(.L_x_23442) ;  /* 0x00000000000c2947 */ /* 0x000fec0003800000 */
[----:B------:R-:W-:Y:S05]  /*1120*/  @!P1 BRA `(.L_x_23443) ;  /* 0x0000000000149947 */ /* 0x000fea0003800000 */
[----:B-----5:R-:W-:Y:S01]  /*1130*/  FADD.FTZ R106, R90, R106 ;  /* 0x0000006a5a6a7221 */ /* 0x020fe20000010000 */
[----:B------:R-:W-:Y:S06]  /*1140*/  BRA `(.L_x_23443) ;  /* 0x00000000000c7947 */ /* 0x000fec0003800000 */
.L_x_23442:
[----:B-----5:R-:W-:-:S05]  /*1150*/  HADD2.F32 R107, -RZ, R85.H0_H0 ;  /* 0x20000055ff6b7230 */ /* 0x020fca0000004100 */
[----:B------:R-:W-:-:S04]  /*1160*/  FADD.FTZ R106, R107, R106 ;  /* 0x0000006a6b6a7221 */ /* 0x000fc80000010000 */
[----:B------:R-:W-:-:S07]  /*1170*/  @P1 FADD.FTZ R106, R90, R106 ;  /* 0x0000006a5a6a1221 */ /* 0x000fce0000010000 */
.L_x_23443:
[----:B------:R-:W-:Y:S01]  /*1180*/  HADD2.F32 R107, -RZ, R109.H1_H1 ;  /* 0x3000006dff6b7230 */ /* 0x000fe20000004100 */
[----:B------:R-:W-:Y:S06]  /*1190*/  @P2 BRA `(.L_x_23444) ;  /* 0x00000000000c2947 */ /* 0x000fec0003800000 */
[----:B------:R-:W-:Y:S05]  /*11a0*/  @!P1 BRA `(.L_x_23445) ;  /* 0x0000000000149947 */ /* 0x000fea0003800000 */
[----:B-----5:R-:W-:Y:S01]  /*11b0*/  FADD.FTZ R107, R91, R107 ;  /* 0x0000006b5b6b7221 */ /* 0x020fe20000010000 */
[----:B------:R-:W-:Y:S06]  /*11c0*/  BRA `(.L_x_23445) ;  /* 0x00000000000c7947 */ /* 0x000fec0003800000 */
.L_x_23444:
[----:B-----5:R-:W-:-:S05]  /*11d0*/  HADD2.F32 R108, -RZ, R85.H1_H1 ;  /* 0x30000055ff6c7230 */ /* 0x020fca0000004100 */
[----:B------:R-:W-:-:S04]  /*11e0*/  FADD.FTZ R107, R108, R107 ;  /* 0x0000006b6c6b7221 */ /* 0x000fc80000010000 */
[----:B------:R-:W-:-:S07]  /*11f0*/  @P1 FADD.FTZ R107, R91, R107 ;  /* 0x0000006b5b6b1221 */ /* 0x000fce0000010000 */
.L_x_23445:
[----:B------:R-:W-:Y:S01]  /*1200*/  HADD2.F32 R108, -RZ, R110.H0_H0 ;  /* 0x2000006eff6c7230 */ /* 0x000fe20000004100 */
[----:B------:R-:W-:Y:S06]  /*1210*/  @P2 BRA `(.L_x_23446) ;  /* 0x00000000000c2947 */ /* 0x000fec0003800000 */
[----:B------:R-:W-:Y:S05]  /*1220*/  @!P1 BRA `(.L_x_23447) ;  /* 0x0000000000149947 */ /* 0x000fea0003800000 */
[----:B-----5:R-:W-:Y:S01]  /*1230*/  FADD.FTZ R108, R92, R108 ;  /* 0x0000006c5c6c7221 */ /* 0x020fe20000010000 */
[----:B------:R-:W-:Y:S06]  /*1240*/  BRA `(.L_x_23447) ;  /* 0x00000000000c7947 */ /* 0x000fec0003800000 */
.L_x_23446:
[----:B-----5:R-:W-:-:S05]  /*1250*/  HADD2.F32 R109, -RZ, R86.H0_H0 ;  /* 0x20000056ff6d7230 */ /* 0x020fca0000004100 */
[----:B------:R-:W-:-:S04]  /*1260*/  FADD.FTZ R108, R109, R108 ;  /* 0x0000006c6d6c7221 */ /* 0x000fc80000010000 */
[----:B------:R-:W-:-:S07]  /*1270*/  @P1 FADD.FTZ R108, R92, R108 ;  /* 0x0000006c5c6c1221 */ /* 0x000fce0000010000 */
.L_x_23447:
[----:B------:R-:W-:Y:S01]  /*1280*/  HADD2.F32 R109, -RZ, R110.H1_H1 ;  /* 0x3000006eff6d7230 */ /* 0x000fe20000004100 */
[----:B------:R-:W-:Y:S06]  /*1290*/  @P2 BRA `(.L_x_23448) ;  /* 0x00000000000c2947 */ /* 0x000fec0003800000 */
[----:B------:R-:W-:Y:S05]  /*12a0*/  @!P1 BRA `(.L_x_23449) ;  /* 0x0000000000149947 */ /* 0x000fea0003800000 */
[----:B-----5:R-:W-:Y:S01]  /*12b0*/  FADD.FTZ R109, R93, R109 ;  /* 0x0000006d5d6d7221 */ /* 0x020fe20000010000 */
[----:B------:R-:W-:Y:S06]  /*12c0*/  BRA `(.L_x_23449) ;  /* 0x00000000000c7947 */ /* 0x000fec0003800000 */
.L_x_23448:
[----:B-----5:R-:W-:-:S05]  /*12d0*/  HADD2.F32 R110, -RZ, R86.H1_H1 ;  /* 0x30000056ff6e7230 */ /* 0x020fca0000004100 */
[----:B------:R-:W-:-:S04]  /*12e0*/  FADD.FTZ R109, R110, R109 ;  /* 0x0000006d6e6d7221 */ /* 0x000fc80000010000 */
[----:B------:R-:W-:-:S07]  /*12f0*/  @P1 FADD.FTZ R109, R93, R109 ;  /* 0x0000006d5d6d1221 */ /* 0x000fce0000010000 */
.L_x_23449:
[----:B------:R-:W-:Y:S01]  /*1300*/  HADD2.F32 R110, -RZ, R111.H0_H0 ;  /* 0x2000006fff6e7230 */ /* 0x000fe20000004100 */
[----:B------:R-:W-:Y:S06]  /*1310*/  @P2 BRA `(.L_x_23450) ;  /* 0x00000000000c2947 */ /* 0x000fec0003800000 */
[----:B------:R-:W-:Y:S05]  /*1320*/  @!P1 BRA `(.L_x_23451) ;  /* 0x0000000000149947 */ /* 0x000fea0003800000 */
[----:B-----5:R-:W-:Y:S01]  /*1330*/  FADD.FTZ R110, R94, R110 ;  /* 0x0000006e5e6e7221 */ /* 0x020fe20000010000 */
[----:B------:R-:W-:Y:S06]  /*1340*/  BRA `(.L_x_23451) ;  /* 0x00000000000c7947 */ /* 0x000fec0003800000 */
.L_x_23450:
[----:B-----5:R-:W-:-:S05]  /*1350*/  HADD2.F32 R137, -RZ, R87.H0_H0 ;  /* 0x20000057ff897230 */ /* 0x020fca0000004100 */
[----:B------:R-:W-:-:S04]  /*1360*/  FADD.FTZ R110, R137, R110 ;  /* 0x0000006e896e7221 */ /* 0x000fc80000010000 */
[----:B------:R-:W-:-:S07]  /*1370*/  @P1 FADD.FTZ R110, R94, R110 ;  /* 0x0000006e5e6e1221 */ /* 0x000fce0000010000 */
.L_x_23451:
[----:B------:R-:W-:Y:S01]  /*1380*/  HADD2.F32 R111, -RZ, R111.H1_H1 ;  /* 0x3000006fff6f7230 */ /* 0x000fe20000004100 */
[----:B------:R-:W-:Y:S06]  /*1390*/  @P2 BRA `(.L_x_23452) ;  /* 0x00000000000c2947 */ /* 0x000fec0003800000 */
[----:B------:R-:W-:Y:S05]  /*13a0*/  @!P1 BRA `(.L_x_23453) ;  /* 0x0000000000149947 */ /* 0x000fea0003800000 */
[----:B-----5:R-:W-:Y:S01]  /*13b0*/  FADD.FTZ R111, R95, R111 ;  /* 0x0000006f5f6f7221 */ /* 0x020fe20000010000 */
[----:B------:R-:W-:Y:S06]  /*13c0*/  BRA `(.L_x_23453) ;  /* 0x00000000000c7947 */ /* 0x000fec0003800000 */
.L_x_23452:
[----:B-----5:R-:W-:-:S05]  /*13d0*/  HADD2.F32 R138, -RZ, R87.H1_H1 ;  /* 0x30000057ff8a7230 */ /* 0x020fca0000004100 */
[----:B------:R-:W-:-:S04]  /*13e0*/  FADD.FTZ R111, R138, R111 ;  /* 0x0000006f8a6f7221 */ /* 0x000fc80000010000 */
[----:B------:R-:W-:-:S07]  /*13f0*/  @P1 FADD.FTZ R111, R95, R111 ;  /* 0x0000006f5f6f1221 */ /* 0x000fce0000010000 */
.L_x_23453:
[----:B------:R-:W-:-:S04]  /*1400*/  LEA R138, P1, R136, UR10, 0x5 ;  /* 0x0000000a888a7c11 */ /* 0x000fc8000f8228ff */
[C---:B------:R-:W-:Y:S02]  /*1410*/  LEA.HI.X R139, R136.reuse, UR11, RZ, 0x5, P1 ;  /* 0x0000000b888b7c11 */ /* 0x040fe400088f2cff */
[----:B------:R-:W-:-:S03]  /*1420*/  IADD3 R136, R136, 0x80, RZ ;  /* 0x0000008088887810 */ /* 0x000fc60007ffe0ff */
[----:B------:R2:W-:Y:S04]  /*1430*/  STG.E.128 desc[UR4][R138.64], R104 ;  /* 0x000000688a007986 */ /* 0x0005e8000c101d04 */
[----:B------:R2:W-:Y:S02]  /*1440*/  STG.E.128 desc[UR4][R138.64+0x10], R108 ;  /* 0x0000106c8a007986 */ /* 0x0005e4000c101d04 */
.L_x_23437:
[----:B------:R-:W-:Y:S05]  /*1450*/  BSYNC B0 ;  /* 0x0000000000007941 */ /* 0x000fea0003800000 */
.L_x_23436:
        /* <DEDUP_REMOVED lines=24> */
.L_x_23456:
[----:B-----5:R-:W-:-:S05]  /*15e0*/  HADD2.F32 R113, -RZ, R84.H0_H0 ;  /* 0x20000054ff717230 */ /* 0x020fca0000004100 */
[----:B------:R-:W-:-:S04]  /*15f0*/  FADD.FTZ R112, R113, R112 ;  /* 0x0000007071707221 */ /* 0x000fc80000010000 */
[----:B------:R-:W-:-:S07]  /*1600*/  @P1 FADD.FTZ R112, R88, R112 ;  /* 0x0000007058701221 */ /* 0x000fce0000010000 */
.L_x_23457:
[----:B------:R-:W-:Y:S01]  /*1610*/  HADD2.F32 R113, -RZ, R116.H1_H1 ;  /* 0x30000074ff717230 */ /* 0x000fe20000004100 */
[----:B------:R-:W-:Y:S06]  /*1620*/  @P2 BRA `(.L_x_23458) ;  /* 0x00000000000c2947 */ /* 0x000fec0003800000 */
[----:B------:R-:W-:Y:S05]  /*1630*/  @!P1 BRA `(.L_x_23459) ;  /* 0x0000000000149947 */ /* 0x000fea0003800000 */
[----:B-----5:R-:W-:Y:S01]  /*1640*/  FADD.FTZ R113, R89, R113 ;  /* 0x0000007159717221 */ /* 0x020fe20000010000 */
[----:B------:R-:W-:Y:S06]  /*1650*/  BRA `(.L_x_23459) ;  /* 0x00000000000c7947 */ /* 0x000fec0003800000 */
.L_x_23458:
[----:B-----5:R-:W-:-:S05]  /*1660*/  HADD2.F32 R114, -RZ, R84.H1_H1 ;  /* 0x30000054ff727230 */ /* 0x020fca0000004100 */
[----:B------:R-:W-:-:S04]  /*1670*/  FADD.FTZ R113, R114, R113 ;  /* 0x0000007172717221 */ /* 0x000fc80000010000 */
[----:B------:R-:W-:-:S07]  /*1680*/  @P1 FADD.FTZ R113, R89, R113 ;  /* 0x0000007159711221 */ /* 0x000fce0000010000 */
.L_x_23459:
[----:B------:R-:W-:Y:S01]  /*1690*/  HADD2.F32 R114, -RZ, R117.H0_H0 ;  /* 0x20000075ff727230 */ /* 0x000fe20000004100 */
[----:B------:R-:W-:Y:S06]  /*16a0*/  @P2 BRA `(.L_x_23460) ;  /* 0x00000000000c2947 */ /* 0x000fec0003800000 */
[----:B------:R-:W-:Y:S05]  /*16b0*/  @!P1 BRA `(.L_x_23461) ;  /* 0x0000000000149947 */ /* 0x000fea0003800000 */
[----:B-----5:R-:W-:Y:S01]  /*16c0*/  FADD.FTZ R114, R90, R114 ;  /* 0x000000725a727221 */ /* 0x020fe20000010000 */
[----:B------:R-:W-:Y:S06]  /*16d0*/  BRA `(.L_x_23461) ;  /* 0x00000000000c7947 */ /* 0x000fec0003800000 */
.L_x_23460:
[----:B-----5:R-:W-:-:S05]  /*16e0*/  HADD2.F32 R115, -RZ, R85.H0_H0 ;  /* 0x20000055ff737230 */ /* 0x020fca0000004100 */
[----:B------:R-:W-:-:S04]  /*16f0*/  FADD.FTZ R114, R115, R114 ;  /* 0x0000007273727221 */ /* 0x000fc80000010000 */
[----:B------:R-:W-:-:S07]  /*1700*/  @P1 FADD.FTZ R114, R90, R114 ;  /* 0x000000725a721221 */ /* 0x000fce0000010000 */
.L_x_23461:
[----:B------:R-:W-:Y:S01]  /*1710*/  HADD2.F32 R115, -RZ, R117.H1_H1 ;  /* 0x30000075ff737230 */ /* 0x000fe20000004100 */
[----:B------:R-:W-:Y:S06]  /*1720*/  @P2 BRA `(.L_x_23462) ;  /* 0x00000000000c2947 */ /* 0x000fec0003800000 */
[----:B------:R-:W-:Y:S05]  /*1730*/  @!P1 BRA `(.L_x_23463) ;  /* 0x0000000000149947 */ /* 0x000fea0003800000 */
[----:B-----5:R-:W-:Y:S01]  /*1740*/  FADD.FTZ R115, R91, R115 ;  /* 0x000000735b737221 */ /* 0x020fe20000010000 */
[----:B------:R-:W-:Y:S06]  /*1750*/  BRA `(.L_x_23463) ;  /* 0x00000000000c7947 */ /* 0x000fec0003800000 */
.L_x_23462:
[----:B-----5:R-:W-:-:S05]  /*1760*/  HADD2.F32 R116, -RZ, R85.H1_H1 ;  /* 0x30000055ff747230 */ /* 0x020fca0000004100 */
[----:B------:R-:W-:-:S04]  /*1770*/  FADD.FTZ R115, R116, R115 ;  /* 0x0000007374737221 */ /* 0x000fc80000010000 */
[----:B------:R-:W-:-:S07]  /*1780*/  @P1 FADD.FTZ R115, R91, R115 ;  /* 0x000000735b731221 */ /* 0x000fce0000010000 */
.L_x_23463:
[----:B------:R-:W-:Y:S01]  /*1790*/  HADD2.F32 R116, -RZ, R118.H0_H0 ;  /* 0x20000076ff747230 */ /* 0x000fe20000004100 */
[----:B------:R-:W-:Y:S06]  /*17a0*/  @P2 BRA `(.L_x_23464) ;  /* 0x00000000000c2947 */ /* 0x000fec0003800000 */
[----:B------:R-:W-:Y:S05]  /*17b0*/  @!P1 BRA `(.L_x_23465) ;  /* 0x0000000000149947 */ /* 0x000fea0003800000 */
[----:B-----5:R-:W-:Y:S01]  /*17c0*/  FADD.FTZ R116, R92, R116 ;  /* 0x000000745c747221 */ /* 0x020fe20000010000 */
[----:B------:R-:W-:Y:S06]  /*17d0*/  BRA `(.L_x_23465) ;  /* 0x00000000000c7947 */ /* 0x000fec0003800000 */
.L_x_23464:
[----:B-----5:R-:W-:-:S05]  /*17e0*/  HADD2.F32 R117, -RZ, R86.H0_H0 ;  /* 0x20000056ff757230 */ /* 0x020fca0000004100 */
[----:B------:R-:W-:-:S04]  /*17f0*/  FADD.FTZ R116, R117, R116 ;  /* 0x0000007475747221 */ /* 0x000fc80000010000 */
[----:B------:R-:W-:-:S07]  /*1800*/  @P1 FADD.FTZ R116, R92, R116 ;  /* 0x000000745c741221 */ /* 0x000fce0000010000 */
.L_x_23465:
[----:B------:R-:W-:Y:S01]  /*1810*/  HADD2.F32 R117, -RZ, R118.H1_H1 ;  /* 0x30000076ff757230 */ /* 0x000fe20000004100 */
[----:B------:R-:W-:Y:S06]  /*1820*/  @P2 BRA `(.L_x_23466) ;  /* 0x00000000000c2947 */ /* 0x000fec0003800000 */
[----:B------:R-:W-:Y:S05]  /*1830*/  @!P1 BRA `(.L_x_23467) ;  /* 0x0000000000149947 */ /* 0x000fea0003800000 */
[----:B-----5:R-:W-:Y:S01]  /*1840*/  FADD.FTZ R117, R93, R117 ;  /* 0x000000755d757221 */ /* 0x020fe20000010000 */
[----:B------:R-:W-:Y:S06]  /*1850*/  BRA `(.L_x_23467) ;  /* 0x00000000000c7947 */ /* 0x000fec0003800000 */
.L_x_23466:
[----:B-----5:R-:W-:-:S05]  /*1860*/  HADD2.F32 R118, -RZ, R86.H1_H1 ;  /* 0x30000056ff767230 */ /* 0x020fca0000004100 */
[----:B------:R-:W-:-:S04]  /*1870*/  FADD.FTZ R117, R118, R117 ;  /* 0x0000007576757221 */ /* 0x000fc80000010000 */
[----:B------:R-:W-:-:S07]  /*1880*/  @P1 FADD.FTZ R117, R93, R117 ;  /* 0x000000755d751221 */ /* 0x000fce0000010000 */
.L_x_23467:
[----:B------:R-:W-:Y:S01]  /*1890*/  HADD2.F32 R118, -RZ, R119.H0_H0 ;  /* 0x20000077ff767230 */ /* 0x000fe20000004100 */
[----:B------:R-:W-:Y:S06]  /*18a0*/  @P2 BRA `(.L_x_23468) ;  /* 0x00000000000c2947 */ /* 0x000fec0003800000 */
[----:B------:R-:W-:Y:S05]  /*18b0*/  @!P1 BRA `(.L_x_23469) ;  /* 0x0000000000149947 */ /* 0x000fea0003800000 */
[----:B-----5:R-:W-:Y:S01]  /*18c0*/  FADD.FTZ R118, R94, R118 ;  /* 0x000000765e767221 */ /* 0x020fe20000010000 */
[----:B------:R-:W-:Y:S06]  /*18d0*/  BRA `(.L_x_23469) ;  /* 0x00000000000c7947 */ /* 0x000fec0003800000 */
.L_x_23468:
[----:B-----5:R-:W-:-:S05]  /*18e0*/  HADD2.F32 R137, -RZ, R87.H0_H0 ;  /* 0x20000057ff897230 */ /* 0x020fca0000004100 */
[----:B------:R-:W-:-:S04]  /*18f0*/  FADD.FTZ R118, R137, R118 ;  /* 0x0000007689767221 */ /* 0x000fc80000010000 */
[----:B------:R-:W-:-:S07]  /*1900*/  @P1 FADD.FTZ R118, R94, R118 ;  /* 0x000000765e761221 */ /* 0x000fce0000010000 */
.L_x_23469:
[----:B------:R-:W-:Y:S01]  /*1910*/  HADD2.F32 R119, -RZ, R119.H1_H1 ;  /* 0x30000077ff777230 */ /* 0x000fe20000004100 */
[----:B------:R-:W-:Y:S06]  /*1920*/  @P2 BRA `(.L_x_23470) ;  /* 0x00000000000c2947 */ /* 0x000fec0003800000 */
[----:B------:R-:W-:Y:S05]  /*1930*/  @!P1 BRA `(.L_x_23471) ;  /* 0x0000000000149947 */ /* 0x000fea0003800000 */
[----:B-----5:R-:W-:Y:S01]  /*1940*/  FADD.FTZ R119, R95, R119 ;  /* 0x000000775f777221 */ /* 0x020fe20000010000 */
[----:B------:R-:W-:Y:S06]  /*1950*/  BRA `(.L_x_23471) ;  /* 0x00000000000c7947 */ /* 0x000fec0003800000 */
.L_x_23470:
[----:B-----5:R-:W-:-:S05]  /*1960*/  HADD2.F32 R138, -RZ, R87.H1_H1 ;  /* 0x30000057ff8a7230 */ /* 0x020fca0000004100 */
[----:B------:R-:W-:-:S04]  /*1970*/  FADD.FTZ R119, R138, R119 ;  /* 0x000000778a777221 */ /* 0x000fc80000010000 */
[----:B------:R-:W-:-:S07]  /*1980*/  @P1 FADD.FTZ R119, R95, R119 ;  /* 0x000000775f771221 */ /* 0x000fce0000010000 */
.L_x_23471:
[----:B------:R-:W-:-:S04]  /*1990*/  LEA R138, P1, R136, UR10, 0x5 ;  /* 0x0000000a888a7c11 */ /* 0x000fc8000f8228ff */
[C---:B------:R-:W-:Y:S02]  /*19a0*/  LEA.HI.X R139, R136.reuse, UR11, RZ, 0x5, P1 ;  /* 0x0000000b888b7c11 */ /* 0x040fe400088f2cff */
[----:B------:R-:W-:-:S03]  /*19b0*/  IADD3 R136, R136, 0x80, RZ ;  /* 0x0000008088887810 */ /* 0x000fc60007ffe0ff */
[----:B------:R3:W-:Y:S04]  /*19c0*/  STG.E.128 desc[UR4][R138.64], R112 ;  /* 0x000000708a007986 */ /* 0x0007e8000c101d04 */
[----:B------:R3:W-:Y:S02]  /*19d0*/  STG.E.128 desc[UR4][R138.64+0x10], R116 ;  /* 0x000010748a007986 */ /* 0x0007e4000c101d04 */
.L_x_23455:
[----:B------:R-:W-:Y:S05]  /*19e0*/  BSYNC B0 ;  /* 0x0000000000007941 */ /* 0x000fea0003800000 */
.L_x_23454:
        /* <DEDUP_REMOVED lines=24> */
.L_x_23474:
[----:B-----5:R-:W-:-:S05]  /*1b70*/  HADD2.F32 R121, -RZ, R84.H0_H0 ;  /* 0x20000054ff797230 */ /* 0x020fca0000004100 */
[----:B------:R-:W-:-:S04]  /*1b80*/  FADD.FTZ R120, R121, R120 ;  /* 0x0000007879787221 */ /* 0x000fc80000010000 */
[----:B------:R-:W-:-:S07]  /*1b90*/  @P1 FADD.FTZ R120, R88, R120 ;  /* 0x0000007858781221 */ /* 0x000fce0000010000 */
.L_x_23475:
[----:B------:R-:W-:Y:S01]  /*1ba0*/  HADD2.F32 R121, -RZ, R124.H1_H1 ;  /* 0x3000007cff797230 */ /* 0x000fe20000004100 */
[----:B------:R-:W-:Y:S06]  /*1bb0*/  @P2 BRA `(.L_x_23476) ;  /* 0x00000000000c2947 */ /* 0x000fec0003800000 */
[----:B------:R-:W-:Y:S05]  /*1bc0*/  @!P1 BRA `(.L_x_23477) ;  /* 0x0000000000149947 */ /* 0x000fea0003800000 */
[----:B-----5:R-:W-:Y:S01]  /*1bd0*/  FADD.FTZ R121, R89, R121 ;  /* 0x0000007959797221 */ /* 0x020fe20000010000 */
[----:B------:R-:W-:Y:S06]  /*1be0*/  BRA `(.L_x_23477) ;  /* 0x00000000000c7947 */ /* 0x000fec0003800000 */
.L_x_23476:
[----:B-----5:R-:W-:-:S05]  /*1bf0*/  HADD2.F32 R122, -RZ, R84.H1_H1 ;  /* 0x30000054ff7a7230 */ /* 0x020fca0000004100 */
[----:B------:R-:W-:-:S04]  /*1c00*/  FADD.FTZ R121, R122, R121 ;  /* 0x000000797a797221 */ /* 0x000fc80000010000 */
[----:B------:R-:W-:-:S07]  /*1c10*/  @P1 FADD.FTZ R121, R89, R121 ;  /* 0x0000007959791221 */ /* 0x000fce0000010000 */
.L_x_23477:
[----:B------:R-:W-:Y:S01]  /*1c20*/  HADD2.F32 R122, -RZ, R125.H0_H0 ;  /* 0x2000007dff7a7230 */ /* 0x000fe20000004100 */
[----:B------:R-:W-:Y:S06]  /*1c30*/  @P2 BRA `(.L_x_23478) ;  /* 0x00000000000c2947 */ /* 0x000fec0003800000 */
[----:B------:R-:W-:Y:S05]  /*1c40*/  @!P1 BRA `(.L_x_23479) ;  /* 0x0000000000149947 */ /* 0x000fea0003800000 */
[----:B-----5:R-:W-:Y:S01]  /*1c50*/  FADD.FTZ R122, R90, R122 ;  /* 0x0000007a5a7a7221 */ /* 0x020fe20000010000 */
[----:B------:R-:W-:Y:S06]  /*1c60*/  BRA `(.L_x_23479) ;  /* 0x00000000000c7947 */ /* 0x000fec0003800000 */
.L_x_23478:
[----:B-----5:R-:W-:-:S05]  /*1c70*/  HADD2.F32 R123, -RZ, R85.H0_H0 ;  /* 0x20000055ff7b7230 */ /* 0x020fca0000004100 */
[----:B------:R-:W-:-:S04]  /*1c80*/  FADD.FTZ R122, R123, R122 ;  /* 0x0000007a7b7a7221 */ /* 0x000fc80000010000 */
[----:B------:R-:W-:-:S07]  /*1c90*/  @P1 FADD.FTZ R122, R90, R122 ;  /* 0x0000007a5a7a1221 */ /* 0x000fce0000010000 */
.L_x_23479:
[----:B------:R-:W-:Y:S01]  /*1ca0*/  HADD2.F32 R123, -RZ, R125.H1_H1 ;  /* 0x3000007dff7b7230 */ /* 0x000fe20000004100 */
[----:B------:R-:W-:Y:S06]  /*1cb0*/  @P2 BRA `(.L_x_23480) ;  /* 0x00000000000c2947 */ /* 0x000fec0003800000 */
[----:B------:R-:W-:Y:S05]  /*1cc0*/  @!P1 BRA `(.L_x_23481) ;  /* 0x0000000000149947 */ /* 0x000fea0003800000 */
[----:B-----5:R-:W-:Y:S01]  /*1cd0*/  FADD.FTZ R123, R91, R123 ;  /* 0x0000007b5b7b7221 */ /* 0x020fe20000010000 */
[----:B------:R-:W-:Y:S06]  /*1ce0*/  BRA `(.L_x_23481) ;  /* 0x00000000000c7947 */ /* 0x000fec0003800000 */
.L_x_23480:
[----:B-----5:R-:W-:-:S05]  /*1cf0*/  HADD2.F32 R124, -RZ, R85.H1_H1 ;  /* 0x30000055ff7c7230 */ /* 0x020fca0000004100 */
[----:B------:R-:W-:-:S04]  /*1d00*/  FADD.FTZ R123, R124, R123 ;  /* 0x0000007b7c7b7221 */ /* 0x000fc80000010000 */
[----:B------:R-:W-:-:S07]  /*1d10*/  @P1 FADD.FTZ R123, R91, R123 ;  /* 0x0000007b5b7b1221 */ /* 0x000fce0000010000 */
.L_x_23481:
[----:B------:R-:W-:Y:S01]  /*1d20*/  HADD2.F32 R124, -RZ, R126.H0_H0 ;  /* 0x2000007eff7c7230 */ /* 0x000fe20000004100 */
[----:B------:R-:W-:Y:S06]  /*1d30*/  @P2 BRA `(.L_x_23482) ;  /* 0x00000000000c2947 */ /* 0x000fec0003800000 */
[----:B------:R-:W-:Y:S05]  /*1d40*/  @!P1 BRA `(.L_x_23483) ;  /* 0x0000000000149947 */ /* 0x000fea0003800000 */
[----:B-----5:R-:W-:Y:S01]  /*1d50*/  FADD.FTZ R124, R92, R124 ;  /* 0x0000007c5c7c7221 */ /* 0x020fe20000010000 */
[----:B------:R-:W-:Y:S06]  /*1d60*/  BRA `(.L_x_23483) ;  /* 0x00000000000c7947 */ /* 0x000fec0003800000 */
.L_x_23482:
[----:B-----5:R-:W-:-:S05]  /*1d70*/  HADD2.F32 R125, -RZ, R86.H0_H0 ;  /* 0x20000056ff7d7230 */ /* 0x020fca0000004100 */
[----:B------:R-:W-:-:S04]  /*1d80*/  FADD.FTZ R124, R125, R124 ;  /* 0x0000007c7d7c7221 */ /* 0x000fc80000010000 */
[----:B------:R-:W-:-:S07]  /*1d90*/  @P1 FADD.FTZ R124, R92, R124 ;  /* 0x0000007c5c7c1221 */ /* 0x000fce0000010000 */
.L_x_23483:
[----:B------:R-:W-:Y:S01]  /*1da0*/  HADD2.F32 R125, -RZ, R126.H1_H1 ;  /* 0x3000007eff7d7230 */ /* 0x000fe20000004100 */
[----:B------:R-:W-:Y:S06]  /*1db0*/  @P2 BRA `(.L_x_23484) ;  /* 0x00000000000c2947 */ /* 0x000fec0003800000 */
[----:B------:R-:W-:Y:S05]  /*1dc0*/  @!P1 BRA `(.L_x_23485) ;  /* 0x0000000000149947 */ /* 0x000fea0003800000 */
[----:B-----5:R-:W-:Y:S01]  /*1dd0*/  FADD.FTZ R125, R93, R125 ;  /* 0x0000007d5d7d7221 */ /* 0x020fe20000010000 */
[----:B------:R-:W-:Y:S06]  /*1de0*/  BRA `(.L_x_23485) ;  /* 0x00000000000c7947 */ /* 0x000fec0003800000 */
.L_x_23484:
[----:B-----5:R-:W-:-:S05]  /*1df0*/  HADD2.F32 R126, -RZ, R86.H1_H1 ;  /* 0x30000056ff7e7230 */ /* 0x020fca0000004100 */
[----:B------:R-:W-:-:S04]  /*1e00*/  FADD.FTZ R125, R126, R125 ;  /* 0x0000007d7e7d7221 */ /* 0x000fc80000010000 */
[----:B------:R-:W-:-:S07]  /*1e10*/  @P1 FADD.FTZ R125, R93, R125 ;  /* 0x0000007d5d7d1221 */ /* 0x000fce0000010000 */
.L_x_23485:
[----:B------:R-:W-:Y:S01]  /*1e20*/  HADD2.F32 R126, -RZ, R127.H0_H0 ;  /* 0x2000007fff7e7230 */ /* 0x000fe20000004100 */
[----:B------:R-:W-:Y:S06]  /*1e30*/  @P2 BRA `(.L_x_23486) ;  /* 0x00000000000c2947 */ /* 0x000fec0003800000 */
[----:B------:R-:W-:Y:S05]  /*1e40*/  @!P1 BRA `(.L_x_23487) ;  /* 0x0000000000149947 */ /* 0x000fea0003800000 */
[----:B-----5:R-:W-:Y:S01]  /*1e50*/  FADD.FTZ R126, R94, R126 ;  /* 0x0000007e5e7e7221 */ /* 0x020fe20000010000 */
[----:B------:R-:W-:Y:S06]  /*1e60*/  BRA `(.L_x_23487) ;  /* 0x00000000000c7947 */ /* 0x000fec0003800000 */
.L_x_23486:
[----:B-----5:R-:W-:-:S05]  /*1e70*/  HADD2.F32 R137, -RZ, R87.H0_H0 ;  /* 0x20000057ff897230 */ /* 0x020fca0000004100 */
[----:B------:R-:W-:-:S04]  /*1e80*/  FADD.FTZ R126, R137, R126 ;  /* 0x0000007e897e7221 */ /* 0x000fc80000010000 */
[----:B------:R-:W-:-:S07]  /*1e90*/  @P1 FADD.FTZ R126, R94, R126 ;  /* 0x0000007e5e7e1221 */ /* 0x000fce0000010000 */
.L_x_23487:
[----:B------:R-:W-:Y:S01]  /*1ea0*/  HADD2.F32 R127, -RZ, R127.H1_H1 ;  /* 0x3000007fff7f7230 */ /* 0x000fe20000004100 */
[----:B------:R-:W-:Y:S06]  /*1eb0*/  @P2 BRA `(.L_x_23488) ;  /* 0x00000000000c2947 */ /* 0x000fec0003800000 */
[----:B------:R-:W-:Y:S05]  /*1ec0*/  @!P1 BRA `(.L_x_23489) ;  /* 0x0000000000149947 */ /* 0x000fea0003800000 */
[----:B-----5:R-:W-:Y:S01]  /*1ed0*/  FADD.FTZ R127, R95, R127 ;  /* 0x0000007f5f7f7221 */ /* 0x020fe20000010000 */
[----:B------:R-:W-:Y:S06]  /*1ee0*/  BRA `(.L_x_23489) ;  /* 0x00000000000c7947 */ /* 0x000fec0003800000 */
.L_x_23488:
[----:B-----5:R-:W-:-:S05]  /*1ef0*/  HADD2.F32 R138, -RZ, R87.H1_H1 ;  /* 0x30000057ff8a7230 */ /* 0x020fca0000004100 */
[----:B------:R-:W-:-:S04]  /*1f00*/  FADD.FTZ R127, R138, R127 ;  /* 0x0000007f8a7f7221 */ /* 0x000fc80000010000 */
[----:B------:R-:W-:-:S07]  /*1f10*/  @P1 FADD.FTZ R127, R95, R127 ;  /* 0x0000007f5f7f1221 */ /* 0x000fce0000010000 */
.L_x_23489:
[----:B------:R-:W-:-:S04]  /*1f20*/  LEA R138, P1, R136, UR10, 0x5 ;  /* 0x0000000a888a7c11 */ /* 0x000fc8000f8228ff */
[C---:B------:R-:W-:Y:S02]  /*1f30*/  LEA.HI.X R139, R136.reuse, UR11, RZ, 0x5, P1 ;  /* 0x0000000b888b7c11 */ /* 0x040fe400088f2cff */
[----:B------:R-:W-:-:S03]  /*1f40*/  IADD3 R136, R136, 0x80, RZ ;  /* 0x0000008088887810 */ /* 0x000fc60007ffe0ff */
[----:B------:R4:W-:Y:S04]  /*1f50*/  STG.E.128 desc[UR4][R138.64], R120 ;  /* 0x000000788a007986 */ /* 0x0009e8000c101d04 */
[----:B------:R4:W-:Y:S02]  /*1f60*/  STG.E.128 desc[UR4][R138.64+0x10], R124 ;  /* 0x0000107c8a007986 */ /* 0x0009e4000c101d04 */
.L_x_23473:
[----:B------:R-:W-:Y:S05]  /*1f70*/  BSYNC B0 ;  /* 0x0000000000007941 */ /* 0x000fea0003800000 */
.L_x_23472:
        /* <DEDUP_REMOVED lines=24> */
.L_x_23492:
[----:B-----5:R-:W-:-:S05]  /*2100*/  HADD2.F32 R129, -RZ, R84.H0_H0 ;  /* 0x20000054ff817230 */ /* 0x020fca0000004100 */
[----:B------:R-:W-:-:S04]  /*2110*/  FADD.FTZ R128, R129, R128 ;  /* 0x0000008081807221 */ /* 0x000fc80000010000 */
[----:B------:R-:W-:-:S07]  /*2120*/  @P1 FADD.FTZ R128, R88, R128 ;  /* 0x0000008058801221 */ /* 0x000fce0000010000 */
.L_x_23493:
[----:B------:R-:W-:Y:S01]  /*2130*/  HADD2.F32 R129, -RZ, R132.H1_H1 ;  /* 0x30000084ff817230 */ /* 0x000fe20000004100 */
[----:B------:R-:W-:Y:S06]  /*2140*/  @P2 BRA `(.L_x_23494) ;  /* 0x00000000000c2947 */ /* 0x000fec0003800000 */
[----:B------:R-:W-:Y:S05]  /*2150*/  @!P1 BRA `(.L_x_23495) ;  /* 0x0000000000149947 */ /* 0x000fea0003800000 */
[----:B-----5:R-:W-:Y:S01]  /*2160*/  FADD.FTZ R129, R89, R129 ;  /* 0x0000008159817221 */ /* 0x020fe20000010000 */
[----:B------:R-:W-:Y:S06]  /*2170*/  BRA `(.L_x_23495) ;  /* 0x00000000000c7947 */ /* 0x000fec0003800000 */
.L_x_23494:
[----:B-----5:R-:W-:-:S05]  /*2180*/  HADD2.F32 R130, -RZ, R84.H1_H1 ;  /* 0x30000054ff827230 */ /* 0x020fca0000004100 */
[----:B------:R-:W-:-:S04]  /*2190*/  FADD.FTZ R129, R130, R129 ;  /* 0x0000008182817221 */ /* 0x000fc80000010000 */
[----:B------:R-:W-:-:S07]  /*21a0*/  @P1 FADD.FTZ R129, R89, R129 ;  /* 0x0000008159811221 */ /* 0x000fce0000010000 */
.L_x_23495:
[----:B------:R-:W-:Y:S01]  /*21b0*/  HADD2.F32 R130, -RZ, R133.H0_H0 ;  /* 0x20000085ff827230 */ /* 0x000fe20000004100 */
[----:B------:R-:W-:Y:S06]  /*21c0*/  @P2 BRA `(.L_x_23496) ;  /* 0x00000000000c2947 */ /* 0x000fec0003800000 */
[----:B------:R-:W-:Y:S05]  /*21d0*/  @!P1 BRA `(.L_x_23497) ;  /* 0x0000000000149947 */ /* 0x000fea0003800000 */
[----:B-----5:R-:W-:Y:S01]  /*21e0*/  FADD.FTZ R130, R90, R130 ;  /* 0x000000825a827221 */ /* 0x020fe20000010000 */
[----:B------:R-:W-:Y:S06]  /*21f0*/  BRA `(.L_x_23497) ;  /* 0x00000000000c7947 */ /* 0x000fec0003800000 */
.L_x_23496:
[----:B-----5:R-:W-:-:S05]  /*2200*/  HADD2.F32 R131, -RZ, R85.H0_H0 ;  /* 0x20000055ff837230 */ /* 0x020fca0000004100 */
[----:B------:R-:W-:-:S04]  /*2210*/  FADD.FTZ R130, R131, R130 ;  /* 0x0000008283827221 */ /* 0x000fc80000010000 */
[----:B------:R-:W-:-:S07]  /*2220*/  @P1 FADD.FTZ R130, R90, R130 ;  /* 0x000000825a821221 */ /* 0x000fce0000010000 */
.L_x_23497:
[----:B------:R-:W-:Y:S01]  /*2230*/  HADD2.F32 R131, -RZ, R133.H1_H1 ;  /* 0x30000085ff837230 */ /* 0x000fe20000004100 */
[----:B------:R-:W-:Y:S06]  /*2240*/  @P2 BRA `(.L_x_23498) ;  /* 0x00000000000c2947 */ /* 0x000fec0003800000 */
[----:B------:R-:W-:Y:S05]  /*2250*/  @!P1 BRA `(.L_x_23499) ;  /* 0x0000000000149947 */ /* 0x000fea0003800000 */
[----:B-----5:R-:W-:Y:S01]  /*2260*/  FADD.FTZ R131, R91, R131 ;  /* 0x000000835b837221 */ /* 0x020fe20000010000 */
[----:B------:R-:W-:Y:S06]  /*2270*/  BRA `(.L_x_23499) ;  /* 0x00000000000c7947 */ /* 0x000fec0003800000 */
.L_x_23498:
[----:B-----5:R-:W-:-:S05]  /*2280*/  HADD2.F32 R132, -RZ, R85.H1_H1 ;  /* 0x30000055ff847230 */ /* 0x020fca0000004100 */
[----:B------:R-:W-:-:S04]  /*2290*/  FADD.FTZ R131, R132, R131 ;  /* 0x0000008384837221 */ /* 0x000fc80000010000 */
[----:B------:R-:W-:-:S07]  /*22a0*/  @P1 FADD.FTZ R131, R91, R131 ;  /* 0x000000835b831221 */ /* 0x000fce0000010000 */
.L_x_23499:
[----:B------:R-:W-:Y:S01]  /*22b0*/  HADD2.F32 R132, -RZ, R134.H0_H0 ;  /* 0x20000086ff847230 */ /* 0x000fe20000004100 */
[----:B------:R-:W-:Y:S06]  /*22c0*/  @P2 BRA `(.L_x_23500) ;  /* 0x00000000000c2947 */ /* 0x000fec0003800000 */
[----:B------:R-:W-:Y:S05]  /*22d0*/  @!P1 BRA `(.L_x_23501) ;  /* 0x0000000000149947 */ /* 0x000fea0003800000 */
[----:B-----5:R-:W-:Y:S01]  /*22e0*/  FADD.FTZ R132, R92, R132 ;  /* 0x000000845c847221 */ /* 0x020fe20000010000 */
[----:B------:R-:W-:Y:S06]  /*22f0*/  BRA `(.L_x_23501) ;  /* 0x00000000000c7947 */ /* 0x000fec0003800000 */
.L_x_23500:
[----:B-----5:R-:W-:-:S05]  /*2300*/  HADD2.F32 R133, -RZ, R86.H0_H0 ;  /* 0x20000056ff857230 */ /* 0x020fca0000004100 */
[----:B------:R-:W-:-:S04]  /*2310*/  FADD.FTZ R132, R133, R132 ;  /* 0x0000008485847221 */ /* 0x000fc80000010000 */
[----:B------:R-:W-:-:S07]  /*2320*/  @P1 FADD.FTZ R132, R92, R132 ;  /* 0x000000845c841221 */ /* 0x000fce0000010000 */
.L_x_23501:
[----:B------:R-:W-:Y:S01]  /*2330*/  HADD2.F32 R133, -RZ, R134.H1_H1 ;  /* 0x30000086ff857230 */ /* 0x000fe20000004100 */
[----:B------:R-:W-:Y:S06]  /*2340*/  @P2 BRA `(.L_x_23502) ;  /* 0x00000000000c2947 */ /* 0x000fec0003800000 */
[----:B------:R-:W-:Y:S05]  /*2350*/  @!P1 BRA `(.L_x_23503) ;  /* 0x0000000000149947 */ /* 0x000fea0003800000 */
[----:B-----5:R-:W-:Y:S01]  /*2360*/  FADD.FTZ R133, R93, R133 ;  /* 0x000000855d857221 */ /* 0x020fe20000010000 */
[----:B------:R-:W-:Y:S06]  /*2370*/  BRA `(.L_x_23503) ;  /* 0x00000000000c7947 */ /* 0x000fec0003800000 */
.L_x_23502:
[----:B-----5:R-:W-:-:S05]  /*2380*/  HADD2.F32 R134, -RZ, R86.H1_H1 ;  /* 0x30000056ff867230 */ /* 0x020fca0000004100 */
[----:B------:R-:W-:-:S04]  /*2390*/  FADD.FTZ R133, R134, R133 ;  /* 0x0000008586857221 */ /* 0x000fc80000010000 */
[----:B------:R-:W-:-:S07]  /*23a0*/  @P1 FADD.FTZ R133, R93, R133 ;  /* 0x000000855d851221 */ /* 0x000fce0000010000 */
.L_x_23503:
[----:B------:R-:W-:Y:S01]  /*23b0*/  HADD2.F32 R134, -RZ, R135.H0_H0 ;  /* 0x20000087ff867230 */ /* 0x000fe20000004100 */
[----:B------:R-:W-:Y:S06]  /*23c0*/  @P2 BRA `(.L_x_23504) ;  /* 0x00000000000c2947 */ /* 0x000fec0003800000 */
[----:B------:R-:W-:Y:S05]  /*23d0*/  @!P1 BRA `(.L_x_23505) ;  /* 0x0000000000149947 */ /* 0x000fea0003800000 */
[----:B-----5:R-:W-:Y:S01]  /*23e0*/  FADD.FTZ R134, R94, R134 ;  /* 0x000000865e867221 */ /* 0x020fe20000010000 */
[----:B------:R-:W-:Y:S06]  /*23f0*/  BRA `(.L_x_23505) ;  /* 0x00000000000c7947 */ /* 0x000fec0003800000 */
.L_x_23504:
[----:B-----5:R-:W-:-:S05]  /*2400*/  HADD2.F32 R137, -RZ, R87.H0_H0 ;  /* 0x20000057ff897230 */ /* 0x020fca0000004100 */
[----:B------:R-:W-:-:S04]  /*2410*/  FADD.FTZ R134, R137, R134 ;  /* 0x0000008689867221 */ /* 0x000fc80000010000 */
[----:B------:R-:W-:-:S07]  /*2420*/  @P1 FADD.FTZ R134, R94, R134 ;  /* 0x000000865e861221 */ /* 0x000fce0000010000 */
.L_x_23505:
[----:B------:R-:W-:Y:S01]  /*2430*/  HADD2.F32 R135, -RZ, R135.H1_H1 ;  /* 0x30000087ff877230 */ /* 0x000fe20000004100 */
[----:B------:R-:W-:Y:S06]  /*2440*/  @P2 BRA `(.L_x_23506) ;  /* 0x00000000000c2947 */ /* 0x000fec0003800000 */
[----:B------:R-:W-:Y:S05]  /*2450*/  @!P1 BRA `(.L_x_23507) ;  /* 0x0000000000149947 */ /* 0x000fea0003800000 */
[----:B-----5:R-:W-:Y:S01]  /*2460*/  FADD.FTZ R135, R95, R135 ;  /* 0x000000875f877221 */ /* 0x020fe20000010000 */
[----:B------:R-:W-:Y:S06]  /*2470*/  BRA `(.L_x_23507) ;  /* 0x00000000000c7947 */ /* 0x000fec0003800000 */
.L_x_23506:
[----:B-----5:R-:W-:-:S05]  /*2480*/  HADD2.F32 R138, -RZ, R87.H1_H1 ;  /* 0x30000057ff8a7230 */ /* 0x020fca0000004100 */
[----:B------:R-:W-:-:S04]  /*2490*/  FADD.FTZ R135, R138, R135 ;  /* 0x000000878a877221 */ /* 0x000fc80000010000 */
[----:B------:R-:W-:-:S07]  /*24a0*/  @P1 FADD.FTZ R135, R95, R135 ;  /* 0x000000875f871221 */ /* 0x000fce0000010000 */
.L_x_23507:
[----:B------:R-:W-:-:S04]  /*24b0*/  LEA R138, P1, R136, UR10, 0x5 ;  /* 0x0000000a888a7c11 */ /* 0x000fc8000f8228ff */
[----:B------:R-:W-:-:S05]  /*24c0*/  LEA.HI.X R139, R136, UR11, RZ, 0x5, P1 ;  /* 0x0000000b888b7c11 */ /* 0x000fca00088f2cff */
[----:B------:R0:W-:Y:S04]  /*24d0*/  STG.E.128 desc[UR4][R138.64], R128 ;  /* 0x000000808a007986 */ /* 0x0001e8000c101d04 */
[----:B------:R0:W-:Y:S02]  /*24e0*/  STG.E.128 desc[UR4][R138.64+0x10], R132 ;  /* 0x000010848a007986 */ /* 0x0001e4000c101d04 */
.L_x_23491:
[----:B------:R-:W-:Y:S05]  /*24f0*/  BSYNC B0 ;  /* 0x0000000000007941 */ /* 0x000fea0003800000 */
.L_x_23490:
        /* <DEDUP_REMOVED lines=154> */
.L_x_23530:
        /* <DEDUP_REMOVED lines=103> */
[----:B------:R-:W-:-:S02]  /*3510*/  F2FP.F16.F32.PACK_AB R138, R139, R138 ;  /* 0x0000008a8b8a723e */ /* 0x000fc400000000ff */
[----:B------:R-:W-:Y:S02]  /*3520*/  F2FP.F16.F32.PACK_AB R137, R148, R145 ;  /* 0x000000919489723e */ /* 0x000fe400000000ff */
[----:B------:R-:W-:Y:S02]  /*3530*/  F2FP.F16.F32.PACK_AB R139, R152, R155 ;  /* 0x0000009b988b723e */ /* 0x000fe400000000ff */
[----:B------:R-:W-:-:S03]  /*3540*/  IADD3 R2, R2, 0x80, RZ ;  /* 0x0000008002027810 */ /* 0x000fc60007ffe0ff */
[----:B------:R0:W-:Y:S04]  /*3550*/  STG.E.128 desc[UR4][R146.64], R136 ;  /* 0x0000008892007986 */ /* 0x0001e8000c101d04 */
.L_x_23510:
[----:B------:R-:W-:Y:S05]  /*3560*/  BSYNC B0 ;  /* 0x0000000000007941 */ /* 0x000fea0003800000 */
.L_x_23509:
        /* <DEDUP_REMOVED lines=35> */
.L_x_23512:
[----:B------:R-:W-:Y:S05]  /*37a0*/  BSYNC B0 ;  /* 0x0000000000007941 */ /* 0x000fea0003800000 */
.L_x_23511:
        /* <DEDUP_REMOVED lines=35> */
.L_x_23514:
[----:B------:R-:W-:Y:S05]  /*39e0*/  BSYNC B0 ;  /* 0x0000000000007941 */ /* 0x000fea0003800000 */
.L_x_23513:
        /* <DEDUP_REMOVED lines=35> */
.L_x_23516:
[----:B------:R-:W-:Y:S05]  /*3c20*/  BSYNC B0 ;  /* 0x0000000000007941 */ /* 0x000fea0003800000 */
.L_x_23515:
        /* <DEDUP_REMOVED lines=34> */
.L_x_23518:
[----:B------:R-:W-:Y:S05]  /*3e50*/  BSYNC B0 ;  /* 0x0000000000007941 */ /* 0x000fea0003800000 */
.L_x_23517:
[----:B------:R-:W-:Y:S02]  /*3e60*/  IADD3 R141, R141, UR14, RZ ;  /* 0x0000000e8d8d7c10 */ /* 0x000fe4000fffe0ff */
[----:B-1----:R-:W-:Y:S02]  /*3e70*/  SEL R0, RZ, 0x1, P4 ;  /* 0x00000001ff007807 */ /* 0x002fe40002000000 */
[----:B------:R-:W-:-:S13]  /*3e80*/  ISETP.GE.AND P1, PT, R141, UR15, PT ;  /* 0x0000000f8d007c0c */ /* 0x000fda000bf26270 */
[----:B------:R-:W-:Y:S05]  /*3e90*/  @!P1 BRA `(.L_x_23519) ;  /* 0xffffffc800989947 */ /* 0x000fea000383ffff */
[----:B------:R-:W-:Y:S05]  /*3ea0*/  EXIT ;  /* 0x000000000000794d */ /* 0x000fea0003800000 */
.L_x_23508:
[----:B------:R-:W-:Y:S01]  /*3eb0*/  HFMA2.MMA R152, -RZ, RZ, 0, 5.9604644775390625e-08 ;  /* 0x00000001ff987435 */ /* 0x000fe200000001ff */
[----:B------:R-:W-:Y:S02]  /*3ec0*/  MOV R151, R137 ;  /* 0x0000008900977202 */ /* 0x000fe40000000f00 */
[----:B------:R-:W-:Y:S02]  /*3ed0*/  MOV R153, 0x1f ;  /* 0x0000001f00997802 */ /* 0x000fe40000000f00 */
[----:B------:R-:W-:-:S07]  /*3ee0*/  MOV R150, 0xffffffff ;  /* 0xffffffff00967802 */ /* 0x000fce0000000f00 */
[----:B-----5:R-:W-:Y:S05]  /*3ef0*/  WARPSYNC.COLLECTIVE R150, `(.L_x_23520) ;  /* 0x0000000096087348 */ /* 0x020fea0003c00000 */
[----:B------:R0:W1:Y:S02]  /*3f00*/  SHFL.BFLY P6, R149, R151, R152, R153 ;  /* 0x0c00009897957389 */ /* 0x00006400000c0099 */
[----:B01---5:R-:W-:Y:S01]  /*3f10*/  ENDCOLLECTIVE ;  /* 0x000000000000791b */ /* 0x023fe20003800000 */
.L_x_23520:
[----:B------:R-:W-:Y:S01]  /*3f20*/  HFMA2.MMA R152, -RZ, RZ, 0, 1.1920928955078125e-07 ;  /* 0x00000002ff987435 */ /* 0x000fe200000001ff */
[----:B------:R-:W-:-:S05]  /*3f30*/  MOV R0, R149 ;  /* 0x0000009500007202 */ /* 0x000fca0000000f00 */
[----:B------:R-:W-:-:S05]  /*3f40*/  FADD.FTZ R145, R137, R0 ;  /* 0x0000000089917221 */ /* 0x000fca0000010000 */
[----:B------:R-:W-:-:S07]  /*3f50*/  MOV R151, R145 ;  /* 0x0000009100977202 */ /* 0x000fce0000000f00 */
[----:B------:R-:W-:Y:S05]  /*3f60*/  WARPSYNC.COLLECTIVE R150, `(.L_x_23521) ;  /* 0x0000000096087348 */ /* 0x000fea0003c00000 */
[----:B------:R0:W1:Y:S02]  /*3f70*/  SHFL.BFLY P6, R149, R151, R152, R153 ;  /* 0x0c00009897957389 */ /* 0x00006400000c0099 */
[----:B01----:R-:W-:Y:S01]  /*3f80*/  ENDCOLLECTIVE ;  /* 0x000000000000791b */ /* 0x003fe20003800000 */
.L_x_23521:
[----:B------:R-:W-:Y:S01]  /*3f90*/  HFMA2.MMA R152, -RZ, RZ, 0, 2.384185791015625e-07 ;  /* 0x00000004ff987435 */ /* 0x000fe200000001ff */
[----:B------:R-:W-:-:S05]  /*3fa0*/  MOV R0, R149 ;  /* 0x0000009500007202 */ /* 0x000fca0000000f00 */
[----:B------:R-:W-:-:S05]  /*3fb0*/  FADD.FTZ R146, R145, R0 ;  /* 0x0000000091927221 */ /* 0x000fca0000010000 */
[----:B------:R-:W-:-:S07]  /*3fc0*/  MOV R151, R146 ;  /* 0x0000009200977202 */ /* 0x000fce0000000f00 */
[----:B------:R-:W-:Y:S05]  /*3fd0*/  WARPSYNC.COLLECTIVE R150, `(.L_x_23522) ;  /* 0x0000000096087348 */ /* 0x000fea0003c00000 */
[----:B------:R0:W1:Y:S02]  /*3fe0*/  SHFL.BFLY P6, R149, R151, R152, R153 ;  /* 0x0c00009897957389 */ /* 0x00006400000c0099 */
[----:B01----:R-:W-:Y:S01]  /*3ff0*/  ENDCOLLECTIVE ;  /* 0x000000000000791b */ /* 0x003fe20003800000 */
.L_x_23522:
[----:B------:R-:W-:Y:S01]  /*4000*/  HFMA2.MMA R152, -RZ, RZ, 0, 4.76837158203125e-07 ;  /* 0x00000008ff987435 */ /* 0x000fe200000001ff */
[----:B------:R-:W-:-:S05]  /*4010*/  MOV R147, R149 ;  /* 0x0000009500937202 */ /* 0x000fca0000000f00 */
[----:B------:R-:W-:-:S05]  /*4020*/  FADD.FTZ R147, R146, R147 ;  /* 0x0000009392937221 */ /* 0x000fca0000010000 */
[----:B------:R-:W-:-:S07]  /*4030*/  MOV R151, R147 ;  /* 0x0000009300977202 */ /* 0x000fce0000000f00 */
[----:B------:R-:W-:Y:S05]  /*4040*/  WARPSYNC.COLLECTIVE R150, `(.L_x_23523) ;  /* 0x0000000096087348 */ /* 0x000fea0003c00000 */
[----:B------:R0:W1:Y:S02]  /*4050*/  SHFL.BFLY P6, R149, R151, R152, R153 ;  /* 0x0c00009897957389 */ /* 0x00006400000c0099 */
[----:B01----:R-:W-:Y:S01]  /*4060*/  ENDCOLLECTIVE ;  /* 0x000000000000791b */ /* 0x003fe20003800000 */
.L_x_23523:
[----:B------:R-:W-:Y:S01]  /*4070*/  HFMA2.MMA R152, -RZ, RZ, 0, 9.5367431640625e-07 ;  /* 0x00000010ff987435 */ /* 0x000fe200000001ff */
[----:B------:R-:W-:-:S05]  /*4080*/  MOV R0, R149 ;  /* 0x0000009500007202 */ /* 0x000fca0000000f00 */
[----:B------:R-:W-:-:S05]  /*4090*/  FADD.FTZ R148, R147, R0 ;  /* 0x0000000093947221 */ /* 0x000fca0000010000 */
[----:B------:R-:W-:-:S07]  /*40a0*/  MOV R151, R148 ;  /* 0x0000009400977202 */ /* 0x000fce0000000f00 */
[----:B------:R-:W-:Y:S05]  /*40b0*/  WARPSYNC.COLLECTIVE R150, `(.L_x_23524) ;  /* 0x0000000096087348 */ /* 0x000fea0003c00000 */
[----:B------:R0:W1:Y:S02]  /*40c0*/  SHFL.BFLY P6, R149, R151, R152, R153 ;  /* 0x0c00009897957389 */ /* 0x00006400000c0099 */
[----:B01----:R-:W-:Y:S01]  /*40d0*/  ENDCOLLECTIVE ;  /* 0x000000000000791b */ /* 0x003fe20003800000 */
.L_x_23524:
        /* <DEDUP_REMOVED lines=88> */
.L_x_23525:
[----:B------:R-:W-:Y:S01]  /*4660*/  HFMA2.MMA R152, -RZ, RZ, 0, 1.1920928955078125e-07 ;  /* 0x00000002ff987435 */ /* 0x000fe200000001ff */
[----:B------:R-:W-:-:S05]  /*4670*/  MOV R137, R149 ;  /* 0x0000009500897202 */ /* 0x000fca0000000f00 */
[----:B------:R-:W-:-:S05]  /*4680*/  FADD.FTZ R137, R0, R137 ;  /* 0x0000008900897221 */ /* 0x000fca0000010000 */
[----:B------:R-:W-:-:S07]  /*4690*/  MOV R151, R137 ;  /* 0x0000008900977202 */ /* 0x000fce0000000f00 */
[----:B------:R-:W-:Y:S05]  /*46a0*/  WARPSYNC.COLLECTIVE R150, `(.L_x_23526) ;  /* 0x0000000096087348 */ /* 0x000fea0003c00000 */
[----:B------:R0:W1:Y:S02]  /*46b0*/  SHFL.BFLY P6, R149, R151, R152, R153 ;  /* 0x0c00009897957389 */ /* 0x00006400000c0099 */
[----:B01----:R-:W-:Y:S01]  /*46c0*/  ENDCOLLECTIVE ;  /* 0x000000000000791b */ /* 0x003fe20003800000 */
.L_x_23526:
[----:B------:R-:W-:Y:S01]  /*46d0*/  HFMA2.MMA R152, -RZ, RZ, 0, 2.384185791015625e-07 ;  /* 0x00000004ff987435 */ /* 0x000fe200000001ff */
[----:B------:R-:W-:-:S05]  /*46e0*/  MOV R146, R149 ;  /* 0x0000009500927202 */ /* 0x000fca0000000f00 */
[----:B------:R-:W-:-:S05]  /*46f0*/  FADD.FTZ R146, R137, R146 ;  /* 0x0000009289927221 */ /* 0x000fca0000010000 */
[----:B------:R-:W-:-:S07]  /*4700*/  MOV R151, R146 ;  /* 0x0000009200977202 */ /* 0x000fce0000000f00 */
[----:B------:R-:W-:Y:S05]  /*4710*/  WARPSYNC.COLLECTIVE R150, `(.L_x_23527) ;  /* 0x0000000096087348 */ /* 0x000fea0003c00000 */
[----:B------:R0:W1:Y:S02]  /*4720*/  SHFL.BFLY P6, R149, R151, R152, R153 ;  /* 0x0c00009897957389 */ /* 0x00006400000c0099 */
[----:B01----:R-:W-:Y:S01]  /*4730*/  ENDCOLLECTIVE ;  /* 0x000000000000791b */ /* 0x003fe20003800000 */
.L_x_23527:
[----:B------:R-:W-:Y:S01]  /*4740*/  HFMA2.MMA R152, -RZ, RZ, 0, 4.76837158203125e-07 ;  /* 0x00000008ff987435 */ /* 0x000fe200000001ff */
[----:B------:R-:W-:-:S05]  /*4750*/  MOV R145, R149 ;  /* 0x0000009500917202 */ /* 0x000fca0000000f00 */
[----:B------:R-:W-:-:S05]  /*4760*/  FADD.FTZ R145, R146, R145 ;  /* 0x0000009192917221 */ /* 0x000fca0000010000 */
[----:B------:R-:W-:-:S07]  /*4770*/  MOV R151, R145 ;  /* 0x0000009100977202 */ /* 0x000fce0000000f00 */
[----:B------:R-:W-:Y:S05]  /*4780*/  WARPSYNC.COLLECTIVE R150, `(.L_x_23528) ;  /* 0x0000000096087348 */ /* 0x000fea0003c00000 */
[----:B------:R0:W1:Y:S02]  /*4790*/  SHFL.BFLY P6, R149, R151, R152, R153 ;  /* 0x0c00009897957389 */ /* 0x00006400000c0099 */
[----:B01----:R-:W-:Y:S01]  /*47a0*/  ENDCOLLECTIVE ;  /* 0x000000000000791b */ /* 0x003fe20003800000 */
.L_x_23528:
[----:B------:R-:W-:Y:S01]  /*47b0*/  HFMA2.MMA R152, -RZ, RZ, 0, 9.5367431640625e-07 ;  /* 0x00000010ff987435 */ /* 0x000fe200000001ff */
[----:B------:R-:W-:-:S05]  /*47c0*/  MOV R148, R149 ;  /* 0x0000009500947202 */ /* 0x000fca0000000f00 */
[----:B------:R-:W-:-:S05]  /*47d0*/  FADD.FTZ R148, R145, R148 ;  /* 0x0000009491947221 */ /* 0x000fca0000010000 */
[----:B------:R-:W-:-:S07]  /*47e0*/  MOV R151, R148 ;  /* 0x0000009400977202 */ /* 0x000fce0000000f00 */
[----:B------:R-:W-:Y:S05]  /*47f0*/  WARPSYNC.COLLECTIVE R150, `(.L_x_23529) ;  /* 0x0000000096087348 */ /* 0x000fea0003c00000 */
[----:B------:R0:W1:Y:S02]  /*4800*/  SHFL.BFLY P6, R149, R151, R152, R153 ;  /* 0x0c00009897957389 */ /* 0x00006400000c0099 */
[----:B01----:R-:W-:Y:S01]  /*4810*/  ENDCOLLECTIVE ;  /* 0x000000000000791b */ /* 0x003fe20003800000 */
.L_x_23529:
[----:B------:R-:W-:Y:S01]  /*4820*/  MOV R147, R149 ;  /* 0x0000009500937202 */ /* 0x000fe20000000f00 */
[----:B------:R-:W-:Y:S06]  /*4830*/  BRA `(.L_x_23530) ;  /* 0xffffffe400987947 */ /* 0x000fec000383ffff */
.L_x_23531:
        /* <DEDUP_REMOVED lines=12> */
.L_x_33558:


//--------------------- .text._ZN10layer_norm31ln_parallel_residual_fwd_kernelINS_13Kernel_traitsIf6__halffS2_fjLj5120ELj1ELj1ELj4ELj16ENS_18Kernel_traits_baseILj5120EfS2_fS2_fjLj128EEEEELb0ELb1ELb1EEEvNS_9FwdParamsE --------------------------
	.section	.text._ZN10layer_norm31ln_parallel_residual_fwd_kernelINS_13Kernel_traitsIf6__halffS2_fjLj5120ELj1ELj1ELj4ELj16ENS_18Kernel_traits_baseILj5120EfS2_fS2_fjLj128EEEEELb0ELb1ELb1EEEvNS_9FwdParamsE,"ax",@progbits
	.align	128
        .global         _ZN10layer_norm31ln_parallel_residual_fwd_kernelINS_13Kernel_traitsIf6__halffS2_fjLj5120ELj1ELj1ELj4ELj16ENS_18Kernel_traits_baseILj5120EfS2_fS2_fjLj128EEEEELb0ELb1ELb1EEEvNS_9FwdParamsE
        .type           _ZN10layer_norm31ln_parallel_residual_fwd_kernelINS_13Kernel_traitsIf6__halffS2_fjLj5120ELj1ELj1ELj4ELj16ENS_18Kernel_traits_baseILj5120EfS2_fS2_fjLj128EEEEELb0ELb1ELb1EEEvNS_9FwdParamsE,@function
        .size           _ZN10layer_norm31ln_parallel_residual_fwd_kernelINS_13Kernel_traitsIf6__halffS2_fjLj5120ELj1ELj1ELj4ELj16ENS_18Kernel_traits_baseILj5120EfS2_fS2_fjLj128EEEEELb0ELb1ELb1EEEvNS_9FwdParamsE,(.L_x_33559 - _ZN10layer_norm31ln_parallel_residual_fwd_kernelINS_13Kernel_traitsIf6__halffS2_fjLj5120ELj1ELj1ELj4ELj16ENS_18Kernel_traits_baseILj5120EfS2_fS2_fjLj128EEEEELb0ELb1ELb1EEEvNS_9FwdParamsE)
        .other          _ZN10layer_norm31ln_parallel_residual_fwd_kernelINS_13Kernel_traitsIf6__halffS2_fjLj5120ELj1ELj1ELj4ELj16ENS_18Kernel_traits_baseILj5120EfS2_fS2_fjLj128EEEEELb0ELb1ELb1EEEvNS_9FwdParamsE,@"STO_CUDA_ENTRY STV_DEFAULT"
_ZN10layer_norm31ln_parallel_residual_fwd_kernelINS_13Kernel_traitsIf6__halffS2_fjLj5120ELj1ELj1ELj4ELj16ENS_18Kernel_traits_baseILj5120EfS2_fS2_fjLj128EEEEELb0ELb1ELb1EEEvNS_9FwdParamsE:
.text._ZN10layer_norm31ln_parallel_residual_fwd_kernelINS_13Kernel_traitsIf6__halffS2_fjLj5120ELj1ELj1ELj4ELj16ENS_18Kernel_traits_baseILj5120EfS2_fS2_fjLj128EEEEELb0ELb1ELb1EEEvNS_9FwdParamsE:
        /* <DEDUP_REMOVED lines=78> */
.L_x_23613:
        /* <DEDUP_REMOVED lines=23> */
.L_x_23532:
[----:B-----5:R-:W-:-:S05]  /*0650*/  HADD2.F32 R97, -RZ, R84.H0_H0 ;  /* 0x20000054ff617230 */ /* 0x020fca0000004100 */
[----:B------:R-:W-:-:S04]  /*0660*/  FADD.FTZ R96, R96, R97 ;  /* 0x0000006160607221 */ /* 0x000fc80000010000 */
[----:B------:R-:W-:-:S07]  /*0670*/  @P1 FADD.FTZ R96, R88, R96 ;  /* 0x0000006058601221 */ /* 0x000fce0000010000 */
.L_x_23533:
[----:B------:R-:W-:Y:S01]  /*0680*/  HADD2.F32 R97, -RZ, R100.H1_H1 ;  /* 0x30000064ff617230 */ /* 0x000fe20000004100 */
[----:B------:R-:W-:Y:S06]  /*0690*/  @P2 BRA `(.L_x_23534) ;  /* 0x00000000000c2947 */ /* 0x000fec0003800000 */
[----:B------:R-:W-:Y:S05]  /*06a0*/  @!P1 BRA `(.L_x_23535) ;  /* 0x0000000000149947 */ /* 0x000fea0003800000 */
[----:B-----5:R-:W-:Y:S01]  /*06b0*/  FADD.FTZ R97, R89, R97 ;  /* 0x0000006159617221 */ /* 0x020fe20000010000 */
[----:B------:R-:W-:Y:S06]  /*06c0*/  BRA `(.L_x_23535) ;  /* 0x00000000000c7947 */ /* 0x000fec0003800000 */
.L_x_23534:
[----:B-----5:R-:W-:-:S05]  /*06d0*/  HADD2.F32 R98, -RZ, R84.H1_H1 ;  /* 0x30000054ff627230 */ /* 0x020fca0000004100 */
[----:B------:R-:W-:-:S04]  /*06e0*/  FADD.FTZ R97, R97, R98 ;  /* 0x0000006261617221 */ /* 0x000fc80000010000 */
[----:B------:R-:W-:-:S07]  /*06f0*/  @P1 FADD.FTZ R97, R89, R97 ;  /* 0x0000006159611221 */ /* 0x000fce0000010000 */
.L_x_23535:
[----:B------:R-:W-:Y:S01]  /*0700*/  HADD2.F32 R98, -RZ, R101.H0_H0 ;  /* 0x20000065ff627230 */ /* 0x000fe20000004100 */
[----:B------:R-:W-:Y:S06]  /*0710*/  @P2 BRA `(.L_x_23536) ;  /* 0x00000000000c2947 */ /* 0x000fec0003800000 */
[----:B------:R-:W-:Y:S05]  /*0720*/  @!P1 BRA `(.L_x_23537) ;  /* 0x0000000000149947 */ /* 0x000fea0003800000 */
[----:B-----5:R-:W-:Y:S01]  /*0730*/  FADD.FTZ R98, R90, R98 ;  /* 0x000000625a627221 */ /* 0x020fe20000010000 */
[----:B------:R-:W-:Y:S06]  /*0740*/  BRA `(.L_x_23537) ;  /* 0x00000000000c7947 */ /* 0x000fec0003800000 */
.L_x_23536:
[----:B-----5:R-:W-:-:S05]  /*0750*/  HADD2.F32 R99, -RZ, R85.H0_H0 ;  /* 0x20000055ff637230 */ /* 0x020fca0000004100 */
[----:B------:R-:W-:-:S04]  /*0760*/  FADD.FTZ R98, R98, R99 ;  /* 0x0000006362627221 */ /* 0x000fc80000010000 */
[----:B------:R-:W-:-:S07]  /*0770*/  @P1 FADD.FTZ R98, R90, R98 ;  /* 0x000000625a621221 */ /* 0x000fce0000010000 */
.L_x_23537:
[----:B------:R-:W-:Y:S01]  /*0780*/  HADD2.F32 R99, -RZ, R101.H1_H1 ;  /* 0x30000065ff637230 */ /* 0x000fe20000004100 */
[----:B------:R-:W-:Y:S06]  /*0790*/  @P2 BRA `(.L_x_23538) ;  /* 0x00000000000c2947 */ /* 0x000fec0003800000 */
[----:B------:R-:W-:Y:S05]  /*07a0*/  @!P1 BRA `(.L_x_23539) ;  /* 0x0000000000149947 */ /* 0x000fea0003800000 */
[----:B-----5:R-:W-:Y:S01]  /*07b0*/  FADD.FTZ R99, R91, R99 ;  /* 0x000000635b637221 */ /* 0x020fe20000010000 */
[----:B------:R-:W-:Y:S06]  /*07c0*/  BRA `(.L_x_23539) ;  /* 0x00000000000c7947 */ /* 0x000fec0003800000 */
.L_x_23538:
[----:B-----5:R-:W-:-:S05]  /*07d0*/  HADD2.F32 R100, -RZ, R85.H1_H1 ;  /* 0x30000055ff647230 */ /* 0x020fca0000004100 */
[----:B------:R-:W-:-:S04]  /*07e0*/  FADD.FTZ R99, R99, R100 ;  /* 0x0000006463637221 */ /* 0x000fc80000010000 */
[----:B------:R-:W-:-:S07]  /*07f0*/  @P1 FADD.FTZ R99, R91, R99 ;  /* 0x000000635b631221 */ /* 0x000fce0000010000 */
.L_x_23539:
[----:B------:R-:W-:Y:S01]  /*0800*/  HADD2.F32 R100, -RZ, R102.H0_H0 ;  /* 0x20000066ff647230 */ /* 0x000fe20000004100 */
[----:B------:R-:W-:Y:S06]  /*0810*/  @P2 BRA `(.L_x_23540) ;  /* 0x00000000000c2947 */ /* 0x000fec0003800000 */
[----:B------:R-:W-:Y:S05]  /*0820*/  @!P1 BRA `(.L_x_23541) ;  /* 0x0000000000149947 */ /* 0x000fea0003800000 */
[----:B-----5:R-:W-:Y:S01]  /*0830*/  FADD.FTZ R100, R92, R100 ;  /* 0x000000645c647221 */ /* 0x020fe20000010000 */
[----:B------:R-:W-:Y:S06]  /*0840*/  BRA `(.L_x_23541) ;  /* 0x00000000000c7947 */ /* 0x000fec0003800000 */
.L_x_23540:
[----:B-----5:R-:W-:-:S05]  /*0850*/  HADD2.F32 R101, -RZ, R86.H0_H0 ;  /* 0x20000056ff657230 */ /* 0x020fca0000004100 */
[----:B------:R-:W-:-:S04]  /*0860*/  FADD.FTZ R100, R100, R101 ;  /* 0x0000006564647221 */ /* 0x000fc80000010000 */
[----:B------:R-:W-:-:S07]  /*0870*/  @P1 FADD.FTZ R100, R92, R100 ;  /* 0x000000645c641221 */ /* 0x000fce0000010000 */
.L_x_23541:
[----:B------:R-:W-:Y:S01]  /*0880*/  HADD2.F32 R101, -RZ, R102.H1_H1 ;  /* 0x30000066ff657230 */ /* 0x000fe20000004100 */
[----:B------:R-:W-:Y:S06]  /*0890*/  @P2 BRA `(.L_x_23542) ;  /* 0x00000000000c2947 */ /* 0x000fec0003800000 */
[----:B------:R-:W-:Y:S05]  /*08a0*/  @!P1 BRA `(.L_x_23543) ;  /* 0x0000000000149947 */ /* 0x000fea0003800000 */
[----:B-----5:R-:W-:Y:S01]  /*08b0*/  FADD.FTZ R101, R93, R101 ;  /* 0x000000655d657221 */ /* 0x020fe20000010000 */
[----:B------:R-:W-:Y:S06]  /*08c0*/  BRA `(.L_x_23543) ;  /* 0x00000000000c7947 */ /* 0x000fec0003800000 */
.L_x_23542:
[----:B-----5:R-:W-:-:S05]  /*08d0*/  HADD2.F32 R102, -RZ, R86.H1_H1 ;  /* 0x30000056ff667230 */ /* 0x020fca0000004100 */
[----:B------:R-:W-:-:S04]  /*08e0*/  FADD.FTZ R101, R101, R102 ;  /* 0x0000006665657221 */ /* 0x000fc80000010000 */
[----:B------:R-:W-:-:S07]  /*08f0*/  @P1 FADD.FTZ R101, R93, R101 ;  /* 0x000000655d651221 */ /* 0x000fce0000010000 */
.L_x_23543:
[----:B------:R-:W-:Y:S01]  /*0900*/  HADD2.F32 R102, -RZ, R103.H0_H0 ;  /* 0x20000067ff667230 */ /* 0x000fe20000004100 */
[----:B------:R-:W-:Y:S06]  /*0910*/  @P2 BRA `(.L_x_23544) ;  /* 0x00000000000c2947 */ /* 0x000fec0003800000 */
[----:B------:R-:W-:Y:S05]  /*0920*/  @!P1 BRA `(.L_x_23545) ;  /* 0x0000000000149947 */ /* 0x000fea0003800000 */
[----:B-----5:R-:W-:Y:S01]  /*0930*/  FADD.FTZ R102, R94, R102 ;  /* 0x000000665e667221 */ /* 0x020fe20000010000 */
[----:B------:R-:W-:Y:S06]  /*0940*/  BRA `(.L_x_23545) ;  /* 0x00000000000c7947 */ /* 0x000fec0003800000 */
.L_x_23544:
[----:B-----5:R-:W-:-:S05]  /*0950*/  HADD2.F32 R105, -RZ, R87.H0_H0 ;  /* 0x20000057ff697230 */ /* 0x020fca0000004100 */
[----:B------:R-:W-:-:S04]  /*0960*/  FADD.FTZ R102, R102, R105 ;  /* 0x0000006966667221 */ /* 0x000fc80000010000 */
[----:B------:R-:W-:-:S07]  /*0970*/  @P1 FADD.FTZ R102, R94, R102 ;  /* 0x000000665e661221 */ /* 0x000fce0000010000 */
.L_x_23545:
[----:B------:R-:W-:Y:S01]  /*0980*/  HADD2.F32 R103, -RZ, R103.H1_H1 ;  /* 0x30000067ff677230 */ /* 0x000fe20000004100 */
[----:B------:R-:W-:Y:S06]  /*0990*/  @P2 BRA `(.L_x_23546) ;  /* 0x00000000000c2947 */ /* 0x000fec0003800000 */
[----:B------:R-:W-:Y:S05]  /*09a0*/  @!P1 BRA `(.L_x_23547) ;  /* 0x0000000000149947 */ /* 0x000fea0003800000 */
[----:B-----5:R-:W-:Y:S01]  /*09b0*/  FADD.FTZ R103, R95, R103 ;  /* 0x000000675f677221 */ /* 0x020fe20000010000 */
[----:B------:R-:W-:Y:S06]  /*09c0*/  BRA `(.L_x_23547) ;  /* 0x00000000000c7947 */ /* 0x000fec0003800000 */
.L_x_23546:
[----:B-----5:R-:W-:-:S05]  /*09d0*/  HADD2.F32 R104, -RZ, R87.H1_H1 ;  /* 0x30000057ff687230 */ /* 0x020fca0000004100 */
[----:B------:R-:W-:-:S04]  /*09e0*/  FADD.FTZ R103, R103, R104 ;  /* 0x0000006867677221 */ /* 0x000fc80000010000 */
[----:B------:R-:W-:-:S07]  /*09f0*/  @P1 FADD.FTZ R103, R95, R103 ;  /* 0x000000675f671221 */ /* 0x000fce0000010000 */
.L_x_23547:
        /* <DEDUP_REMOVED lines=19> */
.L_x_23548:
[----:B-----5:R-:W-:-:S05]  /*0b30*/  HADD2.F32 R105, -RZ, R84.H0_H0 ;  /* 0x20000054ff697230 */ /* 0x020fca0000004100 */
[----:B------:R-:W-:-:S04]  /*0b40*/  FADD.FTZ R104, R105, R104 ;  /* 0x0000006869687221 */ /* 0x000fc80000010000 */
[----:B------:R-:W-:-:S07]  /*0b50*/  @P1 FADD.FTZ R104, R88, R104 ;  /* 0x0000006858681221 */ /* 0x000fce0000010000 */
.L_x_23549:
[----:B------:R-:W-:Y:S01]  /*0b60*/  HADD2.F32 R105, -RZ, R108.H1_H1 ;  /* 0x3000006cff697230 */ /* 0x000fe20000004100 */
[----:B------:R-:W-:Y:S06]  /*0b70*/  @P2 BRA `(.L_x_23550) ;  /* 0x00000000000c2947 */ /* 0x000fec0003800000 */
[----:B------:R-:W-:Y:S05]  /*0b80*/  @!P1 BRA `(.L_x_23551) ;  /* 0x0000000000149947 */ /* 0x000fea0003800000 */
[----:B-----5:R-:W-:Y:S01]  /*0b90*/  FADD.FTZ R105, R89, R105 ;  /* 0x0000006959697221 */ /* 0x020fe20000010000 */
[----:B------:R-:W-:Y:S06]  /*0ba0*/  BRA `(.L_x_23551) ;  /* 0x00000000000c7947 */ /* 0x000fec0003800000 */
.L_x_23550:
[----:B-----5:R-:W-:-:S05]  /*0bb0*/  HADD2.F32 R106, -RZ, R84.H1_H1 ;  /* 0x30000054ff6a7230 */ /* 0x020fca0000004100 */
[----:B------:R-:W-:-:S04]  /*0bc0*/  FADD.FTZ R105, R106, R105 ;  /* 0x000000696a697221 */ /* 0x000fc80000010000 */
[----:B------:R-:W-:-:S07]  /*0bd0*/  @P1 FADD.FTZ R105, R89, R105 ;  /* 0x0000006959691221 */ /* 0x000fce0000010000 */
.L_x_23551:
[----:B------:R-:W-:Y:S01]  /*0be0*/  HADD2.F32 R106, -RZ, R109.H0_H0 ;  /* 0x2000006dff6a7230 */ /* 0x000fe20000004100 */
[----:B------:R-:W-:Y:S06]  /*0bf0*/  @P2 BRA `(.L_x_23552) ;  /* 0x00000000000c2947 */ /* 0x000fec0003800000 */
[----:B------:R-:W-:Y:S05]  /*0c00*/  @!P1 BRA `(.L_x_23553) ;  /* 0x0000000000149947 */ /* 0x000fea0003800000 */
[----:B-----5:R-:W-:Y:S01]  /*0c10*/  FADD.FTZ R106, R90, R106 ;  /* 0x0000006a5a6a7221 */ /* 0x020fe20000010000 */
[----:B------:R-:W-:Y:S06]  /*0c20*/  BRA `(.L_x_23553) ;  /* 0x00000000000c7947 */ /* 0x000fec0003800000 */
.L_x_23552:
[----:B-----5:R-:W-:-:S05]  /*0c30*/  HADD2.F32 R107, -RZ, R85.H0_H0 ;  /* 0x20000055ff6b7230 */ /* 0x020fca0000004100 */
[----:B------:R-:W-:-:S04]  /*0c40*/  FADD.FTZ R106, R107, R106 ;  /* 0x0000006a6b6a7221 */ /* 0x000fc80000010000 */
[----:B------:R-:W-:-:S07]  /*0c50*/  @P1 FADD.FTZ R106, R90, R106 ;  /* 0x0000006a5a6a1221 */ /* 0x000fce0000010000 */
.L_x_23553:
[----:B------:R-:W-:Y:S01]  /*0c60*/  HADD2.F32 R107, -RZ, R109.H1_H1 ;  /* 0x3000006dff6b7230 */ /* 0x000fe20000004100 */
[----:B------:R-:W-:Y:S06]  /*0c70*/  @P2 BRA `(.L_x_23554) ;  /* 0x00000000000c2947 */ /* 0x000fec0003800000 */
[----:B------:R-:W-:Y:S05]  /*0c80*/  @!P1 BRA `(.L_x_23555) ;  /* 0x0000000000149947 */ /* 0x000fea0003800000 */
[----:B-----5:R-:W-:Y:S01]  /*0c90*/  FADD.FTZ R107, R91, R107 ;  /* 0x0000006b5b6b7221 */ /* 0x020fe20000010000 */
[----:B------:R-:W-:Y:S06]  /*0ca0*/  BRA `(.L_x_23555) ;  /* 0x00000000000c7947 */ /* 0x000fec0003800000 */
.L_x_23554:
[----:B-----5:R-:W-:-:S05]  /*0cb0*/  HADD2.F32 R108, -RZ, R85.H1_H1 ;  /* 0x30000055ff6c7230 */ /* 0x020fca0000004100 */
[----:B------:R-:W-:-:S04]  /*0cc0*/  FADD.FTZ R107, R108, R107 ;  /* 0x0000006b6c6b7221 */ /* 0x000fc80000010000 */
[----:B------:R-:W-:-:S07]  /*0cd0*/  @P1 FADD.FTZ R107, R91, R107 ;  /* 0x0000006b5b6b1221 */ /* 0x000fce0000010000 */
.L_x_23555:
[----:B------:R-:W-:Y:S01]  /*0ce0*/  HADD2.F32 R108, -RZ, R110.H0_H0 ;  /* 0x2000006eff6c7230 */ /* 0x000fe20000004100 */
[----:B------:R-:W-:Y:S06]  /*0cf0*/  @P2 BRA `(.L_x_23556) ;  /* 0x00000000000c2947 */ /* 0x000fec0003800000 */
[----:B------:R-:W-:Y:S05]  /*0d00*/  @!P1 BRA `(.L_x_23557) ;  /* 0x0000000000149947 */ /* 0x000fea0003800000 */
[----:B-----5:R-:W-:Y:S01]  /*0d10*/  FADD.FTZ R108, R92, R108 ;  /* 0x0000006c5c6c7221 */ /* 0x020fe20000010000 */
[----:B------:R-:W-:Y:S06]  /*0d20*/  BRA `(.L_x_23557) ;  /* 0x00000000000c7947 */ /* 0x000fec0003800000 */
.L_x_23556:
[----:B-----5:R-:W-:-:S05]  /*0d30*/  HADD2.F32 R109, -RZ, R86.H0_H0 ;  /* 0x20000056ff6d7230 */ /* 0x020fca0000004100 */
[----:B------:R-:W-:-:S04]  /*0d40*/  FADD.FTZ R108, R109, R108 ;  /* 0x0000006c6d6c7221 */ /* 0x000fc80000010000 */
[----:B------:R-:W-:-:S07]  /*0d50*/  @P1 FADD.FTZ R108, R92, R108 ;  /* 0x0000006c5c6c1221 */ /* 0x000fce0000010000 */
.L_x_23557:
[----:B------:R-:W-:Y:S01]  /*0d60*/  HADD2.F32 R109, -RZ, R110.H1_H1 ;  /* 0x3000006eff6d7230 */ /* 0x000fe20000004100 */
[----:B------:R-:W-:Y:S06]  /*0d70*/  @P2 BRA `(.L_x_23558) ;  /* 0x00000000000c2947 */ /* 0x000fec0003800000 */
[----:B------:R-:W-:Y:S05]  /*0d80*/  @!P1 BRA `(.L_x_23559) ;  /* 0x0000000000149947 */ /* 0x000fea0003800000 */
[----:B-----5:R-:W-:Y:S01]  /*0d90*/  FADD.FTZ R109, R93, R109 ;  /* 0x0000006d5d6d7221 */ /* 0x020fe20000010000 */
[----:B------:R-:W-:Y:S06]  /*0da0*/  BRA `(.L_x_23559) ;  /* 0x00000000000c7947 */ /* 0x000fec0003800000 */
.L_x_23558:
[----:B-----5:R-:W-:-:S05]  /*0db0*/  HADD2.F32 R110, -RZ, R86.H1_H1 ;  /* 0x30000056ff6e7230 */ /* 0x020fca0000004100 */
[----:B------:R-:W-:-:S04]  /*0dc0*/  FADD.FTZ R109, R110, R109 ;  /* 0x0000006d6e6d7221 */ /* 0x000fc80000010000 */
[----:B------:R-:W-:-:S07]  /*0dd0*/  @P1 FADD.FTZ R109, R93, R109 ;  /* 0x0000006d5d6d1221 */ /* 0x000fce0000010000 */
.L_x_23559:
[----:B------:R-:W-:Y:S01]  /*0de0*/  HADD2.F32 R110, -RZ, R111.H0_H0 ;  /* 0x2000006fff6e7230 */ /* 0x000fe20000004100 */
[----:B------:R-:W-:Y:S06]  /*0df0*/  @P2 BRA `(.L_x_23560) ;  /* 0x00000000000c2947 */ /* 0x000fec0003800000 */
[----:B------:R-:W-:Y:S05]  /*0e00*/  @!P1 BRA `(.L_x_23561) ;  /* 0x0000000000149947 */ /* 0x000fea0003800000 */
[----:B-----5:R-:W-:Y:S01]  /*0e10*/  FADD.FTZ R110, R94, R110 ;  /* 0x0000006e5e6e7221 */ /* 0x020fe20000010000 */
[----:B------:R-:W-:Y:S06]  /*0e20*/  BRA `(.L_x_23561) ;  /* 0x00000000000c7947 */ /* 0x000fec0003800000 */
.L_x_23560:
[----:B-----5:R-:W-:-:S05]  /*0e30*/  HADD2.F32 R113, -RZ, R87.H0_H0 ;  /* 0x20000057ff717230 */ /* 0x020fca0000004100 */
[----:B------:R-:W-:-:S04]  /*0e40*/  FADD.FTZ R110, R113, R110 ;  /* 0x0000006e716e7221 */ /* 0x000fc80000010000 */
[----:B------:R-:W-:-:S07]  /*0e50*/  @P1 FADD.FTZ R110, R94, R110 ;  /* 0x0000006e5e6e1221 */ /* 0x000fce0000010000 */
.L_x_23561:
[----:B------:R-:W-:Y:S01]  /*0e60*/  HADD2.F32 R111, -RZ, R111.H1_H1 ;  /* 0x3000006fff6f7230 */ /* 0x000fe20000004100 */
[----:B------:R-:W-:Y:S06]  /*0e70*/  @P2 BRA `(.L_x_23562) ;  /* 0x00000000000c2947 */ /* 0x000fec0003800000 */
[----:B------:R-:W-:Y:S05]  /*0e80*/  @!P1 BRA `(.L_x_23563) ;  /* 0x0000000000149947 */ /* 0x000fea0003800000 */
[----:B-----5:R-:W-:Y:S01]  /*0e90*/  FADD.FTZ R111, R95, R111 ;  /* 0x0000006f5f6f7221 */ /* 0x020fe20000010000 */
[----:B------:R-:W-:Y:S06]  /*0ea0*/  BRA `(.L_x_23563) ;  /* 0x00000000000c7947 */ /* 0x000fec0003800000 */
.L_x_23562:
[----:B-----5:R-:W-:-:S05]  /*0eb0*/  HADD2.F32 R112, -RZ, R87.H1_H1 ;  /* 0x30000057ff707230 */ /* 0x020fca0000004100 */
[----:B------:R-:W-:-:S04]  /*0ec0*/  FADD.FTZ R111, R112, R111 ;  /* 0x0000006f706f7221 */ /* 0x000fc80000010000 */
[----:B------:R-:W-:-:S07]  /*0ed0*/  @P1 FADD.FTZ R111, R95, R111 ;  /* 0x0000006f5f6f1221 */ /* 0x000fce0000010000 */
.L_x_23563:
        /* <DEDUP_REMOVED lines=19> */
.L_x_23564:
[----:B-----5:R-:W-:-:S05]  /*1010*/  HADD2.F32 R113, -RZ, R84.H0_H0 ;  /* 0x20000054ff717230 */ /* 0x020fca0000004100 */
[----:B------:R-:W-:-:S04]  /*1020*/  FADD.FTZ R112, R113, R112 ;  /* 0x0000007071707221 */ /* 0x000fc80000010000 */
[----:B------:R-:W-:-:S07]  /*1030*/  @P1 FADD.FTZ R112, R88, R112 ;  /* 0x0000007058701221 */ /* 0x000fce0000010000 */
.L_x_23565:
[----:B------:R-:W-:Y:S01]  /*1040*/  HADD2.F32 R113, -RZ, R116.H1_H1 ;  /* 0x30000074ff717230 */ /* 0x000fe20000004100 */
[----:B------:R-:W-:Y:S06]  /*1050*/  @P2 BRA `(.L_x_23566) ;  /* 0x00000000000c2947 */ /* 0x000fec0003800000 */
[----:B------:R-:W-:Y:S05]  /*1060*/  @!P1 BRA `(.L_x_23567) ;  /* 0x0000000000149947 */ /* 0x000fea0003800000 */
[----:B-----5:R-:W-:Y:S01]  /*1070*/  FADD.FTZ R113, R89, R113 ;  /* 0x0000007159717221 */ /* 0x020fe20000010000 */
[----:B------:R-:W-:Y:S06]  /*1080*/  BRA `(.L_x_23567) ;  /* 0x00000000000c7947 */ /* 0x000fec0003800000 */
.L_x_23566:
[----:B-----5:R-:W-:-:S05]  /*1090*/  HADD2.F32 R114, -RZ, R84.H1_H1 ;  /* 0x30000054ff727230 */ /* 0x020fca0000004100 */
[----:B------:R-:W-:-:S04]  /*10a0*/  FADD.FTZ R113, R114, R113 ;  /* 0x0000007172717221 */ /* 0x000fc80000010000 */
[----:B------:R-:W-:-:S07]  /*10b0*/  @P1 FADD.FTZ R113, R89, R113 ;  /* 0x0000007159711221 */ /* 0x000fce0000010000 */
.L_x_23567:
[----:B------:R-:W-:Y:S01]  /*10c0*/  HADD2.F32 R114, -RZ, R117.H0_H0 ;  /* 0x20000075ff727230 */ /* 0x000fe20000004100 */
[----:B------:R-:W-:Y:S06]  /*10d0*/  @P2 BRA `(.L_x_23568) ;  /* 0x00000000000c2947 */ /* 0x000fec0003800000 */
[----:B------:R-:W-:Y:S05]  /*10e0*/  @!P1 BRA `(.L_x_23569) ;  /* 0x0000000000149947 */ /* 0x000fea0003800000 */
[----:B-----5:R-:W-:Y:S01]  /*10f0*/  FADD.FTZ R114, R90, R114 ;  /* 0x000000725a727221 */ /* 0x020fe20000010000 */
[----:B------:R-:W-:Y:S06]  /*1100*/  BRA `(.L_x_23569) ;  /* 0x00000000000c7947 */ /* 0x000fec0003800000 */
.L_x_23568:
[----:B-----5:R-:W-:-:S05]  /*1110*/  HADD2.F32 R115, -RZ, R85.H0_H0 ;  /* 0x20000055ff737230 */ /* 0x020fca0000004100 */
[----:B------:R-:W-:-:S04]  /*1120*/  FADD.FTZ R114, R115, R114 ;  /* 0x0000007273727221 */ /* 0x000fc80000010000 */
[----:B------:R-:W-:-:S07]  /*1130*/  @P1 FADD.FTZ R114, R90, R114 ;  /* 0x000000725a721221 */ /* 0x000fce0000010000 */
.L_x_23569:
[----:B------:R-:W-:Y:S01]  /*1140*/  HADD2.F32 R115, -RZ, R117.H1_H1 ;  /* 0x30000075ff737230 */ /* 0x000fe20000004100 */
[----:B------:R-:W-:Y:S06]  /*1150*/  @P2 BRA `(.L_x_23570) ;  /* 0x00000000000c2947 */ /* 0x000fec0003800000 */
[----:B------:R-:W-:Y:S05]  /*1160*/  @!P1 BRA `(.L_x_23571) ;  /* 0x0000000000149947 */ /* 0x000fea0003800000 */
[----:B-----5:R-:W-:Y:S01]  /*1170*/  FADD.FTZ R115, R91, R115 ;  /* 0x000000735b737221 */ /* 0x020fe20000010000 */
[----:B------:R-:W-:Y:S06]  /*1180*/  BRA `(.L_x_23571) ;  /* 0x00000000000c7947 */ /* 0x000fec0003800000 */
.L_x_23570:
[----:B-----5:R-:W-:-:S05]  /*1190*/  HADD2.F32 R116, -RZ, R85.H1_H1 ;  /* 0x30000055ff747230 */ /* 0x020fca0000004100 */
[----:B------:R-:W-:-:S04]  /*11a0*/  FADD.FTZ R115, R116, R115 ;  /* 0x0000007374737221 */ /* 0x000fc80000010000 */
[----:B------:R-:W-:-:S07]  /*11b0*/  @P1 FADD.FTZ R115, R91, R115 ;  /* 0x000000735b731221 */ /* 0x000fce0000010000 */
.L_x_23571:
[----:B------:R-:W-:Y:S01]  /*11c0*/  HADD2.F32 R116, -RZ, R118.H0_H0 ;  /* 0x20000076ff747230 */ /* 0x000fe20000004100 */
[----:B------:R-:W-:Y:S06]  /*11d0*/  @P2 BRA `(.L_x_23572) ;  /* 0x00000000000c2947 */ /* 0x000fec0003800000 */
[----:B------:R-:W-:Y:S05]  /*11e0*/  @!P1 BRA `(.L_x_23573) ;  /* 0x0000000000149947 */ /* 0x000fea0003800000 */
[----:B-----5:R-:W-:Y:S01]  /*11f0*/  FADD.FTZ R116, R92, R116 ;  /* 0x000000745c747221 */ /* 0x020fe20000010000 */
[----:B------:R-:W-:Y:S06]  /*1200*/  BRA `(.L_x_23573) ;  /* 0x00000000000c7947 */ /* 0x000fec0003800000 */
.L_x_23572:
[----:B-----5:R-:W-:-:S05]  /*1210*/  HADD2.F32 R117, -RZ, R86.H0_H0 ;  /* 0x20000056ff757230 */ /* 0x020fca0000004100 */
[----:B------:R-:W-:-:S04]  /*1220*/  FADD.FTZ R116, R117, R116 ;  /* 0x0000007475747221 */ /* 0x000fc80000010000 */
[----:B------:R-:W-:-:S07]  /*1230*/  @P1 FADD.FTZ R116, R92, R116 ;  /* 0x000000745c741221 */ /* 0x000fce0000010000 */
.L_x_23573:
[----:B------:R-:W-:Y:S01]  /*1240*/  HADD2.F32 R117, -RZ, R118.H1_H1 ;  /* 0x30000076ff757230 */ /* 0x000fe20000004100 */
[----:B------:R-:W-:Y:S06]  /*1250*/  @P2 BRA `(.L_x_23574) ;  /* 0x00000000000c2947 */ /* 0x000fec0003800000 */
[----:B------:R-:W-:Y:S05]  /*1260*/  @!P1 BRA `(.L_x_23575) ;  /* 0x0000000000149947 */ /* 0x000fea0003800000 */
[----:B-----5:R-:W-:Y:S01]  /*1270*/  FADD.FTZ R117, R93, R117 ;  /* 0x000000755d757221 */ /* 0x020fe20000010000 */
[----:B------:R-:W-:Y:S06]  /*1280*/  BRA `(.L_x_23575) ;  /* 0x00000000000c7947 */ /* 0x000fec0003800000 */
.L_x_23574:
[----:B-----5:R-:W-:-:S05]  /*1290*/  HADD2.F32 R118, -RZ, R86.H1_H1 ;  /* 0x30000056ff767230 */ /* 0x020fca0000004100 */
[----:B------:R-:W-:-:S04]  /*12a0*/  FADD.FTZ R117, R118, R117 ;  /* 0x0000007576757221 */ /* 0x000fc80000010000 */
[----:B------:R-:W-:-:S07]  /*12b0*/  @P1 FADD.FTZ R117, R93, R117 ;  /* 0x000000755d751221 */ /* 0x000fce0000010000 */
.L_x_23575:
[----:B------:R-:W-:Y:S01]  /*12c0*/  HADD2.F32 R118, -RZ, R119.H0_H0 ;  /* 0x20000077ff767230 */ /* 0x000fe20000004100 */
[----:B------:R-:W-:Y:S06]  /*12d0*/  @P2 BRA `(.L_x_23576) ;  /* 0x00000000000c2947 */ /* 0x000fec0003800000 */
[----:B------:R-:W-:Y:S05]  /*12e0*/  @!P1 BRA `(.L_x_23577) ;  /* 0x0000000000149947 */ /* 0x000fea0003800000 */
[----:B-----5:R-:W-:Y:S01]  /*12f0*/  FADD.FTZ R118, R94, R118 ;  /* 0x000000765e767221 */ /* 0x020fe20000010000 */
[----:B------:R-:W-:Y:S06]  /*1300*/  BRA `(.L_x_23577) ;  /* 0x00000000000c7947 */ /* 0x000fec0003800000 */
.L_x_23576:
[----:B-----5:R-:W-:-:S05]  /*1310*/  HADD2.F32 R121, -RZ, R87.H0_H0 ;  /* 0x20000057ff797230 */ /* 0x020fca0000004100 */
[----:B------:R-:W-:-:S04]  /*1320*/  FADD.FTZ R118, R121, R118 ;  /* 0x0000007679767221 */ /* 0x000fc80000010000 */
[----:B------:R-:W-:-:S07]  /*1330*/  @P1 FADD.FTZ R118, R94, R118 ;  /* 0x000000765e761221 */ /* 0x000fce0000010000 */
.L_x_23577:
[----:B------:R-:W-:Y:S01]  /*1340*/  HADD2.F32 R119, -RZ, R119.H1_H1 ;  /* 0x30000077ff777230 */ /* 0x000fe20000004100 */
[----:B------:R-:W-:Y:S06]  /*1350*/  @P2 BRA `(.L_x_23578) ;  /* 0x00000000000c2947 */ /* 0x000fec0003800000 */
[----:B------:R-:W-:Y:S05]  /*1360*/  @!P1 BRA `(.L_x_23579) ;  /* 0x0000000000149947 */ /* 0x000fea0003800000 */
[----:B-----5:R-:W-:Y:S01]  /*1370*/  FADD.FTZ R119, R95, R119 ;  /* 0x000000775f777221 */ /* 0x020fe20000010000 */
[----:B------:R-:W-:Y:S06]  /*1380*/  BRA `(.L_x_23579) ;  /* 0x00000000000c7947 */ /* 0x000fec0003800000 */
.L_x_23578:
[----:B-----5:R-:W-:-:S05]  /*1390*/  HADD2.F32 R120, -RZ, R87.H1_H1 ;  /* 0x30000057ff787230 */ /* 0x020fca0000004100 */
[----:B------:R-:W-:-:S04]  /*13a0*/  FADD.FTZ R119, R120, R119 ;  /* 0x0000007778777221 */ /* 0x000fc80000010000 */
[----:B------:R-:W-:-:S07]  /*13b0*/  @P1 FADD.FTZ R119, R95, R119 ;  /* 0x000000775f771221 */ /* 0x000fce0000010000 */
.L_x_23579:
        /* <DEDUP_REMOVED lines=19> */
.L_x_23580:
[----:B-----5:R-:W-:-:S05]  /*14f0*/  HADD2.F32 R121, -RZ, R84.H0_H0 ;  /* 0x20000054ff797230 */ /* 0x020fca0000004100 */
[----:B------:R-:W-:-:S04]  /*1500*/  FADD.FTZ R120, R121, R120 ;  /* 0x0000007879787221 */ /* 0x000fc80000010000 */
[----:B------:R-:W-:-:S07]  /*1510*/  @P1 FADD.FTZ R120, R88, R120 ;  /* 0x0000007858781221 */ /* 0x000fce0000010000 */
.L_x_23581:
[----:B------:R-:W-:Y:S01]  /*1520*/  HADD2.F32 R121, -RZ, R124.H1_H1 ;  /* 0x3000007cff797230 */ /* 0x000fe20000004100 */
[----:B------:R-:W-:Y:S06]  /*1530*/  @P2 BRA `(.L_x_23582) ;  /* 0x00000000000c2947 */ /* 0x000fec0003800000 */
[----:B------:R-:W-:Y:S05]  /*1540*/  @!P1 BRA `(.L_x_23583) ;  /* 0x0000000000149947 */ /* 0x000fea0003800000 */
[----:B-----5:R-:W-:Y:S01]  /*1550*/  FADD.FTZ R121, R89, R121 ;  /* 0x0000007959797221 */ /* 0x020fe20000010000 */
[----:B------:R-:W-:Y:S06]  /*1560*/  BRA `(.L_x_23583) ;  /* 0x00000000000c7947 */ /* 0x000fec0003800000 */
.L_x_23582:
[----:B-----5:R-:W-:-:S05]  /*1570*/  HADD2.F32 R122, -RZ, R84.H1_H1 ;  /* 0x30000054ff7a7230 */ /* 0x020fca0000004100 */
[----:B------:R-:W-:-:S04]  /*1580*/  FADD.FTZ R121, R122, R121 ;  /* 0x000000797a797221 */ /* 0x000fc80000010000 */
[----:B------:R-:W-:-:S07]  /*1590*/  @P1 FADD.FTZ R121, R89, R121 ;  /* 0x0000007959791221 */ /* 0x000fce0000010000 */
.L_x_23583:
[----:B------:R-:W-:Y:S01]  /*15a0*/  HADD2.F32 R122, -RZ, R125.H0_H0 ;  /* 0x2000007dff7a7230 */ /* 0x000fe20000004100 */
[----:B------:R-:W-:Y:S06]  /*15b0*/  @P2 BRA `(.L_x_23584) ;  /* 0x00000000000c2947 */ /* 0x000fec0003800000 */
[----:B------:R-:W-:Y:S05]  /*15c0*/  @!P1 BRA `(.L_x_23585) ;  /* 0x0000000000149947 */ /* 0x000fea0003800000 */
[----:B-----5:R-:W-:Y:S01]  /*15d0*/  FADD.FTZ R122, R90, R122 ;  /* 0x0000007a5a7a7221 */ /* 0x020fe20000010000 */
[----:B------:R-:W-:Y:S06]  /*15e0*/  BRA `(.L_x_23585) ;  /* 0x00000000000c7947 */ /* 0x000fec0003800000 */
.L_x_23584:
[----:B-----5:R-:W-:-:S05]  /*15f0*/  HADD2.F32 R123, -RZ, R85.H0_H0 ;  /* 0x20000055ff7b7230 */ /* 0x020fca0000004100 */
[----:B------:R-:W-:-:S04]  /*1600*/  FADD.FTZ R122, R123, R122 ;  /* 0x0000007a7b7a7221 */ /* 0x000fc80000010000 */
[----:B------:R-:W-:-:S07]  /*1610*/  @P1 FADD.FTZ R122, R90, R122 ;  /* 0x0000007a5a7a1221 */ /* 0x000fce0000010000 */
.L_x_23585:
[----:B------:R-:W-:Y:S01]  /*1620*/  HADD2.F32 R123, -RZ, R125.H1_H1 ;  /* 0x3000007dff7b7230 */ /* 0x000fe20000004100 */
[----:B------:R-:W-:Y:S06]  /*1630*/  @P2 BRA `(.L_x_23586) ;  /* 0x00000000000c2947 */ /* 0x000fec0003800000 */
[----:B------:R-:W-:Y:S05]  /*1640*/  @!P1 BRA `(.L_x_23587) ;  /* 0x0000000000149947 */ /* 0x000fea0003800000 */
[----:B-----5:R-:W-:Y:S01]  /*1650*/  FADD.FTZ R123, R91, R123 ;  /* 0x0000007b5b7b7221 */ /* 0x020fe20000010000 */
[----:B------:R-:W-:Y:S06]  /*1660*/  BRA `(.L_x_23587) ;  /* 0x00000000000c7947 */ /* 0x000fec0003800000 */
.L_x_23586:
[----:B-----5:R-:W-:-:S05]  /*1670*/  HADD2.F32 R124, -RZ, R85.H1_H1 ;  /* 0x30000055ff7c7230 */ /* 0x020fca0000004100 */
[----:B------:R-:W-:-:S04]  /*1680*/  FADD.FTZ R123, R124, R123 ;  /* 0x0000007b7c7b7221 */ /* 0x000fc80000010000 */
[----:B------:R-:W-:-:S07]  /*1690*/  @P1 FADD.FTZ R123, R91, R123 ;  /* 0x0000007b5b7b1221 */ /* 0x000fce0000010000 */
.L_x_23587:
[----:B------:R-:W-:Y:S01]  /*16a0*/  HADD2.F32 R124, -RZ, R126.H0_H0 ;  /* 0x2000007eff7c7230 */ /* 0x000fe20000004100 */
[----:B------:R-:W-:Y:S06]  /*16b0*/  @P2 BRA `(.L_x_23588) ;  /* 0x00000000000c2947 */ /* 0x000fec0003800000 */
[----:B------:R-:W-:Y:S05]  /*16c0*/  @!P1 BRA `(.L_x_23589) ;  /* 0x0000000000149947 */ /* 0x000fea0003800000 */
[----:B-----5:R-:W-:Y:S01]  /*16d0*/  FADD.FTZ R124, R92, R124 ;  /* 0x0000007c5c7c7221 */ /* 0x020fe20000010000 */
[----:B------:R-:W-:Y:S06]  /*16e0*/  BRA `(.L_x_23589) ;  /* 0x00000000000c7947 */ /* 0x000fec0003800000 */
.L_x_23588:
[----:B-----5:R-:W-:-:S05]  /*16f0*/  HADD2.F32 R125, -RZ, R86.H0_H0 ;  /* 0x20000056ff7d7230 */ /* 0x020fca0000004100 */
[----:B------:R-:W-:-:S04]  /*1700*/  FADD.FTZ R124, R125, R124 ;  /* 0x0000007c7d7c7221 */ /* 0x000fc80000010000 */
[----:B------:R-:W-:-:S07]  /*1710*/  @P1 FADD.FTZ R124, R92, R124 ;  /* 0x0000007c5c7c1221 */ /* 0x000fce0000010000 */
.L_x_23589:
[----:B------:R-:W-:Y:S01]  /*1720*/  HADD2.F32 R125, -RZ, R126.H1_H1 ;  /* 0x3000007eff7d7230 */ /* 0x000fe20000004100 */
[----:B------:R-:W-:Y:S06]  /*1730*/  @P2 BRA `(.L_x_23590) ;  /* 0x00000000000c2947 */ /* 0x000fec0003800000 */
[----:B------:R-:W-:Y:S05]  /*1740*/  @!P1 BRA `(.L_x_23591) ;  /* 0x0000000000149947 */ /* 0x000fea0003800000 */
[----:B-----5:R-:W-:Y:S01]  /*1750*/  FADD.FTZ R125, R93, R125 ;  /* 0x0000007d5d7d7221 */ /* 0x020fe20000010000 */
[----:B------:R-:W-:Y:S06]  /*1760*/  BRA `(.L_x_23591) ;  /* 0x00000000000c7947 */ /* 0x000fec0003800000 */
.L_x_23590:
[----:B-----5:R-:W-:-:S05]  /*1770*/  HADD2.F32 R126, -RZ, R86.H1_H1 ;  /* 0x30000056ff7e7230 */ /* 0x020fca0000004100 */
[----:B------:R-:W-:-:S04]  /*1780*/  FADD.FTZ R125, R126, R125 ;  /* 0x0000007d7e7d7221 */ /* 0x000fc80000010000 */
[----:B------:R-:W-:-:S07]  /*1790*/  @P1 FADD.FTZ R125, R93, R125 ;  /* 0x0000007d5d7d1221 */ /* 0x000fce0000010000 */
.L_x_23591:
[----:B------:R-:W-:Y:S01]  /*17a0*/  HADD2.F32 R126, -RZ, R127.H0_H0 ;  /* 0x2000007fff7e7230 */ /* 0x000fe20000004100 */
[----:B------:R-:W-:Y:S06]  /*17b0*/  @P2 BRA `(.L_x_23592) ;  /* 0x00000000000c2947 */ /* 0x000fec0003800000 */
[----:B------:R-:W-:Y:S05]  /*17c0*/  @!P1 BRA `(.L_x_23593) ;  /* 0x0000000000149947 */ /* 0x000fea0003800000 */
[----:B-----5:R-:W-:Y:S01]  /*17d0*/  FADD.FTZ R126, R94, R126 ;  /* 0x0000007e5e7e7221 */ /* 0x020fe20000010000 */
[----:B------:R-:W-:Y:S06]  /*17e0*/  BRA `(.L_x_23593) ;  /* 0x00000000000c7947 */ /* 0x000fec0003800000 */
.L_x_23592:
[----:B-----5:R-:W-:-:S05]  /*17f0*/  HADD2.F32 R131, -RZ, R87.H0_H0 ;  /* 0x20000057ff837230 */ /* 0x020fca0000004100 */
[----:B------:R-:W-:-:S04]  /*1800*/  FADD.FTZ R126, R131, R126 ;  /* 0x0000007e837e7221 */ /* 0x000fc80000010000 */
[----:B------:R-:W-:-:S07]  /*1810*/  @P1 FADD.FTZ R126, R94, R126 ;  /* 0x0000007e5e7e1221 */ /* 0x000fce0000010000 */
.L_x_23593:
[----:B------:R-:W-:Y:S01]  /*1820*/  HADD2.F32 R127, -RZ, R127.H1_H1 ;  /* 0x3000007fff7f7230 */ /* 0x000fe20000004100 */
[----:B------:R-:W-:Y:S06]  /*1830*/  @P2 BRA `(.L_x_23594) ;  /* 0x00000000000c2947 */ /* 0x000fec0003800000 */
[----:B------:R-:W-:Y:S05]  /*1840*/  @!P1 BRA `(.L_x_23595) ;  /* 0x0000000000149947 */ /* 0x000fea0003800000 */
[----:B-----5:R-:W-:Y:S01]  /*1850*/  FADD.FTZ R127, R95, R127 ;  /* 0x0000007f5f7f7221 */ /* 0x020fe20000010000 */
[----:B------:R-:W-:Y:S06]  /*1860*/  BRA `(.L_x_23595) ;  /* 0x00000000000c7947 */ /* 0x000fec0003800000 */
.L_x_23594:
[----:B-----5:R-:W-:-:S05]  /*1870*/  HADD2.F32 R130, -RZ, R87.H1_H1 ;  /* 0x30000057ff827230 */ /* 0x020fca0000004100 */
[----:B------:R-:W-:-:S04]  /*1880*/  FADD.FTZ R127, R130, R127 ;  /* 0x0000007f827f7221 */ /* 0x000fc80000010000 */
[----:B------:R-:W-:-:S07]  /*1890*/  @P1 FADD.FTZ R127, R95, R127 ;  /* 0x0000007f5f7f1221 */ /* 0x000fce0000010000 */
.L_x_23595:
        /* <DEDUP_REMOVED lines=19> */
.L_x_23596:
[----:B-----5:R-:W-:-:S05]  /*19d0*/  HADD2.F32 R129, -RZ, R84.H0_H0 ;  /* 0x20000054ff817230 */ /* 0x020fca0000004100 */
[----:B------:R-:W-:-:S04]  /*19e0*/  FADD.FTZ R128, R129, R128 ;  /* 0x0000008081807221 */ /* 0x000fc80000010000 */
[----:B------:R-:W-:-:S07]  /*19f0*/  @P1 FADD.FTZ R128, R88, R128 ;  /* 0x0000008058801221 */ /* 0x000fce0000010000 */
.L_x_23597:
[----:B------:R-:W-:Y:S01]  /*1a00*/  HADD2.F32 R129, -RZ, R132.H1_H1 ;  /* 0x30000084ff817230 */ /* 0x000fe20000004100 */
[----:B------:R-:W-:Y:S06]  /*1a10*/  @P2 BRA `(.L_x_23598) ;  /* 0x00000000000c2947 */ /* 0x000fec0003800000 */
[----:B------:R-:W-:Y:S05]  /*1a20*/  @!P1 BRA `(.L_x_23599) ;  /* 0x0000000000149947 */ /* 0x000fea0003800000 */
[----:B-----5:R-:W-:Y:S01]  /*1a30*/  FADD.FTZ R129, R89, R129 ;  /* 0x0000008159817221 */ /* 0x020fe20000010000 */
[----:B------:R-:W-:Y:S06]  /*1a40*/  BRA `(.L_x_23599) ;  /* 0x00000000000c7947 */ /* 0x000fec0003800000 */
.L_x_23598:
[----:B-----5:R-:W-:-:S05]  /*1a50*/  HADD2.F32 R130, -RZ, R84.H1_H1 ;  /* 0x30000054ff827230 */ /* 0x020fca0000004100 */
[----:B------:R-:W-:-:S04]  /*1a60*/  FADD.FTZ R129, R130, R129 ;  /* 0x0000008182817221 */ /* 0x000fc80000010000 */
[----:B------:R-:W-:-:S07]  /*1a70*/  @P1 FADD.FTZ R129, R89, R129 ;  /* 0x0000008159811221 */ /* 0x000fce0000010000 */
.L_x_23599:
[----:B------:R-:W-:Y:S01]  /*1a80*/  HADD2.F32 R130, -RZ, R133.H0_H0 ;  /* 0x20000085ff827230 */ /* 0x000fe20000004100 */
[----:B------:R-:W-:Y:S06]  /*1a90*/  @P2 BRA `(.L_x_23600) ;  /* 0x00000000000c2947 */ /* 0x000fec0003800000 */
[----:B------:R-:W-:Y:S05]  /*1aa0*/  @!P1 BRA `(.L_x_23601) ;  /* 0x0000000000149947 */ /* 0x000fea0003800000 */
[----:B-----5:R-:W-:Y:S01]  /*1ab0*/  FADD.FTZ R130, R90, R130 ;  /* 0x000000825a827221 */ /* 0x020fe20000010000 */
[----:B------:R-:W-:Y:S06]  /*1ac0*/  BRA `(.L_x_23601) ;  /* 0x00000000000c7947 */ /* 0x000fec0003800000 */
.L_x_23600:
[----:B-----5:R-:W-:-:S05]  /*1ad0*/  HADD2.F32 R131, -RZ, R85.H0_H0 ;  /* 0x20000055ff837230 */ /* 0x020fca0000004100 */
[----:B------:R-:W-:-:S04]  /*1ae0*/  FADD.FTZ R130, R131, R130 ;  /* 0x0000008283827221 */ /* 0x000fc80000010000 */
[----:B------:R-:W-:-:S07]  /*1af0*/  @P1 FADD.FTZ R130, R90, R130 ;  /* 0x000000825a821221 */ /* 0x000fce0000010000 */
.L_x_23601:
[----:B------:R-:W-:Y:S01]  /*1b00*/  HADD2.F32 R131, -RZ, R133.H1_H1 ;  /* 0x30000085ff837230 */ /* 0x000fe20000004100 */
[----:B------:R-:W-:Y:S06]  /*1b10*/  @P2 BRA `(.L_x_23602) ;  /* 0x00000000000c2947 */ /* 0x000fec0003800000 */
[----:B------:R-:W-:Y:S05]  /*1b20*/  @!P1 BRA `(.L_x_23603) ;  /* 0x0000000000149947 */ /* 0x000fea0003800000 */
[----:B-----5:R-:W-:Y:S01]  /*1b30*/  FADD.FTZ R131, R91, R131 ;  /* 0x000000835b837221 */ /* 0x020fe20000010000 */
[----:B------:R-:W-:Y:S06]  /*1b40*/  BRA `(.L_x_23603) ;  /* 0x00000000000c7947 */ /* 0x000fec0003800000 */
.L_x_23602:
[----:B-----5:R-:W-:-:S05]  /*1b50*/  HADD2.F32 R132, -RZ, R85.H1_H1 ;  /* 0x30000055ff847230 */ /* 0x020fca0000004100 */
[----:B------:R-:W-:-:S04]  /*1b60*/  FADD.FTZ R131, R132, R131 ;  /* 0x0000008384837221 */ /* 0x000fc80000010000 */
[----:B------:R-:W-:-:S07]  /*1b70*/  @P1 FADD.FTZ R131, R91, R131 ;  /* 0x000000835b831221 */ /* 0x000fce0000010000 */
.L_x_23603:
[----:B------:R-:W-:Y:S01]  /*1b80*/  HADD2.F32 R132, -RZ, R134.H0_H0 ;  /* 0x20000086ff847230 */ /* 0x000fe20000004100 */
[----:B------:R-:W-:Y:S06]  /*1b90*/  @P2 BRA `(.L_x_23604) ;  /* 0x00000000000c2947 */ /* 0x000fec0003800000 */
[----:B------:R-:W-:Y:S05]  /*1ba0*/  @!P1 BRA `(.L_x_23605) ;  /* 0x0000000000149947 */ /* 0x000fea0003800000 */
[----:B-----5:R-:W-:Y:S01]  /*1bb0*/  FADD.FTZ R132, R92, R132 ;  /* 0x000000845c847221 */ /* 0x020fe20000010000 */
[----:B------:R-:W-:Y:S06]  /*1bc0*/  BRA `(.L_x_23605) ;  /* 0x00000000000c7947 */ /* 0x000fec0003800000 */
.L_x_23604:
[----:B-----5:R-:W-:-:S05]  /*1bd0*/  HADD2.F32 R133, -RZ, R86.H0_H0 ;  /* 0x20000056ff857230 */ /* 0x020fca0000004100 */
[----:B------:R-:W-:-:S04]  /*1be0*/  FADD.FTZ R132, R133, R132 ;  /* 0x0000008485847221 */ /* 0x000fc80000010000 */
[----:B------:R-:W-:-:S07]  /*1bf0*/  @P1 FADD.FTZ R132, R92, R132 ;  /* 0x000000845c841221 */ /* 0x000fce0000010000 */
.L_x_23605:
[----:B------:R-:W-:Y:S01]  /*1c00*/  HADD2.F32 R133, -RZ, R134.H1_H1 ;  /* 0x30000086ff857230 */ /* 0x000fe20000004100 */
[----:B------:R-:W-:Y:S06]  /*1c10*/  @P2 BRA `(.L_x_23606) ;  /* 0x00000000000c2947 */ /* 0x000fec0003800000 */
[----:B------:R-:W-:Y:S05]  /*1c20*/  @!P1 BRA `(.L_x_23607) ;  /* 0x0000000000149947 */ /* 0x000fea0003800000 */
[----:B-----5:R-:W-:Y:S01]  /*1c30*/  FADD.FTZ R133, R93, R133 ;  /* 0x000000855d857221 */ /* 0x020fe20000010000 */
[----:B------:R-:W-:Y:S06]  /*1c40*/  BRA `(.L_x_23607) ;  /* 0x00000000000c7947 */ /* 0x000fec0003800000 */
.L_x_23606:
[----:B-----5:R-:W-:-:S05]  /*1c50*/  HADD2.F32 R134, -RZ, R86.H1_H1 ;  /* 0x30000056ff867230 */ /* 0x020fca0000004100 */
[----:B------:R-:W-:-:S04]  /*1c60*/  FADD.FTZ R133, R134, R133 ;  /* 0x0000008586857221 */ /* 0x000fc80000010000 */
[----:B------:R-:W-:-:S07]  /*1c70*/  @P1 FADD.FTZ R133, R93, R133 ;  /* 0x000000855d851221 */ /* 0x000fce0000010000 */
.L_x_23607:
[----:B------:R-:W-:Y:S01]  /*1c80*/  HADD2.F32 R134, -RZ, R135.H0_H0 ;  /* 0x20000087ff867230 */ /* 0x000fe20000004100 */
[----:B------:R-:W-:Y:S06]  /*1c90*/  @P2 BRA `(.L_x_23608) ;  /* 0x00000000000c2947 */ /* 0x000fec0003800000 */
[----:B------:R-:W-:Y:S05]  /*1ca0*/  @!P1 BRA `(.L_x_23609) ;  /* 0x0000000000149947 */ /* 0x000fea0003800000 */
[----:B-----5:R-:W-:Y:S01]  /*1cb0*/  FADD.FTZ R134, R94, R134 ;  /* 0x000000865e867221 */ /* 0x020fe20000010000 */
[----:B------:R-:W-:Y:S06]  /*1cc0*/  BRA `(.L_x_23609) ;  /* 0x00000000000c7947 */ /* 0x000fec0003800000 */
.L_x_23608:
[----:B-----5:R-:W-:-:S05]  /*1cd0*/  HADD2.F32 R147, -RZ, R87.H0_H0 ;  /* 0x20000057ff937230 */ /* 0x020fca0000004100 */
[----:B------:R-:W-:-:S04]  /*1ce0*/  FADD.FTZ R134, R147, R134 ;  /* 0x0000008693867221 */ /* 0x000fc80000010000 */
[----:B------:R-:W-:-:S07]  /*1cf0*/  @P1 FADD.FTZ R134, R94, R134 ;  /* 0x000000865e861221 */ /* 0x000fce0000010000 */
.L_x_23609:
[----:B------:R-:W-:Y:S01]  /*1d00*/  HADD2.F32 R135, -RZ, R135.H1_H1 ;  /* 0x30000087ff877230 */ /* 0x000fe20000004100 */
[----:B------:R-:W-:Y:S06]  /*1d10*/  @P2 BRA `(.L_x_23610) ;  /* 0x00000000000c2947 */ /* 0x000fec0003800000 */
[----:B------:R-:W-:Y:S05]  /*1d20*/  @!P1 BRA `(.L_x_23611) ;  /* 0x0000000000149947 */ /* 0x000fea0003800000 */
[----:B-----5:R-:W-:Y:S01]  /*1d30*/  FADD.FTZ R135, R95, R135 ;  /* 0x000000875f877221 */ /* 0x020fe20000010000 */
[----:B------:R-:W-:Y:S06]  /*1d40*/  BRA `(.L_x_23611) ;  /* 0x00000000000c7947 */ /* 0x000fec0003800000 */
.L_x_23610:
[----:B-----5:R-:W-:-:S05]  /*1d50*/  HADD2.F32 R146, -RZ, R87.H1_H1 ;  /* 0x30000057ff927230 */ /* 0x020fca0000004100 */
[----:B------:R-:W-:-:S04]  /*1d60*/  FADD.FTZ R135, R146, R135 ;  /* 0x0000008792877221 */ /* 0x000fc80000010000 */
[----:B------:R-:W-:-:S07]  /*1d70*/  @P1 FADD.FTZ R135, R95, R135 ;  /* 0x000000875f871221 */ /* 0x000fce0000010000 */
.L_x_23611:
        /* <DEDUP_REMOVED lines=148> */
.L_x_23624:
        /* <DEDUP_REMOVED lines=105> */
[----:B------:R-:W-:Y:S01]  /*2d50*/  F2FP.F16.F32.PACK_AB R99, R102, R99 ;  /* 0x000000636663723e */ /* 0x000fe200000000ff */
[----:B------:R1:W-:Y:S01]  /*2d60*/  @!P2 STG.E desc[UR4][R96.64], R146 ;  /* 0x000000926000a986 */ /* 0x0003e2000c101904 */
[----:B------:R-:W-:Y:S01]  /*2d70*/  FFMA.FTZ R102, R37, R100, R77 ;  /* 0x0000006425667223 */ /* 0x000fe2000001004d */
[----:B------:R-:W-:Y:S01]  /*2d80*/  FFMA.FTZ R145, R40, R145, R80 ;  /* 0x0000009128917223 */ /* 0x000fe20000010050 */
[----:B------:R-:W-:Y:S01]  /*2d90*/  FFMA.FTZ R100, R43, R98, R83 ;  /* 0x000000622b647223 */ /* 0x000fe20000010053 */
[C---:B------:R-:W-:Y:S01]  /*2da0*/  FMUL.FTZ R153, R110.reuse, R153 ;  /* 0x000000996e997220 */ /* 0x040fe20000410000 */
[----:B------:R-:W-:Y:S01]  /*2db0*/  FMUL.FTZ R116, R110, R157 ;  /* 0x0000009d6e747220 */ /* 0x000fe20000410000 */
[----:B------:R-:W-:Y:S01]  /*2dc0*/  F2FP.F16.F32.PACK_AB R98, R102, R101 ;  /* 0x000000656662723e */ /* 0x000fe200000000ff */
        /* <DEDUP_REMOVED lines=10> */
[----:B------:R-:W-:Y:S01]  /*2e70*/  F2FP.F16.F32.PACK_AB R96, R96, R145 ;  /* 0x000000916060723e */ /* 0x000fe200000000ff */
[----:B------:R-:W-:Y:S01]  /*2e80*/  FMUL.FTZ R145, R110, R108 ;  /* 0x0000006c6e917220 */ /* 0x000fe20000410000 */
[----:B------:R-:W-:Y:S01]  /*2e90*/  F2FP.F16.F32.PACK_AB R97, R100, R97 ;  /* 0x000000616461723e */ /* 0x000fe200000000ff */
        /* <DEDUP_REMOVED lines=9> */
[----:B------:R-:W-:-:S03]  /*2f30*/  F2FP.F16.F32.PACK_AB R102, R106, R145 ;  /* 0x000000916a66723e */ /* 0x000fc600000000ff */
[----:B------:R-:W-:Y:S01]  /*2f40*/  FADD.FTZ R128, -R147, R128 ;  /* 0x0000008093807221 */ /* 0x000fe20000010100 */
[----:B------:R-:W-:Y:S01]  /*2f50*/  LEA R106, P5, R143, UR14, 0x4 ;  /* 0x0000000e8f6a7c11 */ /* 0x000fe2000f8a20ff */
[C---:B------:R-:W-:Y:S01]  /*2f60*/  FMUL.FTZ R122, R110.reuse, R115 ;  /* 0x000000736e7a7220 */ /* 0x040fe20000410000 */
[----:B------:R-:W-:Y:S01]  /*2f70*/  F2FP.F16.F32.PACK_AB R100, R105, R100 ;  /* 0x000000646964723e */ /* 0x000fe200000000ff */
[----:B------:R-:W-:Y:S01]  /*2f80*/  FMUL.FTZ R155, R110, R155 ;  /* 0x0000009b6e9b7220 */ /* 0x000fe20000410000 */
[----:B------:R-:W-:Y:S01]  /*2f90*/  LEA.HI.X R105, R142, UR15, RZ, 0x4, P4 ;  /* 0x0000000f8e697c11 */ /* 0x000fe2000a0f24ff */
[----:B------:R-:W-:Y:S01]  /*2fa0*/  FMUL.FTZ R114, R110, R159 ;  /* 0x0000009f6e727220 */ /* 0x000fe20000410000 */
[----:B------:R-:W-:Y:S01]  /*2fb0*/  F2FP.F16.F32.PACK_AB R103, R116, R103 ;  /* 0x000000677467723e */ /* 0x000fe200000000ff */
[C---:B------:R-:W-:Y:S01]  /*2fc0*/  FADD.FTZ R123, -R147.reuse, R123 ;  /* 0x0000007b937b7221 */ /* 0x040fe20000010100 */
[----:B------:R-:W-:Y:S01]  /*2fd0*/  F2FP.F16.F32.PACK_AB R101, R108, R101 ;  /* 0x000000656c65723e */ /* 0x000fe200000000ff */
        /* <DEDUP_REMOVED lines=51> */
[----:B------:R-:W-:Y:S01]  /*3310*/  F2FP.F16.F32.PACK_AB R100, R105, R100 ;  /* 0x000000646964723e */ /* 0x000fe200000000ff */
        /* <DEDUP_REMOVED lines=10> */
[----:B------:R-:W-:Y:S02]  /*33c0*/  F2FP.F16.F32.PACK_AB R99, R146, R151 ;  /* 0x000000979263723e */ /* 0x000fe400000000ff */
[----:B------:R-:W-:Y:S02]  /*33d0*/  F2FP.F16.F32.PACK_AB R98, R142, R115 ;  /* 0x000000738e62723e */ /* 0x000fe400000000ff */
[----:B------:R-:W-:Y:S02]  /*33e0*/  F2FP.F16.F32.PACK_AB R96, R126, R143 ;  /* 0x0000008f7e60723e */ /* 0x000fe400000000ff */
[----:B------:R-:W-:Y:S02]  /*33f0*/  LEA.HI.X R111, R141, UR15, RZ, 0x4, P2 ;  /* 0x0000000f8d6f7c11 */ /* 0x000fe400090f24ff */
[----:B------:R-:W-:Y:S02]  /*3400*/  F2FP.F16.F32.PACK_AB R103, R148, R165 ;  /* 0x000000a59467723e */ /* 0x000fe400000000ff */
[----:B------:R-:W-:Y:S01]  /*3410*/  F2FP.F16.F32.PACK_AB R102, R107, R102 ;  /* 0x000000666b66723e */ /* 0x000fe200000000ff */
[----:B------:R0:W-:Y:S01]  /*3420*/  STG.E.128 desc[UR4][R110.64], R96 ;  /* 0x000000606e007986 */ /* 0x0001e2000c101d04 */
[----:B------:R-:W-:-:S02]  /*3430*/  F2FP.F16.F32.PACK_AB R101, R116, R101 ;  /* 0x000000657465723e */ /* 0x000fc400000000ff */
[----:B------:R-:W-:Y:S02]  /*3440*/  LEA.HI.X R115, R140, UR15, RZ, 0x4, P4 ;  /* 0x0000000f8c737c11 */ /* 0x000fe4000a0f24ff */
[----:B------:R-:W-:Y:S02]  /*3450*/  F2FP.F16.F32.PACK_AB R104, R109, R104 ;  /* 0x000000686d68723e */ /* 0x000fe400000000ff */
[----:B------:R-:W-:Y:S01]  /*3460*/  F2FP.F16.F32.PACK_AB R107, R128, R119 ;  /* 0x00000077806b723e */ /* 0x000fe200000000ff */
[----:B------:R0:W-:Y:S01]  /*3470*/  STG.E.128 desc[UR4][R114.64], R100 ;  /* 0x0000006472007986 */ /* 0x0001e2000c101d04 */
[----:B------:R-:W-:Y:S02]  /*3480*/  F2FP.F16.F32.PACK_AB R106, R113, R106 ;  /* 0x0000006a716a723e */ /* 0x000fe400000000ff */
[----:B------:R-:W-:Y:S02]  /*3490*/  F2FP.F16.F32.PACK_AB R105, R112, R105 ;  /* 0x000000697069723e */ /* 0x000fe400000000ff */
[----:B------:R-:W-:-:S02]  /*34a0*/  LEA.HI.X R109, R144, UR15, RZ, 0x4, P5 ;  /* 0x0000000f906d7c11 */ /* 0x000fc4000a8f24ff */
[----:B------:R-:W-:Y:S02]  /*34b0*/  IADD3 R138, R138, UR16, RZ ;  /* 0x000000108a8a7c10 */ /* 0x000fe4000fffe0ff */
[----:B------:R-:W-:Y:S01]  /*34c0*/  SEL R145, RZ, 0x1, P1 ;  /* 0x00000001ff917807 */ /* 0x000fe20000800000 */
[----:B------:R0:W-:Y:S01]  /*34d0*/  STG.E.128 desc[UR4][R108.64], R104 ;  /* 0x000000686c007986 */ /* 0x0001e2000c101d04 */
[----:B------:R-:W-:-:S13]  /*34e0*/  ISETP.GE.AND P2, PT, R138, UR17, PT ;  /* 0x000000118a007c0c */ /* 0x000fda000bf46270 */
[----:B------:R-:W-:Y:S05]  /*34f0*/  @!P2 BRA `(.L_x_23613) ;  /* 0xffffffcc00f8a947 */ /* 0x000fea000383ffff */
[----:B------:R-:W-:Y:S05]  /*3500*/  EXIT ;  /* 0x000000000000794d */ /* 0x000fea0003800000 */
.L_x_23612:
[----:B------:R-:W-:Y:S01]  /*3510*/  HFMA2.MMA R155, -RZ, RZ, 0, 5.9604644775390625e-08 ;  /* 0x00000001ff9b7435 */ /* 0x000fe200000001ff */
[----:B------:R-:W-:Y:S02]  /*3520*/  MOV R156, R150 ;  /* 0x00000096009c7202 */ /* 0x000fe40000000f00 */
[----:B------:R-:W-:Y:S02]  /*3530*/  MOV R158, 0x1f ;  /* 0x0000001f009e7802 */ /* 0x000fe40000000f00 */
[----:B------:R-:W-:-:S07]  /*3540*/  MOV R153, 0xffffffff ;  /* 0xffffffff00997802 */ /* 0x000fce0000000f00 */
[----:B-----5:R-:W-:Y:S05]  /*3550*/  WARPSYNC.COLLECTIVE R153, `(.L_x_23614) ;  /* 0x0000000099087348 */ /* 0x020fea0003c00000 */
[----:B------:R0:W1:Y:S02]  /*3560*/  SHFL.BFLY P2, R154, R156, R155, R158 ;  /* 0x0c00009b9c9a7389 */ /* 0x000064000004009e */
[----:B01---5:R-:W-:Y:S01]  /*3570*/  ENDCOLLECTIVE ;  /* 0x000000000000791b */ /* 0x023fe20003800000 */
.L_x_23614:
[----:B------:R-:W-:Y:S01]  /*3580*/  HFMA2.MMA R155, -RZ, RZ, 0, 1.1920928955078125e-07 ;  /* 0x00000002ff9b7435 */ /* 0x000fe200000001ff */
[----:B------:R-:W-:-:S05]  /*3590*/  MOV R145, R154 ;  /* 0x0000009a00917202 */ /* 0x000fca0000000f00 */
[----:B------:R-:W-:-:S05]  /*35a0*/  FADD.FTZ R147, R150, R145 ;  /* 0x0000009196937221 */ /* 0x000fca0000010000 */
[----:B------:R-:W-:-:S07]  /*35b0*/  MOV R156, R147 ;  /* 0x00000093009c7202 */ /* 0x000fce0000000f00 */
[----:B------:R-:W-:Y:S05]  /*35c0*/  WARPSYNC.COLLECTIVE R153, `(.L_x_23615) ;  /* 0x0000000099087348 */ /* 0x000fea0003c00000 */
[----:B------:R0:W1:Y:S02]  /*35d0*/  SHFL.BFLY P2, R154, R156, R155, R158 ;  /* 0x0c00009b9c9a7389 */ /* 0x000064000004009e */
[----:B01----:R-:W-:Y:S01]  /*35e0*/  ENDCOLLECTIVE ;  /* 0x000000000000791b */ /* 0x003fe20003800000 */
.L_x_23615:
[----:B------:R-:W-:Y:S01]  /*35f0*/  HFMA2.MMA R155, -RZ, RZ, 0, 2.384185791015625e-07 ;  /* 0x00000004ff9b7435 */ /* 0x000fe200000001ff */
[----:B------:R-:W-:-:S05]  /*3600*/  MOV R146, R154 ;  /* 0x0000009a00927202 */ /* 0x000fca0000000f00 */
[----:B------:R-:W-:-:S05]  /*3610*/  FADD.FTZ R149, R147, R146 ;  /* 0x0000009293957221 */ /* 0x000fca0000010000 */
[----:B------:R-:W-:-:S07]  /*3620*/  MOV R156, R149 ;  /* 0x00000095009c7202 */ /* 0x000fce0000000f00 */
[----:B------:R-:W-:Y:S05]  /*3630*/  WARPSYNC.COLLECTIVE R153, `(.L_x_23616) ;  /* 0x0000000099087348 */ /* 0x000fea0003c00000 */
[----:B------:R0:W1:Y:S02]  /*3640*/  SHFL.BFLY P2, R154, R156, R155, R158 ;  /* 0x0c00009b9c9a7389 */ /* 0x000064000004009e */
[----:B01----:R-:W-:Y:S01]  /*3650*/  ENDCOLLECTIVE ;  /* 0x000000000000791b */ /* 0x003fe20003800000 */
.L_x_23616:
[----:B------:R-:W-:Y:S01]  /*3660*/  HFMA2.MMA R155, -RZ, RZ, 0, 4.76837158203125e-07 ;  /* 0x00000008ff9b7435 */ /* 0x000fe200000001ff */
[----:B------:R-:W-:-:S05]  /*3670*/  MOV R146, R154 ;  /* 0x0000009a00927202 */ /* 0x000fca0000000f00 */
[----:B------:R-:W-:-:S05]  /*3680*/  FADD.FTZ R151, R149, R146 ;  /* 0x0000009295977221 */ /* 0x000fca0000010000 */
[----:B------:R-:W-:-:S07]  /*3690*/  MOV R156, R151 ;  /* 0x00000097009c7202 */ /* 0x000fce0000000f00 */
[----:B------:R-:W-:Y:S05]  /*36a0*/  WARPSYNC.COLLECTIVE R153, `(.L_x_23617) ;  /* 0x0000000099087348 */ /* 0x000fea0003c00000 */
[----:B------:R0:W1:Y:S02]  /*36b0*/  SHFL.BFLY P2, R154, R156, R155, R158 ;  /* 0x0c00009b9c9a7389 */ /* 0x000064000004009e */
[----:B01----:R-:W-:Y:S01]  /*36c0*/  ENDCOLLECTIVE ;  /* 0x000000000000791b */ /* 0x003fe20003800000 */
.L_x_23617:
[----:B------:R-:W-:Y:S01]  /*36d0*/  HFMA2.MMA R155, -RZ, RZ, 0, 9.5367431640625e-07 ;  /* 0x00000010ff9b7435 */ /* 0x000fe200000001ff */
[----:B------:R-:W-:-:S05]  /*36e0*/  MOV R146, R154 ;  /* 0x0000009a00927202 */ /* 0x000fca0000000f00 */
[----:B------:R-:W-:-:S05]  /*36f0*/  FADD.FTZ R152, R151, R146 ;  /* 0x0000009297987221 */ /* 0x000fca0000010000 */
[----:B------:R-:W-:-:S07]  /*3700*/  MOV R156, R152 ;  /* 0x00000098009c7202 */ /* 0x000fce0000000f00 */
[----:B------:R-:W-:Y:S05]  /*3710*/  WARPSYNC.COLLECTIVE R153, `(.L_x_23618) ;  /* 0x0000000099087348 */ /* 0x000fea0003c00000 */
[----:B------:R0:W1:Y:S02]  /*3720*/  SHFL.BFLY P2, R154, R156, R155, R158 ;  /* 0x0c00009b9c9a7389 */ /* 0x000064000004009e */
[----:B01----:R-:W-:Y:S01]  /*3730*/  ENDCOLLECTIVE ;  /* 0x000000000000791b */ /* 0x003fe20003800000 */
.L_x_23618:
        /* <DEDUP_REMOVED lines=88> */
.L_x_23619:
[----:B------:R-:W-:Y:S01]  /*3cc0*/  HFMA2.MMA R155, -RZ, RZ, 0, 1.1920928955078125e-07 ;  /* 0x00000002ff9b7435 */ /* 0x000fe200000001ff */
[----:B------:R-:W-:-:S05]  /*3cd0*/  MOV R150, R154 ;  /* 0x0000009a00967202 */ /* 0x000fca0000000f00 */
[----:B------:R-:W-:-:S05]  /*3ce0*/  FADD.FTZ R150, R145, R150 ;  /* 0x0000009691967221 */ /* 0x000fca0000010000 */
[----:B------:R-:W-:-:S07]  /*3cf0*/  MOV R156, R150 ;  /* 0x00000096009c7202 */ /* 0x000fce0000000f00 */
[----:B------:R-:W-:Y:S05]  /*3d00*/  WARPSYNC.COLLECTIVE R153, `(.L_x_23620) ;  /* 0x0000000099087348 */ /* 0x000fea0003c00000 */
[----:B------:R0:W1:Y:S02]  /*3d10*/  SHFL.BFLY P2, R154, R156, R155, R158 ;  /* 0x0c00009b9c9a7389 */ /* 0x000064000004009e */
[----:B01----:R-:W-:Y:S01]  /*3d20*/  ENDCOLLECTIVE ;  /* 0x000000000000791b */ /* 0x003fe20003800000 */
.L_x_23620:
[----:B------:R-:W-:Y:S01]  /*3d30*/  HFMA2.MMA R155, -RZ, RZ, 0, 2.384185791015625e-07 ;  /* 0x00000004ff9b7435 */ /* 0x000fe200000001ff */
[----:B------:R-:W-:-:S05]  /*3d40*/  MOV R147, R154 ;  /* 0x0000009a00937202 */ /* 0x000fca0000000f00 */
[----:B------:R-:W-:-:S05]  /*3d50*/  FADD.FTZ R147, R150, R147 ;  /* 0x0000009396937221 */ /* 0x000fca0000010000 */
[----:B------:R-:W-:-:S07]  /*3d60*/  MOV R156, R147 ;  /* 0x00000093009c7202 */ /* 0x000fce0000000f00 */
[----:B------:R-:W-:Y:S05]  /*3d70*/  WARPSYNC.COLLECTIVE R153, `(.L_x_23621) ;  /* 0x0000000099087348 */ /* 0x000fea0003c00000 */
[----:B------:R0:W1:Y:S02]  /*3d80*/  SHFL.BFLY P2, R154, R156, R155, R158 ;  /* 0x0c00009b9c9a7389 */ /* 0x000064000004009e */
[----:B01----:R-:W-:Y:S01]  /*3d90*/  ENDCOLLECTIVE ;  /* 0x000000000000791b */ /* 0x003fe20003800000 */
.L_x_23621:
[----:B------:R-:W-:Y:S01]  /*3da0*/  HFMA2.MMA R155, -RZ, RZ, 0, 4.76837158203125e-07 ;  /* 0x00000008ff9b7435 */ /* 0x000fe200000001ff */
[----:B------:R-:W-:-:S05]  /*3db0*/  MOV R152, R154 ;  /* 0x0000009a00987202 */ /* 0x000fca0000000f00 */
[----:B------:R-:W-:-:S05]  /*3dc0*/  FADD.FTZ R152, R147, R152 ;  /* 0x0000009893987221 */ /* 0x000fca0000010000 */
[----:B------:R-:W-:-:S07]  /*3dd0*/  MOV R156, R152 ;  /* 0x00000098009c7202 */ /* 0x000fce0000000f00 */
[----:B------:R-:W-:Y:S05]  /*3de0*/  WARPSYNC.COLLECTIVE R153, `(.L_x_23622) ;  /* 0x0000000099087348 */ /* 0x000fea0003c00000 */
[----:B------:R0:W1:Y:S02]  /*3df0*/  SHFL.BFLY P2, R154, R156, R155, R158 ;  /* 0x0c00009b9c9a7389 */ /* 0x000064000004009e */
[----:B01----:R-:W-:Y:S01]  /*3e00*/  ENDCOLLECTIVE ;  /* 0x000000000000791b */ /* 0x003fe20003800000 */
.L_x_23622:
[----:B------:R-:W-:Y:S01]  /*3e10*/  HFMA2.MMA R155, -RZ, RZ, 0, 9.5367431640625e-07 ;  /* 0x00000010ff9b7435 */ /* 0x000fe200000001ff */
[----:B------:R-:W-:-:S05]  /*3e20*/  MOV R149, R154 ;  /* 0x0000009a00957202 */ /* 0x000fca0000000f00 */
[----:B------:R-:W-:-:S05]  /*3e30*/  FADD.FTZ R149, R152, R149 ;  /* 0x0000009598957221 */ /* 0x000fca0000010000 */
[----:B------:R-:W-:-:S07]  /*3e40*/  MOV R156, R149 ;  /* 0x00000095009c7202 */ /* 0x000fce0000000f00 */
[----:B------:R-:W-:Y:S05]  /*3e50*/  WARPSYNC.COLLECTIVE R153, `(.L_x_23623) ;  /* 0x0000000099087348 */ /* 0x000fea0003c00000 */
[----:B------:R0:W1:Y:S02]  /*3e60*/  SHFL.BFLY P2, R154, R156, R155, R158 ;  /* 0x0c00009b9c9a7389 */ /* 0x000064000004009e */
[----:B01----:R-:W-:Y:S01]  /*3e70*/  ENDCOLLECTIVE ;  /* 0x000000000000791b */ /* 0x003fe20003800000 */
.L_x_23623:
[----:B------:R-:W-:Y:S05]  /*3e80*/  BRA `(.L_x_23624) ;  /* 0xffffffe8000c7947 */ /* 0x000fea000383ffff */
.L_x_23625:
        /* <DEDUP_REMOVED lines=15> */
.L_x_33559:


//--------------------- .text._ZN10layer_norm31ln_parallel_residual_fwd_kernelINS_13Kernel_traitsIf6__halffS2_fjLj5120ELj1ELj1ELj4ELj16ENS_18Kernel_traits_baseILj5120EfS2_fS2_fjLj128EEEEELb1ELb0ELb0EEEvNS_9FwdParamsE --------------------------
	.section	.text._ZN10layer_norm31ln_parallel_residual_fwd_kernelINS_13Kernel_traitsIf6__halffS2_fjLj5120ELj1ELj1ELj4ELj16ENS_18Kernel_traits_baseILj5120EfS2_fS2_fjLj128EEEEELb1ELb0ELb0EEEvNS_9FwdParamsE,"ax",@progbits
	.align	128
        .global         _ZN10layer_norm31ln_parallel_residual_fwd_kernelINS_13Kernel_traitsIf6__halffS2_fjLj5120ELj1ELj1ELj4ELj16ENS_18Kernel_traits_baseILj5120EfS2_fS2_fjLj128EEEEELb1ELb0ELb0EEEvNS_9FwdParamsE
        .type           _ZN10layer_norm31ln_parallel_residual_fwd_kernelINS_13Kernel_traitsIf6__halffS2_fjLj5120ELj1ELj1ELj4ELj16ENS_18Kernel_traits_baseILj5120EfS2_fS2_fjLj128EEEEELb1ELb0ELb0EEEvNS_9FwdParamsE,@function
        .size           _ZN10layer_norm31ln_parallel_residual_fwd_kernelINS_13Kernel_traitsIf6__halffS2_fjLj5120ELj1ELj1ELj4ELj16ENS_18Kernel_traits_baseILj5120EfS2_fS2_fjLj128EEEEELb1ELb0ELb0EEEvNS_9FwdParamsE,(.L_x_33560 - _ZN10layer_norm31ln_parallel_residual_fwd_kernelINS_13Kernel_traitsIf6__halffS2_fjLj5120ELj1ELj1ELj4ELj16ENS_18Kernel_traits_baseILj5120EfS2_fS2_fjLj128EEEEELb1ELb0ELb0EEEvNS_9FwdParamsE)
        .other          _ZN10layer_norm31ln_parallel_residual_fwd_kernelINS_13Kernel_traitsIf6__halffS2_fjLj5120ELj1ELj1ELj4ELj16ENS_18Kernel_traits_baseILj5120EfS2_fS2_fjLj128EEEEELb1ELb0ELb0EEEvNS_9FwdParamsE,@"STO_CUDA_ENTRY STV_DEFAULT"
_ZN10layer_norm31ln_parallel_residual_fwd_kernelINS_13Kernel_traitsIf6__halffS2_fjLj5120ELj1ELj1ELj4ELj16ENS_18Kernel_traits_baseILj5120EfS2_fS2_fjLj128EEEEELb1ELb0ELb0EEEvNS_9FwdParamsE:
.text._ZN10layer_norm31ln_parallel_residual_fwd_kernelINS_13Kernel_traitsIf6__halffS2_fjLj5120ELj1ELj1ELj4ELj16ENS_18Kernel_traits_baseILj5120EfS2_fS2_fjLj128EEEEELb1ELb0ELb0EEEvNS_9FwdParamsE:
        /* <DEDUP_REMOVED lines=17> */
[----:B------:R-:W-:-:S05]  /*0110*/  LOP3.LUT R244, R0, 0x7f, RZ, 0xc0, !PT ;  /* 0x0000007f00f47812 */ /* 0x000fca00078ec0ff */
[----:B------:R-:W-:Y:S01]  /*0120*/  IMAD.MOV.U32 R159, RZ, RZ, R244 ;  /* 0x000000ffff9f7224 */ /* 0x000fe200078e00f4 */
[----:B------:R-:W-:Y:S01]  /*0130*/  LOP3.LUT R245, R245, 0xffffffdf, RZ, 0xc0, !PT ;  /* 0xffffffdff5f57812 */ /* 0x000fe200078ec0ff */
[----:B------:R-:W-:Y:S01]  /*0140*/  BSSY B0, `(.L_x_23626) ;  /* 0x000006b000007945 */ /* 0x000fe20003800000 */
[----:B------:R-:W-:Y:S02]  /*0150*/  LEA.HI R243, R0, UR8, RZ, 0x19 ;  /* 0x0000000800f37c11 */ /* 0x000fe4000f8fc8ff */
[----:B--2---:R-:W-:Y:S02]  /*0160*/  @P0 R2UR UR4, R2 ;  /* 0x00000000020402ca */ /* 0x004fe400000e0000 */
[----:B------:R-:W-:Y:S02]  /*0170*/  @P0 R2UR UR5, R3 ;  /* 0x00000000030502ca */ /* 0x000fe400000e0000 */
[----:B-1----:R-:W-:-:S04]  /*0180*/  @P0 IADD3 R4, P1, R6, R11, RZ ;  /* 0x0000000b06040210 */ /* 0x002fc80007f3e0ff */
[----:B------:R-:W-:Y:S01]  /*0190*/  @P0 IADD3.X R5, RZ, R7, RZ, P1, !PT ;  /* 0x00000007ff050210 */ /* 0x000fe20000ffe4ff */
        /* <DEDUP_REMOVED lines=101> */
.L_x_23627:
[----:B------:R-:W-:Y:S05]  /*07f0*/  BSYNC B0 ;  /* 0x0000000000007941 */ /* 0x000fea0003800000 */
.L_x_23626:
[----:B------:R-:W-:Y:S04]  /*0800*/  BSSY B0, `(.L_x_23628) ;  /* 0x0000024000007945 */ /* 0x000fe80003800000 */
[----:B------:R-:W-:Y:S05]  /*0810*/  @!P5 BRA `(.L_x_23629) ;  /* 0x000000000088d947 */ /* 0x000fea0003800000 */
[----:B------:R-:W-:Y:S01]  /*0820*/  ULDC.64 UR8, c[0x0][0x2c8] ;  /* 0x0000b20000087ab9 */ /* 0x000fe20000000a00 */
[----:B------:R-:W-:Y:S01]  /*0830*/  ULDC.64 UR28, c[0x0][0x2d0] ;  /* 0x0000b400001c7ab9 */ /* 0x000fe20000000a00 */
[----:B------:R-:W-:Y:S01]  /*0840*/  ISETP.NE.U32.AND P0, PT, RZ, UR8, PT ;  /* 0x00000008ff007c0c */ /* 0x000fe2000bf05070 */
[----:B------:R-:W1:Y:S01]  /*0850*/  LDC.64 R60, c[0x0][0x260] ;  /* 0x00009800ff3c7b82 */ /* 0x000e620000000a00 */
[----:B------:R-:W-:Y:S02]  /*0860*/  ISETP.NE.U32.AND P1, PT, RZ, UR28, PT ;  /* 0x0000001cff007c0c */ /* 0x000fe4000bf25070 */
[----:B0-----:R-:W-:Y:S02]  /*0870*/  CS2R R46, SRZ ;  /* 0x00000000002e7805 */ /* 0x001fe4000001ff00 */
        /* <DEDUP_REMOVED lines=28> */
.L_x_23629:
[----:B------:R-:W-:Y:S05]  /*0a40*/  BSYNC B0 ;  /* 0x0000000000007941 */ /* 0x000fea0003800000 */
.L_x_23628:
[----:B------:R-:W-:Y:S04]  /*0a50*/  BSSY B0, `(.L_x_23630) ;  /* 0x0000024000007945 */ /* 0x000fe80003800000 */
[----:B------:R-:W-:Y:S05]  /*0a60*/  @!P4 BRA `(.L_x_23631) ;  /* 0x000000000088c947 */ /* 0x000fea0003800000 */
[----:B------:R-:W-:Y:S01]  /*0a70*/  ULDC.64 UR8, c[0x0][0x2c8] ;  /* 0x0000b20000087ab9 */ /* 0x000fe20000000a00 */
[----:B------:R-:W-:Y:S01]  /*0a80*/  ULDC.64 UR28, c[0x0][0x2d0] ;  /* 0x0000b400001c7ab9 */ /* 0x000fe20000000a00 */
[----:B------:R-:W-:Y:S01]  /*0a90*/  ISETP.NE.U32.AND P0, PT, RZ, UR8, PT ;  /* 0x00000008ff007c0c */ /* 0x000fe2000bf05070 */
[----:B------:R-:W2:Y:S01]  /*0aa0*/  LDC.64 R92, c[0x0][0x260] ;  /* 0x00009800ff5c7b82 */ /* 0x000ea20000000a00 */
[----:B------:R-:W-:Y:S01]  /*0ab0*/  ISETP.NE.U32.AND P1, PT, RZ, UR28, PT ;  /* 0x0000001cff007c0c */ /* 0x000fe2000bf25070 */
[----:B------:R-:W-:Y:S01]  /*0ac0*/  IMAD.SHL.U32 R108, R159, 0x20, RZ ;  /* 0x000000209f6c7824 */ /* 0x000fe200078e00ff */
[----:B------:R-:W-:Y:S02]  /*0ad0*/  ISETP.NE.AND.EX P0, PT, RZ, UR9, PT, P0 ;  /* 0x00000009ff007c0c */ /* 0x000fe4000bf05300 */
[----:B-1----:R-:W-:Y:S02]  /*0ae0*/  CS2R R78, SRZ ;  /* 0x00000000004e7805 */ /* 0x002fe4000001ff00 */
        /* <DEDUP_REMOVED lines=25> */
[----:B------:R-:W-:-:S07]  /*0c80*/  IADD3 R159, R159, 0x80, RZ ;  /* 0x000000809f9f7810 */ /* 0x000fce0007ffe0ff */
.L_x_23631:
[----:B------:R-:W-:Y:S05]  /*0c90*/  BSYNC B0 ;  /* 0x0000000000007941 */ /* 0x000fea0003800000 */
.L_x_23630:
        /* <DEDUP_REMOVED lines=36> */
.L_x_23633:
[----:B------:R-:W-:Y:S05]  /*0ee0*/  BSYNC B0 ;  /* 0x0000000000007941 */ /* 0x000fea0003800000 */
.L_x_23632:
        /* <DEDUP_REMOVED lines=42> */
.L_x_23635:
[----:B------:R-:W-:Y:S05]  /*1190*/  BSYNC B0 ;  /* 0x0000000000007941 */ /* 0x000fea0003800000 */
.L_x_23634:
        /* <DEDUP_REMOVED lines=11> */
[----:B------:R-:W-:Y:S01]  /*1250*/  HFMA2.MMA R234, -RZ, RZ, 0, 0 ;  /* 0x00000000ffea7435 */ /* 0x000fe200000001ff */
[----:B------:R-:W-:Y:S01]  /*1260*/  SHF.R.U32.HI R3, RZ, 0x2, R3 ;  /* 0x00000002ff037819 */ /* 0x000fe20000011603 */
[----:B------:R-:W-:Y:S01]  /*1270*/  IMAD R8, R174, -0x2daee0ad, RZ ;  /* 0xd2511f53ae087824 */ /* 0x000fe200078e02ff */
[----:B------:R-:W-:Y:S01]  /*1280*/  VIADDMNMX R7, R6, -R7, RZ, !PT ;  /* 0x8000000706077246 */ /* 0x000fe200078001ff */
[----:B------:R-:W-:Y:S01]  /*1290*/  IMAD.HI.U32 R233, R236, -0x2daee0ad, RZ ;  /* 0xd2511f53ece97827 */ /* 0x000fe200078e00ff */
[----:B------:R-:W-:Y:S01]  /*12a0*/  VIADDMNMX R9, R6, -R9, RZ, !PT ;  /* 0x8000000906097246 */ /* 0x000fe200078001ff */
[----:B------:R-:W-:Y:S01]  /*12b0*/  ULDC.U8 UR27, c[0x0][0x2a0] ;  /* 0x0000a800001b7ab9 */ /* 0x000fe20000000000 */
        /* <DEDUP_REMOVED lines=8> */
[----:B------:R-:W-:Y:S01]  /*1340*/  LOP3.LUT R233, R233, UR37, R8, 0x96, !PT ;  /* 0x00000025e9e97c12 */ /* 0x000fe2000f8e9608 */
[----:B------:R-:W-:Y:S01]  /*1350*/  IMAD.IADD R9, R6, 0x1, R9 ;  /* 0x0000000106097824 */ /* 0x000fe200078e0209 */
[----:B------:R-:W-:Y:S01]  /*1360*/  LOP3.LUT R235, R4, 0x3, RZ, 0xc0, !PT ;  /* 0x0000000304eb7812 */ /* 0x000fe200078ec0ff */
[----:B------:R-:W-:Y:S01]  /*1370*/  ULDC UR39, c[0x0][0x218] ;  /* 0x0000860000277ab9 */ /* 0x000fe20000000800 */
[----:B------:R-:W-:Y:S01]  /*1380*/  SHF.L.U32 R7, R7, 0x3, RZ ;  /* 0x0000000307077819 */ /* 0x000fe200000006ff */
        /* <DEDUP_REMOVED lines=10> */
.L_x_24301:
        /* <DEDUP_REMOVED lines=35> */
.L_x_23639:
[----:B------:R-:W-:-:S07]  /*1660*/  IMAD.MOV.U32 R231, RZ, RZ, R238 ;  /* 0x000000ffffe77224 */ /* 0x000fce00078e00ee */
.L_x_23640:
[----:B------:R-:W-:Y:S05]  /*1670*/  BSYNC B1 ;  /* 0x0000000000017941 */ /* 0x000fea0003800000 */
.L_x_23638:
        /* <DEDUP_REMOVED lines=16> */
.L_x_23644:
[----:B------:R-:W-:Y:S05]  /*1780*/  BSYNC B2 ;  /* 0x0000000000027941 */ /* 0x000fea0003800000 */
.L_x_23643:
        /* <DEDUP_REMOVED lines=44> */
.L_x_23642:
[----:B------:R-:W-:Y:S05]  /*1a50*/  BSYNC B1 ;  /* 0x0000000000017941 */ /* 0x000fea0003800000 */
.L_x_23641:
[----:B------:R-:W2:Y:S01]  /*1a60*/  LDC R225, c[0x0][0x294] ;  /* 0x0000a500ffe17b82 */ /* 0x000ea20000000800 */
[----:B------:R-:W-:Y:S02]  /*1a70*/  ISETP.NE.U32.AND P2, PT, R184, RZ, PT ;  /* 0x000000ffb800720c */ /* 0x000fe40003f45070 */
[----:B------:R-:W-:Y:S01]  /*1a80*/  I2FP.F32.U32 R184, R231 ;  /* 0x000000e700b87245 */ /* 0x000fe20000201000 */
[----:B------:R-:W-:Y:S01]  /*1a90*/  HFMA2.MMA R231, -RZ, RZ, 0.1171875, 0 ;  /* 0x2f800000ffe77435 */ /* 0x000fe200000001ff */
[----:B------:R-:W-:Y:S01]  /*1aa0*/  ISETP.NE.AND.EX P2, PT, R185, RZ, PT, P2 ;  /* 0x000000ffb900720c */ /* 0x000fe20003f45320 */
[----:B-----5:R-:W-:Y:S01]  /*1ab0*/  HADD2.F32 R185, -RZ, R188.H0_H0 ;  /* 0x200000bcffb97230 */ /* 0x020fe20000004100 */
[----:B------:R-:W-:Y:S01]  /*1ac0*/  LOP3.LUT R245, R245, 0xffffffef, RZ, 0xc0, !PT ;  /* 0xffffffeff5f57812 */ /* 0x000fe200078ec0ff */
[----:B------:R-:W3:Y:S06]  /*1ad0*/  LDC R230, c[0x0][0x298] ;  /* 0x0000a600ffe67b82 */ /* 0x000eec0000000800 */
        /* <DEDUP_REMOVED lines=11> */
.L_x_23645:
        /* <DEDUP_REMOVED lines=12> */
.L_x_23648:
[----:B------:R-:W-:-:S07]  /*1c50*/  IMAD.MOV.U32 R10, RZ, RZ, R238 ;  /* 0x000000ffff0a7224 */ /* 0x000fce00078e00ee */
.L_x_23649:
[----:B------:R-:W-:Y:S05]  /*1c60*/  BSYNC B1 ;  /* 0x0000000000017941 */ /* 0x000fea0003800000 */
.L_x_23647:
        /* <DEDUP_REMOVED lines=16> */
.L_x_23653:
[----:B------:R-:W-:Y:S05]  /*1d70*/  BSYNC B2 ;  /* 0x0000000000027941 */ /* 0x000fea0003800000 */
.L_x_23652:
        /* <DEDUP_REMOVED lines=44> */
.L_x_23651:
[----:B------:R-:W-:Y:S05]  /*2040*/  BSYNC B1 ;  /* 0x0000000000017941 */ /* 0x000fea0003800000 */
.L_x_23650:
        /* <DEDUP_REMOVED lines=9> */
.L_x_23646:
        /* <DEDUP_REMOVED lines=12> */
.L_x_23655:
[----:B------:R-:W-:-:S07]  /*21a0*/  IMAD.MOV.U32 R185, RZ, RZ, R238 ;  /* 0x000000ffffb97224 */ /* 0x000fce00078e00ee */
.L_x_23656:
[----:B------:R-:W-:Y:S05]  /*21b0*/  BSYNC B1 ;  /* 0x0000000000017941 */ /* 0x000fea0003800000 */
.L_x_23654:
        /* <DEDUP_REMOVED lines=16> */
.L_x_23660:
[----:B------:R-:W-:Y:S05]  /*22c0*/  BSYNC B2 ;  /* 0x0000000000027941 */ /* 0x000fea0003800000 */
.L_x_23659:
        /* <DEDUP_REMOVED lines=44> */
.L_x_23658:
[----:B------:R-:W-:Y:S05]  /*2590*/  BSYNC B1 ;  /* 0x0000000000017941 */ /* 0x000fea0003800000 */
.L_x_23657:
        /* <DEDUP_REMOVED lines=14> */
.L_x_23661:
        /* <DEDUP_REMOVED lines=12> */
.L_x_23664:
[----:B------:R-:W-:-:S07]  /*2740*/  MOV R9, R238 ;  /* 0x000000ee00097202 */ /* 0x000fce0000000f00 */
.L_x_23665:
[----:B------:R-:W-:Y:S05]  /*2750*/  BSYNC B1 ;  /* 0x0000000000017941 */ /* 0x000fea0003800000 */
.L_x_23663:
        /* <DEDUP_REMOVED lines=16> */
.L_x_23669:
[----:B------:R-:W-:Y:S05]  /*2860*/  BSYNC B2 ;  /* 0x0000000000027941 */ /* 0x000fea0003800000 */
.L_x_23668:
        /* <DEDUP_REMOVED lines=44> */
.L_x_23667:
[----:B------:R-:W-:Y:S05]  /*2b30*/  BSYNC B1 ;  /* 0x0000000000017941 */ /* 0x000fea0003800000 */
.L_x_23666:
        /* <DEDUP_REMOVED lines=9> */
.L_x_23662:
        /* <DEDUP_REMOVED lines=12> */
.L_x_23671:
[----:B------:R-:W-:-:S07]  /*2c90*/  MOV R188, R238 ;  /* 0x000000ee00bc7202 */ /* 0x000fce0000000f00 */
.L_x_23672:
[----:B------:R-:W-:Y:S05]  /*2ca0*/  BSYNC B1 ;  /* 0x0000000000017941 */ /* 0x000fea0003800000 */
.L_x_23670:
        /* <DEDUP_REMOVED lines=16> */
.L_x_23676:
[----:B------:R-:W-:Y:S05]  /*2db0*/  BSYNC B2 ;  /* 0x0000000000027941 */ /* 0x000fea0003800000 */
.L_x_23675:
        /* <DEDUP_REMOVED lines=44> */
.L_x_23674:
[----:B------:R-:W-:Y:S05]  /*3080*/  BSYNC B1 ;  /* 0x0000000000017941 */ /* 0x000fea0003800000 */
.L_x_23673:
        /* <DEDUP_REMOVED lines=14> */
.L_x_23677:
        /* <DEDUP_REMOVED lines=12> */
.L_x_23680:
[----:B------:R-:W-:-:S07]  /*3230*/  IMAD.MOV.U32 R3, RZ, RZ, R238 ;  /* 0x000000ffff037224 */ /* 0x000fce00078e00ee */
.L_x_23681:
[----:B------:R-:W-:Y:S05]  /*3240*/  BSYNC B1 ;  /* 0x0000000000017941 */ /* 0x000fea0003800000 */
.L_x_23679:
        /* <DEDUP_REMOVED lines=16> */
.L_x_23685:
[----:B------:R-:W-:Y:S05]  /*3350*/  BSYNC B2 ;  /* 0x0000000000027941 */ /* 0x000fea0003800000 */
.L_x_23684:
        /* <DEDUP_REMOVED lines=44> */
.L_x_23683:
[----:B------:R-:W-:Y:S05]  /*3620*/  BSYNC B1 ;  /* 0x0000000000017941 */ /* 0x000fea0003800000 */
.L_x_23682:
        /* <DEDUP_REMOVED lines=9> */
.L_x_23678:
        /* <DEDUP_REMOVED lines=12> */
.L_x_23687:
[----:B------:R-:W-:-:S07]  /*3780*/  IMAD.MOV.U32 R187, RZ, RZ, R238 ;  /* 0x000000ffffbb7224 */ /* 0x000fce00078e00ee */
.L_x_23688:
[----:B------:R-:W-:Y:S05]  /*3790*/  BSYNC B1 ;  /* 0x0000000000017941 */ /* 0x000fea0003800000 */
.L_x_23686:
        /* <DEDUP_REMOVED lines=16> */
.L_x_23692:
[----:B------:R-:W-:Y:S05]  /*38a0*/  BSYNC B2 ;  /* 0x0000000000027941 */ /* 0x000fea0003800000 */
.L_x_23691:
        /* <DEDUP_REMOVED lines=44> */
.L_x_23690:
[----:B------:R-:W-:Y:S05]  /*3b70*/  BSYNC B1 ;  /* 0x0000000000017941 */ /* 0x000fea0003800000 */
.L_x_23689:
        /* <DEDUP_REMOVED lines=14> */
.L_x_23693:
        /* <DEDUP_REMOVED lines=12> */
.L_x_23696:
[----:B------:R-:W-:-:S07]  /*3d20*/  IMAD.MOV.U32 R4, RZ, RZ, R238 ;  /* 0x000000ffff047224 */ /* 0x000fce00078e00ee */
.L_x_23697:
[----:B------:R-:W-:Y:S05]  /*3d30*/  BSYNC B1 ;  /* 0x0000000000017941 */ /* 0x000fea0003800000 */
.L_x_23695:
        /* <DEDUP_REMOVED lines=16> */
.L_x_23701:
[----:B------:R-:W-:Y:S05]  /*3e40*/  BSYNC B2 ;  /* 0x0000000000027941 */ /* 0x000fea0003800000 */
.L_x_23700:
        /* <DEDUP_REMOVED lines=44> */
.L_x_23699:
[----:B------:R-:W-:Y:S05]  /*4110*/  BSYNC B1 ;  /* 0x0000000000017941 */ /* 0x000fea0003800000 */
.L_x_23698:
        /* <DEDUP_REMOVED lines=9> */
.L_x_23694:
        /* <DEDUP_REMOVED lines=12> */
.L_x_23703:
[----:B------:R-:W-:-:S07]  /*4270*/  IMAD.MOV.U32 R235, RZ, RZ, R238 ;  /* 0x000000ffffeb7224 */ /* 0x000fce00078e00ee */
.L_x_23704:
[----:B------:R-:W-:Y:S05]  /*4280*/  BSYNC B1 ;  /* 0x0000000000017941 */ /* 0x000fea0003800000 */
.L_x_23702:
        /* <DEDUP_REMOVED lines=16> */
.L_x_23708:
[----:B------:R-:W-:Y:S05]  /*4390*/  BSYNC B2 ;  /* 0x0000000000027941 */ /* 0x000fea0003800000 */
.L_x_23707:
        /* <DEDUP_REMOVED lines=44> */
.L_x_23706:
[----:B------:R-:W-:Y:S05]  /*4660*/  BSYNC B1 ;  /* 0x0000000000017941 */ /* 0x000fea0003800000 */
.L_x_23705:
        /* <DEDUP_REMOVED lines=14> */
.L_x_23709:
        /* <DEDUP_REMOVED lines=12> */
.L_x_23712:
[----:B------:R-:W-:-:S07]  /*4810*/  MOV R5, R238 ;  /* 0x000000ee00057202 */ /* 0x000fce0000000f00 */
.L_x_23713:
[----:B------:R-:W-:Y:S05]  /*4820*/  BSYNC B1 ;  /* 0x0000000000017941 */ /* 0x000fea0003800000 */
.L_x_23711:
        /* <DEDUP_REMOVED lines=16> */
.L_x_23717:
[----:B------:R-:W-:Y:S05]  /*4930*/  BSYNC B2 ;  /* 0x0000000000027941 */ /* 0x000fea0003800000 */
.L_x_23716:
        /* <DEDUP_REMOVED lines=44> */
.L_x_23715:
[----:B------:R-:W-:Y:S05]  /*4c00*/  BSYNC B1 ;  /* 0x0000000000017941 */ /* 0x000fea0003800000 */
.L_x_23714:
        /* <DEDUP_REMOVED lines=9> */
.L_x_23710:
        /* <DEDUP_REMOVED lines=12> */
.L_x_23719:
[----:B------:R-:W-:-:S07]  /*4d60*/  MOV R189, R238 ;  /* 0x000000ee00bd7202 */ /* 0x000fce0000000f00 */
.L_x_23720:
[----:B------:R-:W-:Y:S05]  /*4d70*/  BSYNC B1 ;  /* 0x0000000000017941 */ /* 0x000fea0003800000 */
.L_x_23718:
        /* <DEDUP_REMOVED lines=16> */
.L_x_23724:
[----:B------:R-:W-:Y:S05]  /*4e80*/  BSYNC B2 ;  /* 0x0000000000027941 */ /* 0x000fea0003800000 */
.L_x_23723:
        /* <DEDUP_REMOVED lines=44> */
.L_x_23722:
[----:B------:R-:W-:Y:S05]  /*5150*/  BSYNC B1 ;  /* 0x0000000000017941 */ /* 0x000fea0003800000 */
.L_x_23721:
        /* <DEDUP_REMOVED lines=12> */
.L_x_23725:
        /* <DEDUP_REMOVED lines=12> */
.L_x_23728:
[----:B------:R-:W-:-:S07]  /*52e0*/  IMAD.MOV.U32 R6, RZ, RZ, R238 ;  /* 0x000000ffff067224 */ /* 0x000fce00078e00ee */
.L_x_23729:
[----:B------:R-:W-:Y:S05]  /*52f0*/  BSYNC B1 ;  /* 0x0000000000017941 */ /* 0x000fea0003800000 */
.L_x_23727:
        /* <DEDUP_REMOVED lines=16> */
.L_x_23733:
[----:B------:R-:W-:Y:S05]  /*5400*/  BSYNC B2 ;  /* 0x0000000000027941 */ /* 0x000fea0003800000 */
.L_x_23732:
        /* <DEDUP_REMOVED lines=44> */
.L_x_23731:
[----:B------:R-:W-:Y:S05]  /*56d0*/  BSYNC B1 ;  /* 0x0000000000017941 */ /* 0x000fea0003800000 */
.L_x_23730:
        /* <DEDUP_REMOVED lines=9> */
.L_x_23726:
        /* <DEDUP_REMOVED lines=12> */
.L_x_23735:
[----:B------:R-:W-:-:S07]  /*5830*/  IMAD.MOV.U32 R190, RZ, RZ, R238 ;  /* 0x000000ffffbe7224 */ /* 0x000fce00078e00ee */
.L_x_23736:
[----:B------:R-:W-:Y:S05]  /*5840*/  BSYNC B1 ;  /* 0x0000000000017941 */ /* 0x000fea0003800000 */
.L_x_23734:
        /* <DEDUP_REMOVED lines=16> */
.L_x_23740:
[----:B------:R-:W-:Y:S05]  /*5950*/  BSYNC B2 ;  /* 0x0000000000027941 */ /* 0x000fea0003800000 */
.L_x_23739:
        /* <DEDUP_REMOVED lines=44> */
.L_x_23738:
[----:B------:R-:W-:Y:S05]  /*5c20*/  BSYNC B1 ;  /* 0x0000000000017941 */ /* 0x000fea0003800000 */
.L_x_23737:
        /* <DEDUP_REMOVED lines=12> */
.L_x_23741:
[C---:B------:R-:W-:Y:S01]  /*5cf0*/  ISETP.NE.AND P5, PT, R227.reuse, 0x1, PT ;  /* 0x00000001e300780c */ /* 0x040fe20003fa5270 */
[----:B------:R-:W-:Y:S01]  /*5d00*/  BSSY B1, `(.L_x_23743) ;  /* 0x000000c000017945 */ /* 0x000fe20003800000 */
[----:B------:R-:W-:-:S11]  /*5d10*/  IADD3 R226, R227, 0x1, RZ ;  /* 0x00000001e3e27810 */ /* 0x000fd60007ffe0ff */
[----:B------:R-:W-:Y:S05]  /*5d20*/  @!P5 BRA `(.L_x_23744) ;  /* 0x000000000020d947 */ /* 0x000fea0003800000 */
        /* <DEDUP_REMOVED lines=8> */
.L_x_23744:
[----:B0-----:R-:W-:-:S07]  /*5db0*/  IMAD.MOV.U32 R7, RZ, RZ, R238 ;  /* 0x000000ffff077224 */ /* 0x001fce00078e00ee */
.L_x_23745:
[----:B------:R-:W-:Y:S05]  /*5dc0*/  BSYNC B1 ;  /* 0x0000000000017941 */ /* 0x000fea0003800000 */
.L_x_23743:
        /* <DEDUP_REMOVED lines=16> */
.L_x_23749:
[----:B------:R-:W-:Y:S05]  /*5ed0*/  BSYNC B2 ;  /* 0x0000000000027941 */ /* 0x000fea0003800000 */
.L_x_23748:
        /* <DEDUP_REMOVED lines=44> */
.L_x_23747:
[----:B------:R-:W-:Y:S05]  /*61a0*/  BSYNC B1 ;  /* 0x0000000000017941 */ /* 0x000fea0003800000 */
.L_x_23746:
        /* <DEDUP_REMOVED lines=9> */
.L_x_23742:
        /* <DEDUP_REMOVED lines=12> */
.L_x_23751:
[----:B------:R-:W-:-:S07]  /*6300*/  IMAD.MOV.U32 R235, RZ, RZ, R238 ;  /* 0x000000ffffeb7224 */ /* 0x000fce00078e00ee */
.L_x_23752:
[----:B------:R-:W-:Y:S05]  /*6310*/  BSYNC B1 ;  /* 0x0000000000017941 */ /* 0x000fea0003800000 */
.L_x_23750:
        /* <DEDUP_REMOVED lines=16> */
.L_x_23756:
[----:B------:R-:W-:Y:S05]  /*6420*/  BSYNC B2 ;  /* 0x0000000000027941 */ /* 0x000fea0003800000 */
.L_x_23755:
        /* <DEDUP_REMOVED lines=44> */
.L_x_23754:
[----:B------:R-:W-:Y:S05]  /*66f0*/  BSYNC B1 ;  /* 0x0000000000017941 */ /* 0x000fea0003800000 */
.L_x_23753:
        /* <DEDUP_REMOVED lines=12> */
.L_x_23757:
        /* <DEDUP_REMOVED lines=12> */
.L_x_23760:
[----:B------:R-:W-:-:S07]  /*6880*/  MOV R8, R238 ;  /* 0x000000ee00087202 */ /* 0x000fce0000000f00 */
.L_x_23761:
[----:B------:R-:W-:Y:S05]  /*6890*/  BSYNC B1 ;  /* 0x0000000000017941 */ /* 0x000fea0003800000 */
.L_x_23759:
        /* <DEDUP_REMOVED lines=16> */
.L_x_23765:
[----:B------:R-:W-:Y:S05]  /*69a0*/  BSYNC B2 ;  /* 0x0000000000027941 */ /* 0x000fea0003800000 */
.L_x_23764:
        /* <DEDUP_REMOVED lines=44> */
.L_x_23763:
[----:B------:R-:W-:Y:S05]  /*6c70*/  BSYNC B1 ;  /* 0x0000000000017941 */ /* 0x000fea0003800000 */
.L_x_23762:
        /* <DEDUP_REMOVED lines=9> */
.L_x_23758:
        /* <DEDUP_REMOVED lines=51> */
.L_x_23766:
[----:B------:R-:W-:-:S07]  /*7040*/  VIADD R225, R11, 0x80 ;  /* 0x000000800be17836 */ /* 0x000fce0000000000 */
.L_x_23637:
[----:B------:R-:W-:Y:S05]  /*7050*/  BSYNC B0 ;  /* 0x0000000000007941 */ /* 0x000fea0003800000 */
.L_x_23636:
        /* <DEDUP_REMOVED lines=30> */
.L_x_23770:
[----:B------:R-:W-:-:S07]  /*7240*/  MOV R246, R238 ;  /* 0x000000ee00f67202 */ /* 0x000fce0000000f00 */
.L_x_23771:
[----:B------:R-:W-:Y:S05]  /*7250*/  BSYNC B1 ;  /* 0x0000000000017941 */ /* 0x000fea0003800000 */
.L_x_23769:
        /* <DEDUP_REMOVED lines=16> */
.L_x_23775:
[----:B------:R-:W-:Y:S05]  /*7360*/  BSYNC B2 ;  /* 0x0000000000027941 */ /* 0x000fea0003800000 */
.L_x_23774:
        /* <DEDUP_REMOVED lines=44> */
.L_x_23773:
[----:B------:R-:W-:Y:S05]  /*7630*/  BSYNC B1 ;  /* 0x0000000000017941 */ /* 0x000fea0003800000 */
.L_x_23772:
        /* <DEDUP_REMOVED lines=8> */
[----:B-----5:R-:W-:-:S04]  /*76c0*/  HADD2.F32 R193, -RZ, R196.H0_H0 ;  /* 0x200000c4ffc17230 */ /* 0x020fc80000004100 */
        /* <DEDUP_REMOVED lines=10> */
.L_x_23776:
        /* <DEDUP_REMOVED lines=12> */
.L_x_23779:
[----:B------:R-:W-:-:S07]  /*7830*/  MOV R10, R238 ;  /* 0x000000ee000a7202 */ /* 0x000fce0000000f00 */
.L_x_23780:
[----:B------:R-:W-:Y:S05]  /*7840*/  BSYNC B1 ;  /* 0x0000000000017941 */ /* 0x000fea0003800000 */
.L_x_23778:
        /* <DEDUP_REMOVED lines=16> */
.L_x_23784:
[----:B------:R-:W-:Y:S05]  /*7950*/  BSYNC B2 ;  /* 0x0000000000027941 */ /* 0x000fea0003800000 */
.L_x_23783:
        /* <DEDUP_REMOVED lines=44> */
.L_x_23782:
[----:B------:R-:W-:Y:S05]  /*7c20*/  BSYNC B1 ;  /* 0x0000000000017941 */ /* 0x000fea0003800000 */
.L_x_23781:
        /* <DEDUP_REMOVED lines=9> */
.L_x_23777:
        /* <DEDUP_REMOVED lines=12> */
.L_x_23786:
[----:B------:R-:W-:-:S07]  /*7d80*/  MOV R193, R238 ;  /* 0x000000ee00c17202 */ /* 0x000fce0000000f00 */
.L_x_23787:
[----:B------:R-:W-:Y:S05]  /*7d90*/  BSYNC B1 ;  /* 0x0000000000017941 */ /* 0x000fea0003800000 */
.L_x_23785:
        /* <DEDUP_REMOVED lines=16> */
.L_x_23791:
[----:B------:R-:W-:Y:S05]  /*7ea0*/  BSYNC B2 ;  /* 0x0000000000027941 */ /* 0x000fea0003800000 */
.L_x_23790:
        /* <DEDUP_REMOVED lines=44> */
.L_x_23789:
[----:B------:R-:W-:Y:S05]  /*8170*/  BSYNC B1 ;  /* 0x0000000000017941 */ /* 0x000fea0003800000 */
.L_x_23788:
        /* <DEDUP_REMOVED lines=14> */
.L_x_23792:
        /* <DEDUP_REMOVED lines=12> */
.L_x_23795:
[----:B------:R-:W-:-:S07]  /*8320*/  IMAD.MOV.U32 R9, RZ, RZ, R238 ;  /* 0x000000ffff097224 */ /* 0x000fce00078e00ee */
.L_x_23796:
[----:B------:R-:W-:Y:S05]  /*8330*/  BSYNC B1 ;  /* 0x0000000000017941 */ /* 0x000fea0003800000 */
.L_x_23794:
        /* <DEDUP_REMOVED lines=16> */
.L_x_23800:
[----:B------:R-:W-:Y:S05]  /*8440*/  BSYNC B2 ;  /* 0x0000000000027941 */ /* 0x000fea0003800000 */
.L_x_23799:
        /* <DEDUP_REMOVED lines=44> */
.L_x_23798:
[----:B------:R-:W-:Y:S05]  /*8710*/  BSYNC B1 ;  /* 0x0000000000017941 */ /* 0x000fea0003800000 */
.L_x_23797:
[----:B------:R-:W-:-:S05]  /*8720*/  I2FP.F32.U32 R9, R9 ;  /* 0x0000000900097245 */ /* 0x000fca0000201000 */
[----:B------:R-:W-:Y:S01]  /*8730*/  FFMA.FTZ R196, R9, R246, 1.1641532182693481445e-10 ;  /* 0x2f00000009c47423 */ /* 0x000fe200000100f6 */
[----:B------:R-:W-:-:S04]  /*8740*/  HADD2.F32 R9, -RZ, R180.H1_H1 ;  /* 0x300000b4ff097230 */ /* 0x000fc80000004100 */
[----:B------:R-:W-:Y:S01]  /*8750*/  FSETP.GTU.FTZ.AND P3, PT, R196, R231, PT ;  /* 0x000000e7c400720b */ /* 0x000fe20003f7c000 */
[----:B------:R-:W-:-:S05]  /*8760*/  FMUL.FTZ R9, R9, R230 ;  /* 0x000000e609097220 */ /* 0x000fca0000410000 */
[----:B------:R-:W-:Y:S02]  /*8770*/  FSEL R196, R9, RZ, !P3 ;  /* 0x000000ff09c47208 */ /* 0x000fe40005800000 */
[----:B------:R-:W-:-:S03]  /*8780*/  SEL R9, RZ, 0x1, P3 ;  /* 0x00000001ff097807 */ /* 0x000fc60001800000 */
[----:B------:R-:W-:-:S04]  /*8790*/  FADD.FTZ R193, R196, R193 ;  /* 0x000000c1c4c17221 */ /* 0x000fc80000010000 */
[----:B------:R-:W-:-:S07]  /*87a0*/  @P0 FADD.FTZ R193, R173, R193 ;  /* 0x000000c1adc10221 */ /* 0x000fce0000010000 */
.L_x_23793:
        /* <DEDUP_REMOVED lines=12> */
.L_x_23802:
[----:B------:R-:W-:-:S07]  /*8870*/  IMAD.MOV.U32 R196, RZ, RZ, R238 ;  /* 0x000000ffffc47224 */ /* 0x000fce00078e00ee */
.L_x_23803:
[----:B------:R-:W-:Y:S05]  /*8880*/  BSYNC B1 ;  /* 0x0000000000017941 */ /* 0x000fea0003800000 */
.L_x_23801:
        /* <DEDUP_REMOVED lines=16> */
.L_x_23807:
[----:B------:R-:W-:Y:S05]  /*8990*/  BSYNC B2 ;  /* 0x0000000000027941 */ /* 0x000fea0003800000 */
.L_x_23806:
        /* <DEDUP_REMOVED lines=44> */
.L_x_23805:
[----:B------:R-:W-:Y:S05]  /*8c60*/  BSYNC B1 ;  /* 0x0000000000017941 */ /* 0x000fea0003800000 */
.L_x_23804:
        /* <DEDUP_REMOVED lines=14> */
.L_x_23808:
        /* <DEDUP_REMOVED lines=12> */
.L_x_23811:
[----:B------:R-:W-:-:S07]  /*8e10*/  IMAD.MOV.U32 R3, RZ, RZ, R238 ;  /* 0x000000ffff037224 */ /* 0x000fce00078e00ee */
.L_x_23812:
[----:B------:R-:W-:Y:S05]  /*8e20*/  BSYNC B1 ;  /* 0x0000000000017941 */ /* 0x000fea0003800000 */
.L_x_23810:
        /* <DEDUP_REMOVED lines=16> */
.L_x_23816:
[----:B------:R-:W-:Y:S05]  /*8f30*/  BSYNC B2 ;  /* 0x0000000000027941 */ /* 0x000fea0003800000 */
.L_x_23815:
        /* <DEDUP_REMOVED lines=44> */
.L_x_23814:
[----:B------:R-:W-:Y:S05]  /*9200*/  BSYNC B1 ;  /* 0x0000000000017941 */ /* 0x000fea0003800000 */
.L_x_23813:
[----:B------:R-:W-:-:S05]  /*9210*/  I2FP.F32.U32 R3, R3 ;  /* 0x0000000300037245 */ /* 0x000fca0000201000 */
[----:B------:R-:W-:Y:S01]  /*9220*/  FFMA.FTZ R226, R3, R246, 1.1641532182693481445e-10 ;  /* 0x2f00000003e27423 */ /* 0x000fe200000100f6 */
[----:B------:R-:W-:-:S04]  /*9230*/  HADD2.F32 R3, -RZ, R181.H0_H0 ;  /* 0x200000b5ff037230 */ /* 0x000fc80000004100 */
[----:B------:R-:W-:Y:S01]  /*9240*/  FSETP.GTU.FTZ.AND P3, PT, R226, R231, PT ;  /* 0x000000e7e200720b */ /* 0x000fe20003f7c000 */
[----:B------:R-:W-:-:S05]  /*9250*/  FMUL.FTZ R3, R3, R230 ;  /* 0x000000e603037220 */ /* 0x000fca0000410000 */
[----:B------:R-:W-:Y:S02]  /*9260*/  FSEL R195, R3, RZ, !P3 ;  /* 0x000000ff03c37208 */ /* 0x000fe40005800000 */
[----:B------:R-:W-:-:S03]  /*9270*/  SEL R3, RZ, 0x1, P3 ;  /* 0x00000001ff037807 */ /* 0x000fc60001800000 */
[----:B------:R-:W-:-:S04]  /*9280*/  FADD.FTZ R194, R195, R194 ;  /* 0x000000c2c3c27221 */ /* 0x000fc80000010000 */
[----:B------:R-:W-:-:S07]  /*9290*/  @P0 FADD.FTZ R194, R174, R194 ;  /* 0x000000c2aec20221 */ /* 0x000fce0000010000 */
.L_x_23809:
        /* <DEDUP_REMOVED lines=12> */
.L_x_23818:
[----:B------:R-:W-:-:S07]  /*9360*/  IMAD.MOV.U32 R195, RZ, RZ, R238 ;  /* 0x000000ffffc37224 */ /* 0x000fce00078e00ee */
.L_x_23819:
[----:B------:R-:W-:Y:S05]  /*9370*/  BSYNC B1 ;  /* 0x0000000000017941 */ /* 0x000fea0003800000 */
.L_x_23817:
        /* <DEDUP_REMOVED lines=16> */
.L_x_23823:
[----:B------:R-:W-:Y:S05]  /*9480*/  BSYNC B2 ;  /* 0x0000000000027941 */ /* 0x000fea0003800000 */
.L_x_23822:
        /* <DEDUP_REMOVED lines=44> */
.L_x_23821:
[----:B------:R-:W-:Y:S05]  /*9750*/  BSYNC B1 ;  /* 0x0000000000017941 */ /* 0x000fea0003800000 */
.L_x_23820:
        /* <DEDUP_REMOVED lines=14> */
.L_x_23824:
        /* <DEDUP_REMOVED lines=12> */
.L_x_23827:
[----:B------:R-:W-:-:S07]  /*9900*/  MOV R4, R238 ;  /* 0x000000ee00047202 */ /* 0x000fce0000000f00 */
.L_x_23828:
[----:B------:R-:W-:Y:S05]  /*9910*/  BSYNC B1 ;  /* 0x0000000000017941 */ /* 0x000fea0003800000 */
.L_x_23826:
        /* <DEDUP_REMOVED lines=16> */
.L_x_23832:
[----:B------:R-:W-:Y:S05]  /*9a20*/  BSYNC B2 ;  /* 0x0000000000027941 */ /* 0x000fea0003800000 */
.L_x_23831:
        /* <DEDUP_REMOVED lines=44> */
.L_x_23830:
[----:B------:R-:W-:Y:S05]  /*9cf0*/  BSYNC B1 ;  /* 0x0000000000017941 */ /* 0x000fea0003800000 */
.L_x_23829:
        /* <DEDUP_REMOVED lines=9> */
.L_x_23825:
        /* <DEDUP_REMOVED lines=12> */
.L_x_23834:
[----:B------:R-:W-:-:S07]  /*9e50*/  MOV R235, R238 ;  /* 0x000000ee00eb7202 */ /* 0x000fce0000000f00 */
.L_x_23835:
[----:B------:R-:W-:Y:S05]  /*9e60*/  BSYNC B1 ;  /* 0x0000000000017941 */ /* 0x000fea0003800000 */
.L_x_23833:
        /* <DEDUP_REMOVED lines=16> */
.L_x_23839:
[----:B------:R-:W-:Y:S05]  /*9f70*/  BSYNC B2 ;  /* 0x0000000000027941 */ /* 0x000fea0003800000 */
.L_x_23838:
        /* <DEDUP_REMOVED lines=44> */
.L_x_23837:
[----:B------:R-:W-:Y:S05]  /*a240*/  BSYNC B1 ;  /* 0x0000000000017941 */ /* 0x000fea0003800000 */
.L_x_23836:
        /* <DEDUP_REMOVED lines=14> */
.L_x_23840:
        /* <DEDUP_REMOVED lines=12> */
.L_x_23843:
[----:B------:R-:W-:-:S07]  /*a3f0*/  IMAD.MOV.U32 R5, RZ, RZ, R238 ;  /* 0x000000ffff057224 */ /* 0x000fce00078e00ee */
.L_x_23844:
[----:B------:R-:W-:Y:S05]  /*a400*/  BSYNC B1 ;  /* 0x0000000000017941 */ /* 0x000fea0003800000 */
.L_x_23842:
        /* <DEDUP_REMOVED lines=16> */
.L_x_23848:
[----:B------:R-:W-:Y:S05]  /*a510*/  BSYNC B2 ;  /* 0x0000000000027941 */ /* 0x000fea0003800000 */
.L_x_23847:
        /* <DEDUP_REMOVED lines=44> */
.L_x_23846:
[----:B------:R-:W-:Y:S05]  /*a7e0*/  BSYNC B1 ;  /* 0x0000000000017941 */ /* 0x000fea0003800000 */
.L_x_23845:
        /* <DEDUP_REMOVED lines=9> */
.L_x_23841:
        /* <DEDUP_REMOVED lines=12> */
.L_x_23850:
[----:B------:R-:W-:-:S07]  /*a940*/  IMAD.MOV.U32 R197, RZ, RZ, R238 ;  /* 0x000000ffffc57224 */ /* 0x000fce00078e00ee */
.L_x_23851:
[----:B------:R-:W-:Y:S05]  /*a950*/  BSYNC B1 ;  /* 0x0000000000017941 */ /* 0x000fea0003800000 */
.L_x_23849:
        /* <DEDUP_REMOVED lines=16> */
.L_x_23855:
[----:B------:R-:W-:Y:S05]  /*aa60*/  BSYNC B2 ;  /* 0x0000000000027941 */ /* 0x000fea0003800000 */
.L_x_23854:
        /* <DEDUP_REMOVED lines=44> */
.L_x_23853:
[----:B------:R-:W-:Y:S05]  /*ad30*/  BSYNC B1 ;  /* 0x0000000000017941 */ /* 0x000fea0003800000 */
.L_x_23852:
        /* <DEDUP_REMOVED lines=12> */
.L_x_23856:
        /* <DEDUP_REMOVED lines=12> */
.L_x_23859:
[----:B------:R-:W-:-:S07]  /*aec0*/  IMAD.MOV.U32 R6, RZ, RZ, R238 ;  /* 0x000000ffff067224 */ /* 0x000fce00078e00ee */
.L_x_23860:
[----:B------:R-:W-:Y:S05]  /*aed0*/  BSYNC B1 ;  /* 0x0000000000017941 */ /* 0x000fea0003800000 */
.L_x_23858:
        /* <DEDUP_REMOVED lines=16> */
.L_x_23864:
[----:B------:R-:W-:Y:S05]  /*afe0*/  BSYNC B2 ;  /* 0x0000000000027941 */ /* 0x000fea0003800000 */
.L_x_23863:
        /* <DEDUP_REMOVED lines=44> */
.L_x_23862:
[----:B------:R-:W-:Y:S05]  /*b2b0*/  BSYNC B1 ;  /* 0x0000000000017941 */ /* 0x000fea0003800000 */
.L_x_23861:
        /* <DEDUP_REMOVED lines=9> */
.L_x_23857:
        /* <DEDUP_REMOVED lines=12> */
.L_x_23866:
[----:B------:R-:W-:-:S07]  /*b410*/  IMAD.MOV.U32 R198, RZ, RZ, R238 ;  /* 0x000000ffffc67224 */ /* 0x000fce00078e00ee */
.L_x_23867:
[----:B------:R-:W-:Y:S05]  /*b420*/  BSYNC B1 ;  /* 0x0000000000017941 */ /* 0x000fea0003800000 */
.L_x_23865:
        /* <DEDUP_REMOVED lines=16> */
.L_x_23871:
[----:B------:R-:W-:Y:S05]  /*b530*/  BSYNC B2 ;  /* 0x0000000000027941 */ /* 0x000fea0003800000 */
.L_x_23870:
        /* <DEDUP_REMOVED lines=44> */
.L_x_23869:
[----:B------:R-:W-:Y:S05]  /*b800*/  BSYNC B1 ;  /* 0x0000000000017941 */ /* 0x000fea0003800000 */
.L_x_23868:
        /* <DEDUP_REMOVED lines=9> */
[----:B------:R-:W-:Y:S02]  /*b8a0*/  IMAD.MOV.U32 R226, RZ, RZ, R227 ;  /* 0x000000ffffe27224 */ /* 0x000fe400078e00e3 */
[----:B------:R-:W-:Y:S01]  /*b8b0*/  FADD.FTZ R198, R178, R198 ;  /* 0x000000c6b2c67221 */ /* 0x000fe20000010000 */
[----:B------:R-:W-:Y:S06]  /*b8c0*/  BRA `(.L_x_23873) ;  /* 0x0000000400547947 */ /* 0x000fec0003800000 */
.L_x_23872:
        /* <DEDUP_REMOVED lines=12> */
.L_x_23875:
[----:B------:R-:W-:-:S07]  /*b990*/  MOV R7, R238 ;  /* 0x000000ee00077202 */ /* 0x000fce0000000f00 */
.L_x_23876:
[----:B------:R-:W-:Y:S05]  /*b9a0*/  BSYNC B1 ;  /* 0x0000000000017941 */ /* 0x000fea0003800000 */
.L_x_23874:
        /* <DEDUP_REMOVED lines=16> */
.L_x_23880:
[----:B------:R-:W-:Y:S05]  /*bab0*/  BSYNC B2 ;  /* 0x0000000000027941 */ /* 0x000fea0003800000 */
.L_x_23879:
        /* <DEDUP_REMOVED lines=44> */
.L_x_23878:
[----:B------:R-:W-:Y:S05]  /*bd80*/  BSYNC B1 ;  /* 0x0000000000017941 */ /* 0x000fea0003800000 */
.L_x_23877:
        /* <DEDUP_REMOVED lines=9> */
.L_x_23873:
        /* <DEDUP_REMOVED lines=12> */
.L_x_23882:
[----:B------:R-:W-:-:S07]  /*bee0*/  MOV R235, R238 ;  /* 0x000000ee00eb7202 */ /* 0x000fce0000000f00 */
.L_x_23883:
[----:B------:R-:W-:Y:S05]  /*bef0*/  BSYNC B1 ;  /* 0x0000000000017941 */ /* 0x000fea0003800000 */
.L_x_23881:
        /* <DEDUP_REMOVED lines=16> */
.L_x_23887:
[----:B------:R-:W-:Y:S05]  /*c000*/  BSYNC B2 ;  /* 0x0000000000027941 */ /* 0x000fea0003800000 */
.L_x_23886:
        /* <DEDUP_REMOVED lines=44> */
.L_x_23885:
[----:B------:R-:W-:Y:S05]  /*c2d0*/  BSYNC B1 ;  /* 0x0000000000017941 */ /* 0x000fea0003800000 */
.L_x_23884:
        /* <DEDUP_REMOVED lines=12> */
.L_x_23888:
        /* <DEDUP_REMOVED lines=12> */
.L_x_23891:
[----:B------:R-:W-:-:S07]  /*c460*/  IMAD.MOV.U32 R8, RZ, RZ, R238 ;  /* 0x000000ffff087224 */ /* 0x000fce00078e00ee */
.L_x_23892:
[----:B------:R-:W-:Y:S05]  /*c470*/  BSYNC B1 ;  /* 0x0000000000017941 */ /* 0x000fea0003800000 */
.L_x_23890:
        /* <DEDUP_REMOVED lines=16> */
.L_x_23896:
[----:B------:R-:W-:Y:S05]  /*c580*/  BSYNC B2 ;  /* 0x0000000000027941 */ /* 0x000fea0003800000 */
.L_x_23895:
        /* <DEDUP_REMOVED lines=44> */
.L_x_23894:
[----:B------:R-:W-:Y:S05]  /*c850*/  BSYNC B1 ;  /* 0x0000000000017941 */ /* 0x000fea0003800000 */
.L_x_23893:
        /* <DEDUP_REMOVED lines=9> */
.L_x_23889:
        /* <DEDUP_REMOVED lines=51> */
.L_x_23897:
[----:B------:R-:W-:-:S07]  /*cc20*/  IADD3 R225, R225, 0x80, RZ ;  /* 0x00000080e1e17810 */ /* 0x000fce0007ffe0ff */
.L_x_23768:
[----:B------:R-:W-:Y:S05]  /*cc30*/  BSYNC B0 ;  /* 0x0000000000007941 */ /* 0x000fea0003800000 */
.L_x_23767:
        /* <DEDUP_REMOVED lines=30> */
.L_x_23901:
[----:B------:R-:W-:-:S07]  /*ce20*/  IMAD.MOV.U32 R246, RZ, RZ, R238 ;  /* 0x000000fffff67224 */ /* 0x000fce00078e00ee */
.L_x_23902:
[----:B------:R-:W-:Y:S05]  /*ce30*/  BSYNC B1 ;  /* 0x0000000000017941 */ /* 0x000fea0003800000 */
.L_x_23900:
        /* <DEDUP_REMOVED lines=16> */
.L_x_23906:
[----:B------:R-:W-:Y:S05]  /*cf40*/  BSYNC B2 ;  /* 0x0000000000027941 */ /* 0x000fea0003800000 */
.L_x_23905:
        /* <DEDUP_REMOVED lines=44> */
.L_x_23904:
[----:B------:R-:W-:Y:S05]  /*d210*/  BSYNC B1 ;  /* 0x0000000000017941 */ /* 0x000fea0003800000 */
.L_x_23903:
        /* <DEDUP_REMOVED lines=19> */
.L_x_23907:
        /* <DEDUP_REMOVED lines=12> */
.L_x_23910:
[----:B------:R-:W-:-:S07]  /*d410*/  IMAD.MOV.U32 R10, RZ, RZ, R238 ;  /* 0x000000ffff0a7224 */ /* 0x000fce00078e00ee */
.L_x_23911:
[----:B------:R-:W-:Y:S05]  /*d420*/  BSYNC B1 ;  /* 0x0000000000017941 */ /* 0x000fea0003800000 */
.L_x_23909:
        /* <DEDUP_REMOVED lines=16> */
.L_x_23915:
[----:B------:R-:W-:Y:S05]  /*d530*/  BSYNC B2 ;  /* 0x0000000000027941 */ /* 0x000fea0003800000 */
.L_x_23914:
        /* <DEDUP_REMOVED lines=44> */
.L_x_23913:
[----:B------:R-:W-:Y:S05]  /*d800*/  BSYNC B1 ;  /* 0x0000000000017941 */ /* 0x000fea0003800000 */
.L_x_23912:
        /* <DEDUP_REMOVED lines=9> */
.L_x_23908:
        /* <DEDUP_REMOVED lines=12> */
.L_x_23917:
[----:B------:R-:W-:-:S07]  /*d960*/  IMAD.MOV.U32 R201, RZ, RZ, R238 ;  /* 0x000000ffffc97224 */ /* 0x000fce00078e00ee */
.L_x_23918:
[----:B------:R-:W-:Y:S05]  /*d970*/  BSYNC B1 ;  /* 0x0000000000017941 */ /* 0x000fea0003800000 */
.L_x_23916:
        /* <DEDUP_REMOVED lines=16> */
.L_x_23922:
[----:B------:R-:W-:Y:S05]  /*da80*/  BSYNC B2 ;  /* 0x0000000000027941 */ /* 0x000fea0003800000 */
.L_x_23921:
        /* <DEDUP_REMOVED lines=44> */
.L_x_23920:
[----:B------:R-:W-:Y:S05]  /*dd50*/  BSYNC B1 ;  /* 0x0000000000017941 */ /* 0x000fea0003800000 */
.L_x_23919:
        /* <DEDUP_REMOVED lines=14> */
.L_x_23923:
        /* <DEDUP_REMOVED lines=12> */
.L_x_23926:
[----:B------:R-:W-:-:S07]  /*df00*/  IMAD.MOV.U32 R9, RZ, RZ, R238 ;  /* 0x000000ffff097224 */ /* 0x000fce00078e00ee */
.L_x_23927:
[----:B------:R-:W-:Y:S05]  /*df10*/  BSYNC B1 ;  /* 0x0000000000017941 */ /* 0x000fea0003800000 */
.L_x_23925:
        /* <DEDUP_REMOVED lines=16> */
.L_x_23931:
[----:B------:R-:W-:Y:S05]  /*e020*/  BSYNC B2 ;  /* 0x0000000000027941 */ /* 0x000fea0003800000 */
.L_x_23930:
        /* <DEDUP_REMOVED lines=44> */
.L_x_23929:
[----:B------:R-:W-:Y:S05]  /*e2f0*/  BSYNC B1 ;  /* 0x0000000000017941 */ /* 0x000fea0003800000 */
.L_x_23928:
        /* <DEDUP_REMOVED lines=9> */
.L_x_23924:
        /* <DEDUP_REMOVED lines=12> */
.L_x_23933:
[----:B------:R-:W-:-:S07]  /*e450*/  IMAD.MOV.U32 R204, RZ, RZ, R238 ;  /* 0x000000ffffcc7224 */ /* 0x000fce00078e00ee */
.L_x_23934:
[----:B------:R-:W-:Y:S05]  /*e460*/  BSYNC B1 ;  /* 0x0000000000017941 */ /* 0x000fea0003800000 */
.L_x_23932:
        /* <DEDUP_REMOVED lines=16> */
.L_x_23938:
[----:B------:R-:W-:Y:S05]  /*e570*/  BSYNC B2 ;  /* 0x0000000000027941 */ /* 0x000fea0003800000 */
.L_x_23937:
        /* <DEDUP_REMOVED lines=44> */
.L_x_23936:
[----:B------:R-:W-:Y:S05]  /*e840*/  BSYNC B1 ;  /* 0x0000000000017941 */ /* 0x000fea0003800000 */
.L_x_23935:
        /* <DEDUP_REMOVED lines=14> */
.L_x_23939:
        /* <DEDUP_REMOVED lines=12> */
.L_x_23942:
[----:B------:R-:W-:-:S07]  /*e9f0*/  MOV R3, R238 ;  /* 0x000000ee00037202 */ /* 0x000fce0000000f00 */
.L_x_23943:
[----:B------:R-:W-:Y:S05]  /*ea00*/  BSYNC B1 ;  /* 0x0000000000017941 */ /* 0x000fea0003800000 */
.L_x_23941:
        /* <DEDUP_REMOVED lines=16> */
.L_x_23947:
[----:B------:R-:W-:Y:S05]  /*eb10*/  BSYNC B2 ;  /* 0x0000000000027941 */ /* 0x000fea0003800000 */
.L_x_23946:
        /* <DEDUP_REMOVED lines=44> */
.L_x_23945:
[----:B------:R-:W-:Y:S05]  /*ede0*/  BSYNC B1 ;  /* 0x0000000000017941 */ /* 0x000fea0003800000 */
.L_x_23944:
        /* <DEDUP_REMOVED lines=9> */
.L_x_23940:
        /* <DEDUP_REMOVED lines=12> */
.L_x_23949:
[----:B------:R-:W-:-:S07]  /*ef40*/  MOV R203, R238 ;  /* 0x000000ee00cb7202 */ /* 0x000fce0000000f00 */
.L_x_23950:
[----:B------:R-:W-:Y:S05]  /*ef50*/  BSYNC B1 ;  /* 0x0000000000017941 */ /* 0x000fea0003800000 */
.L_x_23948:
        /* <DEDUP_REMOVED lines=16> */
.L_x_23954:
[----:B------:R-:W-:Y:S05]  /*f060*/  BSYNC B2 ;  /* 0x0000000000027941 */ /* 0x000fea0003800000 */
.L_x_23953:
        /* <DEDUP_REMOVED lines=44> */
.L_x_23952:
[----:B------:R-:W-:Y:S05]  /*f330*/  BSYNC B1 ;  /* 0x0000000000017941 */ /* 0x000fea0003800000 */
.L_x_23951:
        /* <DEDUP_REMOVED lines=14> */
.L_x_23955:
        /* <DEDUP_REMOVED lines=12> */
.L_x_23958:
[----:B------:R-:W-:-:S07]  /*f4e0*/  IMAD.MOV.U32 R4, RZ, RZ, R238 ;  /* 0x000000ffff047224 */ /* 0x000fce00078e00ee */
.L_x_23959:
[----:B------:R-:W-:Y:S05]  /*f4f0*/  BSYNC B1 ;  /* 0x0000000000017941 */ /* 0x000fea0003800000 */
.L_x_23957:
        /* <DEDUP_REMOVED lines=16> */
.L_x_23963:
[----:B------:R-:W-:Y:S05]  /*f600*/  BSYNC B2 ;  /* 0x0000000000027941 */ /* 0x000fea0003800000 */
.L_x_23962:
        /* <DEDUP_REMOVED lines=44> */
.L_x_23961:
[----:B------:R-:W-:Y:S05]  /*f8d0*/  BSYNC B1 ;  /* 0x0000000000017941 */ /* 0x000fea0003800000 */
.L_x_23960:
        /* <DEDUP_REMOVED lines=9> */
.L_x_23956:
        /* <DEDUP_REMOVED lines=12> */
.L_x_23965:
[----:B------:R-:W-:-:S07]  /*fa30*/  IMAD.MOV.U32 R235, RZ, RZ, R238 ;  /* 0x000000ffffeb7224 */ /* 0x000fce00078e00ee */
.L_x_23966:
[----:B------:R-:W-:Y:S05]  /*fa40*/  BSYNC B1 ;  /* 0x0000000000017941 */ /* 0x000fea0003800000 */
.L_x_23964:
        /* <DEDUP_REMOVED lines=16> */
.L_x_23970:
[----:B------:R-:W-:Y:S05]  /*fb50*/  BSYNC B2 ;  /* 0x0000000000027941 */ /* 0x000fea0003800000 */
.L_x_23969:
        /* <DEDUP_REMOVED lines=44> */
.L_x_23968:
[----:B------:R-:W-:Y:S05]  /*fe20*/  BSYNC B1 ;  /* 0x0000000000017941 */ /* 0x000fea0003800000 */
.L_x_23967:
        /* <DEDUP_REMOVED lines=14> */
.L_x_23971:
        /* <DEDUP_REMOVED lines=12> */
.L_x_23974:
[----:B------:R-:W-:-:S07]  /*ffd0*/  IMAD.MOV.U32 R5, RZ, RZ, R238 ;  /* 0x000000ffff057224 */ /* 0x000fce00078e00ee */
.L_x_23975:
[----:B------:R-:W-:Y:S05]  /*ffe0*/  BSYNC B1 ;  /* 0x0000000000017941 */ /* 0x000fea0003800000 */
.L_x_23973:
        /* <DEDUP_REMOVED lines=16> */
.L_x_23979:
[----:B------:R-:W-:Y:S05]  /*100f0*/  BSYNC B2 ;  /* 0x0000000000027941 */ /* 0x000fea0003800000 */
.L_x_23978:
        /* <DEDUP_REMOVED lines=44> */
.L_x_23977:
[----:B------:R-:W-:Y:S05]  /*103c0*/  BSYNC B1 ;  /* 0x0000000000017941 */ /* 0x000fea0003800000 */
.L_x_23976:
        /* <DEDUP_REMOVED lines=9> */
.L_x_23972:
        /* <DEDUP_REMOVED lines=12> */
.L_x_23981:
[----:B------:R-:W-:-:S07]  /*10520*/  IMAD.MOV.U32 R205, RZ, RZ, R238 ;  /* 0x000000ffffcd7224 */ /* 0x000fce00078e00ee */
.L_x_23982:
[----:B------:R-:W-:Y:S05]  /*10530*/  BSYNC B1 ;  /* 0x0000000000017941 */ /* 0x000fea0003800000 */
.L_x_23980:
        /* <DEDUP_REMOVED lines=16> */
.L_x_23986:
[----:B------:R-:W-:Y:S05]  /*10640*/  BSYNC B2 ;  /* 0x0000000000027941 */ /* 0x000fea0003800000 */
.L_x_23985:
        /* <DEDUP_REMOVED lines=44> */
.L_x_23984:
[----:B------:R-:W-:Y:S05]  /*10910*/  BSYNC B1 ;  /* 0x0000000000017941 */ /* 0x000fea0003800000 */
.L_x_23983:
        /* <DEDUP_REMOVED lines=12> */
.L_x_23987:
        /* <DEDUP_REMOVED lines=12> */
.L_x_23990:
[----:B------:R-:W-:-:S07]  /*10aa0*/  MOV R6, R238 ;  /* 0x000000ee00067202 */ /* 0x000fce0000000f00 */
.L_x_23991:
[----:B------:R-:W-:Y:S05]  /*10ab0*/  BSYNC B1 ;  /* 0x0000000000017941 */ /* 0x000fea0003800000 */
.L_x_23989:
        /* <DEDUP_REMOVED lines=16> */
.L_x_23995:
[----:B------:R-:W-:Y:S05]  /*10bc0*/  BSYNC B2 ;  /* 0x0000000000027941 */ /* 0x000fea0003800000 */
.L_x_23994:
        /* <DEDUP_REMOVED lines=44> */
.L_x_23993:
[----:B------:R-:W-:Y:S05]  /*10e90*/  BSYNC B1 ;  /* 0x0000000000017941 */ /* 0x000fea0003800000 */
.L_x_23992:
        /* <DEDUP_REMOVED lines=9> */
.L_x_23988:
        /* <DEDUP_REMOVED lines=12> */
.L_x_23997:
[----:B------:R-:W-:-:S07]  /*10ff0*/  MOV R206, R238 ;  /* 0x000000ee00ce7202 */ /* 0x000fce0000000f00 */
.L_x_23998:
[----:B------:R-:W-:Y:S05]  /*11000*/  BSYNC B1 ;  /* 0x0000000000017941 */ /* 0x000fea0003800000 */
.L_x_23996:
        /* <DEDUP_REMOVED lines=16> */
.L_x_24002:
[----:B------:R-:W-:Y:S05]  /*11110*/  BSYNC B2 ;  /* 0x0000000000027941 */ /* 0x000fea0003800000 */
.L_x_24001:
        /* <DEDUP_REMOVED lines=44> */
.L_x_24000:
[----:B------:R-:W-:Y:S05]  /*113e0*/  BSYNC B1 ;  /* 0x0000000000017941 */ /* 0x000fea0003800000 */
.L_x_23999:
        /* <DEDUP_REMOVED lines=12> */
.L_x_24003:
        /* <DEDUP_REMOVED lines=12> */
.L_x_24006:
[----:B------:R-:W-:-:S07]  /*11570*/  IMAD.MOV.U32 R7, RZ, RZ, R238 ;  /* 0x000000ffff077224 */ /* 0x000fce00078e00ee */
.L_x_24007:
[----:B------:R-:W-:Y:S05]  /*11580*/  BSYNC B1 ;  /* 0x0000000000017941 */ /* 0x000fea0003800000 */
.L_x_24005:
        /* <DEDUP_REMOVED lines=16> */
.L_x_24011:
[----:B------:R-:W-:Y:S05]  /*11690*/  BSYNC B2 ;  /* 0x0000000000027941 */ /* 0x000fea0003800000 */
.L_x_24010:
        /* <DEDUP_REMOVED lines=44> */
.L_x_24009:
[----:B------:R-:W-:Y:S05]  /*11960*/  BSYNC B1 ;  /* 0x0000000000017941 */ /* 0x000fea0003800000 */
.L_x_24008:
        /* <DEDUP_REMOVED lines=9> */
.L_x_24004:
        /* <DEDUP_REMOVED lines=12> */
.L_x_24013:
[----:B------:R-:W-:-:S07]  /*11ac0*/  IMAD.MOV.U32 R235, RZ, RZ, R238 ;  /* 0x000000ffffeb7224 */ /* 0x000fce00078e00ee */
.L_x_24014:
[----:B------:R-:W-:Y:S05]  /*11ad0*/  BSYNC B1 ;  /* 0x0000000000017941 */ /* 0x000fea0003800000 */
.L_x_24012:
        /* <DEDUP_REMOVED lines=16> */
.L_x_24018:
[----:B------:R-:W-:Y:S05]  /*11be0*/  BSYNC B2 ;  /* 0x0000000000027941 */ /* 0x000fea0003800000 */
.L_x_24017:
        /* <DEDUP_REMOVED lines=44> */
.L_x_24016:
[----:B------:R-:W-:Y:S05]  /*11eb0*/  BSYNC B1 ;  /* 0x0000000000017941 */ /* 0x000fea0003800000 */
.L_x_24015:
        /* <DEDUP_REMOVED lines=12> */
.L_x_24019:
        /* <DEDUP_REMOVED lines=12> */
.L_x_24022:
[----:B------:R-:W-:-:S07]  /*12040*/  IMAD.MOV.U32 R8, RZ, RZ, R238 ;  /* 0x000000ffff087224 */ /* 0x000fce00078e00ee */
.L_x_24023:
[----:B------:R-:W-:Y:S05]  /*12050*/  BSYNC B1 ;  /* 0x0000000000017941 */ /* 0x000fea0003800000 */
.L_x_24021:
        /* <DEDUP_REMOVED lines=16> */
.L_x_24027:
[----:B------:R-:W-:Y:S05]  /*12160*/  BSYNC B2 ;  /* 0x0000000000027941 */ /* 0x000fea0003800000 */
.L_x_24026:
        /* <DEDUP_REMOVED lines=44> */
.L_x_24025:
[----:B------:R-:W-:Y:S05]  /*12430*/  BSYNC B1 ;  /* 0x0000000000017941 */ /* 0x000fea0003800000 */
.L_x_24024:
        /* <DEDUP_REMOVED lines=9> */
.L_x_24020:
        /* <DEDUP_REMOVED lines=51> */
.L_x_24028:
[----:B------:R-:W-:-:S07]  /*12800*/  VIADD R225, R225, 0x80 ;  /* 0x00000080e1e17836 */ /* 0x000fce0000000000 */
.L_x_23899:
[----:B------:R-:W-:Y:S05]  /*12810*/  BSYNC B0 ;  /* 0x0000000000007941 */ /* 0x000fea0003800000 */
.L_x_23898:
        /* <DEDUP_REMOVED lines=30> */
.L_x_24032:
[----:B------:R-:W-:-:S07]  /*12a00*/  IMAD.MOV.U32 R246, RZ, RZ, R238 ;  /* 0x000000fffff67224 */ /* 0x000fce00078e00ee */
.L_x_24033:
[----:B------:R-:W-:Y:S05]  /*12a10*/  BSYNC B1 ;  /* 0x0000000000017941 */ /* 0x000fea0003800000 */
.L_x_24031:
        /* <DEDUP_REMOVED lines=16> */
.L_x_24037:
[----:B------:R-:W-:Y:S05]  /*12b20*/  BSYNC B2 ;  /* 0x0000000000027941 */ /* 0x000fea0003800000 */
.L_x_24036:
        /* <DEDUP_REMOVED lines=44> */
.L_x_24035:
[----:B------:R-:W-:Y:S05]  /*12df0*/  BSYNC B1 ;  /* 0x0000000000017941 */ /* 0x000fea0003800000 */
.L_x_24034:
        /* <DEDUP_REMOVED lines=19> */
.L_x_24038:
        /* <DEDUP_REMOVED lines=12> */
.L_x_24041:
[----:B------:R-:W-:-:S07]  /*12ff0*/  IMAD.MOV.U32 R10, RZ, RZ, R238 ;  /* 0x000000ffff0a7224 */ /* 0x000fce00078e00ee */
.L_x_24042:
[----:B------:R-:W-:Y:S05]  /*13000*/  BSYNC B1 ;  /* 0x0000000000017941 */ /* 0x000fea0003800000 */
.L_x_24040:
        /* <DEDUP_REMOVED lines=16> */
.L_x_24046:
[----:B------:R-:W-:Y:S05]  /*13110*/  BSYNC B2 ;  /* 0x0000000000027941 */ /* 0x000fea0003800000 */
.L_x_24045:
        /* <DEDUP_REMOVED lines=44> */
.L_x_24044:
[----:B------:R-:W-:Y:S05]  /*133e0*/  BSYNC B1 ;  /* 0x0000000000017941 */ /* 0x000fea0003800000 */
.L_x_24043:
        /* <DEDUP_REMOVED lines=9> */
.L_x_24039:
        /* <DEDUP_REMOVED lines=12> */
.L_x_24048:
[----:B------:R-:W-:-:S07]  /*13540*/  IMAD.MOV.U32 R209, RZ, RZ, R238 ;  /* 0x000000ffffd17224 */ /* 0x000fce00078e00ee */
.L_x_24049:
[----:B------:R-:W-:Y:S05]  /*13550*/  BSYNC B1 ;  /* 0x0000000000017941 */ /* 0x000fea0003800000 */
.L_x_24047:
        /* <DEDUP_REMOVED lines=16> */
.L_x_24053:
[----:B------:R-:W-:Y:S05]  /*13660*/  BSYNC B2 ;  /* 0x0000000000027941 */ /* 0x000fea0003800000 */
.L_x_24052:
        /* <DEDUP_REMOVED lines=44> */
.L_x_24051:
[----:B------:R-:W-:Y:S05]  /*13930*/  BSYNC B1 ;  /* 0x0000000000017941 */ /* 0x000fea0003800000 */
.L_x_24050:
        /* <DEDUP_REMOVED lines=14> */
.L_x_24054:
        /* <DEDUP_REMOVED lines=12> */
.L_x_24057:
[----:B------:R-:W-:-:S07]  /*13ae0*/  MOV R9, R238 ;  /* 0x000000ee00097202 */ /* 0x000fce0000000f00 */
.L_x_24058:
[----:B------:R-:W-:Y:S05]  /*13af0*/  BSYNC B1 ;  /* 0x0000000000017941 */ /* 0x000fea0003800000 */
.L_x_24056:
        /* <DEDUP_REMOVED lines=16> */
.L_x_24062:
[----:B------:R-:W-:Y:S05]  /*13c00*/  BSYNC B2 ;  /* 0x0000000000027941 */ /* 0x000fea0003800000 */
.L_x_24061:
        /* <DEDUP_REMOVED lines=44> */
.L_x_24060:
[----:B------:R-:W-:Y:S05]  /*13ed0*/  BSYNC B1 ;  /* 0x0000000000017941 */ /* 0x000fea0003800000 */
.L_x_24059:
        /* <DEDUP_REMOVED lines=9> */
.L_x_24055:
        /* <DEDUP_REMOVED lines=12> */
.L_x_24064:
[----:B------:R-:W-:-:S07]  /*14030*/  MOV R212, R238 ;  /* 0x000000ee00d47202 */ /* 0x000fce0000000f00 */
.L_x_24065:
[----:B------:R-:W-:Y:S05]  /*14040*/  BSYNC B1 ;  /* 0x0000000000017941 */ /* 0x000fea0003800000 */
.L_x_24063:
        /* <DEDUP_REMOVED lines=16> */
.L_x_24069:
[----:B------:R-:W-:Y:S05]  /*14150*/  BSYNC B2 ;  /* 0x0000000000027941 */ /* 0x000fea0003800000 */
.L_x_24068:
        /* <DEDUP_REMOVED lines=44> */
.L_x_24067:
[----:B------:R-:W-:Y:S05]  /*14420*/  BSYNC B1 ;  /* 0x0000000000017941 */ /* 0x000fea0003800000 */
.L_x_24066:
        /* <DEDUP_REMOVED lines=14> */
.L_x_24070:
        /* <DEDUP_REMOVED lines=12> */
.L_x_24073:
[----:B------:R-:W-:-:S07]  /*145d0*/  IMAD.MOV.U32 R3, RZ, RZ, R238 ;  /* 0x000000ffff037224 */ /* 0x000fce00078e00ee */
.L_x_24074:
[----:B------:R-:W-:Y:S05]  /*145e0*/  BSYNC B1 ;  /* 0x0000000000017941 */ /* 0x000fea0003800000 */
.L_x_24072:
        /* <DEDUP_REMOVED lines=16> */
.L_x_24078:
[----:B------:R-:W-:Y:S05]  /*146f0*/  BSYNC B2 ;  /* 0x0000000000027941 */ /* 0x000fea0003800000 */
.L_x_24077:
        /* <DEDUP_REMOVED lines=44> */
.L_x_24076:
[----:B------:R-:W-:Y:S05]  /*149c0*/  BSYNC B1 ;  /* 0x0000000000017941 */ /* 0x000fea0003800000 */
.L_x_24075:
        /* <DEDUP_REMOVED lines=9> */
.L_x_24071:
        /* <DEDUP_REMOVED lines=12> */
.L_x_24080:
[----:B------:R-:W-:-:S07]  /*14b20*/  IMAD.MOV.U32 R211, RZ, RZ, R238 ;  /* 0x000000ffffd37224 */ /* 0x000fce00078e00ee */
.L_x_24081:
[----:B------:R-:W-:Y:S05]  /*14b30*/  BSYNC B1 ;  /* 0x0000000000017941 */ /* 0x000fea0003800000 */
.L_x_24079:
        /* <DEDUP_REMOVED lines=16> */
.L_x_24085:
[----:B------:R-:W-:Y:S05]  /*14c40*/  BSYNC B2 ;  /* 0x0000000000027941 */ /* 0x000fea0003800000 */
.L_x_24084:
        /* <DEDUP_REMOVED lines=44> */
.L_x_24083:
[----:B------:R-:W-:Y:S05]  /*14f10*/  BSYNC B1 ;  /* 0x0000000000017941 */ /* 0x000fea0003800000 */
.L_x_24082:
        /* <DEDUP_REMOVED lines=14> */
.L_x_24086:
        /* <DEDUP_REMOVED lines=12> */
.L_x_24089:
[----:B------:R-:W-:-:S07]  /*150c0*/  IMAD.MOV.U32 R4, RZ, RZ, R238 ;  /* 0x000000ffff047224 */ /* 0x000fce00078e00ee */
.L_x_24090:
[----:B------:R-:W-:Y:S05]  /*150d0*/  BSYNC B1 ;  /* 0x0000000000017941 */ /* 0x000fea0003800000 */
.L_x_24088:
        /* <DEDUP_REMOVED lines=16> */
.L_x_24094:
[----:B------:R-:W-:Y:S05]  /*151e0*/  BSYNC B2 ;  /* 0x0000000000027941 */ /* 0x000fea0003800000 */
.L_x_24093:
        /* <DEDUP_REMOVED lines=44> */
.L_x_24092:
[----:B------:R-:W-:Y:S05]  /*154b0*/  BSYNC B1 ;  /* 0x0000000000017941 */ /* 0x000fea0003800000 */
.L_x_24091:
        /* <DEDUP_REMOVED lines=9> */
.L_x_24087:
        /* <DEDUP_REMOVED lines=12> */
.L_x_24096:
[----:B------:R-:W-:-:S07]  /*15610*/  IMAD.MOV.U32 R235, RZ, RZ, R238 ;  /* 0x000000ffffeb7224 */ /* 0x000fce00078e00ee */
.L_x_24097:
[----:B------:R-:W-:Y:S05]  /*15620*/  BSYNC B1 ;  /* 0x0000000000017941 */ /* 0x000fea0003800000 */
.L_x_24095:
        /* <DEDUP_REMOVED lines=16> */
.L_x_24101:
[----:B------:R-:W-:Y:S05]  /*15730*/  BSYNC B2 ;  /* 0x0000000000027941 */ /* 0x000fea0003800000 */
.L_x_24100:
        /* <DEDUP_REMOVED lines=44> */
.L_x_24099:
[----:B------:R-:W-:Y:S05]  /*15a00*/  BSYNC B1 ;  /* 0x0000000000017941 */ /* 0x000fea0003800000 */
.L_x_24098:
        /* <DEDUP_REMOVED lines=14> */
.L_x_24102:
        /* <DEDUP_REMOVED lines=12> */
.L_x_24105:
[----:B------:R-:W-:-:S07]  /*15bb0*/  MOV R5, R238 ;  /* 0x000000ee00057202 */ /* 0x000fce0000000f00 */
.L_x_24106:
[----:B------:R-:W-:Y:S05]  /*15bc0*/  BSYNC B1 ;  /* 0x0000000000017941 */ /* 0x000fea0003800000 */
.L_x_24104:
        /* <DEDUP_REMOVED lines=16> */
.L_x_24110:
[----:B------:R-:W-:Y:S05]  /*15cd0*/  BSYNC B2 ;  /* 0x0000000000027941 */ /* 0x000fea0003800000 */
.L_x_24109:
        /* <DEDUP_REMOVED lines=44> */
.L_x_24108:
[----:B------:R-:W-:Y:S05]  /*15fa0*/  BSYNC B1 ;  /* 0x0000000000017941 */ /* 0x000fea0003800000 */
.L_x_24107:
        /* <DEDUP_REMOVED lines=9> */
.L_x_24103:
        /* <DEDUP_REMOVED lines=12> */
.L_x_24112:
[----:B------:R-:W-:-:S07]  /*16100*/  MOV R213, R238 ;  /* 0x000000ee00d57202 */ /* 0x000fce0000000f00 */
.L_x_24113:
[----:B------:R-:W-:Y:S05]  /*16110*/  BSYNC B1 ;  /* 0x0000000000017941 */ /* 0x000fea0003800000 */
.L_x_24111:
        /* <DEDUP_REMOVED lines=16> */
.L_x_24117:
[----:B------:R-:W-:Y:S05]  /*16220*/  BSYNC B2 ;  /* 0x0000000000027941 */ /* 0x000fea0003800000 */
.L_x_24116:
        /* <DEDUP_REMOVED lines=44> */
.L_x_24115:
[----:B------:R-:W-:Y:S05]  /*164f0*/  BSYNC B1 ;  /* 0x0000000000017941 */ /* 0x000fea0003800000 */
.L_x_24114:
        /* <DEDUP_REMOVED lines=12> */
.L_x_24118:
        /* <DEDUP_REMOVED lines=12> */
.L_x_24121:
[----:B------:R-:W-:-:S07]  /*16680*/  IMAD.MOV.U32 R6, RZ, RZ, R238 ;  /* 0x000000ffff067224 */ /* 0x000fce00078e00ee */
.L_x_24122:
[----:B------:R-:W-:Y:S05]  /*16690*/  BSYNC B1 ;  /* 0x0000000000017941 */ /* 0x000fea0003800000 */
.L_x_24120:
        /* <DEDUP_REMOVED lines=16> */
.L_x_24126:
[----:B------:R-:W-:Y:S05]  /*167a0*/  BSYNC B2 ;  /* 0x0000000000027941 */ /* 0x000fea0003800000 */
.L_x_24125:
        /* <DEDUP_REMOVED lines=44> */
.L_x_24124:
[----:B------:R-:W-:Y:S05]  /*16a70*/  BSYNC B1 ;  /* 0x0000000000017941 */ /* 0x000fea0003800000 */
.L_x_24123:
        /* <DEDUP_REMOVED lines=9> */
.L_x_24119:
        /* <DEDUP_REMOVED lines=12> */
.L_x_24128:
[----:B------:R-:W-:-:S07]  /*16bd0*/  IMAD.MOV.U32 R214, RZ, RZ, R238 ;  /* 0x000000ffffd67224 */ /* 0x000fce00078e00ee */
.L_x_24129:
[----:B------:R-:W-:Y:S05]  /*16be0*/  BSYNC B1 ;  /* 0x0000000000017941 */ /* 0x000fea0003800000 */
.L_x_24127:
        /* <DEDUP_REMOVED lines=16> */
.L_x_24133:
[----:B------:R-:W-:Y:S05]  /*16cf0*/  BSYNC B2 ;  /* 0x0000000000027941 */ /* 0x000fea0003800000 */
.L_x_24132:
        /* <DEDUP_REMOVED lines=44> */
.L_x_24131:
[----:B------:R-:W-:Y:S05]  /*16fc0*/  BSYNC B1 ;  /* 0x0000000000017941 */ /* 0x000fea0003800000 */
.L_x_24130:
        /* <DEDUP_REMOVED lines=9> */
[----:B------:R-:W-:Y:S02]  /*17060*/  IMAD.MOV.U32 R226, RZ, RZ, R227 ;  /* 0x000000ffffe27224 */ /* 0x000fe400078e00e3 */
[----:B------:R-:W-:Y:S01]  /*17070*/  FADD.FTZ R214, R178, R214 ;  /* 0x000000d6b2d67221 */ /* 0x000fe20000010000 */
[----:B------:R-:W-:Y:S06]  /*17080*/  BRA `(.L_x_24135) ;  /* 0x0000000400547947 */ /* 0x000fec0003800000 */
.L_x_24134:
        /* <DEDUP_REMOVED lines=12> */
.L_x_24137:
[----:B------:R-:W-:-:S07]  /*17150*/  IMAD.MOV.U32 R7, RZ, RZ, R238 ;  /* 0x000000ffff077224 */ /* 0x000fce00078e00ee */
.L_x_24138:
[----:B------:R-:W-:Y:S05]  /*17160*/  BSYNC B1 ;  /* 0x0000000000017941 */ /* 0x000fea0003800000 */
.L_x_24136:
        /* <DEDUP_REMOVED lines=16> */
.L_x_24142:
[----:B------:R-:W-:Y:S05]  /*17270*/  BSYNC B2 ;  /* 0x0000000000027941 */ /* 0x000fea0003800000 */
.L_x_24141:
        /* <DEDUP_REMOVED lines=44> */
.L_x_24140:
[----:B------:R-:W-:Y:S05]  /*17540*/  BSYNC B1 ;  /* 0x0000000000017941 */ /* 0x000fea0003800000 */
.L_x_24139:
        /* <DEDUP_REMOVED lines=9> */
.L_x_24135:
        /* <DEDUP_REMOVED lines=12> */
.L_x_24144:
[----:B------:R-:W-:-:S07]  /*176a0*/  IMAD.MOV.U32 R235, RZ, RZ, R238 ;  /* 0x000000ffffeb7224 */ /* 0x000fce00078e00ee */
.L_x_24145:
[----:B------:R-:W-:Y:S05]  /*176b0*/  BSYNC B1 ;  /* 0x0000000000017941 */ /* 0x000fea0003800000 */
.L_x_24143:
        /* <DEDUP_REMOVED lines=16> */
.L_x_24149:
[----:B------:R-:W-:Y:S05]  /*177c0*/  BSYNC B2 ;  /* 0x0000000000027941 */ /* 0x000fea0003800000 */
.L_x_24148:
        /* <DEDUP_REMOVED lines=44> */
.L_x_24147:
[----:B------:R-:W-:Y:S05]  /*17a90*/  BSYNC B1 ;  /* 0x0000000000017941 */ /* 0x000fea0003800000 */
.L_x_24146:
        /* <DEDUP_REMOVED lines=12> */
.L_x_24150:
        /* <DEDUP_REMOVED lines=12> */
.L_x_24153:
[----:B------:R-:W-:-:S07]  /*17c20*/  MOV R8, R238 ;  /* 0x000000ee00087202 */ /* 0x000fce0000000f00 */
.L_x_24154:
[----:B------:R-:W-:Y:S05]  /*17c30*/  BSYNC B1 ;  /* 0x0000000000017941 */ /* 0x000fea0003800000 */
.L_x_24152:
        /* <DEDUP_REMOVED lines=16> */
.L_x_24158:
[----:B------:R-:W-:Y:S05]  /*17d40*/  BSYNC B2 ;  /* 0x0000000000027941 */ /* 0x000fea0003800000 */
.L_x_24157:
        /* <DEDUP_REMOVED lines=44> */
.L_x_24156:
[----:B------:R-:W-:Y:S05]  /*18010*/  BSYNC B1 ;  /* 0x0000000000017941 */ /* 0x000fea0003800000 */
.L_x_24155:
        /* <DEDUP_REMOVED lines=9> */
.L_x_24151:
        /* <DEDUP_REMOVED lines=51> */
.L_x_24159:
[----:B------:R-:W-:-:S07]  /*183e0*/  VIADD R225, R225, 0x80 ;  /* 0x00000080e1e17836 */ /* 0x000fce0000000000 */
.L_x_24030:
[----:B------:R-:W-:Y:S05]  /*183f0*/  BSYNC B0 ;  /* 0x0000000000007941 */ /* 0x000fea0003800000 */
.L_x_24029:
        /* <DEDUP_REMOVED lines=30> */
.L_x_24163:
[----:B------:R-:W-:-:S07]  /*185e0*/  MOV R246, R238 ;  /* 0x000000ee00f67202 */ /* 0x000fce0000000f00 */
.L_x_24164:
[----:B------:R-:W-:Y:S05]  /*185f0*/  BSYNC B1 ;  /* 0x0000000000017941 */ /* 0x000fea0003800000 */
.L_x_24162:
        /* <DEDUP_REMOVED lines=16> */
.L_x_24168:
[----:B------:R-:W-:Y:S05]  /*18700*/  BSYNC B2 ;  /* 0x0000000000027941 */ /* 0x000fea0003800000 */
.L_x_24167:
        /* <DEDUP_REMOVED lines=44> */
.L_x_24166:
[----:B------:R-:W-:Y:S05]  /*189d0*/  BSYNC B1 ;  /* 0x0000000000017941 */ /* 0x000fea0003800000 */
.L_x_24165:
        /* <DEDUP_REMOVED lines=19> */
.L_x_24169:
        /* <DEDUP_REMOVED lines=12> */
.L_x_24172:
[----:B------:R-:W-:-:S07]  /*18bd0*/  MOV R10, R238 ;  /* 0x000000ee000a7202 */ /* 0x000fce0000000f00 */
.L_x_24173:
[----:B------:R-:W-:Y:S05]  /*18be0*/  BSYNC B1 ;  /* 0x0000000000017941 */ /* 0x000fea0003800000 */
.L_x_24171:
        /* <DEDUP_REMOVED lines=16> */
.L_x_24177:
[----:B------:R-:W-:Y:S05]  /*18cf0*/  BSYNC B2 ;  /* 0x0000000000027941 */ /* 0x000fea0003800000 */
.L_x_24176:
        /* <DEDUP_REMOVED lines=44> */
.L_x_24175:
[----:B------:R-:W-:Y:S05]  /*18fc0*/  BSYNC B1 ;  /* 0x0000000000017941 */ /* 0x000fea0003800000 */
.L_x_24174:
        /* <DEDUP_REMOVED lines=9> */
.L_x_24170:
        /* <DEDUP_REMOVED lines=12> */
.L_x_24179:
[----:B------:R-:W-:-:S07]  /*19120*/  MOV R217, R238 ;  /* 0x000000ee00d97202 */ /* 0x000fce0000000f00 */
.L_x_24180:
[----:B------:R-:W-:Y:S05]  /*19130*/  BSYNC B1 ;  /* 0x0000000000017941 */ /* 0x000fea0003800000 */
.L_x_24178:
        /* <DEDUP_REMOVED lines=16> */
.L_x_24184:
[----:B------:R-:W-:Y:S05]  /*19240*/  BSYNC B2 ;  /* 0x0000000000027941 */ /* 0x000fea0003800000 */
.L_x_24183:
        /* <DEDUP_REMOVED lines=44> */
.L_x_24182:
[----:B------:R-:W-:Y:S05]  /*19510*/  BSYNC B1 ;  /* 0x0000000000017941 */ /* 0x000fea0003800000 */
.L_x_24181:
        /* <DEDUP_REMOVED lines=14> */
.L_x_24185:
        /* <DEDUP_REMOVED lines=12> */
.L_x_24188:
[----:B------:R-:W-:-:S07]  /*196c0*/  IMAD.MOV.U32 R9, RZ, RZ, R238 ;  /* 0x000000ffff097224 */ /* 0x000fce00078e00ee */
.L_x_24189:
[----:B------:R-:W-:Y:S05]  /*196d0*/  BSYNC B1 ;  /* 0x0000000000017941 */ /* 0x000fea0003800000 */
.L_x_24187:
        /* <DEDUP_REMOVED lines=16> */
.L_x_24193:
[----:B------:R-:W-:Y:S05]  /*197e0*/  BSYNC B2 ;  /* 0x0000000000027941 */ /* 0x000fea0003800000 */
.L_x_24192:
        /* <DEDUP_REMOVED lines=44> */
.L_x_24191:
[----:B------:R-:W-:Y:S05]  /*19ab0*/  BSYNC B1 ;  /* 0x0000000000017941 */ /* 0x000fea0003800000 */
.L_x_24190:
        /* <DEDUP_REMOVED lines=9> */
.L_x_24186:
        /* <DEDUP_REMOVED lines=12> */
.L_x_24195:
[----:B------:R-:W-:-:S07]  /*19c10*/  MOV R220, R238 ;  /* 0x000000ee00dc7202 */ /* 0x000fce0000000f00 */
.L_x_24196:
[----:B------:R-:W-:Y:S05]  /*19c20*/  BSYNC B1 ;  /* 0x0000000000017941 */ /* 0x000fea0003800000 */
.L_x_24194:
        /* <DEDUP_REMOVED lines=16> */
.L_x_24200:
[----:B------:R-:W-:Y:S05]  /*19d30*/  BSYNC B2 ;  /* 0x0000000000027941 */ /* 0x000fea0003800000 */
.L_x_24199:
        /* <DEDUP_REMOVED lines=44> */
.L_x_24198:
[----:B------:R-:W-:Y:S05]  /*1a000*/  BSYNC B1 ;  /* 0x0000000000017941 */ /* 0x000fea0003800000 */
.L_x_24197:
        /* <DEDUP_REMOVED lines=14> */
.L_x_24201:
        /* <DEDUP_REMOVED lines=12> */
.L_x_24204:
[----:B------:R-:W-:-:S07]  /*1a1b0*/  IMAD.MOV.U32 R3, RZ, RZ, R238 ;  /* 0x000000ffff037224 */ /* 0x000fce00078e00ee */
.L_x_24205:
[----:B------:R-:W-:Y:S05]  /*1a1c0*/  BSYNC B1 ;  /* 0x0000000000017941 */ /* 0x000fea0003800000 */
.L_x_24203:
        /* <DEDUP_REMOVED lines=16> */
.L_x_24209:
[----:B------:R-:W-:Y:S05]  /*1a2d0*/  BSYNC B2 ;  /* 0x0000000000027941 */ /* 0x000fea0003800000 */
.L_x_24208:
        /* <DEDUP_REMOVED lines=44> */
.L_x_24207:
[----:B------:R-:W-:Y:S05]  /*1a5a0*/  BSYNC B1 ;  /* 0x0000000000017941 */ /* 0x000fea0003800000 */
.L_x_24206:
        /* <DEDUP_REMOVED lines=9> */
.L_x_24202:
        /* <DEDUP_REMOVED lines=12> */
.L_x_24211:
[----:B------:R-:W-:-:S07]  /*1a700*/  MOV R219, R238 ;  /* 0x000000ee00db7202 */ /* 0x000fce0000000f00 */
.L_x_24212:
[----:B------:R-:W-:Y:S05]  /*1a710*/  BSYNC B1 ;  /* 0x0000000000017941 */ /* 0x000fea0003800000 */
.L_x_24210:
        /* <DEDUP_REMOVED lines=16> */
.L_x_24216:
[----:B------:R-:W-:Y:S05]  /*1a820*/  BSYNC B2 ;  /* 0x0000000000027941 */ /* 0x000fea0003800000 */
.L_x_24215:
        /* <DEDUP_REMOVED lines=44> */
.L_x_24214:
[----:B------:R-:W-:Y:S05]  /*1aaf0*/  BSYNC B1 ;  /* 0x0000000000017941 */ /* 0x000fea0003800000 */
.L_x_24213:
        /* <DEDUP_REMOVED lines=14> */
.L_x_24217:
        /* <DEDUP_REMOVED lines=12> */
.L_x_24220:
[----:B------:R-:W-:-:S07]  /*1aca0*/  IMAD.MOV.U32 R4, RZ, RZ, R238 ;  /* 0x000000ffff047224 */ /* 0x000fce00078e00ee */
.L_x_24221:
[----:B------:R-:W-:Y:S05]  /*1acb0*/  BSYNC B1 ;  /* 0x0000000000017941 */ /* 0x000fea0003800000 */
.L_x_24219:
        /* <DEDUP_REMOVED lines=16> */
.L_x_24225:
[----:B------:R-:W-:Y:S05]  /*1adc0*/  BSYNC B2 ;  /* 0x0000000000027941 */ /* 0x000fea0003800000 */
.L_x_24224:
        /* <DEDUP_REMOVED lines=44> */
.L_x_24223:
[----:B------:R-:W-:Y:S05]  /*1b090*/  BSYNC B1 ;  /* 0x0000000000017941 */ /* 0x000fea0003800000 */
.L_x_24222:
        /* <DEDUP_REMOVED lines=9> */
.L_x_24218:
        /* <DEDUP_REMOVED lines=12> */
.L_x_24227:
[----:B------:R-:W-:-:S07]  /*1b1f0*/  MOV R235, R238 ;  /* 0x000000ee00eb7202 */ /* 0x000fce0000000f00 */
.L_x_24228:
[----:B------:R-:W-:Y:S05]  /*1b200*/  BSYNC B1 ;  /* 0x0000000000017941 */ /* 0x000fea0003800000 */
.L_x_24226:
        /* <DEDUP_REMOVED lines=16> */
.L_x_24232:
[----:B------:R-:W-:Y:S05]  /*1b310*/  BSYNC B2 ;  /* 0x0000000000027941 */ /* 0x000fea0003800000 */
.L_x_24231:
        /* <DEDUP_REMOVED lines=44> */
.L_x_24230:
[----:B------:R-:W-:Y:S05]  /*1b5e0*/  BSYNC B1 ;  /* 0x0000000000017941 */ /* 0x000fea0003800000 */
.L_x_24229:
        /* <DEDUP_REMOVED lines=14> */
.L_x_24233:
        /* <DEDUP_REMOVED lines=12> */
.L_x_24236:
[----:B------:R-:W-:-:S07]  /*1b790*/  IMAD.MOV.U32 R5, RZ, RZ, R238 ;  /* 0x000000ffff057224 */ /* 0x000fce00078e00ee */
.L_x_24237:
[----:B------:R-:W-:Y:S05]  /*1b7a0*/  BSYNC B1 ;  /* 0x0000000000017941 */ /* 0x000fea0003800000 */
.L_x_24235:
        /* <DEDUP_REMOVED lines=16> */
.L_x_24241:
[----:B------:R-:W-:Y:S05]  /*1b8b0*/  BSYNC B2 ;  /* 0x0000000000027941 */ /* 0x000fea0003800000 */
.L_x_24240:
        /* <DEDUP_REMOVED lines=44> */
.L_x_24239:
[----:B------:R-:W-:Y:S05]  /*1bb80*/  BSYNC B1 ;  /* 0x0000000000017941 */ /* 0x000fea0003800000 */
.L_x_24238:
        /* <DEDUP_REMOVED lines=9> */
.L_x_24234:
        /* <DEDUP_REMOVED lines=12> */
.L_x_24243:
[----:B------:R-:W-:-:S07]  /*1bce0*/  MOV R221, R238 ;  /* 0x000000ee00dd7202 */ /* 0x000fce0000000f00 */
.L_x_24244:
[----:B------:R-:W-:Y:S05]  /*1bcf0*/  BSYNC B1 ;  /* 0x0000000000017941 */ /* 0x000fea0003800000 */
.L_x_24242:
        /* <DEDUP_REMOVED lines=16> */
.L_x_24248:
[----:B------:R-:W-:Y:S05]  /*1be00*/  BSYNC B2 ;  /* 0x0000000000027941 */ /* 0x000fea0003800000 */
.L_x_24247:
        /* <DEDUP_REMOVED lines=44> */
.L_x_24246:
[----:B------:R-:W-:Y:S05]  /*1c0d0*/  BSYNC B1 ;  /* 0x0000000000017941 */ /* 0x000fea0003800000 */
.L_x_24245:
        /* <DEDUP_REMOVED lines=12> */
.L_x_24249:
        /* <DEDUP_REMOVED lines=12> */
.L_x_24252:
[----:B------:R-:W-:-:S07]  /*1c260*/  IMAD.MOV.U32 R6, RZ, RZ, R238 ;  /* 0x000000ffff067224 */ /* 0x000fce00078e00ee */
.L_x_24253:
[----:B------:R-:W-:Y:S05]  /*1c270*/  BSYNC B1 ;  /* 0x0000000000017941 */ /* 0x000fea0003800000 */
.L_x_24251:
        /* <DEDUP_REMOVED lines=16> */
.L_x_24257:
[----:B------:R-:W-:Y:S05]  /*1c380*/  BSYNC B2 ;  /* 0x0000000000027941 */ /* 0x000fea0003800000 */
.L_x_24256:
        /* <DEDUP_REMOVED lines=44> */
.L_x_24255:
[----:B------:R-:W-:Y:S05]  /*1c650*/  BSYNC B1 ;  /* 0x0000000000017941 */ /* 0x000fea0003800000 */
.L_x_24254:
        /* <DEDUP_REMOVED lines=9> */
.L_x_24250:
        /* <DEDUP_REMOVED lines=12> */
.L_x_24259:
[----:B------:R-:W-:-:S07]  /*1c7b0*/  MOV R222, R238 ;  /* 0x000000ee00de7202 */ /* 0x000fce0000000f00 */
.L_x_24260:
[----:B------:R-:W-:Y:S05]  /*1c7c0*/  BSYNC B1 ;  /* 0x0000000000017941 */ /* 0x000fea0003800000 */
.L_x_24258:
        /* <DEDUP_REMOVED lines=16> */
.L_x_24264:
[----:B------:R-:W-:Y:S05]  /*1c8d0*/  BSYNC B2 ;  /* 0x0000000000027941 */ /* 0x000fea0003800000 */
.L_x_24263:
        /* <DEDUP_REMOVED lines=44> */
.L_x_24262:
[----:B------:R-:W-:Y:S05]  /*1cba0*/  BSYNC B1 ;  /* 0x0000000000017941 */ /* 0x000fea0003800000 */
.L_x_24261:
        /* <DEDUP_REMOVED lines=12> */
.L_x_24265:
        /* <DEDUP_REMOVED lines=12> */
.L_x_24268:
[----:B------:R-:W-:-:S07]  /*1cd30*/  IMAD.MOV.U32 R7, RZ, RZ, R238 ;  /* 0x000000ffff077224 */ /* 0x000fce00078e00ee */
.L_x_24269:
[----:B------:R-:W-:Y:S05]  /*1cd40*/  BSYNC B1 ;  /* 0x0000000000017941 */ /* 0x000fea0003800000 */
.L_x_24267:
        /* <DEDUP_REMOVED lines=16> */
.L_x_24273:
[----:B------:R-:W-:Y:S05]  /*1ce50*/  BSYNC B2 ;  /* 0x0000000000027941 */ /* 0x000fea0003800000 */
.L_x_24272:
        /* <DEDUP_REMOVED lines=44> */
.L_x_24271:
[----:B------:R-:W-:Y:S05]  /*1d120*/  BSYNC B1 ;  /* 0x0000000000017941 */ /* 0x000fea0003800000 */
.L_x_24270:
        /* <DEDUP_REMOVED lines=9> */
.L_x_24266:
        /* <DEDUP_REMOVED lines=12> */
.L_x_24275:
[----:B------:R-:W-:-:S07]  /*1d280*/  MOV R235, R238 ;  /* 0x000000ee00eb7202 */ /* 0x000fce0000000f00 */
.L_x_24276:
[----:B------:R-:W-:Y:S05]  /*1d290*/  BSYNC B1 ;  /* 0x0000000000017941 */ /* 0x000fea0003800000 */
.L_x_24274:
        /* <DEDUP_REMOVED lines=16> */
.L_x_24280:
[----:B------:R-:W-:Y:S05]  /*1d3a0*/  BSYNC B2 ;  /* 0x0000000000027941 */ /* 0x000fea0003800000 */
.L_x_24279:
        /* <DEDUP_REMOVED lines=44> */
.L_x_24278:
[----:B------:R-:W-:Y:S05]  /*1d670*/  BSYNC B1 ;  /* 0x0000000000017941 */ /* 0x000fea0003800000 */
.L_x_24277:
        /* <DEDUP_REMOVED lines=12> */
.L_x_24281:
        /* <DEDUP_REMOVED lines=12> */
.L_x_24284:
[----:B------:R-:W-:-:S07]  /*1d800*/  IMAD.MOV.U32 R8, RZ, RZ, R238 ;  /* 0x000000ffff087224 */ /* 0x000fce00078e00ee */
.L_x_24285:
[----:B------:R-:W-:Y:S05]  /*1d810*/  BSYNC B1 ;  /* 0x0000000000017941 */ /* 0x000fea0003800000 */
.L_x_24283:
        /* <DEDUP_REMOVED lines=16> */
.L_x_24289:
[----:B------:R-:W-:Y:S05]  /*1d920*/  BSYNC B2 ;  /* 0x0000000000027941 */ /* 0x000fea0003800000 */
.L_x_24288:
        /* <DEDUP_REMOVED lines=44> */
.L_x_24287:
[----:B------:R-:W-:Y:S05]  /*1dbf0*/  BSYNC B1 ;  /* 0x0000000000017941 */ /* 0x000fea0003800000 */
.L_x_24286:
        /* <DEDUP_REMOVED lines=9> */
.L_x_24282:
        /* <DEDUP_REMOVED lines=51> */
.L_x_24161:
[----:B------:R-:W-:Y:S05]  /*1dfc0*/  BSYNC B0 ;  /* 0x0000000000007941 */ /* 0x000fea0003800000 */
.L_x_24160:
        /* <DEDUP_REMOVED lines=155> */
.L_x_24312:
        /* <DEDUP_REMOVED lines=38> */
[----:B------:R-:W-:Y:S01]  /*1ebe0*/  I2FP.F32.S32 R246, R229 ;  /* 0x000000e500f67245 */ /* 0x000fe20000201400 */
[----:B-1----:R-:W-:Y:S01]  /*1ebf0*/  FMUL.FTZ R247, R230, R247 ;  /* 0x000000f7e6f77220 */ /* 0x002fe20000410000 */
[----:B------:R-:W-:-:S04]  /*1ec00*/  FMUL.FTZ R248, R248, R249 ;  /* 0x000000f9f8f87220 */ /* 0x000fc80000410000 */
[----:B------:R-:W0:Y:S01]  /*1ec10*/  SHFL.DOWN PT, R224, R247, 0x1, 0x1f ;  /* 0x08201f00f7e07f89 */ /* 0x000e2200000e0000 */
[----:B------:R-:W-:Y:S01]  /*1ec20*/  FMUL.FTZ R248, R248, R231 ;  /* 0x000000e7f8f87220 */ /* 0x000fe20000410000 */
[----:B------:R-:W-:-:S03]  /*1ec30*/  IADD3 R231, R228, R229, RZ ;  /* 0x000000e5e4e77210 */ /* 0x000fc60007ffe0ff */
[----:B------:R-:W-:Y:S01]  /*1ec40*/  FFMA.FTZ R230, R230, R248, R225 ;  /* 0x000000f8e6e67223 */ /* 0x000fe200000100e1 */
[----:B------:R-:W-:-:S04]  /*1ec50*/  I2FP.F32.S32 R231, R231 ;  /* 0x000000e700e77245 */ /* 0x000fc80000201400 */
        /* <DEDUP_REMOVED lines=52> */
[-C--:B------:R-:W-:Y:S01]  /*1efa0*/  FFMA.FTZ R226, R32, R251.reuse, R16 ;  /* 0x000000fb20e27223 */ /* 0x080fe20000010010 */
[----:B------:R-:W-:Y:S01]  /*1efb0*/  FFMA.FTZ R227, R33, R248, R17 ;  /* 0x000000f821e37223 */ /* 0x000fe20000010011 */
[----:B------:R-:W-:Y:S01]  /*1efc0*/  FMUL.FTZ R231, R231, UR27 ;  /* 0x0000001be7e77c20 */ /* 0x000fe20008410000 */
[----:B------:R-:W-:Y:S01]  /*1efd0*/  FMUL.FTZ R250, R250, UR27 ;  /* 0x0000001bfafa7c20 */ /* 0x000fe20008410000 */
[----:B------:R-:W-:Y:S01]  /*1efe0*/  FFMA.FTZ R228, R39, R228, R23 ;  /* 0x000000e427e47223 */ /* 0x000fe20000010017 */
[----:B------:R-:W-:Y:S01]  /*1eff0*/  FFMA.FTZ R251, R40, R251, R24 ;  /* 0x000000fb28fb7223 */ /* 0x000fe20000010018 */
[----:B------:R-:W-:Y:S01]  /*1f000*/  F2FP.F16.F32.PACK_AB R226, R227, R226 ;  /* 0x000000e2e3e2723e */ /* 0x000fe200000000ff */
[-C--:B------:R-:W-:Y:S01]  /*1f010*/  FFMA.FTZ R227, R34, R231.reuse, R18 ;  /* 0x000000e722e37223 */ /* 0x080fe20000010012 */
[-C--:B------:R-:W-:Y:S01]  /*1f020*/  FFMA.FTZ R246, R35, R250.reuse, R19 ;  /* 0x000000fa23f67223 */ /* 0x080fe20000010013 */
[----:B------:R-:W-:Y:S01]  /*1f030*/  FFMA.FTZ R231, R42, R231, R26 ;  /* 0x000000e72ae77223 */ /* 0x000fe2000001001a */
[----:B------:R-:W-:Y:S01]  /*1f040*/  FFMA.FTZ R250, R43, R250, R27 ;  /* 0x000000fa2bfa7223 */ /* 0x000fe2000001001b */
[----:B------:R-:W-:-:S02]  /*1f050*/  FFMA.FTZ R248, R41, R248, R25 ;  /* 0x000000f829f87223 */ /* 0x000fc40000010019 */
[----:B------:R-:W-:Y:S02]  /*1f060*/  F2FP.F16.F32.PACK_AB R227, R246, R227 ;  /* 0x000000e3f6e3723e */ /* 0x000fe400000000ff */
[----:B------:R-:W0:Y:S01]  /*1f070*/  LDC.64 R246, c[0x0][0x2b8] ;  /* 0x0000ae00fff67b82 */ /* 0x000e220000000a00 */
[----:B------:R-:W-:Y:S01]  /*1f080*/  F2FP.F16.F32.PACK_AB R231, R250, R231 ;  /* 0x000000e7fae7723e */ /* 0x000fe200000000ff */
        /* <DEDUP_REMOVED lines=12> */
.L_x_24292:
[----:B------:R-:W-:Y:S05]  /*1f150*/  BSYNC B0 ;  /* 0x0000000000007941 */ /* 0x000fea0003800000 */
.L_x_24291:
        /* <DEDUP_REMOVED lines=50> */
.L_x_24294:
[----:B------:R-:W-:Y:S05]  /*1f480*/  BSYNC B0 ;  /* 0x0000000000007941 */ /* 0x000fea0003800000 */
.L_x_24293:
        /* <DEDUP_REMOVED lines=50> */
.L_x_24296:
[----:B------:R-:W-:Y:S05]  /*1f7b0*/  BSYNC B0 ;  /* 0x0000000000007941 */ /* 0x000fea0003800000 */
.L_x_24295:
        /* <DEDUP_REMOVED lines=50> */
.L_x_24298:
[----:B------:R-:W-:Y:S05]  /*1fae0*/  BSYNC B0 ;  /* 0x0000000000007941 */ /* 0x000fea0003800000 */
.L_x_24297:
        /* <DEDUP_REMOVED lines=47> */
[----:B0-----:R-:W-:-:S05]  /*1fde0*/  IMAD.WIDE.U32 R246, R11, 0x10, R246 ;  /* 0x000000100bf67825 */ /* 0x001fca00078e00f6 */
[----:B------:R0:W-:Y:S02]  /*1fdf0*/  STG.E.128 desc[UR6][R246.64], R228 ;  /* 0x000000e4f6007986 */ /* 0x0001e4000c101d06 */
.L_x_24300:
[----:B------:R-:W-:Y:S05]  /*1fe00*/  BSYNC B0 ;  /* 0x0000000000007941 */ /* 0x000fea0003800000 */
.L_x_24299:
[----:B------:R-:W-:Y:S02]  /*1fe10*/  IADD3 R243, R243, UR34, RZ ;  /* 0x00000022f3f37c10 */ /* 0x000fe4000fffe0ff */
[----:B0-----:R-:W-:Y:S02]  /*1fe20*/  SEL R224, RZ, 0x1, P4 ;  /* 0x00000001ffe07807 */ /* 0x001fe40002000000 */
[----:B------:R-:W-:-:S13]  /*1fe30*/  ISETP.GE.AND P0, PT, R243, UR35, PT ;  /* 0x00000023f3007c0c */ /* 0x000fda000bf06270 */
[----:B------:R-:W-:Y:S05]  /*1fe40*/  @!P0 BRA `(.L_x_24301) ;  /* 0xfffffe1400788947 */ /* 0x000fea000383ffff */
[----:B------:R-:W-:Y:S05]  /*1fe50*/  EXIT ;  /* 0x000000000000794d */ /* 0x000fea0003800000 */
.L_x_24290:
[----:B------:R-:W-:Y:S01]  /*1fe60*/  HFMA2.MMA R228, -RZ, RZ, 0, 5.9604644775390625e-08 ;  /* 0x00000001ffe47435 */ /* 0x000fe200000001ff */
[----:B------:R-:W-:Y:S01]  /*1fe70*/  IMAD.MOV.U32 R251, RZ, RZ, R225 ;  /* 0x000000fffffb7224 */ /* 0x000fe200078e00e1 */
[----:B------:R-:W-:Y:S01]  /*1fe80*/  MOV R230, 0xffffffff ;  /* 0xffffffff00e67802 */ /* 0x000fe20000000f00 */
[----:B------:R-:W-:-:S08]  /*1fe90*/  IMAD.MOV.U32 R229, RZ, RZ, 0x1f ;  /* 0x0000001fffe57424 */ /* 0x000fd000078e00ff */
[----:B-----5:R-:W-:Y:S05]  /*1fea0*/  WARPSYNC.COLLECTIVE R230, `(.L_x_24302) ;  /* 0x00000000e6087348 */ /* 0x020fea0003c00000 */
[----:B------:R0:W1:Y:S02]  /*1feb0*/  SHFL.BFLY P6, R249, R251, R228, R229 ;  /* 0x0c0000e4fbf97389 */ /* 0x00006400000c00e5 */
[----:B01---5:R-:W-:Y:S01]  /*1fec0*/  ENDCOLLECTIVE ;  /* 0x000000000000791b */ /* 0x023fe20003800000 */
.L_x_24302:
[----:B------:R-:W-:Y:S02]  /*1fed0*/  IMAD.MOV.U32 R228, RZ, RZ, 0x2 ;  /* 0x00000002ffe47424 */ /* 0x000fe400078e00ff */
[----:B------:R-:W-:-:S04]  /*1fee0*/  IMAD.MOV.U32 R224, RZ, RZ, R249 ;  /* 0x000000ffffe07224 */ /* 0x000fc800078e00f9 */
[----:B------:R-:W-:-:S05]  /*1fef0*/  FADD.FTZ R231, R225, R224 ;  /* 0x000000e0e1e77221 */ /* 0x000fca0000010000 */
[----:B------:R-:W-:-:S07]  /*1ff00*/  MOV R251, R231 ;  /* 0x000000e700fb7202 */ /* 0x000fce0000000f00 */
[----:B------:R-:W-:Y:S05]  /*1ff10*/  WARPSYNC.COLLECTIVE R230, `(.L_x_24303) ;  /* 0x00000000e6087348 */ /* 0x000fea0003c00000 */
[----:B------:R0:W1:Y:S02]  /*1ff20*/  SHFL.BFLY P6, R249, R251, R228, R229 ;  /* 0x0c0000e4fbf97389 */ /* 0x00006400000c00e5 */
[----:B01----:R-:W-:Y:S01]  /*1ff30*/  ENDCOLLECTIVE ;  /* 0x000000000000791b */ /* 0x003fe20003800000 */
.L_x_24303:
[----:B------:R-:W-:Y:S01]  /*1ff40*/  HFMA2.MMA R228, -RZ, RZ, 0, 2.384185791015625e-07 ;  /* 0x00000004ffe47435 */ /* 0x000fe200000001ff */
[----:B------:R-:W-:-:S05]  /*1ff50*/  MOV R224, R249 ;  /* 0x000000f900e07202 */ /* 0x000fca0000000f00 */
[----:B------:R-:W-:-:S04]  /*1ff60*/  FADD.FTZ R246, R231, R224 ;  /* 0x000000e0e7f67221 */ /* 0x000fc80000010000 */
[----:B------:R-:W-:-:S07]  /*1ff70*/  IMAD.MOV.U32 R251, RZ, RZ, R246 ;  /* 0x000000fffffb7224 */ /* 0x000fce00078e00f6 */
[----:B------:R-:W-:Y:S05]  /*1ff80*/  WARPSYNC.COLLECTIVE R230, `(.L_x_24304) ;  /* 0x00000000e6087348 */ /* 0x000fea0003c00000 */
[----:B------:R0:W1:Y:S02]  /*1ff90*/  SHFL.BFLY P6, R249, R251, R228, R229 ;  /* 0x0c0000e4fbf97389 */ /* 0x00006400000c00e5 */
[----:B01----:R-:W-:Y:S01]  /*1ffa0*/  ENDCOLLECTIVE ;  /* 0x000000000000791b */ /* 0x003fe20003800000 */
.L_x_24304:
[----:B------:R-:W-:Y:S02]  /*1ffb0*/  IMAD.MOV.U32 R228, RZ, RZ, 0x8 ;  /* 0x00000008ffe47424 */ /* 0x000fe400078e00ff */
[----:B------:R-:W-:-:S04]  /*1ffc0*/  IMAD.MOV.U32 R247, RZ, RZ, R249 ;  /* 0x000000fffff77224 */ /* 0x000fc800078e00f9 */
[----:B------:R-:W-:-:S05]  /*1ffd0*/  FADD.FTZ R247, R246, R247 ;  /* 0x000000f7f6f77221 */ /* 0x000fca0000010000 */
[----:B------:R-:W-:-:S07]  /*1ffe0*/  MOV R251, R247 ;  /* 0x000000f700fb7202 */ /* 0x000fce0000000f00 */
[----:B------:R-:W-:Y:S05]  /*1fff0*/  WARPSYNC.COLLECTIVE R230, `(.L_x_24305) ;  /* 0x00000000e6087348 */ /* 0x000fea0003c00000 */
[----:B------:R0:W1:Y:S02]  /*20000*/  SHFL.BFLY P6, R249, R251, R228, R229 ;  /* 0x0c0000e4fbf97389 */ /* 0x00006400000c00e5 */
[----:B01----:R-:W-:Y:S01]  /*20010*/  ENDCOLLECTIVE ;  /* 0x000000000000791b */ /* 0x003fe20003800000 */
.L_x_24305:
[----:B------:R-:W-:Y:S01]  /*20020*/  HFMA2.MMA R228, -RZ, RZ, 0, 9.5367431640625e-07 ;  /* 0x00000010ffe47435 */ /* 0x000fe200000001ff */
[----:B------:R-:W-:-:S05]  /*20030*/  MOV R224, R249 ;  /* 0x000000f900e07202 */ /* 0x000fca0000000f00 */
[----:B------:R-:W-:-:S04]  /*20040*/  FADD.FTZ R248, R247, R224 ;  /* 0x000000e0f7f87221 */ /* 0x000fc80000010000 */
[----:B------:R-:W-:-:S07]  /*20050*/  IMAD.MOV.U32 R251, RZ, RZ, R248 ;  /* 0x000000fffffb7224 */ /* 0x000fce00078e00f8 */
[----:B------:R-:W-:Y:S05]  /*20060*/  WARPSYNC.COLLECTIVE R230, `(.L_x_24306) ;  /* 0x00000000e6087348 */ /* 0x000fea0003c00000 */
[----:B------:R0:W1:Y:S02]  /*20070*/  SHFL.BFLY P6, R249, R251, R228, R229 ;  /* 0x0c0000e4fbf97389 */ /* 0x00006400000c00e5 */
[----:B01----:R-:W-:Y:S01]  /*20080*/  ENDCOLLECTIVE ;  /* 0x000000000000791b */ /* 0x003fe20003800000 */
.L_x_24306:
        /* <DEDUP_REMOVED lines=90> */
.L_x_24307:
[----:B------:R-:W-:Y:S01]  /*20630*/  HFMA2.MMA R228, -RZ, RZ, 0, 1.1920928955078125e-07 ;  /* 0x00000002ffe47435 */ /* 0x000fe200000001ff */
[----:B------:R-:W-:-:S05]  /*20640*/  MOV R246, R249 ;  /* 0x000000f900f67202 */ /* 0x000fca0000000f00 */
[----:B------:R-:W-:-:S04]  /*20650*/  FADD.FTZ R246, R225, R246 ;  /* 0x000000f6e1f67221 */ /* 0x000fc80000010000 */
[----:B------:R-:W-:-:S07]  /*20660*/  IMAD.MOV.U32 R251, RZ, RZ, R246 ;  /* 0x000000fffffb7224 */ /* 0x000fce00078e00f6 */
[----:B------:R-:W-:Y:S05]  /*20670*/  WARPSYNC.COLLECTIVE R230, `(.L_x_24308) ;  /* 0x00000000e6087348 */ /* 0x000fea0003c00000 */
[----:B------:R0:W1:Y:S02]  /*20680*/  SHFL.BFLY P6, R249, R251, R228, R229 ;  /* 0x0c0000e4fbf97389 */ /* 0x00006400000c00e5 */
[----:B01----:R-:W-:Y:S01]  /*20690*/  ENDCOLLECTIVE ;  /* 0x000000000000791b */ /* 0x003fe20003800000 */
.L_x_24308:
[----:B------:R-:W-:Y:S02]  /*206a0*/  IMAD.MOV.U32 R228, RZ, RZ, 0x4 ;  /* 0x00000004ffe47424 */ /* 0x000fe400078e00ff */
[----:B------:R-:W-:-:S04]  /*206b0*/  IMAD.MOV.U32 R231, RZ, RZ, R249 ;  /* 0x000000ffffe77224 */ /* 0x000fc800078e00f9 */
[----:B------:R-:W-:-:S05]  /*206c0*/  FADD.FTZ R231, R246, R231 ;  /* 0x000000e7f6e77221 */ /* 0x000fca0000010000 */
[----:B------:R-:W-:-:S07]  /*206d0*/  MOV R251, R231 ;  /* 0x000000e700fb7202 */ /* 0x000fce0000000f00 */
[----:B------:R-:W-:Y:S05]  /*206e0*/  WARPSYNC.COLLECTIVE R230, `(.L_x_24309) ;  /* 0x00000000e6087348 */ /* 0x000fea0003c00000 */
[----:B------:R0:W1:Y:S02]  /*206f0*/  SHFL.BFLY P6, R249, R251, R228, R229 ;  /* 0x0c0000e4fbf97389 */ /* 0x00006400000c00e5 */
[----:B01----:R-:W-:Y:S01]  /*20700*/  ENDCOLLECTIVE ;  /* 0x000000000000791b */ /* 0x003fe20003800000 */
.L_x_24309:
[----:B------:R-:W-:Y:S01]  /*20710*/  HFMA2.MMA R228, -RZ, RZ, 0, 4.76837158203125e-07 ;  /* 0x00000008ffe47435 */ /* 0x000fe200000001ff */
[----:B------:R-:W-:-:S05]  /*20720*/  MOV R248, R249 ;  /* 0x000000f900f87202 */ /* 0x000fca0000000f00 */
[----:B------:R-:W-:-:S04]  /*20730*/  FADD.FTZ R248, R231, R248 ;  /* 0x000000f8e7f87221 */ /* 0x000fc80000010000 */
[----:B------:R-:W-:-:S07]  /*20740*/  IMAD.MOV.U32 R251, RZ, RZ, R248 ;  /* 0x000000fffffb7224 */ /* 0x000fce00078e00f8 */
[----:B------:R-:W-:Y:S05]  /*20750*/  WARPSYNC.COLLECTIVE R230, `(.L_x_24310) ;  /* 0x00000000e6087348 */ /* 0x000fea0003c00000 */
[----:B------:R0:W1:Y:S02]  /*20760*/  SHFL.BFLY P6, R249, R251, R228, R229 ;  /* 0x0c0000e4fbf97389 */ /* 0x00006400000c00e5 */
[----:B01----:R-:W-:Y:S01]  /*20770*/  ENDCOLLECTIVE ;  /* 0x000000000000791b */ /* 0x003fe20003800000 */
.L_x_24310:
[----:B------:R-:W-:Y:S02]  /*20780*/  IMAD.MOV.U32 R228, RZ, RZ, 0x10 ;  /* 0x00000010ffe47424 */ /* 0x000fe400078e00ff */
[----:B------:R-:W-:-:S04]  /*20790*/  IMAD.MOV.U32 R247, RZ, RZ, R249 ;  /* 0x000000fffff77224 */ /* 0x000fc800078e00f9 */
[----:B------:R-:W-:-:S05]  /*207a0*/  FADD.FTZ R247, R248, R247 ;  /* 0x000000f7f8f77221 */ /* 0x000fca0000010000 */
[----:B------:R-:W-:-:S07]  /*207b0*/  MOV R251, R247 ;  /* 0x000000f700fb7202 */ /* 0x000fce0000000f00 */
[----:B------:R-:W-:Y:S05]  /*207c0*/  WARPSYNC.COLLECTIVE R230, `(.L_x_24311) ;  /* 0x00000000e6087348 */ /* 0x000fea0003c00000 */
[----:B------:R0:W1:Y:S02]  /*207d0*/  SHFL.BFLY P6, R249, R251, R228, R229 ;  /* 0x0c0000e4fbf97389 */ /* 0x00006400000c00e5 */
[----:B01----:R-:W-:Y:S01]  /*207e0*/  ENDCOLLECTIVE ;  /* 0x000000000000791b */ /* 0x003fe20003800000 */
.L_x_24311:
[----:B------:R-:W-:Y:S01]  /*207f0*/  MOV R250, R249 ;  /* 0x000000f900fa7202 */ /* 0x000fe20000000f00 */
[----:B------:R-:W-:Y:S06]  /*20800*/  BRA `(.L_x_24312) ;  /* 0xffffffe0005c7947 */ /* 0x000fec000383ffff */
.L_x_24313:
        /* <DEDUP_REMOVED lines=15> */
.L_x_33560:


//--------------------- .text._ZN10layer_norm31ln_parallel_residual_fwd_kernelINS_13Kernel_traitsIf6__halffS2_fjLj5120ELj1ELj1ELj4ELj16ENS_18Kernel_traits_baseILj5120EfS2_fS2_fjLj128EEEEELb1ELb0ELb1EEEvNS_9FwdParamsE --------------------------
	.section	.text._ZN10layer_norm31ln_parallel_residual_fwd_kernelINS_13Kernel_traitsIf6__halffS2_fjLj5120ELj1ELj1ELj4ELj16ENS_18Kernel_traits_baseILj5120EfS2_fS2_fjLj128EEEEELb1ELb0ELb1EEEvNS_9FwdParamsE,"ax",@progbits
	.align	128
        .global         _ZN10layer_norm31ln_parallel_residual_fwd_kernelINS_13Kernel_traitsIf6__halffS2_fjLj5120ELj1ELj1ELj4ELj16ENS_18Kernel_traits_baseILj5120EfS2_fS2_fjLj128EEEEELb1ELb0ELb1EEEvNS_9FwdParamsE
        .type           _ZN10layer_norm31ln_parallel_residual_fwd_kernelINS_13Kernel_traitsIf6__halffS2_fjLj5120ELj1ELj1ELj4ELj16ENS_18Kernel_traits_baseILj5120EfS2_fS2_fjLj128EEEEELb1ELb0ELb1EEEvNS_9FwdParamsE,@function
        .size           _ZN10layer_norm31ln_parallel_residual_fwd_kernelINS_13Kernel_traitsIf6__halffS2_fjLj5120ELj1ELj1ELj4ELj16ENS_18Kernel_traits_baseILj5120EfS2_fS2_fjLj128EEEEELb1ELb0ELb1EEEvNS_9FwdParamsE,(.L_x_33561 - _ZN10layer_norm31ln_parallel_residual_fwd_kernelINS_13Kernel_traitsIf6__halffS2_fjLj5120ELj1ELj1ELj4ELj16ENS_18Kernel_traits_baseILj5120EfS2_fS2_fjLj128EEEEELb1ELb0ELb1EEEvNS_9FwdParamsE)
        .other          _ZN10layer_norm31ln_parallel_residual_fwd_kernelINS_13Kernel_traitsIf6__halffS2_fjLj5120ELj1ELj1ELj4ELj16ENS_18Kernel_traits_baseILj5120EfS2_fS2_fjLj128EEEEELb1ELb0ELb1EEEvNS_9FwdParamsE,@"STO_CUDA_ENTRY STV_DEFAULT"
_ZN10layer_norm31ln_parallel_residual_fwd_kernelINS_13Kernel_traitsIf6__halffS2_fjLj5120ELj1ELj1ELj4ELj16ENS_18Kernel_traits_baseILj5120EfS2_fS2_fjLj128EEEEELb1ELb0ELb1EEEvNS_9FwdParamsE:
.text._ZN10layer_norm31ln_parallel_residual_fwd_kernelINS_13Kernel_traitsIf6__halffS2_fjLj5120ELj1ELj1ELj4ELj16ENS_18Kernel_traits_baseILj5120EfS2_fS2_fjLj128EEEEELb1ELb0ELb1EEEvNS_9FwdParamsE:
        /* <DEDUP_REMOVED lines=205> */
.L_x_24960:
        /* <DEDUP_REMOVED lines=28> */
.L_x_24315:
[----:B------:R-:W-:-:S07]  /*0e90*/  MOV R16, R224 ;  /* 0x000000e000107202 */ /* 0x000fce0000000f00 */
.L_x_24316:
[----:B------:R-:W-:Y:S05]  /*0ea0*/  BSYNC B0 ;  /* 0x0000000000007941 */ /* 0x000fea0003800000 */
.L_x_24314:
        /* <DEDUP_REMOVED lines=16> */
.L_x_24320:
[----:B------:R-:W-:Y:S05]  /*0fb0*/  BSYNC B1 ;  /* 0x0000000000017941 */ /* 0x000fea0003800000 */
.L_x_24319:
        /* <DEDUP_REMOVED lines=44> */
.L_x_24318:
[----:B------:R-:W-:Y:S05]  /*1280*/  BSYNC B0 ;  /* 0x0000000000007941 */ /* 0x000fea0003800000 */
.L_x_24317:
[----:B------:R-:W0:Y:S01]  /*1290*/  LDC R232, c[0x0][0x298] ;  /* 0x0000a600ffe87b82 */ /* 0x000e220000000800 */
[----:B------:R-:W-:Y:S01]  /*12a0*/  ISETP.NE.U32.AND P2, PT, RZ, UR38, PT ;  /* 0x00000026ff007c0c */ /* 0x000fe2000bf45070 */
[----:B------:R-:W-:Y:S01]  /*12b0*/  IMAD.MOV.U32 R234, RZ, RZ, 0x2f800000 ;  /* 0x2f800000ffea7424 */ /* 0x000fe200078e00ff */
[----:B------:R-:W-:Y:S02]  /*12c0*/  I2FP.F32.U32 R17, R16 ;  /* 0x0000001000117245 */ /* 0x000fe40000201000 */
[----:B------:R-:W-:-:S03]  /*12d0*/  ISETP.NE.AND.EX P2, PT, RZ, UR39, PT, P2 ;  /* 0x00000027ff007c0c */ /* 0x000fc6000bf45320 */
[----:B------:R-:W1:Y:S01]  /*12e0*/  LDC R233, c[0x0][0x294] ;  /* 0x0000a500ffe97b82 */ /* 0x000e620000000800 */
[----:B------:R-:W-:Y:S01]  /*12f0*/  FFMA.FTZ R16, R17, R234, 1.1641532182693481445e-10 ;  /* 0x2f00000011107423 */ /* 0x000fe200000100ea */
[----:B-----5:R-:W-:-:S05]  /*1300*/  HADD2.F32 R17, -RZ, R12.H0_H0 ;  /* 0x2000000cff117230 */ /* 0x020fca0000004100 */
[----:B0-----:R-:W-:Y:S01]  /*1310*/  FMUL.FTZ R17, R17, R232 ;  /* 0x000000e811117220 */ /* 0x001fe20000410000 */
        /* <DEDUP_REMOVED lines=9> */
.L_x_24321:
        /* <DEDUP_REMOVED lines=12> */
.L_x_24324:
[----:B------:R-:W-:-:S07]  /*1470*/  MOV R8, R224 ;  /* 0x000000e000087202 */ /* 0x000fce0000000f00 */
.L_x_24325:
[----:B------:R-:W-:Y:S05]  /*1480*/  BSYNC B0 ;  /* 0x0000000000007941 */ /* 0x000fea0003800000 */
.L_x_24323:
        /* <DEDUP_REMOVED lines=16> */
.L_x_24329:
[----:B------:R-:W-:Y:S05]  /*1590*/  BSYNC B1 ;  /* 0x0000000000017941 */ /* 0x000fea0003800000 */
.L_x_24328:
        /* <DEDUP_REMOVED lines=44> */
.L_x_24327:
[----:B------:R-:W-:Y:S05]  /*1860*/  BSYNC B0 ;  /* 0x0000000000007941 */ /* 0x000fea0003800000 */
.L_x_24326:
        /* <DEDUP_REMOVED lines=9> */
.L_x_24322:
        /* <DEDUP_REMOVED lines=12> */
.L_x_24331:
[----:B------:R-:W-:-:S07]  /*19c0*/  MOV R16, R224 ;  /* 0x000000e000107202 */ /* 0x000fce0000000f00 */
.L_x_24332:
[----:B------:R-:W-:Y:S05]  /*19d0*/  BSYNC B0 ;  /* 0x0000000000007941 */ /* 0x000fea0003800000 */
.L_x_24330:
        /* <DEDUP_REMOVED lines=16> */
.L_x_24336:
[----:B------:R-:W-:Y:S05]  /*1ae0*/  BSYNC B1 ;  /* 0x0000000000017941 */ /* 0x000fea0003800000 */
.L_x_24335:
        /* <DEDUP_REMOVED lines=44> */
.L_x_24334:
[----:B------:R-:W-:Y:S05]  /*1db0*/  BSYNC B0 ;  /* 0x0000000000007941 */ /* 0x000fea0003800000 */
.L_x_24333:
[----:B------:R-:W-:-:S05]  /*1dc0*/  I2FP.F32.U32 R17, R16 ;  /* 0x0000001000117245 */ /* 0x000fca0000201000 */
[----:B------:R-:W-:Y:S01]  /*1dd0*/  FFMA.FTZ R16, R17, R234, 1.1641532182693481445e-10 ;  /* 0x2f00000011107423 */ /* 0x000fe200000100ea */
[----:B------:R-:W-:-:S04]  /*1de0*/  HADD2.F32 R17, -RZ, R12.H1_H1 ;  /* 0x3000000cff117230 */ /* 0x000fc80000004100 */
[----:B------:R-:W-:Y:S01]  /*1df0*/  FSETP.GTU.FTZ.AND P3, PT, R16, R233, PT ;  /* 0x000000e91000720b */ /* 0x000fe20003f7c000 */
[----:B------:R-:W-:-:S03]  /*1e00*/  FMUL.FTZ R17, R17, R232 ;  /* 0x000000e811117220 */ /* 0x000fc60000410000 */
        /* <DEDUP_REMOVED lines=8> */
.L_x_24337:
        /* <DEDUP_REMOVED lines=12> */
.L_x_24340:
[----:B------:R-:W-:-:S07]  /*1f50*/  IMAD.MOV.U32 R7, RZ, RZ, R224 ;  /* 0x000000ffff077224 */ /* 0x000fce00078e00e0 */
.L_x_24341:
[----:B------:R-:W-:Y:S05]  /*1f60*/  BSYNC B0 ;  /* 0x0000000000007941 */ /* 0x000fea0003800000 */
.L_x_24339:
        /* <DEDUP_REMOVED lines=16> */
.L_x_24345:
[----:B------:R-:W-:Y:S05]  /*2070*/  BSYNC B1 ;  /* 0x0000000000017941 */ /* 0x000fea0003800000 */
.L_x_24344:
        /* <DEDUP_REMOVED lines=44> */
.L_x_24343:
[----:B------:R-:W-:Y:S05]  /*2340*/  BSYNC B0 ;  /* 0x0000000000007941 */ /* 0x000fea0003800000 */
.L_x_24342:
        /* <DEDUP_REMOVED lines=9> */
.L_x_24338:
        /* <DEDUP_REMOVED lines=12> */
.L_x_24347:
[----:B------:R-:W-:-:S07]  /*24a0*/  IMAD.MOV.U32 R12, RZ, RZ, R224 ;  /* 0x000000ffff0c7224 */ /* 0x000fce00078e00e0 */
.L_x_24348:
[----:B------:R-:W-:Y:S05]  /*24b0*/  BSYNC B0 ;  /* 0x0000000000007941 */ /* 0x000fea0003800000 */
.L_x_24346:
        /* <DEDUP_REMOVED lines=16> */
.L_x_24352:
[----:B------:R-:W-:Y:S05]  /*25c0*/  BSYNC B1 ;  /* 0x0000000000017941 */ /* 0x000fea0003800000 */
.L_x_24351:
        /* <DEDUP_REMOVED lines=44> */
.L_x_24350:
[----:B------:R-:W-:Y:S05]  /*2890*/  BSYNC B0 ;  /* 0x0000000000007941 */ /* 0x000fea0003800000 */
.L_x_24349:
[----:B------:R-:W-:-:S05]  /*28a0*/  I2FP.F32.U32 R19, R12 ;  /* 0x0000000c00137245 */ /* 0x000fca0000201000 */
[----:B------:R-:W-:Y:S01]  /*28b0*/  FFMA.FTZ R12, R19, R234, 1.1641532182693481445e-10 ;  /* 0x2f000000130c7423 */ /* 0x000fe200000100ea */
[----:B------:R-:W-:-:S04]  /*28c0*/  HADD2.F32 R19, -RZ, R13.H0_H0 ;  /* 0x2000000dff137230 */ /* 0x000fc80000004100 */
        /* <DEDUP_REMOVED lines=10> */
.L_x_24353:
        /* <DEDUP_REMOVED lines=12> */
.L_x_24356:
[----:B------:R-:W-:-:S07]  /*2a30*/  IMAD.MOV.U32 R6, RZ, RZ, R224 ;  /* 0x000000ffff067224 */ /* 0x000fce00078e00e0 */
.L_x_24357:
[----:B------:R-:W-:Y:S05]  /*2a40*/  BSYNC B0 ;  /* 0x0000000000007941 */ /* 0x000fea0003800000 */
.L_x_24355:
        /* <DEDUP_REMOVED lines=16> */
.L_x_24361:
[----:B------:R-:W-:Y:S05]  /*2b50*/  BSYNC B1 ;  /* 0x0000000000017941 */ /* 0x000fea0003800000 */
.L_x_24360:
        /* <DEDUP_REMOVED lines=44> */
.L_x_24359:
[----:B------:R-:W-:Y:S05]  /*2e20*/  BSYNC B0 ;  /* 0x0000000000007941 */ /* 0x000fea0003800000 */
.L_x_24358:
        /* <DEDUP_REMOVED lines=9> */
.L_x_24354:
        /* <DEDUP_REMOVED lines=12> */
.L_x_24363:
[----:B------:R-:W-:-:S07]  /*2f80*/  IMAD.MOV.U32 R12, RZ, RZ, R224 ;  /* 0x000000ffff0c7224 */ /* 0x000fce00078e00e0 */
.L_x_24364:
[----:B------:R-:W-:Y:S05]  /*2f90*/  BSYNC B0 ;  /* 0x0000000000007941 */ /* 0x000fea0003800000 */
.L_x_24362:
        /* <DEDUP_REMOVED lines=16> */
.L_x_24368:
[----:B------:R-:W-:Y:S05]  /*30a0*/  BSYNC B1 ;  /* 0x0000000000017941 */ /* 0x000fea0003800000 */
.L_x_24367:
        /* <DEDUP_REMOVED lines=44> */
.L_x_24366:
[----:B------:R-:W-:Y:S05]  /*3370*/  BSYNC B0 ;  /* 0x0000000000007941 */ /* 0x000fea0003800000 */
.L_x_24365:
        /* <DEDUP_REMOVED lines=13> */
.L_x_24369:
        /* <DEDUP_REMOVED lines=12> */
.L_x_24372:
[----:B------:R-:W-:-:S07]  /*3510*/  MOV R5, R224 ;  /* 0x000000e000057202 */ /* 0x000fce0000000f00 */
.L_x_24373:
[----:B------:R-:W-:Y:S05]  /*3520*/  BSYNC B0 ;  /* 0x0000000000007941 */ /* 0x000fea0003800000 */
.L_x_24371:
        /* <DEDUP_REMOVED lines=16> */
.L_x_24377:
[----:B------:R-:W-:Y:S05]  /*3630*/  BSYNC B1 ;  /* 0x0000000000017941 */ /* 0x000fea0003800000 */
.L_x_24376:
        /* <DEDUP_REMOVED lines=44> */
.L_x_24375:
[----:B------:R-:W-:Y:S05]  /*3900*/  BSYNC B0 ;  /* 0x0000000000007941 */ /* 0x000fea0003800000 */
.L_x_24374:
        /* <DEDUP_REMOVED lines=9> */
.L_x_24370:
        /* <DEDUP_REMOVED lines=12> */
.L_x_24379:
[----:B------:R-:W-:-:S07]  /*3a60*/  MOV R12, R224 ;  /* 0x000000e0000c7202 */ /* 0x000fce0000000f00 */
.L_x_24380:
[----:B------:R-:W-:Y:S05]  /*3a70*/  BSYNC B0 ;  /* 0x0000000000007941 */ /* 0x000fea0003800000 */
.L_x_24378:
        /* <DEDUP_REMOVED lines=16> */
.L_x_24384:
[----:B------:R-:W-:Y:S05]  /*3b80*/  BSYNC B1 ;  /* 0x0000000000017941 */ /* 0x000fea0003800000 */
.L_x_24383:
        /* <DEDUP_REMOVED lines=44> */
.L_x_24382:
[----:B------:R-:W-:Y:S05]  /*3e50*/  BSYNC B0 ;  /* 0x0000000000007941 */ /* 0x000fea0003800000 */
.L_x_24381:
        /* <DEDUP_REMOVED lines=13> */
.L_x_24385:
        /* <DEDUP_REMOVED lines=12> */
.L_x_24388:
[----:B------:R-:W-:-:S07]  /*3ff0*/  IMAD.MOV.U32 R4, RZ, RZ, R224 ;  /* 0x000000ffff047224 */ /* 0x000fce00078e00e0 */
.L_x_24389:
[----:B------:R-:W-:Y:S05]  /*4000*/  BSYNC B0 ;  /* 0x0000000000007941 */ /* 0x000fea0003800000 */
.L_x_24387:
        /* <DEDUP_REMOVED lines=16> */
.L_x_24393:
[----:B------:R-:W-:Y:S05]  /*4110*/  BSYNC B1 ;  /* 0x0000000000017941 */ /* 0x000fea0003800000 */
.L_x_24392:
        /* <DEDUP_REMOVED lines=44> */
.L_x_24391:
[----:B------:R-:W-:Y:S05]  /*43e0*/  BSYNC B0 ;  /* 0x0000000000007941 */ /* 0x000fea0003800000 */
.L_x_24390:
        /* <DEDUP_REMOVED lines=9> */
.L_x_24386:
        /* <DEDUP_REMOVED lines=12> */
.L_x_24395:
[----:B------:R-:W-:-:S07]  /*4540*/  IMAD.MOV.U32 R12, RZ, RZ, R224 ;  /* 0x000000ffff0c7224 */ /* 0x000fce00078e00e0 */
.L_x_24396:
[----:B------:R-:W-:Y:S05]  /*4550*/  BSYNC B0 ;  /* 0x0000000000007941 */ /* 0x000fea0003800000 */
.L_x_24394:
        /* <DEDUP_REMOVED lines=16> */
.L_x_24400:
[----:B------:R-:W-:Y:S05]  /*4660*/  BSYNC B1 ;  /* 0x0000000000017941 */ /* 0x000fea0003800000 */
.L_x_24399:
        /* <DEDUP_REMOVED lines=44> */
.L_x_24398:
[----:B------:R-:W-:Y:S05]  /*4930*/  BSYNC B0 ;  /* 0x0000000000007941 */ /* 0x000fea0003800000 */
.L_x_24397:
        /* <DEDUP_REMOVED lines=12> */
.L_x_24401:
        /* <DEDUP_REMOVED lines=12> */
.L_x_24404:
[----:B------:R-:W-:-:S07]  /*4ac0*/  IMAD.MOV.U32 R3, RZ, RZ, R224 ;  /* 0x000000ffff037224 */ /* 0x000fce00078e00e0 */
.L_x_24405:
[----:B------:R-:W-:Y:S05]  /*4ad0*/  BSYNC B0 ;  /* 0x0000000000007941 */ /* 0x000fea0003800000 */
.L_x_24403:
        /* <DEDUP_REMOVED lines=16> */
.L_x_24409:
[----:B------:R-:W-:Y:S05]  /*4be0*/  BSYNC B1 ;  /* 0x0000000000017941 */ /* 0x000fea0003800000 */
.L_x_24408:
        /* <DEDUP_REMOVED lines=44> */
.L_x_24407:
[----:B------:R-:W-:Y:S05]  /*4eb0*/  BSYNC B0 ;  /* 0x0000000000007941 */ /* 0x000fea0003800000 */
.L_x_24406:
        /* <DEDUP_REMOVED lines=9> */
.L_x_24402:
        /* <DEDUP_REMOVED lines=12> */
.L_x_24411:
[----:B------:R-:W-:-:S07]  /*5010*/  IMAD.MOV.U32 R12, RZ, RZ, R224 ;  /* 0x000000ffff0c7224 */ /* 0x000fce00078e00e0 */
.L_x_24412:
[----:B------:R-:W-:Y:S05]  /*5020*/  BSYNC B0 ;  /* 0x0000000000007941 */ /* 0x000fea0003800000 */
.L_x_24410:
        /* <DEDUP_REMOVED lines=16> */
.L_x_24416:
[----:B------:R-:W-:Y:S05]  /*5130*/  BSYNC B1 ;  /* 0x0000000000017941 */ /* 0x000fea0003800000 */
.L_x_24415:
        /* <DEDUP_REMOVED lines=44> */
.L_x_24414:
[----:B------:R-:W-:Y:S05]  /*5400*/  BSYNC B0 ;  /* 0x0000000000007941 */ /* 0x000fea0003800000 */
.L_x_24413:
        /* <DEDUP_REMOVED lines=12> */
.L_x_24417:
        /* <DEDUP_REMOVED lines=12> */
.L_x_24420:
[----:B------:R-:W-:-:S07]  /*5590*/  MOV R2, R224 ;  /* 0x000000e000027202 */ /* 0x000fce0000000f00 */
.L_x_24421:
[----:B------:R-:W-:Y:S05]  /*55a0*/  BSYNC B0 ;  /* 0x0000000000007941 */ /* 0x000fea0003800000 */
.L_x_24419:
        /* <DEDUP_REMOVED lines=16> */
.L_x_24425:
[----:B------:R-:W-:Y:S05]  /*56b0*/  BSYNC B1 ;  /* 0x0000000000017941 */ /* 0x000fea0003800000 */
.L_x_24424:
        /* <DEDUP_REMOVED lines=44> */
.L_x_24423:
[----:B------:R-:W-:Y:S05]  /*5980*/  BSYNC B0 ;  /* 0x0000000000007941 */ /* 0x000fea0003800000 */
.L_x_24422:
        /* <DEDUP_REMOVED lines=9> */
.L_x_24418:
        /* <DEDUP_REMOVED lines=12> */
.L_x_24427:
[----:B------:R-:W-:-:S07]  /*5ae0*/  MOV R12, R224 ;  /* 0x000000e0000c7202 */ /* 0x000fce0000000f00 */
.L_x_24428:
[----:B------:R-:W-:Y:S05]  /*5af0*/  BSYNC B0 ;  /* 0x0000000000007941 */ /* 0x000fea0003800000 */
.L_x_24426:
        /* <DEDUP_REMOVED lines=16> */
.L_x_24432:
[----:B------:R-:W-:Y:S05]  /*5c00*/  BSYNC B1 ;  /* 0x0000000000017941 */ /* 0x000fea0003800000 */
.L_x_24431:
        /* <DEDUP_REMOVED lines=44> */
.L_x_24430:
[----:B------:R-:W-:Y:S05]  /*5ed0*/  BSYNC B0 ;  /* 0x0000000000007941 */ /* 0x000fea0003800000 */
.L_x_24429:
        /* <DEDUP_REMOVED lines=12> */
.L_x_24433:
        /* <DEDUP_REMOVED lines=12> */
.L_x_24436:
[----:B------:R-:W-:-:S07]  /*6060*/  IMAD.MOV.U32 R0, RZ, RZ, R224 ;  /* 0x000000ffff007224 */ /* 0x000fce00078e00e0 */
.L_x_24437:
[----:B------:R-:W-:Y:S05]  /*6070*/  BSYNC B0 ;  /* 0x0000000000007941 */ /* 0x000fea0003800000 */
.L_x_24435:
        /* <DEDUP_REMOVED lines=18> */
.L_x_24441:
[----:B------:R-:W-:Y:S05]  /*61a0*/  BSYNC B1 ;  /* 0x0000000000017941 */ /* 0x000fea0003800000 */
.L_x_24440:
        /* <DEDUP_REMOVED lines=44> */
.L_x_24439:
[----:B------:R-:W-:Y:S05]  /*6470*/  BSYNC B0 ;  /* 0x0000000000007941 */ /* 0x000fea0003800000 */
.L_x_24438:
        /* <DEDUP_REMOVED lines=9> */
.L_x_24434:
        /* <DEDUP_REMOVED lines=8> */
[----:B------:R-:W-:-:S02]  /*6590*/  SEL R13, RZ, 0x100, P3 ;  /* 0x00000100ff0d7807 */ /* 0x000fc40001800000 */
[----:B------:R-:W-:Y:S02]  /*65a0*/  ISETP.NE.AND P4, PT, R21, RZ, PT ;  /* 0x000000ff1500720c */ /* 0x000fe40003f85270 */
[----:B------:R-:W-:Y:S01]  /*65b0*/  ISETP.NE.AND P3, PT, R22, RZ, PT ;  /* 0x000000ff1600720c */ /* 0x000fe20003f65270 */
[----:B------:R-:W2:Y:S01]  /*65c0*/  @P0 LDC.64 R16, c[0x0][0x228] ;  /* 0x00008a00ff100b82 */ /* 0x000ea20000000a00 */
[----:B------:R-:W-:Y:S02]  /*65d0*/  ISETP.NE.AND P6, PT, R20, RZ, PT ;  /* 0x000000ff1400720c */ /* 0x000fe40003fc5270 */
[----:B------:R-:W-:Y:S02]  /*65e0*/  SEL R20, RZ, 0x1, P2 ;  /* 0x00000001ff147807 */ /* 0x000fe40001000000 */
[----:B------:R-:W-:Y:S02]  /*65f0*/  ISETP.NE.AND P2, PT, R12, RZ, PT ;  /* 0x000000ff0c00720c */ /* 0x000fe40003f45270 */
[----:B------:R-:W-:Y:S01]  /*6600*/  SEL R14, RZ, 0x1, P3 ;  /* 0x00000001ff0e7807 */ /* 0x000fe20001800000 */
[----:B------:R-:W-:Y:S01]  /*6610*/  IMAD.WIDE.U32 R20, R20, 0x1000000, RZ ;  /* 0x0100000014147825 */ /* 0x000fe200078e00ff */
[----:B------:R-:W-:Y:S01]  /*6620*/  SEL R12, RZ, 0x1, P4 ;  /* 0x00000001ff0c7807 */ /* 0x000fe20002000000 */
[----:B------:R-:W3:Y:S01]  /*6630*/  @P1 LDC.64 R18, c[0x0][0x230] ;  /* 0x00008c00ff121b82 */ /* 0x000ee20000000a00 */
[----:B------:R-:W-:Y:S01]  /*6640*/  LOP3.LUT R22, R13, R15, R24, 0xfe, !PT ;  /* 0x0000000f0d167212 */ /* 0x000fe200078efe18 */
[----:B------:R-:W-:Y:S01]  /*6650*/  IMAD.WIDE.U32 R14, R14, 0x10000, RZ ;  /* 0x000100000e0e7825 */ /* 0x000fe200078e00ff */
[----:B------:R-:W-:-:S03]  /*6660*/  SEL R25, RZ, 0x1, P5 ;  /* 0x00000001ff197807 */ /* 0x000fc60002800000 */
        /* <DEDUP_REMOVED lines=35> */
.L_x_24442:
        /* <DEDUP_REMOVED lines=16> */
.L_x_24444:
[----:B------:R-:W-:-:S07]  /*69a0*/  IMAD.MOV.U32 R16, RZ, RZ, R224 ;  /* 0x000000ffff107224 */ /* 0x000fce00078e00e0 */
.L_x_24445:
[----:B------:R-:W-:Y:S05]  /*69b0*/  BSYNC B0 ;  /* 0x0000000000007941 */ /* 0x000fea0003800000 */
.L_x_24443:
        /* <DEDUP_REMOVED lines=16> */
.L_x_24449:
[----:B------:R-:W-:Y:S05]  /*6ac0*/  BSYNC B1 ;  /* 0x0000000000017941 */ /* 0x000fea0003800000 */
.L_x_24448:
        /* <DEDUP_REMOVED lines=44> */
.L_x_24447:
[----:B------:R-:W-:Y:S05]  /*6d90*/  BSYNC B0 ;  /* 0x0000000000007941 */ /* 0x000fea0003800000 */
.L_x_24446:
[----:B------:R-:W-:-:S05]  /*6da0*/  I2FP.F32.U32 R17, R16 ;  /* 0x0000001000117245 */ /* 0x000fca0000201000 */
[----:B------:R-:W-:Y:S01]  /*6db0*/  FFMA.FTZ R16, R17, R234, 1.1641532182693481445e-10 ;  /* 0x2f00000011107423 */ /* 0x000fe200000100ea */
[----:B-----5:R-:W-:-:S04]  /*6dc0*/  HADD2.F32 R17, -RZ, R12.H0_H0 ;  /* 0x2000000cff117230 */ /* 0x020fc80000004100 */
[----:B------:R-:W-:Y:S01]  /*6dd0*/  FSETP.GTU.FTZ.AND P3, PT, R16, R233, PT ;  /* 0x000000e91000720b */ /* 0x000fe20003f7c000 */
[----:B------:R-:W-:-:S03]  /*6de0*/  FMUL.FTZ R17, R17, R232 ;  /* 0x000000e811117220 */ /* 0x000fc60000410000 */
        /* <DEDUP_REMOVED lines=8> */
.L_x_24450:
        /* <DEDUP_REMOVED lines=12> */
.L_x_24453:
[----:B------:R-:W-:-:S07]  /*6f30*/  MOV R8, R224 ;  /* 0x000000e000087202 */ /* 0x000fce0000000f00 */
.L_x_24454:
[----:B------:R-:W-:Y:S05]  /*6f40*/  BSYNC B0 ;  /* 0x0000000000007941 */ /* 0x000fea0003800000 */
.L_x_24452:
        /* <DEDUP_REMOVED lines=16> */
.L_x_24458:
[----:B------:R-:W-:Y:S05]  /*7050*/  BSYNC B1 ;  /* 0x0000000000017941 */ /* 0x000fea0003800000 */
.L_x_24457:
        /* <DEDUP_REMOVED lines=44> */
.L_x_24456:
[----:B------:R-:W-:Y:S05]  /*7320*/  BSYNC B0 ;  /* 0x0000000000007941 */ /* 0x000fea0003800000 */
.L_x_24455:
        /* <DEDUP_REMOVED lines=9> */
.L_x_24451:
        /* <DEDUP_REMOVED lines=12> */
.L_x_24460:
[----:B------:R-:W-:-:S07]  /*7480*/  MOV R17, R224 ;  /* 0x000000e000117202 */ /* 0x000fce0000000f00 */
.L_x_24461:
[----:B------:R-:W-:Y:S05]  /*7490*/  BSYNC B0 ;  /* 0x0000000000007941 */ /* 0x000fea0003800000 */
.L_x_24459:
        /* <DEDUP_REMOVED lines=16> */
.L_x_24465:
[----:B------:R-:W-:Y:S05]  /*75a0*/  BSYNC B1 ;  /* 0x0000000000017941 */ /* 0x000fea0003800000 */
.L_x_24464:
        /* <DEDUP_REMOVED lines=44> */
.L_x_24463:
[----:B------:R-:W-:Y:S05]  /*7870*/  BSYNC B0 ;  /* 0x0000000000007941 */ /* 0x000fea0003800000 */
.L_x_24462:
        /* <DEDUP_REMOVED lines=13> */
.L_x_24466:
        /* <DEDUP_REMOVED lines=12> */
.L_x_24469:
[----:B------:R-:W-:-:S07]  /*7a10*/  IMAD.MOV.U32 R7, RZ, RZ, R224 ;  /* 0x000000ffff077224 */ /* 0x000fce00078e00e0 */
.L_x_24470:
[----:B------:R-:W-:Y:S05]  /*7a20*/  BSYNC B0 ;  /* 0x0000000000007941 */ /* 0x000fea0003800000 */
.L_x_24468:
        /* <DEDUP_REMOVED lines=16> */
.L_x_24474:
[----:B------:R-:W-:Y:S05]  /*7b30*/  BSYNC B1 ;  /* 0x0000000000017941 */ /* 0x000fea0003800000 */
.L_x_24473:
        /* <DEDUP_REMOVED lines=44> */
.L_x_24472:
[----:B------:R-:W-:Y:S05]  /*7e00*/  BSYNC B0 ;  /* 0x0000000000007941 */ /* 0x000fea0003800000 */
.L_x_24471:
        /* <DEDUP_REMOVED lines=9> */
.L_x_24467:
        /* <DEDUP_REMOVED lines=12> */
.L_x_24476:
[----:B------:R-:W-:-:S07]  /*7f60*/  IMAD.MOV.U32 R12, RZ, RZ, R224 ;  /* 0x000000ffff0c7224 */ /* 0x000fce00078e00e0 */
.L_x_24477:
[----:B------:R-:W-:Y:S05]  /*7f70*/  BSYNC B0 ;  /* 0x0000000000007941 */ /* 0x000fea0003800000 */
.L_x_24475:
        /* <DEDUP_REMOVED lines=16> */
.L_x_24481:
[----:B------:R-:W-:Y:S05]  /*8080*/  BSYNC B1 ;  /* 0x0000000000017941 */ /* 0x000fea0003800000 */
.L_x_24480:
        /* <DEDUP_REMOVED lines=44> */
.L_x_24479:
[----:B------:R-:W-:Y:S05]  /*8350*/  BSYNC B0 ;  /* 0x0000000000007941 */ /* 0x000fea0003800000 */
.L_x_24478:
        /* <DEDUP_REMOVED lines=13> */
.L_x_24482:
        /* <DEDUP_REMOVED lines=12> */
.L_x_24485:
[----:B------:R-:W-:-:S07]  /*84f0*/  IMAD.MOV.U32 R6, RZ, RZ, R224 ;  /* 0x000000ffff067224 */ /* 0x000fce00078e00e0 */
.L_x_24486:
[----:B------:R-:W-:Y:S05]  /*8500*/  BSYNC B0 ;  /* 0x0000000000007941 */ /* 0x000fea0003800000 */
.L_x_24484:
        /* <DEDUP_REMOVED lines=16> */
.L_x_24490:
[----:B------:R-:W-:Y:S05]  /*8610*/  BSYNC B1 ;  /* 0x0000000000017941 */ /* 0x000fea0003800000 */
.L_x_24489:
        /* <DEDUP_REMOVED lines=44> */
.L_x_24488:
[----:B------:R-:W-:Y:S05]  /*88e0*/  BSYNC B0 ;  /* 0x0000000000007941 */ /* 0x000fea0003800000 */
.L_x_24487:
        /* <DEDUP_REMOVED lines=9> */
.L_x_24483:
        /* <DEDUP_REMOVED lines=12> */
.L_x_24492:
[----:B------:R-:W-:-:S07]  /*8a40*/  IMAD.MOV.U32 R26, RZ, RZ, R224 ;  /* 0x000000ffff1a7224 */ /* 0x000fce00078e00e0 */
.L_x_24493:
[----:B------:R-:W-:Y:S05]  /*8a50*/  BSYNC B0 ;  /* 0x0000000000007941 */ /* 0x000fea0003800000 */
.L_x_24491:
        /* <DEDUP_REMOVED lines=16> */
.L_x_24497:
[----:B------:R-:W-:Y:S05]  /*8b60*/  BSYNC B1 ;  /* 0x0000000000017941 */ /* 0x000fea0003800000 */
.L_x_24496:
        /* <DEDUP_REMOVED lines=44> */
.L_x_24495:
[----:B------:R-:W-:Y:S05]  /*8e30*/  BSYNC B0 ;  /* 0x0000000000007941 */ /* 0x000fea0003800000 */
.L_x_24494:
        /* <DEDUP_REMOVED lines=13> */
.L_x_24498:
        /* <DEDUP_REMOVED lines=12> */
.L_x_24501:
[----:B------:R-:W-:-:S07]  /*8fd0*/  MOV R5, R224 ;  /* 0x000000e000057202 */ /* 0x000fce0000000f00 */
.L_x_24502:
[----:B------:R-:W-:Y:S05]  /*8fe0*/  BSYNC B0 ;  /* 0x0000000000007941 */ /* 0x000fea0003800000 */
.L_x_24500:
        /* <DEDUP_REMOVED lines=16> */
.L_x_24506:
[----:B------:R-:W-:Y:S05]  /*90f0*/  BSYNC B1 ;  /* 0x0000000000017941 */ /* 0x000fea0003800000 */
.L_x_24505:
        /* <DEDUP_REMOVED lines=44> */
.L_x_24504:
[----:B------:R-:W-:Y:S05]  /*93c0*/  BSYNC B0 ;  /* 0x0000000000007941 */ /* 0x000fea0003800000 */
.L_x_24503:
        /* <DEDUP_REMOVED lines=9> */
.L_x_24499:
        /* <DEDUP_REMOVED lines=12> */
.L_x_24508:
[----:B------:R-:W-:-:S07]  /*9520*/  MOV R26, R224 ;  /* 0x000000e0001a7202 */ /* 0x000fce0000000f00 */
.L_x_24509:
[----:B------:R-:W-:Y:S05]  /*9530*/  BSYNC B0 ;  /* 0x0000000000007941 */ /* 0x000fea0003800000 */
.L_x_24507:
        /* <DEDUP_REMOVED lines=16> */
.L_x_24513:
[----:B------:R-:W-:Y:S05]  /*9640*/  BSYNC B1 ;  /* 0x0000000000017941 */ /* 0x000fea0003800000 */
.L_x_24512:
        /* <DEDUP_REMOVED lines=44> */
.L_x_24511:
[----:B------:R-:W-:Y:S05]  /*9910*/  BSYNC B0 ;  /* 0x0000000000007941 */ /* 0x000fea0003800000 */
.L_x_24510:
        /* <DEDUP_REMOVED lines=13> */
.L_x_24514:
        /* <DEDUP_REMOVED lines=12> */
.L_x_24517:
[----:B------:R-:W-:-:S07]  /*9ab0*/  IMAD.MOV.U32 R4, RZ, RZ, R224 ;  /* 0x000000ffff047224 */ /* 0x000fce00078e00e0 */
.L_x_24518:
[----:B------:R-:W-:Y:S05]  /*9ac0*/  BSYNC B0 ;  /* 0x0000000000007941 */ /* 0x000fea0003800000 */
.L_x_24516:
        /* <DEDUP_REMOVED lines=16> */
.L_x_24522:
[----:B------:R-:W-:Y:S05]  /*9bd0*/  BSYNC B1 ;  /* 0x0000000000017941 */ /* 0x000fea0003800000 */
.L_x_24521:
        /* <DEDUP_REMOVED lines=44> */
.L_x_24520:
[----:B------:R-:W-:Y:S05]  /*9ea0*/  BSYNC B0 ;  /* 0x0000000000007941 */ /* 0x000fea0003800000 */
.L_x_24519:
        /* <DEDUP_REMOVED lines=9> */
.L_x_24515:
        /* <DEDUP_REMOVED lines=12> */
.L_x_24524:
[----:B------:R-:W-:-:S07]  /*a000*/  IMAD.MOV.U32 R26, RZ, RZ, R224 ;  /* 0x000000ffff1a7224 */ /* 0x000fce00078e00e0 */
.L_x_24525:
[----:B------:R-:W-:Y:S05]  /*a010*/  BSYNC B0 ;  /* 0x0000000000007941 */ /* 0x000fea0003800000 */
.L_x_24523:
        /* <DEDUP_REMOVED lines=16> */
.L_x_24529:
[----:B------:R-:W-:Y:S05]  /*a120*/  BSYNC B1 ;  /* 0x0000000000017941 */ /* 0x000fea0003800000 */
.L_x_24528:
        /* <DEDUP_REMOVED lines=44> */
.L_x_24527:
[----:B------:R-:W-:Y:S05]  /*a3f0*/  BSYNC B0 ;  /* 0x0000000000007941 */ /* 0x000fea0003800000 */
.L_x_24526:
        /* <DEDUP_REMOVED lines=12> */
.L_x_24530:
        /* <DEDUP_REMOVED lines=12> */
.L_x_24533:
[----:B------:R-:W-:-:S07]  /*a580*/  IMAD.MOV.U32 R3, RZ, RZ, R224 ;  /* 0x000000ffff037224 */ /* 0x000fce00078e00e0 */
.L_x_24534:
[----:B------:R-:W-:Y:S05]  /*a590*/  BSYNC B0 ;  /* 0x0000000000007941 */ /* 0x000fea0003800000 */
.L_x_24532:
        /* <DEDUP_REMOVED lines=16> */
.L_x_24538:
[----:B------:R-:W-:Y:S05]  /*a6a0*/  BSYNC B1 ;  /* 0x0000000000017941 */ /* 0x000fea0003800000 */
.L_x_24537:
        /* <DEDUP_REMOVED lines=44> */
.L_x_24536:
[----:B------:R-:W-:Y:S05]  /*a970*/  BSYNC B0 ;  /* 0x0000000000007941 */ /* 0x000fea0003800000 */
.L_x_24535:
        /* <DEDUP_REMOVED lines=9> */
.L_x_24531:
        /* <DEDUP_REMOVED lines=12> */
.L_x_24540:
[----:B------:R-:W-:-:S07]  /*aad0*/  IMAD.MOV.U32 R14, RZ, RZ, R224 ;  /* 0x000000ffff0e7224 */ /* 0x000fce00078e00e0 */
.L_x_24541:
[----:B------:R-:W-:Y:S05]  /*aae0*/  BSYNC B0 ;  /* 0x0000000000007941 */ /* 0x000fea0003800000 */
.L_x_24539:
        /* <DEDUP_REMOVED lines=16> */
.L_x_24545:
[----:B------:R-:W-:Y:S05]  /*abf0*/  BSYNC B1 ;  /* 0x0000000000017941 */ /* 0x000fea0003800000 */
.L_x_24544:
        /* <DEDUP_REMOVED lines=44> */
.L_x_24543:
[----:B------:R-:W-:Y:S05]  /*aec0*/  BSYNC B0 ;  /* 0x0000000000007941 */ /* 0x000fea0003800000 */
.L_x_24542:
        /* <DEDUP_REMOVED lines=12> */
.L_x_24546:
        /* <DEDUP_REMOVED lines=12> */
.L_x_24549:
[----:B------:R-:W-:-:S07]  /*b050*/  MOV R2, R224 ;  /* 0x000000e000027202 */ /* 0x000fce0000000f00 */
.L_x_24550:
[----:B------:R-:W-:Y:S05]  /*b060*/  BSYNC B0 ;  /* 0x0000000000007941 */ /* 0x000fea0003800000 */
.L_x_24548:
        /* <DEDUP_REMOVED lines=16> */
.L_x_24554:
[----:B------:R-:W-:Y:S05]  /*b170*/  BSYNC B1 ;  /* 0x0000000000017941 */ /* 0x000fea0003800000 */
.L_x_24553:
        /* <DEDUP_REMOVED lines=44> */
.L_x_24552:
[----:B------:R-:W-:Y:S05]  /*b440*/  BSYNC B0 ;  /* 0x0000000000007941 */ /* 0x000fea0003800000 */
.L_x_24551:
        /* <DEDUP_REMOVED lines=9> */
.L_x_24547:
        /* <DEDUP_REMOVED lines=12> */
.L_x_24556:
[----:B------:R-:W-:-:S07]  /*b5a0*/  MOV R14, R224 ;  /* 0x000000e0000e7202 */ /* 0x000fce0000000f00 */
.L_x_24557:
[----:B------:R-:W-:Y:S05]  /*b5b0*/  BSYNC B0 ;  /* 0x0000000000007941 */ /* 0x000fea0003800000 */
.L_x_24555:
        /* <DEDUP_REMOVED lines=16> */
.L_x_24561:
[----:B------:R-:W-:Y:S05]  /*b6c0*/  BSYNC B1 ;  /* 0x0000000000017941 */ /* 0x000fea0003800000 */
.L_x_24560:
        /* <DEDUP_REMOVED lines=44> */
.L_x_24559:
[----:B------:R-:W-:Y:S05]  /*b990*/  BSYNC B0 ;  /* 0x0000000000007941 */ /* 0x000fea0003800000 */
.L_x_24558:
        /* <DEDUP_REMOVED lines=12> */
.L_x_24562:
        /* <DEDUP_REMOVED lines=12> */
.L_x_24565:
[----:B------:R-:W-:-:S07]  /*bb20*/  IMAD.MOV.U32 R0, RZ, RZ, R224 ;  /* 0x000000ffff007224 */ /* 0x000fce00078e00e0 */
.L_x_24566:
[----:B------:R-:W-:Y:S05]  /*bb30*/  BSYNC B0 ;  /* 0x0000000000007941 */ /* 0x000fea0003800000 */
.L_x_24564:
        /* <DEDUP_REMOVED lines=18> */
.L_x_24570:
[----:B------:R-:W-:Y:S05]  /*bc60*/  BSYNC B1 ;  /* 0x0000000000017941 */ /* 0x000fea0003800000 */
.L_x_24569:
        /* <DEDUP_REMOVED lines=44> */
.L_x_24568:
[----:B------:R-:W-:Y:S05]  /*bf30*/  BSYNC B0 ;  /* 0x0000000000007941 */ /* 0x000fea0003800000 */
.L_x_24567:
        /* <DEDUP_REMOVED lines=9> */
.L_x_24563:
[----:B------:R-:W-:Y:S01]  /*bfd0*/  P2R R14, PR, RZ, 0x4 ;  /* 0x00000004ff0e7803 */ /* 0x000fe20000000000 */
[----:B------:R-:W0:Y:S01]  /*bfe0*/  @P0 LDC.64 R22, c[0x0][0x228] ;  /* 0x00008a00ff160b82 */ /* 0x000e220000000a00 */
[----:B------:R-:W-:Y:S01]  /*bff0*/  ISETP.NE.AND P2, PT, R13, RZ, PT ;  /* 0x000000ff0d00720c */ /* 0x000fe20003f45270 */
[----:B------:R-:W-:Y:S01]  /*c000*/  VIADD R238, R241, 0x100 ;  /* 0x00000100f1ee7836 */ /* 0x000fe20000000000 */
[----:B------:R-:W-:Y:S02]  /*c010*/  SEL R13, RZ, 0x10000, P4 ;  /* 0x00010000ff0d7807 */ /* 0x000fe40002000000 */
[----:B------:R-:W-:Y:S02]  /*c020*/  SEL R24, RZ, 0x100, P3 ;  /* 0x00000100ff187807 */ /* 0x000fe40001800000 */
[----:B------:R-:W-:Y:S01]  /*c030*/  ISETP.NE.AND P4, PT, R17, RZ, PT ;  /* 0x000000ff1100720c */ /* 0x000fe20003f85270 */
[----:B------:R-:W1:Y:S01]  /*c040*/  @P1 LDC.64 R20, c[0x0][0x230] ;  /* 0x00008c00ff141b82 */ /* 0x000e620000000a00 */
        /* <DEDUP_REMOVED lines=47> */
.L_x_24571:
[----:B------:R1:W5:Y:S04]  /*c340*/  @P0 LDG.E.128 R52, desc[UR4][R22.64] ;  /* 0x0000000416340981 */ /* 0x000368000c1e1d00 */
[----:B------:R1:W5:Y:S04]  /*c350*/  @P1 LDG.E.128 R48, desc[UR4][R20.64] ;  /* 0x0000000414301981 */ /* 0x000368000c1e1d00 */
[----:B------:R1:W5:Y:S04]  /*c360*/  @P1 LDG.E.128 R44, desc[UR4][R20.64+0x10] ;  /* 0x00001004142c1981 */ /* 0x000368000c1e1d00 */
[----:B0-2---:R1:W5:Y:S01]  /*c370*/  LDG.E.128 R12, desc[UR4][R24.64] ;  /* 0x00000004180c7981 */ /* 0x005362000c1e1d00 */
        /* <DEDUP_REMOVED lines=12> */
.L_x_24573:
[----:B------:R-:W-:-:S07]  /*c440*/  IMAD.MOV.U32 R24, RZ, RZ, R224 ;  /* 0x000000ffff187224 */ /* 0x000fce00078e00e0 */
.L_x_24574:
[----:B------:R-:W-:Y:S05]  /*c450*/  BSYNC B0 ;  /* 0x0000000000007941 */ /* 0x000fea0003800000 */
.L_x_24572:
        /* <DEDUP_REMOVED lines=16> */
.L_x_24578:
[----:B------:R-:W-:Y:S05]  /*c560*/  BSYNC B1 ;  /* 0x0000000000017941 */ /* 0x000fea0003800000 */
.L_x_24577:
        /* <DEDUP_REMOVED lines=44> */
.L_x_24576:
[----:B------:R-:W-:Y:S05]  /*c830*/  BSYNC B0 ;  /* 0x0000000000007941 */ /* 0x000fea0003800000 */
.L_x_24575:
        /* <DEDUP_REMOVED lines=14> */
.L_x_24579:
        /* <DEDUP_REMOVED lines=12> */
.L_x_24582:
[----:B------:R-:W-:-:S07]  /*c9e0*/  MOV R8, R224 ;  /* 0x000000e000087202 */ /* 0x000fce0000000f00 */
.L_x_24583:
[----:B------:R-:W-:Y:S05]  /*c9f0*/  BSYNC B0 ;  /* 0x0000000000007941 */ /* 0x000fea0003800000 */
.L_x_24581:
        /* <DEDUP_REMOVED lines=16> */
.L_x_24587:
[----:B------:R-:W-:Y:S05]  /*cb00*/  BSYNC B1 ;  /* 0x0000000000017941 */ /* 0x000fea0003800000 */
.L_x_24586:
        /* <DEDUP_REMOVED lines=44> */
.L_x_24585:
[----:B------:R-:W-:Y:S05]  /*cdd0*/  BSYNC B0 ;  /* 0x0000000000007941 */ /* 0x000fea0003800000 */
.L_x_24584:
        /* <DEDUP_REMOVED lines=9> */
.L_x_24580:
        /* <DEDUP_REMOVED lines=12> */
.L_x_24589:
[----:B------:R-:W-:-:S07]  /*cf30*/  MOV R25, R224 ;  /* 0x000000e000197202 */ /* 0x000fce0000000f00 */
.L_x_24590:
[----:B------:R-:W-:Y:S05]  /*cf40*/  BSYNC B0 ;  /* 0x0000000000007941 */ /* 0x000fea0003800000 */
.L_x_24588:
        /* <DEDUP_REMOVED lines=16> */
.L_x_24594:
[----:B------:R-:W-:Y:S05]  /*d050*/  BSYNC B1 ;  /* 0x0000000000017941 */ /* 0x000fea0003800000 */
.L_x_24593:
        /* <DEDUP_REMOVED lines=44> */
.L_x_24592:
[----:B------:R-:W-:Y:S05]  /*d320*/  BSYNC B0 ;  /* 0x0000000000007941 */ /* 0x000fea0003800000 */
.L_x_24591:
        /* <DEDUP_REMOVED lines=13> */
.L_x_24595:
        /* <DEDUP_REMOVED lines=12> */
.L_x_24598:
[----:B------:R-:W-:-:S07]  /*d4c0*/  MOV R7, R224 ;  /* 0x000000e000077202 */ /* 0x000fce0000000f00 */
.L_x_24599:
[----:B------:R-:W-:Y:S05]  /*d4d0*/  BSYNC B0 ;  /* 0x0000000000007941 */ /* 0x000fea0003800000 */
.L_x_24597:
        /* <DEDUP_REMOVED lines=16> */
.L_x_24603:
[----:B------:R-:W-:Y:S05]  /*d5e0*/  BSYNC B1 ;  /* 0x0000000000017941 */ /* 0x000fea0003800000 */
.L_x_24602:
        /* <DEDUP_REMOVED lines=44> */
.L_x_24601:
[----:B------:R-:W-:Y:S05]  /*d8b0*/  BSYNC B0 ;  /* 0x0000000000007941 */ /* 0x000fea0003800000 */
.L_x_24600:
        /* <DEDUP_REMOVED lines=9> */
.L_x_24596:
        /* <DEDUP_REMOVED lines=12> */
.L_x_24605:
[----:B------:R-:W-:-:S07]  /*da10*/  IMAD.MOV.U32 R12, RZ, RZ, R224 ;  /* 0x000000ffff0c7224 */ /* 0x000fce00078e00e0 */
.L_x_24606:
[----:B------:R-:W-:Y:S05]  /*da20*/  BSYNC B0 ;  /* 0x0000000000007941 */ /* 0x000fea0003800000 */
.L_x_24604:
        /* <DEDUP_REMOVED lines=16> */
.L_x_24610:
[----:B------:R-:W-:Y:S05]  /*db30*/  BSYNC B1 ;  /* 0x0000000000017941 */ /* 0x000fea0003800000 */
.L_x_24609:
        /* <DEDUP_REMOVED lines=44> */
.L_x_24608:
[----:B------:R-:W-:Y:S05]  /*de00*/  BSYNC B0 ;  /* 0x0000000000007941 */ /* 0x000fea0003800000 */
.L_x_24607:
        /* <DEDUP_REMOVED lines=13> */
.L_x_24611:
        /* <DEDUP_REMOVED lines=12> */
.L_x_24614:
[----:B------:R-:W-:-:S07]  /*dfa0*/  MOV R6, R224 ;  /* 0x000000e000067202 */ /* 0x000fce0000000f00 */
.L_x_24615:
[----:B------:R-:W-:Y:S05]  /*dfb0*/  BSYNC B0 ;  /* 0x0000000000007941 */ /* 0x000fea0003800000 */
.L_x_24613:
        /* <DEDUP_REMOVED lines=16> */
.L_x_24619:
[----:B------:R-:W-:Y:S05]  /*e0c0*/  BSYNC B1 ;  /* 0x0000000000017941 */ /* 0x000fea0003800000 */
.L_x_24618:
        /* <DEDUP_REMOVED lines=44> */
.L_x_24617:
[----:B------:R-:W-:Y:S05]  /*e390*/  BSYNC B0 ;  /* 0x0000000000007941 */ /* 0x000fea0003800000 */
.L_x_24616:
        /* <DEDUP_REMOVED lines=9> */
.L_x_24612:
        /* <DEDUP_REMOVED lines=12> */
.L_x_24621:
[----:B------:R-:W-:-:S07]  /*e4f0*/  IMAD.MOV.U32 R12, RZ, RZ, R224 ;  /* 0x000000ffff0c7224 */ /* 0x000fce00078e00e0 */
.L_x_24622:
[----:B------:R-:W-:Y:S05]  /*e500*/  BSYNC B0 ;  /* 0x0000000000007941 */ /* 0x000fea0003800000 */
.L_x_24620:
        /* <DEDUP_REMOVED lines=16> */
.L_x_24626:
[----:B------:R-:W-:Y:S05]  /*e610*/  BSYNC B1 ;  /* 0x0000000000017941 */ /* 0x000fea0003800000 */
.L_x_24625:
        /* <DEDUP_REMOVED lines=44> */
.L_x_24624:
[----:B------:R-:W-:Y:S05]  /*e8e0*/  BSYNC B0 ;  /* 0x0000000000007941 */ /* 0x000fea0003800000 */
.L_x_24623:
        /* <DEDUP_REMOVED lines=13> */
.L_x_24627:
        /* <DEDUP_REMOVED lines=12> */
.L_x_24630:
[----:B------:R-:W-:-:S07]  /*ea80*/  MOV R5, R224 ;  /* 0x000000e000057202 */ /* 0x000fce0000000f00 */
.L_x_24631:
[----:B------:R-:W-:Y:S05]  /*ea90*/  BSYNC B0 ;  /* 0x0000000000007941 */ /* 0x000fea0003800000 */
.L_x_24629:
        /* <DEDUP_REMOVED lines=16> */
.L_x_24635:
[----:B------:R-:W-:Y:S05]  /*eba0*/  BSYNC B1 ;  /* 0x0000000000017941 */ /* 0x000fea0003800000 */
.L_x_24634:
        /* <DEDUP_REMOVED lines=44> */
.L_x_24633:
[----:B------:R-:W-:Y:S05]  /*ee70*/  BSYNC B0 ;  /* 0x0000000000007941 */ /* 0x000fea0003800000 */
.L_x_24632:
        /* <DEDUP_REMOVED lines=9> */
.L_x_24628:
        /* <DEDUP_REMOVED lines=12> */
.L_x_24637:
[----:B------:R-:W-:-:S07]  /*efd0*/  IMAD.MOV.U32 R22, RZ, RZ, R224 ;  /* 0x000000ffff167224 */ /* 0x000fce00078e00e0 */
.L_x_24638:
[----:B------:R-:W-:Y:S05]  /*efe0*/  BSYNC B0 ;  /* 0x0000000000007941 */ /* 0x000fea0003800000 */
.L_x_24636:
        /* <DEDUP_REMOVED lines=16> */
.L_x_24642:
[----:B------:R-:W-:Y:S05]  /*f0f0*/  BSYNC B1 ;  /* 0x0000000000017941 */ /* 0x000fea0003800000 */
.L_x_24641:
        /* <DEDUP_REMOVED lines=44> */
.L_x_24640:
[----:B------:R-:W-:Y:S05]  /*f3c0*/  BSYNC B0 ;  /* 0x0000000000007941 */ /* 0x000fea0003800000 */
.L_x_24639:
        /* <DEDUP_REMOVED lines=13> */
.L_x_24643:
        /* <DEDUP_REMOVED lines=12> */
.L_x_24646:
[----:B------:R-:W-:-:S07]  /*f560*/  MOV R4, R224 ;  /* 0x000000e000047202 */ /* 0x000fce0000000f00 */
.L_x_24647:
[----:B------:R-:W-:Y:S05]  /*f570*/  BSYNC B0 ;  /* 0x0000000000007941 */ /* 0x000fea0003800000 */
.L_x_24645:
        /* <DEDUP_REMOVED lines=16> */
.L_x_24651:
[----:B------:R-:W-:Y:S05]  /*f680*/  BSYNC B1 ;  /* 0x0000000000017941 */ /* 0x000fea0003800000 */
.L_x_24650:
        /* <DEDUP_REMOVED lines=44> */
.L_x_24649:
[----:B------:R-:W-:Y:S05]  /*f950*/  BSYNC B0 ;  /* 0x0000000000007941 */ /* 0x000fea0003800000 */
.L_x_24648:
        /* <DEDUP_REMOVED lines=9> */
.L_x_24644:
        /* <DEDUP_REMOVED lines=12> */
.L_x_24653:
[----:B------:R-:W-:-:S07]  /*fab0*/  IMAD.MOV.U32 R21, RZ, RZ, R224 ;  /* 0x000000ffff157224 */ /* 0x000fce00078e00e0 */
.L_x_24654:
[----:B------:R-:W-:Y:S05]  /*fac0*/  BSYNC B0 ;  /* 0x0000000000007941 */ /* 0x000fea0003800000 */
.L_x_24652:
        /* <DEDUP_REMOVED lines=16> */
.L_x_24658:
[----:B------:R-:W-:Y:S05]  /*fbd0*/  BSYNC B1 ;  /* 0x0000000000017941 */ /* 0x000fea0003800000 */
.L_x_24657:
        /* <DEDUP_REMOVED lines=44> */
.L_x_24656:
[----:B------:R-:W-:Y:S05]  /*fea0*/  BSYNC B0 ;  /* 0x0000000000007941 */ /* 0x000fea0003800000 */
.L_x_24655:
        /* <DEDUP_REMOVED lines=12> */
.L_x_24659:
        /* <DEDUP_REMOVED lines=12> */
.L_x_24662:
[----:B------:R-:W-:-:S07]  /*10030*/  MOV R3, R224 ;  /* 0x000000e000037202 */ /* 0x000fce0000000f00 */
.L_x_24663:
[----:B------:R-:W-:Y:S05]  /*10040*/  BSYNC B0 ;  /* 0x0000000000007941 */ /* 0x000fea0003800000 */
.L_x_24661:
        /* <DEDUP_REMOVED lines=16> */
.L_x_24667:
[----:B------:R-:W-:Y:S05]  /*10150*/  BSYNC B1 ;  /* 0x0000000000017941 */ /* 0x000fea0003800000 */
.L_x_24666:
        /* <DEDUP_REMOVED lines=44> */
.L_x_24665:
[----:B------:R-:W-:Y:S05]  /*10420*/  BSYNC B0 ;  /* 0x0000000000007941 */ /* 0x000fea0003800000 */
.L_x_24664:
        /* <DEDUP_REMOVED lines=9> */
.L_x_24660:
        /* <DEDUP_REMOVED lines=12> */
.L_x_24669:
[----:B------:R-:W-:-:S07]  /*10580*/  IMAD.MOV.U32 R14, RZ, RZ, R224 ;  /* 0x000000ffff0e7224 */ /* 0x000fce00078e00e0 */
.L_x_24670:
[----:B------:R-:W-:Y:S05]  /*10590*/  BSYNC B0 ;  /* 0x0000000000007941 */ /* 0x000fea0003800000 */
.L_x_24668:
        /* <DEDUP_REMOVED lines=16> */
.L_x_24674:
[----:B------:R-:W-:Y:S05]  /*106a0*/  BSYNC B1 ;  /* 0x0000000000017941 */ /* 0x000fea0003800000 */
.L_x_24673:
        /* <DEDUP_REMOVED lines=44> */
.L_x_24672:
[----:B------:R-:W-:Y:S05]  /*10970*/  BSYNC B0 ;  /* 0x0000000000007941 */ /* 0x000fea0003800000 */
.L_x_24671:
        /* <DEDUP_REMOVED lines=12> */
.L_x_24675:
        /* <DEDUP_REMOVED lines=12> */
.L_x_24678:
[----:B------:R-:W-:-:S07]  /*10b00*/  MOV R2, R224 ;  /* 0x000000e000027202 */ /* 0x000fce0000000f00 */
.L_x_24679:
[----:B------:R-:W-:Y:S05]  /*10b10*/  BSYNC B0 ;  /* 0x0000000000007941 */ /* 0x000fea0003800000 */
.L_x_24677:
        /* <DEDUP_REMOVED lines=16> */
.L_x_24683:
[----:B------:R-:W-:Y:S05]  /*10c20*/  BSYNC B1 ;  /* 0x0000000000017941 */ /* 0x000fea0003800000 */
.L_x_24682:
        /* <DEDUP_REMOVED lines=44> */
.L_x_24681:
[----:B------:R-:W-:Y:S05]  /*10ef0*/  BSYNC B0 ;  /* 0x0000000000007941 */ /* 0x000fea0003800000 */
.L_x_24680:
        /* <DEDUP_REMOVED lines=9> */
.L_x_24676:
        /* <DEDUP_REMOVED lines=12> */
.L_x_24685:
[----:B------:R-:W-:-:S07]  /*11050*/  IMAD.MOV.U32 R14, RZ, RZ, R224 ;  /* 0x000000ffff0e7224 */ /* 0x000fce00078e00e0 */
.L_x_24686:
[----:B------:R-:W-:Y:S05]  /*11060*/  BSYNC B0 ;  /* 0x0000000000007941 */ /* 0x000fea0003800000 */
.L_x_24684:
        /* <DEDUP_REMOVED lines=16> */
.L_x_24690:
[----:B------:R-:W-:Y:S05]  /*11170*/  BSYNC B1 ;  /* 0x0000000000017941 */ /* 0x000fea0003800000 */
.L_x_24689:
        /* <DEDUP_REMOVED lines=44> */
.L_x_24688:
[----:B------:R-:W-:Y:S05]  /*11440*/  BSYNC B0 ;  /* 0x0000000000007941 */ /* 0x000fea0003800000 */
.L_x_24687:
        /* <DEDUP_REMOVED lines=12> */
.L_x_24691:
        /* <DEDUP_REMOVED lines=12> */
.L_x_24694:
[----:B------:R-:W-:-:S07]  /*115d0*/  MOV R0, R224 ;  /* 0x000000e000007202 */ /* 0x000fce0000000f00 */
.L_x_24695:
[----:B------:R-:W-:Y:S05]  /*115e0*/  BSYNC B0 ;  /* 0x0000000000007941 */ /* 0x000fea0003800000 */
.L_x_24693:
        /* <DEDUP_REMOVED lines=18> */
.L_x_24699:
[----:B------:R-:W-:Y:S05]  /*11710*/  BSYNC B1 ;  /* 0x0000000000017941 */ /* 0x000fea0003800000 */
.L_x_24698:
        /* <DEDUP_REMOVED lines=44> */
.L_x_24697:
[----:B------:R-:W-:Y:S05]  /*119e0*/  BSYNC B0 ;  /* 0x0000000000007941 */ /* 0x000fea0003800000 */
.L_x_24696:
        /* <DEDUP_REMOVED lines=9> */
.L_x_24692:
[----:B------:R-:W-:Y:S01]  /*11a80*/  P2R R16, PR, RZ, 0x4 ;  /* 0x00000004ff107803 */ /* 0x000fe20000000000 */
[----:B------:R-:W0:Y:S01]  /*11a90*/  @P1 LDC.64 R218, c[0x0][0x230] ;  /* 0x00008c00ffda1b82 */ /* 0x000e220000000a00 */
[----:B------:R-:W-:Y:S01]  /*11aa0*/  ISETP.NE.AND P2, PT, R222, RZ, PT ;  /* 0x000000ffde00720c */ /* 0x000fe20003f45270 */
[----:B------:R-:W-:Y:S01]  /*11ab0*/  VIADD R239, R241, 0x180 ;  /* 0x00000180f1ef7836 */ /* 0x000fe20000000000 */
[----:B------:R-:W-:Y:S02]  /*11ac0*/  SEL R15, RZ, 0x100, P3 ;  /* 0x00000100ff0f7807 */ /* 0x000fe40001800000 */
[----:B------:R-:W-:Y:S02]  /*11ad0*/  ISETP.NE.AND P3, PT, R223, RZ, PT ;  /* 0x000000ffdf00720c */ /* 0x000fe40003f65270 */
[----:B------:R-:W-:Y:S02]  /*11ae0*/  SEL R13, RZ, 0x1, P2 ;  /* 0x00000001ff0d7807 */ /* 0x000fe40001000000 */
        /* <DEDUP_REMOVED lines=9> */
[----:B------:R-:W-:Y:S01]  /*11b80*/  SEL R14, RZ, 0x1, P4 ;  /* 0x00000001ff0e7807 */ /* 0x000fe20002000000 */
[----:B0-----:R-:W-:Y:S01]  /*11b90*/  @P1 IMAD.WIDE.U32 R218, R239, 0x20, R218 ;  /* 0x00000020efda1825 */ /* 0x001fe200078e00da */
[----:B------:R-:W-:-:S02]  /*11ba0*/  SEL R12, RZ, 0x1, P5 ;  /* 0x00000001ff0c7807 */ /* 0x000fc40002800000 */
[----:B------:R-:W-:Y:S01]  /*11bb0*/  LOP3.LUT R17, R17, R15, R13, 0xfe, !PT ;  /* 0x0000000f11117212 */ /* 0x000fe200078efe0d */
[----:B------:R-:W-:Y:S01]  /*11bc0*/  IMAD.WIDE.U32 R14, R14, 0x10000, RZ ;  /* 0x000100000e0e7825 */ /* 0x000fe200078e00ff */
[----:B------:R-:W-:-:S03]  /*11bd0*/  LOP3.LUT P6, RZ, R231, 0x20, RZ, 0xc0, !PT ;  /* 0x00000020e7ff7812 */ /* 0x000fc600078cc0ff */
[----:B------:R-:W-:-:S05]  /*11be0*/  IMAD.WIDE.U32 R12, R12, 0x100, RZ ;  /* 0x000001000c0c7825 */ /* 0x000fca00078e00ff */
        /* <DEDUP_REMOVED lines=11> */
[----:B0-----:R-:W-:Y:S02]  /*11ca0*/  SHF.L.U32 R12, R2, 0x10, RZ ;  /* 0x00000010020c7819 */ /* 0x001fe400000006ff */
        /* <DEDUP_REMOVED lines=19> */
.L_x_24700:
[----:B01----:R-:W-:Y:S01]  /*11de0*/  IMAD.WIDE.U32 R12, R239, 0x10, R216 ;  /* 0x00000010ef0c7825 */ /* 0x003fe200078e00d8 */
[----:B------:R0:W5:Y:S04]  /*11df0*/  @P0 LDG.E.128 R52, desc[UR4][R220.64] ;  /* 0x00000004dc340981 */ /* 0x000168000c1e1d00 */
[----:B------:R0:W5:Y:S04]  /*11e00*/  @P1 LDG.E.128 R48, desc[UR4][R218.64] ;  /* 0x00000004da301981 */ /* 0x000168000c1e1d00 */
        /* <DEDUP_REMOVED lines=14> */
.L_x_24702:
[----:B------:R-:W-:-:S07]  /*11ef0*/  IMAD.MOV.U32 R220, RZ, RZ, R224 ;  /* 0x000000ffffdc7224 */ /* 0x000fce00078e00e0 */
.L_x_24703:
[----:B------:R-:W-:Y:S05]  /*11f00*/  BSYNC B0 ;  /* 0x0000000000007941 */ /* 0x000fea0003800000 */
.L_x_24701:
        /* <DEDUP_REMOVED lines=16> */
.L_x_24707:
[----:B------:R-:W-:Y:S05]  /*12010*/  BSYNC B1 ;  /* 0x0000000000017941 */ /* 0x000fea0003800000 */
.L_x_24706:
        /* <DEDUP_REMOVED lines=44> */
.L_x_24705:
[----:B------:R-:W-:Y:S05]  /*122e0*/  BSYNC B0 ;  /* 0x0000000000007941 */ /* 0x000fea0003800000 */
.L_x_24704:
        /* <DEDUP_REMOVED lines=14> */
.L_x_24708:
        /* <DEDUP_REMOVED lines=12> */
.L_x_24711:
[----:B------:R-:W-:-:S07]  /*12490*/  MOV R8, R224 ;  /* 0x000000e000087202 */ /* 0x000fce0000000f00 */
.L_x_24712:
[----:B------:R-:W-:Y:S05]  /*124a0*/  BSYNC B0 ;  /* 0x0000000000007941 */ /* 0x000fea0003800000 */
.L_x_24710:
        /* <DEDUP_REMOVED lines=16> */
.L_x_24716:
[----:B------:R-:W-:Y:S05]  /*125b0*/  BSYNC B1 ;  /* 0x0000000000017941 */ /* 0x000fea0003800000 */
.L_x_24715:
        /* <DEDUP_REMOVED lines=44> */
.L_x_24714:
[----:B------:R-:W-:Y:S05]  /*12880*/  BSYNC B0 ;  /* 0x0000000000007941 */ /* 0x000fea0003800000 */
.L_x_24713:
        /* <DEDUP_REMOVED lines=9> */
.L_x_24709:
        /* <DEDUP_REMOVED lines=12> */
.L_x_24718:
[----:B------:R-:W-:-:S07]  /*129e0*/  IMAD.MOV.U32 R17, RZ, RZ, R224 ;  /* 0x000000ffff117224 */ /* 0x000fce00078e00e0 */
.L_x_24719:
[----:B------:R-:W-:Y:S05]  /*129f0*/  BSYNC B0 ;  /* 0x0000000000007941 */ /* 0x000fea0003800000 */
.L_x_24717:
        /* <DEDUP_REMOVED lines=16> */
.L_x_24723:
[----:B------:R-:W-:Y:S05]  /*12b00*/  BSYNC B1 ;  /* 0x0000000000017941 */ /* 0x000fea0003800000 */
.L_x_24722:
        /* <DEDUP_REMOVED lines=44> */
.L_x_24721:
[----:B------:R-:W-:Y:S05]  /*12dd0*/  BSYNC B0 ;  /* 0x0000000000007941 */ /* 0x000fea0003800000 */
.L_x_24720:
        /* <DEDUP_REMOVED lines=14> */
.L_x_24724:
        /* <DEDUP_REMOVED lines=12> */
.L_x_24727:
[----:B------:R-:W-:-:S07]  /*12f80*/  MOV R7, R224 ;  /* 0x000000e000077202 */ /* 0x000fce0000000f00 */
.L_x_24728:
[----:B------:R-:W-:Y:S05]  /*12f90*/  BSYNC B0 ;  /* 0x0000000000007941 */ /* 0x000fea0003800000 */
.L_x_24726:
        /* <DEDUP_REMOVED lines=16> */
.L_x_24732:
[----:B------:R-:W-:Y:S05]  /*130a0*/  BSYNC B1 ;  /* 0x0000000000017941 */ /* 0x000fea0003800000 */
.L_x_24731:
        /* <DEDUP_REMOVED lines=44> */
.L_x_24730:
[----:B------:R-:W-:Y:S05]  /*13370*/  BSYNC B0 ;  /* 0x0000000000007941 */ /* 0x000fea0003800000 */
.L_x_24729:
        /* <DEDUP_REMOVED lines=9> */
.L_x_24725:
        /* <DEDUP_REMOVED lines=12> */
.L_x_24734:
[----:B------:R-:W-:-:S07]  /*134d0*/  IMAD.MOV.U32 R12, RZ, RZ, R224 ;  /* 0x000000ffff0c7224 */ /* 0x000fce00078e00e0 */
.L_x_24735:
[----:B------:R-:W-:Y:S05]  /*134e0*/  BSYNC B0 ;  /* 0x0000000000007941 */ /* 0x000fea0003800000 */
.L_x_24733:
        /* <DEDUP_REMOVED lines=16> */
.L_x_24739:
[----:B------:R-:W-:Y:S05]  /*135f0*/  BSYNC B1 ;  /* 0x0000000000017941 */ /* 0x000fea0003800000 */
.L_x_24738:
        /* <DEDUP_REMOVED lines=44> */
.L_x_24737:
[----:B------:R-:W-:Y:S05]  /*138c0*/  BSYNC B0 ;  /* 0x0000000000007941 */ /* 0x000fea0003800000 */
.L_x_24736:
        /* <DEDUP_REMOVED lines=14> */
.L_x_24740:
        /* <DEDUP_REMOVED lines=12> */
.L_x_24743:
[----:B------:R-:W-:-:S07]  /*13a70*/  MOV R6, R224 ;  /* 0x000000e000067202 */ /* 0x000fce0000000f00 */
.L_x_24744:
[----:B------:R-:W-:Y:S05]  /*13a80*/  BSYNC B0 ;  /* 0x0000000000007941 */ /* 0x000fea0003800000 */
.L_x_24742:
        /* <DEDUP_REMOVED lines=16> */
.L_x_24748:
[----:B------:R-:W-:Y:S05]  /*13b90*/  BSYNC B1 ;  /* 0x0000000000017941 */ /* 0x000fea0003800000 */
.L_x_24747:
        /* <DEDUP_REMOVED lines=44> */
.L_x_24746:
[----:B------:R-:W-:Y:S05]  /*13e60*/  BSYNC B0 ;  /* 0x0000000000007941 */ /* 0x000fea0003800000 */
.L_x_24745:
        /* <DEDUP_REMOVED lines=9> */
.L_x_24741:
        /* <DEDUP_REMOVED lines=12> */
.L_x_24750:
[----:B------:R-:W-:-:S07]  /*13fc0*/  IMAD.MOV.U32 R12, RZ, RZ, R224 ;  /* 0x000000ffff0c7224 */ /* 0x000fce00078e00e0 */
.L_x_24751:
[----:B------:R-:W-:Y:S05]  /*13fd0*/  BSYNC B0 ;  /* 0x0000000000007941 */ /* 0x000fea0003800000 */
.L_x_24749:
        /* <DEDUP_REMOVED lines=16> */
.L_x_24755:
[----:B------:R-:W-:Y:S05]  /*140e0*/  BSYNC B1 ;  /* 0x0000000000017941 */ /* 0x000fea0003800000 */
.L_x_24754:
        /* <DEDUP_REMOVED lines=44> */
.L_x_24753:
[----:B------:R-:W-:Y:S05]  /*143b0*/  BSYNC B0 ;  /* 0x0000000000007941 */ /* 0x000fea0003800000 */
.L_x_24752:
        /* <DEDUP_REMOVED lines=14> */
.L_x_24756:
        /* <DEDUP_REMOVED lines=12> */
.L_x_24759:
[----:B------:R-:W-:-:S07]  /*14560*/  MOV R5, R224 ;  /* 0x000000e000057202 */ /* 0x000fce0000000f00 */
.L_x_24760:
[----:B------:R-:W-:Y:S05]  /*14570*/  BSYNC B0 ;  /* 0x0000000000007941 */ /* 0x000fea0003800000 */
.L_x_24758:
        /* <DEDUP_REMOVED lines=16> */
.L_x_24764:
[----:B------:R-:W-:Y:S05]  /*14680*/  BSYNC B1 ;  /* 0x0000000000017941 */ /* 0x000fea0003800000 */
.L_x_24763:
        /* <DEDUP_REMOVED lines=44> */
.L_x_24762:
[----:B------:R-:W-:Y:S05]  /*14950*/  BSYNC B0 ;  /* 0x0000000000007941 */ /* 0x000fea0003800000 */
.L_x_24761:
        /* <DEDUP_REMOVED lines=9> */
.L_x_24757:
        /* <DEDUP_REMOVED lines=12> */
.L_x_24766:
[----:B------:R-:W-:-:S07]  /*14ab0*/  IMAD.MOV.U32 R222, RZ, RZ, R224 ;  /* 0x000000ffffde7224 */ /* 0x000fce00078e00e0 */
.L_x_24767:
[----:B------:R-:W-:Y:S05]  /*14ac0*/  BSYNC B0 ;  /* 0x0000000000007941 */ /* 0x000fea0003800000 */
.L_x_24765:
        /* <DEDUP_REMOVED lines=16> */
.L_x_24771:
[----:B------:R-:W-:Y:S05]  /*14bd0*/  BSYNC B1 ;  /* 0x0000000000017941 */ /* 0x000fea0003800000 */
.L_x_24770:
        /* <DEDUP_REMOVED lines=44> */
.L_x_24769:
[----:B------:R-:W-:Y:S05]  /*14ea0*/  BSYNC B0 ;  /* 0x0000000000007941 */ /* 0x000fea0003800000 */
.L_x_24768:
        /* <DEDUP_REMOVED lines=14> */
.L_x_24772:
        /* <DEDUP_REMOVED lines=12> */
.L_x_24775:
[----:B------:R-:W-:-:S07]  /*15050*/  MOV R4, R224 ;  /* 0x000000e000047202 */ /* 0x000fce0000000f00 */
.L_x_24776:
[----:B------:R-:W-:Y:S05]  /*15060*/  BSYNC B0 ;  /* 0x0000000000007941 */ /* 0x000fea0003800000 */
.L_x_24774:
        /* <DEDUP_REMOVED lines=16> */
.L_x_24780:
[----:B------:R-:W-:Y:S05]  /*15170*/  BSYNC B1 ;  /* 0x0000000000017941 */ /* 0x000fea0003800000 */
.L_x_24779:
        /* <DEDUP_REMOVED lines=44> */
.L_x_24778:
[----:B------:R-:W-:Y:S05]  /*15440*/  BSYNC B0 ;  /* 0x0000000000007941 */ /* 0x000fea0003800000 */
.L_x_24777:
        /* <DEDUP_REMOVED lines=9> */
.L_x_24773:
        /* <DEDUP_REMOVED lines=12> */
.L_x_24782:
[----:B------:R-:W-:-:S07]  /*155a0*/  IMAD.MOV.U32 R13, RZ, RZ, R224 ;  /* 0x000000ffff0d7224 */ /* 0x000fce00078e00e0 */
.L_x_24783:
[----:B------:R-:W-:Y:S05]  /*155b0*/  BSYNC B0 ;  /* 0x0000000000007941 */ /* 0x000fea0003800000 */
.L_x_24781:
        /* <DEDUP_REMOVED lines=16> */
.L_x_24787:
[----:B------:R-:W-:Y:S05]  /*156c0*/  BSYNC B1 ;  /* 0x0000000000017941 */ /* 0x000fea0003800000 */
.L_x_24786:
        /* <DEDUP_REMOVED lines=44> */
.L_x_24785:
[----:B------:R-:W-:Y:S05]  /*15990*/  BSYNC B0 ;  /* 0x0000000000007941 */ /* 0x000fea0003800000 */
.L_x_24784:
        /* <DEDUP_REMOVED lines=12> */
.L_x_24788:
        /* <DEDUP_REMOVED lines=12> */
.L_x_24791:
[----:B------:R-:W-:-:S07]  /*15b20*/  MOV R3, R224 ;  /* 0x000000e000037202 */ /* 0x000fce0000000f00 */
.L_x_24792:
[----:B------:R-:W-:Y:S05]  /*15b30*/  BSYNC B0 ;  /* 0x0000000000007941 */ /* 0x000fea0003800000 */
.L_x_24790:
        /* <DEDUP_REMOVED lines=16> */
.L_x_24796:
[----:B------:R-:W-:Y:S05]  /*15c40*/  BSYNC B1 ;  /* 0x0000000000017941 */ /* 0x000fea0003800000 */
.L_x_24795:
        /* <DEDUP_REMOVED lines=44> */
.L_x_24794:
[----:B------:R-:W-:Y:S05]  /*15f10*/  BSYNC B0 ;  /* 0x0000000000007941 */ /* 0x000fea0003800000 */
.L_x_24793:
        /* <DEDUP_REMOVED lines=9> */
.L_x_24789:
        /* <DEDUP_REMOVED lines=12> */
.L_x_24798:
[----:B------:R-:W-:-:S07]  /*16070*/  IMAD.MOV.U32 R14, RZ, RZ, R224 ;  /* 0x000000ffff0e7224 */ /* 0x000fce00078e00e0 */
.L_x_24799:
[----:B------:R-:W-:Y:S05]  /*16080*/  BSYNC B0 ;  /* 0x0000000000007941 */ /* 0x000fea0003800000 */
.L_x_24797:
        /* <DEDUP_REMOVED lines=16> */
.L_x_24803:
[----:B------:R-:W-:Y:S05]  /*16190*/  BSYNC B1 ;  /* 0x0000000000017941 */ /* 0x000fea0003800000 */
.L_x_24802:
        /* <DEDUP_REMOVED lines=44> */
.L_x_24801:
[----:B------:R-:W-:Y:S05]  /*16460*/  BSYNC B0 ;  /* 0x0000000000007941 */ /* 0x000fea0003800000 */
.L_x_24800:
        /* <DEDUP_REMOVED lines=12> */
.L_x_24804:
        /* <DEDUP_REMOVED lines=12> */
.L_x_24807:
[----:B------:R-:W-:-:S07]  /*165f0*/  MOV R2, R224 ;  /* 0x000000e000027202 */ /* 0x000fce0000000f00 */
.L_x_24808:
[----:B------:R-:W-:Y:S05]  /*16600*/  BSYNC B0 ;  /* 0x0000000000007941 */ /* 0x000fea0003800000 */
.L_x_24806:
        /* <DEDUP_REMOVED lines=16> */
.L_x_24812:
[----:B------:R-:W-:Y:S05]  /*16710*/  BSYNC B1 ;  /* 0x0000000000017941 */ /* 0x000fea0003800000 */
.L_x_24811:
        /* <DEDUP_REMOVED lines=44> */
.L_x_24810:
[----:B------:R-:W-:Y:S05]  /*169e0*/  BSYNC B0 ;  /* 0x0000000000007941 */ /* 0x000fea0003800000 */
.L_x_24809:
        /* <DEDUP_REMOVED lines=9> */
.L_x_24805:
        /* <DEDUP_REMOVED lines=12> */
.L_x_24814:
[----:B------:R-:W-:-:S07]  /*16b40*/  IMAD.MOV.U32 R236, RZ, RZ, R224 ;  /* 0x000000ffffec7224 */ /* 0x000fce00078e00e0 */
.L_x_24815:
[----:B------:R-:W-:Y:S05]  /*16b50*/  BSYNC B0 ;  /* 0x0000000000007941 */ /* 0x000fea0003800000 */
.L_x_24813:
        /* <DEDUP_REMOVED lines=16> */
.L_x_24819:
[----:B------:R-:W-:Y:S05]  /*16c60*/  BSYNC B1 ;  /* 0x0000000000017941 */ /* 0x000fea0003800000 */
.L_x_24818:
        /* <DEDUP_REMOVED lines=44> */
.L_x_24817:
[----:B------:R-:W-:Y:S05]  /*16f30*/  BSYNC B0 ;  /* 0x0000000000007941 */ /* 0x000fea0003800000 */
.L_x_24816:
        /* <DEDUP_REMOVED lines=12> */
.L_x_24820:
        /* <DEDUP_REMOVED lines=12> */
.L_x_24823:
[----:B------:R-:W-:-:S07]  /*170c0*/  MOV R0, R224 ;  /* 0x000000e000007202 */ /* 0x000fce0000000f00 */
.L_x_24824:
[----:B------:R-:W-:Y:S05]  /*170d0*/  BSYNC B0 ;  /* 0x0000000000007941 */ /* 0x000fea0003800000 */
.L_x_24822:
        /* <DEDUP_REMOVED lines=18> */
.L_x_24828:
[----:B------:R-:W-:Y:S05]  /*17200*/  BSYNC B1 ;  /* 0x0000000000017941 */ /* 0x000fea0003800000 */
.L_x_24827:
        /* <DEDUP_REMOVED lines=44> */
.L_x_24826:
[----:B------:R-:W-:Y:S05]  /*174d0*/  BSYNC B0 ;  /* 0x0000000000007941 */ /* 0x000fea0003800000 */
.L_x_24825:
        /* <DEDUP_REMOVED lines=9> */
.L_x_24821:
        /* <DEDUP_REMOVED lines=50> */
.L_x_24829:
[----:B0-2---:R-:W0:Y:S01]  /*17890*/  @P1 LDC.64 R220, c[0x0][0x230] ;  /* 0x00008c00ffdc1b82 */ /* 0x005e220000000a00 */
[----:B------:R-:W-:-:S05]  /*178a0*/  IADD3 R237, R241, 0x200, RZ ;  /* 0x00000200f1ed7810 */ /* 0x000fca0007ffe0ff */
[----:B-1----:R-:W-:-:S05]  /*178b0*/  @P0 IMAD.WIDE.U32 R218, R237, 0x10, R218 ;  /* 0x00000010edda0825 */ /* 0x002fca00078e00da */
[----:B------:R1:W5:Y:S01]  /*178c0*/  @P0 LDG.E.128 R52, desc[UR4][R218.64] ;  /* 0x00000004da340981 */ /* 0x000362000c1e1d00 */
[----:B0-----:R-:W-:-:S04]  /*178d0*/  @P1 IMAD.WIDE.U32 R248, R237, 0x20, R220 ;  /* 0x00000020edf81825 */ /* 0x001fc800078e00dc */
[----:B------:R-:W-:Y:S01]  /*178e0*/  IMAD.WIDE.U32 R220, R237, 0x10, R216 ;  /* 0x00000010eddc7825 */ /* 0x000fe200078e00d8 */
[----:B------:R1:W5:Y:S04]  /*178f0*/  @P1 LDG.E.128 R48, desc[UR4][R248.64] ;  /* 0x00000004f8301981 */ /* 0x000368000c1e1d00 */
        /* <DEDUP_REMOVED lines=14> */
.L_x_24831:
[----:B------:R-:W-:-:S07]  /*179e0*/  IMAD.MOV.U32 R236, RZ, RZ, R224 ;  /* 0x000000ffffec7224 */ /* 0x000fce00078e00e0 */
.L_x_24832:
[----:B------:R-:W-:Y:S05]  /*179f0*/  BSYNC B0 ;  /* 0x0000000000007941 */ /* 0x000fea0003800000 */
.L_x_24830:
        /* <DEDUP_REMOVED lines=16> */
.L_x_24836:
[----:B------:R-:W-:Y:S05]  /*17b00*/  BSYNC B1 ;  /* 0x0000000000017941 */ /* 0x000fea0003800000 */
.L_x_24835:
        /* <DEDUP_REMOVED lines=44> */
.L_x_24834:
[----:B------:R-:W-:Y:S05]  /*17dd0*/  BSYNC B0 ;  /* 0x0000000000007941 */ /* 0x000fea0003800000 */
.L_x_24833:
        /* <DEDUP_REMOVED lines=14> */
.L_x_24837:
        /* <DEDUP_REMOVED lines=12> */
.L_x_24840:
[----:B------:R-:W-:-:S07]  /*17f80*/  MOV R8, R224 ;  /* 0x000000e000087202 */ /* 0x000fce0000000f00 */
.L_x_24841:
[----:B------:R-:W-:Y:S05]  /*17f90*/  BSYNC B0 ;  /* 0x0000000000007941 */ /* 0x000fea0003800000 */
.L_x_24839:
        /* <DEDUP_REMOVED lines=16> */
.L_x_24845:
[----:B------:R-:W-:Y:S05]  /*180a0*/  BSYNC B1 ;  /* 0x0000000000017941 */ /* 0x000fea0003800000 */
.L_x_24844:
        /* <DEDUP_REMOVED lines=44> */
.L_x_24843:
[----:B------:R-:W-:Y:S05]  /*18370*/  BSYNC B0 ;  /* 0x0000000000007941 */ /* 0x000fea0003800000 */
.L_x_24842:
        /* <DEDUP_REMOVED lines=9> */
.L_x_24838:
        /* <DEDUP_REMOVED lines=12> */
.L_x_24847:
[----:B------:R-:W-:-:S07]  /*184d0*/  IMAD.MOV.U32 R217, RZ, RZ, R224 ;  /* 0x000000ffffd97224 */ /* 0x000fce00078e00e0 */
.L_x_24848:
[----:B------:R-:W-:Y:S05]  /*184e0*/  BSYNC B0 ;  /* 0x0000000000007941 */ /* 0x000fea0003800000 */
.L_x_24846:
        /* <DEDUP_REMOVED lines=16> */
.L_x_24852:
[----:B------:R-:W-:Y:S05]  /*185f0*/  BSYNC B1 ;  /* 0x0000000000017941 */ /* 0x000fea0003800000 */
.L_x_24851:
        /* <DEDUP_REMOVED lines=44> */
.L_x_24850:
[----:B------:R-:W-:Y:S05]  /*188c0*/  BSYNC B0 ;  /* 0x0000000000007941 */ /* 0x000fea0003800000 */
.L_x_24849:
        /* <DEDUP_REMOVED lines=14> */
.L_x_24853:
        /* <DEDUP_REMOVED lines=12> */
.L_x_24856:
[----:B------:R-:W-:-:S07]  /*18a70*/  MOV R7, R224 ;  /* 0x000000e000077202 */ /* 0x000fce0000000f00 */
.L_x_24857:
[----:B------:R-:W-:Y:S05]  /*18a80*/  BSYNC B0 ;  /* 0x0000000000007941 */ /* 0x000fea0003800000 */
.L_x_24855:
        /* <DEDUP_REMOVED lines=16> */
.L_x_24861:
[----:B------:R-:W-:Y:S05]  /*18b90*/  BSYNC B1 ;  /* 0x0000000000017941 */ /* 0x000fea0003800000 */
.L_x_24860:
        /* <DEDUP_REMOVED lines=44> */
.L_x_24859:
[----:B------:R-:W-:Y:S05]  /*18e60*/  BSYNC B0 ;  /* 0x0000000000007941 */ /* 0x000fea0003800000 */
.L_x_24858:
        /* <DEDUP_REMOVED lines=9> */
.L_x_24854:
        /* <DEDUP_REMOVED lines=12> */
.L_x_24863:
[----:B------:R-:W-:-:S07]  /*18fc0*/  IMAD.MOV.U32 R220, RZ, RZ, R224 ;  /* 0x000000ffffdc7224 */ /* 0x000fce00078e00e0 */
.L_x_24864:
[----:B------:R-:W-:Y:S05]  /*18fd0*/  BSYNC B0 ;  /* 0x0000000000007941 */ /* 0x000fea0003800000 */
.L_x_24862:
        /* <DEDUP_REMOVED lines=16> */
.L_x_24868:
[----:B------:R-:W-:Y:S05]  /*190e0*/  BSYNC B1 ;  /* 0x0000000000017941 */ /* 0x000fea0003800000 */
.L_x_24867:
        /* <DEDUP_REMOVED lines=44> */
.L_x_24866:
[----:B------:R-:W-:Y:S05]  /*193b0*/  BSYNC B0 ;  /* 0x0000000000007941 */ /* 0x000fea0003800000 */
.L_x_24865:
        /* <DEDUP_REMOVED lines=14> */
.L_x_24869:
        /* <DEDUP_REMOVED lines=12> */
.L_x_24872:
[----:B------:R-:W-:-:S07]  /*19560*/  MOV R6, R224 ;  /* 0x000000e000067202 */ /* 0x000fce0000000f00 */
.L_x_24873:
[----:B------:R-:W-:Y:S05]  /*19570*/  BSYNC B0 ;  /* 0x0000000000007941 */ /* 0x000fea0003800000 */
.L_x_24871:
        /* <DEDUP_REMOVED lines=16> */
.L_x_24877:
[----:B------:R-:W-:Y:S05]  /*19680*/  BSYNC B1 ;  /* 0x0000000000017941 */ /* 0x000fea0003800000 */
.L_x_24876:
        /* <DEDUP_REMOVED lines=44> */
.L_x_24875:
[----:B------:R-:W-:Y:S05]  /*19950*/  BSYNC B0 ;  /* 0x0000000000007941 */ /* 0x000fea0003800000 */
.L_x_24874:
        /* <DEDUP_REMOVED lines=9> */
.L_x_24870:
        /* <DEDUP_REMOVED lines=12> */
.L_x_24879:
[----:B------:R-:W-:-:S07]  /*19ab0*/  IMAD.MOV.U32 R219, RZ, RZ, R224 ;  /* 0x000000ffffdb7224 */ /* 0x000fce00078e00e0 */
.L_x_24880:
[----:B------:R-:W-:Y:S05]  /*19ac0*/  BSYNC B0 ;  /* 0x0000000000007941 */ /* 0x000fea0003800000 */
.L_x_24878:
        /* <DEDUP_REMOVED lines=16> */
.L_x_24884:
[----:B------:R-:W-:Y:S05]  /*19bd0*/  BSYNC B1 ;  /* 0x0000000000017941 */ /* 0x000fea0003800000 */
.L_x_24883:
        /* <DEDUP_REMOVED lines=44> */
.L_x_24882:
[----:B------:R-:W-:Y:S05]  /*19ea0*/  BSYNC B0 ;  /* 0x0000000000007941 */ /* 0x000fea0003800000 */
.L_x_24881:
        /* <DEDUP_REMOVED lines=14> */
.L_x_24885:
        /* <DEDUP_REMOVED lines=12> */
.L_x_24888:
[----:B------:R-:W-:-:S07]  /*1a050*/  MOV R5, R224 ;  /* 0x000000e000057202 */ /* 0x000fce0000000f00 */
.L_x_24889:
[----:B------:R-:W-:Y:S05]  /*1a060*/  BSYNC B0 ;  /* 0x0000000000007941 */ /* 0x000fea0003800000 */
.L_x_24887:
        /* <DEDUP_REMOVED lines=16> */
.L_x_24893:
[----:B------:R-:W-:Y:S05]  /*1a170*/  BSYNC B1 ;  /* 0x0000000000017941 */ /* 0x000fea0003800000 */
.L_x_24892:
        /* <DEDUP_REMOVED lines=44> */
.L_x_24891:
[----:B------:R-:W-:Y:S05]  /*1a440*/  BSYNC B0 ;  /* 0x0000000000007941 */ /* 0x000fea0003800000 */
.L_x_24890:
        /* <DEDUP_REMOVED lines=9> */
.L_x_24886:
        /* <DEDUP_REMOVED lines=12> */
.L_x_24895:
[----:B------:R-:W-:-:S07]  /*1a5a0*/  IMAD.MOV.U32 R236, RZ, RZ, R224 ;  /* 0x000000ffffec7224 */ /* 0x000fce00078e00e0 */
.L_x_24896:
[----:B------:R-:W-:Y:S05]  /*1a5b0*/  BSYNC B0 ;  /* 0x0000000000007941 */ /* 0x000fea0003800000 */
.L_x_24894:
        /* <DEDUP_REMOVED lines=16> */
.L_x_24900:
[----:B------:R-:W-:Y:S05]  /*1a6c0*/  BSYNC B1 ;  /* 0x0000000000017941 */ /* 0x000fea0003800000 */
.L_x_24899:
        /* <DEDUP_REMOVED lines=44> */
.L_x_24898:
[----:B------:R-:W-:Y:S05]  /*1a990*/  BSYNC B0 ;  /* 0x0000000000007941 */ /* 0x000fea0003800000 */
.L_x_24897:
        /* <DEDUP_REMOVED lines=14> */
.L_x_24901:
        /* <DEDUP_REMOVED lines=12> */
.L_x_24904:
[----:B------:R-:W-:-:S07]  /*1ab40*/  MOV R4, R224 ;  /* 0x000000e000047202 */ /* 0x000fce0000000f00 */
.L_x_24905:
[----:B------:R-:W-:Y:S05]  /*1ab50*/  BSYNC B0 ;  /* 0x0000000000007941 */ /* 0x000fea0003800000 */
.L_x_24903:
        /* <DEDUP_REMOVED lines=16> */
.L_x_24909:
[----:B------:R-:W-:Y:S05]  /*1ac60*/  BSYNC B1 ;  /* 0x0000000000017941 */ /* 0x000fea0003800000 */
.L_x_24908:
        /* <DEDUP_REMOVED lines=44> */
.L_x_24907:
[----:B------:R-:W-:Y:S05]  /*1af30*/  BSYNC B0 ;  /* 0x0000000000007941 */ /* 0x000fea0003800000 */
.L_x_24906:
        /* <DEDUP_REMOVED lines=9> */
.L_x_24902:
        /* <DEDUP_REMOVED lines=12> */
.L_x_24911:
[----:B------:R-:W-:-:S07]  /*1b090*/  IMAD.MOV.U32 R221, RZ, RZ, R224 ;  /* 0x000000ffffdd7224 */ /* 0x000fce00078e00e0 */
.L_x_24912:
[----:B------:R-:W-:Y:S05]  /*1b0a0*/  BSYNC B0 ;  /* 0x0000000000007941 */ /* 0x000fea0003800000 */
.L_x_24910:
        /* <DEDUP_REMOVED lines=16> */
.L_x_24916:
[----:B------:R-:W-:Y:S05]  /*1b1b0*/  BSYNC B1 ;  /* 0x0000000000017941 */ /* 0x000fea0003800000 */
.L_x_24915:
        /* <DEDUP_REMOVED lines=44> */
.L_x_24914:
[----:B------:R-:W-:Y:S05]  /*1b480*/  BSYNC B0 ;  /* 0x0000000000007941 */ /* 0x000fea0003800000 */
.L_x_24913:
        /* <DEDUP_REMOVED lines=12> */
.L_x_24917:
        /* <DEDUP_REMOVED lines=12> */
.L_x_24920:
[----:B------:R-:W-:-:S07]  /*1b610*/  MOV R3, R224 ;  /* 0x000000e000037202 */ /* 0x000fce0000000f00 */
.L_x_24921:
[----:B------:R-:W-:Y:S05]  /*1b620*/  BSYNC B0 ;  /* 0x0000000000007941 */ /* 0x000fea0003800000 */
.L_x_24919:
        /* <DEDUP_REMOVED lines=16> */
.L_x_24925:
[----:B------:R-:W-:Y:S05]  /*1b730*/  BSYNC B1 ;  /* 0x0000000000017941 */ /* 0x000fea0003800000 */
.L_x_24924:
        /* <DEDUP_REMOVED lines=44> */
.L_x_24923:
[----:B------:R-:W-:Y:S05]  /*1ba00*/  BSYNC B0 ;  /* 0x0000000000007941 */ /* 0x000fea0003800000 */
.L_x_24922:
        /* <DEDUP_REMOVED lines=9> */
.L_x_24918:
        /* <DEDUP_REMOVED lines=12> */
.L_x_24927:
[----:B------:R-:W-:-:S07]  /*1bb60*/  IMAD.MOV.U32 R222, RZ, RZ, R224 ;  /* 0x000000ffffde7224 */ /* 0x000fce00078e00e0 */
.L_x_24928:
[----:B------:R-:W-:Y:S05]  /*1bb70*/  BSYNC B0 ;  /* 0x0000000000007941 */ /* 0x000fea0003800000 */
.L_x_24926:
        /* <DEDUP_REMOVED lines=16> */
.L_x_24932:
[----:B------:R-:W-:Y:S05]  /*1bc80*/  BSYNC B1 ;  /* 0x0000000000017941 */ /* 0x000fea0003800000 */
.L_x_24931:
        /* <DEDUP_REMOVED lines=44> */
.L_x_24930:
[----:B------:R-:W-:Y:S05]  /*1bf50*/  BSYNC B0 ;  /* 0x0000000000007941 */ /* 0x000fea0003800000 */
.L_x_24929:
        /* <DEDUP_REMOVED lines=12> */
.L_x_24933:
        /* <DEDUP_REMOVED lines=12> */
.L_x_24936:
[----:B------:R-:W-:-:S07]  /*1c0e0*/  MOV R2, R224 ;  /* 0x000000e000027202 */ /* 0x000fce0000000f00 */
.L_x_24937:
[----:B------:R-:W-:Y:S05]  /*1c0f0*/  BSYNC B0 ;  /* 0x0000000000007941 */ /* 0x000fea0003800000 */
.L_x_24935:
        /* <DEDUP_REMOVED lines=16> */
.L_x_24941:
[----:B------:R-:W-:Y:S05]  /*1c200*/  BSYNC B1 ;  /* 0x0000000000017941 */ /* 0x000fea0003800000 */
.L_x_24940:
        /* <DEDUP_REMOVED lines=44> */
.L_x_24939:
[----:B------:R-:W-:Y:S05]  /*1c4d0*/  BSYNC B0 ;  /* 0x0000000000007941 */ /* 0x000fea0003800000 */
.L_x_24938:
        /* <DEDUP_REMOVED lines=9> */
.L_x_24934:
        /* <DEDUP_REMOVED lines=12> */
.L_x_24943:
[----:B------:R-:W-:-:S07]  /*1c630*/  IMAD.MOV.U32 R236, RZ, RZ, R224 ;  /* 0x000000ffffec7224 */ /* 0x000fce00078e00e0 */
.L_x_24944:
[----:B------:R-:W-:Y:S05]  /*1c640*/  BSYNC B0 ;  /* 0x0000000000007941 */ /* 0x000fea0003800000 */
.L_x_24942:
        /* <DEDUP_REMOVED lines=16> */
.L_x_24948:
[----:B------:R-:W-:Y:S05]  /*1c750*/  BSYNC B1 ;  /* 0x0000000000017941 */ /* 0x000fea0003800000 */
.L_x_24947:
        /* <DEDUP_REMOVED lines=44> */
.L_x_24946:
[----:B------:R-:W-:Y:S05]  /*1ca20*/  BSYNC B0 ;  /* 0x0000000000007941 */ /* 0x000fea0003800000 */
.L_x_24945:
        /* <DEDUP_REMOVED lines=12> */
.L_x_24949:
        /* <DEDUP_REMOVED lines=12> */
.L_x_24952:
[----:B------:R-:W-:-:S07]  /*1cbb0*/  MOV R0, R224 ;  /* 0x000000e000007202 */ /* 0x000fce0000000f00 */
.L_x_24953:
[----:B------:R-:W-:Y:S05]  /*1cbc0*/  BSYNC B0 ;  /* 0x0000000000007941 */ /* 0x000fea0003800000 */
.L_x_24951:
        /* <DEDUP_REMOVED lines=16> */
.L_x_24957:
[----:B------:R-:W-:Y:S05]  /*1ccd0*/  BSYNC B1 ;  /* 0x0000000000017941 */ /* 0x000fea0003800000 */
.L_x_24956:
        /* <DEDUP_REMOVED lines=44> */
.L_x_24955:
[----:B------:R-:W-:Y:S05]  /*1cfa0*/  BSYNC B0 ;  /* 0x0000000000007941 */ /* 0x000fea0003800000 */
.L_x_24954:
        /* <DEDUP_REMOVED lines=9> */
.L_x_24950:
        /* <DEDUP_REMOVED lines=91> */
.L_x_24958:
        /* <DEDUP_REMOVED lines=104> */
.L_x_24971:
        /* <DEDUP_REMOVED lines=87> */
[----:B------:R-:W-:Y:S01]  /*1e1e0*/  F2FP.F16.F32.PACK_AB R40, R41, R40 ;  /* 0x000000282928723e */ /* 0x000fe200000000ff */
[----:B------:R-:W-:Y:S01]  /*1e1f0*/  FADD.FTZ R249, -R233, R39 ;  /* 0x00000027e9f97221 */ /* 0x000fe20000010100 */
        /* <DEDUP_REMOVED lines=14> */
[----:B------:R-:W-:Y:S01]  /*1e2e0*/  F2FP.F16.F32.PACK_AB R42, R43, R42 ;  /* 0x0000002a2b2a723e */ /* 0x000fe200000000ff */
[----:B------:R-:W-:Y:S01]  /*1e2f0*/  FADD.FTZ R33, -R233, R33 ;  /* 0x00000021e9217221 */ /* 0x000fe20000010100 */
[----:B------:R-:W-:Y:S01]  /*1e300*/  F2FP.F16.F32.PACK_AB R43, R235, R36 ;  /* 0x00000024eb2b723e */ /* 0x000fe200000000ff */
[----:B------:R-:W-:Y:S01]  /*1e310*/  IMAD.SHL.U32 R36, R241, 0x10, RZ ;  /* 0x00000010f1247824 */ /* 0x000fe200078e00ff */
[----:B------:R-:W-:Y:S01]  /*1e320*/  SHF.R.U32.HI R241, RZ, 0x1c, R241 ;  /* 0x0000001cfff17819 */ /* 0x000fe200000116f1 */
[----:B------:R-:W-:Y:S01]  /*1e330*/  FADD.FTZ R35, -R233, R35 ;  /* 0x00000023e9237221 */ /* 0x000fe20000010100 */
[----:B------:R-:W-:Y:S01]  /*1e340*/  FFMA.FTZ R39, R90, R39, R170 ;  /* 0x000000275a277223 */ /* 0x000fe200000100aa */
[----:B------:R-:W-:Y:S01]  /*1e350*/  FFMA.FTZ R246, R91, R246, R171 ;  /* 0x000000f65bf67223 */ /* 0x000fe200000100ab */
[----:B------:R-:W-:Y:S01]  /*1e360*/  IADD3 R234, P2, R36, UR14, RZ ;  /* 0x0000000e24ea7c10 */ /* 0x000fe2000ff5e0ff */
[----:B------:R-:W-:Y:S01]  /*1e370*/  FFMA.FTZ R245, R92, R245, R172 ;  /* 0x000000f55cf57223 */ /* 0x000fe200000100ac */
[----:B------:R-:W-:Y:S01]  /*1e380*/  FFMA.FTZ R244, R93, R244, R173 ;  /* 0x000000f45df47223 */ /* 0x000fe200000100ad */
[----:B------:R-:W-:Y:S01]  /*1e390*/  F2FP.F16.F32.PACK_AB R38, R38, R37 ;  /* 0x000000252626723e */ /* 0x000fe200000000ff */
[----:B------:R-:W-:Y:S01]  /*1e3a0*/  FADD.FTZ R29, -R233, R29 ;  /* 0x0000001de91d7221 */ /* 0x000fe20000010100 */
[----:B------:R-:W-:Y:S01]  /*1e3b0*/  IADD3.X R235, R241, UR15, RZ, P2, !PT ;  /* 0x0000000ff1eb7c10 */ /* 0x000fe200097fe4ff */
[C---:B------:R-:W-:Y:S01]  /*1e3c0*/  FADD.FTZ R247, -R233.reuse, R21 ;  /* 0x00000015e9f77221 */ /* 0x040fe20000010100 */
[----:B------:R-:W-:Y:S01]  /*1e3d0*/  F2FP.F16.F32.PACK_AB R37, R242, R243 ;  /* 0x000000f3f225723e */ /* 0x000fe200000000ff */
[----:B------:R-:W-:Y:S01]  /*1e3e0*/  FMUL.FTZ R242, R232, R35 ;  /* 0x00000023e8f27220 */ /* 0x000fe20000410000 */
[----:B------:R-:W-:Y:S01]  /*1e3f0*/  F2FP.F16.F32.PACK_AB R39, R246, R39 ;  /* 0x00000027f627723e */ /* 0x000fe200000000ff */
[----:B------:R0:W-:Y:S01]  /*1e400*/  STG.E.128 desc[UR4][R234.64], R40 ;  /* 0x00000028ea007986 */ /* 0x0001e2000c101d04 */
[----:B------:R-:W-:Y:S01]  /*1e410*/  FADD.FTZ R243, -R233, R26 ;  /* 0x0000001ae9f37221 */ /* 0x000fe20000010100 */
[-C--:B------:R-:W-:Y:S01]  /*1e420*/  FFMA.FTZ R35, R127, R242.reuse, R207 ;  /* 0x000000f27f237223 */ /* 0x080fe200000100cf */
[C---:B------:R-:W-:Y:S01]  /*1e430*/  FADD.FTZ R21, -R233.reuse, R16 ;  /* 0x00000010e9157221 */ /* 0x040fe20000010100 */
[C---:B------:R-:W-:Y:S01]  /*1e440*/  FADD.FTZ R26, -R233.reuse, R13 ;  /* 0x0000000de91a7221 */ /* 0x040fe20000010100 */
[C---:B------:R-:W-:Y:S01]  /*1e450*/  FADD.FTZ R249, -R233.reuse, R22 ;  /* 0x00000016e9f97221 */ /* 0x040fe20000010100 */
[C---:B------:R-:W-:Y:S01]  /*1e460*/  FADD.FTZ R22, -R233.reuse, R23 ;  /* 0x00000017e9167221 */ /* 0x040fe20000010100 */
[----:B------:R-:W-:Y:S01]  /*1e470*/  FADD.FTZ R23, -R233, R17 ;  /* 0x00000011e9177221 */ /* 0x000fe20000010100 */
[----:B------:R-:W-:Y:S01]  /*1e480*/  FFMA.FTZ R242, R87, R242, R167 ;  /* 0x000000f257f27223 */ /* 0x000fe200000100a7 */
[C---:B------:R-:W-:Y:S01]  /*1e490*/  FMUL.FTZ R243, R232.reuse, R243 ;  /* 0x000000f3e8f37220 */ /* 0x040fe20000410000 */
[C---:B------:R-:W-:Y:S01]  /*1e4a0*/  FMUL.FTZ R249, R232.reuse, R249 ;  /* 0x000000f9e8f97220 */ /* 0x040fe20000410000 */
[C---:B------:R-:W-:Y:S01]  /*1e4b0*/  FADD.FTZ R217, -R233.reuse, R217 ;  /* 0x000000d9e9d97221 */ /* 0x040fe20000010100 */
[C---:B------:R-:W-:Y:S01]  /*1e4c0*/  FADD.FTZ R251, -R233.reuse, R218 ;  /* 0x000000dae9fb7221 */ /* 0x040fe20000010100 */
[C---:B------:R-:W-:Y:S01]  /*1e4d0*/  FADD.FTZ R219, -R233.reuse, R219 ;  /* 0x000000dbe9db7221 */ /* 0x040fe20000010100 */
[C---:B------:R-:W-:Y:S01]  /*1e4e0*/  FADD.FTZ R221, -R233.reuse, R221 ;  /* 0x000000dde9dd7221 */ /* 0x040fe20000010100 */
[C---:B------:R-:W-:Y:S01]  /*1e4f0*/  FADD.FTZ R223, -R233.reuse, R223 ;  /* 0x000000dfe9df7221 */ /* 0x040fe20000010100 */
[----:B------:R-:W-:Y:S01]  /*1e500*/  FMUL.FTZ R251, R232, R251 ;  /* 0x000000fbe8fb7220 */ /* 0x000fe20000410000 */
[----:B0-----:R-:W-:Y:S01]  /*1e510*/  IADD3 R42, P2, R36, UR16, RZ ;  /* 0x00000010242a7c10 */ /* 0x001fe2000ff5e0ff */
[----:B------:R-:W-:Y:S01]  /*1e520*/  FADD.FTZ R235, -R233, R32 ;  /* 0x00000020e9eb7221 */ /* 0x000fe20000010100 */
[C---:B------:R-:W-:Y:S01]  /*1e530*/  FMUL.FTZ R234, R232.reuse, R33 ;  /* 0x00000021e8ea7220 */ /* 0x040fe20000410000 */
[----:B------:R-:W0:Y:S01]  /*1e540*/  LDC.64 R40, c[0x0][0x2b8] ;  /* 0x0000ae00ff287b82 */ /* 0x000e220000000a00 */
[----:B------:R-:W-:Y:S01]  /*1e550*/  IADD3.X R43, R241, UR17, RZ, P2, !PT ;  /* 0x00000011f12b7c10 */ /* 0x000fe200097fe4ff */
[----:B------:R-:W-:Y:S01]  /*1e560*/  FADD.FTZ R241, -R233, R34 ;  /* 0x00000022e9f17221 */ /* 0x000fe20000010100 */
[----:B------:R-:W-:Y:S01]  /*1e570*/  FMUL.FTZ R235, R232, R235 ;  /* 0x000000ebe8eb7220 */ /* 0x000fe20000410000 */
[----:B------:R-:W-:Y:S01]  /*1e580*/  F2FP.F16.F32.PACK_AB R36, R244, R245 ;  /* 0x000000f5f424723e */ /* 0x000fe200000000ff */
[----:B------:R-:W-:Y:S01]  /*1e590*/  FFMA.FTZ R33, R125, R234, R205 ;  /* 0x000000ea7d217223 */ /* 0x000fe200000100cd */
[----:B------:R-:W-:Y:S01]  /*1e5a0*/  FMUL.FTZ R241, R232, R241 ;  /* 0x000000f1e8f17220 */ /* 0x000fe20000410000 */
[----:B------:R-:W-:Y:S01]  /*1e5b0*/  FFMA.FTZ R32, R124, R235, R204 ;  /* 0x000000eb7c207223 */ /* 0x000fe200000100cc */
[----:B------:R-:W-:Y:S01]  /*1e5c0*/  FADD.FTZ R245, -R233, R27 ;  /* 0x0000001be9f57221 */ /* 0x000fe20000010100 */
[----:B------:R1:W-:Y:S01]  /*1e5d0*/  STG.E.128 desc[UR4][R42.64], R36 ;  /* 0x000000242a007986 */ /* 0x0003e2000c101d04 */
[----:B------:R-:W-:Y:S01]  /*1e5e0*/  FFMA.FTZ R34, R126, R241, R206 ;  /* 0x000000f17e227223 */ /* 0x000fe200000100ce */
[----:B------:R-:W-:Y:S01]  /*1e5f0*/  FFMA.FTZ R16, R84, R235, R164 ;  /* 0x000000eb54107223 */ /* 0x000fe200000100a4 */
[----:B------:R-:W-:Y:S01]  /*1e600*/  F2FP.F16.F32.PACK_AB R32, R33, R32 ;  /* 0x000000202120723e */ /* 0x000fe200000000ff */
[----:B------:R-:W-:Y:S01]  /*1e610*/  FFMA.FTZ R13, R85, R234, R165 ;  /* 0x000000ea550d7223 */ /* 0x000fe200000100a5 */
[----:B------:R-:W-:Y:S01]  /*1e620*/  FFMA.FTZ R17, R86, R241, R166 ;  /* 0x000000f156117223 */ /* 0x000fe200000100a6 */
[----:B------:R-:W-:Y:S01]  /*1e630*/  F2FP.F16.F32.PACK_AB R33, R35, R34 ;  /* 0x000000222321723e */ /* 0x000fe200000000ff */
[C---:B------:R-:W-:Y:S01]  /*1e640*/  FADD.FTZ R35, -R233.reuse, R28 ;  /* 0x0000001ce9237221 */ /* 0x040fe20000010100 */
[C---:B------:R-:W-:Y:S01]  /*1e650*/  FADD.FTZ R27, -R233.reuse, R20 ;  /* 0x00000014e91b7221 */ /* 0x040fe20000010100 */
[----:B------:R-:W-:Y:S01]  /*1e660*/  FADD.FTZ R20, -R233, R12 ;  /* 0x0000000ce9147221 */ /* 0x000fe20000010100 */
[----:B------:R-:W-:-:S02]  /*1e670*/  F2FP.F16.F32.PACK_AB R16, R13, R16 ;  /* 0x000000100d10723e */ /* 0x000fc400000000ff */
[----:B------:R-:W-:Y:S01]  /*1e680*/  F2FP.F16.F32.PACK_AB R17, R242, R17 ;  /* 0x00000011f211723e */ /* 0x000fe200000000ff */
[C---:B------:R-:W-:Y:S01]  /*1e690*/  FMUL.FTZ R27, R232.reuse, R27 ;  /* 0x0000001be81b7220 */ /* 0x040fe20000410000 */
[C---:B-1----:R-:W-:Y:S01]  /*1e6a0*/  FADD.FTZ R39, -R233.reuse, R31 ;  /* 0x0000001fe9277221 */ /* 0x042fe20000010100 */
[C---:B------:R-:W-:Y:S01]  /*1e6b0*/  FADD.FTZ R37, -R233.reuse, R30 ;  /* 0x0000001ee9257221 */ /* 0x040fe20000010100 */
[C---:B------:R-:W-:Y:S01]  /*1e6c0*/  FADD.FTZ R43, -R233.reuse, R25 ;  /* 0x00000019e92b7221 */ /* 0x040fe20000010100 */
[C---:B------:R-:W-:Y:S01]  /*1e6d0*/  FMUL.FTZ R31, R232.reuse, R35 ;  /* 0x00000023e81f7220 */ /* 0x040fe20000410000 */
[C---:B------:R-:W-:Y:S01]  /*1e6e0*/  FMUL.FTZ R36, R232.reuse, R39 ;  /* 0x00000027e8247220 */ /* 0x040fe20000410000 */
[----:B------:R-:W-:Y:S01]  /*1e6f0*/  FADD.FTZ R39, -R233, R24 ;  /* 0x00000018e9277221 */ /* 0x000fe20000010100 */
[C---:B------:R-:W-:Y:S01]  /*1e700*/  FMUL.FTZ R30, R232.reuse, R29 ;  /* 0x0000001de81e7220 */ /* 0x040fe20000410000 */
[----:B------:R-:W-:Y:S01]  /*1e710*/  FMUL.FTZ R37, R232, R37 ;  /* 0x00000025e8257220 */ /* 0x000fe20000410000 */
[----:B------:R-:W1:Y:S01]  /*1e720*/  LDC.64 R24, c[0x0][0x2c0] ;  /* 0x0000b000ff187b82 */ /* 0x000e620000000a00 */
[----:B------:R-:W-:Y:S01]  /*1e730*/  FFMA.FTZ R34, R120, R31, R200 ;  /* 0x0000001f78227223 */ /* 0x000fe200000100c8 */
[----:B------:R-:W-:Y:S01]  /*1e740*/  FFMA.FTZ R29, R121, R30, R201 ;  /* 0x0000001e791d7223 */ /* 0x000fe200000100c9 */
[----:B------:R-:W-:Y:S01]  /*1e750*/  FFMA.FTZ R35, R122, R37, R202 ;  /* 0x000000257a237223 */ /* 0x000fe200000100ca */
[-C--:B------:R-:W-:Y:S01]  /*1e760*/  FFMA.FTZ R28, R123, R36.reuse, R203 ;  /* 0x000000247b1c7223 */ /* 0x080fe200000100cb */
[C---:B------:R-:W-:Y:S01]  /*1e770*/  FMUL.FTZ R235, R232.reuse, R39 ;  /* 0x00000027e8eb7220 */ /* 0x040fe20000410000 */
[----:B------:R-:W-:Y:S01]  /*1e780*/  FFMA.FTZ R36, R83, R36, R163 ;  /* 0x0000002453247223 */ /* 0x000fe200000100a3 */
[----:B------:R-:W-:Y:S01]  /*1e790*/  F2FP.F16.F32.PACK_AB R34, R29, R34 ;  /* 0x000000221d22723e */ /* 0x000fe200000000ff */
[----:B------:R-:W-:Y:S01]  /*1e7a0*/  FMUL.FTZ R38, R232, R22 ;  /* 0x00000016e8267220 */ /* 0x000fe20000410000 */
[----:B------:R-:W-:Y:S01]  /*1e7b0*/  F2FP.F16.F32.PACK_AB R35, R28, R35 ;  /* 0x000000231c23723e */ /* 0x000fe200000000ff */
[----:B0-----:R-:W-:-:S04]  /*1e7c0*/  IMAD.WIDE.U32 R28, R240, 0x10, R40 ;  /* 0x00000010f01c7825 */ /* 0x001fc800078e0028 */
[----:B------:R-:W-:Y:S01]  /*1e7d0*/  FFMA.FTZ R12, R116, R235, R196 ;  /* 0x000000eb740c7223 */ /* 0x000fe200000100c4 */
[----:B------:R-:W-:Y:S01]  /*1e7e0*/  FFMA.FTZ R22, R114, R249, R194 ;  /* 0x000000f972167223 */ /* 0x000fe200000100c2 */
[----:B------:R-:W-:Y:S01]  /*1e7f0*/  FMUL.FTZ R39, R232, R21 ;  /* 0x00000015e8277220 */ /* 0x000fe20000410000 */
[----:B------:R0:W-:Y:S01]  /*1e800*/  STG.E.128 desc[UR4][R28.64], R32 ;  /* 0x000000201c007986 */ /* 0x0001e2000c101d04 */
[----:B-1----:R-:W-:-:S04]  /*1e810*/  IMAD.WIDE.U32 R240, R240, 0x10, R24 ;  /* 0x00000010f0f07825 */ /* 0x002fc800078e0018 */
[C---:B0-----:R-:W-:Y:S01]  /*1e820*/  FADD.FTZ R29, -R233.reuse, R18 ;  /* 0x00000012e91d7221 */ /* 0x041fe20000010100 */
[----:B------:R-:W-:Y:S01]  /*1e830*/  FADD.FTZ R32, -R233, R15 ;  /* 0x0000000fe9207221 */ /* 0x000fe20000010100 */
[----:B------:R-:W-:Y:S01]  /*1e840*/  FFMA.FTZ R18, R80, R31, R160 ;  /* 0x0000001f50127223 */ /* 0x000fe200000100a0 */
[----:B------:R-:W-:Y:S01]  /*1e850*/  FFMA.FTZ R15, R81, R30, R161 ;  /* 0x0000001e510f7223 */ /* 0x000fe200000100a1 */
[C---:B------:R-:W-:Y:S01]  /*1e860*/  FADD.FTZ R33, -R233.reuse, R19 ;  /* 0x00000013e9217221 */ /* 0x040fe20000010100 */
[----:B------:R-:W-:Y:S01]  /*1e870*/  FMUL.FTZ R34, R232, R43 ;  /* 0x0000002be8227220 */ /* 0x000fe20000410000 */
[----:B------:R-:W-:Y:S01]  /*1e880*/  FFMA.FTZ R19, R82, R37, R162 ;  /* 0x0000002552137223 */ /* 0x000fe200000100a2 */
[----:B------:R-:W-:Y:S01]  /*1e890*/  FMUL.FTZ R30, R232, R245 ;  /* 0x000000f5e81e7220 */ /* 0x000fe20000410000 */
[----:B------:R-:W-:Y:S01]  /*1e8a0*/  FADD.FTZ R28, -R233, R14 ;  /* 0x0000000ee91c7221 */ /* 0x000fe20000010100 */
[----:B------:R-:W-:Y:S01]  /*1e8b0*/  F2FP.F16.F32.PACK_AB R18, R15, R18 ;  /* 0x000000120f12723e */ /* 0x000fe200000000ff */
[----:B------:R-:W-:Y:S01]  /*1e8c0*/  FFMA.FTZ R13, R117, R34, R197 ;  /* 0x00000022750d7223 */ /* 0x000fe200000100c5 */
[----:B------:R-:W-:Y:S01]  /*1e8d0*/  FFMA.FTZ R14, R118, R243, R198 ;  /* 0x000000f3760e7223 */ /* 0x000fe200000100c6 */
[----:B------:R-:W-:Y:S01]  /*1e8e0*/  FFMA.FTZ R15, R119, R30, R199 ;  /* 0x0000001e770f7223 */ /* 0x000fe200000100c7 */
[----:B------:R-:W-:Y:S01]  /*1e8f0*/  F2FP.F16.F32.PACK_AB R19, R36, R19 ;  /* 0x000000132413723e */ /* 0x000fe200000000ff */
[----:B------:R-:W-:Y:S01]  /*1e900*/  FMUL.FTZ R36, R232, R247 ;  /* 0x000000f7e8247220 */ /* 0x000fe20000410000 */
[----:B------:R-:W-:Y:S01]  /*1e910*/  F2FP.F16.F32.PACK_AB R12, R13, R12 ;  /* 0x0000000c0d0c723e */ /* 0x000fe200000000ff */
[----:B------:R-:W-:Y:S01]  /*1e920*/  FFMA.FTZ R243, R78, R243, R158 ;  /* 0x000000f34ef37223 */ /* 0x000fe2000001009e */
[----:B------:R-:W-:Y:S01]  /*1e930*/  F2FP.F16.F32.PACK_AB R13, R15, R14 ;  /* 0x0000000e0f0d723e */ /* 0x000fe200000000ff */
[----:B------:R0:W-:Y:S01]  /*1e940*/  STG.E.128 desc[UR4][R240.64], R16 ;  /* 0x00000010f0007986 */ /* 0x0001e2000c101d04 */
[-C--:B------:R-:W-:Y:S01]  /*1e950*/  FFMA.FTZ R14, R112, R27.reuse, R192 ;  /* 0x0000001b700e7223 */ /* 0x080fe200000100c0 */
[----:B------:R-:W-:Y:S01]  /*1e960*/  FFMA.FTZ R15, R113, R36, R193 ;  /* 0x00000024710f7223 */ /* 0x000fe200000100c1 */
[----:B------:R-:W-:Y:S01]  /*1e970*/  FFMA.FTZ R30, R79, R30, R159 ;  /* 0x0000001e4f1e7223 */ /* 0x000fe2000001009f */
[----:B------:R-:W-:Y:S01]  /*1e980*/  FFMA.FTZ R27, R72, R27, R152 ;  /* 0x0000001b481b7223 */ /* 0x000fe20000010098 */
[C---:B------:R-:W-:Y:S01]  /*1e990*/  FMUL.FTZ R43, R232.reuse, R29 ;  /* 0x0000001de82b7220 */ /* 0x040fe20000410000 */
[----:B------:R-:W-:Y:S01]  /*1e9a0*/  FADD.FTZ R35, -R233, R216 ;  /* 0x000000d8e9237221 */ /* 0x000fe20000010100 */
[----:B------:R-:W-:Y:S01]  /*1e9b0*/  F2FP.F16.F32.PACK_AB R14, R15, R14 ;  /* 0x0000000e0f0e723e */ /* 0x000fe200000000ff */
[C---:B------:R-:W-:Y:S01]  /*1e9c0*/  FADD.FTZ R31, -R233.reuse, R220 ;  /* 0x000000dce91f7221 */ /* 0x040fe20000010100 */
[----:B------:R-:W-:Y:S01]  /*1e9d0*/  FADD.FTZ R37, -R233, R222 ;  /* 0x000000dee9257221 */ /* 0x000fe20000010100 */
[C---:B------:R-:W-:Y:S01]  /*1e9e0*/  FMUL.FTZ R233, R232.reuse, R28 ;  /* 0x0000001ce8e97220 */ /* 0x040fe20000410000 */
[C---:B------:R-:W-:Y:S01]  /*1e9f0*/  FMUL.FTZ R42, R232.reuse, R32 ;  /* 0x00000020e82a7220 */ /* 0x040fe20000410000 */
[----:B------:R-:W-:Y:S01]  /*1ea00*/  FFMA.FTZ R21, R77, R34, R157 ;  /* 0x000000224d157223 */ /* 0x000fe2000001009d */
[----:B------:R-:W-:Y:S01]  /*1ea10*/  FMUL.FTZ R35, R232, R35 ;  /* 0x00000023e8237220 */ /* 0x000fe20000410000 */
[----:B------:R-:W-:Y:S01]  /*1ea20*/  FFMA.FTZ R28, R106, R233, R186 ;  /* 0x000000e96a1c7223 */ /* 0x000fe200000100ba */
[C---:B------:R-:W-:Y:S01]  /*1ea30*/  FMUL.FTZ R32, R232.reuse, R217 ;  /* 0x000000d9e8207220 */ /* 0x040fe20000410000 */
[C---:B------:R-:W-:Y:S01]  /*1ea40*/  FMUL.FTZ R34, R232.reuse, R219 ;  /* 0x000000dbe8227220 */ /* 0x040fe20000410000 */
[----:B------:R-:W-:Y:S01]  /*1ea50*/  FMUL.FTZ R31, R232, R31 ;  /* 0x0000001fe81f7220 */ /* 0x000fe20000410000 */
[-C--:B0-----:R-:W-:Y:S01]  /*1ea60*/  FFMA.FTZ R17, R115, R38.reuse, R195 ;  /* 0x0000002673117223 */ /* 0x081fe200000100c3 */
[----:B------:R-:W-:Y:S01]  /*1ea70*/  FFMA.FTZ R19, R74, R249, R154 ;  /* 0x000000f94a137223 */ /* 0x000fe2000001009a */
[----:B------:R-:W-:Y:S01]  /*1ea80*/  FFMA.FTZ R38, R75, R38, R155 ;  /* 0x000000264b267223 */ /* 0x000fe2000001009b */
[----:B------:R-:W-:Y:S01]  /*1ea90*/  FFMA.FTZ R18, R73, R36, R153 ;  /* 0x0000002449127223 */ /* 0x000fe20000010099 */
[C---:B------:R-:W-:Y:S01]  /*1eaa0*/  FMUL.FTZ R36, R232.reuse, R33 ;  /* 0x00000021e8247220 */ /* 0x040fe20000410000 */
[----:B------:R-:W-:Y:S01]  /*1eab0*/  F2FP.F16.F32.PACK_AB R15, R17, R22 ;  /* 0x00000016110f723e */ /* 0x000fe200000000ff */
[----:B------:R-:W-:Y:S01]  /*1eac0*/  FMUL.FTZ R33, R232, R20 ;  /* 0x00000014e8217220 */ /* 0x000fe20000410000 */
[----:B------:R-:W-:Y:S01]  /*1ead0*/  F2FP.F16.F32.PACK_AB R19, R38, R19 ;  /* 0x000000132613723e */ /* 0x000fe200000000ff */
[----:B------:R-:W-:Y:S01]  /*1eae0*/  FMUL.FTZ R38, R232, R26 ;  /* 0x0000001ae8267220 */ /* 0x000fe20000410000 */
[----:B------:R-:W-:Y:S01]  /*1eaf0*/  F2FP.F16.F32.PACK_AB R17, R30, R243 ;  /* 0x000000f31e11723e */ /* 0x000fe200000000ff */
        /* <DEDUP_REMOVED lines=11> */
[C---:B------:R-:W-:Y:S01]  /*1ebb0*/  FMUL.FTZ R216, R232.reuse, R221 ;  /* 0x000000dde8d87220 */ /* 0x040fe20000410000 */
[----:B------:R-:W-:Y:S01]  /*1ebc0*/  F2FP.F16.F32.PACK_AB R21, R27, R22 ;  /* 0x000000161b15723e */ /* 0x000fe200000000ff */
[C---:B------:R-:W-:Y:S01]  /*1ebd0*/  FMUL.FTZ R37, R232.reuse, R37 ;  /* 0x00000025e8257220 */ /* 0x040fe20000410000 */
[----:B------:R-:W-:Y:S01]  /*1ebe0*/  F2FP.F16.F32.PACK_AB R20, R23, R20 ;  /* 0x000000141714723e */ /* 0x000fe200000000ff */
[----:B------:R-:W-:Y:S01]  /*1ebf0*/  FMUL.FTZ R232, R232, R223 ;  /* 0x000000dfe8e87220 */ /* 0x000fe20000410000 */
[----:B------:R-:W-:Y:S01]  /*1ec00*/  F2FP.F16.F32.PACK_AB R22, R29, R26 ;  /* 0x0000001a1d16723e */ /* 0x000fe200000000ff */
[----:B------:R-:W-:Y:S01]  /*1ec10*/  IMAD.WIDE.U32 R26, R238, 0x10, R40 ;  /* 0x00000010ee1a7825 */ /* 0x000fe200078e0028 */
[----:B------:R-:W-:-:S03]  /*1ec20*/  F2FP.F16.F32.PACK_AB R23, R235, R28 ;  /* 0x0000001ceb17723e */ /* 0x000fc600000000ff */
        /* <DEDUP_REMOVED lines=13> */
[----:B------:R-:W-:Y:S01]  /*1ed00*/  IMAD.WIDE.U32 R24, R239, 0x10, R24 ;  /* 0x00000010ef187825 */ /* 0x000fe200078e0018 */
[----:B------:R-:W-:-:S03]  /*1ed10*/  SEL R235, RZ, 0x1, P1 ;  /* 0x00000001ffeb7807 */ /* 0x000fc60000800000 */
[----:B0-----:R-:W-:Y:S01]  /*1ed20*/  FFMA.FTZ R26, R100, R35, R180 ;  /* 0x00000023641a7223 */ /* 0x001fe200000100b4 */
[----:B------:R-:W-:Y:S01]  /*1ed30*/  FFMA.FTZ R27, R57, R216, R137 ;  /* 0x000000d8391b7223 */ /* 0x000fe20000010089 */
[----:B------:R-:W-:Y:S01]  /*1ed40*/  F2FP.F16.F32.PACK_AB R15, R42, R233 ;  /* 0x000000e92a0f723e */ /* 0x000fe200000000ff */
[----:B-1----:R-:W-:Y:S01]  /*1ed50*/  FFMA.FTZ R17, R101, R32, R181 ;  /* 0x0000002065117223 */ /* 0x002fe200000100b5 */
[-C--:B------:R-:W-:Y:S01]  /*1ed60*/  FFMA.FTZ R18, R103, R34.reuse, R183 ;  /* 0x0000002267127223 */ /* 0x080fe200000100b7 */
[----:B------:R-:W-:Y:S01]  /*1ed70*/  FFMA.FTZ R19, R96, R31, R176 ;  /* 0x0000001f60137223 */ /* 0x000fe200000100b0 */
[----:B------:R-:W-:Y:S01]  /*1ed80*/  FFMA.FTZ R34, R63, R34, R143 ;  /* 0x000000223f227223 */ /* 0x000fe2000001008f */
[----:B--2---:R-:W-:Y:S01]  /*1ed90*/  FFMA.FTZ R20, R97, R216, R177 ;  /* 0x000000d861147223 */ /* 0x004fe200000100b1 */
[----:B------:R-:W-:Y:S01]  /*1eda0*/  F2FP.F16.F32.PACK_AB R16, R17, R26 ;  /* 0x0000001a1110723e */ /* 0x000fe200000000ff */
[----:B------:R-:W-:Y:S01]  /*1edb0*/  FFMA.FTZ R17, R102, R251, R182 ;  /* 0x000000fb66117223 */ /* 0x000fe200000100b6 */
[-C--:B------:R-:W-:Y:S01]  /*1edc0*/  FFMA.FTZ R21, R98, R37.reuse, R178 ;  /* 0x0000002562157223 */ /* 0x080fe200000100b2 */
[-C--:B------:R-:W-:Y:S01]  /*1edd0*/  FFMA.FTZ R22, R99, R232.reuse, R179 ;  /* 0x000000e863167223 */ /* 0x080fe200000100b3 */
[----:B------:R-:W-:Y:S01]  /*1ede0*/  SHF.L.U32 R26, R237, 0x4, RZ ;  /* 0x00000004ed1a7819 */ /* 0x000fe200000006ff */
[----:B------:R-:W-:Y:S01]  /*1edf0*/  FFMA.FTZ R23, R58, R37, R138 ;  /* 0x000000253a177223 */ /* 0x000fe2000001008a */
[----:B------:R-:W-:Y:S01]  /*1ee00*/  F2FP.F16.F32.PACK_AB R17, R18, R17 ;  /* 0x000000111211723e */ /* 0x000fe200000000ff */
[----:B------:R-:W-:Y:S01]  /*1ee10*/  FFMA.FTZ R232, R59, R232, R139 ;  /* 0x000000e83be87223 */ /* 0x000fe2000001008b */
[----:B------:R-:W-:Y:S01]  /*1ee20*/  F2FP.F16.F32.PACK_AB R18, R20, R19 ;  /* 0x000000131412723e */ /* 0x000fe200000000ff */
[----:B------:R-:W-:Y:S01]  /*1ee30*/  FFMA.FTZ R20, R60, R35, R140 ;  /* 0x000000233c147223 */ /* 0x000fe2000001008c */
[----:B------:R-:W-:Y:S01]  /*1ee40*/  F2FP.F16.F32.PACK_AB R19, R22, R21 ;  /* 0x000000151613723e */ /* 0x000fe200000000ff */
[----:B------:R-:W-:Y:S01]  /*1ee50*/  FFMA.FTZ R22, R56, R31, R136 ;  /* 0x0000001f38167223 */ /* 0x000fe20000010088 */
[----:B------:R-:W-:Y:S01]  /*1ee60*/  SHF.R.U32.HI R237, RZ, 0x1c, R237 ;  /* 0x0000001cffed7819 */ /* 0x000fe200000116ed */
[----:B------:R-:W-:Y:S01]  /*1ee70*/  FFMA.FTZ R21, R62, R251, R142 ;  /* 0x000000fb3e157223 */ /* 0x000fe2000001008e */
[C---:B------:R-:W-:Y:S01]  /*1ee80*/  IADD3 R28, P2, R26.reuse, UR14, RZ ;  /* 0x0000000e1a1c7c10 */ /* 0x040fe2000ff5e0ff */
[----:B------:R-:W-:Y:S01]  /*1ee90*/  FFMA.FTZ R31, R61, R32, R141 ;  /* 0x000000203d1f7223 */ /* 0x000fe2000001008d */
[----:B------:R-:W-:-:S02]  /*1eea0*/  IADD3 R26, P3, R26, UR16, RZ ;  /* 0x000000101a1a7c10 */ /* 0x000fc4000ff7e0ff */
[----:B------:R-:W-:Y:S02]  /*1eeb0*/  F2FP.F16.F32.PACK_AB R14, R38, R33 ;  /* 0x00000021260e723e */ /* 0x000fe400000000ff */
[----:B------:R-:W-:Y:S02]  /*1eec0*/  F2FP.F16.F32.PACK_AB R13, R36, R43 ;  /* 0x0000002b240d723e */ /* 0x000fe400000000ff */
[----:B------:R-:W-:Y:S02]  /*1eed0*/  F2FP.F16.F32.PACK_AB R12, R30, R39 ;  /* 0x000000271e0c723e */ /* 0x000fe400000000ff */
[----:B------:R-:W-:Y:S02]  /*1eee0*/  F2FP.F16.F32.PACK_AB R22, R27, R22 ;  /* 0x000000161b16723e */ /* 0x000fe400000000ff */
[----:B------:R-:W-:Y:S01]  /*1eef0*/  IADD3.X R29, R237, UR15, RZ, P2, !PT ;  /* 0x0000000fed1d7c10 */ /* 0x000fe200097fe4ff */
[----:B------:R0:W-:Y:S01]  /*1ef00*/  STG.E.128 desc[UR4][R24.64], R12 ;  /* 0x0000000c18007986 */ /* 0x0001e2000c101d04 */
[----:B------:R-:W-:-:S02]  /*1ef10*/  F2FP.F16.F32.PACK_AB R23, R232, R23 ;  /* 0x00000017e817723e */ /* 0x000fc400000000ff */
[----:B------:R-:W-:Y:S01]  /*1ef20*/  F2FP.F16.F32.PACK_AB R21, R34, R21 ;  /* 0x000000152215723e */ /* 0x000fe200000000ff */
[----:B------:R0:W-:Y:S01]  /*1ef30*/  STG.E.128 desc[UR4][R28.64], R16 ;  /* 0x000000101c007986 */ /* 0x0001e2000c101d04 */
[----:B------:R-:W-:Y:S02]  /*1ef40*/  IADD3.X R27, R237, UR17, RZ, P3, !PT ;  /* 0x00000011ed1b7c10 */ /* 0x000fe40009ffe4ff */
[----:B------:R-:W-:Y:S02]  /*1ef50*/  F2FP.F16.F32.PACK_AB R20, R31, R20 ;  /* 0x000000141f14723e */ /* 0x000fe400000000ff */
[----:B------:R-:W-:-:S03]  /*1ef60*/  ISETP.GE.AND P2, PT, R230, UR19, PT ;  /* 0x00000013e6007c0c */ /* 0x000fc6000bf46270 */
[----:B------:R0:W-:Y:S10]  /*1ef70*/  STG.E.128 desc[UR4][R26.64], R20 ;  /* 0x000000141a007986 */ /* 0x0001f4000c101d04 */
[----:B------:R-:W-:Y:S05]  /*1ef80*/  @!P2 BRA `(.L_x_24960) ;  /* 0xfffffe1c0050a947 */ /* 0x000fea000383ffff */
[----:B------:R-:W-:Y:S05]  /*1ef90*/  EXIT ;  /* 0x000000000000794d */ /* 0x000fea0003800000 */
.L_x_24959:
[----:B0-----:R-:W-:Y:S01]  /*1efa0*/  HFMA2.MMA R235, -RZ, RZ, 0, 1.847743988037109375e-06 ;  /* 0x0000001fffeb7435 */ /* 0x001fe200000001ff */
[----:B------:R-:W-:Y:S01]  /*1efb0*/  MOV R251, R250 ;  /* 0x000000fa00fb7202 */ /* 0x000fe20000000f00 */
[----:B------:R-:W-:Y:S02]  /*1efc0*/  IMAD.MOV.U32 R234, RZ, RZ, 0x1 ;  /* 0x00000001ffea7424 */ /* 0x000fe400078e00ff */
[----:B------:R-:W-:-:S07]  /*1efd0*/  IMAD.MOV.U32 R242, RZ, RZ, -0x1 ;  /* 0xfffffffffff27424 */ /* 0x000fce00078e00ff */
[----:B------:R-:W-:Y:S05]  /*1efe0*/  WARPSYNC.COLLECTIVE R242, `(.L_x_24961) ;  /* 0x00000000f2087348 */ /* 0x000fea0003c00000 */
[----:B------:R0:W1:Y:S02]  /*1eff0*/  SHFL.BFLY P3, R252, R251, R234, R235 ;  /* 0x0c0000eafbfc7389 */ /* 0x00006400000600eb */
[----:B01----:R-:W-:Y:S01]  /*1f000*/  ENDCOLLECTIVE ;  /* 0x000000000000791b */ /* 0x003fe20003800000 */
.L_x_24961:
[----:B------:R-:W-:Y:S01]  /*1f010*/  HFMA2.MMA R234, -RZ, RZ, 0, 1.1920928955078125e-07 ;  /* 0x00000002ffea7435 */ /* 0x000fe200000001ff */
[----:B------:R-:W-:-:S05]  /*1f020*/  MOV R233, R252 ;  /* 0x000000fc00e97202 */ /* 0x000fca0000000f00 */
[----:B------:R-:W-:-:S04]  /*1f030*/  FADD.FTZ R243, R250, R233 ;  /* 0x000000e9faf37221 */ /* 0x000fc80000010000 */
[----:B------:R-:W-:-:S07]  /*1f040*/  IMAD.MOV.U32 R251, RZ, RZ, R243 ;  /* 0x000000fffffb7224 */ /* 0x000fce00078e00f3 */
[----:B------:R-:W-:Y:S05]  /*1f050*/  WARPSYNC.COLLECTIVE R242, `(.L_x_24962) ;  /* 0x00000000f2087348 */ /* 0x000fea0003c00000 */
[----:B------:R0:W1:Y:S02]  /*1f060*/  SHFL.BFLY P3, R252, R251, R234, R235 ;  /* 0x0c0000eafbfc7389 */ /* 0x00006400000600eb */
[----:B01----:R-:W-:Y:S01]  /*1f070*/  ENDCOLLECTIVE ;  /* 0x000000000000791b */ /* 0x003fe20003800000 */
.L_x_24962:
[----:B------:R-:W-:Y:S02]  /*1f080*/  IMAD.MOV.U32 R234, RZ, RZ, 0x4 ;  /* 0x00000004ffea7424 */ /* 0x000fe400078e00ff */
[----:B------:R-:W-:-:S04]  /*1f090*/  IMAD.MOV.U32 R232, RZ, RZ, R252 ;  /* 0x000000ffffe87224 */ /* 0x000fc800078e00fc */
[----:B------:R-:W-:-:S05]  /*1f0a0*/  FADD.FTZ R244, R243, R232 ;  /* 0x000000e8f3f47221 */ /* 0x000fca0000010000 */
[----:B------:R-:W-:-:S07]  /*1f0b0*/  MOV R251, R244 ;  /* 0x000000f400fb7202 */ /* 0x000fce0000000f00 */
[----:B------:R-:W-:Y:S05]  /*1f0c0*/  WARPSYNC.COLLECTIVE R242, `(.L_x_24963) ;  /* 0x00000000f2087348 */ /* 0x000fea0003c00000 */
[----:B------:R0:W1:Y:S02]  /*1f0d0*/  SHFL.BFLY P3, R252, R251, R234, R235 ;  /* 0x0c0000eafbfc7389 */ /* 0x00006400000600eb */
[----:B01----:R-:W-:Y:S01]  /*1f0e0*/  ENDCOLLECTIVE ;  /* 0x000000000000791b */ /* 0x003fe20003800000 */
.L_x_24963:
[----:B------:R-:W-:Y:S01]  /*1f0f0*/  HFMA2.MMA R234, -RZ, RZ, 0, 4.76837158203125e-07 ;  /* 0x00000008ffea7435 */ /* 0x000fe200000001ff */
[----:B------:R-:W-:-:S05]  /*1f100*/  MOV R233, R252 ;  /* 0x000000fc00e97202 */ /* 0x000fca0000000f00 */
[----:B------:R-:W-:-:S04]  /*1f110*/  FADD.FTZ R245, R244, R233 ;  /* 0x000000e9f4f57221 */ /* 0x000fc80000010000 */
[----:B------:R-:W-:-:S07]  /*1f120*/  IMAD.MOV.U32 R251, RZ, RZ, R245 ;  /* 0x000000fffffb7224 */ /* 0x000fce00078e00f5 */
[----:B------:R-:W-:Y:S05]  /*1f130*/  WARPSYNC.COLLECTIVE R242, `(.L_x_24964) ;  /* 0x00000000f2087348 */ /* 0x000fea0003c00000 */
[----:B------:R0:W1:Y:S02]  /*1f140*/  SHFL.BFLY P3, R252, R251, R234, R235 ;  /* 0x0c0000eafbfc7389 */ /* 0x00006400000600eb */
[----:B01----:R-:W-:Y:S01]  /*1f150*/  ENDCOLLECTIVE ;  /* 0x000000000000791b */ /* 0x003fe20003800000 */
.L_x_24964:
[----:B------:R-:W-:Y:S02]  /*1f160*/  IMAD.MOV.U32 R234, RZ, RZ, 0x10 ;  /* 0x00000010ffea7424 */ /* 0x000fe400078e00ff */
[----:B------:R-:W-:-:S04]  /*1f170*/  IMAD.MOV.U32 R232, RZ, RZ, R252 ;  /* 0x000000ffffe87224 */ /* 0x000fc800078e00fc */
[----:B------:R-:W-:-:S05]  /*1f180*/  FADD.FTZ R249, R245, R232 ;  /* 0x000000e8f5f97221 */ /* 0x000fca0000010000 */
[----:B------:R-:W-:-:S07]  /*1f190*/  MOV R251, R249 ;  /* 0x000000f900fb7202 */ /* 0x000fce0000000f00 */
[----:B------:R-:W-:Y:S05]  /*1f1a0*/  WARPSYNC.COLLECTIVE R242, `(.L_x_24965) ;  /* 0x00000000f2087348 */ /* 0x000fea0003c00000 */
[----:B------:R0:W1:Y:S02]  /*1f1b0*/  SHFL.BFLY P3, R252, R251, R234, R235 ;  /* 0x0c0000eafbfc7389 */ /* 0x00006400000600eb */
[----:B01----:R-:W-:Y:S01]  /*1f1c0*/  ENDCOLLECTIVE ;  /* 0x000000000000791b */ /* 0x003fe20003800000 */
.L_x_24965:
        /* <DEDUP_REMOVED lines=88> */
.L_x_24966:
[----:B------:R-:W-:Y:S02]  /*1f750*/  IMAD.MOV.U32 R234, RZ, RZ, 0x2 ;  /* 0x00000002ffea7424 */ /* 0x000fe400078e00ff */
[----:B------:R-:W-:-:S04]  /*1f760*/  IMAD.MOV.U32 R244, RZ, RZ, R252 ;  /* 0x000000fffff47224 */ /* 0x000fc800078e00fc */
[----:B------:R-:W-:-:S05]  /*1f770*/  FADD.FTZ R244, R233, R244 ;  /* 0x000000f4e9f47221 */ /* 0x000fca0000010000 */
[----:B------:R-:W-:-:S07]  /*1f780*/  MOV R251, R244 ;  /* 0x000000f400fb7202 */ /* 0x000fce0000000f00 */
[----:B------:R-:W-:Y:S05]  /*1f790*/  WARPSYNC.COLLECTIVE R242, `(.L_x_24967) ;  /* 0x00000000f2087348 */ /* 0x000fea0003c00000 */
[----:B------:R0:W1:Y:S02]  /*1f7a0*/  SHFL.BFLY P3, R252, R251, R234, R235 ;  /* 0x0c0000eafbfc7389 */ /* 0x00006400000600eb */
[----:B01----:R-:W-:Y:S01]  /*1f7b0*/  ENDCOLLECTIVE ;  /* 0x000000000000791b */ /* 0x003fe20003800000 */
.L_x_24967:
[----:B------:R-:W-:Y:S01]  /*1f7c0*/  HFMA2.MMA R234, -RZ, RZ, 0, 2.384185791015625e-07 ;  /* 0x00000004ffea7435 */ /* 0x000fe200000001ff */
[----:B------:R-:W-:-:S05]  /*1f7d0*/  MOV R243, R252 ;  /* 0x000000fc00f37202 */ /* 0x000fca0000000f00 */
[----:B------:R-:W-:-:S04]  /*1f7e0*/  FADD.FTZ R243, R244, R243 ;  /* 0x000000f3f4f37221 */ /* 0x000fc80000010000 */
[----:B------:R-:W-:-:S07]  /*1f7f0*/  IMAD.MOV.U32 R251, RZ, RZ, R243 ;  /* 0x000000fffffb7224 */ /* 0x000fce00078e00f3 */
[----:B------:R-:W-:Y:S05]  /*1f800*/  WARPSYNC.COLLECTIVE R242, `(.L_x_24968) ;  /* 0x00000000f2087348 */ /* 0x000fea0003c00000 */
[----:B------:R0:W1:Y:S02]  /*1f810*/  SHFL.BFLY P3, R252, R251, R234, R235 ;  /* 0x0c0000eafbfc7389 */ /* 0x00006400000600eb */
[----:B01----:R-:W-:Y:S01]  /*1f820*/  ENDCOLLECTIVE ;  /* 0x000000000000791b */ /* 0x003fe20003800000 */
.L_x_24968:
[----:B------:R-:W-:Y:S02]  /*1f830*/  IMAD.MOV.U32 R234, RZ, RZ, 0x8 ;  /* 0x00000008ffea7424 */ /* 0x000fe400078e00ff */
[----:B------:R-:W-:-:S04]  /*1f840*/  IMAD.MOV.U32 R250, RZ, RZ, R252 ;  /* 0x000000fffffa7224 */ /* 0x000fc800078e00fc */
[----:B------:R-:W-:-:S05]  /*1f850*/  FADD.FTZ R250, R243, R250 ;  /* 0x000000faf3fa7221 */ /* 0x000fca0000010000 */
[----:B------:R-:W-:-:S07]  /*1f860*/  MOV R251, R250 ;  /* 0x000000fa00fb7202 */ /* 0x000fce0000000f00 */
[----:B------:R-:W-:Y:S05]  /*1f870*/  WARPSYNC.COLLECTIVE R242, `(.L_x_24969) ;  /* 0x00000000f2087348 */ /* 0x000fea0003c00000 */
[----:B------:R0:W1:Y:S02]  /*1f880*/  SHFL.BFLY P3, R252, R251, R234, R235 ;  /* 0x0c0000eafbfc7389 */ /* 0x00006400000600eb */
[----:B01----:R-:W-:Y:S01]  /*1f890*/  ENDCOLLECTIVE ;  /* 0x000000000000791b */ /* 0x003fe20003800000 */
.L_x_24969:
[----:B------:R-:W-:Y:S01]  /*1f8a0*/  HFMA2.MMA R234, -RZ, RZ, 0, 9.5367431640625e-07 ;  /* 0x00000010ffea7435 */ /* 0x000fe200000001ff */
[----:B------:R-:W-:-:S05]  /*1f8b0*/  MOV R245, R252 ;  /* 0x000000fc00f57202 */ /* 0x000fca0000000f00 */
[----:B------:R-:W-:-:S04]  /*1f8c0*/  FADD.FTZ R245, R250, R245 ;  /* 0x000000f5faf57221 */ /* 0x000fc80000010000 */
[----:B------:R-:W-:-:S07]  /*1f8d0*/  IMAD.MOV.U32 R251, RZ, RZ, R245 ;  /* 0x000000fffffb7224 */ /* 0x000fce00078e00f5 */
[----:B------:R-:W-:Y:S05]  /*1f8e0*/  WARPSYNC.COLLECTIVE R242, `(.L_x_24970) ;  /* 0x00000000f2087348 */ /* 0x000fea0003c00000 */
[----:B------:R0:W1:Y:S02]  /*1f8f0*/  SHFL.BFLY P3, R252, R251, R234, R235 ;  /* 0x0c0000eafbfc7389 */ /* 0x00006400000600eb */
[----:B01----:R-:W-:Y:S01]  /*1f900*/  ENDCOLLECTIVE ;  /* 0x000000000000791b */ /* 0x003fe20003800000 */
.L_x_24970:
[----:B------:R-:W-:Y:S05]  /*1f910*/  BRA `(.L_x_24971) ;  /* 0xffffffe000d47947 */ /* 0x000fea000383ffff */
.L_x_24972:
        /* <DEDUP_REMOVED lines=14> */
.L_x_33561:


//--------------------- .text._ZN10layer_norm31ln_parallel_residual_fwd_kernelINS_13Kernel_traitsIf6__halffS2_fjLj5120ELj1ELj1ELj4ELj16ENS_18Kernel_traits_baseILj5120EfS2_fS2_fjLj128EEEEELb1ELb1ELb0EEEvNS_9FwdParamsE --------------------------
	.section	.text._ZN10layer_norm31ln_parallel_residual_fwd_kernelINS_13Kernel_traitsIf6__halffS2_fjLj5120ELj1ELj1ELj4ELj16ENS_18Kernel_traits_baseILj5120EfS2_fS2_fjLj128EEEEELb1ELb1ELb0EEEvNS_9FwdParamsE,"ax",@progbits
	.align	128
        .global         _ZN10layer_norm31ln_parallel_residual_fwd_kernelINS_13Kernel_traitsIf6__halffS2_fjLj5120ELj1ELj1ELj4ELj16ENS_18Kernel_traits_baseILj5120EfS2_fS2_fjLj128EEEEELb1ELb1ELb0EEEvNS_9FwdParamsE
        .type           _ZN10layer_norm31ln_parallel_residual_fwd_kernelINS_13Kernel_traitsIf6__halffS2_fjLj5120ELj1ELj1ELj4ELj16ENS_18Kernel_traits_baseILj5120EfS2_fS2_fjLj128EEEEELb1ELb1ELb0EEEvNS_9FwdParamsE,@function
        .size           _ZN10layer_norm31ln_parallel_residual_fwd_kernelINS_13Kernel_traitsIf6__halffS2_fjLj5120ELj1ELj1ELj4ELj16ENS_18Kernel_traits_baseILj5120EfS2_fS2_fjLj128EEEEELb1ELb1ELb0EEEvNS_9FwdParamsE,(.L_x_33562 - _ZN10layer_norm31ln_parallel_residual_fwd_kernelINS_13Kernel_traitsIf6__halffS2_fjLj5120ELj1ELj1ELj4ELj16ENS_18Kernel_traits_baseILj5120EfS2_fS2_fjLj128EEEEELb1ELb1ELb0EEEvNS_9FwdParamsE)
        .other          _ZN10layer_norm31ln_parallel_residual_fwd_kernelINS_13Kernel_traitsIf6__halffS2_fjLj5120ELj1ELj1ELj4ELj16ENS_18Kernel_traits_baseILj5120EfS2_fS2_fjLj128EEEEELb1ELb1ELb0EEEvNS_9FwdParamsE,@"STO_CUDA_ENTRY STV_DEFAULT"
_ZN10layer_norm31ln_parallel_residual_fwd_kernelINS_13Kernel_traitsIf6__halffS2_fjLj5120ELj1ELj1ELj4ELj16ENS_18Kernel_traits_baseILj5120EfS2_fS2_fjLj128EEEEELb1ELb1ELb0EEEvNS_9FwdParamsE:
.text._ZN10layer_norm31ln_parallel_residual_fwd_kernelINS_13Kernel_traitsIf6__halffS2_fjLj5120ELj1ELj1ELj4ELj16ENS_18Kernel_traits_baseILj5120EfS2_fS2_fjLj128EEEEELb1ELb1ELb0EEEvNS_9FwdParamsE:
        /* <DEDUP_REMOVED lines=20> */
[----:B------:R-:W-:-:S04]  /*0140*/  MOV R73, R138 ;  /* 0x0000008a00497202 */ /* 0x000fc80000000f00 */
[----:B------:R-:W-:Y:S02]  /*0150*/  LOP3.LUT R139, R73, 0x7f, RZ, 0x3c, !PT ;  /* 0x0000007f498b7812 */ /* 0x000fe400078e3cff */
        /* <DEDUP_REMOVED lines=24> */
[----:B------:R-:W-:Y:S01]  /*02e0*/  UIADD3 UR25, UR7, 0x32370b8f, URZ ;  /* 0x32370b8f07197890 */ /* 0x000fe2000fffe03f */
[----:B-1----:R-:W-:Y:S02]  /*02f0*/  SHF.R.S32.HI R0, RZ, 0x1f, R13 ;  /* 0x0000001fff007819 */ /* 0x002fe4000001140d */
[----:B------:R-:W-:Y:S01]  /*0300*/  LOP3.LUT R10, R5, UR23, R8, 0x96, !PT ;  /* 0x00000017050a7c12 */ /* 0x000fe2000f8e9608 */
[----:B------:R-:W-:Y:S01]  /*0310*/  IMAD.WIDE.U32 R8, R9, -0x2daee0ad, RZ ;  /* 0xd2511f5309087825 */ /* 0x000fe200078e00ff */
[----:B------:R-:W-:Y:S01]  /*0320*/  LEA.HI R0, R0, R13, RZ, 0x3 ;  /* 0x0000000d00007211 */ /* 0x000fe200078f18ff */
[----:B------:R-:W-:Y:S02]  /*0330*/  UIADD3 UR24, UR6, -0x255992d5, URZ ;  /* 0xdaa66d2b06187890 */ /* 0x000fe4000fffe03f */
[----:B------:R-:W-:Y:S01]  /*0340*/  IMAD.WIDE.U32 R10, R10, -0x326172a9, RZ ;  /* 0xcd9e8d570a0a7825 */ /* 0x000fe200078e00ff */
[----:B------:R-:W-:-:S02]  /*0350*/  LOP3.LUT R7, R9, UR25, R4, 0x96, !PT ;  /* 0x0000001909077c12 */ /* 0x000fc4000f8e9604 */
[----:B------:R-:W-:Y:S01]  /*0360*/  LEA.HI.SX32 R139, R0, R139, 0x1d ;  /* 0x0000008b008b7211 */ /* 0x000fe200078feaff */
[----:B------:R-:W-:Y:S01]  /*0370*/  UIADD3 UR26, UR6, 0x78dde6e4, URZ ;  /* 0x78dde6e4061a7890 */ /* 0x000fe2000fffe03f */
[----:B------:R-:W-:Y:S01]  /*0380*/  LOP3.LUT R4, R11, UR24, R6, 0x96, !PT ;  /* 0x000000180b047c12 */ /* 0x000fe2000f8e9606 */
[----:B------:R-:W-:Y:S01]  /*0390*/  IMAD.WIDE.U32 R6, R7, -0x326172a9, RZ ;  /* 0xcd9e8d5707067825 */ /* 0x000fe200078e00ff */
[----:B------:R-:W-:Y:S01]  /*03a0*/  LOP3.LUT P6, RZ, R139, 0xffffff80, RZ, 0xc0, !PT ;  /* 0xffffff808bff7812 */ /* 0x000fe200078cc0ff */
[----:B------:R-:W-:Y:S02]  /*03b0*/  UIADD3 UR27, UR7, -0x126145ec, URZ ;  /* 0xed9eba14071b7890 */ /* 0x000fe4000fffe03f */
[----:B------:R-:W-:Y:S01]  /*03c0*/  IMAD.WIDE.U32 R4, R4, -0x2daee0ad, RZ ;  /* 0xd2511f5304047825 */ /* 0x000fe200078e00ff */
[----:B------:R-:W-:Y:S01]  /*03d0*/  LOP3.LUT R9, R7, UR26, R10, 0x96, !PT ;  /* 0x0000001a07097c12 */ /* 0x000fe2000f8e960a */
[----:B------:R-:W-:Y:S01]  /*03e0*/  UIADD3 UR29, UR7, -0x56f99767, URZ ;  /* 0xa9066899071d7890 */ /* 0x000fe2000fffe03f */
[----:B------:R-:W-:-:S02]  /*03f0*/  ISETP.GE.U32.AND P5, PT, R139, 0x100, PT ;  /* 0x000001008b00780c */ /* 0x000fc40003fa6070 */
[----:B------:R-:W-:Y:S01]  /*0400*/  LOP3.LUT R10, R5, UR27, R8, 0x96, !PT ;  /* 0x0000001b050a7c12 */ /* 0x000fe2000f8e9608 */
[----:B------:R-:W-:Y:S01]  /*0410*/  IMAD.WIDE.U32 R8, R9, -0x2daee0ad, RZ ;  /* 0xd2511f5309087825 */ /* 0x000fe200078e00ff */
[----:B------:R-:W-:-:S03]  /*0420*/  UIADD3 UR28, UR6, 0x1715609d, URZ ;  /* 0x1715609d061c7890 */ /* 0x000fc6000fffe03f */
[----:B------:R-:W-:Y:S01]  /*0430*/  @P6 LOP3.LUT R164, R164, 0x20, RZ, 0xfc, !PT ;  /* 0x00000020a4a46812 */ /* 0x000fe200078efcff */
[----:B------:R-:W-:Y:S01]  /*0440*/  IMAD.WIDE.U32 R10, R10, -0x326172a9, RZ ;  /* 0xcd9e8d570a0a7825 */ /* 0x000fe200078e00ff */
[----:B------:R-:W-:Y:S02]  /*0450*/  LOP3.LUT R7, R9, UR29, R4, 0x96, !PT ;  /* 0x0000001d09077c12 */ /* 0x000fe4000f8e9604 */
[----:B------:R-:W-:Y:S02]  /*0460*/  ISETP.GE.U32.AND P4, PT, R139, 0x180, PT ;  /* 0x000001808b00780c */ /* 0x000fe40003f86070 */
[----:B------:R-:W-:Y:S01]  /*0470*/  LOP3.LUT R164, R164, 0xfffffdff, RZ, 0xc0, !PT ;  /* 0xfffffdffa4a47812 */ /* 0x000fe200078ec0ff */
[----:B------:R-:W-:Y:S01]  /*0480*/  UIADD3 UR30, UR6, -0x4ab325aa, URZ ;  /* 0xb54cda56061e7890 */ /* 0x000fe2000fffe03f */
[----:B------:R-:W-:Y:S01]  /*0490*/  LOP3.LUT R4, R11, UR28, R6, 0x96, !PT ;  /* 0x0000001c0b047c12 */ /* 0x000fe2000f8e9606 */
[----:B------:R-:W-:Y:S01]  /*04a0*/  IMAD.WIDE.U32 R6, R7, -0x326172a9, RZ ;  /* 0xcd9e8d5707067825 */ /* 0x000fe200078e00ff */
[----:B------:R-:W-:Y:S01]  /*04b0*/  @P5 LOP3.LUT R164, R164, 0x200, RZ, 0xfc, !PT ;  /* 0x00000200a4a45812 */ /* 0x000fe200078efcff */
[----:B------:R-:W-:Y:S01]  /*04c0*/  UIADD3 UR31, UR7, 0x646e171e, URZ ;  /* 0x646e171e071f7890 */ /* 0x000fe2000fffe03f */
[----:B------:R-:W-:Y:S01]  /*04d0*/  ISETP.GE.U32.AND P3, PT, R139, 0x200, PT ;  /* 0x000002008b00780c */ /* 0x000fe20003f66070 */
[----:B------:R-:W-:Y:S01]  /*04e0*/  IMAD.WIDE.U32 R4, R4, -0x2daee0ad, RZ ;  /* 0xd2511f5304047825 */ /* 0x000fe200078e00ff */
[----:B------:R-:W-:-:S02]  /*04f0*/  LOP3.LUT R88, R7, UR30, R10, 0x96, !PT ;  /* 0x0000001e07587c12 */ /* 0x000fc4000f8e960a */
[----:B------:R-:W-:Y:S01]  /*0500*/  LOP3.LUT R164, R164, 0xfffffeff, RZ, 0xc0, !PT ;  /* 0xfffffeffa4a47812 */ /* 0x000fe200078ec0ff */
[----:B------:R-:W-:Y:S01]  /*0510*/  UIADD3 UR33, UR7, 0x1fd5c5a3, URZ ;  /* 0x1fd5c5a307217890 */ /* 0x000fe2000fffe03f */
[----:B------:R-:W-:Y:S01]  /*0520*/  LOP3.LUT R8, R5, UR31, R8, 0x96, !PT ;  /* 0x0000001f05087c12 */ /* 0x000fe2000f8e9608 */
[----:B------:R-:W-:Y:S01]  /*0530*/  IMAD.WIDE.U32 R88, R88, -0x2daee0ad, RZ ;  /* 0xd2511f5358587825 */ /* 0x000fe200078e00ff */
        /* <DEDUP_REMOVED lines=11> */
[----:B------:R-:W-:Y:S02]  /*05f0*/  UIADD3 UR35, UR7, -0x24c28bd8, URZ ;  /* 0xdb3d742807237890 */ /* 0x000fe4000fffe03f */
        /* <DEDUP_REMOVED lines=22> */
.L_x_24974:
[----:B------:R-:W-:Y:S05]  /*0760*/  BSYNC B0 ;  /* 0x0000000000007941 */ /* 0x000fea0003800000 */
.L_x_24973:
[----:B------:R-:W-:Y:S04]  /*0770*/  BSSY B0, `(.L_x_24975) ;  /* 0x0000012000007945 */ /* 0x000fe80003800000 */
[----:B------:R-:W-:Y:S05]  /*0780*/  @!P5 BRA `(.L_x_24976) ;  /* 0x000000000040d947 */ /* 0x000fea0003800000 */
[----:B------:R-:W1:Y:S01]  /*0790*/  LDC.64 R24, c[0x0][0x260] ;  /* 0x00009800ff187b82 */ /* 0x000e620000000a00 */
[----:B------:R-:W-:Y:S01]  /*07a0*/  ULDC.64 UR8, c[0x0][0x2c8] ;  /* 0x0000b20000087ab9 */ /* 0x000fe20000000a00 */
[----:B0-----:R-:W-:Y:S02]  /*07b0*/  CS2R R22, SRZ ;  /* 0x0000000000167805 */ /* 0x001fe4000001ff00 */
[----:B------:R-:W-:Y:S02]  /*07c0*/  ISETP.NE.U32.AND P0, PT, RZ, UR8, PT ;  /* 0x00000008ff007c0c */ /* 0x000fe4000bf05070 */
[----:B------:R-:W-:Y:S02]  /*07d0*/  CS2R R20, SRZ ;  /* 0x0000000000147805 */ /* 0x000fe4000001ff00 */
[----:B------:R-:W-:Y:S02]  /*07e0*/  CS2R R26, SRZ ;  /* 0x00000000001a7805 */ /* 0x000fe4000001ff00 */
[----:B------:R-:W-:-:S13]  /*07f0*/  ISETP.NE.AND.EX P0, PT, RZ, UR9, PT, P0 ;  /* 0x00000009ff007c0c */ /* 0x000fda000bf05300 */
[C---:B------:R-:W-:Y:S01]  /*0800*/  @P0 LEA R36, P1, R73.reuse, UR8, 0x5 ;  /* 0x0000000849240c11 */ /* 0x040fe2000f8228ff */
[C---:B-1----:R-:W-:Y:S01]  /*0810*/  IMAD.WIDE.U32 R38, R73.reuse, 0x20, R24 ;  /* 0x0000002049267825 */ /* 0x042fe200078e0018 */
[----:B------:R-:W-:Y:S02]  /*0820*/  CS2R R24, SRZ ;  /* 0x0000000000187805 */ /* 0x000fe4000001ff00 */
[C---:B------:R-:W-:Y:S02]  /*0830*/  @P0 LEA.HI.X R37, R73.reuse, UR9, RZ, 0x5, P1 ;  /* 0x0000000949250c11 */ /* 0x040fe400088f2cff */
[----:B------:R1:W5:Y:S04]  /*0840*/  LDG.E.128 R28, desc[UR4][R38.64] ;  /* 0x00000004261c7981 */ /* 0x000368000c1e1d00 */
[----:B------:R1:W5:Y:S04]  /*0850*/  @P0 LDG.E.128 R20, desc[UR4][R36.64] ;  /* 0x0000000424140981 */ /* 0x000368000c1e1d00 */
[----:B------:R1:W5:Y:S04]  /*0860*/  @P0 LDG.E.128 R24, desc[UR4][R36.64+0x10] ;  /* 0x0000100424180981 */ /* 0x000368000c1e1d00 */
[----:B------:R1:W5:Y:S01]  /*0870*/  LDG.E.128 R32, desc[UR4][R38.64+0x10] ;  /* 0x0000100426207981 */ /* 0x000362000c1e1d00 */
[----:B------:R-:W-:-:S07]  /*0880*/  VIADD R73, R73, 0x80 ;  /* 0x0000008049497836 */ /* 0x000fce0000000000 */
.L_x_24976:
[----:B------:R-:W-:Y:S05]  /*0890*/  BSYNC B0 ;  /* 0x0000000000007941 */ /* 0x000fea0003800000 */
.L_x_24975:
[----:B------:R-:W-:Y:S04]  /*08a0*/  BSSY B0, `(.L_x_24977) ;  /* 0x0000012000007945 */ /* 0x000fe80003800000 */
[----:B------:R-:W-:Y:S05]  /*08b0*/  @!P4 BRA `(.L_x_24978) ;  /* 0x000000000040c947 */ /* 0x000fea0003800000 */
[----:B------:R-:W2:Y:S01]  /*08c0*/  LDC.64 R40, c[0x0][0x260] ;  /* 0x00009800ff287b82 */ /* 0x000ea20000000a00 */
[----:B------:R-:W-:Y:S01]  /*08d0*/  ULDC.64 UR8, c[0x0][0x2c8] ;  /* 0x0000b20000087ab9 */ /* 0x000fe20000000a00 */
[----:B-1----:R-:W-:Y:S02]  /*08e0*/  CS2R R38, SRZ ;  /* 0x0000000000267805 */ /* 0x002fe4000001ff00 */
[----:B------:R-:W-:Y:S02]  /*08f0*/  ISETP.NE.U32.AND P0, PT, RZ, UR8, PT ;  /* 0x00000008ff007c0c */ /* 0x000fe4000bf05070 */
[----:B------:R-:W-:Y:S02]  /*0900*/  CS2R R36, SRZ ;  /* 0x0000000000247805 */ /* 0x000fe4000001ff00 */
[----:B------:R-:W-:Y:S02]  /*0910*/  CS2R R42, SRZ ;  /* 0x00000000002a7805 */ /* 0x000fe4000001ff00 */
[----:B------:R-:W-:-:S13]  /*0920*/  ISETP.NE.AND.EX P0, PT, RZ, UR9, PT, P0 ;  /* 0x00000009ff007c0c */ /* 0x000fda000bf05300 */
[C---:B------:R-:W-:Y:S01]  /*0930*/  @P0 LEA R52, P1, R73.reuse, UR8, 0x5 ;  /* 0x0000000849340c11 */ /* 0x040fe2000f8228ff */
[C---:B--2---:R-:W-:Y:S01]  /*0940*/  IMAD.WIDE.U32 R54, R73.reuse, 0x20, R40 ;  /* 0x0000002049367825 */ /* 0x044fe200078e0028 */
[----:B------:R-:W-:Y:S02]  /*0950*/  CS2R R40, SRZ ;  /* 0x0000000000287805 */ /* 0x000fe4000001ff00 */
[C---:B------:R-:W-:Y:S02]  /*0960*/  @P0 LEA.HI.X R53, R73.reuse, UR9, RZ, 0x5, P1 ;  /* 0x0000000949350c11 */ /* 0x040fe400088f2cff */
[----:B------:R2:W5:Y:S04]  /*0970*/  LDG.E.128 R44, desc[UR4][R54.64] ;  /* 0x00000004362c7981 */ /* 0x000568000c1e1d00 */
[----:B------:R2:W5:Y:S04]  /*0980*/  @P0 LDG.E.128 R36, desc[UR4][R52.64] ;  /* 0x0000000434240981 */ /* 0x000568000c1e1d00 */
[----:B------:R2:W5:Y:S04]  /*0990*/  @P0 LDG.E.128 R40, desc[UR4][R52.64+0x10] ;  /* 0x0000100434280981 */ /* 0x000568000c1e1d00 */
[----:B------:R2:W5:Y:S01]  /*09a0*/  LDG.E.128 R48, desc[UR4][R54.64+0x10] ;  /* 0x0000100436307981 */ /* 0x000562000c1e1d00 */
[----:B------:R-:W-:-:S07]  /*09b0*/  VIADD R73, R73, 0x80 ;  /* 0x0000008049497836 */ /* 0x000fce0000000000 */
.L_x_24978:
[----:B------:R-:W-:Y:S05]  /*09c0*/  BSYNC B0 ;  /* 0x0000000000007941 */ /* 0x000fea0003800000 */
.L_x_24977:
[----:B------:R-:W-:Y:S04]  /*09d0*/  BSSY B0, `(.L_x_24979) ;  /* 0x0000012000007945 */ /* 0x000fe80003800000 */
[----:B------:R-:W-:Y:S05]  /*09e0*/  @!P3 BRA `(.L_x_24980) ;  /* 0x000000000040b947 */ /* 0x000fea0003800000 */
[----:B------:R-:W3:Y:S01]  /*09f0*/  LDC.64 R56, c[0x0][0x260] ;  /* 0x00009800ff387b82 */ /* 0x000ee20000000a00 */
[----:B------:R-:W-:Y:S01]  /*0a00*/  ULDC.64 UR8, c[0x0][0x2c8] ;  /* 0x0000b20000087ab9 */ /* 0x000fe20000000a00 */
[----:B--2---:R-:W-:Y:S02]  /*0a10*/  CS2R R54, SRZ ;  /* 0x0000000000367805 */ /* 0x004fe4000001ff00 */
[----:B------:R-:W-:Y:S02]  /*0a20*/  ISETP.NE.U32.AND P0, PT, RZ, UR8, PT ;  /* 0x00000008ff007c0c */ /* 0x000fe4000bf05070 */
[----:B------:R-:W-:Y:S02]  /*0a30*/  CS2R R52, SRZ ;  /* 0x0000000000347805 */ /* 0x000fe4000001ff00 */
[----:B------:R-:W-:Y:S02]  /*0a40*/  CS2R R58, SRZ ;  /* 0x00000000003a7805 */ /* 0x000fe4000001ff00 */
[----:B------:R-:W-:-:S13]  /*0a50*/  ISETP.NE.AND.EX P0, PT, RZ, UR9, PT, P0 ;  /* 0x00000009ff007c0c */ /* 0x000fda000bf05300 */
[C---:B------:R-:W-:Y:S01]  /*0a60*/  @P0 LEA R68, P1, R73.reuse, UR8, 0x5 ;  /* 0x0000000849440c11 */ /* 0x040fe2000f8228ff */
[C---:B---3--:R-:W-:Y:S01]  /*0a70*/  IMAD.WIDE.U32 R70, R73.reuse, 0x20, R56 ;  /* 0x0000002049467825 */ /* 0x048fe200078e0038 */
[----:B------:R-:W-:Y:S02]  /*0a80*/  CS2R R56, SRZ ;  /* 0x0000000000387805 */ /* 0x000fe4000001ff00 */
[C---:B------:R-:W-:Y:S02]  /*0a90*/  @P0 LEA.HI.X R69, R73.reuse, UR9, RZ, 0x5, P1 ;  /* 0x0000000949450c11 */ /* 0x040fe400088f2cff */
[----:B------:R3:W5:Y:S04]  /*0aa0*/  LDG.E.128 R60, desc[UR4][R70.64] ;  /* 0x00000004463c7981 */ /* 0x000768000c1e1d00 */
[----:B------:R3:W5:Y:S04]  /*0ab0*/  @P0 LDG.E.128 R52, desc[UR4][R68.64] ;  /* 0x0000000444340981 */ /* 0x000768000c1e1d00 */
[----:B------:R3:W5:Y:S04]  /*0ac0*/  @P0 LDG.E.128 R56, desc[UR4][R68.64+0x10] ;  /* 0x0000100444380981 */ /* 0x000768000c1e1d00 */
[----:B------:R3:W5:Y:S01]  /*0ad0*/  LDG.E.128 R64, desc[UR4][R70.64+0x10] ;  /* 0x0000100446407981 */ /* 0x000762000c1e1d00 */
[----:B------:R-:W-:-:S07]  /*0ae0*/  IADD3 R73, R73, 0x80, RZ ;  /* 0x0000008049497810 */ /* 0x000fce0007ffe0ff */
.L_x_24980:
[----:B------:R-:W-:Y:S05]  /*0af0*/  BSYNC B0 ;  /* 0x0000000000007941 */ /* 0x000fea0003800000 */
.L_x_24979:
[----:B------:R-:W-:Y:S04]  /*0b00*/  BSSY B0, `(.L_x_24981) ;  /* 0x0000011000007945 */ /* 0x000fe80003800000 */
[----:B------:R-:W-:Y:S05]  /*0b10*/  @!P2 BRA `(.L_x_24982) ;  /* 0x00000000003ca947 */ /* 0x000fea0003800000 */
[----:B------:R-:W4:Y:S01]  /*0b20*/  LDC.64 R84, c[0x0][0x260] ;  /* 0x00009800ff547b82 */ /* 0x000f220000000a00 */
[----:B------:R-:W-:Y:S01]  /*0b30*/  ULDC.64 UR8, c[0x0][0x2c8] ;  /* 0x0000b20000087ab9 */ /* 0x000fe20000000a00 */
[----:B---3--:R-:W-:Y:S02]  /*0b40*/  CS2R R70, SRZ ;  /* 0x0000000000467805 */ /* 0x008fe4000001ff00 */
[----:B------:R-:W-:Y:S02]  /*0b50*/  ISETP.NE.U32.AND P0, PT, RZ, UR8, PT ;  /* 0x00000008ff007c0c */ /* 0x000fe4000bf05070 */
[----:B------:R-:W-:Y:S02]  /*0b60*/  CS2R R68, SRZ ;  /* 0x0000000000447805 */ /* 0x000fe4000001ff00 */
[----:B------:R-:W-:Y:S02]  /*0b70*/  CS2R R74, SRZ ;  /* 0x00000000004a7805 */ /* 0x000fe4000001ff00 */
[----:B------:R-:W-:-:S13]  /*0b80*/  ISETP.NE.AND.EX P0, PT, RZ, UR9, PT, P0 ;  /* 0x00000009ff007c0c */ /* 0x000fda000bf05300 */
[C---:B------:R-:W-:Y:S01]  /*0b90*/  @P0 LEA R86, P1, R73.reuse, UR8, 0x5 ;  /* 0x0000000849560c11 */ /* 0x040fe2000f8228ff */
[----:B----4-:R-:W-:-:S03]  /*0ba0*/  IMAD.WIDE.U32 R84, R73, 0x20, R84 ;  /* 0x0000002049547825 */ /* 0x010fc600078e0054 */
[----:B------:R-:W-:Y:S02]  /*0bb0*/  @P0 LEA.HI.X R87, R73, UR9, RZ, 0x5, P1 ;  /* 0x0000000949570c11 */ /* 0x000fe400088f2cff */
[----:B------:R-:W-:Y:S01]  /*0bc0*/  CS2R R72, SRZ ;  /* 0x0000000000487805 */ /* 0x000fe2000001ff00 */
[----:B------:R4:W5:Y:S04]  /*0bd0*/  LDG.E.128 R76, desc[UR4][R84.64] ;  /* 0x00000004544c7981 */ /* 0x000968000c1e1d00 */
[----:B------:R4:W5:Y:S04]  /*0be0*/  @P0 LDG.E.128 R68, desc[UR4][R86.64] ;  /* 0x0000000456440981 */ /* 0x000968000c1e1d00 */
[----:B------:R4:W5:Y:S04]  /*0bf0*/  @P0 LDG.E.128 R72, desc[UR4][R86.64+0x10] ;  /* 0x0000100456480981 */ /* 0x000968000c1e1d00 */
[----:B------:R4:W5:Y:S02]  /*0c00*/  LDG.E.128 R80, desc[UR4][R84.64+0x10] ;  /* 0x0000100454507981 */ /* 0x000964000c1e1d00 */
.L_x_24982:
[----:B------:R-:W-:Y:S05]  /*0c10*/  BSYNC B0 ;  /* 0x0000000000007941 */ /* 0x000fea0003800000 */
.L_x_24981:
[----:B------:R-:W-:Y:S01]  /*0c20*/  ULDC UR8, c[0x0][0x214] ;  /* 0x0000850000087ab9 */ /* 0x000fe20000000800 */
[----:B------:R-:W-:Y:S02]  /*0c30*/  LOP3.LUT R91, R91, UR35, R88, 0x96, !PT ;  /* 0x000000235b5b7c12 */ /* 0x000fe4000f8e9658 */
[----:B------:R-:W-:-:S13]  /*0c40*/  ISETP.GE.AND P0, PT, R140, UR8, PT ;  /* 0x000000088c007c0c */ /* 0x000fda000bf06270 */
[----:B------:R-:W-:Y:S05]  /*0c50*/  @P0 EXIT ;  /* 0x000000000000094d */ /* 0x000fea0003800000 */
[----:B------:R-:W-:Y:S01]  /*0c60*/  SHF.R.S32.HI R0, RZ, 0x3, R0 ;  /* 0x00000003ff007819 */ /* 0x000fe20000011400 */
[C---:B----4-:R-:W-:Y:S01]  /*0c70*/  IMAD.SHL.U32 R86, R2.reuse, 0x20, RZ ;  /* 0x0000002002567824 */ /* 0x050fe200078e00ff */
[----:B------:R-:W-:Y:S01]  /*0c80*/  LOP3.LUT R85, R2, 0x60, RZ, 0xc0, !PT ;  /* 0x0000006002557812 */ /* 0x000fe200078ec0ff */
[----:B------:R-:W-:Y:S01]  /*0c90*/  IMAD R89, R90, -0x2daee0ad, RZ ;  /* 0xd2511f535a597824 */ /* 0x000fe200078e02ff */
[----:B------:R-:W-:Y:S01]  /*0ca0*/  LOP3.LUT R84, R0, 0x7f, RZ, 0xc0, !PT ;  /* 0x0000007f00547812 */ /* 0x000fe200078ec0ff */
[----:B------:R-:W-:Y:S01]  /*0cb0*/  IMAD.HI.U32 R141, R91, -0x326172a9, RZ ;  /* 0xcd9e8d575b8d7827 */ /* 0x000fe200078e00ff */
[----:B------:R-:W-:Y:S01]  /*0cc0*/  SHF.R.U32.HI R0, RZ, 0x2, R0 ;  /* 0x00000002ff007819 */ /* 0x000fe20000011600 */
[----:B------:R-:W-:Y:S01]  /*0cd0*/  HFMA2.MMA R145, -RZ, RZ, 0, 0 ;  /* 0x00000000ff917435 */ /* 0x000fe200000001ff */
[----:B------:R-:W-:Y:S01]  /*0ce0*/  VIADDMNMX R85, R84, -R85, RZ, !PT ;  /* 0x8000005554557246 */ /* 0x000fe200078001ff */
[----:B------:R-:W-:Y:S01]  /*0cf0*/  IMAD.HI.U32 R142, R148, -0x2daee0ad, RZ ;  /* 0xd2511f53948e7827 */ /* 0x000fe200078e00ff */
[----:B------:R-:W-:Y:S01]  /*0d00*/  LOP3.LUT R0, R0, 0x3fffffe0, RZ, 0xc0, !PT ;  /* 0x3fffffe000007812 */ /* 0x000fe200078ec0ff */
[----:B------:R-:W-:Y:S01]  /*0d10*/  ULDC.U8 UR10, c[0x0][0x2a0] ;  /* 0x0000a800000a7ab9 */ /* 0x000fe20000000000 */
        /* <DEDUP_REMOVED lines=9> */
[----:B------:R-:W-:Y:S01]  /*0db0*/  ULDC UR38, c[0x0][0x218] ;  /* 0x0000860000267ab9 */ /* 0x000fe20000000800 */
        /* <DEDUP_REMOVED lines=8> */
[----:B------:R4:W0:Y:S01]  /*0e40*/  MUFU.RCP R144, R85 ;  /* 0x0000005500907308 */ /* 0x0008220000001000 */
[----:B------:R-:W-:Y:S01]  /*0e50*/  IMAD.MOV.U32 R0, RZ, RZ, 0x1 ;  /* 0x00000001ff007424 */ /* 0x000fe200078e00ff */
[----:B------:R-:W-:Y:S01]  /*0e60*/  ULDC.64 UR12, c[0x0][0x238] ;  /* 0x00008e00000c7ab9 */ /* 0x000fe20000000a00 */
[----:B------:R-:W-:Y:S01]  /*0e70*/  IMAD.SHL.U32 R147, R87, 0x8, RZ ;  /* 0x0000000857937824 */ /* 0x000fe200078e00ff */
[----:B------:R-:W-:Y:S01]  /*0e80*/  ULDC.64 UR14, c[0x0][0x240] ;  /* 0x00009000000e7ab9 */ /* 0x000fe20000000a00 */
[----:B------:R-:W-:Y:S01]  /*0e90*/  ULDC.64 UR16, c[0x0][0x248] ;  /* 0x0000920000107ab9 */ /* 0x000fe20000000a00 */
[----:B------:R-:W-:-:S05]  /*0ea0*/  ULDC.64 UR18, c[0x0][0x210] ;  /* 0x0000840000127ab9 */ /* 0x000fca0000000a00 */
.L_x_25648:
[----:B------:R-:W-:Y:S01]  /*0eb0*/  IMAD R157, R140, UR38, RZ ;  /* 0x000000268c9d7c24 */ /* 0x000fe2000f8e02ff */
[----:B------:R-:W-:Y:S01]  /*0ec0*/  LOP3.LUT P0, RZ, R164, 0x20, RZ, 0xc0, !PT ;  /* 0x00000020a4ff7812 */ /* 0x000fe2000780c0ff */
[----:B------:R-:W-:Y:S03]  /*0ed0*/  BSSY B0, `(.L_x_24983) ;  /* 0x00005c0000007945 */ /* 0x000fe60003800000 */
[----:B0-----:R-:W-:-:S04]  /*0ee0*/  SHF.R.S32.HI R158, RZ, 0x1f, R157 ;  /* 0x0000001fff9e7819 */ /* 0x001fc8000001149d */
[----:B------:R-:W-:-:S04]  /*0ef0*/  LEA.HI R157, R158, R157, RZ, 0x3 ;  /* 0x0000009d9e9d7211 */ /* 0x000fc800078f18ff */
[----:B------:R-:W-:-:S05]  /*0f00*/  LEA.HI.SX32 R157, R157, R138, 0x1d ;  /* 0x0000008a9d9d7211 */ /* 0x000fca00078feaff */
[----:B------:R-:W-:Y:S01]  /*0f10*/  IMAD.MOV.U32 R158, RZ, RZ, R157 ;  /* 0x000000ffff9e7224 */ /* 0x000fe200078e009d */
[----:B-123--:R-:W-:Y:S06]  /*0f20*/  @!P0 BRA `(.L_x_24984) ;  /* 0x0000005800e88947 */ /* 0x00efec0003800000 */
[----:B----4-:R-:W4:Y:S01]  /*0f30*/  LDC.64 R84, c[0x0][0x228] ;  /* 0x00008a00ff547b82 */ /* 0x010f220000000a00 */
        /* <DEDUP_REMOVED lines=11> */
[----:B------:R-:W-:-:S04]  /*0ff0*/  @P1 LEA R158, P2, R157, R84, 0x4 ;  /* 0x000000549d9e1211 */ /* 0x000fc800078420ff */
        /* <DEDUP_REMOVED lines=14> */
.L_x_24986:
[----:B------:R-:W-:-:S07]  /*10e0*/  IMAD.MOV.U32 R162, RZ, RZ, R146 ;  /* 0x000000ffffa27224 */ /* 0x000fce00078e0092 */
.L_x_24987:
[----:B------:R-:W-:Y:S05]  /*10f0*/  BSYNC B1 ;  /* 0x0000000000017941 */ /* 0x000fea0003800000 */
.L_x_24985:
        /* <DEDUP_REMOVED lines=16> */
.L_x_24991:
[----:B------:R-:W-:Y:S05]  /*1200*/  BSYNC B2 ;  /* 0x0000000000027941 */ /* 0x000fea0003800000 */
.L_x_24990:
        /* <DEDUP_REMOVED lines=44> */
.L_x_24989:
[----:B------:R-:W-:Y:S05]  /*14d0*/  BSYNC B1 ;  /* 0x0000000000017941 */ /* 0x000fea0003800000 */
.L_x_24988:
[----:B------:R-:W0:Y:S01]  /*14e0*/  LDC R159, c[0x0][0x294] ;  /* 0x0000a500ff9f7b82 */ /* 0x000e220000000800 */
[----:B------:R-:W-:Y:S01]  /*14f0*/  HFMA2.MMA R160, -RZ, RZ, 0.1171875, 0 ;  /* 0x2f800000ffa07435 */ /* 0x000fe200000001ff */
[----:B------:R-:W-:Y:S01]  /*1500*/  I2FP.F32.U32 R87, R162 ;  /* 0x000000a200577245 */ /* 0x000fe20000201000 */
[----:B-----5:R-:W-:Y:S01]  /*1510*/  HADD2.F32 R143, -RZ, R116.H0_H0 ;  /* 0x20000074ff8f7230 */ /* 0x020fe20000004100 */
[----:B------:R-:W-:Y:S02]  /*1520*/  ISETP.NE.U32.AND P2, PT, R84, RZ, PT ;  /* 0x000000ff5400720c */ /* 0x000fe40003f45070 */
[----:B------:R-:W-:Y:S02]  /*1530*/  LOP3.LUT R164, R164, 0xffffffef, RZ, 0xc0, !PT ;  /* 0xffffffefa4a47812 */ /* 0x000fe400078ec0ff */
[----:B------:R-:W4:Y:S01]  /*1540*/  LDC R158, c[0x0][0x298] ;  /* 0x0000a600ff9e7b82 */ /* 0x000f220000000800 */
[----:B------:R-:W-:Y:S02]  /*1550*/  ISETP.NE.AND.EX P2, PT, R85, RZ, PT, P2 ;  /* 0x000000ff5500720c */ /* 0x000fe40003f45320 */
[----:B------:R-:W-:-:S05]  /*1560*/  FFMA.FTZ R86, R87, R160, 1.1641532182693481445e-10 ;  /* 0x2f00000057567423 */ /* 0x000fca00000100a0 */
[----:B0-----:R-:W-:Y:S01]  /*1570*/  FSETP.GTU.FTZ.AND P3, PT, R86, R159, PT ;  /* 0x0000009f5600720b */ /* 0x001fe20003f7c000 */
[----:B----4-:R-:W-:-:S12]  /*1580*/  FMUL.FTZ R143, R143, R158 ;  /* 0x0000009e8f8f7220 */ /* 0x010fd80000410000 */
        /* <DEDUP_REMOVED lines=8> */
.L_x_24992:
        /* <DEDUP_REMOVED lines=12> */
.L_x_24995:
[----:B------:R-:W-:-:S07]  /*16d0*/  IMAD.MOV.U32 R165, RZ, RZ, R146 ;  /* 0x000000ffffa57224 */ /* 0x000fce00078e0092 */
.L_x_24996:
[----:B------:R-:W-:Y:S05]  /*16e0*/  BSYNC B1 ;  /* 0x0000000000017941 */ /* 0x000fea0003800000 */
.L_x_24994:
        /* <DEDUP_REMOVED lines=16> */
.L_x_25000:
[----:B------:R-:W-:Y:S05]  /*17f0*/  BSYNC B2 ;  /* 0x0000000000027941 */ /* 0x000fea0003800000 */
.L_x_24999:
        /* <DEDUP_REMOVED lines=41> */
[----:B------:R-:W-:Y:S02]  /*1a90*/  LOP3.LUT R141, R143, UR36, R162, 0x96, !PT ;  /* 0x000000248f8d7c12 */ /* 0x000fe4000f8e96a2 */
[----:B------:R-:W-:Y:S01]  /*1aa0*/  LOP3.LUT R142, R87, UR37, R148, 0x96, !PT ;  /* 0x00000025578e7c12 */ /* 0x000fe2000f8e9694 */
[----:B------:R-:W-:-:S07]  /*1ab0*/  IMAD.MOV.U32 R148, RZ, RZ, R86 ;  /* 0x000000ffff947224 */ /* 0x000fce00078e0056 */
.L_x_24998:
[----:B------:R-:W-:Y:S05]  /*1ac0*/  BSYNC B1 ;  /* 0x0000000000017941 */ /* 0x000fea0003800000 */
.L_x_24997:
        /* <DEDUP_REMOVED lines=9> */
.L_x_24993:
        /* <DEDUP_REMOVED lines=12> */
.L_x_25002:
[----:B------:R-:W-:-:S07]  /*1c20*/  IMAD.MOV.U32 R161, RZ, RZ, R146 ;  /* 0x000000ffffa17224 */ /* 0x000fce00078e0092 */
.L_x_25003:
[----:B------:R-:W-:Y:S05]  /*1c30*/  BSYNC B1 ;  /* 0x0000000000017941 */ /* 0x000fea0003800000 */
.L_x_25001:
        /* <DEDUP_REMOVED lines=16> */
.L_x_25007:
[----:B------:R-:W-:Y:S05]  /*1d40*/  BSYNC B2 ;  /* 0x0000000000027941 */ /* 0x000fea0003800000 */
.L_x_25006:
        /* <DEDUP_REMOVED lines=44> */
.L_x_25005:
[----:B------:R-:W-:Y:S05]  /*2010*/  BSYNC B1 ;  /* 0x0000000000017941 */ /* 0x000fea0003800000 */
.L_x_25004:
        /* <DEDUP_REMOVED lines=14> */
.L_x_25008:
        /* <DEDUP_REMOVED lines=12> */
.L_x_25011:
[----:B------:R-:W-:-:S07]  /*21c0*/  MOV R116, R146 ;  /* 0x0000009200747202 */ /* 0x000fce0000000f00 */
.L_x_25012:
[----:B------:R-:W-:Y:S05]  /*21d0*/  BSYNC B1 ;  /* 0x0000000000017941 */ /* 0x000fea0003800000 */
.L_x_25010:
        /* <DEDUP_REMOVED lines=16> */
.L_x_25016:
[----:B------:R-:W-:Y:S05]  /*22e0*/  BSYNC B2 ;  /* 0x0000000000027941 */ /* 0x000fea0003800000 */
.L_x_25015:
        /* <DEDUP_REMOVED lines=44> */
.L_x_25014:
[----:B------:R-:W-:Y:S05]  /*25b0*/  BSYNC B1 ;  /* 0x0000000000017941 */ /* 0x000fea0003800000 */
.L_x_25013:
        /* <DEDUP_REMOVED lines=9> */
.L_x_25009:
        /* <DEDUP_REMOVED lines=12> */
.L_x_25018:
[----:B------:R-:W-:-:S07]  /*2710*/  MOV R161, R146 ;  /* 0x0000009200a17202 */ /* 0x000fce0000000f00 */
.L_x_25019:
[----:B------:R-:W-:Y:S05]  /*2720*/  BSYNC B1 ;  /* 0x0000000000017941 */ /* 0x000fea0003800000 */
.L_x_25017:
        /* <DEDUP_REMOVED lines=16> */
.L_x_25023:
[----:B------:R-:W-:Y:S05]  /*2830*/  BSYNC B2 ;  /* 0x0000000000027941 */ /* 0x000fea0003800000 */
.L_x_25022:
        /* <DEDUP_REMOVED lines=44> */
.L_x_25021:
[----:B------:R-:W-:Y:S05]  /*2b00*/  BSYNC B1 ;  /* 0x0000000000017941 */ /* 0x000fea0003800000 */
.L_x_25020:
        /* <DEDUP_REMOVED lines=14> */
.L_x_25024:
        /* <DEDUP_REMOVED lines=12> */
.L_x_25027:
[----:B------:R-:W-:-:S07]  /*2cb0*/  IMAD.MOV.U32 R151, RZ, RZ, R146 ;  /* 0x000000ffff977224 */ /* 0x000fce00078e0092 */
.L_x_25028:
[----:B------:R-:W-:Y:S05]  /*2cc0*/  BSYNC B1 ;  /* 0x0000000000017941 */ /* 0x000fea0003800000 */
.L_x_25026:
        /* <DEDUP_REMOVED lines=16> */
.L_x_25032:
[----:B------:R-:W-:Y:S05]  /*2dd0*/  BSYNC B2 ;  /* 0x0000000000027941 */ /* 0x000fea0003800000 */
.L_x_25031:
        /* <DEDUP_REMOVED lines=44> */
.L_x_25030:
[----:B------:R-:W-:Y:S05]  /*30a0*/  BSYNC B1 ;  /* 0x0000000000017941 */ /* 0x000fea0003800000 */
.L_x_25029:
        /* <DEDUP_REMOVED lines=9> */
.L_x_25025:
        /* <DEDUP_REMOVED lines=12> */
.L_x_25034:
[----:B------:R-:W-:-:S07]  /*3200*/  IMAD.MOV.U32 R161, RZ, RZ, R146 ;  /* 0x000000ffffa17224 */ /* 0x000fce00078e0092 */
.L_x_25035:
[----:B------:R-:W-:Y:S05]  /*3210*/  BSYNC B1 ;  /* 0x0000000000017941 */ /* 0x000fea0003800000 */
.L_x_25033:
        /* <DEDUP_REMOVED lines=16> */
.L_x_25039:
[----:B------:R-:W-:Y:S05]  /*3320*/  BSYNC B2 ;  /* 0x0000000000027941 */ /* 0x000fea0003800000 */
.L_x_25038:
        /* <DEDUP_REMOVED lines=44> */
.L_x_25037:
[----:B------:R-:W-:Y:S05]  /*35f0*/  BSYNC B1 ;  /* 0x0000000000017941 */ /* 0x000fea0003800000 */
.L_x_25036:
        /* <DEDUP_REMOVED lines=14> */
.L_x_25040:
        /* <DEDUP_REMOVED lines=12> */
.L_x_25043:
[----:B------:R-:W-:-:S07]  /*37a0*/  IMAD.MOV.U32 R152, RZ, RZ, R146 ;  /* 0x000000ffff987224 */ /* 0x000fce00078e0092 */
.L_x_25044:
[----:B------:R-:W-:Y:S05]  /*37b0*/  BSYNC B1 ;  /* 0x0000000000017941 */ /* 0x000fea0003800000 */
.L_x_25042:
        /* <DEDUP_REMOVED lines=16> */
.L_x_25048:
[----:B------:R-:W-:Y:S05]  /*38c0*/  BSYNC B2 ;  /* 0x0000000000027941 */ /* 0x000fea0003800000 */
.L_x_25047:
        /* <DEDUP_REMOVED lines=44> */
.L_x_25046:
[----:B------:R-:W-:Y:S05]  /*3b90*/  BSYNC B1 ;  /* 0x0000000000017941 */ /* 0x000fea0003800000 */
.L_x_25045:
        /* <DEDUP_REMOVED lines=9> */
.L_x_25041:
        /* <DEDUP_REMOVED lines=12> */
.L_x_25050:
[----:B------:R-:W-:-:S07]  /*3cf0*/  IMAD.MOV.U32 R161, RZ, RZ, R146 ;  /* 0x000000ffffa17224 */ /* 0x000fce00078e0092 */
.L_x_25051:
[----:B------:R-:W-:Y:S05]  /*3d00*/  BSYNC B1 ;  /* 0x0000000000017941 */ /* 0x000fea0003800000 */
.L_x_25049:
        /* <DEDUP_REMOVED lines=16> */
.L_x_25055:
[----:B------:R-:W-:Y:S05]  /*3e10*/  BSYNC B2 ;  /* 0x0000000000027941 */ /* 0x000fea0003800000 */
.L_x_25054:
        /* <DEDUP_REMOVED lines=44> */
.L_x_25053:
[----:B------:R-:W-:Y:S05]  /*40e0*/  BSYNC B1 ;  /* 0x0000000000017941 */ /* 0x000fea0003800000 */
.L_x_25052:
        /* <DEDUP_REMOVED lines=14> */
.L_x_25056:
        /* <DEDUP_REMOVED lines=12> */
.L_x_25059:
[----:B------:R-:W-:-:S07]  /*4290*/  MOV R153, R146 ;  /* 0x0000009200997202 */ /* 0x000fce0000000f00 */
.L_x_25060:
[----:B------:R-:W-:Y:S05]  /*42a0*/  BSYNC B1 ;  /* 0x0000000000017941 */ /* 0x000fea0003800000 */
.L_x_25058:
        /* <DEDUP_REMOVED lines=16> */
.L_x_25064:
[----:B------:R-:W-:Y:S05]  /*43b0*/  BSYNC B2 ;  /* 0x0000000000027941 */ /* 0x000fea0003800000 */
.L_x_25063:
        /* <DEDUP_REMOVED lines=44> */
.L_x_25062:
[----:B------:R-:W-:Y:S05]  /*4680*/  BSYNC B1 ;  /* 0x0000000000017941 */ /* 0x000fea0003800000 */
.L_x_25061:
        /* <DEDUP_REMOVED lines=9> */
.L_x_25057:
        /* <DEDUP_REMOVED lines=12> */
.L_x_25066:
[----:B------:R-:W-:-:S07]  /*47e0*/  MOV R161, R146 ;  /* 0x0000009200a17202 */ /* 0x000fce0000000f00 */
.L_x_25067:
[----:B------:R-:W-:Y:S05]  /*47f0*/  BSYNC B1 ;  /* 0x0000000000017941 */ /* 0x000fea0003800000 */
.L_x_25065:
        /* <DEDUP_REMOVED lines=16> */
.L_x_25071:
[----:B------:R-:W-:Y:S05]  /*4900*/  BSYNC B2 ;  /* 0x0000000000027941 */ /* 0x000fea0003800000 */
.L_x_25070:
        /* <DEDUP_REMOVED lines=44> */
.L_x_25069:
[----:B------:R-:W-:Y:S05]  /*4bd0*/  BSYNC B1 ;  /* 0x0000000000017941 */ /* 0x000fea0003800000 */
.L_x_25068:
        /* <DEDUP_REMOVED lines=12> */
.L_x_25072:
        /* <DEDUP_REMOVED lines=12> */
.L_x_25075:
[----:B------:R-:W-:-:S07]  /*4d60*/  IMAD.MOV.U32 R154, RZ, RZ, R146 ;  /* 0x000000ffff9a7224 */ /* 0x000fce00078e0092 */
.L_x_25076:
[----:B------:R-:W-:Y:S05]  /*4d70*/  BSYNC B1 ;  /* 0x0000000000017941 */ /* 0x000fea0003800000 */
.L_x_25074:
        /* <DEDUP_REMOVED lines=16> */
.L_x_25080:
[----:B------:R-:W-:Y:S05]  /*4e80*/  BSYNC B2 ;  /* 0x0000000000027941 */ /* 0x000fea0003800000 */
.L_x_25079:
        /* <DEDUP_REMOVED lines=44> */
.L_x_25078:
[----:B------:R-:W-:Y:S05]  /*5150*/  BSYNC B1 ;  /* 0x0000000000017941 */ /* 0x000fea0003800000 */
.L_x_25077:
        /* <DEDUP_REMOVED lines=9> */
.L_x_25073:
        /* <DEDUP_REMOVED lines=12> */
.L_x_25082:
[----:B------:R-:W-:-:S07]  /*52b0*/  IMAD.MOV.U32 R161, RZ, RZ, R146 ;  /* 0x000000ffffa17224 */ /* 0x000fce00078e0092 */
.L_x_25083:
[----:B------:R-:W-:Y:S05]  /*52c0*/  BSYNC B1 ;  /* 0x0000000000017941 */ /* 0x000fea0003800000 */
.L_x_25081:
        /* <DEDUP_REMOVED lines=16> */
.L_x_25087:
[----:B------:R-:W-:Y:S05]  /*53d0*/  BSYNC B2 ;  /* 0x0000000000027941 */ /* 0x000fea0003800000 */
.L_x_25086:
        /* <DEDUP_REMOVED lines=44> */
.L_x_25085:
[----:B------:R-:W-:Y:S05]  /*56a0*/  BSYNC B1 ;  /* 0x0000000000017941 */ /* 0x000fea0003800000 */
.L_x_25084:
        /* <DEDUP_REMOVED lines=12> */
.L_x_25088:
        /* <DEDUP_REMOVED lines=12> */
.L_x_25091:
[----:B------:R-:W-:-:S07]  /*5830*/  IMAD.MOV.U32 R155, RZ, RZ, R146 ;  /* 0x000000ffff9b7224 */ /* 0x000fce00078e0092 */
.L_x_25092:
[----:B------:R-:W-:Y:S05]  /*5840*/  BSYNC B1 ;  /* 0x0000000000017941 */ /* 0x000fea0003800000 */
.L_x_25090:
        /* <DEDUP_REMOVED lines=16> */
.L_x_25096:
[----:B------:R-:W-:Y:S05]  /*5950*/  BSYNC B2 ;  /* 0x0000000000027941 */ /* 0x000fea0003800000 */
.L_x_25095:
        /* <DEDUP_REMOVED lines=43> */
[----:B------:R-:W-:-:S07]  /*5c10*/  LOP3.LUT R142, R163, UR37, R166, 0x96, !PT ;  /* 0x00000025a38e7c12 */ /* 0x000fce000f8e96a6 */
.L_x_25094:
[----:B------:R-:W-:Y:S05]  /*5c20*/  BSYNC B1 ;  /* 0x0000000000017941 */ /* 0x000fea0003800000 */
.L_x_25093:
        /* <DEDUP_REMOVED lines=9> */
.L_x_25089:
        /* <DEDUP_REMOVED lines=12> */
.L_x_25098:
[----:B------:R-:W-:-:S07]  /*5d80*/  IMAD.MOV.U32 R165, RZ, RZ, R146 ;  /* 0x000000ffffa57224 */ /* 0x000fce00078e0092 */
.L_x_25099:
[----:B------:R-:W-:Y:S05]  /*5d90*/  BSYNC B1 ;  /* 0x0000000000017941 */ /* 0x000fea0003800000 */
.L_x_25097:
        /* <DEDUP_REMOVED lines=16> */
.L_x_25103:
[----:B------:R-:W-:Y:S05]  /*5ea0*/  BSYNC B2 ;  /* 0x0000000000027941 */ /* 0x000fea0003800000 */
.L_x_25102:
        /* <DEDUP_REMOVED lines=44> */
.L_x_25101:
[----:B------:R-:W-:Y:S05]  /*6170*/  BSYNC B1 ;  /* 0x0000000000017941 */ /* 0x000fea0003800000 */
.L_x_25100:
        /* <DEDUP_REMOVED lines=12> */
.L_x_25104:
        /* <DEDUP_REMOVED lines=12> */
.L_x_25107:
[----:B------:R-:W-:-:S07]  /*6300*/  MOV R156, R146 ;  /* 0x00000092009c7202 */ /* 0x000fce0000000f00 */
.L_x_25108:
[----:B------:R-:W-:Y:S05]  /*6310*/  BSYNC B1 ;  /* 0x0000000000017941 */ /* 0x000fea0003800000 */
.L_x_25106:
        /* <DEDUP_REMOVED lines=16> */
.L_x_25112:
[----:B------:R-:W-:Y:S05]  /*6420*/  BSYNC B2 ;  /* 0x0000000000027941 */ /* 0x000fea0003800000 */
.L_x_25111:
        /* <DEDUP_REMOVED lines=44> */
.L_x_25110:
[----:B------:R-:W-:Y:S05]  /*66f0*/  BSYNC B1 ;  /* 0x0000000000017941 */ /* 0x000fea0003800000 */
.L_x_25109:
        /* <DEDUP_REMOVED lines=9> */
.L_x_25105:
        /* <DEDUP_REMOVED lines=15> */
[C---:B------:R-:W-:Y:S01]  /*6880*/  LEA R158, P0, R157.reuse, UR12, 0x5 ;  /* 0x0000000c9d9e7c11 */ /* 0x040fe2000f8028ff */
        /* <DEDUP_REMOVED lines=26> */
[----:B------:R-:W-:Y:S02]  /*6a30*/  LOP3.LUT R165, R166, 0xff, R153, 0xf8, !PT ;  /* 0x000000ffa6a57812 */ /* 0x000fe400078ef899 */
[----:B------:R-:W-:Y:S01]  /*6a40*/  IADD3 R166, P0, R170, UR16, RZ ;  /* 0x00000010aaa67c10 */ /* 0x000fe2000ff1e0ff */
[----:B------:R-:W-:Y:S01]  /*6a50*/  IMAD.WIDE.U32 R162, R162, 0x100, RZ ;  /* 0x00000100a2a27825 */ /* 0x000fe200078e00ff */
[----:B------:R-:W-:Y:S02]  /*6a60*/  LOP3.LUT R159, R161, R165, R159, 0xfe, !PT ;  /* 0x000000a5a19f7212 */ /* 0x000fe400078efe9f */
[----:B------:R-:W-:Y:S02]  /*6a70*/  IADD3.X R167, R171, UR17, RZ, P0, !PT ;  /* 0x00000011aba77c10 */ /* 0x000fe400087fe4ff */
[----:B------:R-:W-:Y:S02]  /*6a80*/  LOP3.LUT R158, R162, R158, R160, 0xfe, !PT ;  /* 0x0000009ea29e7212 */ /* 0x000fe400078efea0 */
[----:B------:R-:W-:-:S02]  /*6a90*/  LOP3.LUT R159, R159, R163, RZ, 0xfc, !PT ;  /* 0x000000a39f9f7212 */ /* 0x000fc400078efcff */
[----:B------:R-:W-:-:S05]  /*6aa0*/  LOP3.LUT R158, R158, 0xff, R149, 0xf8, !PT ;  /* 0x000000ff9e9e7812 */ /* 0x000fca00078ef895 */
[----:B------:R4:W-:Y:S02]  /*6ab0*/  STG.E.64 desc[UR4][R166.64], R158 ;  /* 0x0000009ea6007986 */ /* 0x0009e4000c101b04 */
.L_x_25113:
[----:B0---4-:R-:W-:-:S07]  /*6ac0*/  VIADD R158, R157, 0x80 ;  /* 0x000000809d9e7836 */ /* 0x011fce0000000000 */
.L_x_24984:
[----:B------:R-:W-:Y:S05]  /*6ad0*/  BSYNC B0 ;  /* 0x0000000000007941 */ /* 0x000fea0003800000 */
.L_x_24983:
[----:B------:R-:W-:Y:S01]  /*6ae0*/  LOP3.LUT P0, RZ, R164, 0x200, RZ, 0xc0, !PT ;  /* 0x00000200a4ff7812 */ /* 0x000fe2000780c0ff */
[----:B------:R-:W-:-:S12]  /*6af0*/  BSSY B0, `(.L_x_25114) ;  /* 0x00005bc000007945 */ /* 0x000fd80003800000 */
[----:B------:R-:W-:Y:S05]  /*6b00*/  @!P0 BRA `(.L_x_25115) ;  /* 0x0000005800e88947 */ /* 0x000fea0003800000 */
        /* <DEDUP_REMOVED lines=10> */
[----:B-1----:R-:W-:-:S06]  /*6bb0*/  IMAD.WIDE.U32 R120, R158, 0x10, R120 ;  /* 0x000000109e787825 */ /* 0x002fcc00078e0078 */
[----:B------:R-:W5:Y:S03]  /*6bc0*/  LDG.E.128 R120, desc[UR4][R120.64] ;  /* 0x0000000478787981 */ /* 0x000f66000c1e1d00 */
        /* <DEDUP_REMOVED lines=15> */
.L_x_25117:
[----:B------:R-:W-:-:S07]  /*6cc0*/  MOV R165, R146 ;  /* 0x0000009200a57202 */ /* 0x000fce0000000f00 */
.L_x_25118:
[----:B------:R-:W-:Y:S05]  /*6cd0*/  BSYNC B1 ;  /* 0x0000000000017941 */ /* 0x000fea0003800000 */
.L_x_25116:
        /* <DEDUP_REMOVED lines=16> */
.L_x_25122:
[----:B------:R-:W-:Y:S05]  /*6de0*/  BSYNC B2 ;  /* 0x0000000000027941 */ /* 0x000fea0003800000 */
.L_x_25121:
        /* <DEDUP_REMOVED lines=44> */
.L_x_25120:
[----:B------:R-:W-:Y:S05]  /*70b0*/  BSYNC B1 ;  /* 0x0000000000017941 */ /* 0x000fea0003800000 */
.L_x_25119:
        /* <DEDUP_REMOVED lines=19> */
.L_x_25123:
        /* <DEDUP_REMOVED lines=12> */
.L_x_25126:
[----:B------:R-:W-:-:S07]  /*72b0*/  MOV R165, R146 ;  /* 0x0000009200a57202 */ /* 0x000fce0000000f00 */
.L_x_25127:
[----:B------:R-:W-:Y:S05]  /*72c0*/  BSYNC B1 ;  /* 0x0000000000017941 */ /* 0x000fea0003800000 */
.L_x_25125:
        /* <DEDUP_REMOVED lines=16> */
.L_x_25131:
[----:B------:R-:W-:Y:S05]  /*73d0*/  BSYNC B2 ;  /* 0x0000000000027941 */ /* 0x000fea0003800000 */
.L_x_25130:
        /* <DEDUP_REMOVED lines=44> */
.L_x_25129:
[----:B------:R-:W-:Y:S05]  /*76a0*/  BSYNC B1 ;  /* 0x0000000000017941 */ /* 0x000fea0003800000 */
.L_x_25128:
        /* <DEDUP_REMOVED lines=9> */
.L_x_25124:
        /* <DEDUP_REMOVED lines=12> */
.L_x_25133:
[----:B------:R-:W-:-:S07]  /*7800*/  MOV R165, R146 ;  /* 0x0000009200a57202 */ /* 0x000fce0000000f00 */
.L_x_25134:
[----:B------:R-:W-:Y:S05]  /*7810*/  BSYNC B1 ;  /* 0x0000000000017941 */ /* 0x000fea0003800000 */
.L_x_25132:
        /* <DEDUP_REMOVED lines=16> */
.L_x_25138:
[----:B------:R-:W-:Y:S05]  /*7920*/  BSYNC B2 ;  /* 0x0000000000027941 */ /* 0x000fea0003800000 */
.L_x_25137:
        /* <DEDUP_REMOVED lines=44> */
.L_x_25136:
[----:B------:R-:W-:Y:S05]  /*7bf0*/  BSYNC B1 ;  /* 0x0000000000017941 */ /* 0x000fea0003800000 */
.L_x_25135:
        /* <DEDUP_REMOVED lines=14> */
.L_x_25139:
        /* <DEDUP_REMOVED lines=12> */
.L_x_25142:
[----:B------:R-:W-:-:S07]  /*7da0*/  IMAD.MOV.U32 R120, RZ, RZ, R146 ;  /* 0x000000ffff787224 */ /* 0x000fce00078e0092 */
.L_x_25143:
[----:B------:R-:W-:Y:S05]  /*7db0*/  BSYNC B1 ;  /* 0x0000000000017941 */ /* 0x000fea0003800000 */
.L_x_25141:
        /* <DEDUP_REMOVED lines=16> */
.L_x_25147:
[----:B------:R-:W-:Y:S05]  /*7ec0*/  BSYNC B2 ;  /* 0x0000000000027941 */ /* 0x000fea0003800000 */
.L_x_25146:
        /* <DEDUP_REMOVED lines=44> */
.L_x_25145:
[----:B------:R-:W-:Y:S05]  /*8190*/  BSYNC B1 ;  /* 0x0000000000017941 */ /* 0x000fea0003800000 */
.L_x_25144:
        /* <DEDUP_REMOVED lines=9> */
.L_x_25140:
        /* <DEDUP_REMOVED lines=12> */
.L_x_25149:
[----:B------:R-:W-:-:S07]  /*82f0*/  IMAD.MOV.U32 R165, RZ, RZ, R146 ;  /* 0x000000ffffa57224 */ /* 0x000fce00078e0092 */
.L_x_25150:
[----:B------:R-:W-:Y:S05]  /*8300*/  BSYNC B1 ;  /* 0x0000000000017941 */ /* 0x000fea0003800000 */
.L_x_25148:
        /* <DEDUP_REMOVED lines=16> */
.L_x_25154:
[----:B------:R-:W-:Y:S05]  /*8410*/  BSYNC B2 ;  /* 0x0000000000027941 */ /* 0x000fea0003800000 */
.L_x_25153:
        /* <DEDUP_REMOVED lines=44> */
.L_x_25152:
[----:B------:R-:W-:Y:S05]  /*86e0*/  BSYNC B1 ;  /* 0x0000000000017941 */ /* 0x000fea0003800000 */
.L_x_25151:
        /* <DEDUP_REMOVED lines=14> */
.L_x_25155:
        /* <DEDUP_REMOVED lines=12> */
.L_x_25158:
[----:B------:R-:W-:-:S07]  /*8890*/  IMAD.MOV.U32 R151, RZ, RZ, R146 ;  /* 0x000000ffff977224 */ /* 0x000fce00078e0092 */
.L_x_25159:
[----:B------:R-:W-:Y:S05]  /*88a0*/  BSYNC B1 ;  /* 0x0000000000017941 */ /* 0x000fea0003800000 */
.L_x_25157:
        /* <DEDUP_REMOVED lines=16> */
.L_x_25163:
[----:B------:R-:W-:Y:S05]  /*89b0*/  BSYNC B2 ;  /* 0x0000000000027941 */ /* 0x000fea0003800000 */
.L_x_25162:
        /* <DEDUP_REMOVED lines=44> */
.L_x_25161:
[----:B------:R-:W-:Y:S05]  /*8c80*/  BSYNC B1 ;  /* 0x0000000000017941 */ /* 0x000fea0003800000 */
.L_x_25160:
        /* <DEDUP_REMOVED lines=9> */
.L_x_25156:
        /* <DEDUP_REMOVED lines=12> */
.L_x_25165:
[----:B------:R-:W-:-:S07]  /*8de0*/  IMAD.MOV.U32 R165, RZ, RZ, R146 ;  /* 0x000000ffffa57224 */ /* 0x000fce00078e0092 */
.L_x_25166:
[----:B------:R-:W-:Y:S05]  /*8df0*/  BSYNC B1 ;  /* 0x0000000000017941 */ /* 0x000fea0003800000 */
.L_x_25164:
        /* <DEDUP_REMOVED lines=16> */
.L_x_25170:
[----:B------:R-:W-:Y:S05]  /*8f00*/  BSYNC B2 ;  /* 0x0000000000027941 */ /* 0x000fea0003800000 */
.L_x_25169:
        /* <DEDUP_REMOVED lines=44> */
.L_x_25168:
[----:B------:R-:W-:Y:S05]  /*91d0*/  BSYNC B1 ;  /* 0x0000000000017941 */ /* 0x000fea0003800000 */
.L_x_25167:
        /* <DEDUP_REMOVED lines=14> */
.L_x_25171:
        /* <DEDUP_REMOVED lines=12> */
.L_x_25174:
[----:B------:R-:W-:-:S07]  /*9380*/  MOV R152, R146 ;  /* 0x0000009200987202 */ /* 0x000fce0000000f00 */
.L_x_25175:
[----:B------:R-:W-:Y:S05]  /*9390*/  BSYNC B1 ;  /* 0x0000000000017941 */ /* 0x000fea0003800000 */
.L_x_25173:
        /* <DEDUP_REMOVED lines=16> */
.L_x_25179:
[----:B------:R-:W-:Y:S05]  /*94a0*/  BSYNC B2 ;  /* 0x0000000000027941 */ /* 0x000fea0003800000 */
.L_x_25178:
        /* <DEDUP_REMOVED lines=44> */
.L_x_25177:
[----:B------:R-:W-:Y:S05]  /*9770*/  BSYNC B1 ;  /* 0x0000000000017941 */ /* 0x000fea0003800000 */
.L_x_25176:
        /* <DEDUP_REMOVED lines=9> */
.L_x_25172:
        /* <DEDUP_REMOVED lines=12> */
.L_x_25181:
[----:B------:R-:W-:-:S07]  /*98d0*/  MOV R165, R146 ;  /* 0x0000009200a57202 */ /* 0x000fce0000000f00 */
.L_x_25182:
[----:B------:R-:W-:Y:S05]  /*98e0*/  BSYNC B1 ;  /* 0x0000000000017941 */ /* 0x000fea0003800000 */
.L_x_25180:
        /* <DEDUP_REMOVED lines=16> */
.L_x_25186:
[----:B------:R-:W-:Y:S05]  /*99f0*/  BSYNC B2 ;  /* 0x0000000000027941 */ /* 0x000fea0003800000 */
.L_x_25185:
        /* <DEDUP_REMOVED lines=44> */
.L_x_25184:
[----:B------:R-:W-:Y:S05]  /*9cc0*/  BSYNC B1 ;  /* 0x0000000000017941 */ /* 0x000fea0003800000 */
.L_x_25183:
        /* <DEDUP_REMOVED lines=14> */
.L_x_25187:
        /* <DEDUP_REMOVED lines=12> */
.L_x_25190:
[----:B------:R-:W-:-:S07]  /*9e70*/  IMAD.MOV.U32 R153, RZ, RZ, R146 ;  /* 0x000000ffff997224 */ /* 0x000fce00078e0092 */
.L_x_25191:
[----:B------:R-:W-:Y:S05]  /*9e80*/  BSYNC B1 ;  /* 0x0000000000017941 */ /* 0x000fea0003800000 */
.L_x_25189:
        /* <DEDUP_REMOVED lines=16> */
.L_x_25195:
[----:B------:R-:W-:Y:S05]  /*9f90*/  BSYNC B2 ;  /* 0x0000000000027941 */ /* 0x000fea0003800000 */
.L_x_25194:
        /* <DEDUP_REMOVED lines=44> */
.L_x_25193:
[----:B------:R-:W-:Y:S05]  /*a260*/  BSYNC B1 ;  /* 0x0000000000017941 */ /* 0x000fea0003800000 */
.L_x_25192:
        /* <DEDUP_REMOVED lines=9> */
.L_x_25188:
        /* <DEDUP_REMOVED lines=12> */
.L_x_25197:
[----:B------:R-:W-:-:S07]  /*a3c0*/  IMAD.MOV.U32 R165, RZ, RZ, R146 ;  /* 0x000000ffffa57224 */ /* 0x000fce00078e0092 */
.L_x_25198:
[----:B------:R-:W-:Y:S05]  /*a3d0*/  BSYNC B1 ;  /* 0x0000000000017941 */ /* 0x000fea0003800000 */
.L_x_25196:
        /* <DEDUP_REMOVED lines=16> */
.L_x_25202:
[----:B------:R-:W-:Y:S05]  /*a4e0*/  BSYNC B2 ;  /* 0x0000000000027941 */ /* 0x000fea0003800000 */
.L_x_25201:
        /* <DEDUP_REMOVED lines=44> */
.L_x_25200:
[----:B------:R-:W-:Y:S05]  /*a7b0*/  BSYNC B1 ;  /* 0x0000000000017941 */ /* 0x000fea0003800000 */
.L_x_25199:
        /* <DEDUP_REMOVED lines=12> */
.L_x_25203:
        /* <DEDUP_REMOVED lines=12> */
.L_x_25206:
[----:B------:R-:W-:-:S07]  /*a940*/  IMAD.MOV.U32 R154, RZ, RZ, R146 ;  /* 0x000000ffff9a7224 */ /* 0x000fce00078e0092 */
.L_x_25207:
[----:B------:R-:W-:Y:S05]  /*a950*/  BSYNC B1 ;  /* 0x0000000000017941 */ /* 0x000fea0003800000 */
.L_x_25205:
        /* <DEDUP_REMOVED lines=16> */
.L_x_25211:
[----:B------:R-:W-:Y:S05]  /*aa60*/  BSYNC B2 ;  /* 0x0000000000027941 */ /* 0x000fea0003800000 */
.L_x_25210:
        /* <DEDUP_REMOVED lines=44> */
.L_x_25209:
[----:B------:R-:W-:Y:S05]  /*ad30*/  BSYNC B1 ;  /* 0x0000000000017941 */ /* 0x000fea0003800000 */
.L_x_25208:
        /* <DEDUP_REMOVED lines=9> */
.L_x_25204:
        /* <DEDUP_REMOVED lines=12> */
.L_x_25213:
[----:B------:R-:W-:-:S07]  /*ae90*/  IMAD.MOV.U32 R165, RZ, RZ, R146 ;  /* 0x000000ffffa57224 */ /* 0x000fce00078e0092 */
.L_x_25214:
[----:B------:R-:W-:Y:S05]  /*aea0*/  BSYNC B1 ;  /* 0x0000000000017941 */ /* 0x000fea0003800000 */
.L_x_25212:
        /* <DEDUP_REMOVED lines=16> */
.L_x_25218:
[----:B------:R-:W-:Y:S05]  /*afb0*/  BSYNC B2 ;  /* 0x0000000000027941 */ /* 0x000fea0003800000 */
.L_x_25217:
        /* <DEDUP_REMOVED lines=44> */
.L_x_25216:
[----:B------:R-:W-:Y:S05]  /*b280*/  BSYNC B1 ;  /* 0x0000000000017941 */ /* 0x000fea0003800000 */
.L_x_25215:
        /* <DEDUP_REMOVED lines=12> */
.L_x_25219:
        /* <DEDUP_REMOVED lines=12> */
.L_x_25222:
[----:B------:R-:W-:-:S07]  /*b410*/  MOV R155, R146 ;  /* 0x00000092009b7202 */ /* 0x000fce0000000f00 */
.L_x_25223:
[----:B------:R-:W-:Y:S05]  /*b420*/  BSYNC B1 ;  /* 0x0000000000017941 */ /* 0x000fea0003800000 */
.L_x_25221:
        /* <DEDUP_REMOVED lines=16> */
.L_x_25227:
[----:B------:R-:W-:Y:S05]  /*b530*/  BSYNC B2 ;  /* 0x0000000000027941 */ /* 0x000fea0003800000 */
.L_x_25226:
        /* <DEDUP_REMOVED lines=44> */
.L_x_25225:
[----:B------:R-:W-:Y:S05]  /*b800*/  BSYNC B1 ;  /* 0x0000000000017941 */ /* 0x000fea0003800000 */
.L_x_25224:
        /* <DEDUP_REMOVED lines=9> */
.L_x_25220:
        /* <DEDUP_REMOVED lines=12> */
.L_x_25229:
[----:B------:R-:W-:-:S07]  /*b960*/  MOV R165, R146 ;  /* 0x0000009200a57202 */ /* 0x000fce0000000f00 */
.L_x_25230:
[----:B------:R-:W-:Y:S05]  /*b970*/  BSYNC B1 ;  /* 0x0000000000017941 */ /* 0x000fea0003800000 */
.L_x_25228:
        /* <DEDUP_REMOVED lines=16> */
.L_x_25234:
[----:B------:R-:W-:Y:S05]  /*ba80*/  BSYNC B2 ;  /* 0x0000000000027941 */ /* 0x000fea0003800000 */
.L_x_25233:
        /* <DEDUP_REMOVED lines=44> */
.L_x_25232:
[----:B------:R-:W-:Y:S05]  /*bd50*/  BSYNC B1 ;  /* 0x0000000000017941 */ /* 0x000fea0003800000 */
.L_x_25231:
        /* <DEDUP_REMOVED lines=12> */
.L_x_25235:
        /* <DEDUP_REMOVED lines=12> */
.L_x_25238:
[----:B------:R-:W-:-:S07]  /*bee0*/  IMAD.MOV.U32 R156, RZ, RZ, R146 ;  /* 0x000000ffff9c7224 */ /* 0x000fce00078e0092 */
.L_x_25239:
[----:B------:R-:W-:Y:S05]  /*bef0*/  BSYNC B1 ;  /* 0x0000000000017941 */ /* 0x000fea0003800000 */
.L_x_25237:
        /* <DEDUP_REMOVED lines=16> */
.L_x_25243:
[----:B------:R-:W-:Y:S05]  /*c000*/  BSYNC B2 ;  /* 0x0000000000027941 */ /* 0x000fea0003800000 */
.L_x_25242:
        /* <DEDUP_REMOVED lines=44> */
.L_x_25241:
[----:B------:R-:W-:Y:S05]  /*c2d0*/  BSYNC B1 ;  /* 0x0000000000017941 */ /* 0x000fea0003800000 */
.L_x_25240:
        /* <DEDUP_REMOVED lines=9> */
.L_x_25236:
        /* <DEDUP_REMOVED lines=51> */
.L_x_25244:
[----:B------:R-:W-:-:S07]  /*c6a0*/  IADD3 R158, R158, 0x80, RZ ;  /* 0x000000809e9e7810 */ /* 0x000fce0007ffe0ff */
.L_x_25115:
[----:B------:R-:W-:Y:S05]  /*c6b0*/  BSYNC B0 ;  /* 0x0000000000007941 */ /* 0x000fea0003800000 */
.L_x_25114:
        /* <DEDUP_REMOVED lines=30> */
.L_x_25248:
[----:B------:R-:W-:-:S07]  /*c8a0*/  IMAD.MOV.U32 R165, RZ, RZ, R146 ;  /* 0x000000ffffa57224 */ /* 0x000fce00078e0092 */
.L_x_25249:
[----:B------:R-:W-:Y:S05]  /*c8b0*/  BSYNC B1 ;  /* 0x0000000000017941 */ /* 0x000fea0003800000 */
.L_x_25247:
        /* <DEDUP_REMOVED lines=16> */
.L_x_25253:
[----:B------:R-:W-:Y:S05]  /*c9c0*/  BSYNC B2 ;  /* 0x0000000000027941 */ /* 0x000fea0003800000 */
.L_x_25252:
        /* <DEDUP_REMOVED lines=44> */
.L_x_25251:
[----:B------:R-:W-:Y:S05]  /*cc90*/  BSYNC B1 ;  /* 0x0000000000017941 */ /* 0x000fea0003800000 */
.L_x_25250:
        /* <DEDUP_REMOVED lines=19> */
.L_x_25254:
        /* <DEDUP_REMOVED lines=12> */
.L_x_25257:
[----:B------:R-:W-:-:S07]  /*ce90*/  IMAD.MOV.U32 R165, RZ, RZ, R146 ;  /* 0x000000ffffa57224 */ /* 0x000fce00078e0092 */
.L_x_25258:
[----:B------:R-:W-:Y:S05]  /*cea0*/  BSYNC B1 ;  /* 0x0000000000017941 */ /* 0x000fea0003800000 */
.L_x_25256:
        /* <DEDUP_REMOVED lines=16> */
.L_x_25262:
[----:B------:R-:W-:Y:S05]  /*cfb0*/  BSYNC B2 ;  /* 0x0000000000027941 */ /* 0x000fea0003800000 */
.L_x_25261:
        /* <DEDUP_REMOVED lines=44> */
.L_x_25260:
[----:B------:R-:W-:Y:S05]  /*d280*/  BSYNC B1 ;  /* 0x0000000000017941 */ /* 0x000fea0003800000 */
.L_x_25259:
        /* <DEDUP_REMOVED lines=9> */
.L_x_25255:
        /* <DEDUP_REMOVED lines=12> */
.L_x_25264:
[----:B------:R-:W-:-:S07]  /*d3e0*/  IMAD.MOV.U32 R165, RZ, RZ, R146 ;  /* 0x000000ffffa57224 */ /* 0x000fce00078e0092 */
.L_x_25265:
[----:B------:R-:W-:Y:S05]  /*d3f0*/  BSYNC B1 ;  /* 0x0000000000017941 */ /* 0x000fea0003800000 */
.L_x_25263:
        /* <DEDUP_REMOVED lines=16> */
.L_x_25269:
[----:B------:R-:W-:Y:S05]  /*d500*/  BSYNC B2 ;  /* 0x0000000000027941 */ /* 0x000fea0003800000 */
.L_x_25268:
        /* <DEDUP_REMOVED lines=44> */
.L_x_25267:
[----:B------:R-:W-:Y:S05]  /*d7d0*/  BSYNC B1 ;  /* 0x0000000000017941 */ /* 0x000fea0003800000 */
.L_x_25266:
        /* <DEDUP_REMOVED lines=14> */
.L_x_25270:
        /* <DEDUP_REMOVED lines=12> */
.L_x_25273:
[----:B------:R-:W-:-:S07]  /*d980*/  IMAD.MOV.U32 R124, RZ, RZ, R146 ;  /* 0x000000ffff7c7224 */ /* 0x000fce00078e0092 */
.L_x_25274:
[----:B------:R-:W-:Y:S05]  /*d990*/  BSYNC B1 ;  /* 0x0000000000017941 */ /* 0x000fea0003800000 */
.L_x_25272:
        /* <DEDUP_REMOVED lines=16> */
.L_x_25278:
[----:B------:R-:W-:Y:S05]  /*daa0*/  BSYNC B2 ;  /* 0x0000000000027941 */ /* 0x000fea0003800000 */
.L_x_25277:
        /* <DEDUP_REMOVED lines=44> */
.L_x_25276:
[----:B------:R-:W-:Y:S05]  /*dd70*/  BSYNC B1 ;  /* 0x0000000000017941 */ /* 0x000fea0003800000 */
.L_x_25275:
        /* <DEDUP_REMOVED lines=9> */
.L_x_25271:
        /* <DEDUP_REMOVED lines=12> */
.L_x_25280:
[----:B------:R-:W-:-:S07]  /*ded0*/  IMAD.MOV.U32 R165, RZ, RZ, R146 ;  /* 0x000000ffffa57224 */ /* 0x000fce00078e0092 */
.L_x_25281:
[----:B------:R-:W-:Y:S05]  /*dee0*/  BSYNC B1 ;  /* 0x0000000000017941 */ /* 0x000fea0003800000 */
.L_x_25279:
        /* <DEDUP_REMOVED lines=16> */
.L_x_25285:
[----:B------:R-:W-:Y:S05]  /*dff0*/  BSYNC B2 ;  /* 0x0000000000027941 */ /* 0x000fea0003800000 */
.L_x_25284:
        /* <DEDUP_REMOVED lines=44> */
.L_x_25283:
[----:B------:R-:W-:Y:S05]  /*e2c0*/  BSYNC B1 ;  /* 0x0000000000017941 */ /* 0x000fea0003800000 */
.L_x_25282:
        /* <DEDUP_REMOVED lines=14> */
.L_x_25286:
        /* <DEDUP_REMOVED lines=12> */
.L_x_25289:
[----:B------:R-:W-:-:S07]  /*e470*/  MOV R151, R146 ;  /* 0x0000009200977202 */ /* 0x000fce0000000f00 */
.L_x_25290:
[----:B------:R-:W-:Y:S05]  /*e480*/  BSYNC B1 ;  /* 0x0000000000017941 */ /* 0x000fea0003800000 */
.L_x_25288:
        /* <DEDUP_REMOVED lines=16> */
.L_x_25294:
[----:B------:R-:W-:Y:S05]  /*e590*/  BSYNC B2 ;  /* 0x0000000000027941 */ /* 0x000fea0003800000 */
.L_x_25293:
        /* <DEDUP_REMOVED lines=44> */
.L_x_25292:
[----:B------:R-:W-:Y:S05]  /*e860*/  BSYNC B1 ;  /* 0x0000000000017941 */ /* 0x000fea0003800000 */
.L_x_25291:
        /* <DEDUP_REMOVED lines=9> */
.L_x_25287:
        /* <DEDUP_REMOVED lines=12> */
.L_x_25296:
[----:B------:R-:W-:-:S07]  /*e9c0*/  MOV R165, R146 ;  /* 0x0000009200a57202 */ /* 0x000fce0000000f00 */
.L_x_25297:
[----:B------:R-:W-:Y:S05]  /*e9d0*/  BSYNC B1 ;  /* 0x0000000000017941 */ /* 0x000fea0003800000 */
.L_x_25295:
        /* <DEDUP_REMOVED lines=16> */
.L_x_25301:
[----:B------:R-:W-:Y:S05]  /*eae0*/  BSYNC B2 ;  /* 0x0000000000027941 */ /* 0x000fea0003800000 */
.L_x_25300:
        /* <DEDUP_REMOVED lines=44> */
.L_x_25299:
[----:B------:R-:W-:Y:S05]  /*edb0*/  BSYNC B1 ;  /* 0x0000000000017941 */ /* 0x000fea0003800000 */
.L_x_25298:
        /* <DEDUP_REMOVED lines=14> */
.L_x_25302:
        /* <DEDUP_REMOVED lines=12> */
.L_x_25305:
[----:B------:R-:W-:-:S07]  /*ef60*/  IMAD.MOV.U32 R152, RZ, RZ, R146 ;  /* 0x000000ffff987224 */ /* 0x000fce00078e0092 */
.L_x_25306:
[----:B------:R-:W-:Y:S05]  /*ef70*/  BSYNC B1 ;  /* 0x0000000000017941 */ /* 0x000fea0003800000 */
.L_x_25304:
        /* <DEDUP_REMOVED lines=16> */
.L_x_25310:
[----:B------:R-:W-:Y:S05]  /*f080*/  BSYNC B2 ;  /* 0x0000000000027941 */ /* 0x000fea0003800000 */
.L_x_25309:
        /* <DEDUP_REMOVED lines=44> */
.L_x_25308:
[----:B------:R-:W-:Y:S05]  /*f350*/  BSYNC B1 ;  /* 0x0000000000017941 */ /* 0x000fea0003800000 */
.L_x_25307:
        /* <DEDUP_REMOVED lines=9> */
.L_x_25303:
        /* <DEDUP_REMOVED lines=12> */
.L_x_25312:
[----:B------:R-:W-:-:S07]  /*f4b0*/  IMAD.MOV.U32 R165, RZ, RZ, R146 ;  /* 0x000000ffffa57224 */ /* 0x000fce00078e0092 */
.L_x_25313:
[----:B------:R-:W-:Y:S05]  /*f4c0*/  BSYNC B1 ;  /* 0x0000000000017941 */ /* 0x000fea0003800000 */
.L_x_25311:
        /* <DEDUP_REMOVED lines=16> */
.L_x_25317:
[----:B------:R-:W-:Y:S05]  /*f5d0*/  BSYNC B2 ;  /* 0x0000000000027941 */ /* 0x000fea0003800000 */
.L_x_25316:
        /* <DEDUP_REMOVED lines=44> */
.L_x_25315:
[----:B------:R-:W-:Y:S05]  /*f8a0*/  BSYNC B1 ;  /* 0x0000000000017941 */ /* 0x000fea0003800000 */
.L_x_25314:
        /* <DEDUP_REMOVED lines=14> */
.L_x_25318:
        /* <DEDUP_REMOVED lines=12> */
.L_x_25321:
[----:B------:R-:W-:-:S07]  /*fa50*/  IMAD.MOV.U32 R153, RZ, RZ, R146 ;  /* 0x000000ffff997224 */ /* 0x000fce00078e0092 */
.L_x_25322:
[----:B------:R-:W-:Y:S05]  /*fa60*/  BSYNC B1 ;  /* 0x0000000000017941 */ /* 0x000fea0003800000 */
.L_x_25320:
        /* <DEDUP_REMOVED lines=16> */
.L_x_25326:
[----:B------:R-:W-:Y:S05]  /*fb70*/  BSYNC B2 ;  /* 0x0000000000027941 */ /* 0x000fea0003800000 */
.L_x_25325:
        /* <DEDUP_REMOVED lines=44> */
.L_x_25324:
[----:B------:R-:W-:Y:S05]  /*fe40*/  BSYNC B1 ;  /* 0x0000000000017941 */ /* 0x000fea0003800000 */
.L_x_25323:
        /* <DEDUP_REMOVED lines=9> */
.L_x_25319:
        /* <DEDUP_REMOVED lines=12> */
.L_x_25328:
[----:B------:R-:W-:-:S07]  /*ffa0*/  IMAD.MOV.U32 R165, RZ, RZ, R146 ;  /* 0x000000ffffa57224 */ /* 0x000fce00078e0092 */
.L_x_25329:
[----:B------:R-:W-:Y:S05]  /*ffb0*/  BSYNC B1 ;  /* 0x0000000000017941 */ /* 0x000fea0003800000 */
.L_x_25327:
        /* <DEDUP_REMOVED lines=16> */
.L_x_25333:
[----:B------:R-:W-:Y:S05]  /*100c0*/  BSYNC B2 ;  /* 0x0000000000027941 */ /* 0x000fea0003800000 */
.L_x_25332:
        /* <DEDUP_REMOVED lines=44> */
.L_x_25331:
[----:B------:R-:W-:Y:S05]  /*10390*/  BSYNC B1 ;  /* 0x0000000000017941 */ /* 0x000fea0003800000 */
.L_x_25330:
        /* <DEDUP_REMOVED lines=12> */
.L_x_25334:
        /* <DEDUP_REMOVED lines=12> */
.L_x_25337:
[----:B------:R-:W-:-:S07]  /*10520*/  MOV R154, R146 ;  /* 0x00000092009a7202 */ /* 0x000fce0000000f00 */
.L_x_25338:
[----:B------:R-:W-:Y:S05]  /*10530*/  BSYNC B1 ;  /* 0x0000000000017941 */ /* 0x000fea0003800000 */
.L_x_25336:
        /* <DEDUP_REMOVED lines=16> */
.L_x_25342:
[----:B------:R-:W-:Y:S05]  /*10640*/  BSYNC B2 ;  /* 0x0000000000027941 */ /* 0x000fea0003800000 */
.L_x_25341:
        /* <DEDUP_REMOVED lines=44> */
.L_x_25340:
[----:B------:R-:W-:Y:S05]  /*10910*/  BSYNC B1 ;  /* 0x0000000000017941 */ /* 0x000fea0003800000 */
.L_x_25339:
        /* <DEDUP_REMOVED lines=9> */
.L_x_25335:
        /* <DEDUP_REMOVED lines=12> */
.L_x_25344:
[----:B------:R-:W-:-:S07]  /*10a70*/  MOV R165, R146 ;  /* 0x0000009200a57202 */ /* 0x000fce0000000f00 */
.L_x_25345:
[----:B------:R-:W-:Y:S05]  /*10a80*/  BSYNC B1 ;  /* 0x0000000000017941 */ /* 0x000fea0003800000 */
.L_x_25343:
        /* <DEDUP_REMOVED lines=16> */
.L_x_25349:
[----:B------:R-:W-:Y:S05]  /*10b90*/  BSYNC B2 ;  /* 0x0000000000027941 */ /* 0x000fea0003800000 */
.L_x_25348:
        /* <DEDUP_REMOVED lines=44> */
.L_x_25347:
[----:B------:R-:W-:Y:S05]  /*10e60*/  BSYNC B1 ;  /* 0x0000000000017941 */ /* 0x000fea0003800000 */
.L_x_25346:
        /* <DEDUP_REMOVED lines=12> */
.L_x_25350:
        /* <DEDUP_REMOVED lines=12> */
.L_x_25353:
[----:B------:R-:W-:-:S07]  /*10ff0*/  IMAD.MOV.U32 R155, RZ, RZ, R146 ;  /* 0x000000ffff9b7224 */ /* 0x000fce00078e0092 */
.L_x_25354:
[----:B------:R-:W-:Y:S05]  /*11000*/  BSYNC B1 ;  /* 0x0000000000017941 */ /* 0x000fea0003800000 */
.L_x_25352:
        /* <DEDUP_REMOVED lines=16> */
.L_x_25358:
[----:B------:R-:W-:Y:S05]  /*11110*/  BSYNC B2 ;  /* 0x0000000000027941 */ /* 0x000fea0003800000 */
.L_x_25357:
        /* <DEDUP_REMOVED lines=44> */
.L_x_25356:
[----:B------:R-:W-:Y:S05]  /*113e0*/  BSYNC B1 ;  /* 0x0000000000017941 */ /* 0x000fea0003800000 */
.L_x_25355:
        /* <DEDUP_REMOVED lines=9> */
.L_x_25351:
        /* <DEDUP_REMOVED lines=12> */
.L_x_25360:
[----:B------:R-:W-:-:S07]  /*11540*/  IMAD.MOV.U32 R165, RZ, RZ, R146 ;  /* 0x000000ffffa57224 */ /* 0x000fce00078e0092 */
.L_x_25361:
[----:B------:R-:W-:Y:S05]  /*11550*/  BSYNC B1 ;  /* 0x0000000000017941 */ /* 0x000fea0003800000 */
.L_x_25359:
        /* <DEDUP_REMOVED lines=16> */
.L_x_25365:
[----:B------:R-:W-:Y:S05]  /*11660*/  BSYNC B2 ;  /* 0x0000000000027941 */ /* 0x000fea0003800000 */
.L_x_25364:
        /* <DEDUP_REMOVED lines=44> */
.L_x_25363:
[----:B------:R-:W-:Y:S05]  /*11930*/  BSYNC B1 ;  /* 0x0000000000017941 */ /* 0x000fea0003800000 */
.L_x_25362:
        /* <DEDUP_REMOVED lines=12> */
.L_x_25366:
        /* <DEDUP_REMOVED lines=12> */
.L_x_25369:
[----:B------:R-:W-:-:S07]  /*11ac0*/  IMAD.MOV.U32 R156, RZ, RZ, R146 ;  /* 0x000000ffff9c7224 */ /* 0x000fce00078e0092 */
.L_x_25370:
[----:B------:R-:W-:Y:S05]  /*11ad0*/  BSYNC B1 ;  /* 0x0000000000017941 */ /* 0x000fea0003800000 */
.L_x_25368:
        /* <DEDUP_REMOVED lines=16> */
.L_x_25374:
[----:B------:R-:W-:Y:S05]  /*11be0*/  BSYNC B2 ;  /* 0x0000000000027941 */ /* 0x000fea0003800000 */
.L_x_25373:
        /* <DEDUP_REMOVED lines=44> */
.L_x_25372:
[----:B------:R-:W-:Y:S05]  /*11eb0*/  BSYNC B1 ;  /* 0x0000000000017941 */ /* 0x000fea0003800000 */
.L_x_25371:
        /* <DEDUP_REMOVED lines=9> */
.L_x_25367:
        /* <DEDUP_REMOVED lines=51> */
.L_x_25375:
[----:B------:R-:W-:-:S07]  /*12280*/  VIADD R158, R158, 0x80 ;  /* 0x000000809e9e7836 */ /* 0x000fce0000000000 */
.L_x_25246:
[----:B------:R-:W-:Y:S05]  /*12290*/  BSYNC B0 ;  /* 0x0000000000007941 */ /* 0x000fea0003800000 */
.L_x_25245:
        /* <DEDUP_REMOVED lines=30> */
.L_x_25379:
[----:B------:R-:W-:-:S07]  /*12480*/  IMAD.MOV.U32 R165, RZ, RZ, R146 ;  /* 0x000000ffffa57224 */ /* 0x000fce00078e0092 */
.L_x_25380:
[----:B------:R-:W-:Y:S05]  /*12490*/  BSYNC B1 ;  /* 0x0000000000017941 */ /* 0x000fea0003800000 */
.L_x_25378:
        /* <DEDUP_REMOVED lines=16> */
.L_x_25384:
[----:B------:R-:W-:Y:S05]  /*125a0*/  BSYNC B2 ;  /* 0x0000000000027941 */ /* 0x000fea0003800000 */
.L_x_25383:
        /* <DEDUP_REMOVED lines=44> */
.L_x_25382:
[----:B------:R-:W-:Y:S05]  /*12870*/  BSYNC B1 ;  /* 0x0000000000017941 */ /* 0x000fea0003800000 */
.L_x_25381:
        /* <DEDUP_REMOVED lines=19> */
.L_x_25385:
        /* <DEDUP_REMOVED lines=12> */
.L_x_25388:
[----:B------:R-:W-:-:S07]  /*12a70*/  IMAD.MOV.U32 R165, RZ, RZ, R146 ;  /* 0x000000ffffa57224 */ /* 0x000fce00078e0092 */
.L_x_25389:
[----:B------:R-:W-:Y:S05]  /*12a80*/  BSYNC B1 ;  /* 0x0000000000017941 */ /* 0x000fea0003800000 */
.L_x_25387:
        /* <DEDUP_REMOVED lines=16> */
.L_x_25393:
[----:B------:R-:W-:Y:S05]  /*12b90*/  BSYNC B2 ;  /* 0x0000000000027941 */ /* 0x000fea0003800000 */
.L_x_25392:
        /* <DEDUP_REMOVED lines=44> */
.L_x_25391:
[----:B------:R-:W-:Y:S05]  /*12e60*/  BSYNC B1 ;  /* 0x0000000000017941 */ /* 0x000fea0003800000 */
.L_x_25390:
        /* <DEDUP_REMOVED lines=9> */
.L_x_25386:
        /* <DEDUP_REMOVED lines=12> */
.L_x_25395:
[----:B------:R-:W-:-:S07]  /*12fc0*/  IMAD.MOV.U32 R165, RZ, RZ, R146 ;  /* 0x000000ffffa57224 */ /* 0x000fce00078e0092 */
.L_x_25396:
[----:B------:R-:W-:Y:S05]  /*12fd0*/  BSYNC B1 ;  /* 0x0000000000017941 */ /* 0x000fea0003800000 */
.L_x_25394:
        /* <DEDUP_REMOVED lines=16> */
.L_x_25400:
[----:B------:R-:W-:Y:S05]  /*130e0*/  BSYNC B2 ;  /* 0x0000000000027941 */ /* 0x000fea0003800000 */
.L_x_25399:
        /* <DEDUP_REMOVED lines=44> */
.L_x_25398:
[----:B------:R-:W-:Y:S05]  /*133b0*/  BSYNC B1 ;  /* 0x0000000000017941 */ /* 0x000fea0003800000 */
.L_x_25397:
        /* <DEDUP_REMOVED lines=14> */
.L_x_25401:
        /* <DEDUP_REMOVED lines=12> */
.L_x_25404:
[----:B------:R-:W-:-:S07]  /*13560*/  MOV R128, R146 ;  /* 0x0000009200807202 */ /* 0x000fce0000000f00 */
.L_x_25405:
[----:B------:R-:W-:Y:S05]  /*13570*/  BSYNC B1 ;  /* 0x0000000000017941 */ /* 0x000fea0003800000 */
.L_x_25403:
        /* <DEDUP_REMOVED lines=16> */
.L_x_25409:
[----:B------:R-:W-:Y:S05]  /*13680*/  BSYNC B2 ;  /* 0x0000000000027941 */ /* 0x000fea0003800000 */
.L_x_25408:
        /* <DEDUP_REMOVED lines=44> */
.L_x_25407:
[----:B------:R-:W-:Y:S05]  /*13950*/  BSYNC B1 ;  /* 0x0000000000017941 */ /* 0x000fea0003800000 */
.L_x_25406:
        /* <DEDUP_REMOVED lines=9> */
.L_x_25402:
        /* <DEDUP_REMOVED lines=12> */
.L_x_25411:
[----:B------:R-:W-:-:S07]  /*13ab0*/  MOV R165, R146 ;  /* 0x0000009200a57202 */ /* 0x000fce0000000f00 */
.L_x_25412:
[----:B------:R-:W-:Y:S05]  /*13ac0*/  BSYNC B1 ;  /* 0x0000000000017941 */ /* 0x000fea0003800000 */
.L_x_25410:
        /* <DEDUP_REMOVED lines=16> */
.L_x_25416:
[----:B------:R-:W-:Y:S05]  /*13bd0*/  BSYNC B2 ;  /* 0x0000000000027941 */ /* 0x000fea0003800000 */
.L_x_25415:
        /* <DEDUP_REMOVED lines=44> */
.L_x_25414:
[----:B------:R-:W-:Y:S05]  /*13ea0*/  BSYNC B1 ;  /* 0x0000000000017941 */ /* 0x000fea0003800000 */
.L_x_25413:
        /* <DEDUP_REMOVED lines=14> */
.L_x_25417:
        /* <DEDUP_REMOVED lines=12> */
.L_x_25420:
[----:B------:R-:W-:-:S07]  /*14050*/  IMAD.MOV.U32 R151, RZ, RZ, R146 ;  /* 0x000000ffff977224 */ /* 0x000fce00078e0092 */
.L_x_25421:
[----:B------:R-:W-:Y:S05]  /*14060*/  BSYNC B1 ;  /* 0x0000000000017941 */ /* 0x000fea0003800000 */
.L_x_25419:
        /* <DEDUP_REMOVED lines=16> */
.L_x_25425:
[----:B------:R-:W-:Y:S05]  /*14170*/  BSYNC B2 ;  /* 0x0000000000027941 */ /* 0x000fea0003800000 */
.L_x_25424:
        /* <DEDUP_REMOVED lines=44> */
.L_x_25423:
[----:B------:R-:W-:Y:S05]  /*14440*/  BSYNC B1 ;  /* 0x0000000000017941 */ /* 0x000fea0003800000 */
.L_x_25422:
        /* <DEDUP_REMOVED lines=9> */
.L_x_25418:
        /* <DEDUP_REMOVED lines=12> */
.L_x_25427:
[----:B------:R-:W-:-:S07]  /*145a0*/  IMAD.MOV.U32 R165, RZ, RZ, R146 ;  /* 0x000000ffffa57224 */ /* 0x000fce00078e0092 */
.L_x_25428:
[----:B------:R-:W-:Y:S05]  /*145b0*/  BSYNC B1 ;  /* 0x0000000000017941 */ /* 0x000fea0003800000 */
.L_x_25426:
        /* <DEDUP_REMOVED lines=16> */
.L_x_25432:
[----:B------:R-:W-:Y:S05]  /*146c0*/  BSYNC B2 ;  /* 0x0000000000027941 */ /* 0x000fea0003800000 */
.L_x_25431:
        /* <DEDUP_REMOVED lines=44> */
.L_x_25430:
[----:B------:R-:W-:Y:S05]  /*14990*/  BSYNC B1 ;  /* 0x0000000000017941 */ /* 0x000fea0003800000 */
.L_x_25429:
        /* <DEDUP_REMOVED lines=14> */
.L_x_25433:
        /* <DEDUP_REMOVED lines=12> */
.L_x_25436:
[----:B------:R-:W-:-:S07]  /*14b40*/  IMAD.MOV.U32 R152, RZ, RZ, R146 ;  /* 0x000000ffff987224 */ /* 0x000fce00078e0092 */
.L_x_25437:
[----:B------:R-:W-:Y:S05]  /*14b50*/  BSYNC B1 ;  /* 0x0000000000017941 */ /* 0x000fea0003800000 */
.L_x_25435:
        /* <DEDUP_REMOVED lines=16> */
.L_x_25441:
[----:B------:R-:W-:Y:S05]  /*14c60*/  BSYNC B2 ;  /* 0x0000000000027941 */ /* 0x000fea0003800000 */
.L_x_25440:
        /* <DEDUP_REMOVED lines=44> */
.L_x_25439:
[----:B------:R-:W-:Y:S05]  /*14f30*/  BSYNC B1 ;  /* 0x0000000000017941 */ /* 0x000fea0003800000 */
.L_x_25438:
        /* <DEDUP_REMOVED lines=9> */
.L_x_25434:
        /* <DEDUP_REMOVED lines=12> */
.L_x_25443:
[----:B------:R-:W-:-:S07]  /*15090*/  IMAD.MOV.U32 R165, RZ, RZ, R146 ;  /* 0x000000ffffa57224 */ /* 0x000fce00078e0092 */
.L_x_25444:
[----:B------:R-:W-:Y:S05]  /*150a0*/  BSYNC B1 ;  /* 0x0000000000017941 */ /* 0x000fea0003800000 */
.L_x_25442:
        /* <DEDUP_REMOVED lines=16> */
.L_x_25448:
[----:B------:R-:W-:Y:S05]  /*151b0*/  BSYNC B2 ;  /* 0x0000000000027941 */ /* 0x000fea0003800000 */
.L_x_25447:
        /* <DEDUP_REMOVED lines=44> */
.L_x_25446:
[----:B------:R-:W-:Y:S05]  /*15480*/  BSYNC B1 ;  /* 0x0000000000017941 */ /* 0x000fea0003800000 */
.L_x_25445:
        /* <DEDUP_REMOVED lines=14> */
.L_x_25449:
        /* <DEDUP_REMOVED lines=12> */
.L_x_25452:
[----:B------:R-:W-:-:S07]  /*15630*/  MOV R153, R146 ;  /* 0x0000009200997202 */ /* 0x000fce0000000f00 */
.L_x_25453:
[----:B------:R-:W-:Y:S05]  /*15640*/  BSYNC B1 ;  /* 0x0000000000017941 */ /* 0x000fea0003800000 */
.L_x_25451:
        /* <DEDUP_REMOVED lines=16> */
.L_x_25457:
[----:B------:R-:W-:Y:S05]  /*15750*/  BSYNC B2 ;  /* 0x0000000000027941 */ /* 0x000fea0003800000 */
.L_x_25456:
        /* <DEDUP_REMOVED lines=44> */
.L_x_25455:
[----:B------:R-:W-:Y:S05]  /*15a20*/  BSYNC B1 ;  /* 0x0000000000017941 */ /* 0x000fea0003800000 */
.L_x_25454:
        /* <DEDUP_REMOVED lines=9> */
.L_x_25450:
        /* <DEDUP_REMOVED lines=12> */
.L_x_25459:
[----:B------:R-:W-:-:S07]  /*15b80*/  MOV R165, R146 ;  /* 0x0000009200a57202 */ /* 0x000fce0000000f00 */
.L_x_25460:
[----:B------:R-:W-:Y:S05]  /*15b90*/  BSYNC B1 ;  /* 0x0000000000017941 */ /* 0x000fea0003800000 */
.L_x_25458:
        /* <DEDUP_REMOVED lines=16> */
.L_x_25464:
[----:B------:R-:W-:Y:S05]  /*15ca0*/  BSYNC B2 ;  /* 0x0000000000027941 */ /* 0x000fea0003800000 */
.L_x_25463:
        /* <DEDUP_REMOVED lines=44> */
.L_x_25462:
[----:B------:R-:W-:Y:S05]  /*15f70*/  BSYNC B1 ;  /* 0x0000000000017941 */ /* 0x000fea0003800000 */
.L_x_25461:
        /* <DEDUP_REMOVED lines=12> */
.L_x_25465:
        /* <DEDUP_REMOVED lines=12> */
.L_x_25468:
[----:B------:R-:W-:-:S07]  /*16100*/  IMAD.MOV.U32 R154, RZ, RZ, R146 ;  /* 0x000000ffff9a7224 */ /* 0x000fce00078e0092 */
.L_x_25469:
[----:B------:R-:W-:Y:S05]  /*16110*/  BSYNC B1 ;  /* 0x0000000000017941 */ /* 0x000fea0003800000 */
.L_x_25467:
        /* <DEDUP_REMOVED lines=16> */
.L_x_25473:
[----:B------:R-:W-:Y:S05]  /*16220*/  BSYNC B2 ;  /* 0x0000000000027941 */ /* 0x000fea0003800000 */
.L_x_25472:
        /* <DEDUP_REMOVED lines=44> */
.L_x_25471:
[----:B------:R-:W-:Y:S05]  /*164f0*/  BSYNC B1 ;  /* 0x0000000000017941 */ /* 0x000fea0003800000 */
.L_x_25470:
        /* <DEDUP_REMOVED lines=9> */
.L_x_25466:
        /* <DEDUP_REMOVED lines=12> */
.L_x_25475:
[----:B------:R-:W-:-:S07]  /*16650*/  IMAD.MOV.U32 R165, RZ, RZ, R146 ;  /* 0x000000ffffa57224 */ /* 0x000fce00078e0092 */
.L_x_25476:
[----:B------:R-:W-:Y:S05]  /*16660*/  BSYNC B1 ;  /* 0x0000000000017941 */ /* 0x000fea0003800000 */
.L_x_25474:
        /* <DEDUP_REMOVED lines=16> */
.L_x_25480:
[----:B------:R-:W-:Y:S05]  /*16770*/  BSYNC B2 ;  /* 0x0000000000027941 */ /* 0x000fea0003800000 */
.L_x_25479:
        /* <DEDUP_REMOVED lines=44> */
.L_x_25478:
[----:B------:R-:W-:Y:S05]  /*16a40*/  BSYNC B1 ;  /* 0x0000000000017941 */ /* 0x000fea0003800000 */
.L_x_25477:
        /* <DEDUP_REMOVED lines=12> */
.L_x_25481:
        /* <DEDUP_REMOVED lines=12> */
.L_x_25484:
[----:B------:R-:W-:-:S07]  /*16bd0*/  IMAD.MOV.U32 R155, RZ, RZ, R146 ;  /* 0x000000ffff9b7224 */ /* 0x000fce00078e0092 */
.L_x_25485:
[----:B------:R-:W-:Y:S05]  /*16be0*/  BSYNC B1 ;  /* 0x0000000000017941 */ /* 0x000fea0003800000 */
.L_x_25483:
        /* <DEDUP_REMOVED lines=16> */
.L_x_25489:
[----:B------:R-:W-:Y:S05]  /*16cf0*/  BSYNC B2 ;  /* 0x0000000000027941 */ /* 0x000fea0003800000 */
.L_x_25488:
        /* <DEDUP_REMOVED lines=44> */
.L_x_25487:
[----:B------:R-:W-:Y:S05]  /*16fc0*/  BSYNC B1 ;  /* 0x0000000000017941 */ /* 0x000fea0003800000 */
.L_x_25486:
        /* <DEDUP_REMOVED lines=9> */
.L_x_25482:
        /* <DEDUP_REMOVED lines=12> */
.L_x_25491:
[----:B------:R-:W-:-:S07]  /*17120*/  MOV R165, R146 ;  /* 0x0000009200a57202 */ /* 0x000fce0000000f00 */
.L_x_25492:
[----:B------:R-:W-:Y:S05]  /*17130*/  BSYNC B1 ;  /* 0x0000000000017941 */ /* 0x000fea0003800000 */
.L_x_25490:
        /* <DEDUP_REMOVED lines=16> */
.L_x_25496:
[----:B------:R-:W-:Y:S05]  /*17240*/  BSYNC B2 ;  /* 0x0000000000027941 */ /* 0x000fea0003800000 */
.L_x_25495:
        /* <DEDUP_REMOVED lines=43> */
[----:B------:R-:W-:-:S11]  /*17500*/  HFMA2.MMA R163, -RZ, RZ, 0, 0 ;  /* 0x00000000ffa37435 */ /* 0x000fd600000001ff */
.L_x_25494:
[----:B------:R-:W-:Y:S05]  /*17510*/  BSYNC B1 ;  /* 0x0000000000017941 */ /* 0x000fea0003800000 */
.L_x_25493:
        /* <DEDUP_REMOVED lines=12> */
.L_x_25497:
        /* <DEDUP_REMOVED lines=12> */
.L_x_25500:
[----:B------:R-:W-:-:S07]  /*176a0*/  IMAD.MOV.U32 R156, RZ, RZ, R146 ;  /* 0x000000ffff9c7224 */ /* 0x000fce00078e0092 */
.L_x_25501:
[----:B------:R-:W-:Y:S05]  /*176b0*/  BSYNC B1 ;  /* 0x0000000000017941 */ /* 0x000fea0003800000 */
.L_x_25499:
        /* <DEDUP_REMOVED lines=16> */
.L_x_25505:
[----:B------:R-:W-:Y:S05]  /*177c0*/  BSYNC B2 ;  /* 0x0000000000027941 */ /* 0x000fea0003800000 */
.L_x_25504:
        /* <DEDUP_REMOVED lines=44> */
.L_x_25503:
[----:B------:R-:W-:Y:S05]  /*17a90*/  BSYNC B1 ;  /* 0x0000000000017941 */ /* 0x000fea0003800000 */
.L_x_25502:
        /* <DEDUP_REMOVED lines=9> */
.L_x_25498:
        /* <DEDUP_REMOVED lines=51> */
.L_x_25506:
[----:B------:R-:W-:-:S07]  /*17e60*/  IADD3 R158, R158, 0x80, RZ ;  /* 0x000000809e9e7810 */ /* 0x000fce0007ffe0ff */
.L_x_25377:
[----:B------:R-:W-:Y:S05]  /*17e70*/  BSYNC B0 ;  /* 0x0000000000007941 */ /* 0x000fea0003800000 */
.L_x_25376:
        /* <DEDUP_REMOVED lines=30> */
.L_x_25510:
[----:B------:R-:W-:-:S07]  /*18060*/  IMAD.MOV.U32 R165, RZ, RZ, R146 ;  /* 0x000000ffffa57224 */ /* 0x000fce00078e0092 */
.L_x_25511:
[----:B------:R-:W-:Y:S05]  /*18070*/  BSYNC B1 ;  /* 0x0000000000017941 */ /* 0x000fea0003800000 */
.L_x_25509:
        /* <DEDUP_REMOVED lines=16> */
.L_x_25515:
[----:B------:R-:W-:Y:S05]  /*18180*/  BSYNC B2 ;  /* 0x0000000000027941 */ /* 0x000fea0003800000 */
.L_x_25514:
        /* <DEDUP_REMOVED lines=44> */
.L_x_25513:
[----:B------:R-:W-:Y:S05]  /*18450*/  BSYNC B1 ;  /* 0x0000000000017941 */ /* 0x000fea0003800000 */
.L_x_25512:
        /* <DEDUP_REMOVED lines=19> */
.L_x_25516:
        /* <DEDUP_REMOVED lines=12> */
.L_x_25519:
[----:B------:R-:W-:-:S07]  /*18650*/  IMAD.MOV.U32 R165, RZ, RZ, R146 ;  /* 0x000000ffffa57224 */ /* 0x000fce00078e0092 */
.L_x_25520:
[----:B------:R-:W-:Y:S05]  /*18660*/  BSYNC B1 ;  /* 0x0000000000017941 */ /* 0x000fea0003800000 */
.L_x_25518:
        /* <DEDUP_REMOVED lines=16> */
.L_x_25524:
[----:B------:R-:W-:Y:S05]  /*18770*/  BSYNC B2 ;  /* 0x0000000000027941 */ /* 0x000fea0003800000 */
.L_x_25523:
        /* <DEDUP_REMOVED lines=44> */
.L_x_25522:
[----:B------:R-:W-:Y:S05]  /*18a40*/  BSYNC B1 ;  /* 0x0000000000017941 */ /* 0x000fea0003800000 */
.L_x_25521:
        /* <DEDUP_REMOVED lines=9> */
.L_x_25517:
        /* <DEDUP_REMOVED lines=12> */
.L_x_25526:
[----:B------:R-:W-:-:S07]  /*18ba0*/  MOV R165, R146 ;  /* 0x0000009200a57202 */ /* 0x000fce0000000f00 */
.L_x_25527:
[----:B------:R-:W-:Y:S05]  /*18bb0*/  BSYNC B1 ;  /* 0x0000000000017941 */ /* 0x000fea0003800000 */
.L_x_25525:
        /* <DEDUP_REMOVED lines=16> */
.L_x_25531:
[----:B------:R-:W-:Y:S05]  /*18cc0*/  BSYNC B2 ;  /* 0x0000000000027941 */ /* 0x000fea0003800000 */
.L_x_25530:
        /* <DEDUP_REMOVED lines=42> */
[----:B------:R-:W-:Y:S01]  /*18f70*/  HFMA2.MMA R114, -RZ, RZ, 0, 0 ;  /* 0x00000000ff727435 */ /* 0x000fe200000001ff */
[----:B------:R-:W-:-:S10]  /*18f80*/  LOP3.LUT R142, R115, UR37, R162, 0x96, !PT ;  /* 0x00000025738e7c12 */ /* 0x000fd4000f8e96a2 */
.L_x_25529:
[----:B------:R-:W-:Y:S05]  /*18f90*/  BSYNC B1 ;  /* 0x0000000000017941 */ /* 0x000fea0003800000 */
.L_x_25528:
        /* <DEDUP_REMOVED lines=14> */
.L_x_25532:
        /* <DEDUP_REMOVED lines=12> */
.L_x_25535:
[----:B------:R-:W-:-:S07]  /*19140*/  IMAD.MOV.U32 R132, RZ, RZ, R146 ;  /* 0x000000ffff847224 */ /* 0x000fce00078e0092 */
.L_x_25536:
[----:B------:R-:W-:Y:S05]  /*19150*/  BSYNC B1 ;  /* 0x0000000000017941 */ /* 0x000fea0003800000 */
.L_x_25534:
        /* <DEDUP_REMOVED lines=16> */
.L_x_25540:
[----:B------:R-:W-:Y:S05]  /*19260*/  BSYNC B2 ;  /* 0x0000000000027941 */ /* 0x000fea0003800000 */
.L_x_25539:
        /* <DEDUP_REMOVED lines=44> */
.L_x_25538:
[----:B------:R-:W-:Y:S05]  /*19530*/  BSYNC B1 ;  /* 0x0000000000017941 */ /* 0x000fea0003800000 */
.L_x_25537:
        /* <DEDUP_REMOVED lines=9> */
.L_x_25533:
        /* <DEDUP_REMOVED lines=12> */
.L_x_25542:
[----:B------:R-:W-:-:S07]  /*19690*/  MOV R165, R146 ;  /* 0x0000009200a57202 */ /* 0x000fce0000000f00 */
.L_x_25543:
[----:B------:R-:W-:Y:S05]  /*196a0*/  BSYNC B1 ;  /* 0x0000000000017941 */ /* 0x000fea0003800000 */
.L_x_25541:
        /* <DEDUP_REMOVED lines=16> */
.L_x_25547:
[----:B------:R-:W-:Y:S05]  /*197b0*/  BSYNC B2 ;  /* 0x0000000000027941 */ /* 0x000fea0003800000 */
.L_x_25546:
        /* <DEDUP_REMOVED lines=44> */
.L_x_25545:
[----:B------:R-:W-:Y:S05]  /*19a80*/  BSYNC B1 ;  /* 0x0000000000017941 */ /* 0x000fea0003800000 */
.L_x_25544:
        /* <DEDUP_REMOVED lines=14> */
.L_x_25548:
        /* <DEDUP_REMOVED lines=12> */
.L_x_25551:
[----:B------:R-:W-:-:S07]  /*19c30*/  IMAD.MOV.U32 R151, RZ, RZ, R146 ;  /* 0x000000ffff977224 */ /* 0x000fce00078e0092 */
.L_x_25552:
[----:B------:R-:W-:Y:S05]  /*19c40*/  BSYNC B1 ;  /* 0x0000000000017941 */ /* 0x000fea0003800000 */
.L_x_25550:
        /* <DEDUP_REMOVED lines=16> */
.L_x_25556:
[----:B------:R-:W-:Y:S05]  /*19d50*/  BSYNC B2 ;  /* 0x0000000000027941 */ /* 0x000fea0003800000 */
.L_x_25555:
        /* <DEDUP_REMOVED lines=44> */
.L_x_25554:
[----:B------:R-:W-:Y:S05]  /*1a020*/  BSYNC B1 ;  /* 0x0000000000017941 */ /* 0x000fea0003800000 */
.L_x_25553:
        /* <DEDUP_REMOVED lines=9> */
.L_x_25549:
        /* <DEDUP_REMOVED lines=12> */
.L_x_25558:
[----:B------:R-:W-:-:S07]  /*1a180*/  MOV R165, R146 ;  /* 0x0000009200a57202 */ /* 0x000fce0000000f00 */
.L_x_25559:
[----:B------:R-:W-:Y:S05]  /*1a190*/  BSYNC B1 ;  /* 0x0000000000017941 */ /* 0x000fea0003800000 */
.L_x_25557:
        /* <DEDUP_REMOVED lines=16> */
.L_x_25563:
[----:B------:R-:W-:Y:S05]  /*1a2a0*/  BSYNC B2 ;  /* 0x0000000000027941 */ /* 0x000fea0003800000 */
.L_x_25562:
        /* <DEDUP_REMOVED lines=44> */
.L_x_25561:
[----:B------:R-:W-:Y:S05]  /*1a570*/  BSYNC B1 ;  /* 0x0000000000017941 */ /* 0x000fea0003800000 */
.L_x_25560:
        /* <DEDUP_REMOVED lines=14> */
.L_x_25564:
        /* <DEDUP_REMOVED lines=12> */
.L_x_25567:
[----:B------:R-:W-:-:S07]  /*1a720*/  IMAD.MOV.U32 R152, RZ, RZ, R146 ;  /* 0x000000ffff987224 */ /* 0x000fce00078e0092 */
.L_x_25568:
[----:B------:R-:W-:Y:S05]  /*1a730*/  BSYNC B1 ;  /* 0x0000000000017941 */ /* 0x000fea0003800000 */
.L_x_25566:
        /* <DEDUP_REMOVED lines=16> */
.L_x_25572:
[----:B------:R-:W-:Y:S05]  /*1a840*/  BSYNC B2 ;  /* 0x0000000000027941 */ /* 0x000fea0003800000 */
.L_x_25571:
        /* <DEDUP_REMOVED lines=44> */
.L_x_25570:
[----:B------:R-:W-:Y:S05]  /*1ab10*/  BSYNC B1 ;  /* 0x0000000000017941 */ /* 0x000fea0003800000 */
.L_x_25569:
        /* <DEDUP_REMOVED lines=9> */
.L_x_25565:
        /* <DEDUP_REMOVED lines=12> */
.L_x_25574:
[----:B------:R-:W-:-:S07]  /*1ac70*/  MOV R165, R146 ;  /* 0x0000009200a57202 */ /* 0x000fce0000000f00 */
.L_x_25575:
[----:B------:R-:W-:Y:S05]  /*1ac80*/  BSYNC B1 ;  /* 0x0000000000017941 */ /* 0x000fea0003800000 */
.L_x_25573:
        /* <DEDUP_REMOVED lines=16> */
.L_x_25579:
[----:B------:R-:W-:Y:S05]  /*1ad90*/  BSYNC B2 ;  /* 0x0000000000027941 */ /* 0x000fea0003800000 */
.L_x_25578:
        /* <DEDUP_REMOVED lines=40> */
[----:B------:R-:W-:Y:S01]  /*1b020*/  HFMA2.MMA R143, -RZ, RZ, 0, 0 ;  /* 0x00000000ff8f7435 */ /* 0x000fe200000001ff */
[----:B------:R-:W-:Y:S01]  /*1b030*/  MOV R146, R142 ;  /* 0x0000008e00927202 */ /* 0x000fe20000000f00 */
[----:B------:R-:W-:Y:S01]  /*1b040*/  IMAD.MOV.U32 R148, RZ, RZ, R132 ;  /* 0x000000ffff947224 */ /* 0x000fe200078e0084 */
[----:B------:R-:W-:-:S08]  /*1b050*/  LOP3.LUT R142, R133, UR37, R162, 0x96, !PT ;  /* 0x00000025858e7c12 */ /* 0x000fd0000f8e96a2 */
.L_x_25577:
[----:B------:R-:W-:Y:S05]  /*1b060*/  BSYNC B1 ;  /* 0x0000000000017941 */ /* 0x000fea0003800000 */
.L_x_25576:
        /* <DEDUP_REMOVED lines=14> */
.L_x_25580:
        /* <DEDUP_REMOVED lines=12> */
.L_x_25583:
[----:B------:R-:W-:-:S07]  /*1b210*/  IMAD.MOV.U32 R153, RZ, RZ, R146 ;  /* 0x000000ffff997224 */ /* 0x000fce00078e0092 */
.L_x_25584:
[----:B------:R-:W-:Y:S05]  /*1b220*/  BSYNC B1 ;  /* 0x0000000000017941 */ /* 0x000fea0003800000 */
.L_x_25582:
        /* <DEDUP_REMOVED lines=16> */
.L_x_25588:
[----:B------:R-:W-:Y:S05]  /*1b330*/  BSYNC B2 ;  /* 0x0000000000027941 */ /* 0x000fea0003800000 */
.L_x_25587:
        /* <DEDUP_REMOVED lines=44> */
.L_x_25586:
[----:B------:R-:W-:Y:S05]  /*1b600*/  BSYNC B1 ;  /* 0x0000000000017941 */ /* 0x000fea0003800000 */
.L_x_25585:
        /* <DEDUP_REMOVED lines=9> */
.L_x_25581:
        /* <DEDUP_REMOVED lines=12> */
.L_x_25590:
[----:B------:R-:W-:-:S07]  /*1b760*/  MOV R165, R146 ;  /* 0x0000009200a57202 */ /* 0x000fce0000000f00 */
.L_x_25591:
[----:B------:R-:W-:Y:S05]  /*1b770*/  BSYNC B1 ;  /* 0x0000000000017941 */ /* 0x000fea0003800000 */
.L_x_25589:
        /* <DEDUP_REMOVED lines=16> */
.L_x_25595:
[----:B------:R-:W-:Y:S05]  /*1b880*/  BSYNC B2 ;  /* 0x0000000000027941 */ /* 0x000fea0003800000 */
.L_x_25594:
        /* <DEDUP_REMOVED lines=44> */
.L_x_25593:
[----:B------:R-:W-:Y:S05]  /*1bb50*/  BSYNC B1 ;  /* 0x0000000000017941 */ /* 0x000fea0003800000 */
.L_x_25592:
        /* <DEDUP_REMOVED lines=12> */
.L_x_25596:
        /* <DEDUP_REMOVED lines=12> */
.L_x_25599:
[----:B------:R-:W-:-:S07]  /*1bce0*/  IMAD.MOV.U32 R154, RZ, RZ, R146 ;  /* 0x000000ffff9a7224 */ /* 0x000fce00078e0092 */
.L_x_25600:
[----:B------:R-:W-:Y:S05]  /*1bcf0*/  BSYNC B1 ;  /* 0x0000000000017941 */ /* 0x000fea0003800000 */
.L_x_25598:
        /* <DEDUP_REMOVED lines=16> */
.L_x_25604:
[----:B------:R-:W-:Y:S05]  /*1be00*/  BSYNC B2 ;  /* 0x0000000000027941 */ /* 0x000fea0003800000 */
.L_x_25603:
        /* <DEDUP_REMOVED lines=44> */
.L_x_25602:
[----:B------:R-:W-:Y:S05]  /*1c0d0*/  BSYNC B1 ;  /* 0x0000000000017941 */ /* 0x000fea0003800000 */
.L_x_25601:
        /* <DEDUP_REMOVED lines=9> */
.L_x_25597:
        /* <DEDUP_REMOVED lines=12> */
.L_x_25606:
[----:B------:R-:W-:-:S07]  /*1c230*/  MOV R165, R146 ;  /* 0x0000009200a57202 */ /* 0x000fce0000000f00 */
.L_x_25607:
[----:B------:R-:W-:Y:S05]  /*1c240*/  BSYNC B1 ;  /* 0x0000000000017941 */ /* 0x000fea0003800000 */
.L_x_25605:
        /* <DEDUP_REMOVED lines=16> */
.L_x_25611:
[----:B------:R-:W-:Y:S05]  /*1c350*/  BSYNC B2 ;  /* 0x0000000000027941 */ /* 0x000fea0003800000 */
.L_x_25610:
        /* <DEDUP_REMOVED lines=44> */
.L_x_25609:
[----:B------:R-:W-:Y:S05]  /*1c620*/  BSYNC B1 ;  /* 0x0000000000017941 */ /* 0x000fea0003800000 */
.L_x_25608:
        /* <DEDUP_REMOVED lines=12> */
.L_x_25612:
        /* <DEDUP_REMOVED lines=12> */
.L_x_25615:
[----:B------:R-:W-:-:S07]  /*1c7b0*/  IMAD.MOV.U32 R155, RZ, RZ, R146 ;  /* 0x000000ffff9b7224 */ /* 0x000fce00078e0092 */
.L_x_25616:
[----:B------:R-:W-:Y:S05]  /*1c7c0*/  BSYNC B1 ;  /* 0x0000000000017941 */ /* 0x000fea0003800000 */
.L_x_25614:
        /* <DEDUP_REMOVED lines=16> */
.L_x_25620:
[----:B------:R-:W-:Y:S05]  /*1c8d0*/  BSYNC B2 ;  /* 0x0000000000027941 */ /* 0x000fea0003800000 */
.L_x_25619:
        /* <DEDUP_REMOVED lines=44> */
.L_x_25618:
[----:B------:R-:W-:Y:S05]  /*1cba0*/  BSYNC B1 ;  /* 0x0000000000017941 */ /* 0x000fea0003800000 */
.L_x_25617:
        /* <DEDUP_REMOVED lines=9> */
.L_x_25613:
        /* <DEDUP_REMOVED lines=12> */
.L_x_25622:
[----:B------:R-:W-:-:S07]  /*1cd00*/  MOV R165, R146 ;  /* 0x0000009200a57202 */ /* 0x000fce0000000f00 */
.L_x_25623:
[----:B------:R-:W-:Y:S05]  /*1cd10*/  BSYNC B1 ;  /* 0x0000000000017941 */ /* 0x000fea0003800000 */
.L_x_25621:
        /* <DEDUP_REMOVED lines=16> */
.L_x_25627:
[----:B------:R-:W-:Y:S05]  /*1ce20*/  BSYNC B2 ;  /* 0x0000000000027941 */ /* 0x000fea0003800000 */
.L_x_25626:
        /* <DEDUP_REMOVED lines=44> */
.L_x_25625:
[----:B------:R-:W-:Y:S05]  /*1d0f0*/  BSYNC B1 ;  /* 0x0000000000017941 */ /* 0x000fea0003800000 */
.L_x_25624:
        /* <DEDUP_REMOVED lines=12> */
.L_x_25628:
        /* <DEDUP_REMOVED lines=12> */
.L_x_25631:
[----:B------:R-:W-:-:S07]  /*1d280*/  IMAD.MOV.U32 R156, RZ, RZ, R146 ;  /* 0x000000ffff9c7224 */ /* 0x000fce00078e0092 */
.L_x_25632:
[----:B------:R-:W-:Y:S05]  /*1d290*/  BSYNC B1 ;  /* 0x0000000000017941 */ /* 0x000fea0003800000 */
.L_x_25630:
        /* <DEDUP_REMOVED lines=16> */
.L_x_25636:
[----:B------:R-:W-:Y:S05]  /*1d3a0*/  BSYNC B2 ;  /* 0x0000000000027941 */ /* 0x000fea0003800000 */
.L_x_25635:
        /* <DEDUP_REMOVED lines=44> */
.L_x_25634:
[----:B------:R-:W-:Y:S05]  /*1d670*/  BSYNC B1 ;  /* 0x0000000000017941 */ /* 0x000fea0003800000 */
.L_x_25633:
        /* <DEDUP_REMOVED lines=9> */
.L_x_25629:
        /* <DEDUP_REMOVED lines=51> */
.L_x_25508:
[----:B------:R-:W-:Y:S05]  /*1da40*/  BSYNC B0 ;  /* 0x0000000000007941 */ /* 0x000fea0003800000 */
.L_x_25507:
[----:B0-----:R-:W-:Y:S01]  /*1da50*/  FADD.FTZ R158, RZ, R84 ;  /* 0x00000054ff9e7221 */ /* 0x001fe20000010000 */
        /* <DEDUP_REMOVED lines=14> */
[----:B-1----:R-:W-:Y:S02]  /*1db40*/  FSEL R161, R158, RZ, P0 ;  /* 0x000000ff9ea17208 */ /* 0x002fe40000000000 */
        /* <DEDUP_REMOVED lines=139> */
.L_x_25659:
[----:B------:R-:W2:Y:S01]  /*1e400*/  @!P5 S2R R163, SR_CgaCtaId ;  /* 0x0000000000a3d919 */ /* 0x000ea20000008800 */
[----:B------:R-:W-:Y:S01]  /*1e410*/  @!P5 MOV R0, 0x400 ;  /* 0x000004000000d802 */ /* 0x000fe20000000f00 */
[----:B------:R-:W-:Y:S05]  /*1e420*/  WARPSYNC.ALL ;  /* 0x0000000000007948 */ /* 0x000fea0003800000 */
[----:B------:R-:W-:Y:S01]  /*1e430*/  LOP3.LUT R161, R159, 0x3, RZ, 0xc0, !PT ;  /* 0x000000039fa17812 */ /* 0x000fe200078ec0ff */
[----:B-1----:R-:W-:Y:S01]  /*1e440*/  FADD.FTZ R159, R166, R165 ;  /* 0x000000a5a69f7221 */ /* 0x002fe20000010000 */
[----:B--2---:R-:W-:-:S03]  /*1e450*/  @!P5 LEA R163, R163, R0, 0x18 ;  /* 0x00000000a3a3d211 */ /* 0x004fc600078ec0ff */
        /* <DEDUP_REMOVED lines=14> */
[----:B------:R-:W-:Y:S02]  /*1e540*/  @!P0 MOV R0, R147 ;  /* 0x0000009300008202 */ /* 0x000fe40000000f00 */
[----:B------:R-:W-:-:S03]  /*1e550*/  @!P0 LEA R160, R160, R163, 0x3 ;  /* 0x000000a3a0a08211 */ /* 0x000fc600078e18ff */
[----:B------:R-:W1:Y:S04]  /*1e560*/  SHFL.DOWN PT, R163, R0, 0x2, 0x1f ;  /* 0x08401f0000a37f89 */ /* 0x000e6800000e0000 */
[----:B------:R-:W2:Y:S01]  /*1e570*/  @!P0 LDS.64 R158, [R160] ;  /* 0x00000000a09e8984 */ /* 0x000ea20000000a00 */
[----:B------:R-:W-:Y:S01]  /*1e580*/  PLOP3.LUT P0, PT, PT, PT, UP0, 0x40, 0x0 ;  /* 0x000000000000781c */ /* 0x000fe20003f0e808 */
[----:B-1----:R-:W-:Y:S01]  /*1e590*/  IMAD.IADD R162, R163, 0x1, R0 ;  /* 0x00000001a3a27824 */ /* 0x002fe200078e0200 */
[----:B------:R-:W-:Y:S02]  /*1e5a0*/  I2FP.F32.S32 R168, R163 ;  /* 0x000000a300a87245 */ /* 0x000fe40000201400 */
[----:B------:R-:W-:Y:S02]  /*1e5b0*/  I2FP.F32.S32 R163, R0 ;  /* 0x0000000000a37245 */ /* 0x000fe40000201400 */
[----:B0-----:R-:W-:Y:S01]  /*1e5c0*/  I2FP.F32.S32 R166, R162 ;  /* 0x000000a200a67245 */ /* 0x001fe20000201400 */
[----:B------:R-:W0:Y:S03]  /*1e5d0*/  SHFL.DOWN PT, R171, R162, 0x1, 0x1f ;  /* 0x08201f00a2ab7f89 */ /* 0x000e2600000e0000 */
[----:B------:R-:W1:Y:S01]  /*1e5e0*/  MUFU.RCP R167, R166 ;  /* 0x000000a600a77308 */ /* 0x000e620000001000 */
[----:B--2---:R-:W2:Y:S04]  /*1e5f0*/  SHFL.DOWN PT, R165, R158, 0x2, 0x1f ;  /* 0x08401f009ea57f89 */ /* 0x004ea800000e0000 */
[----:B------:R-:W3:Y:S01]  /*1e600*/  SHFL.DOWN PT, R0, R159, 0x2, 0x1f ;  /* 0x08401f009f007f89 */ /* 0x000ee200000e0000 */
[----:B0-----:R-:W-:-:S02]  /*1e610*/  IADD3 R170, R162, R171, RZ ;  /* 0x000000aba2aa7210 */ /* 0x001fc40007ffe0ff */
[----:B------:R-:W-:Y:S02]  /*1e620*/  I2FP.F32.S32 R171, R171 ;  /* 0x000000ab00ab7245 */ /* 0x000fe40000201400 */
[----:B------:R-:W-:-:S06]  /*1e630*/  I2FP.F32.S32 R170, R170 ;  /* 0x000000aa00aa7245 */ /* 0x000fcc0000201400 */
[----:B------:R-:W0:Y:S01]  /*1e640*/  MUFU.RCP R170, R170 ;  /* 0x000000aa00aa7308 */ /* 0x000e220000001000 */
        /* <DEDUP_REMOVED lines=66> */
[----:B------:R-:W-:Y:S01]  /*1ea70*/  F2FP.F16.F32.PACK_AB R162, R168, R169 ;  /* 0x000000a9a8a2723e */ /* 0x000fe200000000ff */
[----:B------:R-:W-:Y:S01]  /*1ea80*/  VIADD R157, R157, 0x80 ;  /* 0x000000809d9d7836 */ /* 0x000fe20000000000 */
[----:B------:R-:W-:-:S05]  /*1ea90*/  F2FP.F16.F32.PACK_AB R163, R170, R163 ;  /* 0x000000a3aaa3723e */ /* 0x000fca00000000ff */
[----:B------:R1:W-:Y:S02]  /*1eaa0*/  STG.E.128 desc[UR4][R166.64], R160 ;  /* 0x000000a0a6007986 */ /* 0x0003e4000c101d04 */
.L_x_25639:
[----:B------:R-:W-:Y:S05]  /*1eab0*/  BSYNC B0 ;  /* 0x0000000000007941 */ /* 0x000fea0003800000 */
.L_x_25638:
        /* <DEDUP_REMOVED lines=35> */
.L_x_25641:
[----:B------:R-:W-:Y:S05]  /*1ecf0*/  BSYNC B0 ;  /* 0x0000000000007941 */ /* 0x000fea0003800000 */
.L_x_25640:
        /* <DEDUP_REMOVED lines=35> */
.L_x_25643:
[----:B------:R-:W-:Y:S05]  /*1ef30*/  BSYNC B0 ;  /* 0x0000000000007941 */ /* 0x000fea0003800000 */
.L_x_25642:
        /* <DEDUP_REMOVED lines=35> */
.L_x_25645:
[----:B------:R-:W-:Y:S05]  /*1f170*/  BSYNC B0 ;  /* 0x0000000000007941 */ /* 0x000fea0003800000 */
.L_x_25644:
        /* <DEDUP_REMOVED lines=34> */
.L_x_25647:
[----:B------:R-:W-:Y:S05]  /*1f3a0*/  BSYNC B0 ;  /* 0x0000000000007941 */ /* 0x000fea0003800000 */
.L_x_25646:
[----:B------:R-:W-:Y:S01]  /*1f3b0*/  VIADD R140, R140, UR18 ;  /* 0x000000128c8c7c36 */ /* 0x000fe20008000000 */
[----:B------:R-:W-:-:S04]  /*1f3c0*/  SEL R0, RZ, 0x1, P3 ;  /* 0x00000001ff007807 */ /* 0x000fc80001800000 */
[----:B------:R-:W-:-:S13]  /*1f3d0*/  ISETP.GE.AND P0, PT, R140, UR19, PT ;  /* 0x000000138c007c0c */ /* 0x000fda000bf06270 */
[----:B------:R-:W-:Y:S05]  /*1f3e0*/  @!P0 BRA `(.L_x_25648) ;  /* 0xfffffe1800b08947 */ /* 0x000fea000383ffff */
[----:B------:R-:W-:Y:S05]  /*1f3f0*/  EXIT ;  /* 0x000000000000794d */ /* 0x000fea0003800000 */
.L_x_25637:
[----:B------:R-:W-:Y:S01]  /*1f400*/  HFMA2.MMA R171, -RZ, RZ, 0, 1.847743988037109375e-06 ;  /* 0x0000001fffab7435 */ /* 0x000fe200000001ff */
[----:B------:R-:W-:Y:S01]  /*1f410*/  MOV R169, R161 ;  /* 0x000000a100a97202 */ /* 0x000fe20000000f00 */
[----:B------:R-:W-:Y:S02]  /*1f420*/  IMAD.MOV.U32 R170, RZ, RZ, 0x1 ;  /* 0x00000001ffaa7424 */ /* 0x000fe400078e00ff */
[----:B------:R-:W-:-:S07]  /*1f430*/  IMAD.MOV.U32 R168, RZ, RZ, -0x1 ;  /* 0xffffffffffa87424 */ /* 0x000fce00078e00ff */
[----:B--2345:R-:W-:Y:S05]  /*1f440*/  WARPSYNC.COLLECTIVE R168, `(.L_x_25649) ;  /* 0x00000000a8087348 */ /* 0x03cfea0003c00000 */
[----:B------:R0:W1:Y:S02]  /*1f450*/  SHFL.BFLY P6, R167, R169, R170, R171 ;  /* 0x0c0000aaa9a77389 */ /* 0x00006400000c00ab */
[----:B012345:R-:W-:Y:S01]  /*1f460*/  ENDCOLLECTIVE ;  /* 0x000000000000791b */ /* 0x03ffe20003800000 */
.L_x_25649:
[----:B------:R-:W-:Y:S01]  /*1f470*/  HFMA2.MMA R170, -RZ, RZ, 0, 1.1920928955078125e-07 ;  /* 0x00000002ffaa7435 */ /* 0x000fe200000001ff */
[----:B------:R-:W-:-:S05]  /*1f480*/  MOV R0, R167 ;  /* 0x000000a700007202 */ /* 0x000fca0000000f00 */
[----:B------:R-:W-:-:S04]  /*1f490*/  FADD.FTZ R162, R161, R0 ;  /* 0x00000000a1a27221 */ /* 0x000fc80000010000 */
[----:B------:R-:W-:-:S07]  /*1f4a0*/  IMAD.MOV.U32 R169, RZ, RZ, R162 ;  /* 0x000000ffffa97224 */ /* 0x000fce00078e00a2 */
[----:B------:R-:W-:Y:S05]  /*1f4b0*/  WARPSYNC.COLLECTIVE R168, `(.L_x_25650) ;  /* 0x00000000a8087348 */ /* 0x000fea0003c00000 */
[----:B------:R0:W1:Y:S02]  /*1f4c0*/  SHFL.BFLY P6, R167, R169, R170, R171 ;  /* 0x0c0000aaa9a77389 */ /* 0x00006400000c00ab */
[----:B01----:R-:W-:Y:S01]  /*1f4d0*/  ENDCOLLECTIVE ;  /* 0x000000000000791b */ /* 0x003fe20003800000 */
.L_x_25650:
[----:B------:R-:W-:Y:S02]  /*1f4e0*/  IMAD.MOV.U32 R170, RZ, RZ, 0x4 ;  /* 0x00000004ffaa7424 */ /* 0x000fe400078e00ff */
[----:B------:R-:W-:-:S04]  /*1f4f0*/  IMAD.MOV.U32 R163, RZ, RZ, R167 ;  /* 0x000000ffffa37224 */ /* 0x000fc800078e00a7 */
[----:B------:R-:W-:-:S05]  /*1f500*/  FADD.FTZ R163, R162, R163 ;  /* 0x000000a3a2a37221 */ /* 0x000fca0000010000 */
[----:B------:R-:W-:-:S07]  /*1f510*/  MOV R169, R163 ;  /* 0x000000a300a97202 */ /* 0x000fce0000000f00 */
[----:B------:R-:W-:Y:S05]  /*1f520*/  WARPSYNC.COLLECTIVE R168, `(.L_x_25651) ;  /* 0x00000000a8087348 */ /* 0x000fea0003c00000 */
[----:B------:R0:W1:Y:S02]  /*1f530*/  SHFL.BFLY P6, R167, R169, R170, R171 ;  /* 0x0c0000aaa9a77389 */ /* 0x00006400000c00ab */
[----:B01----:R-:W-:Y:S01]  /*1f540*/  ENDCOLLECTIVE ;  /* 0x000000000000791b */ /* 0x003fe20003800000 */
.L_x_25651:
[----:B------:R-:W-:Y:S01]  /*1f550*/  HFMA2.MMA R170, -RZ, RZ, 0, 4.76837158203125e-07 ;  /* 0x00000008ffaa7435 */ /* 0x000fe200000001ff */
[----:B------:R-:W-:-:S05]  /*1f560*/  MOV R0, R167 ;  /* 0x000000a700007202 */ /* 0x000fca0000000f00 */
[----:B------:R-:W-:-:S04]  /*1f570*/  FADD.FTZ R165, R163, R0 ;  /* 0x00000000a3a57221 */ /* 0x000fc80000010000 */
[----:B------:R-:W-:-:S07]  /*1f580*/  IMAD.MOV.U32 R169, RZ, RZ, R165 ;  /* 0x000000ffffa97224 */ /* 0x000fce00078e00a5 */
[----:B------:R-:W-:Y:S05]  /*1f590*/  WARPSYNC.COLLECTIVE R168, `(.L_x_25652) ;  /* 0x00000000a8087348 */ /* 0x000fea0003c00000 */
[----:B------:R0:W1:Y:S02]  /*1f5a0*/  SHFL.BFLY P6, R167, R169, R170, R171 ;  /* 0x0c0000aaa9a77389 */ /* 0x00006400000c00ab */
[----:B01----:R-:W-:Y:S01]  /*1f5b0*/  ENDCOLLECTIVE ;  /* 0x000000000000791b */ /* 0x003fe20003800000 */
.L_x_25652:
[----:B------:R-:W-:Y:S02]  /*1f5c0*/  IMAD.MOV.U32 R170, RZ, RZ, 0x10 ;  /* 0x00000010ffaa7424 */ /* 0x000fe400078e00ff */
[----:B------:R-:W-:-:S04]  /*1f5d0*/  IMAD.MOV.U32 R0, RZ, RZ, R167 ;  /* 0x000000ffff007224 */ /* 0x000fc800078e00a7 */
[----:B------:R-:W-:-:S05]  /*1f5e0*/  FADD.FTZ R166, R165, R0 ;  /* 0x00000000a5a67221 */ /* 0x000fca0000010000 */
[----:B------:R-:W-:-:S07]  /*1f5f0*/  MOV R169, R166 ;  /* 0x000000a600a97202 */ /* 0x000fce0000000f00 */
[----:B------:R-:W-:Y:S05]  /*1f600*/  WARPSYNC.COLLECTIVE R168, `(.L_x_25653) ;  /* 0x00000000a8087348 */ /* 0x000fea0003c00000 */
[----:B------:R0:W1:Y:S02]  /*1f610*/  SHFL.BFLY P6, R167, R169, R170, R171 ;  /* 0x0c0000aaa9a77389 */ /* 0x00006400000c00ab */
[----:B01----:R-:W-:Y:S01]  /*1f620*/  ENDCOLLECTIVE ;  /* 0x000000000000791b */ /* 0x003fe20003800000 */
.L_x_25653:
[----:B------:R-:W-:Y:S02]  /*1f630*/  IMAD.MOV.U32 R170, RZ, RZ, 0x1 ;  /* 0x00000001ffaa7424 */ /* 0x000fe400078e00ff */
        /* <DEDUP_REMOVED lines=84> */
[----:B------:R-:W-:-:S07]  /*1fb80*/  MOV R169, R0 ;  /* 0x0000000000a97202 */ /* 0x000fce0000000f00 */
[----:B------:R-:W-:Y:S05]  /*1fb90*/  WARPSYNC.COLLECTIVE R168, `(.L_x_25654) ;  /* 0x00000000a8087348 */ /* 0x000fea0003c00000 */
[----:B------:R0:W1:Y:S02]  /*1fba0*/  SHFL.BFLY P6, R167, R169, R170, R171 ;  /* 0x0c0000aaa9a77389 */ /* 0x00006400000c00ab */
[----:B01----:R-:W-:Y:S01]  /*1fbb0*/  ENDCOLLECTIVE ;  /* 0x000000000000791b */ /* 0x003fe20003800000 */
.L_x_25654:
[----:B------:R-:W-:Y:S01]  /*1fbc0*/  HFMA2.MMA R170, -RZ, RZ, 0, 1.1920928955078125e-07 ;  /* 0x00000002ffaa7435 */ /* 0x000fe200000001ff */
[----:B------:R-:W-:-:S05]  /*1fbd0*/  MOV R161, R167 ;  /* 0x000000a700a17202 */ /* 0x000fca0000000f00 */
[----:B------:R-:W-:-:S04]  /*1fbe0*/  FADD.FTZ R161, R0, R161 ;  /* 0x000000a100a17221 */ /* 0x000fc80000010000 */
[----:B------:R-:W-:-:S07]  /*1fbf0*/  IMAD.MOV.U32 R169, RZ, RZ, R161 ;  /* 0x000000ffffa97224 */ /* 0x000fce00078e00a1 */
[----:B------:R-:W-:Y:S05]  /*1fc00*/  WARPSYNC.COLLECTIVE R168, `(.L_x_25655) ;  /* 0x00000000a8087348 */ /* 0x000fea0003c00000 */
[----:B------:R0:W1:Y:S02]  /*1fc10*/  SHFL.BFLY P6, R167, R169, R170, R171 ;  /* 0x0c0000aaa9a77389 */ /* 0x00006400000c00ab */
[----:B01----:R-:W-:Y:S01]  /*1fc20*/  ENDCOLLECTIVE ;  /* 0x000000000000791b */ /* 0x003fe20003800000 */
.L_x_25655:
[----:B------:R-:W-:Y:S02]  /*1fc30*/  IMAD.MOV.U32 R170, RZ, RZ, 0x4 ;  /* 0x00000004ffaa7424 */ /* 0x000fe400078e00ff */
[----:B------:R-:W-:-:S04]  /*1fc40*/  IMAD.MOV.U32 R162, RZ, RZ, R167 ;  /* 0x000000ffffa27224 */ /* 0x000fc800078e00a7 */
[----:B------:R-:W-:-:S05]  /*1fc50*/  FADD.FTZ R162, R161, R162 ;  /* 0x000000a2a1a27221 */ /* 0x000fca0000010000 */
[----:B------:R-:W-:-:S07]  /*1fc60*/  MOV R169, R162 ;  /* 0x000000a200a97202 */ /* 0x000fce0000000f00 */
[----:B------:R-:W-:Y:S05]  /*1fc70*/  WARPSYNC.COLLECTIVE R168, `(.L_x_25656) ;  /* 0x00000000a8087348 */ /* 0x000fea0003c00000 */
[----:B------:R0:W1:Y:S02]  /*1fc80*/  SHFL.BFLY P6, R167, R169, R170, R171 ;  /* 0x0c0000aaa9a77389 */ /* 0x00006400000c00ab */
[----:B01----:R-:W-:Y:S01]  /*1fc90*/  ENDCOLLECTIVE ;  /* 0x000000000000791b */ /* 0x003fe20003800000 */
.L_x_25656:
[----:B------:R-:W-:Y:S01]  /*1fca0*/  HFMA2.MMA R170, -RZ, RZ, 0, 4.76837158203125e-07 ;  /* 0x00000008ffaa7435 */ /* 0x000fe200000001ff */
[----:B------:R-:W-:-:S05]  /*1fcb0*/  MOV R163, R167 ;  /* 0x000000a700a37202 */ /* 0x000fca0000000f00 */
[----:B------:R-:W-:-:S04]  /*1fcc0*/  FADD.FTZ R163, R162, R163 ;  /* 0x000000a3a2a37221 */ /* 0x000fc80000010000 */
[----:B------:R-:W-:-:S07]  /*1fcd0*/  IMAD.MOV.U32 R169, RZ, RZ, R163 ;  /* 0x000000ffffa97224 */ /* 0x000fce00078e00a3 */
[----:B------:R-:W-:Y:S05]  /*1fce0*/  WARPSYNC.COLLECTIVE R168, `(.L_x_25657) ;  /* 0x00000000a8087348 */ /* 0x000fea0003c00000 */
[----:B------:R0:W1:Y:S02]  /*1fcf0*/  SHFL.BFLY P6, R167, R169, R170, R171 ;  /* 0x0c0000aaa9a77389 */ /* 0x00006400000c00ab */
[----:B01----:R-:W-:Y:S01]  /*1fd00*/  ENDCOLLECTIVE ;  /* 0x000000000000791b */ /* 0x003fe20003800000 */
.L_x_25657:
[----:B------:R-:W-:Y:S02]  /*1fd10*/  IMAD.MOV.U32 R170, RZ, RZ, 0x10 ;  /* 0x00000010ffaa7424 */ /* 0x000fe400078e00ff */
[----:B------:R-:W-:-:S04]  /*1fd20*/  IMAD.MOV.U32 R166, RZ, RZ, R167 ;  /* 0x000000ffffa67224 */ /* 0x000fc800078e00a7 */
[----:B------:R-:W-:-:S05]  /*1fd30*/  FADD.FTZ R166, R163, R166 ;  /* 0x000000a6a3a67221 */ /* 0x000fca0000010000 */
[----:B------:R-:W-:-:S07]  /*1fd40*/  MOV R169, R166 ;  /* 0x000000a600a97202 */ /* 0x000fce0000000f00 */
[----:B------:R-:W-:Y:S05]  /*1fd50*/  WARPSYNC.COLLECTIVE R168, `(.L_x_25658) ;  /* 0x00000000a8087348 */ /* 0x000fea0003c00000 */
[----:B------:R0:W1:Y:S02]  /*1fd60*/  SHFL.BFLY P6, R167, R169, R170, R171 ;  /* 0x0c0000aaa9a77389 */ /* 0x00006400000c00ab */
[----:B01----:R-:W-:Y:S01]  /*1fd70*/  ENDCOLLECTIVE ;  /* 0x000000000000791b */ /* 0x003fe20003800000 */
.L_x_25658:
[----:B------:R-:W-:Y:S01]  /*1fd80*/  MOV R165, R167 ;  /* 0x000000a700a57202 */ /* 0x000fe20000000f00 */
[----:B------:R-:W-:Y:S06]  /*1fd90*/  BRA `(.L_x_25659) ;  /* 0xffffffe400987947 */ /* 0x000fec000383ffff */
.L_x_25660:
        /* <DEDUP_REMOVED lines=14> */
.L_x_33562:


//--------------------- .text._ZN10layer_norm31ln_parallel_residual_fwd_kernelINS_13Kernel_traitsIf6__halffS2_fjLj5120ELj1ELj1ELj4ELj16ENS_18Kernel_traits_baseILj5120EfS2_fS2_fjLj128EEEEELb1ELb1ELb1EEEvNS_9FwdParamsE --------------------------
	.section	.text._ZN10layer_norm31ln_parallel_residual_fwd_kernelINS_13Kernel_traitsIf6__halffS2_fjLj5120ELj1ELj1ELj4ELj16ENS_18Kernel_traits_baseILj5120EfS2_fS2_fjLj128EEEEELb1ELb1ELb1EEEvNS_9FwdParamsE,"ax",@progbits
	.align	128
        .global         _ZN10layer_norm31ln_parallel_residual_fwd_kernelINS_13Kernel_traitsIf6__halffS2_fjLj5120ELj1ELj1ELj4ELj16ENS_18Kernel_traits_baseILj5120EfS2_fS2_fjLj128EEEEELb1ELb1ELb1EEEvNS_9FwdParamsE
        .type           _ZN10layer_norm31ln_parallel_residual_fwd_kernelINS_13Kernel_traitsIf6__halffS2_fjLj5120ELj1ELj1ELj4ELj16ENS_18Kernel_traits_baseILj5120EfS2_fS2_fjLj128EEEEELb1ELb1ELb1EEEvNS_9FwdParamsE,@function
        .size           _ZN10layer_norm31ln_parallel_residual_fwd_kernelINS_13Kernel_traitsIf6__halffS2_fjLj5120ELj1ELj1ELj4ELj16ENS_18Kernel_traits_baseILj5120EfS2_fS2_fjLj128EEEEELb1ELb1ELb1EEEvNS_9FwdParamsE,(.L_x_33563 - _ZN10layer_norm31ln_parallel_residual_fwd_kernelINS_13Kernel_traitsIf6__halffS2_fjLj5120ELj1ELj1ELj4ELj16ENS_18Kernel_traits_baseILj5120EfS2_fS2_fjLj128EEEEELb1ELb1ELb1EEEvNS_9FwdParamsE)
        .other          _ZN10layer_norm31ln_parallel_residual_fwd_kernelINS_13Kernel_traitsIf6__halffS2_fjLj5120ELj1ELj1ELj4ELj16ENS_18Kernel_traits_baseILj5120EfS2_fS2_fjLj128EEEEELb1ELb1ELb1EEEvNS_9FwdParamsE,@"STO_CUDA_ENTRY STV_DEFAULT"
_ZN10layer_norm31ln_parallel_residual_fwd_kernelINS_13Kernel_traitsIf6__halffS2_fjLj5120ELj1ELj1ELj4ELj16ENS_18Kernel_traits_baseILj5120EfS2_fS2_fjLj128EEEEELb1ELb1ELb1EEEvNS_9FwdParamsE:
.text._ZN10layer_norm31ln_parallel_residual_fwd_kernelINS_13Kernel_traitsIf6__halffS2_fjLj5120ELj1ELj1ELj4ELj16ENS_18Kernel_traits_baseILj5120EfS2_fS2_fjLj128EEEEELb1ELb1ELb1EEEvNS_9FwdParamsE:
        /* <DEDUP_REMOVED lines=98> */
[----:B------:R-:W-:Y:S01]  /*0620*/  IMAD.HI.U32 R3, R10, -0x326172a9, RZ ;  /* 0xcd9e8d570a037827 */ /* 0x000fe200078e00ff */
[----:B------:R-:W-:Y:S02]  /*0630*/  LOP3.LUT R9, R5, UR30, R6, 0x96, !PT ;  /* 0x0000001e05097c12 */ /* 0x000fe4000f8e9606 */
[C---:B------:R-:W-:Y:S02]  /*0640*/  IADD3 R6, P2, R0.reuse, UR10, RZ ;  /* 0x0000000a00067c10 */ /* 0x040fe4000ff5e0ff */
        /* <DEDUP_REMOVED lines=30> */
[----:B0-----:R-:W-:Y:S01]  /*0830*/  IMAD R7, R9, -0x2daee0ad, RZ ;  /* 0xd2511f5309077824 */ /* 0x001fe200078e02ff */
[----:B------:R-:W-:Y:S01]  /*0840*/  UIADD3 UR34, UR7, -0x695add53, URZ ;  /* 0x96a522ad07227890 */ /* 0x000fe2000fffe03f */
[----:B------:R-:W-:Y:S01]  /*0850*/  IMAD R9, R10, -0x326172a9, RZ ;  /* 0xcd9e8d570a097824 */ /* 0x000fe200078e02ff */
[----:B------:R-:W-:Y:S01]  /*0860*/  ULDC.64 UR8, c[0x0][0x228] ;  /* 0x00008a0000087ab9 */ /* 0x000fe20000000a00 */
[----:B------:R-:W-:Y:S01]  /*0870*/  IMAD.HI.U32 R148, R8, -0x326172a9, RZ ;  /* 0xcd9e8d5708947827 */ /* 0x000fe200078e00ff */
[----:B------:R-:W-:Y:S01]  /*0880*/  ISETP.NE.U32.AND P0, PT, RZ, UR8, PT ;  /* 0x00000008ff007c0c */ /* 0x000fe2000bf05070 */
[----:B------:R-:W-:Y:S01]  /*0890*/  HFMA2.MMA R0, -RZ, RZ, 0, 5.9604644775390625e-08 ;  /* 0x00000001ff007435 */ /* 0x000fe200000001ff */
[----:B------:R-:W-:Y:S01]  /*08a0*/  LOP3.LUT R162, R162, 0x3, RZ, 0xc0, !PT ;  /* 0x00000003a2a27812 */ /* 0x000fe200078ec0ff */
[----:B------:R-:W-:Y:S01]  /*08b0*/  IMAD.WIDE.U32 R146, R146, -0x2daee0ad, RZ ;  /* 0xd2511f5392927825 */ /* 0x000fe200078e00ff */
[----:B------:R-:W-:Y:S01]  /*08c0*/  LOP3.LUT R148, R148, UR13, R9, 0x96, !PT ;  /* 0x0000000d94947c12 */ /* 0x000fe2000f8e9609 */
[----:B------:R-:W-:Y:S01]  /*08d0*/  ULDC.U8 UR8, c[0x0][0x2a0] ;  /* 0x0000a80000087ab9 */ /* 0x000fe20000000000 */
[----:B------:R-:W-:Y:S01]  /*08e0*/  LOP3.LUT R140, R2, 0x7f, RZ, 0xc0, !PT ;  /* 0x0000007f028c7812 */ /* 0x000fe200078ec0ff */
[----:B------:R-:W-:Y:S01]  /*08f0*/  IMAD R142, R8, -0x326172a9, RZ ;  /* 0xcd9e8d57088e7824 */ /* 0x000fe200078e02ff */
[----:B------:R-:W-:Y:S01]  /*0900*/  LOP3.LUT R147, R147, UR34, R7, 0x96, !PT ;  /* 0x0000002293937c12 */ /* 0x000fe2000f8e9607 */
[----:B------:R-:W-:Y:S01]  /*0910*/  IMAD.MOV.U32 R141, RZ, RZ, RZ ;  /* 0x000000ffff8d7224 */ /* 0x000fe200078e00ff */
[----:B------:R-:W-:Y:S01]  /*0920*/  ISETP.NE.AND.EX P0, PT, RZ, UR9, PT, P0 ;  /* 0x00000009ff007c0c */ /* 0x000fe2000bf05300 */
[----:B------:R-:W-:Y:S01]  /*0930*/  ULDC UR9, c[0x0][0x218] ;  /* 0x0000860000097ab9 */ /* 0x000fe20000000800 */
[----:B------:R-:W-:Y:S01]  /*0940*/  ULDC UR12, c[0x0][0x290] ;  /* 0x0000a400000c7ab9 */ /* 0x000fe20000000800 */
[----:B------:R-:W-:Y:S01]  /*0950*/  UISETP.NE.AND UP0, UPT, UR8, URZ, UPT ;  /* 0x0000003f0800728c */ /* 0x000fe2000bf05270 */
[----:B------:R-:W-:Y:S01]  /*0960*/  ULDC.64 UR36, c[0x0][0x228] ;  /* 0x00008a0000247ab9 */ /* 0x000fe20000000a00 */
[----:B------:R-:W-:Y:S01]  /*0970*/  ULDC.64 UR10, c[0x0][0x230] ;  /* 0x00008c00000a7ab9 */ /* 0x000fe20000000a00 */
[----:B------:R-:W-:Y:S01]  /*0980*/  ULDC.64 UR14, c[0x0][0x2b8] ;  /* 0x0000ae00000e7ab9 */ /* 0x000fe20000000a00 */
[----:B-1----:R-:W-:-:S07]  /*0990*/  ULDC.64 UR16, c[0x0][0x210] ;  /* 0x0000840000107ab9 */ /* 0x002fce0000000a00 */
.L_x_26307:
        /* <DEDUP_REMOVED lines=28> */
.L_x_25662:
[----:B------:R-:W-:-:S07]  /*0b60*/  MOV R104, R142 ;  /* 0x0000008e00687202 */ /* 0x000fce0000000f00 */
.L_x_25663:
[----:B------:R-:W-:Y:S05]  /*0b70*/  BSYNC B0 ;  /* 0x0000000000007941 */ /* 0x000fea0003800000 */
.L_x_25661:
        /* <DEDUP_REMOVED lines=16> */
.L_x_25667:
[----:B------:R-:W-:Y:S05]  /*0c80*/  BSYNC B1 ;  /* 0x0000000000017941 */ /* 0x000fea0003800000 */
.L_x_25666:
        /* <DEDUP_REMOVED lines=43> */
.L_x_25665:
[----:B------:R-:W-:Y:S05]  /*0f40*/  BSYNC B0 ;  /* 0x0000000000007941 */ /* 0x000fea0003800000 */
.L_x_25664:
[----:B------:R-:W0:Y:S01]  /*0f50*/  LDC R154, c[0x0][0x294] ;  /* 0x0000a500ff9a7b82 */ /* 0x000e220000000800 */
[----:B------:R-:W-:Y:S01]  /*0f60*/  I2FP.F32.U32 R92, R104 ;  /* 0x00000068005c7245 */ /* 0x000fe20000201000 */
[----:B------:R-:W-:Y:S01]  /*0f70*/  IMAD.MOV.U32 R161, RZ, RZ, 0x2f800000 ;  /* 0x2f800000ffa17424 */ /* 0x000fe200078e00ff */
[----:B------:R-:W-:Y:S01]  /*0f80*/  ISETP.NE.U32.AND P2, PT, RZ, UR36, PT ;  /* 0x00000024ff007c0c */ /* 0x000fe2000bf45070 */
[----:B-----5:R-:W-:Y:S01]  /*0f90*/  HADD2.F32 R95, -RZ, R96.H0_H0 ;  /* 0x20000060ff5f7230 */ /* 0x020fe20000004100 */
[----:B------:R-:W-:Y:S01]  /*0fa0*/  LOP3.LUT R164, R164, 0xffffffdf, RZ, 0xc0, !PT ;  /* 0xffffffdfa4a47812 */ /* 0x000fe200078ec0ff */
[----:B------:R-:W-:Y:S01]  /*0fb0*/  FFMA.FTZ R93, R92, R161, 1.1641532182693481445e-10 ;  /* 0x2f0000005c5d7423 */ /* 0x000fe200000100a1 */
[----:B------:R-:W-:Y:S01]  /*0fc0*/  ISETP.NE.AND.EX P2, PT, RZ, UR37, PT, P2 ;  /* 0x00000025ff007c0c */ /* 0x000fe2000bf45320 */
        /* <DEDUP_REMOVED lines=11> */
.L_x_25668:
        /* <DEDUP_REMOVED lines=12> */
.L_x_25671:
[----:B------:R-:W-:-:S07]  /*1140*/  IMAD.MOV.U32 R106, RZ, RZ, R142 ;  /* 0x000000ffff6a7224 */ /* 0x000fce00078e008e */
.L_x_25672:
[----:B------:R-:W-:Y:S05]  /*1150*/  BSYNC B0 ;  /* 0x0000000000007941 */ /* 0x000fea0003800000 */
.L_x_25670:
        /* <DEDUP_REMOVED lines=16> */
.L_x_25676:
[----:B------:R-:W-:Y:S05]  /*1260*/  BSYNC B1 ;  /* 0x0000000000017941 */ /* 0x000fea0003800000 */
.L_x_25675:
        /* <DEDUP_REMOVED lines=43> */
.L_x_25674:
[----:B------:R-:W-:Y:S05]  /*1520*/  BSYNC B0 ;  /* 0x0000000000007941 */ /* 0x000fea0003800000 */
.L_x_25673:
        /* <DEDUP_REMOVED lines=9> */
.L_x_25669:
        /* <DEDUP_REMOVED lines=12> */
.L_x_25678:
[----:B------:R-:W-:-:S07]  /*1680*/  IMAD.MOV.U32 R106, RZ, RZ, R142 ;  /* 0x000000ffff6a7224 */ /* 0x000fce00078e008e */
.L_x_25679:
[----:B------:R-:W-:Y:S05]  /*1690*/  BSYNC B0 ;  /* 0x0000000000007941 */ /* 0x000fea0003800000 */
.L_x_25677:
        /* <DEDUP_REMOVED lines=16> */
.L_x_25683:
[----:B------:R-:W-:Y:S05]  /*17a0*/  BSYNC B1 ;  /* 0x0000000000017941 */ /* 0x000fea0003800000 */
.L_x_25682:
        /* <DEDUP_REMOVED lines=41> */
[----:B------:R-:W-:Y:S01]  /*1a40*/  IMAD.MOV.U32 R94, RZ, RZ, RZ ;  /* 0x000000ffff5e7224 */ /* 0x000fe200078e00ff */
[----:B------:R-:W-:-:S07]  /*1a50*/  LOP3.LUT R147, R147, UR34, R102, 0x96, !PT ;  /* 0x0000002293937c12 */ /* 0x000fce000f8e9666 */
.L_x_25681:
[----:B------:R-:W-:Y:S05]  /*1a60*/  BSYNC B0 ;  /* 0x0000000000007941 */ /* 0x000fea0003800000 */
.L_x_25680:
        /* <DEDUP_REMOVED lines=14> */
.L_x_25684:
        /* <DEDUP_REMOVED lines=12> */
.L_x_25687:
[----:B------:R-:W-:-:S07]  /*1c10*/  IMAD.MOV.U32 R96, RZ, RZ, R142 ;  /* 0x000000ffff607224 */ /* 0x000fce00078e008e */
.L_x_25688:
[----:B------:R-:W-:Y:S05]  /*1c20*/  BSYNC B0 ;  /* 0x0000000000007941 */ /* 0x000fea0003800000 */
.L_x_25686:
        /* <DEDUP_REMOVED lines=16> */
.L_x_25692:
[----:B------:R-:W-:Y:S05]  /*1d30*/  BSYNC B1 ;  /* 0x0000000000017941 */ /* 0x000fea0003800000 */
.L_x_25691:
        /* <DEDUP_REMOVED lines=43> */
.L_x_25690:
[----:B------:R-:W-:Y:S05]  /*1ff0*/  BSYNC B0 ;  /* 0x0000000000007941 */ /* 0x000fea0003800000 */
.L_x_25689:
        /* <DEDUP_REMOVED lines=9> */
.L_x_25685:
        /* <DEDUP_REMOVED lines=12> */
.L_x_25694:
[----:B------:R-:W-:-:S07]  /*2150*/  IMAD.MOV.U32 R106, RZ, RZ, R142 ;  /* 0x000000ffff6a7224 */ /* 0x000fce00078e008e */
.L_x_25695:
[----:B------:R-:W-:Y:S05]  /*2160*/  BSYNC B0 ;  /* 0x0000000000007941 */ /* 0x000fea0003800000 */
.L_x_25693:
        /* <DEDUP_REMOVED lines=16> */
.L_x_25699:
[----:B------:R-:W-:Y:S05]  /*2270*/  BSYNC B1 ;  /* 0x0000000000017941 */ /* 0x000fea0003800000 */
.L_x_25698:
        /* <DEDUP_REMOVED lines=42> */
[----:B------:R-:W-:-:S07]  /*2520*/  LOP3.LUT R147, R147, UR34, R102, 0x96, !PT ;  /* 0x0000002293937c12 */ /* 0x000fce000f8e9666 */
.L_x_25697:
[----:B------:R-:W-:Y:S05]  /*2530*/  BSYNC B0 ;  /* 0x0000000000007941 */ /* 0x000fea0003800000 */
.L_x_25696:
        /* <DEDUP_REMOVED lines=14> */
.L_x_25700:
        /* <DEDUP_REMOVED lines=12> */
.L_x_25703:
[----:B------:R-:W-:-:S07]  /*26e0*/  IMAD.MOV.U32 R108, RZ, RZ, R142 ;  /* 0x000000ffff6c7224 */ /* 0x000fce00078e008e */
.L_x_25704:
[----:B------:R-:W-:Y:S05]  /*26f0*/  BSYNC B0 ;  /* 0x0000000000007941 */ /* 0x000fea0003800000 */
.L_x_25702:
        /* <DEDUP_REMOVED lines=16> */
.L_x_25708:
[----:B------:R-:W-:Y:S05]  /*2800*/  BSYNC B1 ;  /* 0x0000000000017941 */ /* 0x000fea0003800000 */
.L_x_25707:
        /* <DEDUP_REMOVED lines=43> */
.L_x_25706:
[----:B------:R-:W-:Y:S05]  /*2ac0*/  BSYNC B0 ;  /* 0x0000000000007941 */ /* 0x000fea0003800000 */
.L_x_25705:
        /* <DEDUP_REMOVED lines=9> */
.L_x_25701:
        /* <DEDUP_REMOVED lines=12> */
.L_x_25710:
[----:B------:R-:W-:-:S07]  /*2c20*/  IMAD.MOV.U32 R108, RZ, RZ, R142 ;  /* 0x000000ffff6c7224 */ /* 0x000fce00078e008e */
.L_x_25711:
[----:B------:R-:W-:Y:S05]  /*2c30*/  BSYNC B0 ;  /* 0x0000000000007941 */ /* 0x000fea0003800000 */
.L_x_25709:
        /* <DEDUP_REMOVED lines=16> */
.L_x_25715:
[----:B------:R-:W-:Y:S05]  /*2d40*/  BSYNC B1 ;  /* 0x0000000000017941 */ /* 0x000fea0003800000 */
.L_x_25714:
        /* <DEDUP_REMOVED lines=43> */
.L_x_25713:
[----:B------:R-:W-:Y:S05]  /*3000*/  BSYNC B0 ;  /* 0x0000000000007941 */ /* 0x000fea0003800000 */
.L_x_25712:
        /* <DEDUP_REMOVED lines=14> */
.L_x_25716:
        /* <DEDUP_REMOVED lines=12> */
.L_x_25719:
[----:B------:R-:W-:-:S07]  /*31b0*/  IMAD.MOV.U32 R106, RZ, RZ, R142 ;  /* 0x000000ffff6a7224 */ /* 0x000fce00078e008e */
.L_x_25720:
[----:B------:R-:W-:Y:S05]  /*31c0*/  BSYNC B0 ;  /* 0x0000000000007941 */ /* 0x000fea0003800000 */
.L_x_25718:
        /* <DEDUP_REMOVED lines=16> */
.L_x_25724:
[----:B------:R-:W-:Y:S05]  /*32d0*/  BSYNC B1 ;  /* 0x0000000000017941 */ /* 0x000fea0003800000 */
.L_x_25723:
        /* <DEDUP_REMOVED lines=43> */
.L_x_25722:
[----:B------:R-:W-:Y:S05]  /*3590*/  BSYNC B0 ;  /* 0x0000000000007941 */ /* 0x000fea0003800000 */
.L_x_25721:
        /* <DEDUP_REMOVED lines=9> */
.L_x_25717:
        /* <DEDUP_REMOVED lines=12> */
.L_x_25726:
[----:B------:R-:W-:-:S07]  /*36f0*/  IMAD.MOV.U32 R106, RZ, RZ, R142 ;  /* 0x000000ffff6a7224 */ /* 0x000fce00078e008e */
.L_x_25727:
[----:B------:R-:W-:Y:S05]  /*3700*/  BSYNC B0 ;  /* 0x0000000000007941 */ /* 0x000fea0003800000 */
.L_x_25725:
        /* <DEDUP_REMOVED lines=16> */
.L_x_25731:
[----:B------:R-:W-:Y:S05]  /*3810*/  BSYNC B1 ;  /* 0x0000000000017941 */ /* 0x000fea0003800000 */
.L_x_25730:
        /* <DEDUP_REMOVED lines=43> */
.L_x_25729:
[----:B------:R-:W-:Y:S05]  /*3ad0*/  BSYNC B0 ;  /* 0x0000000000007941 */ /* 0x000fea0003800000 */
.L_x_25728:
        /* <DEDUP_REMOVED lines=14> */
.L_x_25732:
        /* <DEDUP_REMOVED lines=12> */
.L_x_25735:
[----:B------:R-:W-:-:S07]  /*3c80*/  IMAD.MOV.U32 R108, RZ, RZ, R142 ;  /* 0x000000ffff6c7224 */ /* 0x000fce00078e008e */
.L_x_25736:
[----:B------:R-:W-:Y:S05]  /*3c90*/  BSYNC B0 ;  /* 0x0000000000007941 */ /* 0x000fea0003800000 */
.L_x_25734:
        /* <DEDUP_REMOVED lines=16> */
.L_x_25740:
[----:B------:R-:W-:Y:S05]  /*3da0*/  BSYNC B1 ;  /* 0x0000000000017941 */ /* 0x000fea0003800000 */
.L_x_25739:
        /* <DEDUP_REMOVED lines=43> */
.L_x_25738:
[----:B------:R-:W-:Y:S05]  /*4060*/  BSYNC B0 ;  /* 0x0000000000007941 */ /* 0x000fea0003800000 */
.L_x_25737:
        /* <DEDUP_REMOVED lines=9> */
.L_x_25733:
        /* <DEDUP_REMOVED lines=12> */
.L_x_25742:
[----:B------:R-:W-:-:S07]  /*41c0*/  IMAD.MOV.U32 R108, RZ, RZ, R142 ;  /* 0x000000ffff6c7224 */ /* 0x000fce00078e008e */
.L_x_25743:
[----:B------:R-:W-:Y:S05]  /*41d0*/  BSYNC B0 ;  /* 0x0000000000007941 */ /* 0x000fea0003800000 */
.L_x_25741:
        /* <DEDUP_REMOVED lines=16> */
.L_x_25747:
[----:B------:R-:W-:Y:S05]  /*42e0*/  BSYNC B1 ;  /* 0x0000000000017941 */ /* 0x000fea0003800000 */
.L_x_25746:
        /* <DEDUP_REMOVED lines=43> */
.L_x_25745:
[----:B------:R-:W-:Y:S05]  /*45a0*/  BSYNC B0 ;  /* 0x0000000000007941 */ /* 0x000fea0003800000 */
.L_x_25744:
        /* <DEDUP_REMOVED lines=12> */
.L_x_25748:
        /* <DEDUP_REMOVED lines=12> */
.L_x_25751:
[----:B------:R-:W-:-:S07]  /*4730*/  IMAD.MOV.U32 R108, RZ, RZ, R142 ;  /* 0x000000ffff6c7224 */ /* 0x000fce00078e008e */
.L_x_25752:
[----:B------:R-:W-:Y:S05]  /*4740*/  BSYNC B0 ;  /* 0x0000000000007941 */ /* 0x000fea0003800000 */
.L_x_25750:
        /* <DEDUP_REMOVED lines=16> */
.L_x_25756:
[----:B------:R-:W-:Y:S05]  /*4850*/  BSYNC B1 ;  /* 0x0000000000017941 */ /* 0x000fea0003800000 */
.L_x_25755:
        /* <DEDUP_REMOVED lines=43> */
.L_x_25754:
[----:B------:R-:W-:Y:S05]  /*4b10*/  BSYNC B0 ;  /* 0x0000000000007941 */ /* 0x000fea0003800000 */
.L_x_25753:
        /* <DEDUP_REMOVED lines=9> */
.L_x_25749:
        /* <DEDUP_REMOVED lines=12> */
.L_x_25758:
[----:B------:R-:W-:-:S07]  /*4c70*/  IMAD.MOV.U32 R108, RZ, RZ, R142 ;  /* 0x000000ffff6c7224 */ /* 0x000fce00078e008e */
.L_x_25759:
[----:B------:R-:W-:Y:S05]  /*4c80*/  BSYNC B0 ;  /* 0x0000000000007941 */ /* 0x000fea0003800000 */
.L_x_25757:
        /* <DEDUP_REMOVED lines=16> */
.L_x_25763:
[----:B------:R-:W-:Y:S05]  /*4d90*/  BSYNC B1 ;  /* 0x0000000000017941 */ /* 0x000fea0003800000 */
.L_x_25762:
        /* <DEDUP_REMOVED lines=43> */
.L_x_25761:
[----:B------:R-:W-:Y:S05]  /*5050*/  BSYNC B0 ;  /* 0x0000000000007941 */ /* 0x000fea0003800000 */
.L_x_25760:
        /* <DEDUP_REMOVED lines=12> */
.L_x_25764:
        /* <DEDUP_REMOVED lines=12> */
.L_x_25767:
[----:B------:R-:W-:-:S07]  /*51e0*/  IMAD.MOV.U32 R108, RZ, RZ, R142 ;  /* 0x000000ffff6c7224 */ /* 0x000fce00078e008e */
.L_x_25768:
[----:B------:R-:W-:Y:S05]  /*51f0*/  BSYNC B0 ;  /* 0x0000000000007941 */ /* 0x000fea0003800000 */
.L_x_25766:
        /* <DEDUP_REMOVED lines=16> */
.L_x_25772:
[----:B------:R-:W-:Y:S05]  /*5300*/  BSYNC B1 ;  /* 0x0000000000017941 */ /* 0x000fea0003800000 */
.L_x_25771:
        /* <DEDUP_REMOVED lines=43> */
.L_x_25770:
[----:B------:R-:W-:Y:S05]  /*55c0*/  BSYNC B0 ;  /* 0x0000000000007941 */ /* 0x000fea0003800000 */
.L_x_25769:
        /* <DEDUP_REMOVED lines=9> */
.L_x_25765:
        /* <DEDUP_REMOVED lines=12> */
.L_x_25774:
[----:B------:R-:W-:-:S07]  /*5720*/  IMAD.MOV.U32 R108, RZ, RZ, R142 ;  /* 0x000000ffff6c7224 */ /* 0x000fce00078e008e */
.L_x_25775:
[----:B------:R-:W-:Y:S05]  /*5730*/  BSYNC B0 ;  /* 0x0000000000007941 */ /* 0x000fea0003800000 */
.L_x_25773:
        /* <DEDUP_REMOVED lines=16> */
.L_x_25779:
[----:B------:R-:W-:Y:S05]  /*5840*/  BSYNC B1 ;  /* 0x0000000000017941 */ /* 0x000fea0003800000 */
.L_x_25778:
        /* <DEDUP_REMOVED lines=43> */
.L_x_25777:
[----:B------:R-:W-:Y:S05]  /*5b00*/  BSYNC B0 ;  /* 0x0000000000007941 */ /* 0x000fea0003800000 */
.L_x_25776:
        /* <DEDUP_REMOVED lines=12> */
.L_x_25780:
        /* <DEDUP_REMOVED lines=12> */
.L_x_25783:
[----:B------:R-:W-:-:S07]  /*5c90*/  IMAD.MOV.U32 R108, RZ, RZ, R142 ;  /* 0x000000ffff6c7224 */ /* 0x000fce00078e008e */
.L_x_25784:
[----:B------:R-:W-:Y:S05]  /*5ca0*/  BSYNC B0 ;  /* 0x0000000000007941 */ /* 0x000fea0003800000 */
.L_x_25782:
        /* <DEDUP_REMOVED lines=18> */
.L_x_25788:
[----:B------:R-:W-:Y:S05]  /*5dd0*/  BSYNC B1 ;  /* 0x0000000000017941 */ /* 0x000fea0003800000 */
.L_x_25787:
        /* <DEDUP_REMOVED lines=43> */
.L_x_25786:
[----:B------:R-:W-:Y:S05]  /*6090*/  BSYNC B0 ;  /* 0x0000000000007941 */ /* 0x000fea0003800000 */
.L_x_25785:
        /* <DEDUP_REMOVED lines=9> */
.L_x_25781:
        /* <DEDUP_REMOVED lines=57> */
.L_x_25789:
        /* <DEDUP_REMOVED lines=16> */
.L_x_25791:
[----:B------:R-:W-:-:S07]  /*65c0*/  MOV R112, R142 ;  /* 0x0000008e00707202 */ /* 0x000fce0000000f00 */
.L_x_25792:
[----:B------:R-:W-:Y:S05]  /*65d0*/  BSYNC B0 ;  /* 0x0000000000007941 */ /* 0x000fea0003800000 */
.L_x_25790:
        /* <DEDUP_REMOVED lines=16> */
.L_x_25796:
[----:B------:R-:W-:Y:S05]  /*66e0*/  BSYNC B1 ;  /* 0x0000000000017941 */ /* 0x000fea0003800000 */
.L_x_25795:
        /* <DEDUP_REMOVED lines=43> */
.L_x_25794:
[----:B------:R-:W-:Y:S05]  /*69a0*/  BSYNC B0 ;  /* 0x0000000000007941 */ /* 0x000fea0003800000 */
.L_x_25793:
        /* <DEDUP_REMOVED lines=14> */
.L_x_25797:
        /* <DEDUP_REMOVED lines=12> */
.L_x_25800:
[----:B------:R-:W-:-:S07]  /*6b50*/  IMAD.MOV.U32 R114, RZ, RZ, R142 ;  /* 0x000000ffff727224 */ /* 0x000fce00078e008e */
.L_x_25801:
[----:B------:R-:W-:Y:S05]  /*6b60*/  BSYNC B0 ;  /* 0x0000000000007941 */ /* 0x000fea0003800000 */
.L_x_25799:
        /* <DEDUP_REMOVED lines=16> */
.L_x_25805:
[----:B------:R-:W-:Y:S05]  /*6c70*/  BSYNC B1 ;  /* 0x0000000000017941 */ /* 0x000fea0003800000 */
.L_x_25804:
        /* <DEDUP_REMOVED lines=43> */
.L_x_25803:
[----:B------:R-:W-:Y:S05]  /*6f30*/  BSYNC B0 ;  /* 0x0000000000007941 */ /* 0x000fea0003800000 */
.L_x_25802:
        /* <DEDUP_REMOVED lines=9> */
.L_x_25798:
        /* <DEDUP_REMOVED lines=12> */
.L_x_25807:
[----:B------:R-:W-:-:S07]  /*7090*/  MOV R101, R142 ;  /* 0x0000008e00657202 */ /* 0x000fce0000000f00 */
.L_x_25808:
[----:B------:R-:W-:Y:S05]  /*70a0*/  BSYNC B0 ;  /* 0x0000000000007941 */ /* 0x000fea0003800000 */
.L_x_25806:
        /* <DEDUP_REMOVED lines=16> */
.L_x_25812:
[----:B------:R-:W-:Y:S05]  /*71b0*/  BSYNC B1 ;  /* 0x0000000000017941 */ /* 0x000fea0003800000 */
.L_x_25811:
        /* <DEDUP_REMOVED lines=43> */
.L_x_25810:
[----:B------:R-:W-:Y:S05]  /*7470*/  BSYNC B0 ;  /* 0x0000000000007941 */ /* 0x000fea0003800000 */
.L_x_25809:
        /* <DEDUP_REMOVED lines=14> */
.L_x_25813:
        /* <DEDUP_REMOVED lines=12> */
.L_x_25816:
[----:B------:R-:W-:-:S07]  /*7620*/  IMAD.MOV.U32 R104, RZ, RZ, R142 ;  /* 0x000000ffff687224 */ /* 0x000fce00078e008e */
.L_x_25817:
[----:B------:R-:W-:Y:S05]  /*7630*/  BSYNC B0 ;  /* 0x0000000000007941 */ /* 0x000fea0003800000 */
.L_x_25815:
        /* <DEDUP_REMOVED lines=16> */
.L_x_25821:
[----:B------:R-:W-:Y:S05]  /*7740*/  BSYNC B1 ;  /* 0x0000000000017941 */ /* 0x000fea0003800000 */
.L_x_25820:
        /* <DEDUP_REMOVED lines=43> */
.L_x_25819:
[----:B------:R-:W-:Y:S05]  /*7a00*/  BSYNC B0 ;  /* 0x0000000000007941 */ /* 0x000fea0003800000 */
.L_x_25818:
        /* <DEDUP_REMOVED lines=9> */
.L_x_25814:
        /* <DEDUP_REMOVED lines=12> */
.L_x_25823:
[----:B------:R-:W-:-:S07]  /*7b60*/  MOV R104, R142 ;  /* 0x0000008e00687202 */ /* 0x000fce0000000f00 */
.L_x_25824:
[----:B------:R-:W-:Y:S05]  /*7b70*/  BSYNC B0 ;  /* 0x0000000000007941 */ /* 0x000fea0003800000 */
.L_x_25822:
        /* <DEDUP_REMOVED lines=16> */
.L_x_25828:
[----:B------:R-:W-:Y:S05]  /*7c80*/  BSYNC B1 ;  /* 0x0000000000017941 */ /* 0x000fea0003800000 */
.L_x_25827:
        /* <DEDUP_REMOVED lines=43> */
.L_x_25826:
[----:B------:R-:W-:Y:S05]  /*7f40*/  BSYNC B0 ;  /* 0x0000000000007941 */ /* 0x000fea0003800000 */
.L_x_25825:
        /* <DEDUP_REMOVED lines=14> */
.L_x_25829:
        /* <DEDUP_REMOVED lines=12> */
.L_x_25832:
[----:B------:R-:W-:-:S07]  /*80f0*/  IMAD.MOV.U32 R116, RZ, RZ, R142 ;  /* 0x000000ffff747224 */ /* 0x000fce00078e008e */
.L_x_25833:
[----:B------:R-:W-:Y:S05]  /*8100*/  BSYNC B0 ;  /* 0x0000000000007941 */ /* 0x000fea0003800000 */
.L_x_25831:
        /* <DEDUP_REMOVED lines=16> */
.L_x_25837:
[----:B------:R-:W-:Y:S05]  /*8210*/  BSYNC B1 ;  /* 0x0000000000017941 */ /* 0x000fea0003800000 */
.L_x_25836:
        /* <DEDUP_REMOVED lines=43> */
.L_x_25835:
[----:B------:R-:W-:Y:S05]  /*84d0*/  BSYNC B0 ;  /* 0x0000000000007941 */ /* 0x000fea0003800000 */
.L_x_25834:
        /* <DEDUP_REMOVED lines=9> */
.L_x_25830:
        /* <DEDUP_REMOVED lines=12> */
.L_x_25839:
[----:B------:R-:W-:-:S07]  /*8630*/  MOV R103, R142 ;  /* 0x0000008e00677202 */ /* 0x000fce0000000f00 */
.L_x_25840:
[----:B------:R-:W-:Y:S05]  /*8640*/  BSYNC B0 ;  /* 0x0000000000007941 */ /* 0x000fea0003800000 */
.L_x_25838:
        /* <DEDUP_REMOVED lines=16> */
.L_x_25844:
[----:B------:R-:W-:Y:S05]  /*8750*/  BSYNC B1 ;  /* 0x0000000000017941 */ /* 0x000fea0003800000 */
.L_x_25843:
        /* <DEDUP_REMOVED lines=43> */
.L_x_25842:
[----:B------:R-:W-:Y:S05]  /*8a10*/  BSYNC B0 ;  /* 0x0000000000007941 */ /* 0x000fea0003800000 */
.L_x_25841:
        /* <DEDUP_REMOVED lines=14> */
.L_x_25845:
        /* <DEDUP_REMOVED lines=12> */
.L_x_25848:
[----:B------:R-:W-:-:S07]  /*8bc0*/  IMAD.MOV.U32 R114, RZ, RZ, R142 ;  /* 0x000000ffff727224 */ /* 0x000fce00078e008e */
.L_x_25849:
[----:B------:R-:W-:Y:S05]  /*8bd0*/  BSYNC B0 ;  /* 0x0000000000007941 */ /* 0x000fea0003800000 */
.L_x_25847:
        /* <DEDUP_REMOVED lines=16> */
.L_x_25853:
[----:B------:R-:W-:Y:S05]  /*8ce0*/  BSYNC B1 ;  /* 0x0000000000017941 */ /* 0x000fea0003800000 */
.L_x_25852:
        /* <DEDUP_REMOVED lines=43> */
.L_x_25851:
[----:B------:R-:W-:Y:S05]  /*8fa0*/  BSYNC B0 ;  /* 0x0000000000007941 */ /* 0x000fea0003800000 */
.L_x_25850:
        /* <DEDUP_REMOVED lines=9> */
.L_x_25846:
        /* <DEDUP_REMOVED lines=12> */
.L_x_25855:
[----:B------:R-:W-:-:S07]  /*9100*/  MOV R114, R142 ;  /* 0x0000008e00727202 */ /* 0x000fce0000000f00 */
.L_x_25856:
[----:B------:R-:W-:Y:S05]  /*9110*/  BSYNC B0 ;  /* 0x0000000000007941 */ /* 0x000fea0003800000 */
.L_x_25854:
        /* <DEDUP_REMOVED lines=16> */
.L_x_25860:
[----:B------:R-:W-:Y:S05]  /*9220*/  BSYNC B1 ;  /* 0x0000000000017941 */ /* 0x000fea0003800000 */
.L_x_25859:
        /* <DEDUP_REMOVED lines=43> */
.L_x_25858:
[----:B------:R-:W-:Y:S05]  /*94e0*/  BSYNC B0 ;  /* 0x0000000000007941 */ /* 0x000fea0003800000 */
.L_x_25857:
        /* <DEDUP_REMOVED lines=14> */
.L_x_25861:
        /* <DEDUP_REMOVED lines=12> */
.L_x_25864:
[----:B------:R-:W-:-:S07]  /*9690*/  IMAD.MOV.U32 R116, RZ, RZ, R142 ;  /* 0x000000ffff747224 */ /* 0x000fce00078e008e */
.L_x_25865:
[----:B------:R-:W-:Y:S05]  /*96a0*/  BSYNC B0 ;  /* 0x0000000000007941 */ /* 0x000fea0003800000 */
.L_x_25863:
        /* <DEDUP_REMOVED lines=16> */
.L_x_25869:
[----:B------:R-:W-:Y:S05]  /*97b0*/  BSYNC B1 ;  /* 0x0000000000017941 */ /* 0x000fea0003800000 */
.L_x_25868:
        /* <DEDUP_REMOVED lines=43> */
.L_x_25867:
[----:B------:R-:W-:Y:S05]  /*9a70*/  BSYNC B0 ;  /* 0x0000000000007941 */ /* 0x000fea0003800000 */
.L_x_25866:
        /* <DEDUP_REMOVED lines=9> */
.L_x_25862:
        /* <DEDUP_REMOVED lines=12> */
.L_x_25871:
[----:B------:R-:W-:-:S07]  /*9bd0*/  MOV R105, R142 ;  /* 0x0000008e00697202 */ /* 0x000fce0000000f00 */
.L_x_25872:
[----:B------:R-:W-:Y:S05]  /*9be0*/  BSYNC B0 ;  /* 0x0000000000007941 */ /* 0x000fea0003800000 */
.L_x_25870:
        /* <DEDUP_REMOVED lines=16> */
.L_x_25876:
[----:B------:R-:W-:Y:S05]  /*9cf0*/  BSYNC B1 ;  /* 0x0000000000017941 */ /* 0x000fea0003800000 */
.L_x_25875:
        /* <DEDUP_REMOVED lines=43> */
.L_x_25874:
[----:B------:R-:W-:Y:S05]  /*9fb0*/  BSYNC B0 ;  /* 0x0000000000007941 */ /* 0x000fea0003800000 */
.L_x_25873:
        /* <DEDUP_REMOVED lines=12> */
.L_x_25877:
        /* <DEDUP_REMOVED lines=12> */
.L_x_25880:
[----:B------:R-:W-:-:S07]  /*a140*/  IMAD.MOV.U32 R116, RZ, RZ, R142 ;  /* 0x000000ffff747224 */ /* 0x000fce00078e008e */
.L_x_25881:
[----:B------:R-:W-:Y:S05]  /*a150*/  BSYNC B0 ;  /* 0x0000000000007941 */ /* 0x000fea0003800000 */
.L_x_25879:
        /* <DEDUP_REMOVED lines=16> */
.L_x_25885:
[----:B------:R-:W-:Y:S05]  /*a260*/  BSYNC B1 ;  /* 0x0000000000017941 */ /* 0x000fea0003800000 */
.L_x_25884:
        /* <DEDUP_REMOVED lines=43> */
.L_x_25883:
[----:B------:R-:W-:Y:S05]  /*a520*/  BSYNC B0 ;  /* 0x0000000000007941 */ /* 0x000fea0003800000 */
.L_x_25882:
        /* <DEDUP_REMOVED lines=9> */
.L_x_25878:
        /* <DEDUP_REMOVED lines=12> */
.L_x_25887:
[----:B------:R-:W-:-:S07]  /*a680*/  MOV R116, R142 ;  /* 0x0000008e00747202 */ /* 0x000fce0000000f00 */
.L_x_25888:
[----:B------:R-:W-:Y:S05]  /*a690*/  BSYNC B0 ;  /* 0x0000000000007941 */ /* 0x000fea0003800000 */
.L_x_25886:
        /* <DEDUP_REMOVED lines=16> */
.L_x_25892:
[----:B------:R-:W-:Y:S05]  /*a7a0*/  BSYNC B1 ;  /* 0x0000000000017941 */ /* 0x000fea0003800000 */
.L_x_25891:
        /* <DEDUP_REMOVED lines=43> */
.L_x_25890:
[----:B------:R-:W-:Y:S05]  /*aa60*/  BSYNC B0 ;  /* 0x0000000000007941 */ /* 0x000fea0003800000 */
.L_x_25889:
        /* <DEDUP_REMOVED lines=12> */
.L_x_25893:
        /* <DEDUP_REMOVED lines=12> */
.L_x_25896:
[----:B------:R-:W-:-:S07]  /*abf0*/  IMAD.MOV.U32 R116, RZ, RZ, R142 ;  /* 0x000000ffff747224 */ /* 0x000fce00078e008e */
.L_x_25897:
[----:B------:R-:W-:Y:S05]  /*ac00*/  BSYNC B0 ;  /* 0x0000000000007941 */ /* 0x000fea0003800000 */
.L_x_25895:
        /* <DEDUP_REMOVED lines=16> */
.L_x_25901:
[----:B------:R-:W-:Y:S05]  /*ad10*/  BSYNC B1 ;  /* 0x0000000000017941 */ /* 0x000fea0003800000 */
.L_x_25900:
        /* <DEDUP_REMOVED lines=43> */
.L_x_25899:
[----:B------:R-:W-:Y:S05]  /*afd0*/  BSYNC B0 ;  /* 0x0000000000007941 */ /* 0x000fea0003800000 */
.L_x_25898:
        /* <DEDUP_REMOVED lines=9> */
.L_x_25894:
        /* <DEDUP_REMOVED lines=12> */
.L_x_25903:
[----:B------:R-:W-:-:S07]  /*b130*/  MOV R116, R142 ;  /* 0x0000008e00747202 */ /* 0x000fce0000000f00 */
.L_x_25904:
[----:B------:R-:W-:Y:S05]  /*b140*/  BSYNC B0 ;  /* 0x0000000000007941 */ /* 0x000fea0003800000 */
.L_x_25902:
        /* <DEDUP_REMOVED lines=16> */
.L_x_25908:
[----:B------:R-:W-:Y:S05]  /*b250*/  BSYNC B1 ;  /* 0x0000000000017941 */ /* 0x000fea0003800000 */
.L_x_25907:
        /* <DEDUP_REMOVED lines=43> */
.L_x_25906:
[----:B------:R-:W-:Y:S05]  /*b510*/  BSYNC B0 ;  /* 0x0000000000007941 */ /* 0x000fea0003800000 */
.L_x_25905:
        /* <DEDUP_REMOVED lines=12> */
.L_x_25909:
        /* <DEDUP_REMOVED lines=12> */
.L_x_25912:
[----:B------:R-:W-:-:S07]  /*b6a0*/  IMAD.MOV.U32 R116, RZ, RZ, R142 ;  /* 0x000000ffff747224 */ /* 0x000fce00078e008e */
.L_x_25913:
[----:B------:R-:W-:Y:S05]  /*b6b0*/  BSYNC B0 ;  /* 0x0000000000007941 */ /* 0x000fea0003800000 */
.L_x_25911:
        /* <DEDUP_REMOVED lines=18> */
.L_x_25917:
[----:B------:R-:W-:Y:S05]  /*b7e0*/  BSYNC B1 ;  /* 0x0000000000017941 */ /* 0x000fea0003800000 */
.L_x_25916:
        /* <DEDUP_REMOVED lines=43> */
.L_x_25915:
[----:B------:R-:W-:Y:S05]  /*baa0*/  BSYNC B0 ;  /* 0x0000000000007941 */ /* 0x000fea0003800000 */
.L_x_25914:
        /* <DEDUP_REMOVED lines=9> */
.L_x_25910:
        /* <DEDUP_REMOVED lines=55> */
.L_x_25918:
        /* <DEDUP_REMOVED lines=16> */
.L_x_25920:
[----:B------:R-:W-:-:S07]  /*bfb0*/  IMAD.MOV.U32 R120, RZ, RZ, R142 ;  /* 0x000000ffff787224 */ /* 0x000fce00078e008e */
.L_x_25921:
[----:B------:R-:W-:Y:S05]  /*bfc0*/  BSYNC B0 ;  /* 0x0000000000007941 */ /* 0x000fea0003800000 */
.L_x_25919:
        /* <DEDUP_REMOVED lines=16> */
.L_x_25925:
[----:B------:R-:W-:Y:S05]  /*c0d0*/  BSYNC B1 ;  /* 0x0000000000017941 */ /* 0x000fea0003800000 */
.L_x_25924:
        /* <DEDUP_REMOVED lines=43> */
.L_x_25923:
[----:B------:R-:W-:Y:S05]  /*c390*/  BSYNC B0 ;  /* 0x0000000000007941 */ /* 0x000fea0003800000 */
.L_x_25922:
        /* <DEDUP_REMOVED lines=14> */
.L_x_25926:
        /* <DEDUP_REMOVED lines=12> */
.L_x_25929:
[----:B------:R-:W-:-:S07]  /*c540*/  MOV R122, R142 ;  /* 0x0000008e007a7202 */ /* 0x000fce0000000f00 */
.L_x_25930:
[----:B------:R-:W-:Y:S05]  /*c550*/  BSYNC B0 ;  /* 0x0000000000007941 */ /* 0x000fea0003800000 */
.L_x_25928:
        /* <DEDUP_REMOVED lines=16> */
.L_x_25934:
[----:B------:R-:W-:Y:S05]  /*c660*/  BSYNC B1 ;  /* 0x0000000000017941 */ /* 0x000fea0003800000 */
.L_x_25933:
        /* <DEDUP_REMOVED lines=43> */
.L_x_25932:
[----:B------:R-:W-:Y:S05]  /*c920*/  BSYNC B0 ;  /* 0x0000000000007941 */ /* 0x000fea0003800000 */
.L_x_25931:
        /* <DEDUP_REMOVED lines=9> */
.L_x_25927:
        /* <DEDUP_REMOVED lines=12> */
.L_x_25936:
[----:B------:R-:W-:-:S07]  /*ca80*/  IMAD.MOV.U32 R109, RZ, RZ, R142 ;  /* 0x000000ffff6d7224 */ /* 0x000fce00078e008e */
.L_x_25937:
[----:B------:R-:W-:Y:S05]  /*ca90*/  BSYNC B0 ;  /* 0x0000000000007941 */ /* 0x000fea0003800000 */
.L_x_25935:
        /* <DEDUP_REMOVED lines=16> */
.L_x_25941:
[----:B------:R-:W-:Y:S05]  /*cba0*/  BSYNC B1 ;  /* 0x0000000000017941 */ /* 0x000fea0003800000 */
.L_x_25940:
        /* <DEDUP_REMOVED lines=43> */
.L_x_25939:
[----:B------:R-:W-:Y:S05]  /*ce60*/  BSYNC B0 ;  /* 0x0000000000007941 */ /* 0x000fea0003800000 */
.L_x_25938:
        /* <DEDUP_REMOVED lines=14> */
.L_x_25942:
        /* <DEDUP_REMOVED lines=12> */
.L_x_25945:
[----:B------:R-:W-:-:S07]  /*d010*/  MOV R112, R142 ;  /* 0x0000008e00707202 */ /* 0x000fce0000000f00 */
.L_x_25946:
[----:B------:R-:W-:Y:S05]  /*d020*/  BSYNC B0 ;  /* 0x0000000000007941 */ /* 0x000fea0003800000 */
.L_x_25944:
        /* <DEDUP_REMOVED lines=16> */
.L_x_25950:
[----:B------:R-:W-:Y:S05]  /*d130*/  BSYNC B1 ;  /* 0x0000000000017941 */ /* 0x000fea0003800000 */
.L_x_25949:
        /* <DEDUP_REMOVED lines=43> */
.L_x_25948:
[----:B------:R-:W-:Y:S05]  /*d3f0*/  BSYNC B0 ;  /* 0x0000000000007941 */ /* 0x000fea0003800000 */
.L_x_25947:
        /* <DEDUP_REMOVED lines=9> */
.L_x_25943:
        /* <DEDUP_REMOVED lines=12> */
.L_x_25952:
[----:B------:R-:W-:-:S07]  /*d550*/  IMAD.MOV.U32 R112, RZ, RZ, R142 ;  /* 0x000000ffff707224 */ /* 0x000fce00078e008e */
.L_x_25953:
[----:B------:R-:W-:Y:S05]  /*d560*/  BSYNC B0 ;  /* 0x0000000000007941 */ /* 0x000fea0003800000 */
.L_x_25951:
        /* <DEDUP_REMOVED lines=16> */
.L_x_25957:
[----:B------:R-:W-:Y:S05]  /*d670*/  BSYNC B1 ;  /* 0x0000000000017941 */ /* 0x000fea0003800000 */
.L_x_25956:
        /* <DEDUP_REMOVED lines=43> */
.L_x_25955:
[----:B------:R-:W-:Y:S05]  /*d930*/  BSYNC B0 ;  /* 0x0000000000007941 */ /* 0x000fea0003800000 */
.L_x_25954:
        /* <DEDUP_REMOVED lines=14> */
.L_x_25958:
        /* <DEDUP_REMOVED lines=12> */
.L_x_25961:
[----:B------:R-:W-:-:S07]  /*dae0*/  MOV R126, R142 ;  /* 0x0000008e007e7202 */ /* 0x000fce0000000f00 */
.L_x_25962:
[----:B------:R-:W-:Y:S05]  /*daf0*/  BSYNC B0 ;  /* 0x0000000000007941 */ /* 0x000fea0003800000 */
.L_x_25960:
        /* <DEDUP_REMOVED lines=16> */
.L_x_25966:
[----:B------:R-:W-:Y:S05]  /*dc00*/  BSYNC B1 ;  /* 0x0000000000017941 */ /* 0x000fea0003800000 */
.L_x_25965:
        /* <DEDUP_REMOVED lines=43> */
.L_x_25964:
[----:B------:R-:W-:Y:S05]  /*dec0*/  BSYNC B0 ;  /* 0x0000000000007941 */ /* 0x000fea0003800000 */
.L_x_25963:
        /* <DEDUP_REMOVED lines=9> */
.L_x_25959:
        /* <DEDUP_REMOVED lines=12> */
.L_x_25968:
[----:B------:R-:W-:-:S07]  /*e020*/  IMAD.MOV.U32 R111, RZ, RZ, R142 ;  /* 0x000000ffff6f7224 */ /* 0x000fce00078e008e */
.L_x_25969:
[----:B------:R-:W-:Y:S05]  /*e030*/  BSYNC B0 ;  /* 0x0000000000007941 */ /* 0x000fea0003800000 */
.L_x_25967:
        /* <DEDUP_REMOVED lines=16> */
.L_x_25973:
[----:B------:R-:W-:Y:S05]  /*e140*/  BSYNC B1 ;  /* 0x0000000000017941 */ /* 0x000fea0003800000 */
.L_x_25972:
        /* <DEDUP_REMOVED lines=43> */
.L_x_25971:
[----:B------:R-:W-:Y:S05]  /*e400*/  BSYNC B0 ;  /* 0x0000000000007941 */ /* 0x000fea0003800000 */
.L_x_25970:
        /* <DEDUP_REMOVED lines=14> */
.L_x_25974:
        /* <DEDUP_REMOVED lines=12> */
.L_x_25977:
[----:B------:R-:W-:-:S07]  /*e5b0*/  MOV R122, R142 ;  /* 0x0000008e007a7202 */ /* 0x000fce0000000f00 */
.L_x_25978:
[----:B------:R-:W-:Y:S05]  /*e5c0*/  BSYNC B0 ;  /* 0x0000000000007941 */ /* 0x000fea0003800000 */
.L_x_25976:
        /* <DEDUP_REMOVED lines=16> */
.L_x_25982:
[----:B------:R-:W-:Y:S05]  /*e6d0*/  BSYNC B1 ;  /* 0x0000000000017941 */ /* 0x000fea0003800000 */
.L_x_25981:
        /* <DEDUP_REMOVED lines=43> */
.L_x_25980:
[----:B------:R-:W-:Y:S05]  /*e990*/  BSYNC B0 ;  /* 0x0000000000007941 */ /* 0x000fea0003800000 */
.L_x_25979:
        /* <DEDUP_REMOVED lines=9> */
.L_x_25975:
        /* <DEDUP_REMOVED lines=12> */
.L_x_25984:
[----:B------:R-:W-:-:S07]  /*eaf0*/  MOV R122, R142 ;  /* 0x0000008e007a7202 */ /* 0x000fce0000000f00 */
.L_x_25985:
[----:B------:R-:W-:Y:S05]  /*eb00*/  BSYNC B0 ;  /* 0x0000000000007941 */ /* 0x000fea0003800000 */
.L_x_25983:
        /* <DEDUP_REMOVED lines=16> */
.L_x_25989:
[----:B------:R-:W-:Y:S05]  /*ec10*/  BSYNC B1 ;  /* 0x0000000000017941 */ /* 0x000fea0003800000 */
.L_x_25988:
        /* <DEDUP_REMOVED lines=43> */
.L_x_25987:
[----:B------:R-:W-:Y:S05]  /*eed0*/  BSYNC B0 ;  /* 0x0000000000007941 */ /* 0x000fea0003800000 */
.L_x_25986:
        /* <DEDUP_REMOVED lines=14> */
.L_x_25990:
        /* <DEDUP_REMOVED lines=12> */
.L_x_25993:
[----:B------:R-:W-:-:S07]  /*f080*/  MOV R126, R142 ;  /* 0x0000008e007e7202 */ /* 0x000fce0000000f00 */
.L_x_25994:
[----:B------:R-:W-:Y:S05]  /*f090*/  BSYNC B0 ;  /* 0x0000000000007941 */ /* 0x000fea0003800000 */
.L_x_25992:
        /* <DEDUP_REMOVED lines=16> */
.L_x_25998:
[----:B------:R-:W-:Y:S05]  /*f1a0*/  BSYNC B1 ;  /* 0x0000000000017941 */ /* 0x000fea0003800000 */
.L_x_25997:
        /* <DEDUP_REMOVED lines=43> */
.L_x_25996:
[----:B------:R-:W-:Y:S05]  /*f460*/  BSYNC B0 ;  /* 0x0000000000007941 */ /* 0x000fea0003800000 */
.L_x_25995:
        /* <DEDUP_REMOVED lines=9> */
.L_x_25991:
        /* <DEDUP_REMOVED lines=12> */
.L_x_26000:
[----:B------:R-:W-:-:S07]  /*f5c0*/  MOV R113, R142 ;  /* 0x0000008e00717202 */ /* 0x000fce0000000f00 */
.L_x_26001:
[----:B------:R-:W-:Y:S05]  /*f5d0*/  BSYNC B0 ;  /* 0x0000000000007941 */ /* 0x000fea0003800000 */
.L_x_25999:
        /* <DEDUP_REMOVED lines=16> */
.L_x_26005:
[----:B------:R-:W-:Y:S05]  /*f6e0*/  BSYNC B1 ;  /* 0x0000000000017941 */ /* 0x000fea0003800000 */
.L_x_26004:
        /* <DEDUP_REMOVED lines=43> */
.L_x_26003:
[----:B------:R-:W-:Y:S05]  /*f9a0*/  BSYNC B0 ;  /* 0x0000000000007941 */ /* 0x000fea0003800000 */
.L_x_26002:
        /* <DEDUP_REMOVED lines=12> */
.L_x_26006:
        /* <DEDUP_REMOVED lines=12> */
.L_x_26009:
[----:B------:R-:W-:-:S07]  /*fb30*/  MOV R126, R142 ;  /* 0x0000008e007e7202 */ /* 0x000fce0000000f00 */
.L_x_26010:
[----:B------:R-:W-:Y:S05]  /*fb40*/  BSYNC B0 ;  /* 0x0000000000007941 */ /* 0x000fea0003800000 */
.L_x_26008:
        /* <DEDUP_REMOVED lines=16> */
.L_x_26014:
[----:B------:R-:W-:Y:S05]  /*fc50*/  BSYNC B1 ;  /* 0x0000000000017941 */ /* 0x000fea0003800000 */
.L_x_26013:
        /* <DEDUP_REMOVED lines=43> */
.L_x_26012:
[----:B------:R-:W-:Y:S05]  /*ff10*/  BSYNC B0 ;  /* 0x0000000000007941 */ /* 0x000fea0003800000 */
.L_x_26011:
        /* <DEDUP_REMOVED lines=9> */
.L_x_26007:
        /* <DEDUP_REMOVED lines=12> */
.L_x_26016:
[----:B------:R-:W-:-:S07]  /*10070*/  MOV R126, R142 ;  /* 0x0000008e007e7202 */ /* 0x000fce0000000f00 */
.L_x_26017:
[----:B------:R-:W-:Y:S05]  /*10080*/  BSYNC B0 ;  /* 0x0000000000007941 */ /* 0x000fea0003800000 */
.L_x_26015:
        /* <DEDUP_REMOVED lines=16> */
.L_x_26021:
[----:B------:R-:W-:Y:S05]  /*10190*/  BSYNC B1 ;  /* 0x0000000000017941 */ /* 0x000fea0003800000 */
.L_x_26020:
        /* <DEDUP_REMOVED lines=43> */
.L_x_26019:
[----:B------:R-:W-:Y:S05]  /*10450*/  BSYNC B0 ;  /* 0x0000000000007941 */ /* 0x000fea0003800000 */
.L_x_26018:
        /* <DEDUP_REMOVED lines=12> */
.L_x_26022:
        /* <DEDUP_REMOVED lines=12> */
.L_x_26025:
[----:B------:R-:W-:-:S07]  /*105e0*/  MOV R126, R142 ;  /* 0x0000008e007e7202 */ /* 0x000fce0000000f00 */
.L_x_26026:
[----:B------:R-:W-:Y:S05]  /*105f0*/  BSYNC B0 ;  /* 0x0000000000007941 */ /* 0x000fea0003800000 */
.L_x_26024:
        /* <DEDUP_REMOVED lines=16> */
.L_x_26030:
[----:B------:R-:W-:Y:S05]  /*10700*/  BSYNC B1 ;  /* 0x0000000000017941 */ /* 0x000fea0003800000 */
.L_x_26029:
        /* <DEDUP_REMOVED lines=43> */
.L_x_26028:
[----:B------:R-:W-:Y:S05]  /*109c0*/  BSYNC B0 ;  /* 0x0000000000007941 */ /* 0x000fea0003800000 */
.L_x_26027:
        /* <DEDUP_REMOVED lines=9> */
.L_x_26023:
        /* <DEDUP_REMOVED lines=12> */
.L_x_26032:
[----:B------:R-:W-:-:S07]  /*10b20*/  MOV R126, R142 ;  /* 0x0000008e007e7202 */ /* 0x000fce0000000f00 */
.L_x_26033:
[----:B------:R-:W-:Y:S05]  /*10b30*/  BSYNC B0 ;  /* 0x0000000000007941 */ /* 0x000fea0003800000 */
.L_x_26031:
        /* <DEDUP_REMOVED lines=16> */
.L_x_26037:
[----:B------:R-:W-:Y:S05]  /*10c40*/  BSYNC B1 ;  /* 0x0000000000017941 */ /* 0x000fea0003800000 */
.L_x_26036:
        /* <DEDUP_REMOVED lines=43> */
.L_x_26035:
[----:B------:R-:W-:Y:S05]  /*10f00*/  BSYNC B0 ;  /* 0x0000000000007941 */ /* 0x000fea0003800000 */
.L_x_26034:
        /* <DEDUP_REMOVED lines=12> */
.L_x_26038:
        /* <DEDUP_REMOVED lines=12> */
.L_x_26041:
[----:B------:R-:W-:-:S07]  /*11090*/  MOV R126, R142 ;  /* 0x0000008e007e7202 */ /* 0x000fce0000000f00 */
.L_x_26042:
[----:B------:R-:W-:Y:S05]  /*110a0*/  BSYNC B0 ;  /* 0x0000000000007941 */ /* 0x000fea0003800000 */
.L_x_26040:
        /* <DEDUP_REMOVED lines=18> */
.L_x_26046:
[----:B------:R-:W-:Y:S05]  /*111d0*/  BSYNC B1 ;  /* 0x0000000000017941 */ /* 0x000fea0003800000 */
.L_x_26045:
        /* <DEDUP_REMOVED lines=43> */
.L_x_26044:
[----:B------:R-:W-:Y:S05]  /*11490*/  BSYNC B0 ;  /* 0x0000000000007941 */ /* 0x000fea0003800000 */
.L_x_26043:
        /* <DEDUP_REMOVED lines=9> */
.L_x_26039:
        /* <DEDUP_REMOVED lines=30> */
[C---:B------:R-:W-:Y:S02]  /*11710*/  IMAD.WIDE.U32 R120, R165.reuse, 0x10, R124 ;  /* 0x00000010a5787825 */ /* 0x040fe400078e007c */
[----:B------:R2:W-:Y:S02]  /*11720*/  STG.E.64 desc[UR4][R118.64], R122 ;  /* 0x0000007a76007986 */ /* 0x0005e4000c101b04 */
        /* <DEDUP_REMOVED lines=23> */
.L_x_26047:
        /* <DEDUP_REMOVED lines=16> */
.L_x_26049:
[----:B------:R-:W-:-:S07]  /*119a0*/  MOV R130, R142 ;  /* 0x0000008e00827202 */ /* 0x000fce0000000f00 */
.L_x_26050:
[----:B------:R-:W-:Y:S05]  /*119b0*/  BSYNC B0 ;  /* 0x0000000000007941 */ /* 0x000fea0003800000 */
.L_x_26048:
        /* <DEDUP_REMOVED lines=16> */
.L_x_26054:
[----:B------:R-:W-:Y:S05]  /*11ac0*/  BSYNC B1 ;  /* 0x0000000000017941 */ /* 0x000fea0003800000 */
.L_x_26053:
        /* <DEDUP_REMOVED lines=43> */
.L_x_26052:
[----:B------:R-:W-:Y:S05]  /*11d80*/  BSYNC B0 ;  /* 0x0000000000007941 */ /* 0x000fea0003800000 */
.L_x_26051:
        /* <DEDUP_REMOVED lines=14> */
.L_x_26055:
        /* <DEDUP_REMOVED lines=12> */
.L_x_26058:
[----:B------:R-:W-:-:S07]  /*11f30*/  MOV R139, R142 ;  /* 0x0000008e008b7202 */ /* 0x000fce0000000f00 */
.L_x_26059:
[----:B------:R-:W-:Y:S05]  /*11f40*/  BSYNC B0 ;  /* 0x0000000000007941 */ /* 0x000fea0003800000 */
.L_x_26057:
        /* <DEDUP_REMOVED lines=16> */
.L_x_26063:
[----:B------:R-:W-:Y:S05]  /*12050*/  BSYNC B1 ;  /* 0x0000000000017941 */ /* 0x000fea0003800000 */
.L_x_26062:
        /* <DEDUP_REMOVED lines=43> */
.L_x_26061:
[----:B------:R-:W-:Y:S05]  /*12310*/  BSYNC B0 ;  /* 0x0000000000007941 */ /* 0x000fea0003800000 */
.L_x_26060:
        /* <DEDUP_REMOVED lines=9> */
.L_x_26056:
        /* <DEDUP_REMOVED lines=12> */
.L_x_26065:
[----:B------:R-:W-:-:S07]  /*12470*/  MOV R117, R142 ;  /* 0x0000008e00757202 */ /* 0x000fce0000000f00 */
.L_x_26066:
[----:B------:R-:W-:Y:S05]  /*12480*/  BSYNC B0 ;  /* 0x0000000000007941 */ /* 0x000fea0003800000 */
.L_x_26064:
        /* <DEDUP_REMOVED lines=16> */
.L_x_26070:
[----:B------:R-:W-:Y:S05]  /*12590*/  BSYNC B1 ;  /* 0x0000000000017941 */ /* 0x000fea0003800000 */
.L_x_26069:
        /* <DEDUP_REMOVED lines=43> */
.L_x_26068:
[----:B------:R-:W-:Y:S05]  /*12850*/  BSYNC B0 ;  /* 0x0000000000007941 */ /* 0x000fea0003800000 */
.L_x_26067:
        /* <DEDUP_REMOVED lines=14> */
.L_x_26071:
        /* <DEDUP_REMOVED lines=12> */
.L_x_26074:
[----:B------:R-:W-:-:S07]  /*12a00*/  MOV R120, R142 ;  /* 0x0000008e00787202 */ /* 0x000fce0000000f00 */
.L_x_26075:
[----:B------:R-:W-:Y:S05]  /*12a10*/  BSYNC B0 ;  /* 0x0000000000007941 */ /* 0x000fea0003800000 */
.L_x_26073:
        /* <DEDUP_REMOVED lines=16> */
.L_x_26079:
[----:B------:R-:W-:Y:S05]  /*12b20*/  BSYNC B1 ;  /* 0x0000000000017941 */ /* 0x000fea0003800000 */
.L_x_26078:
        /* <DEDUP_REMOVED lines=43> */
.L_x_26077:
[----:B------:R-:W-:Y:S05]  /*12de0*/  BSYNC B0 ;  /* 0x0000000000007941 */ /* 0x000fea0003800000 */
.L_x_26076:
        /* <DEDUP_REMOVED lines=9> */
.L_x_26072:
        /* <DEDUP_REMOVED lines=12> */
.L_x_26081:
[----:B------:R-:W-:-:S07]  /*12f40*/  MOV R120, R142 ;  /* 0x0000008e00787202 */ /* 0x000fce0000000f00 */
.L_x_26082:
[----:B------:R-:W-:Y:S05]  /*12f50*/  BSYNC B0 ;  /* 0x0000000000007941 */ /* 0x000fea0003800000 */
.L_x_26080:
        /* <DEDUP_REMOVED lines=16> */
.L_x_26086:
[----:B------:R-:W-:Y:S05]  /*13060*/  BSYNC B1 ;  /* 0x0000000000017941 */ /* 0x000fea0003800000 */
.L_x_26085:
        /* <DEDUP_REMOVED lines=43> */
.L_x_26084:
[----:B------:R-:W-:Y:S05]  /*13320*/  BSYNC B0 ;  /* 0x0000000000007941 */ /* 0x000fea0003800000 */
.L_x_26083:
        /* <DEDUP_REMOVED lines=14> */
.L_x_26087:
        /* <DEDUP_REMOVED lines=12> */
.L_x_26090:
[----:B------:R-:W-:-:S07]  /*134d0*/  MOV R137, R142 ;  /* 0x0000008e00897202 */ /* 0x000fce0000000f00 */
.L_x_26091:
[----:B------:R-:W-:Y:S05]  /*134e0*/  BSYNC B0 ;  /* 0x0000000000007941 */ /* 0x000fea0003800000 */
.L_x_26089:
        /* <DEDUP_REMOVED lines=16> */
.L_x_26095:
[----:B------:R-:W-:Y:S05]  /*135f0*/  BSYNC B1 ;  /* 0x0000000000017941 */ /* 0x000fea0003800000 */
.L_x_26094:
        /* <DEDUP_REMOVED lines=44> */
.L_x_26093:
[----:B------:R-:W-:Y:S05]  /*138c0*/  BSYNC B0 ;  /* 0x0000000000007941 */ /* 0x000fea0003800000 */
.L_x_26092:
        /* <DEDUP_REMOVED lines=9> */
.L_x_26088:
        /* <DEDUP_REMOVED lines=12> */
.L_x_26097:
[----:B------:R-:W-:-:S07]  /*13a20*/  IMAD.MOV.U32 R119, RZ, RZ, R142 ;  /* 0x000000ffff777224 */ /* 0x000fce00078e008e */
.L_x_26098:
[----:B------:R-:W-:Y:S05]  /*13a30*/  BSYNC B0 ;  /* 0x0000000000007941 */ /* 0x000fea0003800000 */
.L_x_26096:
        /* <DEDUP_REMOVED lines=16> */
.L_x_26102:
[----:B------:R-:W-:Y:S05]  /*13b40*/  BSYNC B1 ;  /* 0x0000000000017941 */ /* 0x000fea0003800000 */
.L_x_26101:
        /* <DEDUP_REMOVED lines=44> */
.L_x_26100:
[----:B------:R-:W-:Y:S05]  /*13e10*/  BSYNC B0 ;  /* 0x0000000000007941 */ /* 0x000fea0003800000 */
.L_x_26099:
        /* <DEDUP_REMOVED lines=14> */
.L_x_26103:
        /* <DEDUP_REMOVED lines=12> */
.L_x_26106:
[----:B------:R-:W-:-:S07]  /*13fc0*/  MOV R136, R142 ;  /* 0x0000008e00887202 */ /* 0x000fce0000000f00 */
.L_x_26107:
[----:B------:R-:W-:Y:S05]  /*13fd0*/  BSYNC B0 ;  /* 0x0000000000007941 */ /* 0x000fea0003800000 */
.L_x_26105:
        /* <DEDUP_REMOVED lines=16> */
.L_x_26111:
[----:B------:R-:W-:Y:S05]  /*140e0*/  BSYNC B1 ;  /* 0x0000000000017941 */ /* 0x000fea0003800000 */
.L_x_26110:
        /* <DEDUP_REMOVED lines=43> */
.L_x_26109:
[----:B------:R-:W-:Y:S05]  /*143a0*/  BSYNC B0 ;  /* 0x0000000000007941 */ /* 0x000fea0003800000 */
.L_x_26108:
        /* <DEDUP_REMOVED lines=9> */
.L_x_26104:
        /* <DEDUP_REMOVED lines=12> */
.L_x_26113:
[----:B------:R-:W-:-:S07]  /*14500*/  MOV R162, R142 ;  /* 0x0000008e00a27202 */ /* 0x000fce0000000f00 */
.L_x_26114:
[----:B------:R-:W-:Y:S05]  /*14510*/  BSYNC B0 ;  /* 0x0000000000007941 */ /* 0x000fea0003800000 */
.L_x_26112:
        /* <DEDUP_REMOVED lines=16> */
.L_x_26118:
[----:B------:R-:W-:Y:S05]  /*14620*/  BSYNC B1 ;  /* 0x0000000000017941 */ /* 0x000fea0003800000 */
.L_x_26117:
        /* <DEDUP_REMOVED lines=43> */
.L_x_26116:
[----:B------:R-:W-:Y:S05]  /*148e0*/  BSYNC B0 ;  /* 0x0000000000007941 */ /* 0x000fea0003800000 */
.L_x_26115:
        /* <DEDUP_REMOVED lines=14> */
.L_x_26119:
        /* <DEDUP_REMOVED lines=12> */
.L_x_26122:
[----:B------:R-:W-:-:S07]  /*14a90*/  MOV R135, R142 ;  /* 0x0000008e00877202 */ /* 0x000fce0000000f00 */
.L_x_26123:
[----:B------:R-:W-:Y:S05]  /*14aa0*/  BSYNC B0 ;  /* 0x0000000000007941 */ /* 0x000fea0003800000 */
.L_x_26121:
        /* <DEDUP_REMOVED lines=16> */
.L_x_26127:
[----:B------:R-:W-:Y:S05]  /*14bb0*/  BSYNC B1 ;  /* 0x0000000000017941 */ /* 0x000fea0003800000 */
.L_x_26126:
        /* <DEDUP_REMOVED lines=44> */
.L_x_26125:
[----:B------:R-:W-:Y:S05]  /*14e80*/  BSYNC B0 ;  /* 0x0000000000007941 */ /* 0x000fea0003800000 */
.L_x_26124:
        /* <DEDUP_REMOVED lines=9> */
.L_x_26120:
        /* <DEDUP_REMOVED lines=12> */
.L_x_26129:
[----:B------:R-:W-:-:S07]  /*14fe0*/  IMAD.MOV.U32 R121, RZ, RZ, R142 ;  /* 0x000000ffff797224 */ /* 0x000fce00078e008e */
.L_x_26130:
[----:B------:R-:W-:Y:S05]  /*14ff0*/  BSYNC B0 ;  /* 0x0000000000007941 */ /* 0x000fea0003800000 */
.L_x_26128:
        /* <DEDUP_REMOVED lines=16> */
.L_x_26134:
[----:B------:R-:W-:Y:S05]  /*15100*/  BSYNC B1 ;  /* 0x0000000000017941 */ /* 0x000fea0003800000 */
.L_x_26133:
        /* <DEDUP_REMOVED lines=44> */
.L_x_26132:
[----:B------:R-:W-:Y:S05]  /*153d0*/  BSYNC B0 ;  /* 0x0000000000007941 */ /* 0x000fea0003800000 */
.L_x_26131:
        /* <DEDUP_REMOVED lines=12> */
.L_x_26135:
        /* <DEDUP_REMOVED lines=12> */
.L_x_26138:
[----:B------:R-:W-:-:S07]  /*15560*/  MOV R134, R142 ;  /* 0x0000008e00867202 */ /* 0x000fce0000000f00 */
.L_x_26139:
[----:B------:R-:W-:Y:S05]  /*15570*/  BSYNC B0 ;  /* 0x0000000000007941 */ /* 0x000fea0003800000 */
.L_x_26137:
        /* <DEDUP_REMOVED lines=16> */
.L_x_26143:
[----:B------:R-:W-:Y:S05]  /*15680*/  BSYNC B1 ;  /* 0x0000000000017941 */ /* 0x000fea0003800000 */
.L_x_26142:
        /* <DEDUP_REMOVED lines=44> */
.L_x_26141:
[----:B------:R-:W-:Y:S05]  /*15950*/  BSYNC B0 ;  /* 0x0000000000007941 */ /* 0x000fea0003800000 */
.L_x_26140:
        /* <DEDUP_REMOVED lines=9> */
.L_x_26136:
        /* <DEDUP_REMOVED lines=12> */
.L_x_26145:
[----:B------:R-:W-:-:S07]  /*15ab0*/  IMAD.MOV.U32 R162, RZ, RZ, R142 ;  /* 0x000000ffffa27224 */ /* 0x000fce00078e008e */
.L_x_26146:
[----:B------:R-:W-:Y:S05]  /*15ac0*/  BSYNC B0 ;  /* 0x0000000000007941 */ /* 0x000fea0003800000 */
.L_x_26144:
        /* <DEDUP_REMOVED lines=16> */
.L_x_26150:
[----:B------:R-:W-:Y:S05]  /*15bd0*/  BSYNC B1 ;  /* 0x0000000000017941 */ /* 0x000fea0003800000 */
.L_x_26149:
        /* <DEDUP_REMOVED lines=44> */
.L_x_26148:
[----:B------:R-:W-:Y:S05]  /*15ea0*/  BSYNC B0 ;  /* 0x0000000000007941 */ /* 0x000fea0003800000 */
.L_x_26147:
        /* <DEDUP_REMOVED lines=12> */
.L_x_26151:
        /* <DEDUP_REMOVED lines=12> */
.L_x_26154:
[----:B------:R-:W-:-:S07]  /*16030*/  MOV R133, R142 ;  /* 0x0000008e00857202 */ /* 0x000fce0000000f00 */
.L_x_26155:
[----:B------:R-:W-:Y:S05]  /*16040*/  BSYNC B0 ;  /* 0x0000000000007941 */ /* 0x000fea0003800000 */
.L_x_26153:
        /* <DEDUP_REMOVED lines=16> */
.L_x_26159:
[----:B------:R-:W-:Y:S05]  /*16150*/  BSYNC B1 ;  /* 0x0000000000017941 */ /* 0x000fea0003800000 */
.L_x_26158:
        /* <DEDUP_REMOVED lines=44> */
.L_x_26157:
[----:B------:R-:W-:Y:S05]  /*16420*/  BSYNC B0 ;  /* 0x0000000000007941 */ /* 0x000fea0003800000 */
.L_x_26156:
        /* <DEDUP_REMOVED lines=9> */
.L_x_26152:
        /* <DEDUP_REMOVED lines=12> */
.L_x_26161:
[----:B------:R-:W-:-:S07]  /*16580*/  IMAD.MOV.U32 R162, RZ, RZ, R142 ;  /* 0x000000ffffa27224 */ /* 0x000fce00078e008e */
.L_x_26162:
[----:B------:R-:W-:Y:S05]  /*16590*/  BSYNC B0 ;  /* 0x0000000000007941 */ /* 0x000fea0003800000 */
.L_x_26160:
        /* <DEDUP_REMOVED lines=16> */
.L_x_26166:
[----:B------:R-:W-:Y:S05]  /*166a0*/  BSYNC B1 ;  /* 0x0000000000017941 */ /* 0x000fea0003800000 */
.L_x_26165:
        /* <DEDUP_REMOVED lines=44> */
.L_x_26164:
[----:B------:R-:W-:Y:S05]  /*16970*/  BSYNC B0 ;  /* 0x0000000000007941 */ /* 0x000fea0003800000 */
.L_x_26163:
        /* <DEDUP_REMOVED lines=12> */
.L_x_26167:
        /* <DEDUP_REMOVED lines=12> */
.L_x_26170:
[----:B------:R-:W-:-:S07]  /*16b00*/  MOV R132, R142 ;  /* 0x0000008e00847202 */ /* 0x000fce0000000f00 */
.L_x_26171:
[----:B------:R-:W-:Y:S05]  /*16b10*/  BSYNC B0 ;  /* 0x0000000000007941 */ /* 0x000fea0003800000 */
.L_x_26169:
        /* <DEDUP_REMOVED lines=18> */
.L_x_26175:
[----:B------:R-:W-:Y:S05]  /*16c40*/  BSYNC B1 ;  /* 0x0000000000017941 */ /* 0x000fea0003800000 */
.L_x_26174:
        /* <DEDUP_REMOVED lines=44> */
.L_x_26173:
[----:B------:R-:W-:Y:S05]  /*16f10*/  BSYNC B0 ;  /* 0x0000000000007941 */ /* 0x000fea0003800000 */
.L_x_26172:
        /* <DEDUP_REMOVED lines=9> */
.L_x_26168:
        /* <DEDUP_REMOVED lines=26> */
[----:B0-----:R-:W-:Y:S01]  /*17150*/  @P0 IMAD.WIDE.U32 R168, R167, 0x10, R170 ;  /* 0x00000010a7a80825 */ /* 0x001fe200078e00aa */
[----:B------:R-:W-:Y:S01]  /*17160*/  LOP3.LUT R172, R128, R129, RZ, 0xfc, !PT ;  /* 0x0000008180ac7212 */ /* 0x000fe200078efcff */
[----:B------:R0:W-:Y:S02]  /*17170*/  STG.E.128 desc[UR4][R126.64], R116 ;  /* 0x000000747e007986 */ /* 0x0001e4000c101d04 */
[----:B------:R-:W-:Y:S02]  /*17180*/  IMAD.WIDE.U32 R128, R165, 0x8, R150 ;  /* 0x00000008a5807825 */ /* 0x000fe400078e0096 */
[----:B------:R0:W-:Y:S02]  /*17190*/  STG.E.128 desc[UR4][R126.64+0x10], R120 ;  /* 0x000010787e007986 */ /* 0x0001e4000c101d04 */
[C---:B------:R-:W-:Y:S02]  /*171a0*/  IMAD.WIDE.U32 R130, R167.reuse, 0x10, R124 ;  /* 0x00000010a7827825 */ /* 0x040fe400078e007c */
[----:B------:R0:W-:Y:S02]  /*171b0*/  STG.E.64 desc[UR4][R128.64], R172 ;  /* 0x000000ac80007986 */ /* 0x0001e4000c101b04 */
[----:B-1----:R-:W-:Y:S01]  /*171c0*/  @P1 IMAD.WIDE.U32 R170, R167, 0x20, R174 ;  /* 0x00000020a7aa1825 */ /* 0x002fe200078e00ae */
        /* <DEDUP_REMOVED lines=21> */
.L_x_26176:
        /* <DEDUP_REMOVED lines=16> */
.L_x_26178:
[----:B------:R-:W-:-:S07]  /*17420*/  IMAD.MOV.U32 R166, RZ, RZ, R142 ;  /* 0x000000ffffa67224 */ /* 0x000fce00078e008e */
.L_x_26179:
[----:B------:R-:W-:Y:S05]  /*17430*/  BSYNC B0 ;  /* 0x0000000000007941 */ /* 0x000fea0003800000 */
.L_x_26177:
        /* <DEDUP_REMOVED lines=16> */
.L_x_26183:
[----:B------:R-:W-:Y:S05]  /*17540*/  BSYNC B1 ;  /* 0x0000000000017941 */ /* 0x000fea0003800000 */
.L_x_26182:
        /* <DEDUP_REMOVED lines=44> */
.L_x_26181:
[----:B------:R-:W-:Y:S05]  /*17810*/  BSYNC B0 ;  /* 0x0000000000007941 */ /* 0x000fea0003800000 */
.L_x_26180:
        /* <DEDUP_REMOVED lines=14> */
.L_x_26184:
        /* <DEDUP_REMOVED lines=12> */
.L_x_26187:
[----:B------:R-:W-:-:S07]  /*179c0*/  MOV R139, R142 ;  /* 0x0000008e008b7202 */ /* 0x000fce0000000f00 */
.L_x_26188:
[----:B------:R-:W-:Y:S05]  /*179d0*/  BSYNC B0 ;  /* 0x0000000000007941 */ /* 0x000fea0003800000 */
.L_x_26186:
        /* <DEDUP_REMOVED lines=16> */
.L_x_26192:
[----:B------:R-:W-:Y:S05]  /*17ae0*/  BSYNC B1 ;  /* 0x0000000000017941 */ /* 0x000fea0003800000 */
.L_x_26191:
        /* <DEDUP_REMOVED lines=43> */
.L_x_26190:
[----:B------:R-:W-:Y:S05]  /*17da0*/  BSYNC B0 ;  /* 0x0000000000007941 */ /* 0x000fea0003800000 */
.L_x_26189:
        /* <DEDUP_REMOVED lines=9> */
.L_x_26185:
        /* <DEDUP_REMOVED lines=12> */
.L_x_26194:
[----:B------:R-:W-:-:S07]  /*17f00*/  MOV R125, R142 ;  /* 0x0000008e007d7202 */ /* 0x000fce0000000f00 */
.L_x_26195:
[----:B------:R-:W-:Y:S05]  /*17f10*/  BSYNC B0 ;  /* 0x0000000000007941 */ /* 0x000fea0003800000 */
.L_x_26193:
        /* <DEDUP_REMOVED lines=16> */
.L_x_26199:
[----:B------:R-:W-:Y:S05]  /*18020*/  BSYNC B1 ;  /* 0x0000000000017941 */ /* 0x000fea0003800000 */
.L_x_26198:
        /* <DEDUP_REMOVED lines=43> */
.L_x_26197:
[----:B------:R-:W-:Y:S05]  /*182e0*/  BSYNC B0 ;  /* 0x0000000000007941 */ /* 0x000fea0003800000 */
.L_x_26196:
        /* <DEDUP_REMOVED lines=14> */
.L_x_26200:
        /* <DEDUP_REMOVED lines=12> */
.L_x_26203:
[----:B------:R-:W-:-:S07]  /*18490*/  MOV R128, R142 ;  /* 0x0000008e00807202 */ /* 0x000fce0000000f00 */
.L_x_26204:
[----:B------:R-:W-:Y:S05]  /*184a0*/  BSYNC B0 ;  /* 0x0000000000007941 */ /* 0x000fea0003800000 */
.L_x_26202:
        /* <DEDUP_REMOVED lines=16> */
.L_x_26208:
[----:B------:R-:W-:Y:S05]  /*185b0*/  BSYNC B1 ;  /* 0x0000000000017941 */ /* 0x000fea0003800000 */
.L_x_26207:
        /* <DEDUP_REMOVED lines=43> */
.L_x_26206:
[----:B------:R-:W-:Y:S05]  /*18870*/  BSYNC B0 ;  /* 0x0000000000007941 */ /* 0x000fea0003800000 */
.L_x_26205:
        /* <DEDUP_REMOVED lines=9> */
.L_x_26201:
        /* <DEDUP_REMOVED lines=12> */
.L_x_26210:
[----:B------:R-:W-:-:S07]  /*189d0*/  MOV R128, R142 ;  /* 0x0000008e00807202 */ /* 0x000fce0000000f00 */
.L_x_26211:
[----:B------:R-:W-:Y:S05]  /*189e0*/  BSYNC B0 ;  /* 0x0000000000007941 */ /* 0x000fea0003800000 */
.L_x_26209:
        /* <DEDUP_REMOVED lines=16> */
.L_x_26215:
[----:B------:R-:W-:Y:S05]  /*18af0*/  BSYNC B1 ;  /* 0x0000000000017941 */ /* 0x000fea0003800000 */
.L_x_26214:
        /* <DEDUP_REMOVED lines=43> */
.L_x_26213:
[----:B------:R-:W-:Y:S05]  /*18db0*/  BSYNC B0 ;  /* 0x0000000000007941 */ /* 0x000fea0003800000 */
.L_x_26212:
        /* <DEDUP_REMOVED lines=14> */
.L_x_26216:
        /* <DEDUP_REMOVED lines=12> */
.L_x_26219:
[----:B------:R-:W-:-:S07]  /*18f60*/  MOV R137, R142 ;  /* 0x0000008e00897202 */ /* 0x000fce0000000f00 */
.L_x_26220:
[----:B------:R-:W-:Y:S05]  /*18f70*/  BSYNC B0 ;  /* 0x0000000000007941 */ /* 0x000fea0003800000 */
.L_x_26218:
        /* <DEDUP_REMOVED lines=16> */
.L_x_26224:
[----:B------:R-:W-:Y:S05]  /*19080*/  BSYNC B1 ;  /* 0x0000000000017941 */ /* 0x000fea0003800000 */
.L_x_26223:
        /* <DEDUP_REMOVED lines=43> */
.L_x_26222:
[----:B------:R-:W-:Y:S05]  /*19340*/  BSYNC B0 ;  /* 0x0000000000007941 */ /* 0x000fea0003800000 */
.L_x_26221:
        /* <DEDUP_REMOVED lines=9> */
.L_x_26217:
        /* <DEDUP_REMOVED lines=12> */
.L_x_26226:
[----:B------:R-:W-:-:S07]  /*194a0*/  MOV R127, R142 ;  /* 0x0000008e007f7202 */ /* 0x000fce0000000f00 */
.L_x_26227:
[----:B------:R-:W-:Y:S05]  /*194b0*/  BSYNC B0 ;  /* 0x0000000000007941 */ /* 0x000fea0003800000 */
.L_x_26225:
        /* <DEDUP_REMOVED lines=16> */
.L_x_26231:
[----:B------:R-:W-:Y:S05]  /*195c0*/  BSYNC B1 ;  /* 0x0000000000017941 */ /* 0x000fea0003800000 */
.L_x_26230:
        /* <DEDUP_REMOVED lines=43> */
.L_x_26229:
[----:B------:R-:W-:Y:S05]  /*19880*/  BSYNC B0 ;  /* 0x0000000000007941 */ /* 0x000fea0003800000 */
.L_x_26228:
        /* <DEDUP_REMOVED lines=14> */
.L_x_26232:
        /* <DEDUP_REMOVED lines=12> */
.L_x_26235:
[----:B------:R-:W-:-:S07]  /*19a30*/  MOV R136, R142 ;  /* 0x0000008e00887202 */ /* 0x000fce0000000f00 */
.L_x_26236:
[----:B------:R-:W-:Y:S05]  /*19a40*/  BSYNC B0 ;  /* 0x0000000000007941 */ /* 0x000fea0003800000 */
.L_x_26234:
        /* <DEDUP_REMOVED lines=16> */
.L_x_26240:
[----:B------:R-:W-:Y:S05]  /*19b50*/  BSYNC B1 ;  /* 0x0000000000017941 */ /* 0x000fea0003800000 */
.L_x_26239:
        /* <DEDUP_REMOVED lines=43> */
.L_x_26238:
[----:B------:R-:W-:Y:S05]  /*19e10*/  BSYNC B0 ;  /* 0x0000000000007941 */ /* 0x000fea0003800000 */
.L_x_26237:
        /* <DEDUP_REMOVED lines=9> */
.L_x_26233:
        /* <DEDUP_REMOVED lines=12> */
.L_x_26242:
[----:B------:R-:W-:-:S07]  /*19f70*/  MOV R162, R142 ;  /* 0x0000008e00a27202 */ /* 0x000fce0000000f00 */
.L_x_26243:
[----:B------:R-:W-:Y:S05]  /*19f80*/  BSYNC B0 ;  /* 0x0000000000007941 */ /* 0x000fea0003800000 */
.L_x_26241:
        /* <DEDUP_REMOVED lines=16> */
.L_x_26247:
[----:B------:R-:W-:Y:S05]  /*1a090*/  BSYNC B1 ;  /* 0x0000000000017941 */ /* 0x000fea0003800000 */
.L_x_26246:
        /* <DEDUP_REMOVED lines=43> */
.L_x_26245:
[----:B------:R-:W-:Y:S05]  /*1a350*/  BSYNC B0 ;  /* 0x0000000000007941 */ /* 0x000fea0003800000 */
.L_x_26244:
        /* <DEDUP_REMOVED lines=14> */
.L_x_26248:
        /* <DEDUP_REMOVED lines=12> */
.L_x_26251:
[----:B------:R-:W-:-:S07]  /*1a500*/  MOV R135, R142 ;  /* 0x0000008e00877202 */ /* 0x000fce0000000f00 */
.L_x_26252:
[----:B------:R-:W-:Y:S05]  /*1a510*/  BSYNC B0 ;  /* 0x0000000000007941 */ /* 0x000fea0003800000 */
.L_x_26250:
        /* <DEDUP_REMOVED lines=16> */
.L_x_26256:
[----:B------:R-:W-:Y:S05]  /*1a620*/  BSYNC B1 ;  /* 0x0000000000017941 */ /* 0x000fea0003800000 */
.L_x_26255:
        /* <DEDUP_REMOVED lines=43> */
.L_x_26254:
[----:B------:R-:W-:Y:S05]  /*1a8e0*/  BSYNC B0 ;  /* 0x0000000000007941 */ /* 0x000fea0003800000 */
.L_x_26253:
        /* <DEDUP_REMOVED lines=9> */
.L_x_26249:
        /* <DEDUP_REMOVED lines=12> */
.L_x_26258:
[----:B------:R-:W-:-:S07]  /*1aa40*/  MOV R129, R142 ;  /* 0x0000008e00817202 */ /* 0x000fce0000000f00 */
.L_x_26259:
[----:B------:R-:W-:Y:S05]  /*1aa50*/  BSYNC B0 ;  /* 0x0000000000007941 */ /* 0x000fea0003800000 */
.L_x_26257:
        /* <DEDUP_REMOVED lines=16> */
.L_x_26263:
[----:B------:R-:W-:Y:S05]  /*1ab60*/  BSYNC B1 ;  /* 0x0000000000017941 */ /* 0x000fea0003800000 */
.L_x_26262:
        /* <DEDUP_REMOVED lines=43> */
.L_x_26261:
[----:B------:R-:W-:Y:S05]  /*1ae20*/  BSYNC B0 ;  /* 0x0000000000007941 */ /* 0x000fea0003800000 */
.L_x_26260:
        /* <DEDUP_REMOVED lines=12> */
.L_x_26264:
        /* <DEDUP_REMOVED lines=12> */
.L_x_26267:
[----:B------:R-:W-:-:S07]  /*1afb0*/  MOV R134, R142 ;  /* 0x0000008e00867202 */ /* 0x000fce0000000f00 */
.L_x_26268:
[----:B------:R-:W-:Y:S05]  /*1afc0*/  BSYNC B0 ;  /* 0x0000000000007941 */ /* 0x000fea0003800000 */
.L_x_26266:
        /* <DEDUP_REMOVED lines=16> */
.L_x_26272:
[----:B------:R-:W-:Y:S05]  /*1b0d0*/  BSYNC B1 ;  /* 0x0000000000017941 */ /* 0x000fea0003800000 */
.L_x_26271:
        /* <DEDUP_REMOVED lines=43> */
.L_x_26270:
[----:B------:R-:W-:Y:S05]  /*1b390*/  BSYNC B0 ;  /* 0x0000000000007941 */ /* 0x000fea0003800000 */
.L_x_26269:
        /* <DEDUP_REMOVED lines=9> */
.L_x_26265:
        /* <DEDUP_REMOVED lines=12> */
.L_x_26274:
[----:B------:R-:W-:-:S07]  /*1b4f0*/  MOV R166, R142 ;  /* 0x0000008e00a67202 */ /* 0x000fce0000000f00 */
.L_x_26275:
[----:B------:R-:W-:Y:S05]  /*1b500*/  BSYNC B0 ;  /* 0x0000000000007941 */ /* 0x000fea0003800000 */
.L_x_26273:
        /* <DEDUP_REMOVED lines=16> */
.L_x_26279:
[----:B------:R-:W-:Y:S05]  /*1b610*/  BSYNC B1 ;  /* 0x0000000000017941 */ /* 0x000fea0003800000 */
.L_x_26278:
        /* <DEDUP_REMOVED lines=43> */
.L_x_26277:
[----:B------:R-:W-:Y:S05]  /*1b8d0*/  BSYNC B0 ;  /* 0x0000000000007941 */ /* 0x000fea0003800000 */
.L_x_26276:
        /* <DEDUP_REMOVED lines=12> */
.L_x_26280:
        /* <DEDUP_REMOVED lines=12> */
.L_x_26283:
[----:B------:R-:W-:-:S07]  /*1ba60*/  MOV R133, R142 ;  /* 0x0000008e00857202 */ /* 0x000fce0000000f00 */
.L_x_26284:
[----:B------:R-:W-:Y:S05]  /*1ba70*/  BSYNC B0 ;  /* 0x0000000000007941 */ /* 0x000fea0003800000 */
.L_x_26282:
        /* <DEDUP_REMOVED lines=16> */
.L_x_26288:
[----:B------:R-:W-:Y:S05]  /*1bb80*/  BSYNC B1 ;  /* 0x0000000000017941 */ /* 0x000fea0003800000 */
.L_x_26287:
        /* <DEDUP_REMOVED lines=43> */
.L_x_26286:
[----:B------:R-:W-:Y:S05]  /*1be40*/  BSYNC B0 ;  /* 0x0000000000007941 */ /* 0x000fea0003800000 */
.L_x_26285:
        /* <DEDUP_REMOVED lines=9> */
.L_x_26281:
        /* <DEDUP_REMOVED lines=12> */
.L_x_26290:
[----:B------:R-:W-:-:S07]  /*1bfa0*/  MOV R162, R142 ;  /* 0x0000008e00a27202 */ /* 0x000fce0000000f00 */
.L_x_26291:
[----:B------:R-:W-:Y:S05]  /*1bfb0*/  BSYNC B0 ;  /* 0x0000000000007941 */ /* 0x000fea0003800000 */
.L_x_26289:
        /* <DEDUP_REMOVED lines=16> */
.L_x_26295:
[----:B------:R-:W-:Y:S05]  /*1c0c0*/  BSYNC B1 ;  /* 0x0000000000017941 */ /* 0x000fea0003800000 */
.L_x_26294:
        /* <DEDUP_REMOVED lines=43> */
.L_x_26293:
[----:B------:R-:W-:Y:S05]  /*1c380*/  BSYNC B0 ;  /* 0x0000000000007941 */ /* 0x000fea0003800000 */
.L_x_26292:
        /* <DEDUP_REMOVED lines=12> */
.L_x_26296:
        /* <DEDUP_REMOVED lines=12> */
.L_x_26299:
[----:B------:R-:W-:-:S07]  /*1c510*/  MOV R132, R142 ;  /* 0x0000008e00847202 */ /* 0x000fce0000000f00 */
.L_x_26300:
[----:B------:R-:W-:Y:S05]  /*1c520*/  BSYNC B0 ;  /* 0x0000000000007941 */ /* 0x000fea0003800000 */
.L_x_26298:
        /* <DEDUP_REMOVED lines=16> */
.L_x_26304:
[----:B------:R-:W-:Y:S05]  /*1c630*/  BSYNC B1 ;  /* 0x0000000000017941 */ /* 0x000fea0003800000 */
.L_x_26303:
        /* <DEDUP_REMOVED lines=43> */
.L_x_26302:
[----:B------:R-:W-:Y:S05]  /*1c8f0*/  BSYNC B0 ;  /* 0x0000000000007941 */ /* 0x000fea0003800000 */
.L_x_26301:
        /* <DEDUP_REMOVED lines=9> */
.L_x_26297:
        /* <DEDUP_REMOVED lines=90> */
.L_x_26305:
        /* <DEDUP_REMOVED lines=104> */
.L_x_26318:
        /* <DEDUP_REMOVED lines=121> */
[----:B------:R-:W-:-:S03]  /*1dd40*/  F2FP.F16.F32.PACK_AB R95, R166, R95 ;  /* 0x0000005fa65f723e */ /* 0x000fc600000000ff */
[C---:B------:R-:W-:Y:S01]  /*1dd50*/  FMUL.FTZ R99, R187.reuse, R104 ;  /* 0x00000068bb637220 */ /* 0x040fe20000410000 */
[----:B------:R-:W-:Y:S01]  /*1dd60*/  F2FP.F16.F32.PACK_AB R93, R160, R93 ;  /* 0x0000005da05d723e */ /* 0x000fe200000000ff */
[C---:B------:R-:W-:Y:S01]  /*1dd70*/  FMUL.FTZ R121, R187.reuse, R172 ;  /* 0x000000acbb797220 */ /* 0x040fe20000410000 */
[----:B------:R-:W-:Y:S01]  /*1dd80*/  F2FP.F16.F32.PACK_AB R92, R92, R151 ;  /* 0x000000975c5c723e */ /* 0x000fe200000000ff */
        /* <DEDUP_REMOVED lines=80> */
[----:B------:R-:W-:Y:S02]  /*1e290*/  F2FP.F16.F32.PACK_AB R98, R115, R98 ;  /* 0x000000627362723e */ /* 0x000fe400000000ff */
[----:B------:R-:W-:Y:S02]  /*1e2a0*/  F2FP.F16.F32.PACK_AB R97, R170, R97 ;  /* 0x00000061aa61723e */ /* 0x000fe400000000ff */
[----:B------:R-:W-:Y:S02]  /*1e2b0*/  F2FP.F16.F32.PACK_AB R96, R93, R96 ;  /* 0x000000605d60723e */ /* 0x000fe400000000ff */
[----:B------:R-:W-:Y:S02]  /*1e2c0*/  F2FP.F16.F32.PACK_AB R95, R118, R95 ;  /* 0x0000005f765f723e */ /* 0x000fe400000000ff */
[----:B------:R-:W-:Y:S01]  /*1e2d0*/  F2FP.F16.F32.PACK_AB R93, R114, R119 ;  /* 0x00000077725d723e */ /* 0x000fe200000000ff */
        /* <DEDUP_REMOVED lines=13> */
[----:B------:R-:W-:Y:S02]  /*1e3b0*/  IADD3 R3, R3, UR16, RZ ;  /* 0x0000001003037c10 */ /* 0x000fe4000fffe0ff */
[----:B------:R-:W-:Y:S01]  /*1e3c0*/  SEL R0, RZ, 0x1, P1 ;  /* 0x00000001ff007807 */ /* 0x000fe20000800000 */
[----:B------:R0:W-:Y:S01]  /*1e3d0*/  STG.E.128 desc[UR4][R110.64], R112 ;  /* 0x000000706e007986 */ /* 0x0001e2000c101d04 */
[----:B------:R-:W-:-:S13]  /*1e3e0*/  ISETP.GE.AND P2, PT, R3, UR17, PT ;  /* 0x0000001103007c0c */ /* 0x000fda000bf46270 */
[----:B------:R-:W-:Y:S05]  /*1e3f0*/  @!P2 BRA `(.L_x_26307) ;  /* 0xfffffe240068a947 */ /* 0x000fea000383ffff */
[----:B------:R-:W-:Y:S05]  /*1e400*/  EXIT ;  /* 0x000000000000794d */ /* 0x000fea0003800000 */
.L_x_26306:
[----:B------:R-:W-:Y:S01]  /*1e410*/  IMAD.MOV.U32 R171, RZ, RZ, R0 ;  /* 0x000000ffffab7224 */ /* 0x000fe200078e0000 */
[----:B0-----:R-:W-:Y:S01]  /*1e420*/  MOV R168, 0x1 ;  /* 0x0000000100a87802 */ /* 0x001fe20000000f00 */
[----:B------:R-:W-:Y:S01]  /*1e430*/  IMAD.MOV.U32 R173, RZ, RZ, 0x1f ;  /* 0x0000001fffad7424 */ /* 0x000fe200078e00ff */
[----:B------:R-:W-:-:S07]  /*1e440*/  MOV R166, 0xffffffff ;  /* 0xffffffff00a67802 */ /* 0x000fce0000000f00 */
[----:B------:R-:W-:Y:S05]  /*1e450*/  WARPSYNC.COLLECTIVE R166, `(.L_x_26308) ;  /* 0x00000000a6087348 */ /* 0x000fea0003c00000 */
[----:B------:R0:W1:Y:S02]  /*1e460*/  SHFL.BFLY P3, R169, R171, R168, R173 ;  /* 0x0c0000a8aba97389 */ /* 0x00006400000600ad */
[----:B01----:R-:W-:Y:S01]  /*1e470*/  ENDCOLLECTIVE ;  /* 0x000000000000791b */ /* 0x003fe20003800000 */
.L_x_26308:
[----:B------:R-:W-:Y:S02]  /*1e480*/  IMAD.MOV.U32 R168, RZ, RZ, 0x2 ;  /* 0x00000002ffa87424 */ /* 0x000fe400078e00ff */
[----:B------:R-:W-:-:S04]  /*1e490*/  IMAD.MOV.U32 R153, RZ, RZ, R169 ;  /* 0x000000ffff997224 */ /* 0x000fc800078e00a9 */
[----:B------:R-:W-:-:S05]  /*1e4a0*/  FADD.FTZ R153, R0, R153 ;  /* 0x0000009900997221 */ /* 0x000fca0000010000 */
[----:B------:R-:W-:-:S07]  /*1e4b0*/  MOV R171, R153 ;  /* 0x0000009900ab7202 */ /* 0x000fce0000000f00 */
[----:B------:R-:W-:Y:S05]  /*1e4c0*/  WARPSYNC.COLLECTIVE R166, `(.L_x_26309) ;  /* 0x00000000a6087348 */ /* 0x000fea0003c00000 */
[----:B------:R0:W1:Y:S02]  /*1e4d0*/  SHFL.BFLY P3, R169, R171, R168, R173 ;  /* 0x0c0000a8aba97389 */ /* 0x00006400000600ad */
[----:B01----:R-:W-:Y:S01]  /*1e4e0*/  ENDCOLLECTIVE ;  /* 0x000000000000791b */ /* 0x003fe20003800000 */
.L_x_26309:
[----:B------:R-:W-:Y:S01]  /*1e4f0*/  HFMA2.MMA R168, -RZ, RZ, 0, 2.384185791015625e-07 ;  /* 0x00000004ffa87435 */ /* 0x000fe200000001ff */
[----:B------:R-:W-:-:S05]  /*1e500*/  MOV R150, R169 ;  /* 0x000000a900967202 */ /* 0x000fca0000000f00 */
[----:B------:R-:W-:-:S04]  /*1e510*/  FADD.FTZ R154, R153, R150 ;  /* 0x00000096999a7221 */ /* 0x000fc80000010000 */
[----:B------:R-:W-:-:S07]  /*1e520*/  IMAD.MOV.U32 R171, RZ, RZ, R154 ;  /* 0x000000ffffab7224 */ /* 0x000fce00078e009a */
[----:B------:R-:W-:Y:S05]  /*1e530*/  WARPSYNC.COLLECTIVE R166, `(.L_x_26310) ;  /* 0x00000000a6087348 */ /* 0x000fea0003c00000 */
[----:B------:R0:W1:Y:S02]  /*1e540*/  SHFL.BFLY P3, R169, R171, R168, R173 ;  /* 0x0c0000a8aba97389 */ /* 0x00006400000600ad */
[----:B01----:R-:W-:Y:S01]  /*1e550*/  ENDCOLLECTIVE ;  /* 0x000000000000791b */ /* 0x003fe20003800000 */
.L_x_26310:
[----:B------:R-:W-:Y:S02]  /*1e560*/  IMAD.MOV.U32 R168, RZ, RZ, 0x8 ;  /* 0x00000008ffa87424 */ /* 0x000fe400078e00ff */
[----:B------:R-:W-:-:S04]  /*1e570*/  IMAD.MOV.U32 R161, RZ, RZ, R169 ;  /* 0x000000ffffa17224 */ /* 0x000fc800078e00a9 */
[----:B------:R-:W-:-:S05]  /*1e580*/  FADD.FTZ R161, R154, R161 ;  /* 0x000000a19aa17221 */ /* 0x000fca0000010000 */
[----:B------:R-:W-:-:S07]  /*1e590*/  MOV R171, R161 ;  /* 0x000000a100ab7202 */ /* 0x000fce0000000f00 */
[----:B------:R-:W-:Y:S05]  /*1e5a0*/  WARPSYNC.COLLECTIVE R166, `(.L_x_26311) ;  /* 0x00000000a6087348 */ /* 0x000fea0003c00000 */
[----:B------:R0:W1:Y:S02]  /*1e5b0*/  SHFL.BFLY P3, R169, R171, R168, R173 ;  /* 0x0c0000a8aba97389 */ /* 0x00006400000600ad */
[----:B01----:R-:W-:Y:S01]  /*1e5c0*/  ENDCOLLECTIVE ;  /* 0x000000000000791b */ /* 0x003fe20003800000 */
.L_x_26311:
[----:B------:R-:W-:Y:S01]  /*1e5d0*/  HFMA2.MMA R168, -RZ, RZ, 0, 9.5367431640625e-07 ;  /* 0x00000010ffa87435 */ /* 0x000fe200000001ff */
[----:B------:R-:W-:-:S05]  /*1e5e0*/  MOV R150, R169 ;  /* 0x000000a900967202 */ /* 0x000fca0000000f00 */
[----:B------:R-:W-:-:S04]  /*1e5f0*/  FADD.FTZ R160, R161, R150 ;  /* 0x00000096a1a07221 */ /* 0x000fc80000010000 */
[----:B------:R-:W-:-:S07]  /*1e600*/  IMAD.MOV.U32 R171, RZ, RZ, R160 ;  /* 0x000000ffffab7224 */ /* 0x000fce00078e00a0 */
[----:B------:R-:W-:Y:S05]  /*1e610*/  WARPSYNC.COLLECTIVE R166, `(.L_x_26312) ;  /* 0x00000000a6087348 */ /* 0x000fea0003c00000 */
[----:B------:R0:W1:Y:S02]  /*1e620*/  SHFL.BFLY P3, R169, R171, R168, R173 ;  /* 0x0c0000a8aba97389 */ /* 0x00006400000600ad */
[----:B01----:R-:W-:Y:S01]  /*1e630*/  ENDCOLLECTIVE ;  /* 0x000000000000791b */ /* 0x003fe20003800000 */
.L_x_26312:
        /* <DEDUP_REMOVED lines=87> */
.L_x_26313:
[----:B------:R-:W-:Y:S02]  /*1ebb0*/  IMAD.MOV.U32 R168, RZ, RZ, 0x2 ;  /* 0x00000002ffa87424 */ /* 0x000fe400078e00ff */
[----:B------:R-:W-:-:S04]  /*1ebc0*/  IMAD.MOV.U32 R153, RZ, RZ, R169 ;  /* 0x000000ffff997224 */ /* 0x000fc800078e00a9 */
[----:B------:R-:W-:-:S05]  /*1ebd0*/  FADD.FTZ R153, R0, R153 ;  /* 0x0000009900997221 */ /* 0x000fca0000010000 */
[----:B------:R-:W-:-:S07]  /*1ebe0*/  MOV R171, R153 ;  /* 0x0000009900ab7202 */ /* 0x000fce0000000f00 */
[----:B------:R-:W-:Y:S05]  /*1ebf0*/  WARPSYNC.COLLECTIVE R166, `(.L_x_26314) ;  /* 0x00000000a6087348 */ /* 0x000fea0003c00000 */
[----:B------:R0:W1:Y:S02]  /*1ec00*/  SHFL.BFLY P3, R169, R171, R168, R173 ;  /* 0x0c0000a8aba97389 */ /* 0x00006400000600ad */
[----:B01----:R-:W-:Y:S01]  /*1ec10*/  ENDCOLLECTIVE ;  /* 0x000000000000791b */ /* 0x003fe20003800000 */
.L_x_26314:
[----:B------:R-:W-:Y:S01]  /*1ec20*/  HFMA2.MMA R168, -RZ, RZ, 0, 2.384185791015625e-07 ;  /* 0x00000004ffa87435 */ /* 0x000fe200000001ff */
[----:B------:R-:W-:-:S05]  /*1ec30*/  MOV R154, R169 ;  /* 0x000000a9009a7202 */ /* 0x000fca0000000f00 */
[----:B------:R-:W-:-:S04]  /*1ec40*/  FADD.FTZ R154, R153, R154 ;  /* 0x0000009a999a7221 */ /* 0x000fc80000010000 */
[----:B------:R-:W-:-:S07]  /*1ec50*/  IMAD.MOV.U32 R171, RZ, RZ, R154 ;  /* 0x000000ffffab7224 */ /* 0x000fce00078e009a */
[----:B------:R-:W-:Y:S05]  /*1ec60*/  WARPSYNC.COLLECTIVE R166, `(.L_x_26315) ;  /* 0x00000000a6087348 */ /* 0x000fea0003c00000 */
[----:B------:R0:W1:Y:S02]  /*1ec70*/  SHFL.BFLY P3, R169, R171, R168, R173 ;  /* 0x0c0000a8aba97389 */ /* 0x00006400000600ad */
[----:B01----:R-:W-:Y:S01]  /*1ec80*/  ENDCOLLECTIVE ;  /* 0x000000000000791b */ /* 0x003fe20003800000 */
.L_x_26315:
[----:B------:R-:W-:Y:S02]  /*1ec90*/  IMAD.MOV.U32 R168, RZ, RZ, 0x8 ;  /* 0x00000008ffa87424 */ /* 0x000fe400078e00ff */
[----:B------:R-:W-:-:S04]  /*1eca0*/  IMAD.MOV.U32 R161, RZ, RZ, R169 ;  /* 0x000000ffffa17224 */ /* 0x000fc800078e00a9 */
[----:B------:R-:W-:-:S05]  /*1ecb0*/  FADD.FTZ R161, R154, R161 ;  /* 0x000000a19aa17221 */ /* 0x000fca0000010000 */
[----:B------:R-:W-:-:S07]  /*1ecc0*/  MOV R171, R161 ;  /* 0x000000a100ab7202 */ /* 0x000fce0000000f00 */
[----:B------:R-:W-:Y:S05]  /*1ecd0*/  WARPSYNC.COLLECTIVE R166, `(.L_x_26316) ;  /* 0x00000000a6087348 */ /* 0x000fea0003c00000 */
[----:B------:R0:W1:Y:S02]  /*1ece0*/  SHFL.BFLY P3, R169, R171, R168, R173 ;  /* 0x0c0000a8aba97389 */ /* 0x00006400000600ad */
[----:B01----:R-:W-:Y:S01]  /*1ecf0*/  ENDCOLLECTIVE ;  /* 0x000000000000791b */ /* 0x003fe20003800000 */
.L_x_26316:
[----:B------:R-:W-:Y:S01]  /*1ed00*/  HFMA2.MMA R168, -RZ, RZ, 0, 9.5367431640625e-07 ;  /* 0x00000010ffa87435 */ /* 0x000fe200000001ff */
[----:B------:R-:W-:-:S05]  /*1ed10*/  MOV R160, R169 ;  /* 0x000000a900a07202 */ /* 0x000fca0000000f00 */
[----:B------:R-:W-:-:S04]  /*1ed20*/  FADD.FTZ R160, R161, R160 ;  /* 0x000000a0a1a07221 */ /* 0x000fc80000010000 */
[----:B------:R-:W-:-:S07]  /*1ed30*/  IMAD.MOV.U32 R171, RZ, RZ, R160 ;  /* 0x000000ffffab7224 */ /* 0x000fce00078e00a0 */
[----:B------:R-:W-:Y:S05]  /*1ed40*/  WARPSYNC.COLLECTIVE R166, `(.L_x_26317) ;  /* 0x00000000a6087348 */ /* 0x000fea0003c00000 */
[----:B------:R0:W1:Y:S02]  /*1ed50*/  SHFL.BFLY P3, R169, R171, R168, R173 ;  /* 0x0c0000a8aba97389 */ /* 0x00006400000600ad */
[----:B01----:R-:W-:Y:S01]  /*1ed60*/  ENDCOLLECTIVE ;  /* 0x000000000000791b */ /* 0x003fe20003800000 */
.L_x_26317:
[----:B------:R-:W-:Y:S05]  /*1ed70*/  BRA `(.L_x_26318) ;  /* 0xffffffe8000c7947 */ /* 0x000fea000383ffff */
.L_x_26319:
        /* <DEDUP_REMOVED lines=16> */
.L_x_33563:


//--------------------- .text._ZN10layer_norm31ln_parallel_residual_fwd_kernelINS_13Kernel_traitsI6__halfffffjLj5120ELj1ELj1ELj4ELj16ENS_18Kernel_traits_baseILj5120ES2_ffffjLj128EEEEELb0ELb0ELb0EEEvNS_9FwdParamsE --------------------------
	.section	.text._ZN10layer_norm31ln_parallel_residual_fwd_kernelINS_13Kernel_traitsI6__halfffffjLj5120ELj1ELj1ELj4ELj16ENS_18Kernel_traits_baseILj5120ES2_ffffjLj128EEEEELb0ELb0ELb0EEEvNS_9FwdParamsE,"ax",@progbits
	.align	128
        .global         _ZN10layer_norm31ln_parallel_residual_fwd_kernelINS_13Kernel_traitsI6__halfffffjLj5120ELj1ELj1ELj4ELj16ENS_18Kernel_traits_baseILj5120ES2_ffffjLj128EEEEELb0ELb0ELb0EEEvNS_9FwdParamsE
        .type           _ZN10layer_norm31ln_parallel_residual_fwd_kernelINS_13Kernel_traitsI6__halfffffjLj5120ELj1ELj1ELj4ELj16ENS_18Kernel_traits_baseILj5120ES2_ffffjLj128EEEEELb0ELb0ELb0EEEvNS_9FwdParamsE,@function
        .size           _ZN10layer_norm31ln_parallel_residual_fwd_kernelINS_13Kernel_traitsI6__halfffffjLj5120ELj1ELj1ELj4ELj16ENS_18Kernel_traits_baseILj5120ES2_ffffjLj128EEEEELb0ELb0ELb0EEEvNS_9FwdParamsE,(.L_x_33564 - _ZN10layer_norm31ln_parallel_residual_fwd_kernelINS_13Kernel_traitsI6__halfffffjLj5120ELj1ELj1ELj4ELj16ENS_18Kernel_traits_baseILj5120ES2_ffffjLj128EEEEELb0ELb0ELb0EEEvNS_9FwdParamsE)
        .other          _ZN10layer_norm31ln_parallel_residual_fwd_kernelINS_13Kernel_traitsI6__halfffffjLj5120ELj1ELj1ELj4ELj16ENS_18Kernel_traits_baseILj5120ES2_ffffjLj128EEEEELb0ELb0ELb0EEEvNS_9FwdParamsE,@"STO_CUDA_ENTRY STV_DEFAULT"
_ZN10layer_norm31ln_parallel_residual_fwd_kernelINS_13Kernel_traitsI6__halfffffjLj5120ELj1ELj1ELj4ELj16ENS_18Kernel_traits_baseILj5120ES2_ffffjLj128EEEEELb0ELb0ELb0EEEvNS_9FwdParamsE:
.text._ZN10layer_norm31ln_parallel_residual_fwd_kernelINS_13Kernel_traitsI6__halfffffjLj5120ELj1ELj1ELj4ELj16ENS_18Kernel_traits_baseILj5120ES2_ffffjLj128EEEEELb0ELb0ELb0EEEvNS_9FwdParamsE:
        /* <DEDUP_REMOVED lines=34> */
[C---:B------:R-:W-:Y:S01]  /*0220*/  @P1 IADD3 R8, P3, R6.reuse, UR8, RZ ;  /* 0x0000000806081c10 */ /* 0x040fe2000ff7e0ff */
[----:B0-----:R-:W-:Y:S02]  /*0230*/  IMAD.WIDE.U32 R2, R49, 0x8, R2 ;  /* 0x0000000831027825 */ /* 0x001fe400078e0002 */
[----:B------:R0:W5:Y:S01]  /*0240*/  @P0 LDG.E.64 R218, desc[UR4][R4.64] ;  /* 0x0000000404da0981 */ /* 0x000162000c1e1b00 */
[C---:B------:R-:W-:Y:S02]  /*0250*/  @P1 IADD3.X R9, R7.reuse, UR9, RZ, P3, !PT ;  /* 0x0000000907091c10 */ /* 0x040fe40009ffe4ff */
[----:B------:R-:W-:Y:S01]  /*0260*/  IADD3 R6, P3, R6, UR6, RZ ;  /* 0x0000000606067c10 */ /* 0x000fe2000ff7e0ff */
[----:B------:R0:W5:Y:S03]  /*0270*/  LDG.E.64 R30, desc[UR4][R2.64] ;  /* 0x00000004021e7981 */ /* 0x000166000c1e1b00 */
[----:B------:R-:W-:Y:S01]  /*0280*/  IADD3.X R7, R7, UR7, RZ, P3, !PT ;  /* 0x0000000707077c10 */ /* 0x000fe20009ffe4ff */
[----:B------:R0:W5:Y:S04]  /*0290*/  @P1 LDG.E.64 R216, desc[UR4][R8.64] ;  /* 0x0000000408d81981 */ /* 0x000168000c1e1b00 */
[----:B------:R0:W5:Y:S01]  /*02a0*/  LDG.E.64 R32, desc[UR4][R6.64] ;  /* 0x0000000406207981 */ /* 0x000162000c1e1b00 */
[----:B------:R-:W-:-:S02]  /*02b0*/  LOP3.LUT R49, R49, 0x80, RZ, 0xfc, !PT ;  /* 0x0000008031317812 */ /* 0x000fc400078efcff */
[----:B------:R-:W-:Y:S02]  /*02c0*/  @!P0 CS2R R218, SRZ ;  /* 0x0000000000da8805 */ /* 0x000fe4000001ff00 */
[----:B0-----:R-:W-:-:S07]  /*02d0*/  @!P1 CS2R R216, SRZ ;  /* 0x0000000000d89805 */ /* 0x001fce000001ff00 */
.L_x_26321:
[----:B------:R-:W-:Y:S05]  /*02e0*/  BSYNC B0 ;  /* 0x0000000000007941 */ /* 0x000fea0003800000 */
.L_x_26320:
        /* <DEDUP_REMOVED lines=23> */
[----:B------:R-:W-:-:S02]  /*0460*/  IADD3 R49, R49, 0x80, RZ ;  /* 0x0000008031317810 */ /* 0x000fc40007ffe0ff */
[----:B------:R-:W-:Y:S02]  /*0470*/  @!P0 CS2R R202, SRZ ;  /* 0x0000000000ca8805 */ /* 0x000fe4000001ff00 */
[----:B0-----:R-:W-:-:S07]  /*0480*/  @!P1 CS2R R200, SRZ ;  /* 0x0000000000c89805 */ /* 0x001fce000001ff00 */
.L_x_26323:
[----:B------:R-:W-:Y:S05]  /*0490*/  BSYNC B0 ;  /* 0x0000000000007941 */ /* 0x000fea0003800000 */
.L_x_26322:
        /* <DEDUP_REMOVED lines=26> */
.L_x_26325:
[----:B------:R-:W-:Y:S05]  /*0640*/  BSYNC B0 ;  /* 0x0000000000007941 */ /* 0x000fea0003800000 */
.L_x_26324:
        /* <DEDUP_REMOVED lines=26> */
.L_x_26327:
[----:B------:R-:W-:Y:S05]  /*07f0*/  BSYNC B0 ;  /* 0x0000000000007941 */ /* 0x000fea0003800000 */
.L_x_26326:
[----:B------:R-:W-:Y:S01]  /*0800*/  ISETP.GE.U32.AND P0, PT, R225, 0x280, PT ;  /* 0x00000280e100780c */ /* 0x000fe20003f06070 */
[----:B------:R-:W-:Y:S01]  /*0810*/  BSSY B0, `(.L_x_26328) ;  /* 0x000001c000007945 */ /* 0x000fe20003800000 */
[----:B------:R-:W-:-:S11]  /*0820*/  LOP3.LUT R227, R227, 0xffffdfff, RZ, 0xc0, !PT ;  /* 0xffffdfffe3e37812 */ /* 0x000fd600078ec0ff */
[----:B------:R-:W-:Y:S01]  /*0830*/  @P0 LOP3.LUT R227, R227, 0x2000, RZ, 0xfc, !PT ;  /* 0x00002000e3e30812 */ /* 0x000fe200078efcff */
[----:B------:R-:W-:Y:S06]  /*0840*/  @!P0 BRA `(.L_x_26329) ;  /* 0x0000000000608947 */ /* 0x000fec0003800000 */
[----:B------:R-:W-:Y:S01]  /*0850*/  ULDC.64 UR8, c[0x0][0x2d0] ;  /* 0x0000b40000087ab9 */ /* 0x000fe20000000a00 */
[C---:B------:R-:W-:Y:S01]  /*0860*/  SHF.L.U32 R10, R49.reuse, 0x3, RZ ;  /* 0x00000003310a7819 */ /* 0x040fe200000006ff */
[----:B------:R-:W-:Y:S01]  /*0870*/  ULDC.64 UR6, c[0x0][0x268] ;  /* 0x00009a0000067ab9 */ /* 0x000fe20000000a00 */
[----:B------:R-:W-:Y:S01]  /*0880*/  ISETP.NE.U32.AND P0, PT, RZ, UR8, PT ;  /* 0x00000008ff007c0c */ /* 0x000fe2000bf05070 */
[----:B------:R-:W0:Y:S01]  /*0890*/  LDC.64 R12, c[0x0][0x260] ;  /* 0x00009800ff0c7b82 */ /* 0x000e220000000a00 */
[----:B------:R-:W-:Y:S02]  /*08a0*/  SHF.L.U64.HI R2, R49, 0x3, RZ ;  /* 0x0000000331027819 */ /* 0x000fe400000102ff */
[----:B------:R-:W-:Y:S02]  /*08b0*/  ISETP.NE.AND.EX P0, PT, RZ, UR9, PT, P0 ;  /* 0x00000009ff007c0c */ /* 0x000fe4000bf05300 */
[----:B------:R-:W-:-:S04]  /*08c0*/  IADD3 R8, P1, R10, UR6, RZ ;  /* 0x000000060a087c10 */ /* 0x000fc8000ff3e0ff */
[----:B------:R-:W-:Y:S01]  /*08d0*/  IADD3.X R9, R2, UR7, RZ, P1, !PT ;  /* 0x0000000702097c10 */ /* 0x000fe20008ffe4ff */
[----:B------:R-:W-:-:S04]  /*08e0*/  ULDC.64 UR6, c[0x0][0x2c8] ;  /* 0x0000b20000067ab9 */ /* 0x000fc80000000a00 */
[----:B------:R1:W5:Y:S02]  /*08f0*/  LDG.E.64 R40, desc[UR4][R8.64] ;  /* 0x0000000408287981 */ /* 0x000364000c1e1b00 */
[----:B------:R-:W-:-:S04]  /*0900*/  @P0 IADD3 R10, P1, R10, UR8, RZ ;  /* 0x000000080a0a0c10 */ /* 0x000fc8000ff3e0ff */
[----:B------:R-:W-:Y:S02]  /*0910*/  @P0 IADD3.X R11, R2, UR9, RZ, P1, !PT ;  /* 0x00000009020b0c10 */ /* 0x000fe40008ffe4ff */
[----:B------:R-:W-:Y:S01]  /*0920*/  ISETP.NE.U32.AND P1, PT, RZ, UR6, PT ;  /* 0x00000006ff007c0c */ /* 0x000fe2000bf25070 */
[----:B0-----:R-:W-:Y:S02]  /*0930*/  IMAD.WIDE.U32 R12, R49, 0x8, R12 ;  /* 0x00000008310c7825 */ /* 0x001fe400078e000c */
[----:B------:R1:W5:Y:S01]  /*0940*/  @P0 LDG.E.64 R4, desc[UR4][R10.64] ;  /* 0x000000040a040981 */ /* 0x000362000c1e1b00 */
[----:B------:R-:W-:-:S03]  /*0950*/  ISETP.NE.AND.EX P1, PT, RZ, UR7, PT, P1 ;  /* 0x00000007ff007c0c */ /* 0x000fc6000bf25310 */
[----:B------:R1:W5:Y:S10]  /*0960*/  LDG.E.64 R80, desc[UR4][R12.64] ;  /* 0x000000040c507981 */ /* 0x000374000c1e1b00 */
[----:B------:R-:W-:-:S04]  /*0970*/  @P1 LEA R6, P3, R49, UR6, 0x3 ;  /* 0x0000000631061c11 */ /* 0x000fc8000f8618ff */
[----:B------:R-:W-:-:S05]  /*0980*/  @P1 LEA.HI.X R7, R49, UR7, RZ, 0x3, P3 ;  /* 0x0000000731071c11 */ /* 0x000fca00098f1cff */
[----:B------:R1:W5:Y:S01]  /*0990*/  @P1 LDG.E.64 R2, desc[UR4][R6.64] ;  /* 0x0000000406021981 */ /* 0x000362000c1e1b00 */
[----:B------:R-:W-:Y:S02]  /*09a0*/  IADD3 R49, R49, 0x80, RZ ;  /* 0x0000008031317810 */ /* 0x000fe40007ffe0ff */
[----:B------:R-:W-:Y:S02]  /*09b0*/  @!P0 CS2R R4, SRZ ;  /* 0x0000000000048805 */ /* 0x000fe4000001ff00 */
[----:B-1----:R-:W-:-:S07]  /*09c0*/  @!P1 CS2R R2, SRZ ;  /* 0x0000000000029805 */ /* 0x002fce000001ff00 */
.L_x_26329:
[----:B------:R-:W-:Y:S05]  /*09d0*/  BSYNC B0 ;  /* 0x0000000000007941 */ /* 0x000fea0003800000 */
.L_x_26328:
[----:B------:R-:W-:Y:S01]  /*09e0*/  ISETP.GE.U32.AND P0, PT, R225, 0x300, PT ;  /* 0x00000300e100780c */ /* 0x000fe20003f06070 */
[----:B------:R-:W-:Y:S01]  /*09f0*/  BSSY B0, `(.L_x_26330) ;  /* 0x000001c000007945 */ /* 0x000fe20003800000 */
[----:B------:R-:W-:-:S11]  /*0a00*/  LOP3.LUT R227, R227, 0xffffefff, RZ, 0xc0, !PT ;  /* 0xffffefffe3e37812 */ /* 0x000fd600078ec0ff */
[----:B------:R-:W-:Y:S01]  /*0a10*/  @P0 LOP3.LUT R227, R227, 0x1000, RZ, 0xfc, !PT ;  /* 0x00001000e3e30812 */ /* 0x000fe200078efcff */
[----:B------:R-:W-:Y:S06]  /*0a20*/  @!P0 BRA `(.L_x_26331) ;  /* 0x0000000000608947 */ /* 0x000fec0003800000 */
[C---:B------:R-:W-:Y:S01]  /*0a30*/  SHF.L.U32 R14, R49.reuse, 0x3, RZ ;  /* 0x00000003310e7819 */ /* 0x040fe200000006ff */
[----:B------:R-:W-:Y:S01]  /*0a40*/  ULDC.64 UR8, c[0x0][0x268] ;  /* 0x00009a0000087ab9 */ /* 0x000fe20000000a00 */
[----:B------:R-:W-:Y:S01]  /*0a50*/  SHF.L.U64.HI R6, R49, 0x3, RZ ;  /* 0x0000000331067819 */ /* 0x000fe200000102ff */
[----:B------:R-:W-:Y:S01]  /*0a60*/  ULDC.64 UR6, c[0x0][0x2c8] ;  /* 0x0000b20000067ab9 */ /* 0x000fe20000000a00 */
[----:B------:R-:W-:Y:S01]  /*0a70*/  IADD3 R12, P0, R14, UR8, RZ ;  /* 0x000000080e0c7c10 */ /* 0x000fe2000ff1e0ff */
[----:B------:R-:W0:Y:S03]  /*0a80*/  LDC.64 R16, c[0x0][0x260] ;  /* 0x00009800ff107b82 */ /* 0x000e260000000a00 */
[----:B------:R-:W-:Y:S02]  /*0a90*/  IADD3.X R13, R6, UR9, RZ, P0, !PT ;  /* 0x00000009060d7c10 */ /* 0x000fe400087fe4ff */
[----:B------:R-:W-:-:S03]  /*0aa0*/  ISETP.NE.U32.AND P0, PT, RZ, UR6, PT ;  /* 0x00000006ff007c0c */ /* 0x000fc6000bf05070 */
[----:B------:R1:W5:Y:S01]  /*0ab0*/  LDG.E.64 R42, desc[UR4][R12.64] ;  /* 0x000000040c2a7981 */ /* 0x000362000c1e1b00 */
[----:B------:R-:W-:-:S13]  /*0ac0*/  ISETP.NE.AND.EX P0, PT, RZ, UR7, PT, P0 ;  /* 0x00000007ff007c0c */ /* 0x000fda000bf05300 */
[----:B------:R-:W-:-:S04]  /*0ad0*/  @P0 LEA R10, P1, R49, UR6, 0x3 ;  /* 0x00000006310a0c11 */ /* 0x000fc8000f8218ff */
[----:B------:R-:W-:Y:S01]  /*0ae0*/  @P0 LEA.HI.X R11, R49, UR7, RZ, 0x3, P1 ;  /* 0x00000007310b0c11 */ /* 0x000fe200088f1cff */
[----:B------:R-:W-:Y:S02]  /*0af0*/  ULDC.64 UR6, c[0x0][0x2d0] ;  /* 0x0000b40000067ab9 */ /* 0x000fe40000000a00 */
[----:B------:R-:W-:-:S04]  /*0b00*/  ISETP.NE.U32.AND P1, PT, RZ, UR6, PT ;  /* 0x00000006ff007c0c */ /* 0x000fc8000bf25070 */
[----:B------:R-:W-:Y:S01]  /*0b10*/  ISETP.NE.AND.EX P1, PT, RZ, UR7, PT, P1 ;  /* 0x00000007ff007c0c */ /* 0x000fe2000bf25310 */
[----:B0-----:R-:W-:-:S05]  /*0b20*/  IMAD.WIDE.U32 R16, R49, 0x8, R16 ;  /* 0x0000000831107825 */ /* 0x001fca00078e0010 */
[----:B------:R1:W5:Y:S07]  /*0b30*/  LDG.E.64 R82, desc[UR4][R16.64] ;  /* 0x0000000410527981 */ /* 0x00036e000c1e1b00 */
[----:B------:R-:W-:-:S04]  /*0b40*/  @P1 IADD3 R14, P3, R14, UR6, RZ ;  /* 0x000000060e0e1c10 */ /* 0x000fc8000ff7e0ff */
[----:B------:R-:W-:Y:S02]  /*0b50*/  @P1 IADD3.X R15, R6, UR7, RZ, P3, !PT ;  /* 0x00000007060f1c10 */ /* 0x000fe40009ffe4ff */
[----:B------:R1:W5:Y:S04]  /*0b60*/  @P0 LDG.E.64 R6, desc[UR4][R10.64] ;  /* 0x000000040a060981 */ /* 0x000368000c1e1b00 */
[----:B------:R1:W5:Y:S01]  /*0b70*/  @P1 LDG.E.64 R8, desc[UR4][R14.64] ;  /* 0x000000040e081981 */ /* 0x000362000c1e1b00 */
[----:B------:R-:W-:Y:S02]  /*0b80*/  IADD3 R49, R49, 0x80, RZ ;  /* 0x0000008031317810 */ /* 0x000fe40007ffe0ff */
[----:B------:R-:W-:Y:S02]  /*0b90*/  @!P0 CS2R R6, SRZ ;  /* 0x0000000000068805 */ /* 0x000fe4000001ff00 */
[----:B-1----:R-:W-:-:S07]  /*0ba0*/  @!P1 CS2R R8, SRZ ;  /* 0x0000000000089805 */ /* 0x002fce000001ff00 */
.L_x_26331:
[----:B------:R-:W-:Y:S05]  /*0bb0*/  BSYNC B0 ;  /* 0x0000000000007941 */ /* 0x000fea0003800000 */
.L_x_26330:
        /* <DEDUP_REMOVED lines=8> */
[----:B------:R-:W0:Y:S01]  /*0c40*/  LDC.64 R20, c[0x0][0x260] ;  /* 0x00009800ff147b82 */ /* 0x000e220000000a00 */
[----:B------:R-:W-:-:S04]  /*0c50*/  IADD3 R16, P0, R18, UR6, RZ ;  /* 0x0000000612107c10 */ /* 0x000fc8000ff1e0ff */
[----:B------:R-:W-:Y:S01]  /*0c60*/  IADD3.X R17, R10, UR7, RZ, P0, !PT ;  /* 0x000000070a117c10 */ /* 0x000fe200087fe4ff */
[----:B------:R-:W-:Y:S02]  /*0c70*/  ULDC.64 UR6, c[0x0][0x2c8] ;  /* 0x0000b20000067ab9 */ /* 0x000fe40000000a00 */
[----:B------:R-:W-:Y:S02]  /*0c80*/  ISETP.NE.U32.AND P0, PT, RZ, UR6, PT ;  /* 0x00000006ff007c0c */ /* 0x000fe4000bf05070 */
[----:B------:R1:W5:Y:S02]  /*0c90*/  LDG.E.64 R74, desc[UR4][R16.64] ;  /* 0x00000004104a7981 */ /* 0x000364000c1e1b00 */
        /* <DEDUP_REMOVED lines=15> */
.L_x_26333:
[----:B------:R-:W-:Y:S05]  /*0d90*/  BSYNC B0 ;  /* 0x0000000000007941 */ /* 0x000fea0003800000 */
.L_x_26332:
        /* <DEDUP_REMOVED lines=29> */
.L_x_26335:
[----:B------:R-:W-:Y:S05]  /*0f70*/  BSYNC B0 ;  /* 0x0000000000007941 */ /* 0x000fea0003800000 */
.L_x_26334:
        /* <DEDUP_REMOVED lines=12> */
[----:B------:R-:W-:-:S03]  /*1040*/  ISETP.NE.U32.AND P0, PT, RZ, UR6, PT ;  /* 0x00000006ff007c0c */ /* 0x000fc6000bf05070 */
[----:B------:R-:W5:Y:S01]  /*1050*/  LDG.E.64 R72, desc[UR4][R72.64] ;  /* 0x0000000448487981 */ /* 0x000f62000c1e1b00 */
        /* <DEDUP_REMOVED lines=14> */
[----:B0-----:R-:W-:-:S07]  /*1140*/  @!P1 CS2R R20, SRZ ;  /* 0x0000000000149805 */ /* 0x001fce000001ff00 */
.L_x_26337:
[----:B------:R-:W-:Y:S05]  /*1150*/  BSYNC B0 ;  /* 0x0000000000007941 */ /* 0x000fea0003800000 */
.L_x_26336:
[----:B------:R-:W-:Y:S01]  /*1160*/  ISETP.GE.U32.AND P0, PT, R225, 0x500, PT ;  /* 0x00000500e100780c */ /* 0x000fe20003f06070 */
[----:B------:R-:W-:Y:S01]  /*1170*/  BSSY B0, `(.L_x_26338) ;  /* 0x000001b000007945 */ /* 0x000fe20003800000 */
[----:B------:R-:W-:-:S11]  /*1180*/  LOP3.LUT R227, R227, 0xffffff7f, RZ, 0xc0, !PT ;  /* 0xffffff7fe3e37812 */ /* 0x000fd600078ec0ff */
[----:B------:R-:W-:Y:S01]  /*1190*/  @P0 LOP3.LUT R227, R227, 0x80, RZ, 0xfc, !PT ;  /* 0x00000080e3e30812 */ /* 0x000fe200078efcff */
[----:B------:R-:W-:Y:S06]  /*11a0*/  @!P0 BRA `(.L_x_26339) ;  /* 0x00000000005c8947 */ /* 0x000fec0003800000 */
[----:B------:R-:W-:Y:S01]  /*11b0*/  SHF.L.U32 R28, R49, 0x3, RZ ;  /* 0x00000003311c7819 */ /* 0x000fe200000006ff */
[----:B------:R-:W-:Y:S01]  /*11c0*/  ULDC.64 UR6, c[0x0][0x268] ;  /* 0x00009a0000067ab9 */ /* 0x000fe20000000a00 */
[----:B------:R-:W-:Y:S01]  /*11d0*/  SHF.R.U32.HI R22, RZ, 0x1d, R49 ;  /* 0x0000001dff167819 */ /* 0x000fe20000011631 */
        /* <DEDUP_REMOVED lines=12> */
[----:B0-----:R-:W-:-:S06]  /*12a0*/  IMAD.WIDE.U32 R70, R49, 0x8, R70 ;  /* 0x0000000831467825 */ /* 0x001fcc00078e0046 */
[----:B------:R-:W5:Y:S06]  /*12b0*/  LDG.E.64 R70, desc[UR4][R70.64] ;  /* 0x0000000446467981 */ /* 0x000f6c000c1e1b00 */
[----:B------:R-:W-:-:S04]  /*12c0*/  @P1 IADD3 R28, P3, R28, UR6, RZ ;  /* 0x000000061c1c1c10 */ /* 0x000fc8000ff7e0ff */
[----:B------:R-:W-:Y:S02]  /*12d0*/  @P1 IADD3.X R29, R22, UR7, RZ, P3, !PT ;  /* 0x00000007161d1c10 */ /* 0x000fe40009ffe4ff */
[----:B------:R0:W5:Y:S04]  /*12e0*/  @P0 LDG.E.64 R22, desc[UR4][R26.64] ;  /* 0x000000041a160981 */ /* 0x000168000c1e1b00 */
[----:B------:R0:W5:Y:S01]  /*12f0*/  @P1 LDG.E.64 R24, desc[UR4][R28.64] ;  /* 0x000000041c181981 */ /* 0x000162000c1e1b00 */
[----:B------:R-:W-:Y:S02]  /*1300*/  @!P0 CS2R R22, SRZ ;  /* 0x0000000000168805 */ /* 0x000fe4000001ff00 */
[----:B0-----:R-:W-:-:S07]  /*1310*/  @!P1 CS2R R24, SRZ ;  /* 0x0000000000189805 */ /* 0x001fce000001ff00 */
.L_x_26339:
[----:B------:R-:W-:Y:S05]  /*1320*/  BSYNC B0 ;  /* 0x0000000000007941 */ /* 0x000fea0003800000 */
.L_x_26338:
[----:B------:R-:W0:Y:S01]  /*1330*/  S2UR UR6, SR_CTAID.X ;  /* 0x00000000000679c3 */ /* 0x000e220000002500 */
[----:B------:R-:W-:Y:S01]  /*1340*/  ULDC UR7, c[0x0][0x214] ;  /* 0x0000850000077ab9 */ /* 0x000fe20000000800 */
[----:B------:R-:W-:-:S06]  /*1350*/  ULDC.64 UR8, c[0x0][0x230] ;  /* 0x00008c0000087ab9 */ /* 0x000fcc0000000a00 */
[----:B------:R-:W1:Y:S01]  /*1360*/  LDC.64 R26, c[0x0][0x228] ;  /* 0x00008a00ff1a7b82 */ /* 0x000e620000000a00 */
[----:B0-----:R-:W-:-:S04]  /*1370*/  LEA.HI R224, R220, UR6, RZ, 0x19 ;  /* 0x00000006dce07c11 */ /* 0x001fc8000f8fc8ff */
[----:B------:R-:W-:Y:S02]  /*1380*/  ISETP.GE.AND P0, PT, R224, UR7, PT ;  /* 0x00000007e0007c0c */ /* 0x000fe4000bf06270 */
[----:B-1----:R-:W-:-:S04]  /*1390*/  LOP3.LUT P1, RZ, R26, UR8, RZ, 0xfc, !PT ;  /* 0x000000081aff7c12 */ /* 0x002fc8000f82fcff */
[----:B------:R-:W-:-:S07]  /*13a0*/  LOP3.LUT P1, RZ, R27, UR9, RZ, 0xfc, P1 ;  /* 0x000000091bff7c12 */ /* 0x000fce000882fcff */
[----:B------:R-:W-:Y:S06]  /*13b0*/  @P0 EXIT ;  /* 0x000000000000094d */ /* 0x000fec0003800000 */
[----:B------:R-:W-:Y:S01]  /*13c0*/  SHF.R.S32.HI R0, RZ, 0x2, R0 ;  /* 0x00000002ff007819 */ /* 0x000fe20000011400 */
[----:B------:R-:W-:Y:S01]  /*13d0*/  ULDC.U8 UR6, c[0x0][0x2a0] ;  /* 0x0000a80000067ab9 */ /* 0x000fe20000000000 */
[C---:B------:R-:W-:Y:S01]  /*13e0*/  SHF.L.U32 R59, R220.reuse, 0x5, RZ ;  /* 0x00000005dc3b7819 */ /* 0x040fe200000006ff */
[----:B------:R-:W-:Y:S01]  /*13f0*/  HFMA2.MMA R102, -RZ, RZ, 0, 5.9604644775390625e-08 ;  /* 0x00000001ff667435 */ /* 0x000fe200000001ff */
[----:B------:R-:W-:Y:S01]  /*1400*/  LOP3.LUT R57, R220, 0x60, RZ, 0xc0, !PT ;  /* 0x00000060dc397812 */ /* 0x000fe200078ec0ff */
[----:B-----5:R-:W-:Y:S01]  /*1410*/  HADD2.F32 R210, -RZ, R219.H0_H0 ;  /* 0x200000dbffd27230 */ /* 0x020fe20000004100 */
[----:B------:R-:W-:Y:S01]  /*1420*/  LOP3.LUT R48, R0, 0x7f, RZ, 0xc0, !PT ;  /* 0x0000007f00307812 */ /* 0x000fe200078ec0ff */
[----:B------:R-:W-:Y:S01]  /*1430*/  HADD2.F32 R208, -RZ, R217.H0_H0 ;  /* 0x200000d9ffd07230 */ /* 0x000fe20000004100 */
[----:B------:R-:W-:Y:S01]  /*1440*/  LOP3.LUT R59, R59, 0x3e0, RZ, 0xc0, !PT ;  /* 0x000003e03b3b7812 */ /* 0x000fe200078ec0ff */
[----:B------:R-:W-:Y:S01]  /*1450*/  HADD2.F32 R194, -RZ, R203.H0_H0 ;  /* 0x200000cbffc27230 */ /* 0x000fe20000004100 */
[----:B------:R-:W-:Y:S01]  /*1460*/  SHF.R.U32.HI R0, RZ, 0x2, R0 ;  /* 0x00000002ff007819 */ /* 0x000fe20000011600 */
[----:B------:R-:W-:Y:S01]  /*1470*/  HADD2.F32 R192, -RZ, R201.H0_H0 ;  /* 0x200000c9ffc07230 */ /* 0x000fe20000004100 */
[C---:B------:R-:W-:Y:S01]  /*1480*/  VIADDMNMX R57, R48.reuse, -R57, RZ, !PT ;  /* 0x8000003930397246 */ /* 0x040fe200078001ff */
[----:B------:R-:W-:Y:S01]  /*1490*/  HADD2.F32 R178, -RZ, R187.H0_H0 ;  /* 0x200000bbffb27230 */ /* 0x000fe20000004100 */
[----:B------:R-:W-:Y:S01]  /*14a0*/  VIADDMNMX R61, R48, -R59, RZ, !PT ;  /* 0x8000003b303d7246 */ /* 0x000fe200078001ff */
[----:B------:R-:W-:Y:S01]  /*14b0*/  HADD2.F32 R176, -RZ, R185.H0_H0 ;  /* 0x200000b9ffb07230 */ /* 0x000fe20000004100 */
[----:B------:R-:W-:Y:S01]  /*14c0*/  LOP3.LUT R59, R0, 0x3fffffe0, RZ, 0xc0, !PT ;  /* 0x3fffffe0003b7812 */ /* 0x000fe200078ec0ff */
[----:B------:R-:W-:Y:S01]  /*14d0*/  HADD2.F32 R0, -RZ, R2.H0_H0 ;  /* 0x20000002ff007230 */ /* 0x000fe20000004100 */
[----:B------:R-:W-:Y:S01]  /*14e0*/  VIMNMX R48, R57, 0x20, PT ;  /* 0x0000002039307848 */ /* 0x000fe20003fe0100 */
[----:B------:R-:W-:Y:S01]  /*14f0*/  HADD2.F32 R162, -RZ, R171.H0_H0 ;  /* 0x200000abffa27230 */ /* 0x000fe20000004100 */
[--C-:B------:R-:W-:Y:S01]  /*1500*/  SHF.R.U64 R135, R2, 0x10, R3.reuse ;  /* 0x0000001002877819 */ /* 0x100fe20000001203 */
[----:B------:R-:W-:Y:S01]  /*1510*/  HADD2.F32 R2, -RZ, R3.H0_H0 ;  /* 0x20000003ff027230 */ /* 0x000fe20000004100 */
[----:B------:R-:W-:Y:S01]  /*1520*/  IADD3 R48, R48, R59, RZ ;  /* 0x0000003b30307210 */ /* 0x000fe20007ffe0ff */
[----:B------:R-:W-:Y:S01]  /*1530*/  HADD2.F32 R160, -RZ, R169.H0_H0 ;  /* 0x200000a9ffa07230 */ /* 0x000fe20000004100 */
[----:B------:R-:W-:Y:S01]  /*1540*/  SHF.R.U32.HI R137, RZ, 0x10, R3 ;  /* 0x00000010ff897819 */ /* 0x000fe20000011603 */
[----:B------:R-:W-:Y:S01]  /*1550*/  HADD2.F32 R3, -RZ, R4.H0_H0 ;  /* 0x20000004ff037230 */ /* 0x000fe20000004100 */
[--C-:B------:R-:W-:Y:S01]  /*1560*/  SHF.R.U64 R136, R4, 0x10, R5.reuse ;  /* 0x0000001004887819 */ /* 0x100fe20000001205 */
[----:B------:R-:W-:Y:S01]  /*1570*/  HADD2.F32 R4, -RZ, R5.H0_H0 ;  /* 0x20000005ff047230 */ /* 0x000fe20000004100 */
[----:B------:R-:W-:Y:S01]  /*1580*/  SHF.R.U32.HI R139, RZ, 0x10, R5 ;  /* 0x00000010ff8b7819 */ /* 0x000fe20000011605 */
[----:B------:R-:W-:Y:S01]  /*1590*/  HADD2.F32 R5, -RZ, R6.H0_H0 ;  /* 0x20000006ff057230 */ /* 0x000fe20000004100 */
[--C-:B------:R-:W-:Y:S01]  /*15a0*/  SHF.R.U64 R138, R6, 0x10, R7.reuse ;  /* 0x00000010068a7819 */ /* 0x100fe20000001207 */
[----:B------:R-:W-:Y:S01]  /*15b0*/  HADD2.F32 R6, -RZ, R7.H0_H0 ;  /* 0x20000007ff067230 */ /* 0x000fe20000004100 */
[----:B------:R-:W-:Y:S01]  /*15c0*/  SHF.R.U32.HI R141, RZ, 0x10, R7 ;  /* 0x00000010ff8d7819 */ /* 0x000fe20000011607 */
[----:B------:R-:W-:Y:S01]  /*15d0*/  HADD2.F32 R7, -RZ, R8.H0_H0 ;  /* 0x20000008ff077230 */ /* 0x000fe20000004100 */
[----:B------:R-:W-:Y:S01]  /*15e0*/  SHF.L.U32 R48, R48, 0x2, RZ ;  /* 0x0000000230307819 */ /* 0x000fe200000006ff */
        /* <DEDUP_REMOVED lines=9> */
[----:B------:R-:W-:Y:S01]  /*1680*/  I2FP.F32.U32 R48, R48 ;  /* 0x0000003000307245 */ /* 0x000fe20000201000 */
        /* <DEDUP_REMOVED lines=8> */
[----:B------:R0:W1:Y:S01]  /*1710*/  MUFU.RCP R223, R48 ;  /* 0x0000003000df7308 */ /* 0x0000620000001000 */
[--C-:B------:R-:W-:Y:S01]  /*1720*/  SHF.R.U64 R148, R16, 0x10, R17.reuse ;  /* 0x0000001010947819 */ /* 0x100fe20000001211 */
[----:B------:R-:W-:Y:S01]  /*1730*/  HADD2.F32 R15, -RZ, R16.H0_H0 ;  /* 0x20000010ff0f7230 */ /* 0x000fe20000004100 */
[----:B------:R-:W-:Y:S01]  /*1740*/  SHF.R.U32.HI R151, RZ, 0x10, R17 ;  /* 0x00000010ff977819 */ /* 0x000fe20000011611 */
[----:B------:R-:W-:Y:S01]  /*1750*/  HADD2.F32 R16, -RZ, R17.H0_H0 ;  /* 0x20000011ff107230 */ /* 0x000fe20000004100 */
[----:B------:R-:W-:Y:S01]  /*1760*/  SHF.R.U64 R150, R18, 0x10, R19 ;  /* 0x0000001012967819 */ /* 0x000fe20000001213 */
[----:B------:R-:W-:Y:S01]  /*1770*/  HADD2.F32 R17, -RZ, R18.H0_H0 ;  /* 0x20000012ff117230 */ /* 0x000fe20000004100 */
[----:B------:R-:W-:Y:S01]  /*1780*/  MOV R68, R30 ;  /* 0x0000001e00447202 */ /* 0x000fe20000000f00 */
[----:B------:R-:W-:Y:S01]  /*1790*/  HADD2.F32 R18, -RZ, R19.H0_H0 ;  /* 0x20000013ff127230 */ /* 0x000fe20000004100 */
[--C-:B------:R-:W-:Y:S01]  /*17a0*/  SHF.R.U64 R55, R30, 0x10, R31.reuse ;  /* 0x000000101e377819 */ /* 0x100fe2000000121f */
[----:B------:R-:W-:Y:S01]  /*17b0*/  HADD2.F32 R137, -RZ, R137.H0_H0 ;  /* 0x20000089ff897230 */ /* 0x000fe20000004100 */
[----:B------:R-:W-:Y:S01]  /*17c0*/  MOV R213, R31 ;  /* 0x0000001f00d57202 */ /* 0x000fe20000000f00 */
[----:B------:R-:W-:Y:S01]  /*17d0*/  HADD2.F32 R221, -RZ, R68.H0_H0 ;  /* 0x20000044ffdd7230 */ /* 0x000fe20000004100 */
[----:B------:R-:W-:Y:S01]  /*17e0*/  SHF.R.U32.HI R209, RZ, 0x10, R31 ;  /* 0x00000010ffd17819 */ /* 0x000fe2000001161f */
        /* <DEDUP_REMOVED lines=9> */
[----:B------:R-:W-:Y:S01]  /*1880*/  VIMNMX R222, R61, 0x20, PT ;  /* 0x000000203dde7848 */ /* 0x000fe20003fe0100 */
        /* <DEDUP_REMOVED lines=191> */
[----:B------:R-:W-:Y:S01]  /*2480*/  IADD3 R222, R59, R222, RZ ;  /* 0x000000de3bde7210 */ /* 0x000fe20007ffe0ff */
[----:B------:R-:W-:Y:S01]  /*2490*/  HADD2.F32 R27, -RZ, R50.H0_H0 ;  /* 0x20000032ff1b7230 */ /* 0x000fe20000004100 */
[----:B------:R-:W-:Y:S01]  /*24a0*/  ISETP.NE.AND P0, PT, RZ, UR6, PT ;  /* 0x00000006ff007c0c */ /* 0x000fe2000bf05270 */
[----:B------:R-:W-:Y:S01]  /*24b0*/  HADD2.F32 R133, -RZ, R133.H0_H0 ;  /* 0x20000085ff857230 */ /* 0x000fe20000004100 */
[----:B------:R-:W-:Y:S01]  /*24c0*/  SHF.L.U32 R222, R222, 0x2, RZ ;  /* 0x00000002dede7819 */ /* 0x000fe200000006ff */
[----:B------:R-:W-:Y:S01]  /*24d0*/  HADD2.F32 R132, -RZ, R132.H0_H0 ;  /* 0x20000084ff847230 */ /* 0x000fe20000004100 */
[----:B------:R-:W-:Y:S01]  /*24e0*/  ULDC UR10, c[0x0][0x218] ;  /* 0x00008600000a7ab9 */ /* 0x000fe20000000800 */
[----:B------:R-:W-:Y:S01]  /*24f0*/  HADD2.F32 R214, -RZ, R214.H0_H0 ;  /* 0x200000d6ffd67230 */ /* 0x000fe20000004100 */
[----:B------:R-:W-:Y:S01]  /*2500*/  ULDC UR7, c[0x0][0x290] ;  /* 0x0000a40000077ab9 */ /* 0x000fe20000000800 */
[----:B------:R-:W-:Y:S01]  /*2510*/  HADD2.F32 R212, -RZ, R212.H0_H0 ;  /* 0x200000d4ffd47230 */ /* 0x000fe20000004100 */
[----:B------:R-:W-:Y:S01]  /*2520*/  ULDC.64 UR12, c[0x0][0x228] ;  /* 0x00008a00000c7ab9 */ /* 0x000fe20000000a00 */
[----:B------:R-:W-:Y:S01]  /*2530*/  HADD2.F32 R206, -RZ, R206.H0_H0 ;  /* 0x200000ceffce7230 */ /* 0x000fe20000004100 */
[----:B------:R-:W-:Y:S01]  /*2540*/  ULDC.64 UR14, c[0x0][0x230] ;  /* 0x00008c00000e7ab9 */ /* 0x000fe20000000a00 */
[----:B------:R-:W-:Y:S01]  /*2550*/  HADD2.F32 R204, -RZ, R204.H0_H0 ;  /* 0x200000ccffcc7230 */ /* 0x000fe20000004100 */
[----:B------:R-:W-:Y:S01]  /*2560*/  ULDC.64 UR8, c[0x0][0x210] ;  /* 0x0000840000087ab9 */ /* 0x000fe20000000a00 */
[----:B------:R-:W-:-:S02]  /*2570*/  HADD2.F32 R198, -RZ, R198.H0_H0 ;  /* 0x200000c6ffc67230 */ /* 0x000fc40000004100 */
[----:B------:R-:W-:Y:S02]  /*2580*/  HADD2.F32 R196, -RZ, R196.H0_H0 ;  /* 0x200000c4ffc47230 */ /* 0x000fe40000004100 */
        /* <DEDUP_REMOVED lines=19> */
[----:B01----:R-:W-:-:S07]  /*26c0*/  HADD2.F32 R159, -RZ, R159.H0_H0 ;  /* 0x2000009fff9f7230 */ /* 0x003fce0000004100 */
.L_x_26541:
[----:B------:R-:W-:Y:S01]  /*26d0*/  IMAD R100, R224, UR10, RZ ;  /* 0x0000000ae0647c24 */ /* 0x000fe2000f8e02ff */
[----:B------:R-:W-:Y:S04]  /*26e0*/  BSSY B0, `(.L_x_26340) ;  /* 0x0000046000007945 */ /* 0x000fe80003800000 */
[----:B------:R-:W-:-:S04]  /*26f0*/  SHF.R.S32.HI R101, RZ, 0x1f, R100 ;  /* 0x0000001fff657819 */ /* 0x000fc80000011464 */
[----:B------:R-:W-:-:S04]  /*2700*/  LEA.HI R101, R101, R100, RZ, 0x2 ;  /* 0x0000006465657211 */ /* 0x000fc800078f10ff */
[----:B------:R-:W-:-:S04]  /*2710*/  LEA.HI.SX32 R228, R101, R226, 0x1e ;  /* 0x000000e265e47211 */ /* 0x000fc800078ff2ff */
[----:B------:R-:W-:Y:S01]  /*2720*/  MOV R103, R228 ;  /* 0x000000e400677202 */ /* 0x000fe20000000f00 */
[----:B------:R-:W-:Y:S06]  /*2730*/  @!P2 BRA `(.L_x_26341) ;  /* 0x000000040000a947 */ /* 0x000fec0003800000 */
        /* <DEDUP_REMOVED lines=13> */
[----:B------:R-:W-:-:S04]  /*2810*/  ISETP.NE.U32.AND P4, PT, RZ, UR12, PT ;  /* 0x0000000cff007c0c */ /* 0x000fc8000bf85070 */
[----:B------:R-:W-:-:S13]  /*2820*/  ISETP.NE.AND.EX P4, PT, RZ, UR13, PT, P4 ;  /* 0x0000000dff007c0c */ /* 0x000fda000bf85340 */
[----:B0-----:R-:W-:Y:S05]  /*2830*/  @P4 BRA `(.L_x_26342) ;  /* 0x00000000001c4947 */ /* 0x001fea0003800000 */
[----:B------:R-:W-:-:S04]  /*2840*/  ISETP.NE.U32.AND P5, PT, RZ, UR14, PT ;  /* 0x0000000eff007c0c */ /* 0x000fc8000bfa5070 */
[----:B------:R-:W-:-:S13]  /*2850*/  ISETP.NE.AND.EX P5, PT, RZ, UR15, PT, P5 ;  /* 0x0000000fff007c0c */ /* 0x000fda000bfa5350 */
[----:B------:R-:W-:Y:S05]  /*2860*/  @P5 BRA `(.L_x_26343) ;  /* 0x0000000000085947 */ /* 0x000fea0003800000 */
[----:B------:R-:W-:Y:S05]  /*2870*/  @P1 BRA `(.L_x_26344) ;  /* 0x0000000000141947 */ /* 0x000fea0003800000 */
[----:B------:R-:W-:Y:S05]  /*2880*/  BRA `(.L_x_26345) ;  /* 0x0000000000147947 */ /* 0x000fea0003800000 */
.L_x_26343:
[----:B-----5:R-:W-:Y:S01]  /*2890*/  FADD.FTZ R52, R56, R52 ;  /* 0x0000003438347221 */ /* 0x020fe20000010000 */
[----:B------:R-:W-:Y:S06]  /*28a0*/  BRA `(.L_x_26344) ;  /* 0x0000000000087947 */ /* 0x000fec0003800000 */
.L_x_26342:
[----:B-----5:R-:W-:-:S04]  /*28b0*/  FADD.FTZ R52, R48, R52 ;  /* 0x0000003430347221 */ /* 0x020fc80000010000 */
[----:B------:R-:W-:-:S07]  /*28c0*/  @P3 FADD.FTZ R52, R56, R52 ;  /* 0x0000003438343221 */ /* 0x000fce0000010000 */
.L_x_26344:
[----:B-----5:R-:W-:-:S07]  /*28d0*/  MOV R60, R52 ;  /* 0x00000034003c7202 */ /* 0x020fce0000000f00 */
.L_x_26345:
[----:B------:R-:W-:Y:S05]  /*28e0*/  @P4 BRA `(.L_x_26346) ;  /* 0x00000000001c4947 */ /* 0x000fea0003800000 */
[----:B------:R-:W-:-:S04]  /*28f0*/  ISETP.NE.U32.AND P5, PT, RZ, UR14, PT ;  /* 0x0000000eff007c0c */ /* 0x000fc8000bfa5070 */
[----:B------:R-:W-:-:S13]  /*2900*/  ISETP.NE.AND.EX P5, PT, RZ, UR15, PT, P5 ;  /* 0x0000000fff007c0c */ /* 0x000fda000bfa5350 */
[----:B------:R-:W-:Y:S05]  /*2910*/  @P5 BRA `(.L_x_26347) ;  /* 0x0000000000085947 */ /* 0x000fea0003800000 */
[----:B------:R-:W-:Y:S05]  /*2920*/  @P1 BRA `(.L_x_26348) ;  /* 0x0000000000141947 */ /* 0x000fea0003800000 */
[----:B------:R-:W-:Y:S05]  /*2930*/  BRA `(.L_x_26349) ;  /* 0x0000000000147947 */ /* 0x000fea0003800000 */
.L_x_26347:
[----:B-----5:R-:W-:Y:S01]  /*2940*/  FADD.FTZ R53, R57, R53 ;  /* 0x0000003539357221 */ /* 0x020fe20000010000 */
[----:B------:R-:W-:Y:S06]  /*2950*/  BRA `(.L_x_26348) ;  /* 0x0000000000087947 */ /* 0x000fec0003800000 */
.L_x_26346:
[----:B-----5:R-:W-:-:S04]  /*2960*/  FADD.FTZ R53, R49, R53 ;  /* 0x0000003531357221 */ /* 0x020fc80000010000 */
[----:B------:R-:W-:-:S07]  /*2970*/  @P3 FADD.FTZ R53, R57, R53 ;  /* 0x0000003539353221 */ /* 0x000fce0000010000 */
.L_x_26348:
[----:B-----5:R-:W-:-:S07]  /*2980*/  MOV R61, R53 ;  /* 0x00000035003d7202 */ /* 0x020fce0000000f00 */
.L_x_26349:
[----:B------:R-:W-:Y:S05]  /*2990*/  @P4 BRA `(.L_x_26350) ;  /* 0x00000000001c4947 */ /* 0x000fea0003800000 */
[----:B------:R-:W-:-:S04]  /*29a0*/  ISETP.NE.U32.AND P5, PT, RZ, UR14, PT ;  /* 0x0000000eff007c0c */ /* 0x000fc8000bfa5070 */
[----:B------:R-:W-:-:S13]  /*29b0*/  ISETP.NE.AND.EX P5, PT, RZ, UR15, PT, P5 ;  /* 0x0000000fff007c0c */ /* 0x000fda000bfa5350 */
[----:B------:R-:W-:Y:S05]  /*29c0*/  @P5 BRA `(.L_x_26351) ;  /* 0x0000000000085947 */ /* 0x000fea0003800000 */
[----:B------:R-:W-:Y:S05]  /*29d0*/  @P1 BRA `(.L_x_26352) ;  /* 0x0000000000141947 */ /* 0x000fea0003800000 */
[----:B------:R-:W-:Y:S05]  /*29e0*/  BRA `(.L_x_26353) ;  /* 0x0000000000147947 */ /* 0x000fea0003800000 */
.L_x_26351:
[----:B-----5:R-:W-:Y:S01]  /*29f0*/  FADD.FTZ R54, R58, R54 ;  /* 0x000000363a367221 */ /* 0x020fe20000010000 */
[----:B------:R-:W-:Y:S06]  /*2a00*/  BRA `(.L_x_26352) ;  /* 0x0000000000087947 */ /* 0x000fec0003800000 */
.L_x_26350:
[----:B-----5:R-:W-:-:S04]  /*2a10*/  FADD.FTZ R54, R50, R54 ;  /* 0x0000003632367221 */ /* 0x020fc80000010000 */
[----:B------:R-:W-:-:S07]  /*2a20*/  @P3 FADD.FTZ R54, R58, R54 ;  /* 0x000000363a363221 */ /* 0x000fce0000010000 */
.L_x_26352:
[----:B-----5:R-:W-:-:S07]  /*2a30*/  MOV R62, R54 ;  /* 0x00000036003e7202 */ /* 0x020fce0000000f00 */
.L_x_26353:
[----:B------:R-:W-:Y:S05]  /*2a40*/  @P4 BRA `(.L_x_26354) ;  /* 0x00000000001c4947 */ /* 0x000fea0003800000 */
[----:B------:R-:W-:-:S04]  /*2a50*/  ISETP.NE.U32.AND P3, PT, RZ, UR14, PT ;  /* 0x0000000eff007c0c */ /* 0x000fc8000bf65070 */
[----:B------:R-:W-:-:S13]  /*2a60*/  ISETP.NE.AND.EX P3, PT, RZ, UR15, PT, P3 ;  /* 0x0000000fff007c0c */ /* 0x000fda000bf65330 */
[----:B------:R-:W-:Y:S05]  /*2a70*/  @P3 BRA `(.L_x_26355) ;  /* 0x0000000000083947 */ /* 0x000fea0003800000 */
[----:B------:R-:W-:Y:S05]  /*2a80*/  @P1 BRA `(.L_x_26356) ;  /* 0x0000000000141947 */ /* 0x000fea0003800000 */
[----:B------:R-:W-:Y:S05]  /*2a90*/  BRA `(.L_x_26357) ;  /* 0x0000000000147947 */ /* 0x000fea0003800000 */
.L_x_26355:
[----:B-----5:R-:W-:Y:S01]  /*2aa0*/  FADD.FTZ R55, R59, R55 ;  /* 0x000000373b377221 */ /* 0x020fe20000010000 */
[----:B------:R-:W-:Y:S06]  /*2ab0*/  BRA `(.L_x_26356) ;  /* 0x0000000000087947 */ /* 0x000fec0003800000 */
.L_x_26354:
[----:B-----5:R-:W-:-:S04]  /*2ac0*/  FADD.FTZ R55, R51, R55 ;  /* 0x0000003733377221 */ /* 0x020fc80000010000 */
[----:B------:R-:W-:-:S07]  /*2ad0*/  @P3 FADD.FTZ R55, R59, R55 ;  /* 0x000000373b373221 */ /* 0x000fce0000010000 */
.L_x_26356:
[----:B-----5:R-:W-:-:S07]  /*2ae0*/  MOV R63, R55 ;  /* 0x00000037003f7202 */ /* 0x020fce0000000f00 */
.L_x_26357:
[----:B------:R-:W0:Y:S01]  /*2af0*/  @P1 LDC.64 R100, c[0x0][0x238] ;  /* 0x00008e00ff641b82 */ /* 0x000e220000000a00 */
[C---:B------:R-:W-:Y:S02]  /*2b00*/  IADD3 R103, R228.reuse, 0x80, RZ ;  /* 0x00000080e4677810 */ /* 0x040fe40007ffe0ff */
[----:B0-----:R-:W-:-:S04]  /*2b10*/  @P1 LEA R100, P3, R228, R100, 0x4 ;  /* 0x00000064e4641211 */ /* 0x001fc800078620ff */
[----:B------:R-:W-:-:S05]  /*2b20*/  @P1 LEA.HI.X R101, R228, R101, RZ, 0x4, P3 ;  /* 0x00000065e4651211 */ /* 0x000fca00018f24ff */
[----:B------:R0:W-:Y:S04]  /*2b30*/  @P1 STG.E.128 desc[UR4][R100.64], R60 ;  /* 0x0000003c64001986 */ /* 0x0001e8000c101d04 */
.L_x_26341:
[----:B------:R-:W-:Y:S05]  /*2b40*/  BSYNC B0 ;  /* 0x0000000000007941 */ /* 0x000fea0003800000 */
.L_x_26340:
        /* <DEDUP_REMOVED lines=12> */
[----:B------:R-:W5:Y:S10]  /*2c10*/  LDG.E.128 R64, desc[UR4][R64.64] ;  /* 0x0000000440407981 */ /* 0x000f74000c1e1d00 */
[----:B0-----:R-:W-:-:S04]  /*2c20*/  @P3 LEA R100, P5, R103, UR14, 0x4 ;  /* 0x0000000e67643c11 */ /* 0x001fc8000f8a20ff */
[----:B------:R-:W-:-:S05]  /*2c30*/  @P3 LEA.HI.X R101, R103, UR15, RZ, 0x4, P5 ;  /* 0x0000000f67653c11 */ /* 0x000fca000a8f24ff */
[----:B------:R1:W5:Y:S01]  /*2c40*/  @P3 LDG.E.128 R56, desc[UR4][R100.64] ;  /* 0x0000000464383981 */ /* 0x000362000c1e1d00 */
[----:B------:R-:W-:-:S04]  /*2c50*/  ISETP.NE.U32.AND P4, PT, RZ, UR12, PT ;  /* 0x0000000cff007c0c */ /* 0x000fc8000bf85070 */
[----:B------:R-:W-:-:S13]  /*2c60*/  ISETP.NE.AND.EX P4, PT, RZ, UR13, PT, P4 ;  /* 0x0000000dff007c0c */ /* 0x000fda000bf85340 */
[----:B-1----:R-:W-:Y:S05]  /*2c70*/  @P4 BRA `(.L_x_26360) ;  /* 0x00000000001c4947 */ /* 0x002fea0003800000 */
[----:B------:R-:W-:-:S04]  /*2c80*/  ISETP.NE.U32.AND P5, PT, RZ, UR14, PT ;  /* 0x0000000eff007c0c */ /* 0x000fc8000bfa5070 */
[----:B------:R-:W-:-:S13]  /*2c90*/  ISETP.NE.AND.EX P5, PT, RZ, UR15, PT, P5 ;  /* 0x0000000fff007c0c */ /* 0x000fda000bfa5350 */
[----:B------:R-:W-:Y:S05]  /*2ca0*/  @P5 BRA `(.L_x_26361) ;  /* 0x0000000000085947 */ /* 0x000fea0003800000 */
[----:B------:R-:W-:Y:S05]  /*2cb0*/  @P1 BRA `(.L_x_26362) ;  /* 0x0000000000141947 */ /* 0x000fea0003800000 */
[----:B------:R-:W-:Y:S05]  /*2cc0*/  BRA `(.L_x_26363) ;  /* 0x0000000000147947 */ /* 0x000fea0003800000 */
.L_x_26361:
[----:B-----5:R-:W-:Y:S01]  /*2cd0*/  FADD.FTZ R64, R56, R64 ;  /* 0x0000004038407221 */ /* 0x020fe20000010000 */
[----:B------:R-:W-:Y:S06]  /*2ce0*/  BRA `(.L_x_26362) ;  /* 0x0000000000087947 */ /* 0x000fec0003800000 */
.L_x_26360:
[----:B-----5:R-:W-:-:S04]  /*2cf0*/  FADD.FTZ R64, R48, R64 ;  /* 0x0000004030407221 */ /* 0x020fc80000010000 */
[----:B------:R-:W-:-:S07]  /*2d00*/  @P3 FADD.FTZ R64, R56, R64 ;  /* 0x0000004038403221 */ /* 0x000fce0000010000 */
.L_x_26362:
[----:B-----5:R-:W-:-:S07]  /*2d10*/  MOV R60, R64 ;  /* 0x00000040003c7202 */ /* 0x020fce0000000f00 */
.L_x_26363:
[----:B------:R-:W-:Y:S05]  /*2d20*/  @P4 BRA `(.L_x_26364) ;  /* 0x00000000001c4947 */ /* 0x000fea0003800000 */
[----:B------:R-:W-:-:S04]  /*2d30*/  ISETP.NE.U32.AND P5, PT, RZ, UR14, PT ;  /* 0x0000000eff007c0c */ /* 0x000fc8000bfa5070 */
[----:B------:R-:W-:-:S13]  /*2d40*/  ISETP.NE.AND.EX P5, PT, RZ, UR15, PT, P5 ;  /* 0x0000000fff007c0c */ /* 0x000fda000bfa5350 */
[----:B------:R-:W-:Y:S05]  /*2d50*/  @P5 BRA `(.L_x_26365) ;  /* 0x0000000000085947 */ /* 0x000fea0003800000 */
[----:B------:R-:W-:Y:S05]  /*2d60*/  @P1 BRA `(.L_x_26366) ;  /* 0x0000000000141947 */ /* 0x000fea0003800000 */
[----:B------:R-:W-:Y:S05]  /*2d70*/  BRA `(.L_x_26367) ;  /* 0x0000000000147947 */ /* 0x000fea0003800000 */
.L_x_26365:
[----:B-----5:R-:W-:Y:S01]  /*2d80*/  FADD.FTZ R65, R57, R65 ;  /* 0x0000004139417221 */ /* 0x020fe20000010000 */
[----:B------:R-:W-:Y:S06]  /*2d90*/  BRA `(.L_x_26366) ;  /* 0x0000000000087947 */ /* 0x000fec0003800000 */
.L_x_26364:
[----:B-----5:R-:W-:-:S04]  /*2da0*/  FADD.FTZ R65, R49, R65 ;  /* 0x0000004131417221 */ /* 0x020fc80000010000 */
[----:B------:R-:W-:-:S07]  /*2db0*/  @P3 FADD.FTZ R65, R57, R65 ;  /* 0x0000004139413221 */ /* 0x000fce0000010000 */
.L_x_26366:
[----:B-----5:R-:W-:-:S07]  /*2dc0*/  MOV R61, R65 ;  /* 0x00000041003d7202 */ /* 0x020fce0000000f00 */
.L_x_26367:
[----:B------:R-:W-:Y:S05]  /*2dd0*/  @P4 BRA `(.L_x_26368) ;  /* 0x00000000001c4947 */ /* 0x000fea0003800000 */
[----:B------:R-:W-:-:S04]  /*2de0*/  ISETP.NE.U32.AND P5, PT, RZ, UR14, PT ;  /* 0x0000000eff007c0c */ /* 0x000fc8000bfa5070 */
[----:B------:R-:W-:-:S13]  /*2df0*/  ISETP.NE.AND.EX P5, PT, RZ, UR15, PT, P5 ;  /* 0x0000000fff007c0c */ /* 0x000fda000bfa5350 */
[----:B------:R-:W-:Y:S05]  /*2e00*/  @P5 BRA `(.L_x_26369) ;  /* 0x0000000000085947 */ /* 0x000fea0003800000 */
[----:B------:R-:W-:Y:S05]  /*2e10*/  @P1 BRA `(.L_x_26370) ;  /* 0x0000000000141947 */ /* 0x000fea0003800000 */
[----:B------:R-:W-:Y:S05]  /*2e20*/  BRA `(.L_x_26371) ;  /* 0x0000000000147947 */ /* 0x000fea0003800000 */
.L_x_26369:
[----:B-----5:R-:W-:Y:S01]  /*2e30*/  FADD.FTZ R66, R58, R66 ;  /* 0x000000423a427221 */ /* 0x020fe20000010000 */
[----:B------:R-:W-:Y:S06]  /*2e40*/  BRA `(.L_x_26370) ;  /* 0x0000000000087947 */ /* 0x000fec0003800000 */
.L_x_26368:
[----:B-----5:R-:W-:-:S04]  /*2e50*/  FADD.FTZ R66, R50, R66 ;  /* 0x0000004232427221 */ /* 0x020fc80000010000 */
[----:B------:R-:W-:-:S07]  /*2e60*/  @P3 FADD.FTZ R66, R58, R66 ;  /* 0x000000423a423221 */ /* 0x000fce0000010000 */
.L_x_26370:
[----:B-----5:R-:W-:-:S07]  /*2e70*/  MOV R62, R66 ;  /* 0x00000042003e7202 */ /* 0x020fce0000000f00 */
.L_x_26371:
[----:B------:R-:W-:Y:S05]  /*2e80*/  @P4 BRA `(.L_x_26372) ;  /* 0x00000000001c4947 */ /* 0x000fea0003800000 */
[----:B------:R-:W-:-:S04]  /*2e90*/  ISETP.NE.U32.AND P3, PT, RZ, UR14, PT ;  /* 0x0000000eff007c0c */ /* 0x000fc8000bf65070 */
[----:B------:R-:W-:-:S13]  /*2ea0*/  ISETP.NE.AND.EX P3, PT, RZ, UR15, PT, P3 ;  /* 0x0000000fff007c0c */ /* 0x000fda000bf65330 */
[----:B------:R-:W-:Y:S05]  /*2eb0*/  @P3 BRA `(.L_x_26373) ;  /* 0x0000000000083947 */ /* 0x000fea0003800000 */
[----:B------:R-:W-:Y:S05]  /*2ec0*/  @P1 BRA `(.L_x_26374) ;  /* 0x0000000000141947 */ /* 0x000fea0003800000 */
[----:B------:R-:W-:Y:S05]  /*2ed0*/  BRA `(.L_x_26375) ;  /* 0x0000000000147947 */ /* 0x000fea0003800000 */
.L_x_26373:
[----:B-----5:R-:W-:Y:S01]  /*2ee0*/  FADD.FTZ R67, R59, R67 ;  /* 0x000000433b437221 */ /* 0x020fe20000010000 */
[----:B------:R-:W-:Y:S06]  /*2ef0*/  BRA `(.L_x_26374) ;  /* 0x0000000000087947 */ /* 0x000fec0003800000 */
.L_x_26372:
[----:B-----5:R-:W-:-:S04]  /*2f00*/  FADD.FTZ R67, R51, R67 ;  /* 0x0000004333437221 */ /* 0x020fc80000010000 */
[----:B------:R-:W-:-:S07]  /*2f10*/  @P3 FADD.FTZ R67, R59, R67 ;  /* 0x000000433b433221 */ /* 0x000fce0000010000 */
.L_x_26374:
[----:B-----5:R-:W-:-:S07]  /*2f20*/  MOV R63, R67 ;  /* 0x00000043003f7202 */ /* 0x020fce0000000f00 */
.L_x_26375:
[----:B------:R-:W0:Y:S02]  /*2f30*/  @P1 LDC.64 R100, c[0x0][0x238] ;  /* 0x00008e00ff641b82 */ /* 0x000e240000000a00 */
[----:B0-----:R-:W-:-:S04]  /*2f40*/  @P1 LEA R100, P3, R103, R100, 0x4 ;  /* 0x0000006467641211 */ /* 0x001fc800078620ff */
[C---:B------:R-:W-:Y:S02]  /*2f50*/  @P1 LEA.HI.X R101, R103.reuse, R101, RZ, 0x4, P3 ;  /* 0x0000006567651211 */ /* 0x040fe400018f24ff */
[----:B------:R-:W-:-:S03]  /*2f60*/  IADD3 R103, R103, 0x80, RZ ;  /* 0x0000008067677810 */ /* 0x000fc60007ffe0ff */
[----:B------:R1:W-:Y:S04]  /*2f70*/  @P1 STG.E.128 desc[UR4][R100.64], R60 ;  /* 0x0000003c64001986 */ /* 0x0003e8000c101d04 */
.L_x_26359:
[----:B------:R-:W-:Y:S05]  /*2f80*/  BSYNC B0 ;  /* 0x0000000000007941 */ /* 0x000fea0003800000 */
.L_x_26358:
        /* <DEDUP_REMOVED lines=12> */
[----:B------:R-:W5:Y:S10]  /*3050*/  LDG.E.128 R68, desc[UR4][R68.64] ;  /* 0x0000000444447981 */ /* 0x000f74000c1e1d00 */
[----:B01----:R-:W-:-:S04]  /*3060*/  @P3 LEA R100, P5, R103, UR14, 0x4 ;  /* 0x0000000e67643c11 */ /* 0x003fc8000f8a20ff */
[----:B------:R-:W-:-:S05]  /*3070*/  @P3 LEA.HI.X R101, R103, UR15, RZ, 0x4, P5 ;  /* 0x0000000f67653c11 */ /* 0x000fca000a8f24ff */
[----:B------:R2:W5:Y:S01]  /*3080*/  @P3 LDG.E.128 R56, desc[UR4][R100.64] ;  /* 0x0000000464383981 */ /* 0x000562000c1e1d00 */
[----:B------:R-:W-:-:S04]  /*3090*/  ISETP.NE.U32.AND P4, PT, RZ, UR12, PT ;  /* 0x0000000cff007c0c */ /* 0x000fc8000bf85070 */
[----:B------:R-:W-:-:S13]  /*30a0*/  ISETP.NE.AND.EX P4, PT, RZ, UR13, PT, P4 ;  /* 0x0000000dff007c0c */ /* 0x000fda000bf85340 */
[----:B--2---:R-:W-:Y:S05]  /*30b0*/  @P4 BRA `(.L_x_26378) ;  /* 0x00000000001c4947 */ /* 0x004fea0003800000 */
[----:B------:R-:W-:-:S04]  /*30c0*/  ISETP.NE.U32.AND P5, PT, RZ, UR14, PT ;  /* 0x0000000eff007c0c */ /* 0x000fc8000bfa5070 */
[----:B------:R-:W-:-:S13]  /*30d0*/  ISETP.NE.AND.EX P5, PT, RZ, UR15, PT, P5 ;  /* 0x0000000fff007c0c */ /* 0x000fda000bfa5350 */
[----:B------:R-:W-:Y:S05]  /*30e0*/  @P5 BRA `(.L_x_26379) ;  /* 0x0000000000085947 */ /* 0x000fea0003800000 */
[----:B------:R-:W-:Y:S05]  /*30f0*/  @P1 BRA `(.L_x_26380) ;  /* 0x0000000000141947 */ /* 0x000fea0003800000 */
[----:B------:R-:W-:Y:S05]  /*3100*/  BRA `(.L_x_26381) ;  /* 0x0000000000147947 */ /* 0x000fea0003800000 */
.L_x_26379:
[----:B-----5:R-:W-:Y:S01]  /*3110*/  FADD.FTZ R68, R56, R68 ;  /* 0x0000004438447221 */ /* 0x020fe20000010000 */
[----:B------:R-:W-:Y:S06]  /*3120*/  BRA `(.L_x_26380) ;  /* 0x0000000000087947 */ /* 0x000fec0003800000 */
.L_x_26378:
[----:B-----5:R-:W-:-:S04]  /*3130*/  FADD.FTZ R68, R48, R68 ;  /* 0x0000004430447221 */ /* 0x020fc80000010000 */
[----:B------:R-:W-:-:S07]  /*3140*/  @P3 FADD.FTZ R68, R56, R68 ;  /* 0x0000004438443221 */ /* 0x000fce0000010000 */
.L_x_26380:
[----:B-----5:R-:W-:-:S07]  /*3150*/  MOV R60, R68 ;  /* 0x00000044003c7202 */ /* 0x020fce0000000f00 */
.L_x_26381:
[----:B------:R-:W-:Y:S05]  /*3160*/  @P4 BRA `(.L_x_26382) ;  /* 0x00000000001c4947 */ /* 0x000fea0003800000 */
[----:B------:R-:W-:-:S04]  /*3170*/  ISETP.NE.U32.AND P5, PT, RZ, UR14, PT ;  /* 0x0000000eff007c0c */ /* 0x000fc8000bfa5070 */
[----:B------:R-:W-:-:S13]  /*3180*/  ISETP.NE.AND.EX P5, PT, RZ, UR15, PT, P5 ;  /* 0x0000000fff007c0c */ /* 0x000fda000bfa5350 */
[----:B------:R-:W-:Y:S05]  /*3190*/  @P5 BRA `(.L_x_26383) ;  /* 0x0000000000085947 */ /* 0x000fea0003800000 */
[----:B------:R-:W-:Y:S05]  /*31a0*/  @P1 BRA `(.L_x_26384) ;  /* 0x0000000000141947 */ /* 0x000fea0003800000 */
[----:B------:R-:W-:Y:S05]  /*31b0*/  BRA `(.L_x_26385) ;  /* 0x0000000000147947 */ /* 0x000fea0003800000 */
.L_x_26383:
[----:B-----5:R-:W-:Y:S01]  /*31c0*/  FADD.FTZ R69, R57, R69 ;  /* 0x0000004539457221 */ /* 0x020fe20000010000 */
[----:B------:R-:W-:Y:S06]  /*31d0*/  BRA `(.L_x_26384) ;  /* 0x0000000000087947 */ /* 0x000fec0003800000 */
.L_x_26382:
[----:B-----5:R-:W-:-:S04]  /*31e0*/  FADD.FTZ R69, R49, R69 ;  /* 0x0000004531457221 */ /* 0x020fc80000010000 */
[----:B------:R-:W-:-:S07]  /*31f0*/  @P3 FADD.FTZ R69, R57, R69 ;  /* 0x0000004539453221 */ /* 0x000fce0000010000 */
.L_x_26384:
[----:B-----5:R-:W-:-:S07]  /*3200*/  MOV R61, R69 ;  /* 0x00000045003d7202 */ /* 0x020fce0000000f00 */
.L_x_26385:
[----:B------:R-:W-:Y:S05]  /*3210*/  @P4 BRA `(.L_x_26386) ;  /* 0x00000000001c4947 */ /* 0x000fea0003800000 */
[----:B------:R-:W-:-:S04]  /*3220*/  ISETP.NE.U32.AND P5, PT, RZ, UR14, PT ;  /* 0x0000000eff007c0c */ /* 0x000fc8000bfa5070 */
[----:B------:R-:W-:-:S13]  /*3230*/  ISETP.NE.AND.EX P5, PT, RZ, UR15, PT, P5 ;  /* 0x0000000fff007c0c */ /* 0x000fda000bfa5350 */
[----:B------:R-:W-:Y:S05]  /*3240*/  @P5 BRA `(.L_x_26387) ;  /* 0x0000000000085947 */ /* 0x000fea0003800000 */
[----:B------:R-:W-:Y:S05]  /*3250*/  @P1 BRA `(.L_x_26388) ;  /* 0x0000000000141947 */ /* 0x000fea0003800000 */
[----:B------:R-:W-:Y:S05]  /*3260*/  BRA `(.L_x_26389) ;  /* 0x0000000000147947 */ /* 0x000fea0003800000 */
.L_x_26387:
[----:B-----5:R-:W-:Y:S01]  /*3270*/  FADD.FTZ R70, R58, R70 ;  /* 0x000000463a467221 */ /* 0x020fe20000010000 */
[----:B------:R-:W-:Y:S06]  /*3280*/  BRA `(.L_x_26388) ;  /* 0x0000000000087947 */ /* 0x000fec0003800000 */
.L_x_26386:
[----:B-----5:R-:W-:-:S04]  /*3290*/  FADD.FTZ R70, R50, R70 ;  /* 0x0000004632467221 */ /* 0x020fc80000010000 */
[----:B------:R-:W-:-:S07]  /*32a0*/  @P3 FADD.FTZ R70, R58, R70 ;  /* 0x000000463a463221 */ /* 0x000fce0000010000 */
.L_x_26388:
[----:B-----5:R-:W-:-:S07]  /*32b0*/  MOV R62, R70 ;  /* 0x00000046003e7202 */ /* 0x020fce0000000f00 */
.L_x_26389:
[----:B------:R-:W-:Y:S05]  /*32c0*/  @P4 BRA `(.L_x_26390) ;  /* 0x00000000001c4947 */ /* 0x000fea0003800000 */
[----:B------:R-:W-:-:S04]  /*32d0*/  ISETP.NE.U32.AND P3, PT, RZ, UR14, PT ;  /* 0x0000000eff007c0c */ /* 0x000fc8000bf65070 */
[----:B------:R-:W-:-:S13]  /*32e0*/  ISETP.NE.AND.EX P3, PT, RZ, UR15, PT, P3 ;  /* 0x0000000fff007c0c */ /* 0x000fda000bf65330 */
[----:B------:R-:W-:Y:S05]  /*32f0*/  @P3 BRA `(.L_x_26391) ;  /* 0x0000000000083947 */ /* 0x000fea0003800000 */
[----:B------:R-:W-:Y:S05]  /*3300*/  @P1 BRA `(.L_x_26392) ;  /* 0x0000000000141947 */ /* 0x000fea0003800000 */
[----:B------:R-:W-:Y:S05]  /*3310*/  BRA `(.L_x_26393) ;  /* 0x0000000000147947 */ /* 0x000fea0003800000 */
.L_x_26391:
[----:B-----5:R-:W-:Y:S01]  /*3320*/  FADD.FTZ R71, R59, R71 ;  /* 0x000000473b477221 */ /* 0x020fe20000010000 */
[----:B------:R-:W-:Y:S06]  /*3330*/  BRA `(.L_x_26392) ;  /* 0x0000000000087947 */ /* 0x000fec0003800000 */
.L_x_26390:
[----:B-----5:R-:W-:-:S04]  /*3340*/  FADD.FTZ R71, R51, R71 ;  /* 0x0000004733477221 */ /* 0x020fc80000010000 */
[----:B------:R-:W-:-:S07]  /*3350*/  @P3 FADD.FTZ R71, R59, R71 ;  /* 0x000000473b473221 */ /* 0x000fce0000010000 */
.L_x_26392:
[----:B-----5:R-:W-:-:S07]  /*3360*/  MOV R63, R71 ;  /* 0x00000047003f7202 */ /* 0x020fce0000000f00 */
.L_x_26393:
[----:B------:R-:W0:Y:S02]  /*3370*/  @P1 LDC.64 R100, c[0x0][0x238] ;  /* 0x00008e00ff641b82 */ /* 0x000e240000000a00 */
[----:B0-----:R-:W-:-:S04]  /*3380*/  @P1 LEA R100, P3, R103, R100, 0x4 ;  /* 0x0000006467641211 */ /* 0x001fc800078620ff */
[C---:B------:R-:W-:Y:S02]  /*3390*/  @P1 LEA.HI.X R101, R103.reuse, R101, RZ, 0x4, P3 ;  /* 0x0000006567651211 */ /* 0x040fe400018f24ff */
[----:B------:R-:W-:-:S03]  /*33a0*/  IADD3 R103, R103, 0x80, RZ ;  /* 0x0000008067677810 */ /* 0x000fc60007ffe0ff */
[----:B------:R2:W-:Y:S04]  /*33b0*/  @P1 STG.E.128 desc[UR4][R100.64], R60 ;  /* 0x0000003c64001986 */ /* 0x0005e8000c101d04 */
.L_x_26377:
[----:B------:R-:W-:Y:S05]  /*33c0*/  BSYNC B0 ;  /* 0x0000000000007941 */ /* 0x000fea0003800000 */
.L_x_26376:
        /* <DEDUP_REMOVED lines=12> */
[----:B------:R-:W5:Y:S10]  /*3490*/  LDG.E.128 R72, desc[UR4][R72.64] ;  /* 0x0000000448487981 */ /* 0x000f74000c1e1d00 */
[----:B012---:R-:W-:-:S04]  /*34a0*/  @P3 LEA R100, P5, R103, UR14, 0x4 ;  /* 0x0000000e67643c11 */ /* 0x007fc8000f8a20ff */
[----:B------:R-:W-:-:S05]  /*34b0*/  @P3 LEA.HI.X R101, R103, UR15, RZ, 0x4, P5 ;  /* 0x0000000f67653c11 */ /* 0x000fca000a8f24ff */
[----:B------:R3:W5:Y:S01]  /*34c0*/  @P3 LDG.E.128 R56, desc[UR4][R100.64] ;  /* 0x0000000464383981 */ /* 0x000762000c1e1d00 */
[----:B------:R-:W-:-:S04]  /*34d0*/  ISETP.NE.U32.AND P4, PT, RZ, UR12, PT ;  /* 0x0000000cff007c0c */ /* 0x000fc8000bf85070 */
[----:B------:R-:W-:-:S13]  /*34e0*/  ISETP.NE.AND.EX P4, PT, RZ, UR13, PT, P4 ;  /* 0x0000000dff007c0c */ /* 0x000fda000bf85340 */
[----:B---3--:R-:W-:Y:S05]  /*34f0*/  @P4 BRA `(.L_x_26396) ;  /* 0x00000000001c4947 */ /* 0x008fea0003800000 */
[----:B------:R-:W-:-:S04]  /*3500*/  ISETP.NE.U32.AND P5, PT, RZ, UR14, PT ;  /* 0x0000000eff007c0c */ /* 0x000fc8000bfa5070 */
[----:B------:R-:W-:-:S13]  /*3510*/  ISETP.NE.AND.EX P5, PT, RZ, UR15, PT, P5 ;  /* 0x0000000fff007c0c */ /* 0x000fda000bfa5350 */
[----:B------:R-:W-:Y:S05]  /*3520*/  @P5 BRA `(.L_x_26397) ;  /* 0x0000000000085947 */ /* 0x000fea0003800000 */
[----:B------:R-:W-:Y:S05]  /*3530*/  @P1 BRA `(.L_x_26398) ;  /* 0x0000000000141947 */ /* 0x000fea0003800000 */
[----:B------:R-:W-:Y:S05]  /*3540*/  BRA `(.L_x_26399) ;  /* 0x0000000000147947 */ /* 0x000fea0003800000 */
.L_x_26397:
[----:B-----5:R-:W-:Y:S01]  /*3550*/  FADD.FTZ R72, R56, R72 ;  /* 0x0000004838487221 */ /* 0x020fe20000010000 */
[----:B------:R-:W-:Y:S06]  /*3560*/  BRA `(.L_x_26398) ;  /* 0x0000000000087947 */ /* 0x000fec0003800000 */
.L_x_26396:
[----:B-----5:R-:W-:-:S04]  /*3570*/  FADD.FTZ R72, R48, R72 ;  /* 0x0000004830487221 */ /* 0x020fc80000010000 */
[----:B------:R-:W-:-:S07]  /*3580*/  @P3 FADD.FTZ R72, R56, R72 ;  /* 0x0000004838483221 */ /* 0x000fce0000010000 */
.L_x_26398:
[----:B-----5:R-:W-:-:S07]  /*3590*/  MOV R60, R72 ;  /* 0x00000048003c7202 */ /* 0x020fce0000000f00 */
.L_x_26399:
[----:B------:R-:W-:Y:S05]  /*35a0*/  @P4 BRA `(.L_x_26400) ;  /* 0x00000000001c4947 */ /* 0x000fea0003800000 */
[----:B------:R-:W-:-:S04]  /*35b0*/  ISETP.NE.U32.AND P5, PT, RZ, UR14, PT ;  /* 0x0000000eff007c0c */ /* 0x000fc8000bfa5070 */
[----:B------:R-:W-:-:S13]  /*35c0*/  ISETP.NE.AND.EX P5, PT, RZ, UR15, PT, P5 ;  /* 0x0000000fff007c0c */ /* 0x000fda000bfa5350 */
[----:B------:R-:W-:Y:S05]  /*35d0*/  @P5 BRA `(.L_x_26401) ;  /* 0x0000000000085947 */ /* 0x000fea0003800000 */
[----:B------:R-:W-:Y:S05]  /*35e0*/  @P1 BRA `(.L_x_26402) ;  /* 0x0000000000141947 */ /* 0x000fea0003800000 */
[----:B------:R-:W-:Y:S05]  /*35f0*/  BRA `(.L_x_26403) ;  /* 0x0000000000147947 */ /* 0x000fea0003800000 */
.L_x_26401:
[----:B-----5:R-:W-:Y:S01]  /*3600*/  FADD.FTZ R73, R57, R73 ;  /* 0x0000004939497221 */ /* 0x020fe20000010000 */
[----:B------:R-:W-:Y:S06]  /*3610*/  BRA `(.L_x_26402) ;  /* 0x0000000000087947 */ /* 0x000fec0003800000 */
.L_x_26400:
[----:B-----5:R-:W-:-:S04]  /*3620*/  FADD.FTZ R73, R49, R73 ;  /* 0x0000004931497221 */ /* 0x020fc80000010000 */
[----:B------:R-:W-:-:S07]  /*3630*/  @P3 FADD.FTZ R73, R57, R73 ;  /* 0x0000004939493221 */ /* 0x000fce0000010000 */
.L_x_26402:
[----:B-----5:R-:W-:-:S07]  /*3640*/  MOV R61, R73 ;  /* 0x00000049003d7202 */ /* 0x020fce0000000f00 */
.L_x_26403:
[----:B------:R-:W-:Y:S05]  /*3650*/  @P4 BRA `(.L_x_26404) ;  /* 0x00000000001c4947 */ /* 0x000fea0003800000 */
[----:B------:R-:W-:-:S04]  /*3660*/  ISETP.NE.U32.AND P5, PT, RZ, UR14, PT ;  /* 0x0000000eff007c0c */ /* 0x000fc8000bfa5070 */
[----:B------:R-:W-:-:S13]  /*3670*/  ISETP.NE.AND.EX P5, PT, RZ, UR15, PT, P5 ;  /* 0x0000000fff007c0c */ /* 0x000fda000bfa5350 */
[----:B------:R-:W-:Y:S05]  /*3680*/  @P5 BRA `(.L_x_26405) ;  /* 0x0000000000085947 */ /* 0x000fea0003800000 */
[----:B------:R-:W-:Y:S05]  /*3690*/  @P1 BRA `(.L_x_26406) ;  /* 0x0000000000141947 */ /* 0x000fea0003800000 */
[----:B------:R-:W-:Y:S05]  /*36a0*/  BRA `(.L_x_26407) ;  /* 0x0000000000147947 */ /* 0x000fea0003800000 */
.L_x_26405:
[----:B-----5:R-:W-:Y:S01]  /*36b0*/  FADD.FTZ R74, R58, R74 ;  /* 0x0000004a3a4a7221 */ /* 0x020fe20000010000 */
[----:B------:R-:W-:Y:S06]  /*36c0*/  BRA `(.L_x_26406) ;  /* 0x0000000000087947 */ /* 0x000fec0003800000 */
.L_x_26404:
[----:B-----5:R-:W-:-:S04]  /*36d0*/  FADD.FTZ R74, R50, R74 ;  /* 0x0000004a324a7221 */ /* 0x020fc80000010000 */
[----:B------:R-:W-:-:S07]  /*36e0*/  @P3 FADD.FTZ R74, R58, R74 ;  /* 0x0000004a3a4a3221 */ /* 0x000fce0000010000 */
.L_x_26406:
[----:B-----5:R-:W-:-:S07]  /*36f0*/  MOV R62, R74 ;  /* 0x0000004a003e7202 */ /* 0x020fce0000000f00 */
.L_x_26407:
[----:B------:R-:W-:Y:S05]  /*3700*/  @P4 BRA `(.L_x_26408) ;  /* 0x00000000001c4947 */ /* 0x000fea0003800000 */
[----:B------:R-:W-:-:S04]  /*3710*/  ISETP.NE.U32.AND P3, PT, RZ, UR14, PT ;  /* 0x0000000eff007c0c */ /* 0x000fc8000bf65070 */
[----:B------:R-:W-:-:S13]  /*3720*/  ISETP.NE.AND.EX P3, PT, RZ, UR15, PT, P3 ;  /* 0x0000000fff007c0c */ /* 0x000fda000bf65330 */
[----:B------:R-:W-:Y:S05]  /*3730*/  @P3 BRA `(.L_x_26409) ;  /* 0x0000000000083947 */ /* 0x000fea0003800000 */
[----:B------:R-:W-:Y:S05]  /*3740*/  @P1 BRA `(.L_x_26410) ;  /* 0x0000000000141947 */ /* 0x000fea0003800000 */
[----:B------:R-:W-:Y:S05]  /*3750*/  BRA `(.L_x_26411) ;  /* 0x0000000000147947 */ /* 0x000fea0003800000 */
.L_x_26409:
[----:B-----5:R-:W-:Y:S01]  /*3760*/  FADD.FTZ R75, R59, R75 ;  /* 0x0000004b3b4b7221 */ /* 0x020fe20000010000 */
[----:B------:R-:W-:Y:S06]  /*3770*/  BRA `(.L_x_26410) ;  /* 0x0000000000087947 */ /* 0x000fec0003800000 */
.L_x_26408:
[----:B-----5:R-:W-:-:S04]  /*3780*/  FADD.FTZ R75, R51, R75 ;  /* 0x0000004b334b7221 */ /* 0x020fc80000010000 */
[----:B------:R-:W-:-:S07]  /*3790*/  @P3 FADD.FTZ R75, R59, R75 ;  /* 0x0000004b3b4b3221 */ /* 0x000fce0000010000 */
.L_x_26410:
[----:B-----5:R-:W-:-:S07]  /*37a0*/  MOV R63, R75 ;  /* 0x0000004b003f7202 */ /* 0x020fce0000000f00 */
.L_x_26411:
[----:B------:R-:W0:Y:S02]  /*37b0*/  @P1 LDC.64 R100, c[0x0][0x238] ;  /* 0x00008e00ff641b82 */ /* 0x000e240000000a00 */
[----:B0-----:R-:W-:-:S04]  /*37c0*/  @P1 LEA R100, P3, R103, R100, 0x4 ;  /* 0x0000006467641211 */ /* 0x001fc800078620ff */
[C---:B------:R-:W-:Y:S02]  /*37d0*/  @P1 LEA.HI.X R101, R103.reuse, R101, RZ, 0x4, P3 ;  /* 0x0000006567651211 */ /* 0x040fe400018f24ff */
[----:B------:R-:W-:-:S03]  /*37e0*/  IADD3 R103, R103, 0x80, RZ ;  /* 0x0000008067677810 */ /* 0x000fc60007ffe0ff */
[----:B------:R3:W-:Y:S04]  /*37f0*/  @P1 STG.E.128 desc[UR4][R100.64], R60 ;  /* 0x0000003c64001986 */ /* 0x0007e8000c101d04 */
.L_x_26395:
[----:B------:R-:W-:Y:S05]  /*3800*/  BSYNC B0 ;  /* 0x0000000000007941 */ /* 0x000fea0003800000 */
.L_x_26394:
        /* <DEDUP_REMOVED lines=12> */
[----:B------:R-:W5:Y:S10]  /*38d0*/  LDG.E.128 R76, desc[UR4][R76.64] ;  /* 0x000000044c4c7981 */ /* 0x000f74000c1e1d00 */
[----:B0123--:R-:W-:-:S04]  /*38e0*/  @P3 LEA R100, P5, R103, UR14, 0x4 ;  /* 0x0000000e67643c11 */ /* 0x00ffc8000f8a20ff */
[----:B------:R-:W-:-:S05]  /*38f0*/  @P3 LEA.HI.X R101, R103, UR15, RZ, 0x4, P5 ;  /* 0x0000000f67653c11 */ /* 0x000fca000a8f24ff */
[----:B------:R4:W5:Y:S01]  /*3900*/  @P3 LDG.E.128 R56, desc[UR4][R100.64] ;  /* 0x0000000464383981 */ /* 0x000962000c1e1d00 */
[----:B------:R-:W-:-:S04]  /*3910*/  ISETP.NE.U32.AND P4, PT, RZ, UR12, PT ;  /* 0x0000000cff007c0c */ /* 0x000fc8000bf85070 */
[----:B------:R-:W-:-:S13]  /*3920*/  ISETP.NE.AND.EX P4, PT, RZ, UR13, PT, P4 ;  /* 0x0000000dff007c0c */ /* 0x000fda000bf85340 */
[----:B----4-:R-:W-:Y:S05]  /*3930*/  @P4 BRA `(.L_x_26414) ;  /* 0x00000000001c4947 */ /* 0x010fea0003800000 */
[----:B------:R-:W-:-:S04]  /*3940*/  ISETP.NE.U32.AND P5, PT, RZ, UR14, PT ;  /* 0x0000000eff007c0c */ /* 0x000fc8000bfa5070 */
[----:B------:R-:W-:-:S13]  /*3950*/  ISETP.NE.AND.EX P5, PT, RZ, UR15, PT, P5 ;  /* 0x0000000fff007c0c */ /* 0x000fda000bfa5350 */
[----:B------:R-:W-:Y:S05]  /*3960*/  @P5 BRA `(.L_x_26415) ;  /* 0x0000000000085947 */ /* 0x000fea0003800000 */
[----:B------:R-:W-:Y:S05]  /*3970*/  @P1 BRA `(.L_x_26416) ;  /* 0x0000000000141947 */ /* 0x000fea0003800000 */
[----:B------:R-:W-:Y:S05]  /*3980*/  BRA `(.L_x_26417) ;  /* 0x0000000000147947 */ /* 0x000fea0003800000 */
.L_x_26415:
[----:B-----5:R-:W-:Y:S01]  /*3990*/  FADD.FTZ R76, R56, R76 ;  /* 0x0000004c384c7221 */ /* 0x020fe20000010000 */
[----:B------:R-:W-:Y:S06]  /*39a0*/  BRA `(.L_x_26416) ;  /* 0x0000000000087947 */ /* 0x000fec0003800000 */
.L_x_26414:
[----:B-----5:R-:W-:-:S04]  /*39b0*/  FADD.FTZ R76, R48, R76 ;  /* 0x0000004c304c7221 */ /* 0x020fc80000010000 */
[----:B------:R-:W-:-:S07]  /*39c0*/  @P3 FADD.FTZ R76, R56, R76 ;  /* 0x0000004c384c3221 */ /* 0x000fce0000010000 */
.L_x_26416:
[----:B-----5:R-:W-:-:S07]  /*39d0*/  MOV R60, R76 ;  /* 0x0000004c003c7202 */ /* 0x020fce0000000f00 */
.L_x_26417:
[----:B------:R-:W-:Y:S05]  /*39e0*/  @P4 BRA `(.L_x_26418) ;  /* 0x00000000001c4947 */ /* 0x000fea0003800000 */
[----:B------:R-:W-:-:S04]  /*39f0*/  ISETP.NE.U32.AND P5, PT, RZ, UR14, PT ;  /* 0x0000000eff007c0c */ /* 0x000fc8000bfa5070 */
[----:B------:R-:W-:-:S13]  /*3a00*/  ISETP.NE.AND.EX P5, PT, RZ, UR15, PT, P5 ;  /* 0x0000000fff007c0c */ /* 0x000fda000bfa5350 */
[----:B------:R-:W-:Y:S05]  /*3a10*/  @P5 BRA `(.L_x_26419) ;  /* 0x0000000000085947 */ /* 0x000fea0003800000 */
[----:B------:R-:W-:Y:S05]  /*3a20*/  @P1 BRA `(.L_x_26420) ;  /* 0x0000000000141947 */ /* 0x000fea0003800000 */
[----:B------:R-:W-:Y:S05]  /*3a30*/  BRA `(.L_x_26421) ;  /* 0x0000000000147947 */ /* 0x000fea0003800000 */
.L_x_26419:
[----:B-----5:R-:W-:Y:S01]  /*3a40*/  FADD.FTZ R77, R57, R77 ;  /* 0x0000004d394d7221 */ /* 0x020fe20000010000 */
[----:B------:R-:W-:Y:S06]  /*3a50*/  BRA `(.L_x_26420) ;  /* 0x0000000000087947 */ /* 0x000fec0003800000 */
.L_x_26418:
[----:B-----5:R-:W-:-:S04]  /*3a60*/  FADD.FTZ R77, R49, R77 ;  /* 0x0000004d314d7221 */ /* 0x020fc80000010000 */
[----:B------:R-:W-:-:S07]  /*3a70*/  @P3 FADD.FTZ R77, R57, R77 ;  /* 0x0000004d394d3221 */ /* 0x000fce0000010000 */
.L_x_26420:
[----:B-----5:R-:W-:-:S07]  /*3a80*/  MOV R61, R77 ;  /* 0x0000004d003d7202 */ /* 0x020fce0000000f00 */
.L_x_26421:
[----:B------:R-:W-:Y:S05]  /*3a90*/  @P4 BRA `(.L_x_26422) ;  /* 0x00000000001c4947 */ /* 0x000fea0003800000 */
[----:B------:R-:W-:-:S04]  /*3aa0*/  ISETP.NE.U32.AND P5, PT, RZ, UR14, PT ;  /* 0x0000000eff007c0c */ /* 0x000fc8000bfa5070 */
[----:B------:R-:W-:-:S13]  /*3ab0*/  ISETP.NE.AND.EX P5, PT, RZ, UR15, PT, P5 ;  /* 0x0000000fff007c0c */ /* 0x000fda000bfa5350 */
[----:B------:R-:W-:Y:S05]  /*3ac0*/  @P5 BRA `(.L_x_26423) ;  /* 0x0000000000085947 */ /* 0x000fea0003800000 */
[----:B------:R-:W-:Y:S05]  /*3ad0*/  @P1 BRA `(.L_x_26424) ;  /* 0x0000000000141947 */ /* 0x000fea0003800000 */
[----:B------:R-:W-:Y:S05]  /*3ae0*/  BRA `(.L_x_26425) ;  /* 0x0000000000147947 */ /* 0x000fea0003800000 */
.L_x_26423:
[----:B-----5:R-:W-:Y:S01]  /*3af0*/  FADD.FTZ R78, R58, R78 ;  /* 0x0000004e3a4e7221 */ /* 0x020fe20000010000 */
[----:B------:R-:W-:Y:S06]  /*3b00*/  BRA `(.L_x_26424) ;  /* 0x0000000000087947 */ /* 0x000fec0003800000 */
.L_x_26422:
[----:B-----5:R-:W-:-:S04]  /*3b10*/  FADD.FTZ R78, R50, R78 ;  /* 0x0000004e324e7221 */ /* 0x020fc80000010000 */
[----:B------:R-:W-:-:S07]  /*3b20*/  @P3 FADD.FTZ R78, R58, R78 ;  /* 0x0000004e3a4e3221 */ /* 0x000fce0000010000 */
.L_x_26424:
[----:B-----5:R-:W-:-:S07]  /*3b30*/  MOV R62, R78 ;  /* 0x0000004e003e7202 */ /* 0x020fce0000000f00 */
.L_x_26425:
[----:B------:R-:W-:Y:S05]  /*3b40*/  @P4 BRA `(.L_x_26426) ;  /* 0x00000000001c4947 */ /* 0x000fea0003800000 */
[----:B------:R-:W-:-:S04]  /*3b50*/  ISETP.NE.U32.AND P3, PT, RZ, UR14, PT ;  /* 0x0000000eff007c0c */ /* 0x000fc8000bf65070 */
[----:B------:R-:W-:-:S13]  /*3b60*/  ISETP.NE.AND.EX P3, PT, RZ, UR15, PT, P3 ;  /* 0x0000000fff007c0c */ /* 0x000fda000bf65330 */
[----:B------:R-:W-:Y:S05]  /*3b70*/  @P3 BRA `(.L_x_26427) ;  /* 0x0000000000083947 */ /* 0x000fea0003800000 */
[----:B------:R-:W-:Y:S05]  /*3b80*/  @P1 BRA `(.L_x_26428) ;  /* 0x0000000000141947 */ /* 0x000fea0003800000 */
[----:B------:R-:W-:Y:S05]  /*3b90*/  BRA `(.L_x_26429) ;  /* 0x0000000000147947 */ /* 0x000fea0003800000 */
.L_x_26427:
[----:B-----5:R-:W-:Y:S01]  /*3ba0*/  FADD.FTZ R79, R59, R79 ;  /* 0x0000004f3b4f7221 */ /* 0x020fe20000010000 */
[----:B------:R-:W-:Y:S06]  /*3bb0*/  BRA `(.L_x_26428) ;  /* 0x0000000000087947 */ /* 0x000fec0003800000 */
.L_x_26426:
[----:B-----5:R-:W-:-:S04]  /*3bc0*/  FADD.FTZ R79, R51, R79 ;  /* 0x0000004f334f7221 */ /* 0x020fc80000010000 */
[----:B------:R-:W-:-:S07]  /*3bd0*/  @P3 FADD.FTZ R79, R59, R79 ;  /* 0x0000004f3b4f3221 */ /* 0x000fce0000010000 */
.L_x_26428:
[----:B-----5:R-:W-:-:S07]  /*3be0*/  MOV R63, R79 ;  /* 0x0000004f003f7202 */ /* 0x020fce0000000f00 */
.L_x_26429:
[----:B------:R-:W0:Y:S02]  /*3bf0*/  @P1 LDC.64 R100, c[0x0][0x238] ;  /* 0x00008e00ff641b82 */ /* 0x000e240000000a00 */
[----:B0-----:R-:W-:-:S04]  /*3c00*/  @P1 LEA R100, P3, R103, R100, 0x4 ;  /* 0x0000006467641211 */ /* 0x001fc800078620ff */
[C---:B------:R-:W-:Y:S02]  /*3c10*/  @P1 LEA.HI.X R101, R103.reuse, R101, RZ, 0x4, P3 ;  /* 0x0000006567651211 */ /* 0x040fe400018f24ff */
[----:B------:R-:W-:-:S03]  /*3c20*/  IADD3 R103, R103, 0x80, RZ ;  /* 0x0000008067677810 */ /* 0x000fc60007ffe0ff */
[----:B------:R4:W-:Y:S04]  /*3c30*/  @P1 STG.E.128 desc[UR4][R100.64], R60 ;  /* 0x0000003c64001986 */ /* 0x0009e8000c101d04 */
.L_x_26413:
[----:B------:R-:W-:Y:S05]  /*3c40*/  BSYNC B0 ;  /* 0x0000000000007941 */ /* 0x000fea0003800000 */
.L_x_26412:
        /* <DEDUP_REMOVED lines=12> */
[----:B------:R-:W5:Y:S10]  /*3d10*/  LDG.E.128 R80, desc[UR4][R80.64] ;  /* 0x0000000450507981 */ /* 0x000f74000c1e1d00 */
[----:B-1234-:R-:W-:-:S04]  /*3d20*/  @P3 LEA R100, P5, R103, UR14, 0x4 ;  /* 0x0000000e67643c11 */ /* 0x01efc8000f8a20ff */
        /* <DEDUP_REMOVED lines=10> */
.L_x_26433:
[----:B-----5:R-:W-:Y:S01]  /*3dd0*/  FADD.FTZ R80, R56, R80 ;  /* 0x0000005038507221 */ /* 0x020fe20000010000 */
[----:B------:R-:W-:Y:S06]  /*3de0*/  BRA `(.L_x_26434) ;  /* 0x0000000000087947 */ /* 0x000fec0003800000 */
.L_x_26432:
[----:B-----5:R-:W-:-:S04]  /*3df0*/  FADD.FTZ R80, R48, R80 ;  /* 0x0000005030507221 */ /* 0x020fc80000010000 */
[----:B------:R-:W-:-:S07]  /*3e00*/  @P3 FADD.FTZ R80, R56, R80 ;  /* 0x0000005038503221 */ /* 0x000fce0000010000 */
.L_x_26434:
[----:B-----5:R-:W-:-:S07]  /*3e10*/  MOV R60, R80 ;  /* 0x00000050003c7202 */ /* 0x020fce0000000f00 */
.L_x_26435:
[----:B------:R-:W-:Y:S05]  /*3e20*/  @P4 BRA `(.L_x_26436) ;  /* 0x00000000001c4947 */ /* 0x000fea0003800000 */
[----:B------:R-:W-:-:S04]  /*3e30*/  ISETP.NE.U32.AND P5, PT, RZ, UR14, PT ;  /* 0x0000000eff007c0c */ /* 0x000fc8000bfa5070 */
[----:B------:R-:W-:-:S13]  /*3e40*/  ISETP.NE.AND.EX P5, PT, RZ, UR15, PT, P5 ;  /* 0x0000000fff007c0c */ /* 0x000fda000bfa5350 */
[----:B------:R-:W-:Y:S05]  /*3e50*/  @P5 BRA `(.L_x_26437) ;  /* 0x0000000000085947 */ /* 0x000fea0003800000 */
[----:B------:R-:W-:Y:S05]  /*3e60*/  @P1 BRA `(.L_x_26438) ;  /* 0x0000000000141947 */ /* 0x000fea0003800000 */
[----:B------:R-:W-:Y:S05]  /*3e70*/  BRA `(.L_x_26439) ;  /* 0x0000000000147947 */ /* 0x000fea0003800000 */
.L_x_26437:
[----:B-----5:R-:W-:Y:S01]  /*3e80*/  FADD.FTZ R81, R57, R81 ;  /* 0x0000005139517221 */ /* 0x020fe20000010000 */
[----:B------:R-:W-:Y:S06]  /*3e90*/  BRA `(.L_x_26438) ;  /* 0x0000000000087947 */ /* 0x000fec0003800000 */
.L_x_26436:
[----:B-----5:R-:W-:-:S04]  /*3ea0*/  FADD.FTZ R81, R49, R81 ;  /* 0x0000005131517221 */ /* 0x020fc80000010000 */
[----:B------:R-:W-:-:S07]  /*3eb0*/  @P3 FADD.FTZ R81, R57, R81 ;  /* 0x0000005139513221 */ /* 0x000fce0000010000 */
.L_x_26438:
[----:B-----5:R-:W-:-:S07]  /*3ec0*/  MOV R61, R81 ;  /* 0x00000051003d7202 */ /* 0x020fce0000000f00 */
.L_x_26439:
[----:B------:R-:W-:Y:S05]  /*3ed0*/  @P4 BRA `(.L_x_26440) ;  /* 0x00000000001c4947 */ /* 0x000fea0003800000 */
[----:B------:R-:W-:-:S04]  /*3ee0*/  ISETP.NE.U32.AND P5, PT, RZ, UR14, PT ;  /* 0x0000000eff007c0c */ /* 0x000fc8000bfa5070 */
[----:B------:R-:W-:-:S13]  /*3ef0*/  ISETP.NE.AND.EX P5, PT, RZ, UR15, PT, P5 ;  /* 0x0000000fff007c0c */ /* 0x000fda000bfa5350 */
[----:B------:R-:W-:Y:S05]  /*3f00*/  @P5 BRA `(.L_x_26441) ;  /* 0x0000000000085947 */ /* 0x000fea0003800000 */
[----:B------:R-:W-:Y:S05]  /*3f10*/  @P1 BRA `(.L_x_26442) ;  /* 0x0000000000141947 */ /* 0x000fea0003800000 */
[----:B------:R-:W-:Y:S05]  /*3f20*/  BRA `(.L_x_26443) ;  /* 0x0000000000147947 */ /* 0x000fea0003800000 */
.L_x_26441:
[----:B-----5:R-:W-:Y:S01]  /*3f30*/  FADD.FTZ R82, R58, R82 ;  /* 0x000000523a527221 */ /* 0x020fe20000010000 */
[----:B------:R-:W-:Y:S06]  /*3f40*/  BRA `(.L_x_26442) ;  /* 0x0000000000087947 */ /* 0x000fec0003800000 */
.L_x_26440:
[----:B-----5:R-:W-:-:S04]  /*3f50*/  FADD.FTZ R82, R50, R82 ;  /* 0x0000005232527221 */ /* 0x020fc80000010000 */
[----:B------:R-:W-:-:S07]  /*3f60*/  @P3 FADD.FTZ R82, R58, R82 ;  /* 0x000000523a523221 */ /* 0x000fce0000010000 */
.L_x_26442:
[----:B-----5:R-:W-:-:S07]  /*3f70*/  MOV R62, R82 ;  /* 0x00000052003e7202 */ /* 0x020fce0000000f00 */
.L_x_26443:
[----:B------:R-:W-:Y:S05]  /*3f80*/  @P4 BRA `(.L_x_26444) ;  /* 0x00000000001c4947 */ /* 0x000fea0003800000 */
[----:B------:R-:W-:-:S04]  /*3f90*/  ISETP.NE.U32.AND P3, PT, RZ, UR14, PT ;  /* 0x0000000eff007c0c */ /* 0x000fc8000bf65070 */
[----:B------:R-:W-:-:S13]  /*3fa0*/  ISETP.NE.AND.EX P3, PT, RZ, UR15, PT, P3 ;  /* 0x0000000fff007c0c */ /* 0x000fda000bf65330 */
[----:B------:R-:W-:Y:S05]  /*3fb0*/  @P3 BRA `(.L_x_26445) ;  /* 0x0000000000083947 */ /* 0x000fea0003800000 */
[----:B------:R-:W-:Y:S05]  /*3fc0*/  @P1 BRA `(.L_x_26446) ;  /* 0x0000000000141947 */ /* 0x000fea0003800000 */
[----:B------:R-:W-:Y:S05]  /*3fd0*/  BRA `(.L_x_26447) ;  /* 0x0000000000147947 */ /* 0x000fea0003800000 */
.L_x_26445:
[----:B-----5:R-:W-:Y:S01]  /*3fe0*/  FADD.FTZ R83, R59, R83 ;  /* 0x000000533b537221 */ /* 0x020fe20000010000 */
[----:B------:R-:W-:Y:S06]  /*3ff0*/  BRA `(.L_x_26446) ;  /* 0x0000000000087947 */ /* 0x000fec0003800000 */
.L_x_26444:
[----:B-----5:R-:W-:-:S04]  /*4000*/  FADD.FTZ R83, R51, R83 ;  /* 0x0000005333537221 */ /* 0x020fc80000010000 */
[----:B------:R-:W-:-:S07]  /*4010*/  @P3 FADD.FTZ R83, R59, R83 ;  /* 0x000000533b533221 */ /* 0x000fce0000010000 */
.L_x_26446:
[----:B-----5:R-:W-:-:S07]  /*4020*/  MOV R63, R83 ;  /* 0x00000053003f7202 */ /* 0x020fce0000000f00 */
.L_x_26447:
[----:B------:R-:W0:Y:S02]  /*4030*/  @P1 LDC.64 R100, c[0x0][0x238] ;  /* 0x00008e00ff641b82 */ /* 0x000e240000000a00 */
[----:B0-----:R-:W-:-:S04]  /*4040*/  @P1 LEA R100, P3, R103, R100, 0x4 ;  /* 0x0000006467641211 */ /* 0x001fc800078620ff */
[C---:B------:R-:W-:Y:S02]  /*4050*/  @P1 LEA.HI.X R101, R103.reuse, R101, RZ, 0x4, P3 ;  /* 0x0000006567651211 */ /* 0x040fe400018f24ff */
[----:B------:R-:W-:-:S03]  /*4060*/  IADD3 R103, R103, 0x80, RZ ;  /* 0x0000008067677810 */ /* 0x000fc60007ffe0ff */
[----:B------:R0:W-:Y:S04]  /*4070*/  @P1 STG.E.128 desc[UR4][R100.64], R60 ;  /* 0x0000003c64001986 */ /* 0x0001e8000c101d04 */
.L_x_26431:
[----:B------:R-:W-:Y:S05]  /*4080*/  BSYNC B0 ;  /* 0x0000000000007941 */ /* 0x000fea0003800000 */
.L_x_26430:
        /* <DEDUP_REMOVED lines=24> */
.L_x_26451:
[----:B-----5:R-:W-:Y:S01]  /*4210*/  FADD.FTZ R84, R56, R84 ;  /* 0x0000005438547221 */ /* 0x020fe20000010000 */
[----:B------:R-:W-:Y:S06]  /*4220*/  BRA `(.L_x_26452) ;  /* 0x0000000000087947 */ /* 0x000fec0003800000 */
.L_x_26450:
[----:B-----5:R-:W-:-:S04]  /*4230*/  FADD.FTZ R84, R48, R84 ;  /* 0x0000005430547221 */ /* 0x020fc80000010000 */
[----:B------:R-:W-:-:S07]  /*4240*/  @P3 FADD.FTZ R84, R56, R84 ;  /* 0x0000005438543221 */ /* 0x000fce0000010000 */
.L_x_26452:
[----:B-----5:R-:W-:-:S07]  /*4250*/  MOV R60, R84 ;  /* 0x00000054003c7202 */ /* 0x020fce0000000f00 */
.L_x_26453:
[----:B------:R-:W-:Y:S05]  /*4260*/  @P4 BRA `(.L_x_26454) ;  /* 0x00000000001c4947 */ /* 0x000fea0003800000 */
[----:B------:R-:W-:-:S04]  /*4270*/  ISETP.NE.U32.AND P5, PT, RZ, UR14, PT ;  /* 0x0000000eff007c0c */ /* 0x000fc8000bfa5070 */
[----:B------:R-:W-:-:S13]  /*4280*/  ISETP.NE.AND.EX P5, PT, RZ, UR15, PT, P5 ;  /* 0x0000000fff007c0c */ /* 0x000fda000bfa5350 */
[----:B------:R-:W-:Y:S05]  /*4290*/  @P5 BRA `(.L_x_26455) ;  /* 0x0000000000085947 */ /* 0x000fea0003800000 */
[----:B------:R-:W-:Y:S05]  /*42a0*/  @P1 BRA `(.L_x_26456) ;  /* 0x0000000000141947 */ /* 0x000fea0003800000 */
[----:B------:R-:W-:Y:S05]  /*42b0*/  BRA `(.L_x_26457) ;  /* 0x0000000000147947 */ /* 0x000fea0003800000 */
.L_x_26455:
[----:B-----5:R-:W-:Y:S01]  /*42c0*/  FADD.FTZ R85, R57, R85 ;  /* 0x0000005539557221 */ /* 0x020fe20000010000 */
[----:B------:R-:W-:Y:S06]  /*42d0*/  BRA `(.L_x_26456) ;  /* 0x0000000000087947 */ /* 0x000fec0003800000 */
.L_x_26454:
[----:B-----5:R-:W-:-:S04]  /*42e0*/  FADD.FTZ R85, R49, R85 ;  /* 0x0000005531557221 */ /* 0x020fc80000010000 */
[----:B------:R-:W-:-:S07]  /*42f0*/  @P3 FADD.FTZ R85, R57, R85 ;  /* 0x0000005539553221 */ /* 0x000fce0000010000 */
.L_x_26456:
[----:B-----5:R-:W-:-:S07]  /*4300*/  MOV R61, R85 ;  /* 0x00000055003d7202 */ /* 0x020fce0000000f00 */
.L_x_26457:
[----:B------:R-:W-:Y:S05]  /*4310*/  @P4 BRA `(.L_x_26458) ;  /* 0x00000000001c4947 */ /* 0x000fea0003800000 */
[----:B------:R-:W-:-:S04]  /*4320*/  ISETP.NE.U32.AND P5, PT, RZ, UR14, PT ;  /* 0x0000000eff007c0c */ /* 0x000fc8000bfa5070 */
[----:B------:R-:W-:-:S13]  /*4330*/  ISETP.NE.AND.EX P5, PT, RZ, UR15, PT, P5 ;  /* 0x0000000fff007c0c */ /* 0x000fda000bfa5350 */
[----:B------:R-:W-:Y:S05]  /*4340*/  @P5 BRA `(.L_x_26459) ;  /* 0x0000000000085947 */ /* 0x000fea0003800000 */
[----:B------:R-:W-:Y:S05]  /*4350*/  @P1 BRA `(.L_x_26460) ;  /* 0x0000000000141947 */ /* 0x000fea0003800000 */
[----:B------:R-:W-:Y:S05]  /*4360*/  BRA `(.L_x_26461) ;  /* 0x0000000000147947 */ /* 0x000fea0003800000 */
.L_x_26459:
[----:B-----5:R-:W-:Y:S01]  /*4370*/  FADD.FTZ R86, R58, R86 ;  /* 0x000000563a567221 */ /* 0x020fe20000010000 */
[----:B------:R-:W-:Y:S06]  /*4380*/  BRA `(.L_x_26460) ;  /* 0x0000000000087947 */ /* 0x000fec0003800000 */
.L_x_26458:
[----:B-----5:R-:W-:-:S04]  /*4390*/  FADD.FTZ R86, R50, R86 ;  /* 0x0000005632567221 */ /* 0x020fc80000010000 */
[----:B------:R-:W-:-:S07]  /*43a0*/  @P3 FADD.FTZ R86, R58, R86 ;  /* 0x000000563a563221 */ /* 0x000fce0000010000 */
.L_x_26460:
[----:B-----5:R-:W-:-:S07]  /*43b0*/  MOV R62, R86 ;  /* 0x00000056003e7202 */ /* 0x020fce0000000f00 */
.L_x_26461:
[----:B------:R-:W-:Y:S05]  /*43c0*/  @P4 BRA `(.L_x_26462) ;  /* 0x00000000001c4947 */ /* 0x000fea0003800000 */
[----:B------:R-:W-:-:S04]  /*43d0*/  ISETP.NE.U32.AND P3, PT, RZ, UR14, PT ;  /* 0x0000000eff007c0c */ /* 0x000fc8000bf65070 */
[----:B------:R-:W-:-:S13]  /*43e0*/  ISETP.NE.AND.EX P3, PT, RZ, UR15, PT, P3 ;  /* 0x0000000fff007c0c */ /* 0x000fda000bf65330 */
[----:B------:R-:W-:Y:S05]  /*43f0*/  @P3 BRA `(.L_x_26463) ;  /* 0x0000000000083947 */ /* 0x000fea0003800000 */
[----:B------:R-:W-:Y:S05]  /*4400*/  @P1 BRA `(.L_x_26464) ;  /* 0x0000000000141947 */ /* 0x000fea0003800000 */
[----:B------:R-:W-:Y:S05]  /*4410*/  BRA `(.L_x_26465) ;  /* 0x0000000000147947 */ /* 0x000fea0003800000 */
.L_x_26463:
[----:B-----5:R-:W-:Y:S01]  /*4420*/  FADD.FTZ R87, R59, R87 ;  /* 0x000000573b577221 */ /* 0x020fe20000010000 */
[----:B------:R-:W-:Y:S06]  /*4430*/  BRA `(.L_x_26464) ;  /* 0x0000000000087947 */ /* 0x000fec0003800000 */
.L_x_26462:
[----:B-----5:R-:W-:-:S04]  /*4440*/  FADD.FTZ R87, R51, R87 ;  /* 0x0000005733577221 */ /* 0x020fc80000010000 */
[----:B------:R-:W-:-:S07]  /*4450*/  @P3 FADD.FTZ R87, R59, R87 ;  /* 0x000000573b573221 */ /* 0x000fce0000010000 */
.L_x_26464:
[----:B-----5:R-:W-:-:S07]  /*4460*/  MOV R63, R87 ;  /* 0x00000057003f7202 */ /* 0x020fce0000000f00 */
.L_x_26465:
[----:B------:R-:W0:Y:S02]  /*4470*/  @P1 LDC.64 R100, c[0x0][0x238] ;  /* 0x00008e00ff641b82 */ /* 0x000e240000000a00 */
[----:B0-----:R-:W-:-:S04]  /*4480*/  @P1 LEA R100, P3, R103, R100, 0x4 ;  /* 0x0000006467641211 */ /* 0x001fc800078620ff */
[C---:B------:R-:W-:Y:S02]  /*4490*/  @P1 LEA.HI.X R101, R103.reuse, R101, RZ, 0x4, P3 ;  /* 0x0000006567651211 */ /* 0x040fe400018f24ff */
[----:B------:R-:W-:-:S03]  /*44a0*/  IADD3 R103, R103, 0x80, RZ ;  /* 0x0000008067677810 */ /* 0x000fc60007ffe0ff */
[----:B------:R0:W-:Y:S04]  /*44b0*/  @P1 STG.E.128 desc[UR4][R100.64], R60 ;  /* 0x0000003c64001986 */ /* 0x0001e8000c101d04 */
.L_x_26449:
[----:B------:R-:W-:Y:S05]  /*44c0*/  BSYNC B0 ;  /* 0x0000000000007941 */ /* 0x000fea0003800000 */
.L_x_26448:
        /* <DEDUP_REMOVED lines=24> */
.L_x_26469:
[----:B-----5:R-:W-:Y:S01]  /*4650*/  FADD.FTZ R88, R56, R88 ;  /* 0x0000005838587221 */ /* 0x020fe20000010000 */
[----:B------:R-:W-:Y:S06]  /*4660*/  BRA `(.L_x_26470) ;  /* 0x0000000000087947 */ /* 0x000fec0003800000 */
.L_x_26468:
[----:B-----5:R-:W-:-:S04]  /*4670*/  FADD.FTZ R88, R48, R88 ;  /* 0x0000005830587221 */ /* 0x020fc80000010000 */
[----:B------:R-:W-:-:S07]  /*4680*/  @P3 FADD.FTZ R88, R56, R88 ;  /* 0x0000005838583221 */ /* 0x000fce0000010000 */
.L_x_26470:
[----:B-----5:R-:W-:-:S07]  /*4690*/  MOV R60, R88 ;  /* 0x00000058003c7202 */ /* 0x020fce0000000f00 */
.L_x_26471:
[----:B------:R-:W-:Y:S05]  /*46a0*/  @P4 BRA `(.L_x_26472) ;  /* 0x00000000001c4947 */ /* 0x000fea0003800000 */
[----:B------:R-:W-:-:S04]  /*46b0*/  ISETP.NE.U32.AND P5, PT, RZ, UR14, PT ;  /* 0x0000000eff007c0c */ /* 0x000fc8000bfa5070 */
[----:B------:R-:W-:-:S13]  /*46c0*/  ISETP.NE.AND.EX P5, PT, RZ, UR15, PT, P5 ;  /* 0x0000000fff007c0c */ /* 0x000fda000bfa5350 */
[----:B------:R-:W-:Y:S05]  /*46d0*/  @P5 BRA `(.L_x_26473) ;  /* 0x0000000000085947 */ /* 0x000fea0003800000 */
[----:B------:R-:W-:Y:S05]  /*46e0*/  @P1 BRA `(.L_x_26474) ;  /* 0x0000000000141947 */ /* 0x000fea0003800000 */
[----:B------:R-:W-:Y:S05]  /*46f0*/  BRA `(.L_x_26475) ;  /* 0x0000000000147947 */ /* 0x000fea0003800000 */
.L_x_26473:
[----:B-----5:R-:W-:Y:S01]  /*4700*/  FADD.FTZ R89, R57, R89 ;  /* 0x0000005939597221 */ /* 0x020fe20000010000 */
[----:B------:R-:W-:Y:S06]  /*4710*/  BRA `(.L_x_26474) ;  /* 0x0000000000087947 */ /* 0x000fec0003800000 */
.L_x_26472:
[----:B-----5:R-:W-:-:S04]  /*4720*/  FADD.FTZ R89, R49, R89 ;  /* 0x0000005931597221 */ /* 0x020fc80000010000 */
[----:B------:R-:W-:-:S07]  /*4730*/  @P3 FADD.FTZ R89, R57, R89 ;  /* 0x0000005939593221 */ /* 0x000fce0000010000 */
.L_x_26474:
[----:B-----5:R-:W-:-:S07]  /*4740*/  MOV R61, R89 ;  /* 0x00000059003d7202 */ /* 0x020fce0000000f00 */
.L_x_26475:
[----:B------:R-:W-:Y:S05]  /*4750*/  @P4 BRA `(.L_x_26476) ;  /* 0x00000000001c4947 */ /* 0x000fea0003800000 */
[----:B------:R-:W-:-:S04]  /*4760*/  ISETP.NE.U32.AND P5, PT, RZ, UR14, PT ;  /* 0x0000000eff007c0c */ /* 0x000fc8000bfa5070 */
[----:B------:R-:W-:-:S13]  /*4770*/  ISETP.NE.AND.EX P5, PT, RZ, UR15, PT, P5 ;  /* 0x0000000fff007c0c */ /* 0x000fda000bfa5350 */
[----:B------:R-:W-:Y:S05]  /*4780*/  @P5 BRA `(.L_x_26477) ;  /* 0x0000000000085947 */ /* 0x000fea0003800000 */
[----:B------:R-:W-:Y:S05]  /*4790*/  @P1 BRA `(.L_x_26478) ;  /* 0x0000000000141947 */ /* 0x000fea0003800000 */
[----:B------:R-:W-:Y:S05]  /*47a0*/  BRA `(.L_x_26479) ;  /* 0x0000000000147947 */ /* 0x000fea0003800000 */
.L_x_26477:
[----:B-----5:R-:W-:Y:S01]  /*47b0*/  FADD.FTZ R90, R58, R90 ;  /* 0x0000005a3a5a7221 */ /* 0x020fe20000010000 */
[----:B------:R-:W-:Y:S06]  /*47c0*/  BRA `(.L_x_26478) ;  /* 0x0000000000087947 */ /* 0x000fec0003800000 */
.L_x_26476:
[----:B-----5:R-:W-:-:S04]  /*47d0*/  FADD.FTZ R90, R50, R90 ;  /* 0x0000005a325a7221 */ /* 0x020fc80000010000 */
[----:B------:R-:W-:-:S07]  /*47e0*/  @P3 FADD.FTZ R90, R58, R90 ;  /* 0x0000005a3a5a3221 */ /* 0x000fce0000010000 */
.L_x_26478:
[----:B-----5:R-:W-:-:S07]  /*47f0*/  MOV R62, R90 ;  /* 0x0000005a003e7202 */ /* 0x020fce0000000f00 */
.L_x_26479:
[----:B------:R-:W-:Y:S05]  /*4800*/  @P4 BRA `(.L_x_26480) ;  /* 0x00000000001c4947 */ /* 0x000fea0003800000 */
[----:B------:R-:W-:-:S04]  /*4810*/  ISETP.NE.U32.AND P3, PT, RZ, UR14, PT ;  /* 0x0000000eff007c0c */ /* 0x000fc8000bf65070 */
[----:B------:R-:W-:-:S13]  /*4820*/  ISETP.NE.AND.EX P3, PT, RZ, UR15, PT, P3 ;  /* 0x0000000fff007c0c */ /* 0x000fda000bf65330 */
[----:B------:R-:W-:Y:S05]  /*4830*/  @P3 BRA `(.L_x_26481) ;  /* 0x0000000000083947 */ /* 0x000fea0003800000 */
[----:B------:R-:W-:Y:S05]  /*4840*/  @P1 BRA `(.L_x_26482) ;  /* 0x0000000000141947 */ /* 0x000fea0003800000 */
[----:B------:R-:W-:Y:S05]  /*4850*/  BRA `(.L_x_26483) ;  /* 0x0000000000147947 */ /* 0x000fea0003800000 */
.L_x_26481:
[----:B-----5:R-:W-:Y:S01]  /*4860*/  FADD.FTZ R91, R59, R91 ;  /* 0x0000005b3b5b7221 */ /* 0x020fe20000010000 */
[----:B------:R-:W-:Y:S06]  /*4870*/  BRA `(.L_x_26482) ;  /* 0x0000000000087947 */ /* 0x000fec0003800000 */
.L_x_26480:
[----:B-----5:R-:W-:-:S04]  /*4880*/  FADD.FTZ R91, R51, R91 ;  /* 0x0000005b335b7221 */ /* 0x020fc80000010000 */
[----:B------:R-:W-:-:S07]  /*4890*/  @P3 FADD.FTZ R91, R59, R91 ;  /* 0x0000005b3b5b3221 */ /* 0x000fce0000010000 */
.L_x_26482:
[----:B-----5:R-:W-:-:S07]  /*48a0*/  MOV R63, R91 ;  /* 0x0000005b003f7202 */ /* 0x020fce0000000f00 */
.L_x_26483:
[----:B------:R-:W0:Y:S02]  /*48b0*/  @P1 LDC.64 R100, c[0x0][0x238] ;  /* 0x00008e00ff641b82 */ /* 0x000e240000000a00 */
[----:B0-----:R-:W-:-:S04]  /*48c0*/  @P1 LEA R100, P3, R103, R100, 0x4 ;  /* 0x0000006467641211 */ /* 0x001fc800078620ff */
[C---:B------:R-:W-:Y:S02]  /*48d0*/  @P1 LEA.HI.X R101, R103.reuse, R101, RZ, 0x4, P3 ;  /* 0x0000006567651211 */ /* 0x040fe400018f24ff */
[----:B------:R-:W-:-:S03]  /*48e0*/  IADD3 R103, R103, 0x80, RZ ;  /* 0x0000008067677810 */ /* 0x000fc60007ffe0ff */
[----:B------:R0:W-:Y:S04]  /*48f0*/  @P1 STG.E.128 desc[UR4][R100.64], R60 ;  /* 0x0000003c64001986 */ /* 0x0001e8000c101d04 */
.L_x_26467:
[----:B------:R-:W-:Y:S05]  /*4900*/  BSYNC B0 ;  /* 0x0000000000007941 */ /* 0x000fea0003800000 */
.L_x_26466:
        /* <DEDUP_REMOVED lines=24> */
.L_x_26487:
[----:B-----5:R-:W-:Y:S01]  /*4a90*/  FADD.FTZ R92, R56, R92 ;  /* 0x0000005c385c7221 */ /* 0x020fe20000010000 */
[----:B------:R-:W-:Y:S06]  /*4aa0*/  BRA `(.L_x_26488) ;  /* 0x0000000000087947 */ /* 0x000fec0003800000 */
.L_x_26486:
[----:B-----5:R-:W-:-:S04]  /*4ab0*/  FADD.FTZ R92, R48, R92 ;  /* 0x0000005c305c7221 */ /* 0x020fc80000010000 */
[----:B------:R-:W-:-:S07]  /*4ac0*/  @P3 FADD.FTZ R92, R56, R92 ;  /* 0x0000005c385c3221 */ /* 0x000fce0000010000 */
.L_x_26488:
[----:B-----5:R-:W-:-:S07]  /*4ad0*/  MOV R60, R92 ;  /* 0x0000005c003c7202 */ /* 0x020fce0000000f00 */
.L_x_26489:
[----:B------:R-:W-:Y:S05]  /*4ae0*/  @P4 BRA `(.L_x_26490) ;  /* 0x00000000001c4947 */ /* 0x000fea0003800000 */
[----:B------:R-:W-:-:S04]  /*4af0*/  ISETP.NE.U32.AND P5, PT, RZ, UR14, PT ;  /* 0x0000000eff007c0c */ /* 0x000fc8000bfa5070 */
[----:B------:R-:W-:-:S13]  /*4b00*/  ISETP.NE.AND.EX P5, PT, RZ, UR15, PT, P5 ;  /* 0x0000000fff007c0c */ /* 0x000fda000bfa5350 */
[----:B------:R-:W-:Y:S05]  /*4b10*/  @P5 BRA `(.L_x_26491) ;  /* 0x0000000000085947 */ /* 0x000fea0003800000 */
[----:B------:R-:W-:Y:S05]  /*4b20*/  @P1 BRA `(.L_x_26492) ;  /* 0x0000000000141947 */ /* 0x000fea0003800000 */
[----:B------:R-:W-:Y:S05]  /*4b30*/  BRA `(.L_x_26493) ;  /* 0x0000000000147947 */ /* 0x000fea0003800000 */
.L_x_26491:
[----:B-----5:R-:W-:Y:S01]  /*4b40*/  FADD.FTZ R93, R57, R93 ;  /* 0x0000005d395d7221 */ /* 0x020fe20000010000 */
[----:B------:R-:W-:Y:S06]  /*4b50*/  BRA `(.L_x_26492) ;  /* 0x0000000000087947 */ /* 0x000fec0003800000 */
.L_x_26490:
[----:B-----5:R-:W-:-:S04]  /*4b60*/  FADD.FTZ R93, R49, R93 ;  /* 0x0000005d315d7221 */ /* 0x020fc80000010000 */
[----:B------:R-:W-:-:S07]  /*4b70*/  @P3 FADD.FTZ R93, R57, R93 ;  /* 0x0000005d395d3221 */ /* 0x000fce0000010000 */
.L_x_26492:
[----:B-----5:R-:W-:-:S07]  /*4b80*/  MOV R61, R93 ;  /* 0x0000005d003d7202 */ /* 0x020fce0000000f00 */
.L_x_26493:
[----:B------:R-:W-:Y:S05]  /*4b90*/  @P4 BRA `(.L_x_26494) ;  /* 0x00000000001c4947 */ /* 0x000fea0003800000 */
[----:B------:R-:W-:-:S04]  /*4ba0*/  ISETP.NE.U32.AND P5, PT, RZ, UR14, PT ;  /* 0x0000000eff007c0c */ /* 0x000fc8000bfa5070 */
[----:B------:R-:W-:-:S13]  /*4bb0*/  ISETP.NE.AND.EX P5, PT, RZ, UR15, PT, P5 ;  /* 0x0000000fff007c0c */ /* 0x000fda000bfa5350 */
[----:B------:R-:W-:Y:S05]  /*4bc0*/  @P5 BRA `(.L_x_26495) ;  /* 0x0000000000085947 */ /* 0x000fea0003800000 */
[----:B------:R-:W-:Y:S05]  /*4bd0*/  @P1 BRA `(.L_x_26496) ;  /* 0x0000000000141947 */ /* 0x000fea0003800000 */
[----:B------:R-:W-:Y:S05]  /*4be0*/  BRA `(.L_x_26497) ;  /* 0x0000000000147947 */ /* 0x000fea0003800000 */
.L_x_26495:
[----:B-----5:R-:W-:Y:S01]  /*4bf0*/  FADD.FTZ R94, R58, R94 ;  /* 0x0000005e3a5e7221 */ /* 0x020fe20000010000 */
[----:B------:R-:W-:Y:S06]  /*4c00*/  BRA `(.L_x_26496) ;  /* 0x0000000000087947 */ /* 0x000fec0003800000 */
.L_x_26494:
[----:B-----5:R-:W-:-:S04]  /*4c10*/  FADD.FTZ R94, R50, R94 ;  /* 0x0000005e325e7221 */ /* 0x020fc80000010000 */
[----:B------:R-:W-:-:S07]  /*4c20*/  @P3 FADD.FTZ R94, R58, R94 ;  /* 0x0000005e3a5e3221 */ /* 0x000fce0000010000 */
.L_x_26496:
[----:B-----5:R-:W-:-:S07]  /*4c30*/  MOV R62, R94 ;  /* 0x0000005e003e7202 */ /* 0x020fce0000000f00 */
.L_x_26497:
[----:B------:R-:W-:Y:S05]  /*4c40*/  @P4 BRA `(.L_x_26498) ;  /* 0x00000000001c4947 */ /* 0x000fea0003800000 */
[----:B------:R-:W-:-:S04]  /*4c50*/  ISETP.NE.U32.AND P3, PT, RZ, UR14, PT ;  /* 0x0000000eff007c0c */ /* 0x000fc8000bf65070 */
[----:B------:R-:W-:-:S13]  /*4c60*/  ISETP.NE.AND.EX P3, PT, RZ, UR15, PT, P3 ;  /* 0x0000000fff007c0c */ /* 0x000fda000bf65330 */
[----:B------:R-:W-:Y:S05]  /*4c70*/  @P3 BRA `(.L_x_26499) ;  /* 0x0000000000083947 */ /* 0x000fea0003800000 */
[----:B------:R-:W-:Y:S05]  /*4c80*/  @P1 BRA `(.L_x_26500) ;  /* 0x0000000000141947 */ /* 0x000fea0003800000 */
[----:B------:R-:W-:Y:S05]  /*4c90*/  BRA `(.L_x_26501) ;  /* 0x0000000000147947 */ /* 0x000fea0003800000 */
.L_x_26499:
[----:B-----5:R-:W-:Y:S01]  /*4ca0*/  FADD.FTZ R95, R59, R95 ;  /* 0x0000005f3b5f7221 */ /* 0x020fe20000010000 */
[----:B------:R-:W-:Y:S06]  /*4cb0*/  BRA `(.L_x_26500) ;  /* 0x0000000000087947 */ /* 0x000fec0003800000 */
.L_x_26498:
[----:B-----5:R-:W-:-:S04]  /*4cc0*/  FADD.FTZ R95, R51, R95 ;  /* 0x0000005f335f7221 */ /* 0x020fc80000010000 */
[----:B------:R-:W-:-:S07]  /*4cd0*/  @P3 FADD.FTZ R95, R59, R95 ;  /* 0x0000005f3b5f3221 */ /* 0x000fce0000010000 */
.L_x_26500:
[----:B-----5:R-:W-:-:S07]  /*4ce0*/  MOV R63, R95 ;  /* 0x0000005f003f7202 */ /* 0x020fce0000000f00 */
.L_x_26501:
[----:B------:R-:W0:Y:S02]  /*4cf0*/  @P1 LDC.64 R100, c[0x0][0x238] ;  /* 0x00008e00ff641b82 */ /* 0x000e240000000a00 */
[----:B0-----:R-:W-:-:S04]  /*4d00*/  @P1 LEA R100, P3, R103, R100, 0x4 ;  /* 0x0000006467641211 */ /* 0x001fc800078620ff */
[C---:B------:R-:W-:Y:S02]  /*4d10*/  @P1 LEA.HI.X R101, R103.reuse, R101, RZ, 0x4, P3 ;  /* 0x0000006567651211 */ /* 0x040fe400018f24ff */
[----:B------:R-:W-:-:S03]  /*4d20*/  IADD3 R103, R103, 0x80, RZ ;  /* 0x0000008067677810 */ /* 0x000fc60007ffe0ff */
[----:B------:R0:W-:Y:S04]  /*4d30*/  @P1 STG.E.128 desc[UR4][R100.64], R60 ;  /* 0x0000003c64001986 */ /* 0x0001e8000c101d04 */
.L_x_26485:
[----:B------:R-:W-:Y:S05]  /*4d40*/  BSYNC B0 ;  /* 0x0000000000007941 */ /* 0x000fea0003800000 */
.L_x_26484:
        /* <DEDUP_REMOVED lines=24> */
.L_x_26505:
[----:B-----5:R-:W-:Y:S01]  /*4ed0*/  FADD.FTZ R96, R56, R96 ;  /* 0x0000006038607221 */ /* 0x020fe20000010000 */
[----:B------:R-:W-:Y:S06]  /*4ee0*/  BRA `(.L_x_26506) ;  /* 0x0000000000087947 */ /* 0x000fec0003800000 */
.L_x_26504:
[----:B-----5:R-:W-:-:S04]  /*4ef0*/  FADD.FTZ R96, R48, R96 ;  /* 0x0000006030607221 */ /* 0x020fc80000010000 */
[----:B------:R-:W-:-:S07]  /*4f00*/  @P3 FADD.FTZ R96, R56, R96 ;  /* 0x0000006038603221 */ /* 0x000fce0000010000 */
.L_x_26506:
[----:B-----5:R-:W-:-:S07]  /*4f10*/  MOV R60, R96 ;  /* 0x00000060003c7202 */ /* 0x020fce0000000f00 */
.L_x_26507:
[----:B------:R-:W-:Y:S05]  /*4f20*/  @P4 BRA `(.L_x_26508) ;  /* 0x00000000001c4947 */ /* 0x000fea0003800000 */
[----:B------:R-:W-:-:S04]  /*4f30*/  ISETP.NE.U32.AND P5, PT, RZ, UR14, PT ;  /* 0x0000000eff007c0c */ /* 0x000fc8000bfa5070 */
[----:B------:R-:W-:-:S13]  /*4f40*/  ISETP.NE.AND.EX P5, PT, RZ, UR15, PT, P5 ;  /* 0x0000000fff007c0c */ /* 0x000fda000bfa5350 */
[----:B------:R-:W-:Y:S05]  /*4f50*/  @P5 BRA `(.L_x_26509) ;  /* 0x0000000000085947 */ /* 0x000fea0003800000 */
[----:B------:R-:W-:Y:S05]  /*4f60*/  @P1 BRA `(.L_x_26510) ;  /* 0x0000000000141947 */ /* 0x000fea0003800000 */
[----:B------:R-:W-:Y:S05]  /*4f70*/  BRA `(.L_x_26511) ;  /* 0x0000000000147947 */ /* 0x000fea0003800000 */
.L_x_26509:
[----:B-----5:R-:W-:Y:S01]  /*4f80*/  FADD.FTZ R97, R57, R97 ;  /* 0x0000006139617221 */ /* 0x020fe20000010000 */
[----:B------:R-:W-:Y:S06]  /*4f90*/  BRA `(.L_x_26510) ;  /* 0x0000000000087947 */ /* 0x000fec0003800000 */
.L_x_26508:
[----:B-----5:R-:W-:-:S04]  /*4fa0*/  FADD.FTZ R97, R49, R97 ;  /* 0x0000006131617221 */ /* 0x020fc80000010000 */
[----:B------:R-:W-:-:S07]  /*4fb0*/  @P3 FADD.FTZ R97, R57, R97 ;  /* 0x0000006139613221 */ /* 0x000fce0000010000 */
.L_x_26510:
[----:B-----5:R-:W-:-:S07]  /*4fc0*/  MOV R61, R97 ;  /* 0x00000061003d7202 */ /* 0x020fce0000000f00 */
.L_x_26511:
[----:B------:R-:W-:Y:S05]  /*4fd0*/  @P4 BRA `(.L_x_26512) ;  /* 0x00000000001c4947 */ /* 0x000fea0003800000 */
[----:B------:R-:W-:-:S04]  /*4fe0*/  ISETP.NE.U32.AND P5, PT, RZ, UR14, PT ;  /* 0x0000000eff007c0c */ /* 0x000fc8000bfa5070 */
[----:B------:R-:W-:-:S13]  /*4ff0*/  ISETP.NE.AND.EX P5, PT, RZ, UR15, PT, P5 ;  /* 0x0000000fff007c0c */ /* 0x000fda000bfa5350 */
[----:B------:R-:W-:Y:S05]  /*5000*/  @P5 BRA `(.L_x_26513) ;  /* 0x0000000000085947 */ /* 0x000fea0003800000 */
[----:B------:R-:W-:Y:S05]  /*5010*/  @P1 BRA `(.L_x_26514) ;  /* 0x0000000000141947 */ /* 0x000fea0003800000 */
[----:B------:R-:W-:Y:S05]  /*5020*/  BRA `(.L_x_26515) ;  /* 0x0000000000147947 */ /* 0x000fea0003800000 */
.L_x_26513:
[----:B-----5:R-:W-:Y:S01]  /*5030*/  FADD.FTZ R98, R58, R98 ;  /* 0x000000623a627221 */ /* 0x020fe20000010000 */
[----:B------:R-:W-:Y:S06]  /*5040*/  BRA `(.L_x_26514) ;  /* 0x0000000000087947 */ /* 0x000fec0003800000 */
.L_x_26512:
[----:B-----5:R-:W-:-:S04]  /*5050*/  FADD.FTZ R98, R50, R98 ;  /* 0x0000006232627221 */ /* 0x020fc80000010000 */
[----:B------:R-:W-:-:S07]  /*5060*/  @P3 FADD.FTZ R98, R58, R98 ;  /* 0x000000623a623221 */ /* 0x000fce0000010000 */
.L_x_26514:
[----:B-----5:R-:W-:-:S07]  /*5070*/  MOV R62, R98 ;  /* 0x00000062003e7202 */ /* 0x020fce0000000f00 */
.L_x_26515:
[----:B------:R-:W-:Y:S05]  /*5080*/  @P4 BRA `(.L_x_26516) ;  /* 0x00000000001c4947 */ /* 0x000fea0003800000 */
[----:B------:R-:W-:-:S04]  /*5090*/  ISETP.NE.U32.AND P3, PT, RZ, UR14, PT ;  /* 0x0000000eff007c0c */ /* 0x000fc8000bf65070 */
[----:B------:R-:W-:-:S13]  /*50a0*/  ISETP.NE.AND.EX P3, PT, RZ, UR15, PT, P3 ;  /* 0x0000000fff007c0c */ /* 0x000fda000bf65330 */
[----:B------:R-:W-:Y:S05]  /*50b0*/  @P3 BRA `(.L_x_26517) ;  /* 0x0000000000083947 */ /* 0x000fea0003800000 */
[----:B------:R-:W-:Y:S05]  /*50c0*/  @P1 BRA `(.L_x_26518) ;  /* 0x0000000000141947 */ /* 0x000fea0003800000 */
[----:B------:R-:W-:Y:S05]  /*50d0*/  BRA `(.L_x_26519) ;  /* 0x0000000000147947 */ /* 0x000fea0003800000 */
.L_x_26517:
[----:B-----5:R-:W-:Y:S01]  /*50e0*/  FADD.FTZ R99, R59, R99 ;  /* 0x000000633b637221 */ /* 0x020fe20000010000 */
[----:B------:R-:W-:Y:S06]  /*50f0*/  BRA `(.L_x_26518) ;  /* 0x0000000000087947 */ /* 0x000fec0003800000 */
.L_x_26516:
[----:B-----5:R-:W-:-:S04]  /*5100*/  FADD.FTZ R99, R51, R99 ;  /* 0x0000006333637221 */ /* 0x020fc80000010000 */
[----:B------:R-:W-:-:S07]  /*5110*/  @P3 FADD.FTZ R99, R59, R99 ;  /* 0x000000633b633221 */ /* 0x000fce0000010000 */
.L_x_26518:
[----:B-----5:R-:W-:-:S07]  /*5120*/  MOV R63, R99 ;  /* 0x00000063003f7202 */ /* 0x020fce0000000f00 */
.L_x_26519:
[----:B------:R-:W0:Y:S02]  /*5130*/  @P1 LDC.64 R100, c[0x0][0x238] ;  /* 0x00008e00ff641b82 */ /* 0x000e240000000a00 */
[----:B0-----:R-:W-:-:S04]  /*5140*/  @P1 LEA R100, P3, R103, R100, 0x4 ;  /* 0x0000006467641211 */ /* 0x001fc800078620ff */
[----:B------:R-:W-:-:S05]  /*5150*/  @P1 LEA.HI.X R101, R103, R101, RZ, 0x4, P3 ;  /* 0x0000006567651211 */ /* 0x000fca00018f24ff */
[----:B------:R0:W-:Y:S04]  /*5160*/  @P1 STG.E.128 desc[UR4][R100.64], R60 ;  /* 0x0000003c64001986 */ /* 0x0001e8000c101d04 */
.L_x_26503:
[----:B------:R-:W-:Y:S05]  /*5170*/  BSYNC B0 ;  /* 0x0000000000007941 */ /* 0x000fea0003800000 */
.L_x_26502:
[----:B012345:R-:W-:Y:S01]  /*5180*/  FADD.FTZ R100, RZ, R52 ;  /* 0x00000034ff647221 */ /* 0x03ffe20000010000 */
[----:B------:R-:W-:Y:S01]  /*5190*/  ISETP.GT.U32.AND P3, PT, R225, 0xff, PT ;  /* 0x000000ffe100780c */ /* 0x000fe20003f64070 */
[----:B------:R-:W-:Y:S01]  /*51a0*/  UMOV UR6, 0xffffffff ;  /* 0xffffffff00067882 */ /* 0x000fe20000000000 */
[----:B------:R-:W-:Y:S01]  /*51b0*/  LOP3.LUT R227, R227, 0xffffffdf, RZ, 0xc0, !PT ;  /* 0xffffffdfe3e37812 */ /* 0x000fe200078ec0ff */
[----:B------:R-:W-:Y:S01]  /*51c0*/  FADD.FTZ R101, R53, R100 ;  /* 0x0000006435657221 */ /* 0x000fe20000010000 */
[----:B------:R-:W-:Y:S02]  /*51d0*/  ISETP.GT.U32.AND P4, PT, R225, 0x47f, PT ;  /* 0x0000047fe100780c */ /* 0x000fe40003f84070 */
[----:B------:R-:W-:Y:S01]  /*51e0*/  LOP3.LUT P5, RZ, R102, 0xff, RZ, 0xc0, !PT ;  /* 0x000000ff66ff7812 */ /* 0x000fe200078ac0ff */
[----:B------:R-:W-:Y:S01]  /*51f0*/  FADD.FTZ R100, R54, R101 ;  /* 0x0000006536647221 */ /* 0x000fe20000010000 */
[----:B------:R-:W-:Y:S02]  /*5200*/  SHF.R.U32.HI R104, RZ, 0x5, R220 ;  /* 0x00000005ff687819 */ /* 0x000fe400000116dc */
[----:B------:R-:W-:Y:S01]  /*5210*/  LOP3.LUT P6, RZ, R220, 0x1f, RZ, 0xc0, !PT ;  /* 0x0000001fdcff7812 */ /* 0x000fe200078cc0ff */
[----:B------:R-:W-:-:S02]  /*5220*/  FADD.FTZ R100, R55, R100 ;  /* 0x0000006437647221 */ /* 0x000fc40000010000 */
[----:B------:R-:W-:-:S03]  /*5230*/  @P3 LOP3.LUT R227, R227, 0x20, RZ, 0xfc, !PT ;  /* 0x00000020e3e33812 */ /* 0x000fc600078efcff */
[----:B------:R-:W-:Y:S02]  /*5240*/  FSEL R101, R100, RZ, P2 ;  /* 0x000000ff64657208 */ /* 0x000fe40001000000 */
[----:B------:R-:W-:-:S03]  /*5250*/  LOP3.LUT R227, R227, 0xffffffef, RZ, 0xc0, !PT ;  /* 0xffffffefe3e37812 */ /* 0x000fc600078ec0ff */
[----:B------:R-:W-:-:S04]  /*5260*/  FADD.FTZ R100, R64, R101 ;  /* 0x0000006540647221 */ /* 0x000fc80000010000 */
[----:B------:R-:W-:-:S04]  /*5270*/  FADD.FTZ R103, R65, R100 ;  /* 0x0000006441677221 */ /* 0x000fc80000010000 */
[----:B------:R-:W-:-:S04]  /*5280*/  FADD.FTZ R100, R66, R103 ;  /* 0x0000006742647221 */ /* 0x000fc80000010000 */
[----:B------:R-:W-:Y:S01]  /*5290*/  @P3 FADD.FTZ R101, R67, R100 ;  /* 0x0000006443653221 */ /* 0x000fe20000010000 */
[----:B------:R-:W-:-:S03]  /*52a0*/  ISETP.GT.U32.AND P3, PT, R225, 0x17f, PT ;  /* 0x0000017fe100780c */ /* 0x000fc60003f64070 */
[----:B------:R-:W-:-:S04]  /*52b0*/  FADD.FTZ R100, R68, R101 ;  /* 0x0000006544647221 */ /* 0x000fc80000010000 */
[----:B------:R-:W-:-:S04]  /*52c0*/  FADD.FTZ R103, R69, R100 ;  /* 0x0000006445677221 */ /* 0x000fc80000010000 */
[----:B------:R-:W-:Y:S02]  /*52d0*/  FADD.FTZ R100, R70, R103 ;  /* 0x0000006746647221 */ /* 0x000fe40000010000 */
[----:B------:R-:W-:Y:S02]  /*52e0*/  @P3 LOP3.LUT R227, R227, 0x10, RZ, 0xfc, !PT ;  /* 0x00000010e3e33812 */ /* 0x000fe400078efcff */
[----:B------:R-:W-:Y:S01]  /*52f0*/  @P3 FADD.FTZ R101, R71, R100 ;  /* 0x0000006447653221 */ /* 0x000fe20000010000 */
[----:B------:R-:W-:Y:S02]  /*5300*/  ISETP.GT.U32.AND P3, PT, R225, 0x1ff, PT ;  /* 0x000001ffe100780c */ /* 0x000fe40003f64070 */
[----:B------:R-:W-:Y:S01]  /*5310*/  LOP3.LUT R227, R227, 0xfffffff7, RZ, 0xc0, !PT ;  /* 0xfffffff7e3e37812 */ /* 0x000fe200078ec0ff */
        /* <DEDUP_REMOVED lines=28> */
[----:B------:R-:W-:-:S03]  /*54e0*/  FADD.FTZ R100, R88, R101 ;  /* 0x0000006558647221 */ /* 0x000fc60000010000 */
[----:B------:R-:W-:Y:S01]  /*54f0*/  @P5 LOP3.LUT R227, R227, 0x40, RZ, 0xfc, !PT ;  /* 0x00000040e3e35812 */ /* 0x000fe200078efcff */
[----:B------:R-:W-:-:S03]  /*5500*/  FADD.FTZ R103, R89, R100 ;  /* 0x0000006459677221 */ /* 0x000fc60000010000 */
[----:B------:R-:W-:Y:S01]  /*5510*/  LOP3.LUT R227, R227, 0xfffffeff, RZ, 0xc0, !PT ;  /* 0xfffffeffe3e37812 */ /* 0x000fe200078ec0ff */
[----:B------:R-:W-:-:S03]  /*5520*/  FADD.FTZ R100, R90, R103 ;  /* 0x000000675a647221 */ /* 0x000fc60000010000 */
[----:B------:R-:W-:Y:S01]  /*5530*/  @P6 LOP3.LUT R227, R227, 0x100, RZ, 0xfc, !PT ;  /* 0x00000100e3e36812 */ /* 0x000fe200078efcff */
[----:B------:R-:W-:-:S04]  /*5540*/  @P3 FADD.FTZ R101, R91, R100 ;  /* 0x000000645b653221 */ /* 0x000fc80000010000 */
[----:B------:R-:W-:-:S04]  /*5550*/  FADD.FTZ R100, R92, R101 ;  /* 0x000000655c647221 */ /* 0x000fc80000010000 */
[----:B------:R-:W-:-:S04]  /*5560*/  FADD.FTZ R103, R93, R100 ;  /* 0x000000645d677221 */ /* 0x000fc80000010000 */
[----:B------:R-:W-:Y:S01]  /*5570*/  FADD.FTZ R100, R94, R103 ;  /* 0x000000675e647221 */ /* 0x000fe20000010000 */
[----:B------:R-:W-:-:S03]  /*5580*/  LOP3.LUT R103, R104, 0x7fffffc, RZ, 0xc0, !PT ;  /* 0x07fffffc68677812 */ /* 0x000fc600078ec0ff */
[----:B------:R-:W-:Y:S01]  /*5590*/  @P4 FADD.FTZ R101, R95, R100 ;  /* 0x000000645f654221 */ /* 0x000fe20000010000 */
[----:B------:R-:W-:Y:S02]  /*55a0*/  @!P5 IADD3 R103, R103, 0x4, RZ ;  /* 0x000000046767d810 */ /* 0x000fe40007ffe0ff */
[----:B------:R-:W-:Y:S01]  /*55b0*/  ISETP.GT.U32.AND P5, PT, R225, 0x4ff, PT ;  /* 0x000004ffe100780c */ /* 0x000fe20003fa4070 */
[----:B------:R-:W-:-:S04]  /*55c0*/  FADD.FTZ R100, R96, R101 ;  /* 0x0000006560647221 */ /* 0x000fc80000010000 */
[----:B------:R-:W-:-:S04]  /*55d0*/  FADD.FTZ R105, R97, R100 ;  /* 0x0000006461697221 */ /* 0x000fc80000010000 */
[----:B------:R-:W-:-:S04]  /*55e0*/  FADD.FTZ R100, R98, R105 ;  /* 0x0000006962647221 */ /* 0x000fc80000010000 */
[----:B------:R-:W-:Y:S01]  /*55f0*/  @P5 FADD.FTZ R101, R99, R100 ;  /* 0x0000006463655221 */ /* 0x000fe20000010000 */
[----:B------:R-:W-:Y:S06]  /*5600*/  BRA.DIV UR6, `(.L_x_26520) ;  /* 0x0000001e06347947 */ /* 0x000fec000b800000 */
[----:B------:R-:W0:Y:S01]  /*5610*/  SHFL.BFLY PT, R100, R101, 0x1, 0x1f ;  /* 0x0c201f0065647f89 */ /* 0x000e2200000e0000 */
[----:B------:R-:W-:Y:S01]  /*5620*/  ISETP.GT.U32.AND P6, PT, R225, 0xff, PT ;  /* 0x000000ffe100780c */ /* 0x000fe20003fc4070 */
        /* <DEDUP_REMOVED lines=27> */
[----:B------:R-:W-:Y:S01]  /*57e0*/  @P6 FFMA.FTZ R101, R105, R105, R102 ;  /* 0x0000006969656223 */ /* 0x000fe20000010066 */
[--C-:B------:R-:W-:Y:S01]  /*57f0*/  FADD.FTZ R102, R68, -R100.reuse ;  /* 0x8000006444667221 */ /* 0x100fe20000010000 */
[----:B------:R-:W-:Y:S01]  /*5800*/  ISETP.GT.U32.AND P6, PT, R225, 0x17f, PT ;  /* 0x0000017fe100780c */ /* 0x000fe20003fc4070 */
[----:B------:R-:W-:Y:S02]  /*5810*/  FADD.FTZ R105, R69, -R100 ;  /* 0x8000006445697221 */ /* 0x000fe40000010000 */
        /* <DEDUP_REMOVED lines=74> */
.L_x_26552:
        /* <DEDUP_REMOVED lines=23> */
[----:B------:R-:W-:Y:S02]  /*5e30*/  LOP3.LUT P3, RZ, R104, 0x1f, R220, 0xf8, !PT ;  /* 0x0000001f68ff7812 */ /* 0x000fe4000786f8dc */
[-C--:B------:R-:W-:Y:S01]  /*5e40*/  I2FP.F32.S32 R231, R103.reuse ;  /* 0x0000006700e77245 */ /* 0x080fe20000201400 */
[----:B------:R-:W1:Y:S02]  /*5e50*/  SHFL.DOWN PT, R106, R103, 0x2, 0x1f ;  /* 0x08401f00676a7f89 */ /* 0x000e6400000e0000 */
[----:B-1----:R-:W-:Y:S02]  /*5e60*/  IADD3 R229, R106, R103, RZ ;  /* 0x000000676ae57210 */ /* 0x002fe40007ffe0ff */
[----:B------:R-:W-:-:S02]  /*5e70*/  I2FP.F32.S32 R232, R106 ;  /* 0x0000006a00e87245 */ /* 0x000fc40000201400 */
[----:B------:R-:W-:Y:S01]  /*5e80*/  I2FP.F32.S32 R102, R229 ;  /* 0x000000e500667245 */ /* 0x000fe20000201400 */
[----:B------:R-:W1:Y:S03]  /*5e90*/  SHFL.DOWN PT, R236, R229, 0x1, 0x1f ;  /* 0x08201f00e5ec7f89 */ /* 0x000e6600000e0000 */
[----:B------:R-:W2:Y:S01]  /*5ea0*/  MUFU.RCP R230, R102 ;  /* 0x0000006600e67308 */ /* 0x000ea20000001000 */
[----:B0-----:R-:W0:Y:S04]  /*5eb0*/  SHFL.DOWN PT, R107, R100, 0x2, 0x1f ;  /* 0x08401f00646b7f89 */ /* 0x001e2800000e0000 */
[----:B------:R-:W3:Y:S01]  /*5ec0*/  SHFL.DOWN PT, R106, R101, 0x2, 0x1f ;  /* 0x08401f00656a7f89 */ /* 0x000ee200000e0000 */
[----:B-1----:R-:W-:-:S02]  /*5ed0*/  IADD3 R103, R229, R236, RZ ;  /* 0x000000ece5677210 */ /* 0x002fc40007ffe0ff */
[----:B------:R-:W-:Y:S01]  /*5ee0*/  I2FP.F32.S32 R236, R236 ;  /* 0x000000ec00ec7245 */ /* 0x000fe20000201400 */
[----:B------:R-:W1:Y:S01]  /*5ef0*/  LDC R229, c[0x0][0x2d8] ;  /* 0x0000b600ffe57b82 */ /* 0x000e620000000800 */
[----:B0-----:R-:W-:-:S04]  /*5f00*/  FMUL.FTZ R234, R107, R232 ;  /* 0x000000e86bea7220 */ /* 0x001fc80000410000 */
[----:B------:R-:W-:Y:S01]  /*5f10*/  FFMA.FTZ R105, R231, R100, R234 ;  /* 0x00000064e7697223 */ /* 0x000fe200000100ea */
[----:B------:R-:W-:Y:S01]  /*5f20*/  FADD.FTZ R100, -R107, R100 ;  /* 0x000000646b647221 */ /* 0x000fe20000010100 */
[----:B------:R-:W-:Y:S01]  /*5f30*/  I2FP.F32.S32 R107, R103 ;  /* 0x00000067006b7245 */ /* 0x000fe20000201400 */
[----:B---3--:R-:W-:Y:S01]  /*5f40*/  FADD.FTZ R103, R106, R101 ;  /* 0x000000656a677221 */ /* 0x008fe20000010000 */
[----:B--2---:R-:W-:Y:S01]  /*5f50*/  FMUL.FTZ R105, R230, R105 ;  /* 0x00000069e6697220 */ /* 0x004fe20000410000 */
[----:B------:R-:W-:-:S03]  /*5f60*/  FMUL.FTZ R100, R100, R100 ;  /* 0x0000006464647220 */ /* 0x000fc60000410000 */
[----:B------:R-:W0:Y:S01]  /*5f70*/  MUFU.RCP R107, R107 ;  /* 0x0000006b006b7308 */ /* 0x000e220000001000 */
[----:B------:R-:W2:Y:S01]  /*5f80*/  SHFL.DOWN PT, R234, R105, 0x1, 0x1f ;  /* 0x08201f0069ea7f89 */ /* 0x000ea200000e0000 */
[----:B------:R-:W-:-:S04]  /*5f90*/  FMUL.FTZ R100, R100, R231 ;  /* 0x000000e764647220 */ /* 0x000fc80000410000 */
[----:B------:R-:W-:-:S04]  /*5fa0*/  FMUL.FTZ R100, R100, R232 ;  /* 0x000000e864647220 */ /* 0x000fc80000410000 */
[----:B------:R-:W-:-:S05]  /*5fb0*/  FFMA.FTZ R100, R230, R100, R103 ;  /* 0x00000064e6647223 */ /* 0x000fca0000010067 */
[----:B------:R-:W3:Y:S01]  /*5fc0*/  SHFL.DOWN PT, R101, R100, 0x1, 0x1f ;  /* 0x08201f0064657f89 */ /* 0x000ee200000e0000 */
[----:B--2---:R-:W-:-:S04]  /*5fd0*/  FMUL.FTZ R103, R234, R236 ;  /* 0x000000ecea677220 */ /* 0x004fc80000410000 */
[----:B------:R-:W-:Y:S01]  /*5fe0*/  FFMA.FTZ R106, R102, R105, R103 ;  /* 0x00000069666a7223 */ /* 0x000fe20000010067 */
[----:B------:R-:W-:-:S03]  /*5ff0*/  FADD.FTZ R105, R105, -R234 ;  /* 0x800000ea69697221 */ /* 0x000fc60000010000 */
[----:B0-----:R-:W-:Y:S01]  /*6000*/  FMUL.FTZ R106, R107, R106 ;  /* 0x0000006a6b6a7220 */ /* 0x001fe20000410000 */
[----:B------:R-:W-:-:S04]  /*6010*/  FMUL.FTZ R105, R105, R105 ;  /* 0x0000006969697220 */ /* 0x000fc80000410000 */
[----:B------:R-:W-:Y:S01]  /*6020*/  FMUL.FTZ R105, R102, R105 ;  /* 0x0000006966697220 */ /* 0x000fe20000410000 */
[----:B---3--:R-:W-:Y:S01]  /*6030*/  FADD.FTZ R102, R100, R101 ;  /* 0x0000006564667221 */ /* 0x008fe20000010000 */
[----:B------:R-:W0:Y:S01]  /*6040*/  SHFL.IDX PT, R230, R106, RZ, 0x1f ;  /* 0x00001fff6ae67589 */ /* 0x000e2200000e0000 */
[----:B------:R-:W2:Y:S01]  /*6050*/  @!P3 LDC.64 R100, c[0x0][0x258] ;  /* 0x00009600ff64bb82 */ /* 0x000ea20000000a00 */
[----:B------:R-:W-:-:S04]  /*6060*/  FMUL.FTZ R105, R105, R236 ;  /* 0x000000ec69697220 */ /* 0x000fc80000410000 */
[----:B------:R-:W-:-:S03]  /*6070*/  FFMA.FTZ R105, R107, R105, R102 ;  /* 0x000000696b697223 */ /* 0x000fc60000010066 */
[----:B------:R-:W3:Y:S02]  /*6080*/  @!P3 LDC.64 R102, c[0x0][0x250] ;  /* 0x00009400ff66bb82 */ /* 0x000ee40000000a00 */
[----:B------:R-:W1:Y:S01]  /*6090*/  SHFL.IDX PT, R232, R105, RZ, 0x1f ;  /* 0x00001fff69e87589 */ /* 0x000e6200000e0000 */
[----:B0-----:R-:W-:Y:S01]  /*60a0*/  FMUL.FTZ R107, R230, R230 ;  /* 0x000000e6e66b7220 */ /* 0x001fe20000410000 */
[----:B--2---:R-:W-:-:S04]  /*60b0*/  @!P3 IMAD.WIDE R100, R224, 0x4, R100 ;  /* 0x00000004e064b825 */ /* 0x004fc800078e0264 */
[----:B------:R-:W-:Y:S01]  /*60c0*/  FSEL R107, R107, RZ, P0 ;  /* 0x000000ff6b6b7208 */ /* 0x000fe20000000000 */
[----:B---3--:R-:W-:-:S04]  /*60d0*/  @!P3 IMAD.WIDE R102, R224, 0x4, R102 ;  /* 0x00000004e066b825 */ /* 0x008fc800078e0266 */
[----:B-1----:R-:W-:Y:S01]  /*60e0*/  FFMA.FTZ R104, R232, UR7, R229 ;  /* 0x00000007e8687c23 */ /* 0x002fe200080100e5 */
[----:B------:R0:W-:Y:S03]  /*60f0*/  @!P3 STG.E desc[UR4][R102.64], R230 ;  /* 0x000000e66600b986 */ /* 0x0001e6000c101904 */
[----:B------:R-:W-:-:S04]  /*6100*/  FADD.FTZ R104, R104, R107 ;  /* 0x0000006b68687221 */ /* 0x000fc80000010000 */
[----:B------:R-:W1:Y:S02]  /*6110*/  MUFU.RSQ R229, R104 ;  /* 0x0000006800e57308 */ /* 0x000e640000001400 */
[----:B-1----:R0:W-:Y:S01]  /*6120*/  @!P3 STG.E desc[UR4][R100.64], R229 ;  /* 0x000000e56400b986 */ /* 0x0021e2000c101904 */
[----:B------:R-:W-:Y:S05]  /*6130*/  @!P2 BRA `(.L_x_26522) ;  /* 0x000000000060a947 */ /* 0x000fea0003800000 */
[----:B------:R-:W1:Y:S01]  /*6140*/  LDC.64 R234, c[0x0][0x2b8] ;  /* 0x0000ae00ffea7b82 */ /* 0x000e620000000a00 */
[----:B0-----:R-:W-:-:S05]  /*6150*/  FSEL R100, R230, RZ, !P0 ;  /* 0x000000ffe6647208 */ /* 0x001fca0004000000 */
[--C-:B------:R-:W-:Y:S01]  /*6160*/  FADD.FTZ R102, R52, -R100.reuse ;  /* 0x8000006434667221 */ /* 0x100fe20000010000 */
[--C-:B------:R-:W-:Y:S01]  /*6170*/  FADD.FTZ R106, R53, -R100.reuse ;  /* 0x80000064356a7221 */ /* 0x100fe20000010000 */
[----:B------:R-:W0:Y:S01]  /*6180*/  LDC.64 R232, c[0x0][0x2c0] ;  /* 0x0000b000ffe87b82 */ /* 0x000e220000000a00 */
[--C-:B------:R-:W-:Y:S01]  /*6190*/  FADD.FTZ R104, R55, -R100.reuse ;  /* 0x8000006437687221 */ /* 0x100fe20000010000 */
[----:B------:R-:W-:Y:S01]  /*61a0*/  FADD.FTZ R100, R54, -R100 ;  /* 0x8000006436647221 */ /* 0x000fe20000010000 */
[C---:B------:R-:W-:Y:S02]  /*61b0*/  FMUL.FTZ R105, R229.reuse, R106 ;  /* 0x0000006ae5697220 */ /* 0x040fe40000410000 */
[C---:B------:R-:W-:Y:S01]  /*61c0*/  FMUL.FTZ R107, R229.reuse, R104 ;  /* 0x00000068e56b7220 */ /* 0x040fe20000410000 */
[C---:B------:R-:W-:Y:S01]  /*61d0*/  FMUL.FTZ R100, R229.reuse, R100 ;  /* 0x00000064e5647220 */ /* 0x040fe20000410000 */
[----:B------:R-:W-:Y:S01]  /*61e0*/  FMUL.FTZ R104, R229, R102 ;  /* 0x00000066e5687220 */ /* 0x000fe20000410000 */
[----:B------:R-:W-:Y:S01]  /*61f0*/  FFMA.FTZ R101, R217, R105, R214 ;  /* 0x00000069d9657223 */ /* 0x000fe200000100d6 */
[-C--:B------:R-:W-:Y:S01]  /*6200*/  FFMA.FTZ R103, R209, R107.reuse, R206 ;  /* 0x0000006bd1677223 */ /* 0x080fe200000100ce */
[-C--:B------:R-:W-:Y:S01]  /*6210*/  FFMA.FTZ R102, R213, R100.reuse, R210 ;  /* 0x00000064d5667223 */ /* 0x080fe200000100d2 */
[----:B------:R-:W-:Y:S01]  /*6220*/  FFMA.FTZ R106, R211, R100, R208 ;  /* 0x00000064d36a7223 */ /* 0x000fe200000100d0 */
[-C--:B------:R-:W-:Y:S01]  /*6230*/  FFMA.FTZ R100, R221, R104.reuse, R218 ;  /* 0x00000068dd647223 */ /* 0x080fe200000100da */
[----:B------:R-:W-:Y:S01]  /*6240*/  FFMA.FTZ R107, R207, R107, R204 ;  /* 0x0000006bcf6b7223 */ /* 0x000fe200000100cc */
[----:B------:R-:W-:Y:S01]  /*6250*/  FFMA.FTZ R105, R215, R105, R212 ;  /* 0x00000069d7697223 */ /* 0x000fe200000100d4 */
[----:B------:R-:W-:Y:S01]  /*6260*/  FFMA.FTZ R104, R219, R104, R216 ;  /* 0x00000068db687223 */ /* 0x000fe200000100d8 */
[----:B-1----:R-:W-:-:S05]  /*6270*/  IMAD.WIDE.U32 R234, R228, 0x10, R234 ;  /* 0x00000010e4ea7825 */ /* 0x002fca00078e00ea */
[----:B------:R1:W-:Y:S01]  /*6280*/  STG.E.128 desc[UR4][R234.64], R100 ;  /* 0x00000064ea007986 */ /* 0x0003e2000c101d04 */
[C---:B0-----:R-:W-:Y:S01]  /*6290*/  IMAD.WIDE.U32 R232, R228.reuse, 0x10, R232 ;  /* 0x00000010e4e87825 */ /* 0x041fe200078e00e8 */
[----:B------:R-:W-:-:S04]  /*62a0*/  IADD3 R228, R228, 0x80, RZ ;  /* 0x00000080e4e47810 */ /* 0x000fc80007ffe0ff */
[----:B------:R1:W-:Y:S03]  /*62b0*/  STG.E.128 desc[UR4][R232.64], R104 ;  /* 0x00000068e8007986 */ /* 0x0003e6000c101d04 */
.L_x_26522:
[----:B------:R-:W-:Y:S05]  /*62c0*/  BSYNC B0 ;  /* 0x0000000000007941 */ /* 0x000fea0003800000 */
.L_x_26521:
[----:B------:R-:W-:Y:S01]  /*62d0*/  ISETP.GE.U32.AND P3, PT, R225, 0x100, PT ;  /* 0x00000100e100780c */ /* 0x000fe20003f66070 */
[----:B------:R-:W-:-:S12]  /*62e0*/  BSSY B0, `(.L_x_26523) ;  /* 0x000001a000007945 */ /* 0x000fd80003800000 */
[----:B------:R-:W-:Y:S05]  /*62f0*/  @!P3 BRA `(.L_x_26524) ;  /* 0x000000000060b947 */ /* 0x000fea0003800000 */
[----:B-1----:R-:W1:Y:S01]  /*6300*/  LDC.64 R234, c[0x0][0x2b8] ;  /* 0x0000ae00ffea7b82 */ /* 0x002e620000000a00 */
[----:B------:R-:W-:-:S05]  /*6310*/  FSEL R106, R230, RZ, !P0 ;  /* 0x000000ffe66a7208 */ /* 0x000fca0004000000 */
[--C-:B0-----:R-:W-:Y:S01]  /*6320*/  FADD.FTZ R100, R64, -R106.reuse ;  /* 0x8000006a40647221 */ /* 0x101fe20000010000 */
        /* <DEDUP_REMOVED lines=10> */
[----:B------:R-:W-:Y:S01]  /*63d0*/  FFMA.FTZ R100, R205, R104, R202 ;  /* 0x00000068cd647223 */ /* 0x000fe200000100ca */
[-C--:B------:R-:W-:Y:S01]  /*63e0*/  FFMA.FTZ R102, R197, R106.reuse, R194 ;  /* 0x0000006ac5667223 */ /* 0x080fe200000100c2 */
[----:B------:R-:W-:Y:S01]  /*63f0*/  FFMA.FTZ R107, R191, R107, R188 ;  /* 0x0000006bbf6b7223 */ /* 0x000fe200000100bc */
        /* <DEDUP_REMOVED lines=8> */
.L_x_26524:
[----:B------:R-:W-:Y:S05]  /*6480*/  BSYNC B0 ;  /* 0x0000000000007941 */ /* 0x000fea0003800000 */
.L_x_26523:
[----:B------:R-:W-:Y:S01]  /*6490*/  ISETP.GE.U32.AND P3, PT, R225, 0x180, PT ;  /* 0x00000180e100780c */ /* 0x000fe20003f66070 */
[----:B------:R-:W-:-:S12]  /*64a0*/  BSSY B0, `(.L_x_26525) ;  /* 0x000001a000007945 */ /* 0x000fd80003800000 */
[----:B------:R-:W-:Y:S05]  /*64b0*/  @!P3 BRA `(.L_x_26526) ;  /* 0x000000000060b947 */ /* 0x000fea0003800000 */
[----:B-12---:R-:W1:Y:S01]  /*64c0*/  LDC.64 R234, c[0x0][0x2b8] ;  /* 0x0000ae00ffea7b82 */ /* 0x006e620000000a00 */
        /* <DEDUP_REMOVED lines=23> */
.L_x_26526:
[----:B------:R-:W-:Y:S05]  /*6640*/  BSYNC B0 ;  /* 0x0000000000007941 */ /* 0x000fea0003800000 */
.L_x_26525:
[----:B------:R-:W-:Y:S01]  /*6650*/  ISETP.GE.U32.AND P3, PT, R225, 0x200, PT ;  /* 0x00000200e100780c */ /* 0x000fe20003f66070 */
[----:B------:R-:W-:-:S12]  /*6660*/  BSSY B0, `(.L_x_26527) ;  /* 0x000001a000007945 */ /* 0x000fd80003800000 */
[----:B------:R-:W-:Y:S05]  /*6670*/  @!P3 BRA `(.L_x_26528) ;  /* 0x000000000060b947 */ /* 0x000fea0003800000 */
[----:B-123--:R-:W1:Y:S01]  /*6680*/  LDC.64 R234, c[0x0][0x2b8] ;  /* 0x0000ae00ffea7b82 */ /* 0x00ee620000000a00 */
        /* <DEDUP_REMOVED lines=23> */
.L_x_26528:
[----:B------:R-:W-:Y:S05]  /*6800*/  BSYNC B0 ;  /* 0x0000000000007941 */ /* 0x000fea0003800000 */
.L_x_26527:
[----:B------:R-:W-:Y:S01]  /*6810*/  ISETP.GE.U32.AND P3, PT, R225, 0x280, PT ;  /* 0x00000280e100780c */ /* 0x000fe20003f66070 */
[----:B------:R-:W-:-:S12]  /*6820*/  BSSY B0, `(.L_x_26529) ;  /* 0x000001a000007945 */ /* 0x000fd80003800000 */
[----:B------:R-:W-:Y:S05]  /*6830*/  @!P3 BRA `(.L_x_26530) ;  /* 0x000000000060b947 */ /* 0x000fea0003800000 */
[----:B-1234-:R-:W1:Y:S01]  /*6840*/  LDC.64 R234, c[0x0][0x2b8] ;  /* 0x0000ae00ffea7b82 */ /* 0x01ee620000000a00 */
        /* <DEDUP_REMOVED lines=23> */
.L_x_26530:
[----:B------:R-:W-:Y:S05]  /*69c0*/  BSYNC B0 ;  /* 0x0000000000007941 */ /* 0x000fea0003800000 */
.L_x_26529:
        /* <DEDUP_REMOVED lines=27> */
.L_x_26532:
[----:B------:R-:W-:Y:S05]  /*6b80*/  BSYNC B0 ;  /* 0x0000000000007941 */ /* 0x000fea0003800000 */
.L_x_26531:
        /* <DEDUP_REMOVED lines=27> */
.L_x_26534:
[----:B------:R-:W-:Y:S05]  /*6d40*/  BSYNC B0 ;  /* 0x0000000000007941 */ /* 0x000fea0003800000 */
.L_x_26533:
        /* <DEDUP_REMOVED lines=27> */
.L_x_26536:
[----:B------:R-:W-:Y:S05]  /*6f00*/  BSYNC B0 ;  /* 0x0000000000007941 */ /* 0x000fea0003800000 */
.L_x_26535:
        /* <DEDUP_REMOVED lines=27> */
.L_x_26538:
[----:B------:R-:W-:Y:S05]  /*70c0*/  BSYNC B0 ;  /* 0x0000000000007941 */ /* 0x000fea0003800000 */
.L_x_26537:
[----:B------:R-:W-:Y:S01]  /*70d0*/  ISETP.GE.U32.AND P3, PT, R225, 0x500, PT ;  /* 0x00000500e100780c */ /* 0x000fe20003f66070 */
[----:B------:R-:W-:-:S12]  /*70e0*/  BSSY B0, `(.L_x_26539) ;  /* 0x0000019000007945 */ /* 0x000fd80003800000 */
[----:B------:R-:W-:Y:S05]  /*70f0*/  @!P3 BRA `(.L_x_26540) ;  /* 0x00000000005cb947 */ /* 0x000fea0003800000 */
[----:B01234-:R-:W0:Y:S01]  /*7100*/  LDC.64 R102, c[0x0][0x2b8] ;  /* 0x0000ae00ff667b82 */ /* 0x01fe220000000a00 */
[----:B------:R-:W-:-:S05]  /*7110*/  FSEL R230, R230, RZ, !P0 ;  /* 0x000000ffe6e67208 */ /* 0x000fca0004000000 */
[--C-:B------:R-:W-:Y:S01]  /*7120*/  FADD.FTZ R104, R96, -R230.reuse ;  /* 0x800000e660687221 */ /* 0x100fe20000010000 */
[--C-:B------:R-:W-:Y:S01]  /*7130*/  FADD.FTZ R106, R97, -R230.reuse ;  /* 0x800000e6616a7221 */ /* 0x100fe20000010000 */
[----:B------:R-:W1:Y:S01]  /*7140*/  LDC.64 R100, c[0x0][0x2c0] ;  /* 0x0000b000ff647b82 */ /* 0x000e620000000a00 */
[--C-:B------:R-:W-:Y:S01]  /*7150*/  FADD.FTZ R232, R99, -R230.reuse ;  /* 0x800000e663e87221 */ /* 0x100fe20000010000 */
[----:B------:R-:W-:Y:S01]  /*7160*/  FADD.FTZ R230, R98, -R230 ;  /* 0x800000e662e67221 */ /* 0x000fe20000010000 */
[C---:B------:R-:W-:Y:S01]  /*7170*/  FMUL.FTZ R105, R229.reuse, R106 ;  /* 0x0000006ae5697220 */ /* 0x040fe20000410000 */
[C---:B------:R-:W-:Y:S01]  /*7180*/  FMUL.FTZ R104, R229.reuse, R104 ;  /* 0x00000068e5687220 */ /* 0x040fe20000410000 */
[C---:B------:R-:W-:Y:S01]  /*7190*/  FMUL.FTZ R232, R229.reuse, R232 ;  /* 0x000000e8e5e87220 */ /* 0x040fe20000410000 */
[----:B------:R-:W-:-:S03]  /*71a0*/  FMUL.FTZ R106, R229, R230 ;  /* 0x000000e6e56a7220 */ /* 0x000fc60000410000 */
[----:B------:R-:W-:Y:S01]  /*71b0*/  FFMA.FTZ R107, R132, R232, R159 ;  /* 0x000000e8846b7223 */ /* 0x000fe2000001009f */
[----:B0-----:R-:W-:-:S04]  /*71c0*/  IMAD.WIDE.U32 R230, R228, 0x10, R102 ;  /* 0x00000010e4e67825 */ /* 0x001fc800078e0066 */
[----:B------:R-:W-:Y:S01]  /*71d0*/  FFMA.FTZ R103, R128, R232, R157 ;  /* 0x000000e880677223 */ /* 0x000fe2000001009d */
[-C--:B------:R-:W-:Y:S01]  /*71e0*/  FFMA.FTZ R102, R129, R106.reuse, R22 ;  /* 0x0000006a81667223 */ /* 0x080fe20000010016 */
[----:B------:R-:W-:Y:S01]  /*71f0*/  FFMA.FTZ R106, R133, R106, R24 ;  /* 0x0000006a856a7223 */ /* 0x000fe20000010018 */
[----:B-1----:R-:W-:-:S04]  /*7200*/  IMAD.WIDE.U32 R228, R228, 0x10, R100 ;  /* 0x00000010e4e47825 */ /* 0x002fc800078e0064 */
[-C--:B------:R-:W-:Y:S01]  /*7210*/  FFMA.FTZ R101, R127, R105.reuse, R154 ;  /* 0x000000697f657223 */ /* 0x080fe2000001009a */
[-C--:B------:R-:W-:Y:S01]  /*7220*/  FFMA.FTZ R100, R126, R104.reuse, R21 ;  /* 0x000000687e647223 */ /* 0x080fe20000010015 */
[----:B------:R-:W-:Y:S01]  /*7230*/  FFMA.FTZ R105, R131, R105, R156 ;  /* 0x0000006983697223 */ /* 0x000fe2000001009c */
[----:B------:R-:W-:-:S03]  /*7240*/  FFMA.FTZ R104, R130, R104, R23 ;  /* 0x0000006882687223 */ /* 0x000fc60000010017 */
[----:B------:R0:W-:Y:S04]  /*7250*/  STG.E.128 desc[UR4][R230.64], R100 ;  /* 0x00000064e6007986 */ /* 0x0001e8000c101d04 */
[----:B------:R0:W-:Y:S02]  /*7260*/  STG.E.128 desc[UR4][R228.64], R104 ;  /* 0x00000068e4007986 */ /* 0x0001e4000c101d04 */
.L_x_26540:
[----:B------:R-:W-:Y:S05]  /*7270*/  BSYNC B0 ;  /* 0x0000000000007941 */ /* 0x000fea0003800000 */
.L_x_26539:
[----:B------:R-:W-:Y:S02]  /*7280*/  LOP3.LUT P3, RZ, R227, 0x40, RZ, 0xc0, !PT ;  /* 0x00000040e3ff7812 */ /* 0x000fe4000786c0ff */
[----:B------:R-:W-:Y:S02]  /*7290*/  IADD3 R224, R224, UR8, RZ ;  /* 0x00000008e0e07c10 */ /* 0x000fe4000fffe0ff */
[----:B01234-:R-:W-:Y:S02]  /*72a0*/  SEL R102, RZ, 0x1, P3 ;  /* 0x00000001ff667807 */ /* 0x01ffe40001800000 */
[----:B------:R-:W-:-:S13]  /*72b0*/  ISETP.GE.AND P3, PT, R224, UR9, PT ;  /* 0x00000009e0007c0c */ /* 0x000fda000bf66270 */
[----:B------:R-:W-:Y:S05]  /*72c0*/  @!P3 BRA `(.L_x_26541) ;  /* 0xffffffb40000b947 */ /* 0x000fea000383ffff */
[----:B------:R-:W-:Y:S05]  /*72d0*/  EXIT ;  /* 0x000000000000794d */ /* 0x000fea0003800000 */
.L_x_26520:
[----:B------:R-:W-:Y:S01]  /*72e0*/  HFMA2.MMA R231, -RZ, RZ, 0, 5.9604644775390625e-08 ;  /* 0x00000001ffe77435 */ /* 0x000fe200000001ff */
[----:B------:R-:W-:Y:S02]  /*72f0*/  MOV R232, R101 ;  /* 0x0000006500e87202 */ /* 0x000fe40000000f00 */
[----:B------:R-:W-:Y:S02]  /*7300*/  MOV R234, 0x1f ;  /* 0x0000001f00ea7802 */ /* 0x000fe40000000f00 */
[----:B------:R-:W-:-:S07]  /*7310*/  MOV R229, 0xffffffff ;  /* 0xffffffff00e57802 */ /* 0x000fce0000000f00 */
[----:B------:R-:W-:Y:S05]  /*7320*/  WARPSYNC.COLLECTIVE R229, `(.L_x_26542) ;  /* 0x00000000e5087348 */ /* 0x000fea0003c00000 */
[----:B------:R0:W1:Y:S02]  /*7330*/  SHFL.BFLY P6, R230, R232, R231, R234 ;  /* 0x0c0000e7e8e67389 */ /* 0x00006400000c00ea */
[----:B01----:R-:W-:Y:S01]  /*7340*/  ENDCOLLECTIVE ;  /* 0x000000000000791b */ /* 0x003fe20003800000 */
.L_x_26542:
[----:B------:R-:W-:Y:S01]  /*7350*/  HFMA2.MMA R231, -RZ, RZ, 0, 1.1920928955078125e-07 ;  /* 0x00000002ffe77435 */ /* 0x000fe200000001ff */
[----:B------:R-:W-:-:S05]  /*7360*/  MOV R100, R230 ;  /* 0x000000e600647202 */ /* 0x000fca0000000f00 */
[----:B------:R-:W-:-:S05]  /*7370*/  FADD.FTZ R102, R101, R100 ;  /* 0x0000006465667221 */ /* 0x000fca0000010000 */
[----:B------:R-:W-:-:S07]  /*7380*/  MOV R232, R102 ;  /* 0x0000006600e87202 */ /* 0x000fce0000000f00 */
[----:B------:R-:W-:Y:S05]  /*7390*/  WARPSYNC.COLLECTIVE R229, `(.L_x_26543) ;  /* 0x00000000e5087348 */ /* 0x000fea0003c00000 */
[----:B------:R0:W1:Y:S02]  /*73a0*/  SHFL.BFLY P6, R230, R232, R231, R234 ;  /* 0x0c0000e7e8e67389 */ /* 0x00006400000c00ea */
[----:B01----:R-:W-:Y:S01]  /*73b0*/  ENDCOLLECTIVE ;  /* 0x000000000000791b */ /* 0x003fe20003800000 */
.L_x_26543:
[----:B------:R-:W-:Y:S01]  /*73c0*/  HFMA2.MMA R231, -RZ, RZ, 0, 2.384185791015625e-07 ;  /* 0x00000004ffe77435 */ /* 0x000fe200000001ff */
[----:B------:R-:W-:-:S05]  /*73d0*/  MOV R105, R230 ;  /* 0x000000e600697202 */ /* 0x000fca0000000f00 */
[----:B------:R-:W-:-:S05]  /*73e0*/  FADD.FTZ R105, R102, R105 ;  /* 0x0000006966697221 */ /* 0x000fca0000010000 */
[----:B------:R-:W-:-:S07]  /*73f0*/  MOV R232, R105 ;  /* 0x0000006900e87202 */ /* 0x000fce0000000f00 */
[----:B------:R-:W-:Y:S05]  /*7400*/  WARPSYNC.COLLECTIVE R229, `(.L_x_26544) ;  /* 0x00000000e5087348 */ /* 0x000fea0003c00000 */
[----:B------:R0:W1:Y:S02]  /*7410*/  SHFL.BFLY P6, R230, R232, R231, R234 ;  /* 0x0c0000e7e8e67389 */ /* 0x00006400000c00ea */
[----:B01----:R-:W-:Y:S01]  /*7420*/  ENDCOLLECTIVE ;  /* 0x000000000000791b */ /* 0x003fe20003800000 */
.L_x_26544:
[----:B------:R-:W-:Y:S01]  /*7430*/  HFMA2.MMA R231, -RZ, RZ, 0, 4.76837158203125e-07 ;  /* 0x00000008ffe77435 */ /* 0x000fe200000001ff */
[----:B------:R-:W-:-:S05]  /*7440*/  MOV R100, R230 ;  /* 0x000000e600647202 */ /* 0x000fca0000000f00 */
[----:B------:R-:W-:-:S05]  /*7450*/  FADD.FTZ R106, R105, R100 ;  /* 0x00000064696a7221 */ /* 0x000fca0000010000 */
[----:B------:R-:W-:-:S07]  /*7460*/  MOV R232, R106 ;  /* 0x0000006a00e87202 */ /* 0x000fce0000000f00 */
[----:B------:R-:W-:Y:S05]  /*7470*/  WARPSYNC.COLLECTIVE R229, `(.L_x_26545) ;  /* 0x00000000e5087348 */ /* 0x000fea0003c00000 */
[----:B------:R0:W1:Y:S02]  /*7480*/  SHFL.BFLY P6, R230, R232, R231, R234 ;  /* 0x0c0000e7e8e67389 */ /* 0x00006400000c00ea */
[----:B01----:R-:W-:Y:S01]  /*7490*/  ENDCOLLECTIVE ;  /* 0x000000000000791b */ /* 0x003fe20003800000 */
.L_x_26545:
[----:B------:R-:W-:Y:S01]  /*74a0*/  HFMA2.MMA R231, -RZ, RZ, 0, 9.5367431640625e-07 ;  /* 0x00000010ffe77435 */ /* 0x000fe200000001ff */
[----:B------:R-:W-:-:S05]  /*74b0*/  MOV R107, R230 ;  /* 0x000000e6006b7202 */ /* 0x000fca0000000f00 */
[----:B------:R-:W-:-:S05]  /*74c0*/  FADD.FTZ R107, R106, R107 ;  /* 0x0000006b6a6b7221 */ /* 0x000fca0000010000 */
[----:B------:R-:W-:-:S07]  /*74d0*/  MOV R232, R107 ;  /* 0x0000006b00e87202 */ /* 0x000fce0000000f00 */
[----:B------:R-:W-:Y:S05]  /*74e0*/  WARPSYNC.COLLECTIVE R229, `(.L_x_26546) ;  /* 0x00000000e5087348 */ /* 0x000fea0003c00000 */
[----:B------:R0:W1:Y:S02]  /*74f0*/  SHFL.BFLY P6, R230, R232, R231, R234 ;  /* 0x0c0000e7e8e67389 */ /* 0x00006400000c00ea */
[----:B01----:R-:W-:Y:S01]  /*7500*/  ENDCOLLECTIVE ;  /* 0x000000000000791b */ /* 0x003fe20003800000 */
.L_x_26546:
[----:B------:R-:W-:Y:S01]  /*7510*/  HFMA2.MMA R231, -RZ, RZ, 0, 5.9604644775390625e-08 ;  /* 0x00000001ffe77435 */ /* 0x000fe200000001ff */
[----:B------:R-:W-:Y:S02]  /*7520*/  MOV R100, R230 ;  /* 0x000000e600647202 */ /* 0x000fe40000000f00 */
[----:B------:R-:W-:-:S03]  /*7530*/  ISETP.GT.U32.AND P6, PT, R225, 0xff, PT ;  /* 0x000000ffe100780c */ /* 0x000fc60003fc4070 */
        /* <DEDUP_REMOVED lines=18> */
[----:B------:R-:W-:Y:S01]  /*7660*/  @P6 FFMA.FTZ R101, R105, R105, R102 ;  /* 0x0000006969656223 */ /* 0x000fe20000010066 */
[--C-:B------:R-:W-:Y:S01]  /*7670*/  FADD.FTZ R102, R68, -R100.reuse ;  /* 0x8000006444667221 */ /* 0x100fe20000010000 */
[----:B------:R-:W-:Y:S01]  /*7680*/  FADD.FTZ R105, R69, -R100 ;  /* 0x8000006445697221 */ /* 0x000fe20000010000 */
[----:B------:R-:W-:Y:S02]  /*7690*/  ISETP.GT.U32.AND P6, PT, R225, 0x17f, PT ;  /* 0x0000017fe100780c */ /* 0x000fe40003fc4070 */
        /* <DEDUP_REMOVED lines=70> */
.L_x_26547:
[----:B------:R-:W-:Y:S01]  /*7b00*/  HFMA2.MMA R231, -RZ, RZ, 0, 1.1920928955078125e-07 ;  /* 0x00000002ffe77435 */ /* 0x000fe200000001ff */
[----:B------:R-:W-:-:S05]  /*7b10*/  MOV R102, R230 ;  /* 0x000000e600667202 */ /* 0x000fca0000000f00 */
[----:B------:R-:W-:-:S05]  /*7b20*/  FADD.FTZ R102, R101, R102 ;  /* 0x0000006665667221 */ /* 0x000fca0000010000 */
[----:B------:R-:W-:-:S07]  /*7b30*/  MOV R232, R102 ;  /* 0x0000006600e87202 */ /* 0x000fce0000000f00 */
[----:B------:R-:W-:Y:S05]  /*7b40*/  WARPSYNC.COLLECTIVE R229, `(.L_x_26548) ;  /* 0x00000000e5087348 */ /* 0x000fea0003c00000 */
[----:B------:R0:W1:Y:S02]  /*7b50*/  SHFL.BFLY P6, R230, R232, R231, R234 ;  /* 0x0c0000e7e8e67389 */ /* 0x00006400000c00ea */
[----:B01----:R-:W-:Y:S01]  /*7b60*/  ENDCOLLECTIVE ;  /* 0x000000000000791b */ /* 0x003fe20003800000 */
.L_x_26548:
[----:B------:R-:W-:Y:S01]  /*7b70*/  HFMA2.MMA R231, -RZ, RZ, 0, 2.384185791015625e-07 ;  /* 0x00000004ffe77435 */ /* 0x000fe200000001ff */
[----:B------:R-:W-:-:S05]  /*7b80*/  MOV R105, R230 ;  /* 0x000000e600697202 */ /* 0x000fca0000000f00 */
[----:B------:R-:W-:-:S05]  /*7b90*/  FADD.FTZ R105, R102, R105 ;  /* 0x0000006966697221 */ /* 0x000fca0000010000 */
[----:B------:R-:W-:-:S07]  /*7ba0*/  MOV R232, R105 ;  /* 0x0000006900e87202 */ /* 0x000fce0000000f00 */
[----:B------:R-:W-:Y:S05]  /*7bb0*/  WARPSYNC.COLLECTIVE R229, `(.L_x_26549) ;  /* 0x00000000e5087348 */ /* 0x000fea0003c00000 */
[----:B------:R0:W1:Y:S02]  /*7bc0*/  SHFL.BFLY P6, R230, R232, R231, R234 ;  /* 0x0c0000e7e8e67389 */ /* 0x00006400000c00ea */
[----:B01----:R-:W-:Y:S01]  /*7bd0*/  ENDCOLLECTIVE ;  /* 0x000000000000791b */ /* 0x003fe20003800000 */
.L_x_26549:
[----:B------:R-:W-:Y:S01]  /*7be0*/  HFMA2.MMA R231, -RZ, RZ, 0, 4.76837158203125e-07 ;  /* 0x00000008ffe77435 */ /* 0x000fe200000001ff */
[----:B------:R-:W-:-:S05]  /*7bf0*/  MOV R106, R230 ;  /* 0x000000e6006a7202 */ /* 0x000fca0000000f00 */
[----:B------:R-:W-:-:S05]  /*7c00*/  FADD.FTZ R106, R105, R106 ;  /* 0x0000006a696a7221 */ /* 0x000fca0000010000 */
[----:B------:R-:W-:-:S07]  /*7c10*/  MOV R232, R106 ;  /* 0x0000006a00e87202 */ /* 0x000fce0000000f00 */
[----:B------:R-:W-:Y:S05]  /*7c20*/  WARPSYNC.COLLECTIVE R229, `(.L_x_26550) ;  /* 0x00000000e5087348 */ /* 0x000fea0003c00000 */
[----:B------:R0:W1:Y:S02]  /*7c30*/  SHFL.BFLY P6, R230, R232, R231, R234 ;  /* 0x0c0000e7e8e67389 */ /* 0x00006400000c00ea */
[----:B01----:R-:W-:Y:S01]  /*7c40*/  ENDCOLLECTIVE ;  /* 0x000000000000791b */ /* 0x003fe20003800000 */
.L_x_26550:
[----:B------:R-:W-:Y:S01]  /*7c50*/  HFMA2.MMA R231, -RZ, RZ, 0, 9.5367431640625e-07 ;  /* 0x00000010ffe77435 */ /* 0x000fe200000001ff */
[----:B------:R-:W-:-:S05]  /*7c60*/  MOV R107, R230 ;  /* 0x000000e6006b7202 */ /* 0x000fca0000000f00 */
[----:B------:R-:W-:-:S05]  /*7c70*/  FADD.FTZ R107, R106, R107 ;  /* 0x0000006b6a6b7221 */ /* 0x000fca0000010000 */
[----:B------:R-:W-:-:S07]  /*7c80*/  MOV R232, R107 ;  /* 0x0000006b00e87202 */ /* 0x000fce0000000f00 */
[----:B------:R-:W-:Y:S05]  /*7c90*/  WARPSYNC.COLLECTIVE R229, `(.L_x_26551) ;  /* 0x00000000e5087348 */ /* 0x000fea0003c00000 */
[----:B------:R0:W1:Y:S02]  /*7ca0*/  SHFL.BFLY P6, R230, R232, R231, R234 ;  /* 0x0c0000e7e8e67389 */ /* 0x00006400000c00ea */
[----:B01----:R-:W-:Y:S01]  /*7cb0*/  ENDCOLLECTIVE ;  /* 0x000000000000791b */ /* 0x003fe20003800000 */
.L_x_26551:
[----:B------:R-:W-:Y:S05]  /*7cc0*/  BRA `(.L_x_26552) ;  /* 0xffffffdc00fc7947 */ /* 0x000fea000383ffff */
.L_x_26553:
        /* <DEDUP_REMOVED lines=11> */
.L_x_33564:


//--------------------- .text._ZN10layer_norm31ln_parallel_residual_fwd_kernelINS_13Kernel_traitsI6__halfffffjLj5120ELj1ELj1ELj4ELj16ENS_18Kernel_traits_baseILj5120ES2_ffffjLj128EEEEELb0ELb0ELb1EEEvNS_9FwdParamsE --------------------------
	.section	.text._ZN10layer_norm31ln_parallel_residual_fwd_kernelINS_13Kernel_traitsI6__halfffffjLj5120ELj1ELj1ELj4ELj16ENS_18Kernel_traits_baseILj5120ES2_ffffjLj128EEEEELb0ELb0ELb1EEEvNS_9FwdParamsE,"ax",@progbits
	.align	128
        .global         _ZN10layer_norm31ln_parallel_residual_fwd_kernelINS_13Kernel_traitsI6__halfffffjLj5120ELj1ELj1ELj4ELj16ENS_18Kernel_traits_baseILj5120ES2_ffffjLj128EEEEELb0ELb0ELb1EEEvNS_9FwdParamsE
        .type           _ZN10layer_norm31ln_parallel_residual_fwd_kernelINS_13Kernel_traitsI6__halfffffjLj5120ELj1ELj1ELj4ELj16ENS_18Kernel_traits_baseILj5120ES2_ffffjLj128EEEEELb0ELb0ELb1EEEvNS_9FwdParamsE,@function
        .size           _ZN10layer_norm31ln_parallel_residual_fwd_kernelINS_13Kernel_traitsI6__halfffffjLj5120ELj1ELj1ELj4ELj16ENS_18Kernel_traits_baseILj5120ES2_ffffjLj128EEEEELb0ELb0ELb1EEEvNS_9FwdParamsE,(.L_x_33565 - _ZN10layer_norm31ln_parallel_residual_fwd_kernelINS_13Kernel_traitsI6__halfffffjLj5120ELj1ELj1ELj4ELj16ENS_18Kernel_traits_baseILj5120ES2_ffffjLj128EEEEELb0ELb0ELb1EEEvNS_9FwdParamsE)
        .other          _ZN10layer_norm31ln_parallel_residual_fwd_kernelINS_13Kernel_traitsI6__halfffffjLj5120ELj1ELj1ELj4ELj16ENS_18Kernel_traits_baseILj5120ES2_ffffjLj128EEEEELb0ELb0ELb1EEEvNS_9FwdParamsE,@"STO_CUDA_ENTRY STV_DEFAULT"
_ZN10layer_norm31ln_parallel_residual_fwd_kernelINS_13Kernel_traitsI6__halfffffjLj5120ELj1ELj1ELj4ELj16ENS_18Kernel_traits_baseILj5120ES2_ffffjLj128EEEEELb0ELb0ELb1EEEvNS_9FwdParamsE:
.text._ZN10layer_norm31ln_parallel_residual_fwd_kernelINS_13Kernel_traitsI6__halfffffjLj5120ELj1ELj1ELj4ELj16ENS_18Kernel_traits_baseILj5120ES2_ffffjLj128EEEEELb0ELb0ELb1EEEvNS_9FwdParamsE:
[----:B------:R-:W-:Y:S01]  /*0000*/  LDC R1, c[0x0][0x28] ;  /* 0x00000a00ff017b82 */ /* 0x000fe20000000800 */
[----:B------:R-:W0:Y:S01]  /*0010*/  S2R R215, SR_TID.X ;  /* 0x0000000000d77919 */ /* 0x000e220000002100 */
[----:B------:R-:W-:Y:S01]  /*0020*/  ULDC.64 UR8, c[0x0][0x2c8] ;  /* 0x0000b20000087ab9 */ /* 0x000fe20000000a00 */
[----:B------:R-:W-:Y:S01]  /*0030*/  ULDC.64 UR10, c[0x0][0x2d0] ;  /* 0x0000b400000a7ab9 */ /* 0x000fe20000000a00 */
[----:B------:R-:W-:Y:S01]  /*0040*/  ISETP.NE.U32.AND P2, PT, RZ, UR8, PT ;  /* 0x00000008ff007c0c */ /* 0x000fe2000bf45070 */
[----:B------:R-:W-:Y:S01]  /*0050*/  ULDC.64 UR6, c[0x0][0x260] ;  /* 0x0000980000067ab9 */ /* 0x000fe20000000a00 */
[----:B------:R-:W-:Y:S01]  /*0060*/  ISETP.NE.U32.AND P3, PT, RZ, UR10, PT ;  /* 0x0000000aff007c0c */ /* 0x000fe2000bf65070 */
[----:B------:R-:W-:Y:S01]  /*0070*/  ULDC.64 UR4, c[0x0][0x208] ;  /* 0x0000820000047ab9 */ /* 0x000fe20000000a00 */
[----:B------:R-:W-:Y:S01]  /*0080*/  ISETP.NE.AND.EX P2, PT, RZ, UR9, PT, P2 ;  /* 0x00000009ff007c0c */ /* 0x000fe2000bf45320 */
[----:B------:R-:W1:Y:S01]  /*0090*/  LDC.64 R70, c[0x0][0x228] ;  /* 0x00008a00ff467b82 */ /* 0x000e620000000a00 */
[----:B------:R-:W-:-:S07]  /*00a0*/  ISETP.NE.AND.EX P3, PT, RZ, UR11, PT, P3 ;  /* 0x0000000bff007c0c */ /* 0x000fce000bf65330 */
[----:B------:R-:W2:Y:S01]  /*00b0*/  LDC.64 R54, c[0x0][0x260] ;  /* 0x00009800ff367b82 */ /* 0x000ea20000000a00 */
[C---:B0-----:R-:W-:Y:S02]  /*00c0*/  LOP3.LUT R216, R215.reuse, 0x7f, RZ, 0xc0, !PT ;  /* 0x0000007fd7d87812 */ /* 0x041fe400078ec0ff */
[----:B------:R-:W-:Y:S02]  /*00d0*/  SHF.L.U32 R0, R215, 0x3, RZ ;  /* 0x00000003d7007819 */ /* 0x000fe400000006ff */
[C---:B------:R-:W-:Y:S02]  /*00e0*/  LOP3.LUT R207, R216.reuse, 0x80, RZ, 0xfc, !PT ;  /* 0x00000080d8cf7812 */ /* 0x040fe400078efcff */
[----:B------:R-:W-:Y:S02]  /*00f0*/  LOP3.LUT R199, R216, 0x100, RZ, 0xfc, !PT ;  /* 0x00000100d8c77812 */ /* 0x000fe400078efcff */
[----:B------:R-:W-:Y:S02]  /*0100*/  @P2 LEA R6, P4, R207, UR8, 0x3 ;  /* 0x00000008cf062c11 */ /* 0x000fe4000f8818ff */
[----:B------:R-:W-:-:S02]  /*0110*/  @P2 LEA R10, P1, R199, UR8, 0x3 ;  /* 0x00000008c70a2c11 */ /* 0x000fc4000f8218ff */
[----:B------:R-:W-:Y:S02]  /*0120*/  LOP3.LUT R0, R0, 0x3f8, RZ, 0xc0, !PT ;  /* 0x000003f800007812 */ /* 0x000fe400078ec0ff */
[C---:B------:R-:W-:Y:S02]  /*0130*/  SHF.L.U32 R208, R216.reuse, 0x3, RZ ;  /* 0x00000003d8d07819 */ /* 0x040fe400000006ff */
[----:B------:R-:W-:Y:S02]  /*0140*/  SHF.L.U32 R200, R207, 0x3, RZ ;  /* 0x00000003cfc87819 */ /* 0x000fe400000006ff */
[----:B------:R-:W-:Y:S02]  /*0150*/  SHF.L.U32 R192, R199, 0x3, RZ ;  /* 0x00000003c7c07819 */ /* 0x000fe400000006ff */
[----:B------:R-:W-:Y:S02]  /*0160*/  LOP3.LUT R183, R216, 0x200, RZ, 0xfc, !PT ;  /* 0x00000200d8b77812 */ /* 0x000fe400078efcff */
[----:B------:R-:W-:-:S02]  /*0170*/  @P2 LEA.HI.X R7, R207, UR9, RZ, 0x3, P4 ;  /* 0x00000009cf072c11 */ /* 0x000fc4000a0f1cff */
[----:B------:R-:W-:Y:S02]  /*0180*/  @P2 LEA.HI.X R11, R199, UR9, RZ, 0x3, P1 ;  /* 0x00000009c70b2c11 */ /* 0x000fe400088f1cff */
[----:B------:R-:W-:Y:S01]  /*0190*/  IADD3 R60, P0, R0, UR6, RZ ;  /* 0x00000006003c7c10 */ /* 0x000fe2000ff1e0ff */
[----:B------:R-:W5:Y:S01]  /*01a0*/  @P2 LDG.E.64 R64, desc[UR4][R6.64] ;  /* 0x0000000406402981 */ /* 0x000f62000c1e1b00 */
[----:B------:R-:W-:Y:S02]  /*01b0*/  SHF.R.U32.HI R43, RZ, 0x1d, R207 ;  /* 0x0000001dff2b7819 */ /* 0x000fe400000116cf */
[----:B------:R-:W-:Y:S01]  /*01c0*/  @P2 LEA R2, P6, R216, UR8, 0x3 ;  /* 0x00000008d8022c11 */ /* 0x000fe2000f8c18ff */
[----:B------:R-:W5:Y:S01]  /*01d0*/  @P2 LDG.E.64 R10, desc[UR4][R10.64] ;  /* 0x000000040a0a2981 */ /* 0x000f62000c1e1b00 */
[----:B------:R-:W-:Y:S02]  /*01e0*/  SHF.R.U32.HI R44, RZ, 0x1d, R199 ;  /* 0x0000001dff2c7819 */ /* 0x000fe400000116c7 */
[----:B------:R-:W-:-:S02]  /*01f0*/  @P3 IADD3 R4, P5, R208, UR10, RZ ;  /* 0x0000000ad0043c10 */ /* 0x000fc4000ffbe0ff */
[----:B------:R-:W-:Y:S02]  /*0200*/  @P3 IADD3 R8, P4, R200, UR10, RZ ;  /* 0x0000000ac8083c10 */ /* 0x000fe4000ff9e0ff */
[----:B------:R-:W-:Y:S02]  /*0210*/  @P3 IADD3 R12, P1, R192, UR10, RZ ;  /* 0x0000000ac00c3c10 */ /* 0x000fe4000ff3e0ff */
[C---:B------:R-:W-:Y:S02]  /*0220*/  LOP3.LUT R175, R216.reuse, 0x280, RZ, 0xfc, !PT ;  /* 0x00000280d8af7812 */ /* 0x040fe400078efcff */
[C---:B------:R-:W-:Y:S02]  /*0230*/  LOP3.LUT R45, R216.reuse, 0x300, RZ, 0xfc, !PT ;  /* 0x00000300d82d7812 */ /* 0x040fe400078efcff */
[----:B------:R-:W-:Y:S02]  /*0240*/  SHF.L.U32 R176, R183, 0x3, RZ ;  /* 0x00000003b7b07819 */ /* 0x000fe400000006ff */
[----:B------:R-:W-:-:S02]  /*0250*/  LOP3.LUT R191, R216, 0x180, RZ, 0xfc, !PT ;  /* 0x00000180d8bf7812 */ /* 0x000fc400078efcff */
[----:B------:R-:W-:Y:S02]  /*0260*/  @P2 IADD3.X R3, RZ, UR9, RZ, P6, !PT ;  /* 0x00000009ff032c10 */ /* 0x000fe4000b7fe4ff */
[----:B------:R-:W-:Y:S02]  /*0270*/  @P3 IADD3.X R5, RZ, UR11, RZ, P5, !PT ;  /* 0x0000000bff053c10 */ /* 0x000fe4000affe4ff */
[----:B------:R-:W-:Y:S01]  /*0280*/  @P3 IADD3.X R9, R43, UR11, RZ, P4, !PT ;  /* 0x0000000b2b093c10 */ /* 0x000fe2000a7fe4ff */
[----:B------:R0:W5:Y:S01]  /*0290*/  @P2 LDG.E.64 R68, desc[UR4][R2.64] ;  /* 0x0000000402442981 */ /* 0x000162000c1e1b00 */
[----:B------:R-:W-:Y:S02]  /*02a0*/  @P3 IADD3.X R13, R44, UR11, RZ, P1, !PT ;  /* 0x0000000b2c0d3c10 */ /* 0x000fe40008ffe4ff */
[----:B------:R-:W-:Y:S01]  /*02b0*/  IADD3.X R61, RZ, UR7, RZ, P0, !PT ;  /* 0x00000007ff3d7c10 */ /* 0x000fe200087fe4ff */
[----:B------:R3:W5:Y:S01]  /*02c0*/  @P3 LDG.E.64 R66, desc[UR4][R4.64] ;  /* 0x0000000404423981 */ /* 0x000762000c1e1b00 */
[----:B------:R-:W-:-:S02]  /*02d0*/  @P2 LEA R18, P5, R183, UR8, 0x3 ;  /* 0x00000008b7122c11 */ /* 0x000fc4000f8a18ff */
[----:B------:R-:W-:Y:S01]  /*02e0*/  SHF.R.U32.HI R0, RZ, 0x1d, R183 ;  /* 0x0000001dff007819 */ /* 0x000fe200000116b7 */
[----:B------:R-:W5:Y:S01]  /*02f0*/  @P3 LDG.E.64 R8, desc[UR4][R8.64] ;  /* 0x0000000408083981 */ /* 0x000f62000c1e1b00 */
[----:B------:R-:W-:Y:S02]  /*0300*/  @P2 LEA R22, P4, R175, UR8, 0x3 ;  /* 0x00000008af162c11 */ /* 0x000fe4000f8818ff */
[C---:B------:R-:W-:Y:S01]  /*0310*/  LOP3.LUT R59, R216.reuse, 0x400, RZ, 0xfc, !PT ;  /* 0x00000400d83b7812 */ /* 0x040fe200078efcff */
[----:B------:R-:W5:Y:S01]  /*0320*/  @P3 LDG.E.64 R12, desc[UR4][R12.64] ;  /* 0x000000040c0c3981 */ /* 0x000f62000c1e1b00 */
[----:B------:R-:W-:Y:S02]  /*0330*/  @P2 LEA R26, P1, R45, UR8, 0x3 ;  /* 0x000000082d1a2c11 */ /* 0x000fe4000f8218ff */
[C---:B------:R-:W-:Y:S02]  /*0340*/  LOP3.LUT R63, R216.reuse, 0x480, RZ, 0xfc, !PT ;  /* 0x00000480d83f7812 */ /* 0x040fe400078efcff */
[----:B------:R-:W-:Y:S01]  /*0350*/  LOP3.LUT R49, R216, 0x380, RZ, 0xfc, !PT ;  /* 0x00000380d8317812 */ /* 0x000fe200078efcff */
[----:B------:R-:W4:Y:S01]  /*0360*/  S2UR UR6, SR_CTAID.X ;  /* 0x00000000000679c3 */ /* 0x000f220000002500 */
[----:B------:R-:W-:Y:S01]  /*0370*/  @P3 IADD3 R20, P0, R176, UR10, RZ ;  /* 0x0000000ab0143c10 */ /* 0x000fe2000ff1e0ff */
[----:B------:R-:W-:Y:S01]  /*0380*/  ULDC UR7, c[0x0][0x214] ;  /* 0x0000850000077ab9 */ /* 0x000fe20000000800 */
[----:B------:R-:W-:-:S02]  /*0390*/  SHF.L.U32 R184, R191, 0x3, RZ ;  /* 0x00000003bfb87819 */ /* 0x000fc400000006ff */
[----:B------:R-:W-:Y:S02]  /*03a0*/  SHF.L.U32 R42, R175, 0x3, RZ ;  /* 0x00000003af2a7819 */ /* 0x000fe400000006ff */
[----:B------:R-:W-:Y:S02]  /*03b0*/  @P2 LEA.HI.X R19, R183, UR9, RZ, 0x3, P5 ;  /* 0x00000009b7132c11 */ /* 0x000fe4000a8f1cff */
[----:B------:R-:W-:Y:S02]  /*03c0*/  @P2 LEA.HI.X R23, R175, UR9, RZ, 0x3, P4 ;  /* 0x00000009af172c11 */ /* 0x000fe4000a0f1cff */
[----:B------:R-:W-:Y:S02]  /*03d0*/  @P2 LEA.HI.X R27, R45, UR9, RZ, 0x3, P1 ;  /* 0x000000092d1b2c11 */ /* 0x000fe400088f1cff */
[----:B------:R-:W-:Y:S01]  /*03e0*/  @P3 IADD3.X R21, R0, UR11, RZ, P0, !PT ;  /* 0x0000000b00153c10 */ /* 0x000fe200087fe4ff */
[----:B------:R-:W5:Y:S01]  /*03f0*/  @P2 LDG.E.64 R18, desc[UR4][R18.64] ;  /* 0x0000000412122981 */ /* 0x000f62000c1e1b00 */
[----:B------:R-:W-:-:S02]  /*0400*/  @P2 LEA R14, P6, R191, UR8, 0x3 ;  /* 0x00000008bf0e2c11 */ /* 0x000fc4000f8c18ff */
[----:B------:R-:W-:Y:S01]  /*0410*/  SHF.R.U32.HI R47, RZ, 0x1d, R191 ;  /* 0x0000001dff2f7819 */ /* 0x000fe200000116bf */
[----:B------:R-:W5:Y:S01]  /*0420*/  @P2 LDG.E.64 R22, desc[UR4][R22.64] ;  /* 0x0000000416162981 */ /* 0x000f62000c1e1b00 */
[----:B------:R-:W-:Y:S02]  /*0430*/  @P2 LEA R34, P5, R59, UR8, 0x3 ;  /* 0x000000083b222c11 */ /* 0x000fe4000f8a18ff */
[----:B------:R-:W-:Y:S01]  /*0440*/  @P2 LEA R38, P4, R63, UR8, 0x3 ;  /* 0x000000083f262c11 */ /* 0x000fe2000f8818ff */
[----:B------:R-:W5:Y:S01]  /*0450*/  @P3 LDG.E.64 R20, desc[UR4][R20.64] ;  /* 0x0000000414143981 */ /* 0x000f62000c1e1b00 */
[----:B------:R-:W-:Y:S02]  /*0460*/  @P3 IADD3 R16, P1, R184, UR10, RZ ;  /* 0x0000000ab8103c10 */ /* 0x000fe4000ff3e0ff */
[----:B0-----:R-:W-:Y:S01]  /*0470*/  SHF.R.U32.HI R2, RZ, 0x1d, R175 ;  /* 0x0000001dff027819 */ /* 0x001fe200000116af */
[----:B------:R-:W5:Y:S01]  /*0480*/  @P2 LDG.E.64 R26, desc[UR4][R26.64] ;  /* 0x000000041a1a2981 */ /* 0x000f62000c1e1b00 */
[----:B------:R-:W-:-:S02]  /*0490*/  @P3 IADD3 R24, P0, R42, UR10, RZ ;  /* 0x0000000a2a183c10 */ /* 0x000fc4000ff1e0ff */
[----:B------:R-:W-:Y:S02]  /*04a0*/  SHF.L.U32 R46, R45, 0x3, RZ ;  /* 0x000000032d2e7819 */ /* 0x000fe400000006ff */
[----:B------:R-:W-:Y:S02]  /*04b0*/  SHF.L.U32 R50, R49, 0x3, RZ ;  /* 0x0000000331327819 */ /* 0x000fe400000006ff */
[----:B------:R-:W-:Y:S02]  /*04c0*/  SHF.L.U32 R56, R59, 0x3, RZ ;  /* 0x000000033b387819 */ /* 0x000fe400000006ff */
[----:B------:R-:W-:Y:S02]  /*04d0*/  SHF.L.U32 R52, R63, 0x3, RZ ;  /* 0x000000033f347819 */ /* 0x000fe400000006ff */
[----:B------:R-:W-:Y:S02]  /*04e0*/  @P2 LEA.HI.X R15, R191, UR9, RZ, 0x3, P6 ;  /* 0x00000009bf0f2c11 */ /* 0x000fe4000b0f1cff */
[----:B------:R-:W-:-:S02]  /*04f0*/  @P2 LEA.HI.X R35, R59, UR9, RZ, 0x3, P5 ;  /* 0x000000093b232c11 */ /* 0x000fc4000a8f1cff */
[----:B------:R-:W-:Y:S02]  /*0500*/  @P2 LEA.HI.X R39, R63, UR9, RZ, 0x3, P4 ;  /* 0x000000093f272c11 */ /* 0x000fe4000a0f1cff */
[----:B------:R-:W-:Y:S01]  /*0510*/  @P3 IADD3.X R17, R47, UR11, RZ, P1, !PT ;  /* 0x0000000b2f113c10 */ /* 0x000fe20008ffe4ff */
[----:B------:R-:W5:Y:S01]  /*0520*/  @P2 LDG.E.64 R14, desc[UR4][R14.64] ;  /* 0x000000040e0e2981 */ /* 0x000f62000c1e1b00 */
[----:B------:R-:W-:Y:S02]  /*0530*/  @P3 IADD3.X R25, R2, UR11, RZ, P0, !PT ;  /* 0x0000000b02193c10 */ /* 0x000fe400087fe4ff */
[----:B------:R-:W-:Y:S01]  /*0540*/  @P2 LEA R30, P6, R49, UR8, 0x3 ;  /* 0x00000008311e2c11 */ /* 0x000fe2000f8c18ff */
[----:B------:R-:W5:Y:S01]  /*0550*/  @P2 LDG.E.64 R34, desc[UR4][R34.64] ;  /* 0x0000000422222981 */ /* 0x000f62000c1e1b00 */
[----:B------:R-:W-:Y:S02]  /*0560*/  SHF.R.U32.HI R3, RZ, 0x1d, R45 ;  /* 0x0000001dff037819 */ /* 0x000fe4000001162d */
[----:B---3--:R-:W-:Y:S01]  /*0570*/  SHF.R.U32.HI R4, RZ, 0x1d, R49 ;  /* 0x0000001dff047819 */ /* 0x008fe20000011631 */
[----:B------:R-:W5:Y:S01]  /*0580*/  @P3 LDG.E.64 R16, desc[UR4][R16.64] ;  /* 0x0000000410103981 */ /* 0x000f62000c1e1b00 */
[----:B------:R-:W-:-:S02]  /*0590*/  SHF.R.U32.HI R5, RZ, 0x1d, R59 ;  /* 0x0000001dff057819 */ /* 0x000fc4000001163b */
[----:B------:R-:W-:Y:S01]  /*05a0*/  SHF.R.U32.HI R6, RZ, 0x1d, R63 ;  /* 0x0000001dff067819 */ /* 0x000fe2000001163f */
[----:B------:R-:W5:Y:S01]  /*05b0*/  @P3 LDG.E.64 R24, desc[UR4][R24.64] ;  /* 0x0000000418183981 */ /* 0x000f62000c1e1b00 */
[----:B------:R-:W-:Y:S02]  /*05c0*/  @P3 IADD3 R28, P0, R46, UR10, RZ ;  /* 0x0000000a2e1c3c10 */ /* 0x000fe4000ff1e0ff */
[----:B------:R-:W-:Y:S01]  /*05d0*/  @P3 IADD3 R32, P1, R50, UR10, RZ ;  /* 0x0000000a32203c10 */ /* 0x000fe2000ff3e0ff */
[----:B------:R-:W5:Y:S01]  /*05e0*/  @P2 LDG.E.64 R38, desc[UR4][R38.64] ;  /* 0x0000000426262981 */ /* 0x000f62000c1e1b00 */
[----:B------:R-:W-:Y:S02]  /*05f0*/  @P3 IADD3 R36, P4, R56, UR10, RZ ;  /* 0x0000000a38243c10 */ /* 0x000fe4000ff9e0ff */
[----:B------:R-:W-:Y:S02]  /*0600*/  @P3 IADD3 R40, P5, R52, UR10, RZ ;  /* 0x0000000a34283c10 */ /* 0x000fe4000ffbe0ff */
[----:B------:R-:W-:Y:S01]  /*0610*/  @P2 LEA.HI.X R31, R49, UR9, RZ, 0x3, P6 ;  /* 0x00000009311f2c11 */ /* 0x000fe2000b0f1cff */
[----:B------:R-:W-:Y:S01]  /*0620*/  ULDC.64 UR8, c[0x0][0x268] ;  /* 0x00009a0000087ab9 */ /* 0x000fe20000000a00 */
[----:B------:R-:W-:-:S02]  /*0630*/  @P3 IADD3.X R29, R3, UR11, RZ, P0, !PT ;  /* 0x0000000b031d3c10 */ /* 0x000fc400087fe4ff */
[----:B------:R-:W-:Y:S02]  /*0640*/  @P3 IADD3.X R33, R4, UR11, RZ, P1, !PT ;  /* 0x0000000b04213c10 */ /* 0x000fe40008ffe4ff */
[----:B------:R-:W-:Y:S01]  /*0650*/  @P3 IADD3.X R37, R5, UR11, RZ, P4, !PT ;  /* 0x0000000b05253c10 */ /* 0x000fe2000a7fe4ff */
[----:B------:R-:W5:Y:S01]  /*0660*/  @P2 LDG.E.64 R30, desc[UR4][R30.64] ;  /* 0x000000041e1e2981 */ /* 0x000f62000c1e1b00 */
[----:B------:R-:W-:Y:S01]  /*0670*/  @P3 IADD3.X R41, R6, UR11, RZ, P5, !PT ;  /* 0x0000000b06293c10 */ /* 0x000fe2000affe4ff */
[----:B------:R-:W-:Y:S02]  /*0680*/  ULDC.64 UR10, c[0x0][0x230] ;  /* 0x00008c00000a7ab9 */ /* 0x000fe40000000a00 */
[----:B------:R-:W5:Y:S04]  /*0690*/  @P3 LDG.E.64 R28, desc[UR4][R28.64] ;  /* 0x000000041c1c3981 */ /* 0x000f68000c1e1b00 */
[----:B------:R-:W5:Y:S04]  /*06a0*/  @P3 LDG.E.64 R32, desc[UR4][R32.64] ;  /* 0x0000000420203981 */ /* 0x000f68000c1e1b00 */
[----:B------:R-:W5:Y:S04]  /*06b0*/  @P3 LDG.E.64 R36, desc[UR4][R36.64] ;  /* 0x0000000424243981 */ /* 0x000f68000c1e1b00 */
[----:B------:R-:W5:Y:S01]  /*06c0*/  @P3 LDG.E.64 R40, desc[UR4][R40.64] ;  /* 0x0000000428283981 */ /* 0x000f62000c1e1b00 */
[----:B------:R-:W-:-:S02]  /*06d0*/  IADD3 R192, P4, R192, UR8, RZ ;  /* 0x00000008c0c07c10 */ /* 0x000fc4000ff9e0ff */
[----:B------:R-:W-:Y:S02]  /*06e0*/  IADD3 R208, P1, R208, UR8, RZ ;  /* 0x00000008d0d07c10 */ /* 0x000fe4000ff3e0ff */
[----:B------:R-:W-:Y:S02]  /*06f0*/  IADD3 R200, P6, R200, UR8, RZ ;  /* 0x00000008c8c87c10 */ /* 0x000fe4000ffde0ff */
[----:B------:R-:W-:Y:S02]  /*0700*/  IADD3.X R193, R44, UR9, RZ, P4, !PT ;  /* 0x000000092cc17c10 */ /* 0x000fe4000a7fe4ff */
[----:B------:R-:W-:Y:S02]  /*0710*/  IADD3 R42, P4, R42, UR8, RZ ;  /* 0x000000082a2a7c10 */ /* 0x000fe4000ff9e0ff */
[----:B----4-:R-:W-:Y:S02]  /*0720*/  LEA.HI R215, R215, UR6, RZ, 0x19 ;  /* 0x00000006d7d77c11 */ /* 0x010fe4000f8fc8ff */
[----:B------:R-:W-:-:S02]  /*0730*/  IADD3.X R209, RZ, UR9, RZ, P1, !PT ;  /* 0x00000009ffd17c10 */ /* 0x000fc40008ffe4ff */
[----:B------:R-:W-:Y:S02]  /*0740*/  IADD3.X R201, R43, UR9, RZ, P6, !PT ;  /* 0x000000092bc97c10 */ /* 0x000fe4000b7fe4ff */
[----:B------:R-:W-:Y:S02]  /*0750*/  IADD3 R176, P1, R176, UR8, RZ ;  /* 0x00000008b0b07c10 */ /* 0x000fe4000ff3e0ff */
[----:B------:R-:W-:Y:S02]  /*0760*/  IADD3.X R43, R2, UR9, RZ, P4, !PT ;  /* 0x00000009022b7c10 */ /* 0x000fe4000a7fe4ff */
[----:B------:R-:W-:Y:S02]  /*0770*/  ISETP.GE.AND P4, PT, R215, UR7, PT ;  /* 0x00000007d7007c0c */ /* 0x000fe4000bf86270 */
[----:B------:R-:W-:Y:S02]  /*0780*/  IADD3.X R177, R0, UR9, RZ, P1, !PT ;  /* 0x0000000900b17c10 */ /* 0x000fe40008ffe4ff */
[----:B------:R-:W-:-:S02]  /*0790*/  IADD3 R184, P5, R184, UR8, RZ ;  /* 0x00000008b8b87c10 */ /* 0x000fc4000ffbe0ff */
[----:B------:R-:W-:Y:S02]  /*07a0*/  IADD3 R50, P1, R50, UR8, RZ ;  /* 0x0000000832327c10 */ /* 0x000fe4000ff3e0ff */
[----:B------:R-:W-:Y:S02]  /*07b0*/  IADD3.X R185, R47, UR9, RZ, P5, !PT ;  /* 0x000000092fb97c10 */ /* 0x000fe4000affe4ff */
[----:B------:R-:W-:Y:S02]  /*07c0*/  IADD3.X R51, R4, UR9, RZ, P1, !PT ;  /* 0x0000000904337c10 */ /* 0x000fe40008ffe4ff */
[----:B-1----:R-:W-:Y:S02]  /*07d0*/  LOP3.LUT P0, RZ, R70, UR10, RZ, 0xfc, !PT ;  /* 0x0000000a46ff7c12 */ /* 0x002fe4000f80fcff */
[----:B------:R-:W-:Y:S02]  /*07e0*/  IADD3 R46, P5, R46, UR8, RZ ;  /* 0x000000082e2e7c10 */ /* 0x000fe4000ffbe0ff */
[----:B------:R-:W-:-:S02]  /*07f0*/  IADD3 R56, P6, R56, UR8, RZ ;  /* 0x0000000838387c10 */ /* 0x000fc4000ffde0ff */
[----:B------:R-:W-:Y:S02]  /*0800*/  IADD3 R52, P1, R52, UR8, RZ ;  /* 0x0000000834347c10 */ /* 0x000fe4000ff3e0ff */
[----:B------:R-:W-:Y:S02]  /*0810*/  IADD3.X R47, R3, UR9, RZ, P5, !PT ;  /* 0x00000009032f7c10 */ /* 0x000fe4000affe4ff */
[----:B------:R-:W-:Y:S02]  /*0820*/  IADD3.X R57, R5, UR9, RZ, P6, !PT ;  /* 0x0000000905397c10 */ /* 0x000fe4000b7fe4ff */
[----:B------:R-:W-:Y:S02]  /*0830*/  IADD3.X R53, R6, UR9, RZ, P1, !PT ;  /* 0x0000000906357c10 */ /* 0x000fe40008ffe4ff */
[----:B------:R-:W-:Y:S01]  /*0840*/  LOP3.LUT P0, RZ, R71, UR11, RZ, 0xfc, P0 ;  /* 0x0000000b47ff7c12 */ /* 0x000fe2000800fcff */
[----:B--2---:R-:W-:-:S12]  /*0850*/  @P4 EXIT ;  /* 0x000000000000494d */ /* 0x004fd80003800000 */
[--C-:B------:R-:W-:Y:S01]  /*0860*/  IMAD.WIDE.U32 R44, R45, 0x8, R54.reuse ;  /* 0x000000082d2c7825 */ /* 0x100fe200078e0036 */
[----:B------:R-:W2:Y:S03]  /*0870*/  LDG.E.64 R42, desc[UR4][R42.64] ;  /* 0x000000042a2a7981 */ /* 0x000ea6000c1e1b00 */
[--C-:B------:R-:W-:Y:S01]  /*0880*/  IMAD.WIDE.U32 R206, R207, 0x8, R54.reuse ;  /* 0x00000008cfce7825 */ /* 0x100fe200078e0036 */
[----:B------:R-:W3:Y:S03]  /*0890*/  LDG.E.64 R60, desc[UR4][R60.64] ;  /* 0x000000043c3c7981 */ /* 0x000ee6000c1e1b00 */
[--C-:B------:R-:W-:Y:S01]  /*08a0*/  IMAD.WIDE.U32 R198, R199, 0x8, R54.reuse ;  /* 0x00000008c7c67825 */ /* 0x100fe200078e0036 */
[----:B------:R-:W4:Y:S03]  /*08b0*/  LDG.E.64 R44, desc[UR4][R44.64] ;  /* 0x000000042c2c7981 */ /* 0x000f26000c1e1b00 */
        /* <DEDUP_REMOVED lines=9> */
[----:B------:R-:W4:Y:S04]  /*0950*/  LDG.E.64 R198, desc[UR4][R198.64] ;  /* 0x00000004c6c67981 */ /* 0x000f28000c1e1b00 */
[----:B------:R-:W4:Y:S01]  /*0960*/  LDG.E.64 R192, desc[UR4][R192.64] ;  /* 0x00000004c0c07981 */ /* 0x000f22000c1e1b00 */
[----:B------:R-:W-:-:S03]  /*0970*/  IMAD.WIDE.U32 R54, R63, 0x8, R54 ;  /* 0x000000083f367825 */ /* 0x000fc600078e0036 */
[----:B------:R-:W4:Y:S04]  /*0980*/  LDG.E.64 R184, desc[UR4][R184.64] ;  /* 0x00000004b8b87981 */ /* 0x000f28000c1e1b00 */
[----:B------:R-:W4:Y:S04]  /*0990*/  LDG.E.64 R176, desc[UR4][R176.64] ;  /* 0x00000004b0b07981 */ /* 0x000f28000c1e1b00 */
[----:B------:R-:W4:Y:S04]  /*09a0*/  LDG.E.64 R50, desc[UR4][R50.64] ;  /* 0x0000000432327981 */ /* 0x000f28000c1e1b00 */
[----:B------:R-:W4:Y:S04]  /*09b0*/  LDG.E.64 R56, desc[UR4][R56.64] ;  /* 0x0000000438387981 */ /* 0x000f28000c1e1b00 */
[----:B------:R-:W4:Y:S01]  /*09c0*/  LDG.E.64 R52, desc[UR4][R52.64] ;  /* 0x0000000434347981 */ /* 0x000f22000c1e1b00 */
[----:B-----5:R-:W-:-:S02]  /*09d0*/  @!P3 CS2R R8, SRZ ;  /* 0x000000000008b805 */ /* 0x020fc4000001ff00 */
[----:B------:R-:W-:Y:S02]  /*09e0*/  @!P2 CS2R R10, SRZ ;  /* 0x00000000000aa805 */ /* 0x000fe4000001ff00 */
[----:B------:R-:W-:Y:S01]  /*09f0*/  @!P3 CS2R R12, SRZ ;  /* 0x00000000000cb805 */ /* 0x000fe2000001ff00 */
[----:B------:R-:W4:Y:S01]  /*0a00*/  LDG.E.64 R190, desc[UR4][R190.64] ;  /* 0x00000004bebe7981 */ /* 0x000f22000c1e1b00 */
[----:B------:R-:W-:Y:S02]  /*0a10*/  @!P2 CS2R R14, SRZ ;  /* 0x00000000000ea805 */ /* 0x000fe4000001ff00 */
[----:B------:R-:W-:Y:S02]  /*0a20*/  @!P3 CS2R R16, SRZ ;  /* 0x000000000010b805 */ /* 0x000fe4000001ff00 */
[----:B------:R-:W-:Y:S01]  /*0a30*/  @!P2 CS2R R18, SRZ ;  /* 0x000000000012a805 */ /* 0x000fe2000001ff00 */
[----:B------:R-:W4:Y:S01]  /*0a40*/  LDG.E.64 R182, desc[UR4][R182.64] ;  /* 0x00000004b6b67981 */ /* 0x000f22000c1e1b00 */
[----:B------:R-:W-:-:S02]  /*0a50*/  @!P3 CS2R R20, SRZ ;  /* 0x000000000014b805 */ /* 0x000fc4000001ff00 */
        /* <DEDUP_REMOVED lines=63> */
[----:B------:R-:W-:Y:S01]  /*0e50*/  SHF.R.U64 R140, R32, 0x10, R33 ;  /* 0x00000010208c7819 */ /* 0x000fe20000001221 */
[----:B------:R-:W-:Y:S01]  /*0e60*/  HADD2.F32 R31, -RZ, R32.H0_H0 ;  /* 0x20000020ff1f7230 */ /* 0x000fe20000004100 */
[----:B------:R-:W-:-:S02]  /*0e70*/  @!P2 CS2R R38, SRZ ;  /* 0x000000000026a805 */ /* 0x000fc4000001ff00 */
[----:B------:R-:W-:Y:S02]  /*0e80*/  @!P3 CS2R R40, SRZ ;  /* 0x000000000028b805 */ /* 0x000fe4000001ff00 */
        /* <DEDUP_REMOVED lines=27> */
[----:B------:R-:W-:Y:S01]  /*1040*/  ULDC.U8 UR6, c[0x0][0x2a0] ;  /* 0x0000a80000067ab9 */ /* 0x000fe20000000000 */
[----:B------:R-:W-:Y:S01]  /*1050*/  SHF.R.U32.HI R150, RZ, 0x10, R41 ;  /* 0x00000010ff967819 */ /* 0x000fe20000011629 */
[----:B------:R-:W-:Y:S01]  /*1060*/  HADD2.F32 R39, -RZ, R40.H0_H0 ;  /* 0x20000028ff277230 */ /* 0x000fe20000004100 */
[----:B------:R-:W-:Y:S01]  /*1070*/  ISETP.NE.U32.AND P1, PT, R70, RZ, PT ;  /* 0x000000ff4600720c */ /* 0x000fe20003f25070 */
[----:B------:R-:W-:Y:S01]  /*1080*/  HADD2.F32 R40, -RZ, R41.H0_H0 ;  /* 0x20000029ff287230 */ /* 0x000fe20000004100 */
[----:B------:R-:W-:Y:S01]  /*1090*/  HFMA2.MMA R228, -RZ, RZ, 0, 5.9604644775390625e-08 ;  /* 0x00000001ffe47435 */ /* 0x000fe200000001ff */
[----:B------:R-:W-:Y:S01]  /*10a0*/  ISETP.NE.AND P5, PT, RZ, UR6, PT ;  /* 0x00000006ff007c0c */ /* 0x000fe2000bfa5270 */
[----:B------:R-:W-:Y:S01]  /*10b0*/  HADD2.F32 R111, -RZ, R111.H0_H0 ;  /* 0x2000006fff6f7230 */ /* 0x000fe20000004100 */
[----:B------:R-:W-:Y:S01]  /*10c0*/  ISETP.NE.AND.EX P1, PT, R71, RZ, PT, P1 ;  /* 0x000000ff4700720c */ /* 0x000fe20003f25310 */
        /* <DEDUP_REMOVED lines=45> */
[----:B------:R-:W-:Y:S01]  /*13a0*/  HADD2.F32 R150, -RZ, R150.H0_H0 ;  /* 0x20000096ff967230 */ /* 0x000fe20000004100 */
[--C-:B--2---:R-:W-:Y:S01]  /*13b0*/  SHF.R.U64 R171, R42, 0x10, R43.reuse ;  /* 0x000000102aab7819 */ /* 0x104fe2000000122b */
[----:B------:R-:W-:Y:S01]  /*13c0*/  HADD2.F32 R173, -RZ, R42.H0_H0 ;  /* 0x2000002affad7230 */ /* 0x000fe20000004100 */
[----:B------:R-:W-:Y:S01]  /*13d0*/  SHF.R.U32.HI R154, RZ, 0x10, R43 ;  /* 0x00000010ff9a7819 */ /* 0x000fe2000001162b */
[----:B------:R-:W-:Y:S01]  /*13e0*/  HADD2.F32 R42, -RZ, R43.H0_H0 ;  /* 0x2000002bff2a7230 */ /* 0x000fe20000004100 */
[--C-:B---3--:R-:W-:Y:S01]  /*13f0*/  SHF.R.U64 R212, R60, 0x10, R61.reuse ;  /* 0x000000103cd47819 */ /* 0x108fe2000000123d */
[----:B------:R-:W-:Y:S01]  /*1400*/  HADD2.F32 R214, -RZ, R60.H0_H0 ;  /* 0x2000003cffd67230 */ /* 0x000fe20000004100 */
[----:B------:R-:W-:Y:S02]  /*1410*/  SHF.R.U32.HI R69, RZ, 0x10, R61 ;  /* 0x00000010ff457819 */ /* 0x000fe4000001163d */
[--C-:B----4-:R-:W-:Y:S01]  /*1420*/  SHF.R.U64 R155, R44, 0x10, R45.reuse ;  /* 0x000000102c9b7819 */ /* 0x110fe2000000122d */
        /* <DEDUP_REMOVED lines=9> */
[----:B------:R-:W-:-:S02]  /*14c0*/  SHF.R.U32.HI R68, RZ, 0x10, R209 ;  /* 0x00000010ff447819 */ /* 0x000fc400000116d1 */
[--C-:B------:R-:W-:Y:S02]  /*14d0*/  SHF.R.U64 R204, R206, 0x10, R207.reuse ;  /* 0x00000010cecc7819 */ /* 0x100fe400000012cf */
[----:B------:R-:W-:Y:S02]  /*14e0*/  SHF.R.U32.HI R67, RZ, 0x10, R207 ;  /* 0x00000010ff437819 */ /* 0x000fe400000116cf */
[--C-:B------:R-:W-:Y:S02]  /*14f0*/  SHF.R.U64 R203, R200, 0x10, R201.reuse ;  /* 0x00000010c8cb7819 */ /* 0x100fe400000012c9 */
[----:B------:R-:W-:Y:S02]  /*1500*/  SHF.R.U32.HI R66, RZ, 0x10, R201 ;  /* 0x00000010ff427819 */ /* 0x000fe400000116c9 */
[--C-:B------:R-:W-:Y:S02]  /*1510*/  SHF.R.U64 R196, R198, 0x10, R199.reuse ;  /* 0x00000010c6c47819 */ /* 0x100fe400000012c7 */
        /* <DEDUP_REMOVED lines=19> */
[--C-:B------:R-:W-:Y:S01]  /*1650*/  SHF.R.U64 R159, R48, 0x10, R49.reuse ;  /* 0x00000010309f7819 */ /* 0x100fe20000001231 */
[----:B------:R-:W-:Y:S01]  /*1660*/  HADD2.F32 R47, -RZ, R48.H0_H0 ;  /* 0x20000030ff2f7230 */ /* 0x000fe20000004100 */
[----:B------:R-:W-:Y:S02]  /*1670*/  SHF.R.U32.HI R160, RZ, 0x10, R49 ;  /* 0x00000010ffa07819 */ /* 0x000fe40000011631 */
[--C-:B------:R-:W-:Y:S02]  /*1680*/  SHF.R.U64 R163, R58, 0x10, R59.reuse ;  /* 0x000000103aa37819 */ /* 0x100fe4000000123b */
[----:B------:R-:W-:Y:S02]  /*1690*/  SHF.R.U32.HI R164, RZ, 0x10, R59 ;  /* 0x00000010ffa47819 */ /* 0x000fe4000001163b */
[--C-:B------:R-:W-:Y:S02]  /*16a0*/  SHF.R.U64 R167, R54, 0x10, R55.reuse ;  /* 0x0000001036a77819 */ /* 0x100fe40000001237 */
[----:B------:R-:W-:Y:S01]  /*16b0*/  SHF.R.U32.HI R168, RZ, 0x10, R55 ;  /* 0x00000010ffa87819 */ /* 0x000fe20000011637 */
        /* <DEDUP_REMOVED lines=70> */
[----:B------:R-:W-:-:S07]  /*1b20*/  HADD2.F32 R170, -RZ, R170.H0_H0 ;  /* 0x200000aaffaa7230 */ /* 0x000fce0000004100 */
.L_x_26715:
[----:B0-----:R-:W0:Y:S01]  /*1b30*/  LDC.64 R100, c[0x0][0x220] ;  /* 0x00008800ff647b82 */ /* 0x001e220000000a00 */
[----:B------:R-:W-:Y:S01]  /*1b40*/  ISETP.NE.U32.AND P2, PT, RZ, UR18, PT ;  /* 0x00000012ff007c0c */ /* 0x000fe2000bf45070 */
[----:B------:R-:W-:-:S03]  /*1b50*/  IMAD R52, R215, UR7, RZ ;  /* 0x00000007d7347c24 */ /* 0x000fc6000f8e02ff */
[----:B------:R-:W-:Y:S02]  /*1b60*/  ISETP.NE.AND.EX P2, PT, RZ, UR19, PT, P2 ;  /* 0x00000013ff007c0c */ /* 0x000fe4000bf45320 */
[----:B------:R-:W-:-:S04]  /*1b70*/  SHF.R.S32.HI R53, RZ, 0x1f, R52 ;  /* 0x0000001fff357819 */ /* 0x000fc80000011434 */
[----:B------:R-:W-:-:S04]  /*1b80*/  LEA.HI R53, R53, R52, RZ, 0x2 ;  /* 0x0000003435357211 */ /* 0x000fc800078f10ff */
[----:B------:R-:W-:-:S04]  /*1b90*/  LEA.HI.SX32 R230, R53, R216, 0x1e ;  /* 0x000000d835e67211 */ /* 0x000fc800078ff2ff */
[C---:B------:R-:W-:Y:S02]  /*1ba0*/  @P1 LEA R70, P3, R230.reuse, UR16, 0x4 ;  /* 0x00000010e6461c11 */ /* 0x040fe4000f8620ff */
[C---:B------:R-:W-:Y:S02]  /*1bb0*/  @P2 LEA R68, P4, R230.reuse, UR18, 0x4 ;  /* 0x00000012e6442c11 */ /* 0x040fe4000f8820ff */
[C---:B------:R-:W-:Y:S01]  /*1bc0*/  @P1 LEA.HI.X R71, R230.reuse, UR17, RZ, 0x4, P3 ;  /* 0x00000011e6471c11 */ /* 0x040fe200098f24ff */
[C---:B0-----:R-:W-:Y:S01]  /*1bd0*/  IMAD.WIDE.U32 R52, R230.reuse, 0x10, R100 ;  /* 0x00000010e6347825 */ /* 0x041fe200078e0064 */
[----:B------:R-:W-:-:S03]  /*1be0*/  @P2 LEA.HI.X R69, R230, UR19, RZ, 0x4, P4 ;  /* 0x00000013e6452c11 */ /* 0x000fc6000a0f24ff */
[----:B------:R0:W5:Y:S04]  /*1bf0*/  @P1 LDG.E.128 R56, desc[UR4][R70.64] ;  /* 0x0000000446381981 */ /* 0x000168000c1e1d00 */
[----:B------:R-:W5:Y:S04]  /*1c00*/  LDG.E.128 R52, desc[UR4][R52.64] ;  /* 0x0000000434347981 */ /* 0x000f68000c1e1d00 */
        /* <DEDUP_REMOVED lines=9> */
.L_x_26555:
[----:B-----5:R-:W-:Y:S01]  /*1ca0*/  FADD.FTZ R52, R60, R52 ;  /* 0x000000343c347221 */ /* 0x020fe20000010000 */
[----:B------:R-:W-:Y:S06]  /*1cb0*/  BRA `(.L_x_26556) ;  /* 0x0000000000087947 */ /* 0x000fec0003800000 */
.L_x_26554:
[----:B-----5:R-:W-:-:S04]  /*1cc0*/  FADD.FTZ R52, R56, R52 ;  /* 0x0000003438347221 */ /* 0x020fc80000010000 */
[----:B------:R-:W-:-:S07]  /*1cd0*/  @P2 FADD.FTZ R52, R60, R52 ;  /* 0x000000343c342221 */ /* 0x000fce0000010000 */
.L_x_26556:
[----:B-----5:R-:W-:-:S07]  /*1ce0*/  MOV R64, R52 ;  /* 0x0000003400407202 */ /* 0x020fce0000000f00 */
.L_x_26557:
[----:B------:R-:W-:Y:S05]  /*1cf0*/  @P3 BRA `(.L_x_26558) ;  /* 0x00000000001c3947 */ /* 0x000fea0003800000 */
[----:B------:R-:W-:-:S04]  /*1d00*/  ISETP.NE.U32.AND P4, PT, RZ, UR18, PT ;  /* 0x00000012ff007c0c */ /* 0x000fc8000bf85070 */
[----:B------:R-:W-:-:S13]  /*1d10*/  ISETP.NE.AND.EX P4, PT, RZ, UR19, PT, P4 ;  /* 0x00000013ff007c0c */ /* 0x000fda000bf85340 */
[----:B------:R-:W-:Y:S05]  /*1d20*/  @P4 BRA `(.L_x_26559) ;  /* 0x0000000000084947 */ /* 0x000fea0003800000 */
[----:B------:R-:W-:Y:S05]  /*1d30*/  @P0 BRA `(.L_x_26560) ;  /* 0x0000000000140947 */ /* 0x000fea0003800000 */
[----:B------:R-:W-:Y:S05]  /*1d40*/  BRA `(.L_x_26561) ;  /* 0x0000000000147947 */ /* 0x000fea0003800000 */
.L_x_26559:
[----:B-----5:R-:W-:Y:S01]  /*1d50*/  FADD.FTZ R53, R61, R53 ;  /* 0x000000353d357221 */ /* 0x020fe20000010000 */
[----:B------:R-:W-:Y:S06]  /*1d60*/  BRA `(.L_x_26560) ;  /* 0x0000000000087947 */ /* 0x000fec0003800000 */
.L_x_26558:
[----:B-----5:R-:W-:-:S04]  /*1d70*/  FADD.FTZ R53, R57, R53 ;  /* 0x0000003539357221 */ /* 0x020fc80000010000 */
[----:B------:R-:W-:-:S07]  /*1d80*/  @P2 FADD.FTZ R53, R61, R53 ;  /* 0x000000353d352221 */ /* 0x000fce0000010000 */
.L_x_26560:
[----:B-----5:R-:W-:-:S07]  /*1d90*/  MOV R65, R53 ;  /* 0x0000003500417202 */ /* 0x020fce0000000f00 */
.L_x_26561:
[----:B------:R-:W-:Y:S05]  /*1da0*/  @P3 BRA `(.L_x_26562) ;  /* 0x00000000001c3947 */ /* 0x000fea0003800000 */
[----:B------:R-:W-:-:S04]  /*1db0*/  ISETP.NE.U32.AND P4, PT, RZ, UR18, PT ;  /* 0x00000012ff007c0c */ /* 0x000fc8000bf85070 */
[----:B------:R-:W-:-:S13]  /*1dc0*/  ISETP.NE.AND.EX P4, PT, RZ, UR19, PT, P4 ;  /* 0x00000013ff007c0c */ /* 0x000fda000bf85340 */
[----:B------:R-:W-:Y:S05]  /*1dd0*/  @P4 BRA `(.L_x_26563) ;  /* 0x0000000000084947 */ /* 0x000fea0003800000 */
[----:B------:R-:W-:Y:S05]  /*1de0*/  @P0 BRA `(.L_x_26564) ;  /* 0x0000000000140947 */ /* 0x000fea0003800000 */
[----:B------:R-:W-:Y:S05]  /*1df0*/  BRA `(.L_x_26565) ;  /* 0x0000000000147947 */ /* 0x000fea0003800000 */
.L_x_26563:
[----:B-----5:R-:W-:Y:S01]  /*1e00*/  FADD.FTZ R54, R62, R54 ;  /* 0x000000363e367221 */ /* 0x020fe20000010000 */
[----:B------:R-:W-:Y:S06]  /*1e10*/  BRA `(.L_x_26564) ;  /* 0x0000000000087947 */ /* 0x000fec0003800000 */
.L_x_26562:
[----:B-----5:R-:W-:-:S04]  /*1e20*/  FADD.FTZ R54, R58, R54 ;  /* 0x000000363a367221 */ /* 0x020fc80000010000 */
[----:B------:R-:W-:-:S07]  /*1e30*/  @P2 FADD.FTZ R54, R62, R54 ;  /* 0x000000363e362221 */ /* 0x000fce0000010000 */
.L_x_26564:
[----:B-----5:R-:W-:-:S07]  /*1e40*/  MOV R66, R54 ;  /* 0x0000003600427202 */ /* 0x020fce0000000f00 */
.L_x_26565:
[----:B------:R-:W-:Y:S05]  /*1e50*/  @P3 BRA `(.L_x_26566) ;  /* 0x00000000001c3947 */ /* 0x000fea0003800000 */
[----:B------:R-:W-:-:S04]  /*1e60*/  ISETP.NE.U32.AND P4, PT, RZ, UR18, PT ;  /* 0x00000012ff007c0c */ /* 0x000fc8000bf85070 */
[----:B------:R-:W-:-:S13]  /*1e70*/  ISETP.NE.AND.EX P4, PT, RZ, UR19, PT, P4 ;  /* 0x00000013ff007c0c */ /* 0x000fda000bf85340 */
[----:B------:R-:W-:Y:S05]  /*1e80*/  @P4 BRA `(.L_x_26567) ;  /* 0x0000000000084947 */ /* 0x000fea0003800000 */
[----:B------:R-:W-:Y:S05]  /*1e90*/  @P0 BRA `(.L_x_26568) ;  /* 0x0000000000140947 */ /* 0x000fea0003800000 */
[----:B------:R-:W-:Y:S05]  /*1ea0*/  BRA `(.L_x_26569) ;  /* 0x0000000000147947 */ /* 0x000fea0003800000 */
.L_x_26567:
[----:B-----5:R-:W-:Y:S01]  /*1eb0*/  FADD.FTZ R55, R63, R55 ;  /* 0x000000373f377221 */ /* 0x020fe20000010000 */
[----:B------:R-:W-:Y:S06]  /*1ec0*/  BRA `(.L_x_26568) ;  /* 0x0000000000087947 */ /* 0x000fec0003800000 */
.L_x_26566:
[----:B-----5:R-:W-:-:S04]  /*1ed0*/  FADD.FTZ R55, R59, R55 ;  /* 0x000000373b377221 */ /* 0x020fc80000010000 */
[----:B------:R-:W-:-:S07]  /*1ee0*/  @P2 FADD.FTZ R55, R63, R55 ;  /* 0x000000373f372221 */ /* 0x000fce0000010000 */
.L_x_26568:
[----:B-----5:R-:W-:-:S07]  /*1ef0*/  MOV R67, R55 ;  /* 0x0000003700437202 */ /* 0x020fce0000000f00 */
.L_x_26569:
[----:B------:R-:W0:Y:S01]  /*1f00*/  @P0 LDC.64 R68, c[0x0][0x238] ;  /* 0x00008e00ff440b82 */ /* 0x000e220000000a00 */
[----:B------:R-:W-:-:S05]  /*1f10*/  IADD3 R225, R230, 0x80, RZ ;  /* 0x00000080e6e17810 */ /* 0x000fca0007ffe0ff */
[----:B------:R-:W-:Y:S02]  /*1f20*/  IMAD.WIDE.U32 R74, R225, 0x10, R100 ;  /* 0x00000010e14a7825 */ /* 0x000fe400078e0064 */
[----:B------:R-:W1:Y:S08]  /*1f30*/  @P2 LDC.64 R70, c[0x0][0x230] ;  /* 0x00008c00ff462b82 */ /* 0x000e700000000a00 */
[----:B------:R-:W2:Y:S01]  /*1f40*/  @P1 LDC.64 R72, c[0x0][0x228] ;  /* 0x00008a00ff481b82 */ /* 0x000ea20000000a00 */
[----:B0-----:R-:W-:-:S04]  /*1f50*/  @P0 LEA R68, P4, R230, R68, 0x4 ;  /* 0x00000044e6440211 */ /* 0x001fc800078820ff */
[----:B------:R-:W-:Y:S01]  /*1f60*/  @P0 LEA.HI.X R69, R230, R69, RZ, 0x4, P4 ;  /* 0x00000045e6450211 */ /* 0x000fe200020f24ff */
[----:B-1----:R-:W-:-:S04]  /*1f70*/  @P2 IMAD.WIDE.U32 R70, R225, 0x10, R70 ;  /* 0x00000010e1462825 */ /* 0x002fc800078e0046 */
[----:B------:R0:W-:Y:S04]  /*1f80*/  @P0 STG.E.128 desc[UR4][R68.64], R64 ;  /* 0x0000004044000986 */ /* 0x0001e8000c101d04 */
[----:B-----5:R1:W5:Y:S01]  /*1f90*/  @P2 LDG.E.128 R60, desc[UR4][R70.64] ;  /* 0x00000004463c2981 */ /* 0x020362000c1e1d00 */
[----:B--2---:R-:W-:-:S05]  /*1fa0*/  @P1 IMAD.WIDE.U32 R72, R225, 0x10, R72 ;  /* 0x00000010e1481825 */ /* 0x004fca00078e0048 */
[----:B------:R1:W5:Y:S04]  /*1fb0*/  @P1 LDG.E.128 R56, desc[UR4][R72.64] ;  /* 0x0000000448381981 */ /* 0x000368000c1e1d00 */
[----:B0-----:R1:W5:Y:S01]  /*1fc0*/  LDG.E.128 R68, desc[UR4][R74.64] ;  /* 0x000000044a447981 */ /* 0x001362000c1e1d00 */
[----:B------:R-:W-:Y:S05]  /*1fd0*/  @P3 BRA `(.L_x_26570) ;  /* 0x00000000001c3947 */ /* 0x000fea0003800000 */
[----:B------:R-:W-:-:S04]  /*1fe0*/  ISETP.NE.U32.AND P4, PT, RZ, UR18, PT ;  /* 0x00000012ff007c0c */ /* 0x000fc8000bf85070 */
[----:B------:R-:W-:-:S13]  /*1ff0*/  ISETP.NE.AND.EX P4, PT, RZ, UR19, PT, P4 ;  /* 0x00000013ff007c0c */ /* 0x000fda000bf85340 */
[----:B------:R-:W-:Y:S05]  /*2000*/  @P4 BRA `(.L_x_26571) ;  /* 0x0000000000084947 */ /* 0x000fea0003800000 */
[----:B------:R-:W-:Y:S05]  /*2010*/  @P0 BRA `(.L_x_26572) ;  /* 0x0000000000140947 */ /* 0x000fea0003800000 */
[----:B------:R-:W-:Y:S05]  /*2020*/  BRA `(.L_x_26573) ;  /* 0x0000000000147947 */ /* 0x000fea0003800000 */
.L_x_26571:
[----:B-----5:R-:W-:Y:S01]  /*2030*/  FADD.FTZ R68, R60, R68 ;  /* 0x000000443c447221 */ /* 0x020fe20000010000 */
[----:B------:R-:W-:Y:S06]  /*2040*/  BRA `(.L_x_26572) ;  /* 0x0000000000087947 */ /* 0x000fec0003800000 */
.L_x_26570:
[----:B-----5:R-:W-:-:S04]  /*2050*/  FADD.FTZ R68, R56, R68 ;  /* 0x0000004438447221 */ /* 0x020fc80000010000 */
[----:B------:R-:W-:-:S07]  /*2060*/  @P2 FADD.FTZ R68, R60, R68 ;  /* 0x000000443c442221 */ /* 0x000fce0000010000 */
.L_x_26572:
[----:B-----5:R-:W-:-:S07]  /*2070*/  MOV R64, R68 ;  /* 0x0000004400407202 */ /* 0x020fce0000000f00 */
.L_x_26573:
[----:B------:R-:W-:Y:S05]  /*2080*/  @P3 BRA `(.L_x_26574) ;  /* 0x00000000001c3947 */ /* 0x000fea0003800000 */
[----:B------:R-:W-:-:S04]  /*2090*/  ISETP.NE.U32.AND P4, PT, RZ, UR18, PT ;  /* 0x00000012ff007c0c */ /* 0x000fc8000bf85070 */
[----:B------:R-:W-:-:S13]  /*20a0*/  ISETP.NE.AND.EX P4, PT, RZ, UR19, PT, P4 ;  /* 0x00000013ff007c0c */ /* 0x000fda000bf85340 */
[----:B------:R-:W-:Y:S05]  /*20b0*/  @P4 BRA `(.L_x_26575) ;  /* 0x0000000000084947 */ /* 0x000fea0003800000 */
[----:B------:R-:W-:Y:S05]  /*20c0*/  @P0 BRA `(.L_x_26576) ;  /* 0x0000000000140947 */ /* 0x000fea0003800000 */
[----:B------:R-:W-:Y:S05]  /*20d0*/  BRA `(.L_x_26577) ;  /* 0x0000000000147947 */ /* 0x000fea0003800000 */
.L_x_26575:
[----:B-----5:R-:W-:Y:S01]  /*20e0*/  FADD.FTZ R69, R61, R69 ;  /* 0x000000453d457221 */ /* 0x020fe20000010000 */
[----:B------:R-:W-:Y:S06]  /*20f0*/  BRA `(.L_x_26576) ;  /* 0x0000000000087947 */ /* 0x000fec0003800000 */
.L_x_26574:
[----:B-----5:R-:W-:-:S04]  /*2100*/  FADD.FTZ R69, R57, R69 ;  /* 0x0000004539457221 */ /* 0x020fc80000010000 */
[----:B------:R-:W-:-:S07]  /*2110*/  @P2 FADD.FTZ R69, R61, R69 ;  /* 0x000000453d452221 */ /* 0x000fce0000010000 */
.L_x_26576:
[----:B-----5:R-:W-:-:S07]  /*2120*/  MOV R65, R69 ;  /* 0x0000004500417202 */ /* 0x020fce0000000f00 */
.L_x_26577:
[----:B------:R-:W-:Y:S05]  /*2130*/  @P3 BRA `(.L_x_26578) ;  /* 0x00000000001c3947 */ /* 0x000fea0003800000 */
[----:B------:R-:W-:-:S04]  /*2140*/  ISETP.NE.U32.AND P4, PT, RZ, UR18, PT ;  /* 0x00000012ff007c0c */ /* 0x000fc8000bf85070 */
[----:B------:R-:W-:-:S13]  /*2150*/  ISETP.NE.AND.EX P4, PT, RZ, UR19, PT, P4 ;  /* 0x00000013ff007c0c */ /* 0x000fda000bf85340 */
[----:B------:R-:W-:Y:S05]  /*2160*/  @P4 BRA `(.L_x_26579) ;  /* 0x0000000000084947 */ /* 0x000fea0003800000 */
[----:B------:R-:W-:Y:S05]  /*2170*/  @P0 BRA `(.L_x_26580) ;  /* 0x0000000000140947 */ /* 0x000fea0003800000 */
[----:B------:R-:W-:Y:S05]  /*2180*/  BRA `(.L_x_26581) ;  /* 0x0000000000147947 */ /* 0x000fea0003800000 */
.L_x_26579:
[----:B-1---5:R-:W-:Y:S01]  /*2190*/  FADD.FTZ R70, R62, R70 ;  /* 0x000000463e467221 */ /* 0x022fe20000010000 */
[----:B------:R-:W-:Y:S06]  /*21a0*/  BRA `(.L_x_26580) ;  /* 0x0000000000087947 */ /* 0x000fec0003800000 */
.L_x_26578:
[----:B-1---5:R-:W-:-:S04]  /*21b0*/  FADD.FTZ R70, R58, R70 ;  /* 0x000000463a467221 */ /* 0x022fc80000010000 */
[----:B------:R-:W-:-:S07]  /*21c0*/  @P2 FADD.FTZ R70, R62, R70 ;  /* 0x000000463e462221 */ /* 0x000fce0000010000 */
.L_x_26580:
[----:B-----5:R-:W-:-:S07]  /*21d0*/  MOV R66, R70 ;  /* 0x0000004600427202 */ /* 0x020fce0000000f00 */
.L_x_26581:
[----:B------:R-:W-:Y:S05]  /*21e0*/  @P3 BRA `(.L_x_26582) ;  /* 0x00000000001c3947 */ /* 0x000fea0003800000 */
[----:B------:R-:W-:-:S04]  /*21f0*/  ISETP.NE.U32.AND P4, PT, RZ, UR18, PT ;  /* 0x00000012ff007c0c */ /* 0x000fc8000bf85070 */
[----:B------:R-:W-:-:S13]  /*2200*/  ISETP.NE.AND.EX P4, PT, RZ, UR19, PT, P4 ;  /* 0x00000013ff007c0c */ /* 0x000fda000bf85340 */
[----:B------:R-:W-:Y:S05]  /*2210*/  @P4 BRA `(.L_x_26583) ;  /* 0x0000000000084947 */ /* 0x000fea0003800000 */
[----:B------:R-:W-:Y:S05]  /*2220*/  @P0 BRA `(.L_x_26584) ;  /* 0x0000000000140947 */ /* 0x000fea0003800000 */
[----:B------:R-:W-:Y:S05]  /*2230*/  BRA `(.L_x_26585) ;  /* 0x0000000000147947 */ /* 0x000fea0003800000 */
.L_x_26583:
[----:B-1---5:R-:W-:Y:S01]  /*2240*/  FADD.FTZ R71, R63, R71 ;  /* 0x000000473f477221 */ /* 0x022fe20000010000 */
[----:B------:R-:W-:Y:S06]  /*2250*/  BRA `(.L_x_26584) ;  /* 0x0000000000087947 */ /* 0x000fec0003800000 */
.L_x_26582:
[----:B-1---5:R-:W-:-:S04]  /*2260*/  FADD.FTZ R71, R59, R71 ;  /* 0x000000473b477221 */ /* 0x022fc80000010000 */
[----:B------:R-:W-:-:S07]  /*2270*/  @P2 FADD.FTZ R71, R63, R71 ;  /* 0x000000473f472221 */ /* 0x000fce0000010000 */
.L_x_26584:
[----:B-----5:R-:W-:-:S07]  /*2280*/  MOV R67, R71 ;  /* 0x0000004700437202 */ /* 0x020fce0000000f00 */
.L_x_26585:
[----:B------:R-:W0:Y:S01]  /*2290*/  @P0 LDC.64 R78, c[0x0][0x238] ;  /* 0x00008e00ff4e0b82 */ /* 0x000e220000000a00 */
[----:B------:R-:W-:-:S05]  /*22a0*/  IADD3 R224, R230, 0x100, RZ ;  /* 0x00000100e6e07810 */ /* 0x000fca0007ffe0ff */
[----:B------:R-:W-:Y:S02]  /*22b0*/  IMAD.WIDE.U32 R76, R224, 0x10, R100 ;  /* 0x00000010e04c7825 */ /* 0x000fe400078e0064 */
[----:B-1----:R-:W1:Y:S08]  /*22c0*/  @P1 LDC.64 R74, c[0x0][0x228] ;  /* 0x00008a00ff4a1b82 */ /* 0x002e700000000a00 */
[----:B------:R-:W2:Y:S01]  /*22d0*/  @P2 LDC.64 R72, c[0x0][0x230] ;  /* 0x00008c00ff482b82 */ /* 0x000ea20000000a00 */
[----:B0-----:R-:W-:-:S05]  /*22e0*/  @P0 IMAD.WIDE.U32 R78, R225, 0x10, R78 ;  /* 0x00000010e14e0825 */ /* 0x001fca00078e004e */
[----:B------:R0:W-:Y:S01]  /*22f0*/  @P0 STG.E.128 desc[UR4][R78.64], R64 ;  /* 0x000000404e000986 */ /* 0x0001e2000c101d04 */
[----:B-1----:R-:W-:-:S05]  /*2300*/  @P1 IMAD.WIDE.U32 R74, R224, 0x10, R74 ;  /* 0x00000010e04a1825 */ /* 0x002fca00078e004a */
[----:B-----5:R0:W5:Y:S01]  /*2310*/  @P1 LDG.E.128 R56, desc[UR4][R74.64] ;  /* 0x000000044a381981 */ /* 0x020162000c1e1d00 */
[----:B--2---:R-:W-:-:S05]  /*2320*/  @P2 IMAD.WIDE.U32 R72, R224, 0x10, R72 ;  /* 0x00000010e0482825 */ /* 0x004fca00078e0048 */
[----:B------:R0:W5:Y:S04]  /*2330*/  @P2 LDG.E.128 R60, desc[UR4][R72.64] ;  /* 0x00000004483c2981 */ /* 0x000168000c1e1d00 */
[----:B------:R0:W5:Y:S01]  /*2340*/  LDG.E.128 R72, desc[UR4][R76.64] ;  /* 0x000000044c487981 */ /* 0x000162000c1e1d00 */
[----:B------:R-:W-:Y:S05]  /*2350*/  @P3 BRA `(.L_x_26586) ;  /* 0x00000000001c3947 */ /* 0x000fea0003800000 */
[----:B------:R-:W-:-:S04]  /*2360*/  ISETP.NE.U32.AND P4, PT, RZ, UR18, PT ;  /* 0x00000012ff007c0c */ /* 0x000fc8000bf85070 */
[----:B------:R-:W-:-:S13]  /*2370*/  ISETP.NE.AND.EX P4, PT, RZ, UR19, PT, P4 ;  /* 0x00000013ff007c0c */ /* 0x000fda000bf85340 */
[----:B------:R-:W-:Y:S05]  /*2380*/  @P4 BRA `(.L_x_26587) ;  /* 0x0000000000084947 */ /* 0x000fea0003800000 */
[----:B------:R-:W-:Y:S05]  /*2390*/  @P0 BRA `(.L_x_26588) ;  /* 0x0000000000140947 */ /* 0x000fea0003800000 */
[----:B------:R-:W-:Y:S05]  /*23a0*/  BRA `(.L_x_26589) ;  /* 0x0000000000147947 */ /* 0x000fea0003800000 */
.L_x_26587:
[----:B0----5:R-:W-:Y:S01]  /*23b0*/  FADD.FTZ R72, R60, R72 ;  /* 0x000000483c487221 */ /* 0x021fe20000010000 */
[----:B------:R-:W-:Y:S06]  /*23c0*/  BRA `(.L_x_26588) ;  /* 0x0000000000087947 */ /* 0x000fec0003800000 */
.L_x_26586:
[----:B0----5:R-:W-:-:S04]  /*23d0*/  FADD.FTZ R72, R56, R72 ;  /* 0x0000004838487221 */ /* 0x021fc80000010000 */
[----:B------:R-:W-:-:S07]  /*23e0*/  @P2 FADD.FTZ R72, R60, R72 ;  /* 0x000000483c482221 */ /* 0x000fce0000010000 */
.L_x_26588:
[----:B0----5:R-:W-:-:S07]  /*23f0*/  MOV R64, R72 ;  /* 0x0000004800407202 */ /* 0x021fce0000000f00 */
.L_x_26589:
[----:B------:R-:W-:Y:S05]  /*2400*/  @P3 BRA `(.L_x_26590) ;  /* 0x00000000001c3947 */ /* 0x000fea0003800000 */
[----:B------:R-:W-:-:S04]  /*2410*/  ISETP.NE.U32.AND P4, PT, RZ, UR18, PT ;  /* 0x00000012ff007c0c */ /* 0x000fc8000bf85070 */
[----:B------:R-:W-:-:S13]  /*2420*/  ISETP.NE.AND.EX P4, PT, RZ, UR19, PT, P4 ;  /* 0x00000013ff007c0c */ /* 0x000fda000bf85340 */
[----:B------:R-:W-:Y:S05]  /*2430*/  @P4 BRA `(.L_x_26591) ;  /* 0x0000000000084947 */ /* 0x000fea0003800000 */
[----:B------:R-:W-:Y:S05]  /*2440*/  @P0 BRA `(.L_x_26592) ;  /* 0x0000000000140947 */ /* 0x000fea0003800000 */
[----:B------:R-:W-:Y:S05]  /*2450*/  BRA `(.L_x_26593) ;  /* 0x0000000000147947 */ /* 0x000fea0003800000 */
.L_x_26591:
[----:B0----5:R-:W-:Y:S01]  /*2460*/  FADD.FTZ R73, R61, R73 ;  /* 0x000000493d497221 */ /* 0x021fe20000010000 */
[----:B------:R-:W-:Y:S06]  /*2470*/  BRA `(.L_x_26592) ;  /* 0x0000000000087947 */ /* 0x000fec0003800000 */
.L_x_26590:
[----:B0----5:R-:W-:-:S04]  /*2480*/  FADD.FTZ R73, R57, R73 ;  /* 0x0000004939497221 */ /* 0x021fc80000010000 */
[----:B------:R-:W-:-:S07]  /*2490*/  @P2 FADD.FTZ R73, R61, R73 ;  /* 0x000000493d492221 */ /* 0x000fce0000010000 */
.L_x_26592:
[----:B0----5:R-:W-:-:S07]  /*24a0*/  MOV R65, R73 ;  /* 0x0000004900417202 */ /* 0x021fce0000000f00 */
.L_x_26593:
[----:B------:R-:W-:Y:S05]  /*24b0*/  @P3 BRA `(.L_x_26594) ;  /* 0x00000000001c3947 */ /* 0x000fea0003800000 */
[----:B------:R-:W-:-:S04]  /*24c0*/  ISETP.NE.U32.AND P4, PT, RZ, UR18, PT ;  /* 0x00000012ff007c0c */ /* 0x000fc8000bf85070 */
[----:B------:R-:W-:-:S13]  /*24d0*/  ISETP.NE.AND.EX P4, PT, RZ, UR19, PT, P4 ;  /* 0x00000013ff007c0c */ /* 0x000fda000bf85340 */
[----:B------:R-:W-:Y:S05]  /*24e0*/  @P4 BRA `(.L_x_26595) ;  /* 0x0000000000084947 */ /* 0x000fea0003800000 */
[----:B------:R-:W-:Y:S05]  /*24f0*/  @P0 BRA `(.L_x_26596) ;  /* 0x0000000000140947 */ /* 0x000fea0003800000 */
[----:B------:R-:W-:Y:S05]  /*2500*/  BRA `(.L_x_26597) ;  /* 0x0000000000147947 */ /* 0x000fea0003800000 */
.L_x_26595:
[----:B0----5:R-:W-:Y:S01]  /*2510*/  FADD.FTZ R74, R62, R74 ;  /* 0x0000004a3e4a7221 */ /* 0x021fe20000010000 */
[----:B------:R-:W-:Y:S06]  /*2520*/  BRA `(.L_x_26596) ;  /* 0x0000000000087947 */ /* 0x000fec0003800000 */
.L_x_26594:
[----:B0----5:R-:W-:-:S04]  /*2530*/  FADD.FTZ R74, R58, R74 ;  /* 0x0000004a3a4a7221 */ /* 0x021fc80000010000 */
[----:B------:R-:W-:-:S07]  /*2540*/  @P2 FADD.FTZ R74, R62, R74 ;  /* 0x0000004a3e4a2221 */ /* 0x000fce0000010000 */
.L_x_26596:
[----:B0----5:R-:W-:-:S07]  /*2550*/  MOV R66, R74 ;  /* 0x0000004a00427202 */ /* 0x021fce0000000f00 */
.L_x_26597:
[----:B------:R-:W-:Y:S05]  /*2560*/  @P3 BRA `(.L_x_26598) ;  /* 0x00000000001c3947 */ /* 0x000fea0003800000 */
[----:B------:R-:W-:-:S04]  /*2570*/  ISETP.NE.U32.AND P4, PT, RZ, UR18, PT ;  /* 0x00000012ff007c0c */ /* 0x000fc8000bf85070 */
[----:B------:R-:W-:-:S13]  /*2580*/  ISETP.NE.AND.EX P4, PT, RZ, UR19, PT, P4 ;  /* 0x00000013ff007c0c */ /* 0x000fda000bf85340 */
[----:B------:R-:W-:Y:S05]  /*2590*/  @P4 BRA `(.L_x_26599) ;  /* 0x0000000000084947 */ /* 0x000fea0003800000 */
[----:B------:R-:W-:Y:S05]  /*25a0*/  @P0 BRA `(.L_x_26600) ;  /* 0x0000000000140947 */ /* 0x000fea0003800000 */
[----:B------:R-:W-:Y:S05]  /*25b0*/  BRA `(.L_x_26601) ;  /* 0x0000000000147947 */ /* 0x000fea0003800000 */
.L_x_26599:
[----:B0----5:R-:W-:Y:S01]  /*25c0*/  FADD.FTZ R75, R63, R75 ;  /* 0x0000004b3f4b7221 */ /* 0x021fe20000010000 */
[----:B------:R-:W-:Y:S06]  /*25d0*/  BRA `(.L_x_26600) ;  /* 0x0000000000087947 */ /* 0x000fec0003800000 */
.L_x_26598:
[----:B0----5:R-:W-:-:S04]  /*25e0*/  FADD.FTZ R75, R59, R75 ;  /* 0x0000004b3b4b7221 */ /* 0x021fc80000010000 */
[----:B------:R-:W-:-:S07]  /*25f0*/  @P2 FADD.FTZ R75, R63, R75 ;  /* 0x0000004b3f4b2221 */ /* 0x000fce0000010000 */
.L_x_26600:
[----:B0----5:R-:W-:-:S07]  /*2600*/  MOV R67, R75 ;  /* 0x0000004b00437202 */ /* 0x021fce0000000f00 */
.L_x_26601:
[----:B------:R-:W1:Y:S01]  /*2610*/  @P0 LDC.64 R82, c[0x0][0x238] ;  /* 0x00008e00ff520b82 */ /* 0x000e620000000a00 */
[----:B------:R-:W-:-:S05]  /*2620*/  IADD3 R223, R230, 0x180, RZ ;  /* 0x00000180e6df7810 */ /* 0x000fca0007ffe0ff */
[----:B------:R-:W-:Y:S02]  /*2630*/  IMAD.WIDE.U32 R80, R223, 0x10, R100 ;  /* 0x00000010df507825 */ /* 0x000fe400078e0064 */
[----:B0-----:R-:W0:Y:S08]  /*2640*/  @P1 LDC.64 R78, c[0x0][0x228] ;  /* 0x00008a00ff4e1b82 */ /* 0x001e300000000a00 */
[----:B------:R-:W2:Y:S01]  /*2650*/  @P2 LDC.64 R76, c[0x0][0x230] ;  /* 0x00008c00ff4c2b82 */ /* 0x000ea20000000a00 */
[----:B-1----:R-:W-:-:S05]  /*2660*/  @P0 IMAD.WIDE.U32 R82, R224, 0x10, R82 ;  /* 0x00000010e0520825 */ /* 0x002fca00078e0052 */
[----:B------:R1:W-:Y:S01]  /*2670*/  @P0 STG.E.128 desc[UR4][R82.64], R64 ;  /* 0x0000004052000986 */ /* 0x0003e2000c101d04 */
[----:B0-----:R-:W-:-:S05]  /*2680*/  @P1 IMAD.WIDE.U32 R78, R223, 0x10, R78 ;  /* 0x00000010df4e1825 */ /* 0x001fca00078e004e */
        /* <DEDUP_REMOVED lines=10> */
.L_x_26603:
[----:B-1---5:R-:W-:Y:S01]  /*2730*/  FADD.FTZ R76, R60, R76 ;  /* 0x0000004c3c4c7221 */ /* 0x022fe20000010000 */
[----:B------:R-:W-:Y:S06]  /*2740*/  BRA `(.L_x_26604) ;  /* 0x0000000000087947 */ /* 0x000fec0003800000 */
.L_x_26602:
[----:B-1---5:R-:W-:-:S04]  /*2750*/  FADD.FTZ R76, R56, R76 ;  /* 0x0000004c384c7221 */ /* 0x022fc80000010000 */
[----:B------:R-:W-:-:S07]  /*2760*/  @P2 FADD.FTZ R76, R60, R76 ;  /* 0x0000004c3c4c2221 */ /* 0x000fce0000010000 */
.L_x_26604:
[----:B-1---5:R-:W-:-:S07]  /*2770*/  MOV R64, R76 ;  /* 0x0000004c00407202 */ /* 0x022fce0000000f00 */
.L_x_26605:
[----:B------:R-:W-:Y:S05]  /*2780*/  @P3 BRA `(.L_x_26606) ;  /* 0x00000000001c3947 */ /* 0x000fea0003800000 */
[----:B------:R-:W-:-:S04]  /*2790*/  ISETP.NE.U32.AND P4, PT, RZ, UR18, PT ;  /* 0x00000012ff007c0c */ /* 0x000fc8000bf85070 */
[----:B------:R-:W-:-:S13]  /*27a0*/  ISETP.NE.AND.EX P4, PT, RZ, UR19, PT, P4 ;  /* 0x00000013ff007c0c */ /* 0x000fda000bf85340 */
[----:B------:R-:W-:Y:S05]  /*27b0*/  @P4 BRA `(.L_x_26607) ;  /* 0x0000000000084947 */ /* 0x000fea0003800000 */
[----:B------:R-:W-:Y:S05]  /*27c0*/  @P0 BRA `(.L_x_26608) ;  /* 0x0000000000140947 */ /* 0x000fea0003800000 */
[----:B------:R-:W-:Y:S05]  /*27d0*/  BRA `(.L_x_26609) ;  /* 0x0000000000147947 */ /* 0x000fea0003800000 */
.L_x_26607:
[----:B-1---5:R-:W-:Y:S01]  /*27e0*/  FADD.FTZ R77, R61, R77 ;  /* 0x0000004d3d4d7221 */ /* 0x022fe20000010000 */
[----:B------:R-:W-:Y:S06]  /*27f0*/  BRA `(.L_x_26608) ;  /* 0x0000000000087947 */ /* 0x000fec0003800000 */
.L_x_26606:
[----:B-1---5:R-:W-:-:S04]  /*2800*/  FADD.FTZ R77, R57, R77 ;  /* 0x0000004d394d7221 */ /* 0x022fc80000010000 */
[----:B------:R-:W-:-:S07]  /*2810*/  @P2 FADD.FTZ R77, R61, R77 ;  /* 0x0000004d3d4d2221 */ /* 0x000fce0000010000 */
.L_x_26608:
[----:B-1---5:R-:W-:-:S07]  /*2820*/  MOV R65, R77 ;  /* 0x0000004d00417202 */ /* 0x022fce0000000f00 */
.L_x_26609:
[----:B------:R-:W-:Y:S05]  /*2830*/  @P3 BRA `(.L_x_26610) ;  /* 0x00000000001c3947 */ /* 0x000fea0003800000 */
[----:B------:R-:W-:-:S04]  /*2840*/  ISETP.NE.U32.AND P4, PT, RZ, UR18, PT ;  /* 0x00000012ff007c0c */ /* 0x000fc8000bf85070 */
[----:B------:R-:W-:-:S13]  /*2850*/  ISETP.NE.AND.EX P4, PT, RZ, UR19, PT, P4 ;  /* 0x00000013ff007c0c */ /* 0x000fda000bf85340 */
[----:B------:R-:W-:Y:S05]  /*2860*/  @P4 BRA `(.L_x_26611) ;  /* 0x0000000000084947 */ /* 0x000fea0003800000 */
[----:B------:R-:W-:Y:S05]  /*2870*/  @P0 BRA `(.L_x_26612) ;  /* 0x0000000000140947 */ /* 0x000fea0003800000 */
[----:B------:R-:W-:Y:S05]  /*2880*/  BRA `(.L_x_26613) ;  /* 0x0000000000147947 */ /* 0x000fea0003800000 */
.L_x_26611:
[----:B-1---5:R-:W-:Y:S01]  /*2890*/  FADD.FTZ R78, R62, R78 ;  /* 0x0000004e3e4e7221 */ /* 0x022fe20000010000 */
[----:B------:R-:W-:Y:S06]  /*28a0*/  BRA `(.L_x_26612) ;  /* 0x0000000000087947 */ /* 0x000fec0003800000 */
.L_x_26610:
[----:B-1---5:R-:W-:-:S04]  /*28b0*/  FADD.FTZ R78, R58, R78 ;  /* 0x0000004e3a4e7221 */ /* 0x022fc80000010000 */
[----:B------:R-:W-:-:S07]  /*28c0*/  @P2 FADD.FTZ R78, R62, R78 ;  /* 0x0000004e3e4e2221 */ /* 0x000fce0000010000 */
.L_x_26612:
[----:B-1---5:R-:W-:-:S07]  /*28d0*/  MOV R66, R78 ;  /* 0x0000004e00427202 */ /* 0x022fce0000000f00 */
.L_x_26613:
[----:B------:R-:W-:Y:S05]  /*28e0*/  @P3 BRA `(.L_x_26614) ;  /* 0x00000000001c3947 */ /* 0x000fea0003800000 */
[----:B------:R-:W-:-:S04]  /*28f0*/  ISETP.NE.U32.AND P4, PT, RZ, UR18, PT ;  /* 0x00000012ff007c0c */ /* 0x000fc8000bf85070 */
[----:B------:R-:W-:-:S13]  /*2900*/  ISETP.NE.AND.EX P4, PT, RZ, UR19, PT, P4 ;  /* 0x00000013ff007c0c */ /* 0x000fda000bf85340 */
[----:B------:R-:W-:Y:S05]  /*2910*/  @P4 BRA `(.L_x_26615) ;  /* 0x0000000000084947 */ /* 0x000fea0003800000 */
[----:B------:R-:W-:Y:S05]  /*2920*/  @P0 BRA `(.L_x_26616) ;  /* 0x0000000000140947 */ /* 0x000fea0003800000 */
[----:B------:R-:W-:Y:S05]  /*2930*/  BRA `(.L_x_26617) ;  /* 0x0000000000147947 */ /* 0x000fea0003800000 */
.L_x_26615:
[----:B-1---5:R-:W-:Y:S01]  /*2940*/  FADD.FTZ R79, R63, R79 ;  /* 0x0000004f3f4f7221 */ /* 0x022fe20000010000 */
[----:B------:R-:W-:Y:S06]  /*2950*/  BRA `(.L_x_26616) ;  /* 0x0000000000087947 */ /* 0x000fec0003800000 */
.L_x_26614:
[----:B-1---5:R-:W-:-:S04]  /*2960*/  FADD.FTZ R79, R59, R79 ;  /* 0x0000004f3b4f7221 */ /* 0x022fc80000010000 */
[----:B------:R-:W-:-:S07]  /*2970*/  @P2 FADD.FTZ R79, R63, R79 ;  /* 0x0000004f3f4f2221 */ /* 0x000fce0000010000 */
.L_x_26616:
[----:B-1---5:R-:W-:-:S07]  /*2980*/  MOV R67, R79 ;  /* 0x0000004f00437202 */ /* 0x022fce0000000f00 */
.L_x_26617:
        /* <DEDUP_REMOVED lines=18> */
.L_x_26619:
[----:B0----5:R-:W-:Y:S01]  /*2ab0*/  FADD.FTZ R80, R60, R80 ;  /* 0x000000503c507221 */ /* 0x021fe20000010000 */
[----:B------:R-:W-:Y:S06]  /*2ac0*/  BRA `(.L_x_26620) ;  /* 0x0000000000087947 */ /* 0x000fec0003800000 */
.L_x_26618:
[----:B0----5:R-:W-:-:S04]  /*2ad0*/  FADD.FTZ R80, R56, R80 ;  /* 0x0000005038507221 */ /* 0x021fc80000010000 */
[----:B------:R-:W-:-:S07]  /*2ae0*/  @P2 FADD.FTZ R80, R60, R80 ;  /* 0x000000503c502221 */ /* 0x000fce0000010000 */
.L_x_26620:
[----:B0----5:R-:W-:-:S07]  /*2af0*/  MOV R64, R80 ;  /* 0x0000005000407202 */ /* 0x021fce0000000f00 */
.L_x_26621:
[----:B------:R-:W-:Y:S05]  /*2b00*/  @P3 BRA `(.L_x_26622) ;  /* 0x00000000001c3947 */ /* 0x000fea0003800000 */
[----:B------:R-:W-:-:S04]  /*2b10*/  ISETP.NE.U32.AND P4, PT, RZ, UR18, PT ;  /* 0x00000012ff007c0c */ /* 0x000fc8000bf85070 */
[----:B------:R-:W-:-:S13]  /*2b20*/  ISETP.NE.AND.EX P4, PT, RZ, UR19, PT, P4 ;  /* 0x00000013ff007c0c */ /* 0x000fda000bf85340 */
[----:B------:R-:W-:Y:S05]  /*2b30*/  @P4 BRA `(.L_x_26623) ;  /* 0x0000000000084947 */ /* 0x000fea0003800000 */
[----:B------:R-:W-:Y:S05]  /*2b40*/  @P0 BRA `(.L_x_26624) ;  /* 0x0000000000140947 */ /* 0x000fea0003800000 */
[----:B------:R-:W-:Y:S05]  /*2b50*/  BRA `(.L_x_26625) ;  /* 0x0000000000147947 */ /* 0x000fea0003800000 */
.L_x_26623:
[----:B0----5:R-:W-:Y:S01]  /*2b60*/  FADD.FTZ R81, R61, R81 ;  /* 0x000000513d517221 */ /* 0x021fe20000010000 */
[----:B------:R-:W-:Y:S06]  /*2b70*/  BRA `(.L_x_26624) ;  /* 0x0000000000087947 */ /* 0x000fec0003800000 */
.L_x_26622:
[----:B0----5:R-:W-:-:S04]  /*2b80*/  FADD.FTZ R81, R57, R81 ;  /* 0x0000005139517221 */ /* 0x021fc80000010000 */
[----:B------:R-:W-:-:S07]  /*2b90*/  @P2 FADD.FTZ R81, R61, R81 ;  /* 0x000000513d512221 */ /* 0x000fce0000010000 */
.L_x_26624:
[----:B0----5:R-:W-:-:S07]  /*2ba0*/  MOV R65, R81 ;  /* 0x0000005100417202 */ /* 0x021fce0000000f00 */
.L_x_26625:
[----:B------:R-:W-:Y:S05]  /*2bb0*/  @P3 BRA `(.L_x_26626) ;  /* 0x00000000001c3947 */ /* 0x000fea0003800000 */
[----:B------:R-:W-:-:S04]  /*2bc0*/  ISETP.NE.U32.AND P4, PT, RZ, UR18, PT ;  /* 0x00000012ff007c0c */ /* 0x000fc8000bf85070 */
[----:B------:R-:W-:-:S13]  /*2bd0*/  ISETP.NE.AND.EX P4, PT, RZ, UR19, PT, P4 ;  /* 0x00000013ff007c0c */ /* 0x000fda000bf85340 */
[----:B------:R-:W-:Y:S05]  /*2be0*/  @P4 BRA `(.L_x_26627) ;  /* 0x0000000000084947 */ /* 0x000fea0003800000 */
[----:B------:R-:W-:Y:S05]  /*2bf0*/  @P0 BRA `(.L_x_26628) ;  /* 0x0000000000140947 */ /* 0x000fea0003800000 */
[----:B------:R-:W-:Y:S05]  /*2c00*/  BRA `(.L_x_26629) ;  /* 0x0000000000147947 */ /* 0x000fea0003800000 */
.L_x_26627:
[----:B0----5:R-:W-:Y:S01]  /*2c10*/  FADD.FTZ R82, R62, R82 ;  /* 0x000000523e527221 */ /* 0x021fe20000010000 */
[----:B------:R-:W-:Y:S06]  /*2c20*/  BRA `(.L_x_26628) ;  /* 0x0000000000087947 */ /* 0x000fec0003800000 */
.L_x_26626:
[----:B0----5:R-:W-:-:S04]  /*2c30*/  FADD.FTZ R82, R58, R82 ;  /* 0x000000523a527221 */ /* 0x021fc80000010000 */
[----:B------:R-:W-:-:S07]  /*2c40*/  @P2 FADD.FTZ R82, R62, R82 ;  /* 0x000000523e522221 */ /* 0x000fce0000010000 */
.L_x_26628:
[----:B0----5:R-:W-:-:S07]  /*2c50*/  MOV R66, R82 ;  /* 0x0000005200427202 */ /* 0x021fce0000000f00 */
.L_x_26629:
[----:B------:R-:W-:Y:S05]  /*2c60*/  @P3 BRA `(.L_x_26630) ;  /* 0x00000000001c3947 */ /* 0x000fea0003800000 */
[----:B------:R-:W-:-:S04]  /*2c70*/  ISETP.NE.U32.AND P4, PT, RZ, UR18, PT ;  /* 0x00000012ff007c0c */ /* 0x000fc8000bf85070 */
[----:B------:R-:W-:-:S13]  /*2c80*/  ISETP.NE.AND.EX P4, PT, RZ, UR19, PT, P4 ;  /* 0x00000013ff007c0c */ /* 0x000fda000bf85340 */
[----:B------:R-:W-:Y:S05]  /*2c90*/  @P4 BRA `(.L_x_26631) ;  /* 0x0000000000084947 */ /* 0x000fea0003800000 */
[----:B------:R-:W-:Y:S05]  /*2ca0*/  @P0 BRA `(.L_x_26632) ;  /* 0x0000000000140947 */ /* 0x000fea0003800000 */
[----:B------:R-:W-:Y:S05]  /*2cb0*/  BRA `(.L_x_26633) ;  /* 0x0000000000147947 */ /* 0x000fea0003800000 */
.L_x_26631:
[----:B0----5:R-:W-:Y:S01]  /*2cc0*/  FADD.FTZ R83, R63, R83 ;  /* 0x000000533f537221 */ /* 0x021fe20000010000 */
[----:B------:R-:W-:Y:S06]  /*2cd0*/  BRA `(.L_x_26632) ;  /* 0x0000000000087947 */ /* 0x000fec0003800000 */
.L_x_26630:
[----:B0----5:R-:W-:-:S04]  /*2ce0*/  FADD.FTZ R83, R59, R83 ;  /* 0x000000533b537221 */ /* 0x021fc80000010000 */
[----:B------:R-:W-:-:S07]  /*2cf0*/  @P2 FADD.FTZ R83, R63, R83 ;  /* 0x000000533f532221 */ /* 0x000fce0000010000 */
.L_x_26632:
[----:B0----5:R-:W-:-:S07]  /*2d00*/  MOV R67, R83 ;  /* 0x0000005300437202 */ /* 0x021fce0000000f00 */
.L_x_26633:
        /* <DEDUP_REMOVED lines=18> */
.L_x_26635:
[----:B-1---5:R-:W-:Y:S01]  /*2e30*/  FADD.FTZ R84, R60, R84 ;  /* 0x000000543c547221 */ /* 0x022fe20000010000 */
[----:B------:R-:W-:Y:S06]  /*2e40*/  BRA `(.L_x_26636) ;  /* 0x0000000000087947 */ /* 0x000fec0003800000 */
.L_x_26634:
[----:B-1---5:R-:W-:-:S04]  /*2e50*/  FADD.FTZ R84, R56, R84 ;  /* 0x0000005438547221 */ /* 0x022fc80000010000 */
[----:B------:R-:W-:-:S07]  /*2e60*/  @P2 FADD.FTZ R84, R60, R84 ;  /* 0x000000543c542221 */ /* 0x000fce0000010000 */
.L_x_26636:
[----:B-1---5:R-:W-:-:S07]  /*2e70*/  MOV R64, R84 ;  /* 0x0000005400407202 */ /* 0x022fce0000000f00 */
.L_x_26637:
[----:B------:R-:W-:Y:S05]  /*2e80*/  @P3 BRA `(.L_x_26638) ;  /* 0x00000000001c3947 */ /* 0x000fea0003800000 */
[----:B------:R-:W-:-:S04]  /*2e90*/  ISETP.NE.U32.AND P4, PT, RZ, UR18, PT ;  /* 0x00000012ff007c0c */ /* 0x000fc8000bf85070 */
[----:B------:R-:W-:-:S13]  /*2ea0*/  ISETP.NE.AND.EX P4, PT, RZ, UR19, PT, P4 ;  /* 0x00000013ff007c0c */ /* 0x000fda000bf85340 */
[----:B------:R-:W-:Y:S05]  /*2eb0*/  @P4 BRA `(.L_x_26639) ;  /* 0x0000000000084947 */ /* 0x000fea0003800000 */
[----:B------:R-:W-:Y:S05]  /*2ec0*/  @P0 BRA `(.L_x_26640) ;  /* 0x0000000000140947 */ /* 0x000fea0003800000 */
[----:B------:R-:W-:Y:S05]  /*2ed0*/  BRA `(.L_x_26641) ;  /* 0x0000000000147947 */ /* 0x000fea0003800000 */
.L_x_26639:
[----:B-1---5:R-:W-:Y:S01]  /*2ee0*/  FADD.FTZ R85, R61, R85 ;  /* 0x000000553d557221 */ /* 0x022fe20000010000 */
[----:B------:R-:W-:Y:S06]  /*2ef0*/  BRA `(.L_x_26640) ;  /* 0x0000000000087947 */ /* 0x000fec0003800000 */
.L_x_26638:
[----:B-1---5:R-:W-:-:S04]  /*2f00*/  FADD.FTZ R85, R57, R85 ;  /* 0x0000005539557221 */ /* 0x022fc80000010000 */
[----:B------:R-:W-:-:S07]  /*2f10*/  @P2 FADD.FTZ R85, R61, R85 ;  /* 0x000000553d552221 */ /* 0x000fce0000010000 */
.L_x_26640:
[----:B-1---5:R-:W-:-:S07]  /*2f20*/  MOV R65, R85 ;  /* 0x0000005500417202 */ /* 0x022fce0000000f00 */
.L_x_26641:
[----:B------:R-:W-:Y:S05]  /*2f30*/  @P3 BRA `(.L_x_26642) ;  /* 0x00000000001c3947 */ /* 0x000fea0003800000 */
[----:B------:R-:W-:-:S04]  /*2f40*/  ISETP.NE.U32.AND P4, PT, RZ, UR18, PT ;  /* 0x00000012ff007c0c */ /* 0x000fc8000bf85070 */
[----:B------:R-:W-:-:S13]  /*2f50*/  ISETP.NE.AND.EX P4, PT, RZ, UR19, PT, P4 ;  /* 0x00000013ff007c0c */ /* 0x000fda000bf85340 */
[----:B------:R-:W-:Y:S05]  /*2f60*/  @P4 BRA `(.L_x_26643) ;  /* 0x0000000000084947 */ /* 0x000fea0003800000 */
[----:B------:R-:W-:Y:S05]  /*2f70*/  @P0 BRA `(.L_x_26644) ;  /* 0x0000000000140947 */ /* 0x000fea0003800000 */
[----:B------:R-:W-:Y:S05]  /*2f80*/  BRA `(.L_x_26645) ;  /* 0x0000000000147947 */ /* 0x000fea0003800000 */
.L_x_26643:
[----:B-1---5:R-:W-:Y:S01]  /*2f90*/  FADD.FTZ R86, R62, R86 ;  /* 0x000000563e567221 */ /* 0x022fe20000010000 */
[----:B------:R-:W-:Y:S06]  /*2fa0*/  BRA `(.L_x_26644) ;  /* 0x0000000000087947 */ /* 0x000fec0003800000 */
.L_x_26642:
[----:B-1---5:R-:W-:-:S04]  /*2fb0*/  FADD.FTZ R86, R58, R86 ;  /* 0x000000563a567221 */ /* 0x022fc80000010000 */
[----:B------:R-:W-:-:S07]  /*2fc0*/  @P2 FADD.FTZ R86, R62, R86 ;  /* 0x000000563e562221 */ /* 0x000fce0000010000 */
.L_x_26644:
[----:B-1---5:R-:W-:-:S07]  /*2fd0*/  MOV R66, R86 ;  /* 0x0000005600427202 */ /* 0x022fce0000000f00 */
.L_x_26645:
[----:B------:R-:W-:Y:S05]  /*2fe0*/  @P3 BRA `(.L_x_26646) ;  /* 0x00000000001c3947 */ /* 0x000fea0003800000 */
[----:B------:R-:W-:-:S04]  /*2ff0*/  ISETP.NE.U32.AND P4, PT, RZ, UR18, PT ;  /* 0x00000012ff007c0c */ /* 0x000fc8000bf85070 */
[----:B------:R-:W-:-:S13]  /*3000*/  ISETP.NE.AND.EX P4, PT, RZ, UR19, PT, P4 ;  /* 0x00000013ff007c0c */ /* 0x000fda000bf85340 */
[----:B------:R-:W-:Y:S05]  /*3010*/  @P4 BRA `(.L_x_26647) ;  /* 0x0000000000084947 */ /* 0x000fea0003800000 */
[----:B------:R-:W-:Y:S05]  /*3020*/  @P0 BRA `(.L_x_26648) ;  /* 0x0000000000140947 */ /* 0x000fea0003800000 */
[----:B------:R-:W-:Y:S05]  /*3030*/  BRA `(.L_x_26649) ;  /* 0x0000000000147947 */ /* 0x000fea0003800000 */
.L_x_26647:
[----:B-1---5:R-:W-:Y:S01]  /*3040*/  FADD.FTZ R87, R63, R87 ;  /* 0x000000573f577221 */ /* 0x022fe20000010000 */
[----:B------:R-:W-:Y:S06]  /*3050*/  BRA `(.L_x_26648) ;  /* 0x0000000000087947 */ /* 0x000fec0003800000 */
.L_x_26646:
[----:B-1---5:R-:W-:-:S04]  /*3060*/  FADD.FTZ R87, R59, R87 ;  /* 0x000000573b577221 */ /* 0x022fc80000010000 */
[----:B------:R-:W-:-:S07]  /*3070*/  @P2 FADD.FTZ R87, R63, R87 ;  /* 0x000000573f572221 */ /* 0x000fce0000010000 */
.L_x_26648:
[----:B-1---5:R-:W-:-:S07]  /*3080*/  MOV R67, R87 ;  /* 0x0000005700437202 */ /* 0x022fce0000000f00 */
.L_x_26649:
        /* <DEDUP_REMOVED lines=18> */
.L_x_26651:
[----:B0----5:R-:W-:Y:S01]  /*31b0*/  FADD.FTZ R88, R60, R88 ;  /* 0x000000583c587221 */ /* 0x021fe20000010000 */
[----:B------:R-:W-:Y:S06]  /*31c0*/  BRA `(.L_x_26652) ;  /* 0x0000000000087947 */ /* 0x000fec0003800000 */
.L_x_26650:
[----:B0----5:R-:W-:-:S04]  /*31d0*/  FADD.FTZ R88, R56, R88 ;  /* 0x0000005838587221 */ /* 0x021fc80000010000 */
[----:B------:R-:W-:-:S07]  /*31e0*/  @P2 FADD.FTZ R88, R60, R88 ;  /* 0x000000583c582221 */ /* 0x000fce0000010000 */
.L_x_26652:
[----:B0----5:R-:W-:-:S07]  /*31f0*/  MOV R64, R88 ;  /* 0x0000005800407202 */ /* 0x021fce0000000f00 */
.L_x_26653:
[----:B------:R-:W-:Y:S05]  /*3200*/  @P3 BRA `(.L_x_26654) ;  /* 0x00000000001c3947 */ /* 0x000fea0003800000 */
[----:B------:R-:W-:-:S04]  /*3210*/  ISETP.NE.U32.AND P4, PT, RZ, UR18, PT ;  /* 0x00000012ff007c0c */ /* 0x000fc8000bf85070 */
[----:B------:R-:W-:-:S13]  /*3220*/  ISETP.NE.AND.EX P4, PT, RZ, UR19, PT, P4 ;  /* 0x00000013ff007c0c */ /* 0x000fda000bf85340 */
[----:B------:R-:W-:Y:S05]  /*3230*/  @P4 BRA `(.L_x_26655) ;  /* 0x0000000000084947 */ /* 0x000fea0003800000 */
[----:B------:R-:W-:Y:S05]  /*3240*/  @P0 BRA `(.L_x_26656) ;  /* 0x0000000000140947 */ /* 0x000fea0003800000 */
[----:B------:R-:W-:Y:S05]  /*3250*/  BRA `(.L_x_26657) ;  /* 0x0000000000147947 */ /* 0x000fea0003800000 */
.L_x_26655:
[----:B0----5:R-:W-:Y:S01]  /*3260*/  FADD.FTZ R89, R61, R89 ;  /* 0x000000593d597221 */ /* 0x021fe20000010000 */
[----:B------:R-:W-:Y:S06]  /*3270*/  BRA `(.L_x_26656) ;  /* 0x0000000000087947 */ /* 0x000fec0003800000 */
.L_x_26654:
[----:B0----5:R-:W-:-:S04]  /*3280*/  FADD.FTZ R89, R57, R89 ;  /* 0x0000005939597221 */ /* 0x021fc80000010000 */
[----:B------:R-:W-:-:S07]  /*3290*/  @P2 FADD.FTZ R89, R61, R89 ;  /* 0x000000593d592221 */ /* 0x000fce0000010000 */
.L_x_26656:
[----:B0----5:R-:W-:-:S07]  /*32a0*/  MOV R65, R89 ;  /* 0x0000005900417202 */ /* 0x021fce0000000f00 */
.L_x_26657:
[----:B------:R-:W-:Y:S05]  /*32b0*/  @P3 BRA `(.L_x_26658) ;  /* 0x00000000001c3947 */ /* 0x000fea0003800000 */
[----:B------:R-:W-:-:S04]  /*32c0*/  ISETP.NE.U32.AND P4, PT, RZ, UR18, PT ;  /* 0x00000012ff007c0c */ /* 0x000fc8000bf85070 */
[----:B------:R-:W-:-:S13]  /*32d0*/  ISETP.NE.AND.EX P4, PT, RZ, UR19, PT, P4 ;  /* 0x00000013ff007c0c */ /* 0x000fda000bf85340 */
[----:B------:R-:W-:Y:S05]  /*32e0*/  @P4 BRA `(.L_x_26659) ;  /* 0x0000000000084947 */ /* 0x000fea0003800000 */
[----:B------:R-:W-:Y:S05]  /*32f0*/  @P0 BRA `(.L_x_26660) ;  /* 0x0000000000140947 */ /* 0x000fea0003800000 */
[----:B------:R-:W-:Y:S05]  /*3300*/  BRA `(.L_x_26661) ;  /* 0x0000000000147947 */ /* 0x000fea0003800000 */
.L_x_26659:
[----:B0----5:R-:W-:Y:S01]  /*3310*/  FADD.FTZ R90, R62, R90 ;  /* 0x0000005a3e5a7221 */ /* 0x021fe20000010000 */
[----:B------:R-:W-:Y:S06]  /*3320*/  BRA `(.L_x_26660) ;  /* 0x0000000000087947 */ /* 0x000fec0003800000 */
.L_x_26658:
[----:B0----5:R-:W-:-:S04]  /*3330*/  FADD.FTZ R90, R58, R90 ;  /* 0x0000005a3a5a7221 */ /* 0x021fc80000010000 */
[----:B------:R-:W-:-:S07]  /*3340*/  @P2 FADD.FTZ R90, R62, R90 ;  /* 0x0000005a3e5a2221 */ /* 0x000fce0000010000 */
.L_x_26660:
[----:B0----5:R-:W-:-:S07]  /*3350*/  MOV R66, R90 ;  /* 0x0000005a00427202 */ /* 0x021fce0000000f00 */
.L_x_26661:
[----:B------:R-:W-:Y:S05]  /*3360*/  @P3 BRA `(.L_x_26662) ;  /* 0x00000000001c3947 */ /* 0x000fea0003800000 */
[----:B------:R-:W-:-:S04]  /*3370*/  ISETP.NE.U32.AND P4, PT, RZ, UR18, PT ;  /* 0x00000012ff007c0c */ /* 0x000fc8000bf85070 */
[----:B------:R-:W-:-:S13]  /*3380*/  ISETP.NE.AND.EX P4, PT, RZ, UR19, PT, P4 ;  /* 0x00000013ff007c0c */ /* 0x000fda000bf85340 */
[----:B------:R-:W-:Y:S05]  /*3390*/  @P4 BRA `(.L_x_26663) ;  /* 0x0000000000084947 */ /* 0x000fea0003800000 */
[----:B------:R-:W-:Y:S05]  /*33a0*/  @P0 BRA `(.L_x_26664) ;  /* 0x0000000000140947 */ /* 0x000fea0003800000 */
[----:B------:R-:W-:Y:S05]  /*33b0*/  BRA `(.L_x_26665) ;  /* 0x0000000000147947 */ /* 0x000fea0003800000 */
.L_x_26663:
[----:B0----5:R-:W-:Y:S01]  /*33c0*/  FADD.FTZ R91, R63, R91 ;  /* 0x0000005b3f5b7221 */ /* 0x021fe20000010000 */
[----:B------:R-:W-:Y:S06]  /*33d0*/  BRA `(.L_x_26664) ;  /* 0x0000000000087947 */ /* 0x000fec0003800000 */
.L_x_26662:
[----:B0----5:R-:W-:-:S04]  /*33e0*/  FADD.FTZ R91, R59, R91 ;  /* 0x0000005b3b5b7221 */ /* 0x021fc80000010000 */
[----:B------:R-:W-:-:S07]  /*33f0*/  @P2 FADD.FTZ R91, R63, R91 ;  /* 0x0000005b3f5b2221 */ /* 0x000fce0000010000 */
.L_x_26664:
[----:B0----5:R-:W-:-:S07]  /*3400*/  MOV R67, R91 ;  /* 0x0000005b00437202 */ /* 0x021fce0000000f00 */
.L_x_26665:
        /* <DEDUP_REMOVED lines=18> */
.L_x_26667:
[----:B-1---5:R-:W-:Y:S01]  /*3530*/  FADD.FTZ R92, R60, R92 ;  /* 0x0000005c3c5c7221 */ /* 0x022fe20000010000 */
[----:B------:R-:W-:Y:S06]  /*3540*/  BRA `(.L_x_26668) ;  /* 0x0000000000087947 */ /* 0x000fec0003800000 */
.L_x_26666:
[----:B-1---5:R-:W-:-:S04]  /*3550*/  FADD.FTZ R92, R56, R92 ;  /* 0x0000005c385c7221 */ /* 0x022fc80000010000 */
[----:B------:R-:W-:-:S07]  /*3560*/  @P2 FADD.FTZ R92, R60, R92 ;  /* 0x0000005c3c5c2221 */ /* 0x000fce0000010000 */
.L_x_26668:
[----:B-1---5:R-:W-:-:S07]  /*3570*/  MOV R64, R92 ;  /* 0x0000005c00407202 */ /* 0x022fce0000000f00 */
.L_x_26669:
[----:B------:R-:W-:Y:S05]  /*3580*/  @P3 BRA `(.L_x_26670) ;  /* 0x00000000001c3947 */ /* 0x000fea0003800000 */
[----:B------:R-:W-:-:S04]  /*3590*/  ISETP.NE.U32.AND P4, PT, RZ, UR18, PT ;  /* 0x00000012ff007c0c */ /* 0x000fc8000bf85070 */
[----:B------:R-:W-:-:S13]  /*35a0*/  ISETP.NE.AND.EX P4, PT, RZ, UR19, PT, P4 ;  /* 0x00000013ff007c0c */ /* 0x000fda000bf85340 */
[----:B------:R-:W-:Y:S05]  /*35b0*/  @P4 BRA `(.L_x_26671) ;  /* 0x0000000000084947 */ /* 0x000fea0003800000 */
[----:B------:R-:W-:Y:S05]  /*35c0*/  @P0 BRA `(.L_x_26672) ;  /* 0x0000000000140947 */ /* 0x000fea0003800000 */
[----:B------:R-:W-:Y:S05]  /*35d0*/  BRA `(.L_x_26673) ;  /* 0x0000000000147947 */ /* 0x000fea0003800000 */
.L_x_26671:
[----:B-1---5:R-:W-:Y:S01]  /*35e0*/  FADD.FTZ R93, R61, R93 ;  /* 0x0000005d3d5d7221 */ /* 0x022fe20000010000 */
[----:B------:R-:W-:Y:S06]  /*35f0*/  BRA `(.L_x_26672) ;  /* 0x0000000000087947 */ /* 0x000fec0003800000 */
.L_x_26670:
[----:B-1---5:R-:W-:-:S04]  /*3600*/  FADD.FTZ R93, R57, R93 ;  /* 0x0000005d395d7221 */ /* 0x022fc80000010000 */
[----:B------:R-:W-:-:S07]  /*3610*/  @P2 FADD.FTZ R93, R61, R93 ;  /* 0x0000005d3d5d2221 */ /* 0x000fce0000010000 */
.L_x_26672:
[----:B-1---5:R-:W-:-:S07]  /*3620*/  MOV R65, R93 ;  /* 0x0000005d00417202 */ /* 0x022fce0000000f00 */
.L_x_26673:
[----:B------:R-:W-:Y:S05]  /*3630*/  @P3 BRA `(.L_x_26674) ;  /* 0x00000000001c3947 */ /* 0x000fea0003800000 */
[----:B------:R-:W-:-:S04]  /*3640*/  ISETP.NE.U32.AND P4, PT, RZ, UR18, PT ;  /* 0x00000012ff007c0c */ /* 0x000fc8000bf85070 */
[----:B------:R-:W-:-:S13]  /*3650*/  ISETP.NE.AND.EX P4, PT, RZ, UR19, PT, P4 ;  /* 0x00000013ff007c0c */ /* 0x000fda000bf85340 */
[----:B------:R-:W-:Y:S05]  /*3660*/  @P4 BRA `(.L_x_26675) ;  /* 0x0000000000084947 */ /* 0x000fea0003800000 */
[----:B------:R-:W-:Y:S05]  /*3670*/  @P0 BRA `(.L_x_26676) ;  /* 0x0000000000140947 */ /* 0x000fea0003800000 */
[----:B------:R-:W-:Y:S05]  /*3680*/  BRA `(.L_x_26677) ;  /* 0x0000000000147947 */ /* 0x000fea0003800000 */
.L_x_26675:
[----:B-1---5:R-:W-:Y:S01]  /*3690*/  FADD.FTZ R94, R62, R94 ;  /* 0x0000005e3e5e7221 */ /* 0x022fe20000010000 */
[----:B------:R-:W-:Y:S06]  /*36a0*/  BRA `(.L_x_26676) ;  /* 0x0000000000087947 */ /* 0x000fec0003800000 */
.L_x_26674:
[----:B-1---5:R-:W-:-:S04]  /*36b0*/  FADD.FTZ R94, R58, R94 ;  /* 0x0000005e3a5e7221 */ /* 0x022fc80000010000 */
[----:B------:R-:W-:-:S07]  /*36c0*/  @P2 FADD.FTZ R94, R62, R94 ;  /* 0x0000005e3e5e2221 */ /* 0x000fce0000010000 */
.L_x_26676:
[----:B-1---5:R-:W-:-:S07]  /*36d0*/  MOV R66, R94 ;  /* 0x0000005e00427202 */ /* 0x022fce0000000f00 */
.L_x_26677:
[----:B------:R-:W-:Y:S05]  /*36e0*/  @P3 BRA `(.L_x_26678) ;  /* 0x00000000001c3947 */ /* 0x000fea0003800000 */
[----:B------:R-:W-:-:S04]  /*36f0*/  ISETP.NE.U32.AND P4, PT, RZ, UR18, PT ;  /* 0x00000012ff007c0c */ /* 0x000fc8000bf85070 */
[----:B------:R-:W-:-:S13]  /*3700*/  ISETP.NE.AND.EX P4, PT, RZ, UR19, PT, P4 ;  /* 0x00000013ff007c0c */ /* 0x000fda000bf85340 */
[----:B------:R-:W-:Y:S05]  /*3710*/  @P4 BRA `(.L_x_26679) ;  /* 0x0000000000084947 */ /* 0x000fea0003800000 */
[----:B------:R-:W-:Y:S05]  /*3720*/  @P0 BRA `(.L_x_26680) ;  /* 0x0000000000140947 */ /* 0x000fea0003800000 */
[----:B------:R-:W-:Y:S05]  /*3730*/  BRA `(.L_x_26681) ;  /* 0x0000000000147947 */ /* 0x000fea0003800000 */
.L_x_26679:
[----:B-1---5:R-:W-:Y:S01]  /*3740*/  FADD.FTZ R95, R63, R95 ;  /* 0x0000005f3f5f7221 */ /* 0x022fe20000010000 */
[----:B------:R-:W-:Y:S06]  /*3750*/  BRA `(.L_x_26680) ;  /* 0x0000000000087947 */ /* 0x000fec0003800000 */
.L_x_26678:
[----:B-1---5:R-:W-:-:S04]  /*3760*/  FADD.FTZ R95, R59, R95 ;  /* 0x0000005f3b5f7221 */ /* 0x022fc80000010000 */
[----:B------:R-:W-:-:S07]  /*3770*/  @P2 FADD.FTZ R95, R63, R95 ;  /* 0x0000005f3f5f2221 */ /* 0x000fce0000010000 */
.L_x_26680:
[----:B-1---5:R-:W-:-:S07]  /*3780*/  MOV R67, R95 ;  /* 0x0000005f00437202 */ /* 0x022fce0000000f00 */
.L_x_26681:
        /* <DEDUP_REMOVED lines=18> */
.L_x_26683:
[----:B0----5:R-:W-:Y:S01]  /*38b0*/  FADD.FTZ R96, R60, R96 ;  /* 0x000000603c607221 */ /* 0x021fe20000010000 */
[----:B------:R-:W-:Y:S06]  /*38c0*/  BRA `(.L_x_26684) ;  /* 0x0000000000087947 */ /* 0x000fec0003800000 */
.L_x_26682:
[----:B0----5:R-:W-:-:S04]  /*38d0*/  FADD.FTZ R96, R56, R96 ;  /* 0x0000006038607221 */ /* 0x021fc80000010000 */
[----:B------:R-:W-:-:S07]  /*38e0*/  @P2 FADD.FTZ R96, R60, R96 ;  /* 0x000000603c602221 */ /* 0x000fce0000010000 */
.L_x_26684:
[----:B0----5:R-:W-:-:S07]  /*38f0*/  MOV R64, R96 ;  /* 0x0000006000407202 */ /* 0x021fce0000000f00 */
.L_x_26685:
[----:B------:R-:W-:Y:S05]  /*3900*/  @P3 BRA `(.L_x_26686) ;  /* 0x00000000001c3947 */ /* 0x000fea0003800000 */
[----:B------:R-:W-:-:S04]  /*3910*/  ISETP.NE.U32.AND P4, PT, RZ, UR18, PT ;  /* 0x00000012ff007c0c */ /* 0x000fc8000bf85070 */
[----:B------:R-:W-:-:S13]  /*3920*/  ISETP.NE.AND.EX P4, PT, RZ, UR19, PT, P4 ;  /* 0x00000013ff007c0c */ /* 0x000fda000bf85340 */
[----:B------:R-:W-:Y:S05]  /*3930*/  @P4 BRA `(.L_x_26687) ;  /* 0x0000000000084947 */ /* 0x000fea0003800000 */
[----:B------:R-:W-:Y:S05]  /*3940*/  @P0 BRA `(.L_x_26688) ;  /* 0x0000000000140947 */ /* 0x000fea0003800000 */
[----:B------:R-:W-:Y:S05]  /*3950*/  BRA `(.L_x_26689) ;  /* 0x0000000000147947 */ /* 0x000fea0003800000 */
.L_x_26687:
[----:B0----5:R-:W-:Y:S01]  /*3960*/  FADD.FTZ R97, R61, R97 ;  /* 0x000000613d617221 */ /* 0x021fe20000010000 */
[----:B------:R-:W-:Y:S06]  /*3970*/  BRA `(.L_x_26688) ;  /* 0x0000000000087947 */ /* 0x000fec0003800000 */
.L_x_26686:
[----:B0----5:R-:W-:-:S04]  /*3980*/  FADD.FTZ R97, R57, R97 ;  /* 0x0000006139617221 */ /* 0x021fc80000010000 */
[----:B------:R-:W-:-:S07]  /*3990*/  @P2 FADD.FTZ R97, R61, R97 ;  /* 0x000000613d612221 */ /* 0x000fce0000010000 */
.L_x_26688:
[----:B0----5:R-:W-:-:S07]  /*39a0*/  MOV R65, R97 ;  /* 0x0000006100417202 */ /* 0x021fce0000000f00 */
.L_x_26689:
[----:B------:R-:W-:Y:S05]  /*39b0*/  @P3 BRA `(.L_x_26690) ;  /* 0x00000000001c3947 */ /* 0x000fea0003800000 */
[----:B------:R-:W-:-:S04]  /*39c0*/  ISETP.NE.U32.AND P4, PT, RZ, UR18, PT ;  /* 0x00000012ff007c0c */ /* 0x000fc8000bf85070 */
[----:B------:R-:W-:-:S13]  /*39d0*/  ISETP.NE.AND.EX P4, PT, RZ, UR19, PT, P4 ;  /* 0x00000013ff007c0c */ /* 0x000fda000bf85340 */
[----:B------:R-:W-:Y:S05]  /*39e0*/  @P4 BRA `(.L_x_26691) ;  /* 0x0000000000084947 */ /* 0x000fea0003800000 */
[----:B------:R-:W-:Y:S05]  /*39f0*/  @P0 BRA `(.L_x_26692) ;  /* 0x0000000000140947 */ /* 0x000fea0003800000 */
[----:B------:R-:W-:Y:S05]  /*3a00*/  BRA `(.L_x_26693) ;  /* 0x0000000000147947 */ /* 0x000fea0003800000 */
.L_x_26691:
[----:B0----5:R-:W-:Y:S01]  /*3a10*/  FADD.FTZ R98, R62, R98 ;  /* 0x000000623e627221 */ /* 0x021fe20000010000 */
[----:B------:R-:W-:Y:S06]  /*3a20*/  BRA `(.L_x_26692) ;  /* 0x0000000000087947 */ /* 0x000fec0003800000 */
.L_x_26690:
[----:B0----5:R-:W-:-:S04]  /*3a30*/  FADD.FTZ R98, R58, R98 ;  /* 0x000000623a627221 */ /* 0x021fc80000010000 */
[----:B------:R-:W-:-:S07]  /*3a40*/  @P2 FADD.FTZ R98, R62, R98 ;  /* 0x000000623e622221 */ /* 0x000fce0000010000 */
.L_x_26692:
[----:B0----5:R-:W-:-:S07]  /*3a50*/  MOV R66, R98 ;  /* 0x0000006200427202 */ /* 0x021fce0000000f00 */
.L_x_26693:
[----:B------:R-:W-:Y:S05]  /*3a60*/  @P3 BRA `(.L_x_26694) ;  /* 0x00000000001c3947 */ /* 0x000fea0003800000 */
[----:B------:R-:W-:-:S04]  /*3a70*/  ISETP.NE.U32.AND P4, PT, RZ, UR18, PT ;  /* 0x00000012ff007c0c */ /* 0x000fc8000bf85070 */
[----:B------:R-:W-:-:S13]  /*3a80*/  ISETP.NE.AND.EX P4, PT, RZ, UR19, PT, P4 ;  /* 0x00000013ff007c0c */ /* 0x000fda000bf85340 */
[----:B------:R-:W-:Y:S05]  /*3a90*/  @P4 BRA `(.L_x_26695) ;  /* 0x0000000000084947 */ /* 0x000fea0003800000 */
[----:B------:R-:W-:Y:S05]  /*3aa0*/  @P0 BRA `(.L_x_26696) ;  /* 0x0000000000140947 */ /* 0x000fea0003800000 */
[----:B------:R-:W-:Y:S05]  /*3ab0*/  BRA `(.L_x_26697) ;  /* 0x0000000000147947 */ /* 0x000fea0003800000 */
.L_x_26695:
[----:B0----5:R-:W-:Y:S01]  /*3ac0*/  FADD.FTZ R99, R63, R99 ;  /* 0x000000633f637221 */ /* 0x021fe20000010000 */
[----:B------:R-:W-:Y:S06]  /*3ad0*/  BRA `(.L_x_26696) ;  /* 0x0000000000087947 */ /* 0x000fec0003800000 */
.L_x_26694:
[----:B0----5:R-:W-:-:S04]  /*3ae0*/  FADD.FTZ R99, R59, R99 ;  /* 0x000000633b637221 */ /* 0x021fc80000010000 */
[----:B------:R-:W-:-:S07]  /*3af0*/  @P2 FADD.FTZ R99, R63, R99 ;  /* 0x000000633f632221 */ /* 0x000fce0000010000 */
.L_x_26696:
[----:B0----5:R-:W-:-:S07]  /*3b00*/  MOV R67, R99 ;  /* 0x0000006300437202 */ /* 0x021fce0000000f00 */
.L_x_26697:
        /* <DEDUP_REMOVED lines=11> */
[----:B------:R-:W5:Y:S01]  /*3bc0*/  LDG.E.128 R100, desc[UR4][R100.64] ;  /* 0x0000000464647981 */ /* 0x000f62000c1e1d00 */
[----:B------:R-:W-:Y:S05]  /*3bd0*/  @P3 BRA `(.L_x_26698) ;  /* 0x00000000001c3947 */ /* 0x000fea0003800000 */
[----:B------:R-:W-:-:S04]  /*3be0*/  ISETP.NE.U32.AND P4, PT, RZ, UR18, PT ;  /* 0x00000012ff007c0c */ /* 0x000fc8000bf85070 */
[----:B------:R-:W-:-:S13]  /*3bf0*/  ISETP.NE.AND.EX P4, PT, RZ, UR19, PT, P4 ;  /* 0x00000013ff007c0c */ /* 0x000fda000bf85340 */
[----:B------:R-:W-:Y:S05]  /*3c00*/  @P4 BRA `(.L_x_26699) ;  /* 0x0000000000084947 */ /* 0x000fea0003800000 */
[----:B------:R-:W-:Y:S05]  /*3c10*/  @P0 BRA `(.L_x_26700) ;  /* 0x0000000000140947 */ /* 0x000fea0003800000 */
[----:B------:R-:W-:Y:S05]  /*3c20*/  BRA `(.L_x_26701) ;  /* 0x0000000000147947 */ /* 0x000fea0003800000 */
.L_x_26699:
[----:B-----5:R-:W-:Y:S01]  /*3c30*/  FADD.FTZ R100, R60, R100 ;  /* 0x000000643c647221 */ /* 0x020fe20000010000 */
[----:B------:R-:W-:Y:S06]  /*3c40*/  BRA `(.L_x_26700) ;  /* 0x0000000000087947 */ /* 0x000fec0003800000 */
.L_x_26698:
[----:B-----5:R-:W-:-:S04]  /*3c50*/  FADD.FTZ R100, R56, R100 ;  /* 0x0000006438647221 */ /* 0x020fc80000010000 */
[----:B------:R-:W-:-:S07]  /*3c60*/  @P2 FADD.FTZ R100, R60, R100 ;  /* 0x000000643c642221 */ /* 0x000fce0000010000 */
.L_x_26700:
[----:B-1---5:R-:W-:-:S07]  /*3c70*/  MOV R64, R100 ;  /* 0x0000006400407202 */ /* 0x022fce0000000f00 */
.L_x_26701:
[----:B------:R-:W-:Y:S05]  /*3c80*/  @P3 BRA `(.L_x_26702) ;  /* 0x00000000001c3947 */ /* 0x000fea0003800000 */
[----:B------:R-:W-:-:S04]  /*3c90*/  ISETP.NE.U32.AND P4, PT, RZ, UR18, PT ;  /* 0x00000012ff007c0c */ /* 0x000fc8000bf85070 */
[----:B------:R-:W-:-:S13]  /*3ca0*/  ISETP.NE.AND.EX P4, PT, RZ, UR19, PT, P4 ;  /* 0x00000013ff007c0c */ /* 0x000fda000bf85340 */
[----:B------:R-:W-:Y:S05]  /*3cb0*/  @P4 BRA `(.L_x_26703) ;  /* 0x0000000000084947 */ /* 0x000fea0003800000 */
[----:B------:R-:W-:Y:S05]  /*3cc0*/  @P0 BRA `(.L_x_26704) ;  /* 0x0000000000140947 */ /* 0x000fea0003800000 */
[----:B------:R-:W-:Y:S05]  /*3cd0*/  BRA `(.L_x_26705) ;  /* 0x0000000000147947 */ /* 0x000fea0003800000 */
.L_x_26703:
[----:B-----5:R-:W-:Y:S01]  /*3ce0*/  FADD.FTZ R101, R61, R101 ;  /* 0x000000653d657221 */ /* 0x020fe20000010000 */
[----:B------:R-:W-:Y:S06]  /*3cf0*/  BRA `(.L_x_26704) ;  /* 0x0000000000087947 */ /* 0x000fec0003800000 */
.L_x_26702:
[----:B-----5:R-:W-:-:S04]  /*3d00*/  FADD.FTZ R101, R57, R101 ;  /* 0x0000006539657221 */ /* 0x020fc80000010000 */
[----:B------:R-:W-:-:S07]  /*3d10*/  @P2 FADD.FTZ R101, R61, R101 ;  /* 0x000000653d652221 */ /* 0x000fce0000010000 */
.L_x_26704:
[----:B-1---5:R-:W-:-:S07]  /*3d20*/  MOV R65, R101 ;  /* 0x0000006500417202 */ /* 0x022fce0000000f00 */
.L_x_26705:
[----:B------:R-:W-:Y:S05]  /*3d30*/  @P3 BRA `(.L_x_26706) ;  /* 0x00000000001c3947 */ /* 0x000fea0003800000 */
[----:B------:R-:W-:-:S04]  /*3d40*/  ISETP.NE.U32.AND P4, PT, RZ, UR18, PT ;  /* 0x00000012ff007c0c */ /* 0x000fc8000bf85070 */
[----:B------:R-:W-:-:S13]  /*3d50*/  ISETP.NE.AND.EX P4, PT, RZ, UR19, PT, P4 ;  /* 0x00000013ff007c0c */ /* 0x000fda000bf85340 */
[----:B------:R-:W-:Y:S05]  /*3d60*/  @P4 BRA `(.L_x_26707) ;  /* 0x0000000000084947 */ /* 0x000fea0003800000 */
[----:B------:R-:W-:Y:S05]  /*3d70*/  @P0 BRA `(.L_x_26708) ;  /* 0x0000000000140947 */ /* 0x000fea0003800000 */
[----:B------:R-:W-:Y:S05]  /*3d80*/  BRA `(.L_x_26709) ;  /* 0x0000000000147947 */ /* 0x000fea0003800000 */
.L_x_26707:
[----:B-1---5:R-:W-:Y:S01]  /*3d90*/  FADD.FTZ R102, R62, R102 ;  /* 0x000000663e667221 */ /* 0x022fe20000010000 */
[----:B------:R-:W-:Y:S06]  /*3da0*/  BRA `(.L_x_26708) ;  /* 0x0000000000087947 */ /* 0x000fec0003800000 */
.L_x_26706:
[----:B-1---5:R-:W-:-:S04]  /*3db0*/  FADD.FTZ R102, R58, R102 ;  /* 0x000000663a667221 */ /* 0x022fc80000010000 */
[----:B------:R-:W-:-:S07]  /*3dc0*/  @P2 FADD.FTZ R102, R62, R102 ;  /* 0x000000663e662221 */ /* 0x000fce0000010000 */
.L_x_26708:
[----:B-1---5:R-:W-:-:S07]  /*3dd0*/  MOV R66, R102 ;  /* 0x0000006600427202 */ /* 0x022fce0000000f00 */
.L_x_26709:
[----:B------:R-:W-:Y:S05]  /*3de0*/  @P3 BRA `(.L_x_26710) ;  /* 0x00000000001c3947 */ /* 0x000fea0003800000 */
[----:B------:R-:W-:-:S04]  /*3df0*/  ISETP.NE.U32.AND P2, PT, RZ, UR18, PT ;  /* 0x00000012ff007c0c */ /* 0x000fc8000bf45070 */
[----:B------:R-:W-:-:S13]  /*3e00*/  ISETP.NE.AND.EX P2, PT, RZ, UR19, PT, P2 ;  /* 0x00000013ff007c0c */ /* 0x000fda000bf45320 */
[----:B------:R-:W-:Y:S05]  /*3e10*/  @P2 BRA `(.L_x_26711) ;  /* 0x0000000000082947 */ /* 0x000fea0003800000 */
[----:B------:R-:W-:Y:S05]  /*3e20*/  @P0 BRA `(.L_x_26712) ;  /* 0x0000000000140947 */ /* 0x000fea0003800000 */
[----:B------:R-:W-:Y:S05]  /*3e30*/  BRA `(.L_x_26713) ;  /* 0x0000000000147947 */ /* 0x000fea0003800000 */
.L_x_26711:
[----:B-1---5:R-:W-:Y:S01]  /*3e40*/  FADD.FTZ R103, R63, R103 ;  /* 0x000000673f677221 */ /* 0x022fe20000010000 */
[----:B------:R-:W-:Y:S06]  /*3e50*/  BRA `(.L_x_26712) ;  /* 0x0000000000087947 */ /* 0x000fec0003800000 */
.L_x_26710:
[----:B-1---5:R-:W-:-:S04]  /*3e60*/  FADD.FTZ R103, R59, R103 ;  /* 0x000000673b677221 */ /* 0x022fc80000010000 */
[----:B------:R-:W-:-:S07]  /*3e70*/  @P2 FADD.FTZ R103, R63, R103 ;  /* 0x000000673f672221 */ /* 0x000fce0000010000 */
.L_x_26712:
[----:B-1---5:R-:W-:-:S07]  /*3e80*/  MOV R67, R103 ;  /* 0x0000006700437202 */ /* 0x022fce0000000f00 */
.L_x_26713:
[----:B-1----:R-:W-:Y:S01]  /*3e90*/  FADD.FTZ R152, RZ, R52 ;  /* 0x00000034ff987221 */ /* 0x002fe20000010000 */
[----:B------:R-:W0:Y:S01]  /*3ea0*/  S2R R226, SR_TID.X ;  /* 0x0000000000e27919 */ /* 0x000e220000002100 */
[----:B------:R-:W-:Y:S01]  /*3eb0*/  LOP3.LUT P2, RZ, R228, 0xff, RZ, 0xc0, !PT ;  /* 0x000000ffe4ff7812 */ /* 0x000fe2000784c0ff */
[----:B------:R-:W-:Y:S01]  /*3ec0*/  UMOV UR6, 0xffffffff ;  /* 0xffffffff00067882 */ /* 0x000fe20000000000 */
        /* <DEDUP_REMOVED lines=8> */
[----:B0-----:R-:W-:Y:S02]  /*3f50*/  SHF.R.U32.HI R228, RZ, 0x5, R226 ;  /* 0x00000005ffe47819 */ /* 0x001fe400000116e2 */
        /* <DEDUP_REMOVED lines=31> */
[----:B-----5:R-:W-:Y:S01]  /*4150*/  FADD.FTZ R232, R227, R100 ;  /* 0x00000064e3e87221 */ /* 0x020fe20000010000 */
[----:B------:R-:W-:-:S03]  /*4160*/  LOP3.LUT R227, R228, 0x7fffffc, RZ, 0xc0, !PT ;  /* 0x07fffffce4e37812 */ /* 0x000fc600078ec0ff */
[----:B------:R-:W-:Y:S01]  /*4170*/  FADD.FTZ R229, R232, R101 ;  /* 0x00000065e8e57221 */ /* 0x000fe20000010000 */
[----:B------:R-:W-:-:S03]  /*4180*/  @!P2 IADD3 R227, R227, 0x4, RZ ;  /* 0x00000004e3e3a810 */ /* 0x000fc60007ffe0ff */
        /* <DEDUP_REMOVED lines=103> */
.L_x_26726:
        /* <DEDUP_REMOVED lines=9> */
[----:B--2---:R-:W-:Y:S01]  /*4890*/  @!P3 LEA R232, R232, R153, 0x18 ;  /* 0x00000099e8e8b211 */ /* 0x004fe200078ec0ff */
[----:B-1----:R-:W-:Y:S01]  /*48a0*/  FADD.FTZ R153, R231, R236 ;  /* 0x000000ece7997221 */ /* 0x002fe20000010000 */
[----:B0-----:R-:W-:Y:S02]  /*48b0*/  @!P4 MOV R231, 0x400 ;  /* 0x0000040000e7c802 */ /* 0x001fe40000000f00 */
[----:B------:R-:W-:-:S05]  /*48c0*/  @!P3 LEA R229, R229, R232, 0x3 ;  /* 0x000000e8e5e5b211 */ /* 0x000fca00078e18ff */
[----:B------:R0:W-:Y:S01]  /*48d0*/  @!P3 STS.64 [R229], R152 ;  /* 0x00000098e500b388 */ /* 0x0001e20000000a00 */
[----:B------:R-:W-:Y:S01]  /*48e0*/  BAR.SYNC.DEFER_BLOCKING 0x0 ;  /* 0x0000000000007b1d */ /* 0x000fe20000010000 */
[----:B------:R-:W-:Y:S02]  /*48f0*/  LOP3.LUT P3, RZ, R228, 0x1f, R226, 0xf8, !PT ;  /* 0x0000001fe4ff7812 */ /* 0x000fe4000786f8e2 */
[----:B---3--:R-:W-:Y:S02]  /*4900*/  @!P4 LEA R232, R238, R231, 0x18 ;  /* 0x000000e7eee8c211 */ /* 0x008fe400078ec0ff */
[----:B0-----:R-:W-:Y:S01]  /*4910*/  CS2R R152, SRZ ;  /* 0x0000000000987805 */ /* 0x001fe2000001ff00 */
[----:B------:R-:W-:Y:S01]  /*4920*/  HFMA2.MMA R231, -RZ, RZ, 0, 0 ;  /* 0x00000000ffe77435 */ /* 0x000fe200000001ff */
[----:B------:R-:W-:-:S05]  /*4930*/  @!P4 LEA R232, R227, R232, 0x3 ;  /* 0x000000e8e3e8c211 */ /* 0x000fca00078e18ff */
[----:B------:R-:W-:-:S04]  /*4940*/  @!P4 MOV R231, 0x500 ;  /* 0x0000050000e7c802 */ /* 0x000fc80000000f00 */
[-C--:B------:R-:W-:Y:S01]  /*4950*/  I2FP.F32.S32 R235, R231.reuse ;  /* 0x000000e700eb7245 */ /* 0x080fe20000201400 */
[----:B------:R-:W0:Y:S04]  /*4960*/  SHFL.DOWN PT, R234, R231, 0x2, 0x1f ;  /* 0x08401f00e7ea7f89 */ /* 0x000e2800000e0000 */
[----:B------:R-:W1:Y:S01]  /*4970*/  @!P4 LDS.64 R152, [R232] ;  /* 0x00000000e898c984 */ /* 0x000e620000000a00 */
[----:B0-----:R-:W-:Y:S02]  /*4980*/  IADD3 R229, R234, R231, RZ ;  /* 0x000000e7eae57210 */ /* 0x001fe40007ffe0ff */
[----:B------:R-:W-:Y:S02]  /*4990*/  I2FP.F32.S32 R238, R234 ;  /* 0x000000ea00ee7245 */ /* 0x000fe40000201400 */
        /* <DEDUP_REMOVED lines=22> */
[----:B------:R-:W-:Y:S01]  /*4b00*/  FMUL.FTZ R232, R229, R229 ;  /* 0x000000e5e5e87220 */ /* 0x000fe20000410000 */
[C---:B------:R-:W-:Y:S01]  /*4b10*/  FFMA.FTZ R236, R227.reuse, R152, R236 ;  /* 0x00000098e3ec7223 */ /* 0x040fe200000100ec */
[----:B------:R-:W1:Y:S02]  /*4b20*/  LDC R231, c[0x0][0x2d8] ;  /* 0x0000b600ffe77b82 */ /* 0x000e640000000800 */
[----:B------:R-:W-:Y:S01]  /*4b30*/  FMUL.FTZ R232, R227, R232 ;  /* 0x000000e8e3e87220 */ /* 0x000fe20000410000 */
[----:B--2---:R-:W-:-:S03]  /*4b40*/  FADD.FTZ R234, R153, R234 ;  /* 0x000000ea99ea7221 */ /* 0x004fc60000010000 */
[----:B------:R-:W-:Y:S02]  /*4b50*/  FMUL.FTZ R232, R232, R235 ;  /* 0x000000ebe8e87220 */ /* 0x000fe40000410000 */
[----:B------:R-:W2:Y:S01]  /*4b60*/  @!P3 LDC.64 R228, c[0x0][0x250] ;  /* 0x00009400ffe4bb82 */ /* 0x000ea20000000a00 */
[C---:B0-----:R-:W-:Y:S01]  /*4b70*/  FMUL.FTZ R236, R233.reuse, R236 ;  /* 0x000000ece9ec7220 */ /* 0x041fe20000410000 */
[----:B------:R-:W-:-:S06]  /*4b80*/  FFMA.FTZ R152, R233, R232, R234 ;  /* 0x000000e8e9987223 */ /* 0x000fcc00000100ea */
[----:B------:R-:W0:Y:S01]  /*4b90*/  @!P3 LDC.64 R226, c[0x0][0x258] ;  /* 0x00009600ffe2bb82 */ /* 0x000e220000000a00 */
[----:B------:R-:W3:Y:S04]  /*4ba0*/  SHFL.IDX PT, R232, R236, RZ, 0x1f ;  /* 0x00001fffece87589 */ /* 0x000ee800000e0000 */
[----:B------:R-:W1:Y:S01]  /*4bb0*/  SHFL.IDX PT, R152, R152, RZ, 0x1f ;  /* 0x00001fff98987589 */ /* 0x000e6200000e0000 */
[----:B---3--:R-:W-:Y:S01]  /*4bc0*/  FMUL.FTZ R153, R232, R232 ;  /* 0x000000e8e8997220 */ /* 0x008fe20000410000 */
[----:B-1----:R-:W-:-:S04]  /*4bd0*/  FFMA.FTZ R231, R152, UR8, R231 ;  /* 0x0000000898e77c23 */ /* 0x002fc800080100e7 */
[----:B------:R-:W-:Y:S02]  /*4be0*/  FSEL R234, R153, RZ, P5 ;  /* 0x000000ff99ea7208 */ /* 0x000fe40002800000 */
[----:B------:R-:W-:-:S03]  /*4bf0*/  FSEL R153, R232, RZ, !P5 ;  /* 0x000000ffe8997208 */ /* 0x000fc60006800000 */
[----:B------:R-:W-:Y:S01]  /*4c00*/  FADD.FTZ R240, R231, R234 ;  /* 0x000000eae7f07221 */ /* 0x000fe20000010000 */
[----:B------:R-:W-:Y:S01]  /*4c10*/  SHF.L.U32 R231, R230, 0x4, RZ ;  /* 0x00000004e6e77819 */ /* 0x000fe200000006ff */
[C---:B------:R-:W-:Y:S01]  /*4c20*/  FADD.FTZ R233, -R153.reuse, R52 ;  /* 0x0000003499e97221 */ /* 0x040fe20000010100 */
[C---:B------:R-:W-:Y:S01]  /*4c30*/  FADD.FTZ R234, -R153.reuse, R53 ;  /* 0x0000003599ea7221 */ /* 0x040fe20000010100 */
[----:B------:R-:W1:Y:S01]  /*4c40*/  MUFU.RSQ R152, R240 ;  /* 0x000000f000987308 */ /* 0x000e620000001400 */
[C---:B------:R-:W-:Y:S01]  /*4c50*/  FADD.FTZ R235, -R153.reuse, R54 ;  /* 0x0000003699eb7221 */ /* 0x040fe20000010100 */
[----:B------:R-:W-:Y:S01]  /*4c60*/  FADD.FTZ R237, -R153, R55 ;  /* 0x0000003799ed7221 */ /* 0x000fe20000010100 */
[----:B--2---:R-:W-:-:S04]  /*4c70*/  @!P3 IMAD.WIDE R52, R215, 0x4, R228 ;  /* 0x00000004d734b825 */ /* 0x004fc800078e02e4 */
[C---:B------:R-:W-:Y:S01]  /*4c80*/  FADD.FTZ R228, -R153.reuse, R78 ;  /* 0x0000004e99e47221 */ /* 0x040fe20000010100 */
[----:B------:R-:W-:Y:S01]  /*4c90*/  FADD.FTZ R229, -R153, R79 ;  /* 0x0000004f99e57221 */ /* 0x000fe20000010100 */
[----:B------:R-:W-:Y:S01]  /*4ca0*/  SHF.R.U32.HI R230, RZ, 0x1c, R230 ;  /* 0x0000001cffe67819 */ /* 0x000fe200000116e6 */
[----:B0-----:R-:W-:-:S04]  /*4cb0*/  @!P3 IMAD.WIDE R54, R215, 0x4, R226 ;  /* 0x00000004d736b825 */ /* 0x001fc800078e02e2 */
[C---:B------:R-:W-:Y:S01]  /*4cc0*/  FADD.FTZ R226, -R153.reuse, R76 ;  /* 0x0000004c99e27221 */ /* 0x040fe20000010100 */
[----:B------:R-:W-:Y:S01]  /*4cd0*/  FADD.FTZ R227, -R153, R77 ;  /* 0x0000004d99e37221 */ /* 0x000fe20000010100 */
[----:B------:R-:W0:Y:S01]  /*4ce0*/  LDC.64 R78, c[0x0][0x2b8] ;  /* 0x0000ae00ff4e7b82 */ /* 0x000e220000000a00 */
[----:B------:R-:W-:Y:S01]  /*4cf0*/  IADD3 R238, P4, R231, UR10, RZ ;  /* 0x0000000ae7ee7c10 */ /* 0x000fe2000ff9e0ff */
[----:B------:R2:W-:Y:S01]  /*4d00*/  @!P3 STG.E desc[UR4][R52.64], R232 ;  /* 0x000000e83400b986 */ /* 0x0005e2000c101904 */
[C---:B------:R-:W-:Y:S01]  /*4d10*/  FADD.FTZ R68, -R153.reuse, R68 ;  /* 0x0000004499447221 */ /* 0x040fe20000010100 */
[C---:B------:R-:W-:Y:S01]  /*4d20*/  FADD.FTZ R69, -R153.reuse, R69 ;  /* 0x0000004599457221 */ /* 0x040fe20000010100 */
[----:B------:R-:W-:Y:S01]  /*4d30*/  IADD3.X R239, R230, UR11, RZ, P4, !PT ;  /* 0x0000000be6ef7c10 */ /* 0x000fe2000a7fe4ff */
[C---:B------:R-:W-:Y:S01]  /*4d40*/  FADD.FTZ R70, -R153.reuse, R70 ;  /* 0x0000004699467221 */ /* 0x040fe20000010100 */
[C---:B-1----:R-:W-:Y:S01]  /*4d50*/  FMUL.FTZ R236, R152.reuse, R237 ;  /* 0x000000ed98ec7220 */ /* 0x042fe20000410000 */
[----:B------:R-:W1:Y:S01]  /*4d60*/  LDC.64 R76, c[0x0][0x2c0] ;  /* 0x0000b000ff4c7b82 */ /* 0x000e620000000a00 */
[C---:B------:R-:W-:Y:S01]  /*4d70*/  FMUL.FTZ R235, R152.reuse, R235 ;  /* 0x000000eb98eb7220 */ /* 0x040fe20000410000 */
[C---:B------:R-:W-:Y:S01]  /*4d80*/  FMUL.FTZ R234, R152.reuse, R234 ;  /* 0x000000ea98ea7220 */ /* 0x040fe20000410000 */
[----:B------:R-:W-:Y:S01]  /*4d90*/  FMUL.FTZ R233, R152, R233 ;  /* 0x000000e998e97220 */ /* 0x000fe20000410000 */
[----:B------:R3:W-:Y:S01]  /*4da0*/  @!P3 STG.E desc[UR4][R54.64], R152 ;  /* 0x000000983600b986 */ /* 0x0007e2000c101904 */
[C---:B------:R-:W-:Y:S01]  /*4db0*/  FADD.FTZ R71, -R153.reuse, R71 ;  /* 0x0000004799477221 */ /* 0x040fe20000010100 */
[----:B--2---:R-:W-:Y:S01]  /*4dc0*/  FFMA.FTZ R53, R212, R234, R111 ;  /* 0x000000ead4357223 */ /* 0x004fe2000001006f */
[----:B------:R-:W-:Y:S01]  /*4dd0*/  FFMA.FTZ R52, R214, R233, R0 ;  /* 0x000000e9d6347223 */ /* 0x000fe20000010000 */
[C---:B------:R-:W-:Y:S01]  /*4de0*/  FADD.FTZ R232, -R153.reuse, R92 ;  /* 0x0000005c99e87221 */ /* 0x040fe20000010100 */
[C---:B------:R-:W-:Y:S01]  /*4df0*/  FADD.FTZ R92, -R153.reuse, R93 ;  /* 0x0000005d995c7221 */ /* 0x040fe20000010100 */
[C---:B------:R-:W-:Y:S01]  /*4e00*/  FADD.FTZ R93, -R153.reuse, R94 ;  /* 0x0000005e995d7221 */ /* 0x040fe20000010100 */
[C---:B------:R-:W-:Y:S01]  /*4e10*/  FADD.FTZ R94, -R153.reuse, R95 ;  /* 0x0000005f995e7221 */ /* 0x040fe20000010100 */
[C---:B------:R-:W-:Y:S01]  /*4e20*/  FMUL.FTZ R71, R152.reuse, R71 ;  /* 0x0000004798477220 */ /* 0x040fe20000410000 */
[C---:B------:R-:W-:Y:S01]  /*4e30*/  FMUL.FTZ R68, R152.reuse, R68 ;  /* 0x0000004498447220 */ /* 0x040fe20000410000 */
[C---:B------:R-:W-:Y:S01]  /*4e40*/  FMUL.FTZ R95, R152.reuse, R70 ;  /* 0x00000046985f7220 */ /* 0x040fe20000410000 */
[----:B------:R-:W-:Y:S01]  /*4e50*/  FMUL.FTZ R69, R152, R69 ;  /* 0x0000004598457220 */ /* 0x000fe20000410000 */
[----:B---3--:R-:W-:Y:S01]  /*4e60*/  FFMA.FTZ R55, R208, R236, R113 ;  /* 0x000000ecd0377223 */ /* 0x008fe20000010071 */
[----:B------:R-:W-:Y:S01]  /*4e70*/  FFMA.FTZ R54, R210, R235, R2 ;  /* 0x000000ebd2367223 */ /* 0x000fe20000010002 */
[C---:B------:R-:W-:Y:S01]  /*4e80*/  FADD.FTZ R72, -R153.reuse, R72 ;  /* 0x0000004899487221 */ /* 0x040fe20000010100 */
[C---:B------:R-:W-:Y:S01]  /*4e90*/  FADD.FTZ R73, -R153.reuse, R73 ;  /* 0x0000004999497221 */ /* 0x040fe20000010100 */
[C---:B------:R-:W-:Y:S01]  /*4ea0*/  FADD.FTZ R74, -R153.reuse, R74 ;  /* 0x0000004a994a7221 */ /* 0x040fe20000010100 */
[----:B------:R-:W-:Y:S01]  /*4eb0*/  FADD.FTZ R75, -R153, R75 ;  /* 0x0000004b994b7221 */ /* 0x000fe20000010100 */
        /* <DEDUP_REMOVED lines=10> */
[----:B------:R-:W-:Y:S01]  /*4f60*/  FADD.FTZ R83, -R153, R83 ;  /* 0x0000005399537221 */ /* 0x000fe20000010100 */
[----:B-1----:R-:W-:-:S04]  /*4f70*/  IMAD.WIDE.U32 R240, R224, 0x10, R76 ;  /* 0x00000010e0f07825 */ /* 0x002fc800078e004c */
[C---:B------:R-:W-:Y:S01]  /*4f80*/  FADD.FTZ R82, -R153.reuse, R82 ;  /* 0x0000005299527221 */ /* 0x040fe20000010100 */
[C---:B------:R-:W-:Y:S01]  /*4f90*/  FADD.FTZ R87, -R153.reuse, R87 ;  /* 0x0000005799577221 */ /* 0x040fe20000010100 */
[C---:B------:R-:W-:Y:S01]  /*4fa0*/  FADD.FTZ R88, -R153.reuse, R88 ;  /* 0x0000005899587221 */ /* 0x040fe20000010100 */
[C---:B------:R-:W-:Y:S01]  /*4fb0*/  FADD.FTZ R89, -R153.reuse, R89 ;  /* 0x0000005999597221 */ /* 0x040fe20000010100 */
[C---:B------:R-:W-:Y:S01]  /*4fc0*/  FADD.FTZ R90, -R153.reuse, R90 ;  /* 0x0000005a995a7221 */ /* 0x040fe20000010100 */
[----:B------:R-:W-:Y:S01]  /*4fd0*/  FADD.FTZ R84, -R153, R84 ;  /* 0x0000005499547221 */ /* 0x000fe20000010100 */
[----:B--2---:R-:W-:Y:S01]  /*4fe0*/  IADD3 R238, P3, R231, UR12, RZ ;  /* 0x0000000ce7ee7c10 */ /* 0x004fe2000ff7e0ff */
[----:B------:R-:W-:Y:S01]  /*4ff0*/  FFMA.FTZ R55, R207, R236, R114 ;  /* 0x000000eccf377223 */ /* 0x000fe20000010072 */
[----:B------:R-:W-:Y:S01]  /*5000*/  FFMA.FTZ R54, R209, R235, R4 ;  /* 0x000000ebd1367223 */ /* 0x000fe20000010004 */
[----:B------:R-:W-:Y:S01]  /*5010*/  FFMA.FTZ R53, R211, R234, R112 ;  /* 0x000000ead3357223 */ /* 0x000fe20000010070 */
[----:B------:R-:W-:Y:S01]  /*5020*/  IADD3.X R239, R230, UR13, RZ, P3, !PT ;  /* 0x0000000de6ef7c10 */ /* 0x000fe20009ffe4ff */
[----:B------:R-:W-:Y:S01]  /*5030*/  FFMA.FTZ R52, R213, R233, R3 ;  /* 0x000000e9d5347223 */ /* 0x000fe20000010003 */
[C---:B------:R-:W-:Y:S01]  /*5040*/  FADD.FTZ R231, -R153.reuse, R96 ;  /* 0x0000006099e77221 */ /* 0x040fe20000010100 */
[C---:B------:R-:W-:Y:S01]  /*5050*/  FADD.FTZ R230, -R153.reuse, R97 ;  /* 0x0000006199e67221 */ /* 0x040fe20000010100 */
[C---:B------:R-:W-:Y:S01]  /*5060*/  FADD.FTZ R96, -R153.reuse, R98 ;  /* 0x0000006299607221 */ /* 0x040fe20000010100 */
[----:B------:R-:W-:Y:S01]  /*5070*/  FADD.FTZ R97, -R153, R99 ;  /* 0x0000006399617221 */ /* 0x000fe20000010100 */
[----:B------:R1:W-:Y:S01]  /*5080*/  STG.E.128 desc[UR4][R238.64], R52 ;  /* 0x00000034ee007986 */ /* 0x0003e2000c101d04 */
[----:B0-----:R-:W-:-:S04]  /*5090*/  IMAD.WIDE.U32 R98, R225, 0x10, R78 ;  /* 0x00000010e1627825 */ /* 0x001fc800078e004e */
[----:B------:R-:W-:Y:S01]  /*50a0*/  FMUL.FTZ R233, R152, R227 ;  /* 0x000000e398e97220 */ /* 0x000fe20000410000 */
[C---:B------:R-:W-:Y:S01]  /*50b0*/  FADD.FTZ R85, -R153.reuse, R85 ;  /* 0x0000005599557221 */ /* 0x040fe20000010100 */
[----:B------:R-:W-:Y:S01]  /*50c0*/  FADD.FTZ R86, -R153, R86 ;  /* 0x0000005699567221 */ /* 0x000fe20000010100 */
[----:B------:R-:W-:-:S04]  /*50d0*/  IMAD.WIDE.U32 R234, R225, 0x10, R76 ;  /* 0x00000010e1ea7825 */ /* 0x000fc800078e004c */
[C---:B------:R-:W-:Y:S01]  /*50e0*/  FADD.FTZ R91, -R153.reuse, R91 ;  /* 0x0000005b995b7221 */ /* 0x040fe20000010100 */
[C---:B------:R-:W-:Y:S01]  /*50f0*/  FADD.FTZ R100, -R153.reuse, R100 ;  /* 0x0000006499647221 */ /* 0x040fe20000010100 */
[----:B------:R-:W-:Y:S01]  /*5100*/  FADD.FTZ R225, -R153, R101 ;  /* 0x0000006599e17221 */ /* 0x000fe20000010100 */
[----:B------:R-:W-:-:S04]  /*5110*/  IMAD.WIDE.U32 R236, R223, 0x10, R78 ;  /* 0x00000010dfec7825 */ /* 0x000fc800078e004e */
        /* <DEDUP_REMOVED lines=8> */
[----:B-1----:R-:W-:Y:S01]  /*51a0*/  FFMA.FTZ R55, R200, R71, R117 ;  /* 0x00000047c8377223 */ /* 0x002fe20000010075 */
[----:B------:R-:W-:Y:S01]  /*51b0*/  FFMA.FTZ R54, R202, R95, R6 ;  /* 0x0000005fca367223 */ /* 0x000fe20000010006 */
[----:B------:R-:W-:Y:S01]  /*51c0*/  FFMA.FTZ R53, R204, R69, R115 ;  /* 0x00000045cc357223 */ /* 0x000fe20000010073 */
[-C--:B------:R-:W-:Y:S01]  /*51d0*/  FFMA.FTZ R52, R206, R68.reuse, R5 ;  /* 0x00000044ce347223 */ /* 0x080fe20000010005 */
[----:B------:R-:W-:Y:S01]  /*51e0*/  FFMA.FTZ R71, R199, R71, R118 ;  /* 0x00000047c7477223 */ /* 0x000fe20000010076 */
[----:B------:R-:W-:Y:S01]  /*51f0*/  FFMA.FTZ R69, R203, R69, R116 ;  /* 0x00000045cb457223 */ /* 0x000fe20000010074 */
[----:B------:R-:W-:Y:S01]  /*5200*/  FFMA.FTZ R68, R205, R68, R7 ;  /* 0x00000044cd447223 */ /* 0x000fe20000010007 */
[----:B------:R-:W-:Y:S01]  /*5210*/  IMAD.WIDE.U32 R238, R224, 0x10, R78 ;  /* 0x00000010e0ee7825 */ /* 0x000fe200078e004e */
[----:B------:R0:W-:Y:S03]  /*5220*/  STG.E.128 desc[UR4][R98.64], R52 ;  /* 0x0000003462007986 */ /* 0x0001e6000c101d04 */
[C---:B------:R-:W-:Y:S01]  /*5230*/  FADD.FTZ R95, -R153.reuse, R102 ;  /* 0x00000066995f7221 */ /* 0x040fe20000010100 */
[----:B------:R-:W-:Y:S01]  /*5240*/  FADD.FTZ R153, -R153, R103 ;  /* 0x0000006799997221 */ /* 0x000fe20000010100 */
        /* <DEDUP_REMOVED lines=8> */
[----:B------:R-:W-:-:S04]  /*52d0*/  IMAD.WIDE.U32 R242, R220, 0x10, R76 ;  /* 0x00000010dcf27825 */ /* 0x000fc800078e004c */
[C---:B------:R-:W-:Y:S01]  /*52e0*/  FMUL.FTZ R84, R152.reuse, R100 ;  /* 0x0000006498547220 */ /* 0x040fe20000410000 */
[----:B------:R-:W-:Y:S01]  /*52f0*/  FMUL.FTZ R86, R152, R95 ;  /* 0x0000005f98567220 */ /* 0x000fe20000410000 */
[----:B------:R-:W-:Y:S01]  /*5300*/  IADD3 R215, R215, UR14, RZ ;  /* 0x0000000ed7d77c10 */ /* 0x000fe2000fffe0ff */
[----:B0-----:R-:W-:Y:S01]  /*5310*/  FFMA.FTZ R55, R192, R75, R121 ;  /* 0x0000004bc0377223 */ /* 0x001fe20000010079 */
[----:B------:R-:W-:Y:S01]  /*5320*/  FFMA.FTZ R54, R194, R74, R10 ;  /* 0x0000004ac2367223 */ /* 0x000fe2000001000a */
[----:B------:R-:W-:Y:S01]  /*5330*/  FFMA.FTZ R53, R196, R73, R119 ;  /* 0x00000049c4357223 */ /* 0x000fe20000010077 */
[----:B------:R-:W-:Y:S01]  /*5340*/  FFMA.FTZ R52, R198, R72, R9 ;  /* 0x00000048c6347223 */ /* 0x000fe20000010009 */
[----:B-1----:R-:W-:Y:S01]  /*5350*/  FMUL.FTZ R234, R152, R229 ;  /* 0x000000e598ea7220 */ /* 0x002fe20000410000 */
        /* <DEDUP_REMOVED lines=8> */
[C---:B------:R-:W-:Y:S01]  /*53e0*/  FMUL.FTZ R99, R152.reuse, R80 ;  /* 0x0000005098637220 */ /* 0x040fe20000410000 */
[C---:B------:R-:W-:Y:S01]  /*53f0*/  FMUL.FTZ R229, R152.reuse, R83 ;  /* 0x0000005398e57220 */ /* 0x040fe20000410000 */
[----:B------:R0:W-:Y:S01]  /*5400*/  STG.E.128 desc[UR4][R238.64], R52 ;  /* 0x00000034ee007986 */ /* 0x0001e2000c101d04 */
[C---:B------:R-:W-:Y:S01]  /*5410*/  FMUL.FTZ R80, R152.reuse, R88 ;  /* 0x0000005898507220 */ /* 0x040fe20000410000 */
[C---:B------:R-:W-:Y:S01]  /*5420*/  FMUL.FTZ R83, R152.reuse, R90 ;  /* 0x0000005a98537220 */ /* 0x040fe20000410000 */
[C---:B------:R-:W-:Y:S01]  /*5430*/  FMUL.FTZ R88, R152.reuse, R230 ;  /* 0x000000e698587220 */ /* 0x040fe20000410000 */
[----:B------:R1:W-:Y:S01]  /*5440*/  STG.E.128 desc[UR4][R240.64], R68 ;  /* 0x00000044f0007986 */ /* 0x0003e2000c101d04 */
[----:B------:R-:W-:Y:S01]  /*5450*/  FMUL.FTZ R90, R152, R97 ;  /* 0x00000061985a7220 */ /* 0x000fe20000410000 */
[----:B------:R-:W-:-:S04]  /*5460*/  IMAD.WIDE.U32 R96, R218, 0x10, R78 ;  /* 0x00000010da607825 */ /* 0x000fc800078e004e */
[C---:B------:R-:W-:Y:S01]  /*5470*/  FMUL.FTZ R98, R152.reuse, R85 ;  /* 0x0000005598627220 */ /* 0x040fe20000410000 */
[----:B------:R2:W-:Y:S01]  /*5480*/  STG.E.128 desc[UR4][R236.64], R72 ;  /* 0x00000048ec007986 */ /* 0x0005e2000c101d04 */
[----:B------:R-:W-:Y:S01]  /*5490*/  FMUL.FTZ R85, R152, R225 ;  /* 0x000000e198557220 */ /* 0x000fe20000410000 */
[----:B------:R-:W-:-:S04]  /*54a0*/  IMAD.WIDE.U32 R230, R217, 0x10, R78 ;  /* 0x00000010d9e67825 */ /* 0x000fc800078e004e */
[----:B------:R-:W-:Y:S01]  /*54b0*/  FMUL.FTZ R152, R152, R153 ;  /* 0x0000009998987220 */ /* 0x000fe20000410000 */
[----:B------:R-:W-:Y:S01]  /*54c0*/  ISETP.GE.AND P3, PT, R215, UR15, PT ;  /* 0x0000000fd7007c0c */ /* 0x000fe2000bf66270 */
[----:B------:R-:W-:-:S04]  /*54d0*/  IMAD.WIDE.U32 R218, R218, 0x10, R76 ;  /* 0x00000010dada7825 */ /* 0x000fc800078e004c */
[----:B0-----:R-:W-:-:S04]  /*54e0*/  IMAD.WIDE.U32 R238, R221, 0x10, R78 ;  /* 0x00000010ddee7825 */ /* 0x001fc800078e004e */
[----:B------:R-:W-:Y:S01]  /*54f0*/  FFMA.FTZ R55, R183, R234, R126 ;  /* 0x000000eab7377223 */ /* 0x000fe2000001007e */
[----:B------:R-:W-:Y:S01]  /*5500*/  FFMA.FTZ R54, R185, R228, R16 ;  /* 0x000000e4b9367223 */ /* 0x000fe20000010010 */
[----:B------:R-:W-:Y:S01]  /*5510*/  FFMA.FTZ R53, R187, R233, R124 ;  /* 0x000000e9bb357223 */ /* 0x000fe2000001007c */
[----:B-1----:R-:W-:-:S04]  /*5520*/  IMAD.WIDE.U32 R240, R220, 0x10, R78 ;  /* 0x00000010dcf07825 */ /* 0x002fc800078e004e */
[----:B------:R-:W-:Y:S01]  /*5530*/  FFMA.FTZ R52, R189, R226, R15 ;  /* 0x000000e2bd347223 */ /* 0x000fe2000001000f */
[----:B------:R-:W-:Y:S01]  /*5540*/  FFMA.FTZ R71, R176, R229, R129 ;  /* 0x000000e5b0477223 */ /* 0x000fe20000010081 */
[----:B------:R-:W-:Y:S01]  /*5550*/  FFMA.FTZ R70, R178, R227, R18 ;  /* 0x000000e3b2467223 */ /* 0x000fe20000010012 */
        /* <DEDUP_REMOVED lines=8> */
[--C-:B------:R-:W-:Y:S01]  /*55e0*/  IMAD.WIDE.U32 R220, R221, 0x10, R76.reuse ;  /* 0x00000010dddc7825 */ /* 0x100fe200078e004c */
[----:B------:R0:W-:Y:S01]  /*55f0*/  STG.E.128 desc[UR4][R78.64], R52 ;  /* 0x000000344e007986 */ /* 0x0001e2000c101d04 */
[----:B------:R-:W-:Y:S02]  /*5600*/  SEL R228, RZ, 0x1, P2 ;  /* 0x00000001ffe47807 */ /* 0x000fe40001000000 */
[--C-:B------:R-:W-:Y:S01]  /*5610*/  IMAD.WIDE.U32 R222, R222, 0x10, R76.reuse ;  /* 0x00000010dede7825 */ /* 0x100fe200078e004c */
[----:B------:R1:W-:Y:S03]  /*5620*/  STG.E.128 desc[UR4][R244.64], R68 ;  /* 0x00000044f4007986 */ /* 0x0003e6000c101d04 */
[----:B------:R-:W-:Y:S01]  /*5630*/  IMAD.WIDE.U32 R226, R217, 0x10, R76 ;  /* 0x00000010d9e27825 */ /* 0x000fe200078e004c */
[----:B------:R2:W-:Y:S03]  /*5640*/  STG.E.128 desc[UR4][R246.64], R72 ;  /* 0x00000048f6007986 */ /* 0x0005e6000c101d04 */
[----:B------:R-:W-:Y:S01]  /*5650*/  FFMA.FTZ R77, R157, R81, R136 ;  /* 0x000000519d4d7223 */ /* 0x000fe20000010088 */
[----:B------:R-:W-:Y:S01]  /*5660*/  FFMA.FTZ R76, R45, R80, R27 ;  /* 0x000000502d4c7223 */ /* 0x000fe2000001001b */
[----:B0-----:R-:W-:Y:S01]  /*5670*/  FFMA.FTZ R55, R151, R224, R133 ;  /* 0x000000e097377223 */ /* 0x001fe20000010085 */
[----:B------:R-:W-:Y:S01]  /*5680*/  FFMA.FTZ R54, R41, R102, R22 ;  /* 0x0000006629367223 */ /* 0x000fe20000010016 */
[----:B------:R-:W-:Y:S01]  /*5690*/  FFMA.FTZ R53, R172, R98, R131 ;  /* 0x00000062ac357223 */ /* 0x000fe20000010083 */
[----:B------:R-:W-:Y:S01]  /*56a0*/  FFMA.FTZ R52, R174, R82, R21 ;  /* 0x00000052ae347223 */ /* 0x000fe20000010015 */
[----:B-1----:R-:W-:Y:S01]  /*56b0*/  FFMA.FTZ R71, R154, R224, R134 ;  /* 0x000000e09a477223 */ /* 0x002fe20000010086 */
[----:B------:R-:W-:Y:S01]  /*56c0*/  FFMA.FTZ R70, R42, R102, R24 ;  /* 0x000000662a467223 */ /* 0x000fe20000010018 */
[----:B------:R-:W-:Y:S01]  /*56d0*/  FFMA.FTZ R69, R171, R98, R132 ;  /* 0x00000062ab457223 */ /* 0x000fe20000010084 */
        /* <DEDUP_REMOVED lines=11> */
[----:B------:R0:W-:Y:S04]  /*5790*/  STG.E.128 desc[UR4][R240.64], R52 ;  /* 0x00000034f0007986 */ /* 0x0001e8000c101d04 */
[----:B------:R1:W-:Y:S04]  /*57a0*/  STG.E.128 desc[UR4][R242.64], R68 ;  /* 0x00000044f2007986 */ /* 0x0003e8000c101d04 */
[----:B------:R2:W-:Y:S04]  /*57b0*/  STG.E.128 desc[UR4][R238.64], R72 ;  /* 0x00000048ee007986 */ /* 0x0005e8000c101d04 */
[----:B------:R3:W-:Y:S04]  /*57c0*/  STG.E.128 desc[UR4][R220.64], R76 ;  /* 0x0000004cdc007986 */ /* 0x0007e8000c101d04 */
[----:B------:R4:W-:Y:S01]  /*57d0*/  STG.E.128 desc[UR4][R236.64], R80 ;  /* 0x00000050ec007986 */ /* 0x0009e2000c101d04 */
        /* <DEDUP_REMOVED lines=12> */
[----:B---3--:R-:W-:Y:S01]  /*58a0*/  FFMA.FTZ R79, R168, R152, R149 ;  /* 0x00000098a84f7223 */ /* 0x008fe20000010095 */
[----:B------:R-:W-:Y:S01]  /*58b0*/  FFMA.FTZ R78, R108, R86, R38 ;  /* 0x000000566c4e7223 */ /* 0x000fe20000010026 */
[-C--:B------:R-:W-:Y:S01]  /*58c0*/  FFMA.FTZ R77, R167, R85.reuse, R147 ;  /* 0x00000055a74d7223 */ /* 0x080fe20000010093 */
[----:B------:R-:W-:Y:S01]  /*58d0*/  FFMA.FTZ R76, R107, R84, R37 ;  /* 0x000000546b4c7223 */ /* 0x000fe20000010025 */
[----:B----4-:R-:W-:Y:S01]  /*58e0*/  FFMA.FTZ R83, R170, R152, R150 ;  /* 0x00000098aa537223 */ /* 0x010fe20000010096 */
        /* <DEDUP_REMOVED lines=8> */
[----:B------:R-:W-:Y:S05]  /*5970*/  @!P3 BRA `(.L_x_26715) ;  /* 0xffffffc0006cb947 */ /* 0x000fea000383ffff */
[----:B------:R-:W-:Y:S05]  /*5980*/  EXIT ;  /* 0x000000000000794d */ /* 0x000fea0003800000 */
.L_x_26714:
[----:B------:R-:W-:Y:S01]  /*5990*/  HFMA2.MMA R237, -RZ, RZ, 0, 5.9604644775390625e-08 ;  /* 0x00000001ffed7435 */ /* 0x000fe200000001ff */
[----:B------:R-:W-:Y:S02]  /*59a0*/  MOV R238, R232 ;  /* 0x000000e800ee7202 */ /* 0x000fe40000000f00 */
[----:B------:R-:W-:Y:S02]  /*59b0*/  MOV R240, 0x1f ;  /* 0x0000001f00f07802 */ /* 0x000fe40000000f00 */
[----:B------:R-:W-:-:S07]  /*59c0*/  MOV R235, 0xffffffff ;  /* 0xffffffff00eb7802 */ /* 0x000fce0000000f00 */
[----:B------:R-:W-:Y:S05]  /*59d0*/  WARPSYNC.COLLECTIVE R235, `(.L_x_26716) ;  /* 0x00000000eb087348 */ /* 0x000fea0003c00000 */
[----:B------:R0:W1:Y:S02]  /*59e0*/  SHFL.BFLY P4, R236, R238, R237, R240 ;  /* 0x0c0000edeeec7389 */ /* 0x00006400000800f0 */
[----:B01----:R-:W-:Y:S01]  /*59f0*/  ENDCOLLECTIVE ;  /* 0x000000000000791b */ /* 0x003fe20003800000 */
.L_x_26716:
[----:B------:R-:W-:Y:S01]  /*5a00*/  HFMA2.MMA R237, -RZ, RZ, 0, 1.1920928955078125e-07 ;  /* 0x00000002ffed7435 */ /* 0x000fe200000001ff */
[----:B------:R-:W-:-:S05]  /*5a10*/  MOV R153, R236 ;  /* 0x000000ec00997202 */ /* 0x000fca0000000f00 */
[----:B------:R-:W-:-:S05]  /*5a20*/  FADD.FTZ R229, R232, R153 ;  /* 0x00000099e8e57221 */ /* 0x000fca0000010000 */
[----:B------:R-:W-:-:S07]  /*5a30*/  MOV R238, R229 ;  /* 0x000000e500ee7202 */ /* 0x000fce0000000f00 */
[----:B------:R-:W-:Y:S05]  /*5a40*/  WARPSYNC.COLLECTIVE R235, `(.L_x_26717) ;  /* 0x00000000eb087348 */ /* 0x000fea0003c00000 */
[----:B------:R0:W1:Y:S02]  /*5a50*/  SHFL.BFLY P4, R236, R238, R237, R240 ;  /* 0x0c0000edeeec7389 */ /* 0x00006400000800f0 */
[----:B01----:R-:W-:Y:S01]  /*5a60*/  ENDCOLLECTIVE ;  /* 0x000000000000791b */ /* 0x003fe20003800000 */
.L_x_26717:
[----:B------:R-:W-:Y:S01]  /*5a70*/  HFMA2.MMA R237, -RZ, RZ, 0, 2.384185791015625e-07 ;  /* 0x00000004ffed7435 */ /* 0x000fe200000001ff */
[----:B------:R-:W-:-:S05]  /*5a80*/  MOV R152, R236 ;  /* 0x000000ec00987202 */ /* 0x000fca0000000f00 */
[----:B------:R-:W-:-:S05]  /*5a90*/  FADD.FTZ R231, R229, R152 ;  /* 0x00000098e5e77221 */ /* 0x000fca0000010000 */
[----:B------:R-:W-:-:S07]  /*5aa0*/  MOV R238, R231 ;  /* 0x000000e700ee7202 */ /* 0x000fce0000000f00 */
[----:B------:R-:W-:Y:S05]  /*5ab0*/  WARPSYNC.COLLECTIVE R235, `(.L_x_26718) ;  /* 0x00000000eb087348 */ /* 0x000fea0003c00000 */
[----:B------:R0:W1:Y:S02]  /*5ac0*/  SHFL.BFLY P4, R236, R238, R237, R240 ;  /* 0x0c0000edeeec7389 */ /* 0x00006400000800f0 */
[----:B01----:R-:W-:Y:S01]  /*5ad0*/  ENDCOLLECTIVE ;  /* 0x000000000000791b */ /* 0x003fe20003800000 */
.L_x_26718:
[----:B------:R-:W-:Y:S01]  /*5ae0*/  HFMA2.MMA R237, -RZ, RZ, 0, 4.76837158203125e-07 ;  /* 0x00000008ffed7435 */ /* 0x000fe200000001ff */
[----:B------:R-:W-:-:S05]  /*5af0*/  MOV R152, R236 ;  /* 0x000000ec00987202 */ /* 0x000fca0000000f00 */
[----:B------:R-:W-:-:S05]  /*5b00*/  FADD.FTZ R233, R231, R152 ;  /* 0x00000098e7e97221 */ /* 0x000fca0000010000 */
[----:B------:R-:W-:-:S07]  /*5b10*/  MOV R238, R233 ;  /* 0x000000e900ee7202 */ /* 0x000fce0000000f00 */
[----:B------:R-:W-:Y:S05]  /*5b20*/  WARPSYNC.COLLECTIVE R235, `(.L_x_26719) ;  /* 0x00000000eb087348 */ /* 0x000fea0003c00000 */
[----:B------:R0:W1:Y:S02]  /*5b30*/  SHFL.BFLY P4, R236, R238, R237, R240 ;  /* 0x0c0000edeeec7389 */ /* 0x00006400000800f0 */
[----:B01----:R-:W-:Y:S01]  /*5b40*/  ENDCOLLECTIVE ;  /* 0x000000000000791b */ /* 0x003fe20003800000 */
.L_x_26719:
[----:B------:R-:W-:Y:S01]  /*5b50*/  HFMA2.MMA R237, -RZ, RZ, 0, 9.5367431640625e-07 ;  /* 0x00000010ffed7435 */ /* 0x000fe200000001ff */
[----:B------:R-:W-:-:S05]  /*5b60*/  MOV R152, R236 ;  /* 0x000000ec00987202 */ /* 0x000fca0000000f00 */
[----:B------:R-:W-:-:S05]  /*5b70*/  FADD.FTZ R234, R233, R152 ;  /* 0x00000098e9ea7221 */ /* 0x000fca0000010000 */
[----:B------:R-:W-:-:S07]  /*5b80*/  MOV R238, R234 ;  /* 0x000000ea00ee7202 */ /* 0x000fce0000000f00 */
[----:B------:R-:W-:Y:S05]  /*5b90*/  WARPSYNC.COLLECTIVE R235, `(.L_x_26720) ;  /* 0x00000000eb087348 */ /* 0x000fea0003c00000 */
[----:B------:R0:W1:Y:S02]  /*5ba0*/  SHFL.BFLY P4, R236, R238, R237, R240 ;  /* 0x0c0000edeeec7389 */ /* 0x00006400000800f0 */
[----:B01----:R-:W-:Y:S01]  /*5bb0*/  ENDCOLLECTIVE ;  /* 0x000000000000791b */ /* 0x003fe20003800000 */
.L_x_26720:
        /* <DEDUP_REMOVED lines=88> */
.L_x_26721:
[----:B------:R-:W-:Y:S01]  /*6140*/  HFMA2.MMA R237, -RZ, RZ, 0, 1.1920928955078125e-07 ;  /* 0x00000002ffed7435 */ /* 0x000fe200000001ff */
[----:B------:R-:W-:-:S05]  /*6150*/  MOV R232, R236 ;  /* 0x000000ec00e87202 */ /* 0x000fca0000000f00 */
[----:B------:R-:W-:-:S05]  /*6160*/  FADD.FTZ R232, R153, R232 ;  /* 0x000000e899e87221 */ /* 0x000fca0000010000 */
[----:B------:R-:W-:-:S07]  /*6170*/  MOV R238, R232 ;  /* 0x000000e800ee7202 */ /* 0x000fce0000000f00 */
[----:B------:R-:W-:Y:S05]  /*6180*/  WARPSYNC.COLLECTIVE R235, `(.L_x_26722) ;  /* 0x00000000eb087348 */ /* 0x000fea0003c00000 */
[----:B------:R0:W1:Y:S02]  /*6190*/  SHFL.BFLY P4, R236, R238, R237, R240 ;  /* 0x0c0000edeeec7389 */ /* 0x00006400000800f0 */
[----:B01----:R-:W-:Y:S01]  /*61a0*/  ENDCOLLECTIVE ;  /* 0x000000000000791b */ /* 0x003fe20003800000 */
.L_x_26722:
[----:B------:R-:W-:Y:S01]  /*61b0*/  HFMA2.MMA R237, -RZ, RZ, 0, 2.384185791015625e-07 ;  /* 0x00000004ffed7435 */ /* 0x000fe200000001ff */
[----:B------:R-:W-:-:S05]  /*61c0*/  MOV R229, R236 ;  /* 0x000000ec00e57202 */ /* 0x000fca0000000f00 */
[----:B------:R-:W-:-:S05]  /*61d0*/  FADD.FTZ R229, R232, R229 ;  /* 0x000000e5e8e57221 */ /* 0x000fca0000010000 */
[----:B------:R-:W-:-:S07]  /*61e0*/  MOV R238, R229 ;  /* 0x000000e500ee7202 */ /* 0x000fce0000000f00 */
[----:B------:R-:W-:Y:S05]  /*61f0*/  WARPSYNC.COLLECTIVE R235, `(.L_x_26723) ;  /* 0x00000000eb087348 */ /* 0x000fea0003c00000 */
[----:B------:R0:W1:Y:S02]  /*6200*/  SHFL.BFLY P4, R236, R238, R237, R240 ;  /* 0x0c0000edeeec7389 */ /* 0x00006400000800f0 */
[----:B01----:R-:W-:Y:S01]  /*6210*/  ENDCOLLECTIVE ;  /* 0x000000000000791b */ /* 0x003fe20003800000 */
.L_x_26723:
[----:B------:R-:W-:Y:S01]  /*6220*/  HFMA2.MMA R237, -RZ, RZ, 0, 4.76837158203125e-07 ;  /* 0x00000008ffed7435 */ /* 0x000fe200000001ff */
[----:B------:R-:W-:-:S05]  /*6230*/  MOV R234, R236 ;  /* 0x000000ec00ea7202 */ /* 0x000fca0000000f00 */
[----:B------:R-:W-:-:S05]  /*6240*/  FADD.FTZ R234, R229, R234 ;  /* 0x000000eae5ea7221 */ /* 0x000fca0000010000 */
[----:B------:R-:W-:-:S07]  /*6250*/  MOV R238, R234 ;  /* 0x000000ea00ee7202 */ /* 0x000fce0000000f00 */
[----:B------:R-:W-:Y:S05]  /*6260*/  WARPSYNC.COLLECTIVE R235, `(.L_x_26724) ;  /* 0x00000000eb087348 */ /* 0x000fea0003c00000 */
[----:B------:R0:W1:Y:S02]  /*6270*/  SHFL.BFLY P4, R236, R238, R237, R240 ;  /* 0x0c0000edeeec7389 */ /* 0x00006400000800f0 */
[----:B01----:R-:W-:Y:S01]  /*6280*/  ENDCOLLECTIVE ;  /* 0x000000000000791b */ /* 0x003fe20003800000 */
.L_x_26724:
[----:B------:R-:W-:Y:S01]  /*6290*/  HFMA2.MMA R237, -RZ, RZ, 0, 9.5367431640625e-07 ;  /* 0x00000010ffed7435 */ /* 0x000fe200000001ff */
[----:B------:R-:W-:-:S05]  /*62a0*/  MOV R231, R236 ;  /* 0x000000ec00e77202 */ /* 0x000fca0000000f00 */
[----:B------:R-:W-:-:S05]  /*62b0*/  FADD.FTZ R231, R234, R231 ;  /* 0x000000e7eae77221 */ /* 0x000fca0000010000 */
[----:B------:R-:W-:-:S07]  /*62c0*/  MOV R238, R231 ;  /* 0x000000e700ee7202 */ /* 0x000fce0000000f00 */
[----:B------:R-:W-:Y:S05]  /*62d0*/  WARPSYNC.COLLECTIVE R235, `(.L_x_26725) ;  /* 0x00000000eb087348 */ /* 0x000fea0003c00000 */
[----:B------:R0:W1:Y:S02]  /*62e0*/  SHFL.BFLY P4, R236, R238, R237, R240 ;  /* 0x0c0000edeeec7389 */ /* 0x00006400000800f0 */
[----:B01----:R-:W-:Y:S01]  /*62f0*/  ENDCOLLECTIVE ;  /* 0x000000000000791b */ /* 0x003fe20003800000 */
.L_x_26725:
[----:B------:R-:W-:Y:S05]  /*6300*/  BRA `(.L_x_26726) ;  /* 0xffffffe4003c7947 */ /* 0x000fea000383ffff */
.L_x_26727:
        /* <DEDUP_REMOVED lines=15> */
.L_x_33565:


//--------------------- .text._ZN10layer_norm31ln_parallel_residual_fwd_kernelINS_13Kernel_traitsI6__halfffffjLj5120ELj1ELj1ELj4ELj16ENS_18Kernel_traits_baseILj5120ES2_ffffjLj128EEEEELb0ELb1ELb0EEEvNS_9FwdParamsE --------------------------
	.section	.text._ZN10layer_norm31ln_parallel_residual_fwd_kernelINS_13Kernel_traitsI6__halfffffjLj5120ELj1ELj1ELj4ELj16ENS_18Kernel_traits_baseILj5120ES2_ffffjLj128EEEEELb0ELb1ELb0EEEvNS_9FwdParamsE,"ax",@progbits
	.align	128
        .global         _ZN10layer_norm31ln_parallel_residual_fwd_kernelINS_13Kernel_traitsI6__halfffffjLj5120ELj1ELj1ELj4ELj16ENS_18Kernel_traits_baseILj5120ES2_ffffjLj128EEEEELb0ELb1ELb0EEEvNS_9FwdParamsE
        .type           _ZN10layer_norm31ln_parallel_residual_fwd_kernelINS_13Kernel_traitsI6__halfffffjLj5120ELj1ELj1ELj4ELj16ENS_18Kernel_traits_baseILj5120ES2_ffffjLj128EEEEELb0ELb1ELb0EEEvNS_9FwdParamsE,@function
        .size           _ZN10layer_norm31ln_parallel_residual_fwd_kernelINS_13Kernel_traitsI6__halfffffjLj5120ELj1ELj1ELj4ELj16ENS_18Kernel_traits_baseILj5120ES2_ffffjLj128EEEEELb0ELb1ELb0EEEvNS_9FwdParamsE,(.L_x_33566 - _ZN10layer_norm31ln_parallel_residual_fwd_kernelINS_13Kernel_traitsI6__halfffffjLj5120ELj1ELj1ELj4ELj16ENS_18Kernel_traits_baseILj5120ES2_ffffjLj128EEEEELb0ELb1ELb0EEEvNS_9FwdParamsE)
        .other          _ZN10layer_norm31ln_parallel_residual_fwd_kernelINS_13Kernel_traitsI6__halfffffjLj5120ELj1ELj1ELj4ELj16ENS_18Kernel_traits_baseILj5120ES2_ffffjLj128EEEEELb0ELb1ELb0EEEvNS_9FwdParamsE,@"STO_CUDA_ENTRY STV_DEFAULT"
_ZN10layer_norm31ln_parallel_residual_fwd_kernelINS_13Kernel_traitsI6__halfffffjLj5120ELj1ELj1ELj4ELj16ENS_18Kernel_traits_baseILj5120ES2_ffffjLj128EEEEELb0ELb1ELb0EEEvNS_9FwdParamsE:
.text._ZN10layer_norm31ln_parallel_residual_fwd_kernelINS_13Kernel_traitsI6__halfffffjLj5120ELj1ELj1ELj4ELj16ENS_18Kernel_traits_baseILj5120ES2_ffffjLj128EEEEELb0ELb1ELb0EEEvNS_9FwdParamsE:
        /* <DEDUP_REMOVED lines=9> */
[----:B------:R-:W-:-:S04]  /*0090*/  LEA.HI.SX32 R141, R0, R141, 0x1e ;  /* 0x0000008d008d7211 */ /* 0x000fc800078ff2ff */
[C---:B------:R-:W-:Y:S02]  /*00a0*/  LOP3.LUT P1, RZ, R141.reuse, 0xffffff80, RZ, 0xc0, !PT ;  /* 0xffffff808dff7812 */ /* 0x040fe4000782c0ff */
[C---:B------:R-:W-:Y:S02]  /*00b0*/  ISETP.GE.U32.AND P6, PT, R141.reuse, 0x100, PT ;  /* 0x000001008d00780c */ /* 0x040fe40003fc6070 */
[C---:B------:R-:W-:Y:S02]  /*00c0*/  ISETP.GE.U32.AND P5, PT, R141.reuse, 0x180, PT ;  /* 0x000001808d00780c */ /* 0x040fe40003fa6070 */
[C---:B------:R-:W-:Y:S02]  /*00d0*/  ISETP.GE.U32.AND P4, PT, R141.reuse, 0x200, PT ;  /* 0x000002008d00780c */ /* 0x040fe40003f86070 */
[----:B------:R-:W-:Y:S02]  /*00e0*/  ISETP.GE.U32.AND P3, PT, R141, 0x280, PT ;  /* 0x000002808d00780c */ /* 0x000fe40003f66070 */
[----:B------:R-:W-:-:S02]  /*00f0*/  P2R R2, PR, RZ, 0x40 ;  /* 0x00000040ff027803 */ /* 0x000fc40000000000 */
[----:B------:R-:W-:Y:S02]  /*0100*/  P2R R2, PR, RZ, 0x20 ;  /* 0x00000020ff027803 */ /* 0x000fe40000000000 */
        /* <DEDUP_REMOVED lines=10> */
[----:B------:R0:W5:Y:S04]  /*01b0*/  @P0 LDG.E.64 R134, desc[UR4][R4.64] ;  /* 0x0000000404860981 */ /* 0x000168000c1e1b00 */
[----:B------:R0:W5:Y:S01]  /*01c0*/  LDG.E.64 R20, desc[UR4][R2.64] ;  /* 0x0000000402147981 */ /* 0x000162000c1e1b00 */
[----:B------:R-:W-:Y:S02]  /*01d0*/  LOP3.LUT R39, R39, 0x80, RZ, 0xfc, !PT ;  /* 0x0000008027277812 */ /* 0x000fe400078efcff */
[----:B0-----:R-:W-:-:S07]  /*01e0*/  @!P0 CS2R R134, SRZ ;  /* 0x0000000000868805 */ /* 0x001fce000001ff00 */
.L_x_26729:
[----:B------:R-:W-:Y:S05]  /*01f0*/  BSYNC B0 ;  /* 0x0000000000007941 */ /* 0x000fea0003800000 */
.L_x_26728:
        /* <DEDUP_REMOVED lines=11> */
[----:B------:R-:W-:Y:S02]  /*02b0*/  IADD3 R39, R39, 0x80, RZ ;  /* 0x0000008027277810 */ /* 0x000fe40007ffe0ff */
[----:B0-----:R-:W-:-:S07]  /*02c0*/  @!P0 CS2R R126, SRZ ;  /* 0x00000000007e8805 */ /* 0x001fce000001ff00 */
.L_x_26731:
[----:B------:R-:W-:Y:S05]  /*02d0*/  BSYNC B0 ;  /* 0x0000000000007941 */ /* 0x000fea0003800000 */
.L_x_26730:
        /* <DEDUP_REMOVED lines=13> */
.L_x_26733:
[----:B------:R-:W-:Y:S05]  /*03b0*/  BSYNC B0 ;  /* 0x0000000000007941 */ /* 0x000fea0003800000 */
.L_x_26732:
        /* <DEDUP_REMOVED lines=13> */
.L_x_26735:
[----:B------:R-:W-:Y:S05]  /*0490*/  BSYNC B0 ;  /* 0x0000000000007941 */ /* 0x000fea0003800000 */
.L_x_26734:
        /* <DEDUP_REMOVED lines=13> */
.L_x_26737:
[----:B------:R-:W-:Y:S05]  /*0570*/  BSYNC B0 ;  /* 0x0000000000007941 */ /* 0x000fea0003800000 */
.L_x_26736:
[----:B------:R-:W-:Y:S01]  /*0580*/  ISETP.GE.U32.AND P0, PT, R141, 0x300, PT ;  /* 0x000003008d00780c */ /* 0x000fe20003f06070 */
[----:B------:R-:W-:Y:S03]  /*0590*/  BSSY B0, `(.L_x_26738) ;  /* 0x000000e000007945 */ /* 0x000fe60003800000 */
[----:B------:R-:W-:-:S09]  /*05a0*/  P2R R6, PR, RZ, 0x1 ;  /* 0x00000001ff067803 */ /* 0x000fd20000000000 */
        /* <DEDUP_REMOVED lines=12> */
.L_x_26739:
[----:B------:R-:W-:Y:S05]  /*0670*/  BSYNC B0 ;  /* 0x0000000000007941 */ /* 0x000fea0003800000 */
.L_x_26738:
        /* <DEDUP_REMOVED lines=15> */
.L_x_26741:
[----:B------:R-:W-:Y:S05]  /*0770*/  BSYNC B0 ;  /* 0x0000000000007941 */ /* 0x000fea0003800000 */
.L_x_26740:
        /* <DEDUP_REMOVED lines=15> */
.L_x_26743:
[----:B------:R-:W-:Y:S05]  /*0870*/  BSYNC B0 ;  /* 0x0000000000007941 */ /* 0x000fea0003800000 */
.L_x_26742:
        /* <DEDUP_REMOVED lines=15> */
.L_x_26745:
[----:B------:R-:W-:Y:S05]  /*0970*/  BSYNC B0 ;  /* 0x0000000000007941 */ /* 0x000fea0003800000 */
.L_x_26744:
        /* <DEDUP_REMOVED lines=12> */
[----:B------:R-:W5:Y:S01]  /*0a40*/  LDG.E.64 R16, desc[UR4][R16.64] ;  /* 0x0000000410107981 */ /* 0x000f62000c1e1b00 */
[----:B0-----:R-:W-:-:S07]  /*0a50*/  @!P0 CS2R R14, SRZ ;  /* 0x00000000000e8805 */ /* 0x001fce000001ff00 */
.L_x_26747:
[----:B------:R-:W-:Y:S05]  /*0a60*/  BSYNC B0 ;  /* 0x0000000000007941 */ /* 0x000fea0003800000 */
.L_x_26746:
        /* <DEDUP_REMOVED lines=11> */
[----:B------:R-:W-:Y:S01]  /*0b20*/  LOP3.LUT R19, R136, 0x60, RZ, 0xc0, !PT ;  /* 0x0000006088137812 */ /* 0x000fe200078ec0ff */
[----:B------:R-:W-:Y:S01]  /*0b30*/  HFMA2.MMA R82, -RZ, RZ, 0, 5.9604644775390625e-08 ;  /* 0x00000001ff527435 */ /* 0x000fe200000001ff */
[----:B------:R-:W-:Y:S01]  /*0b40*/  LOP3.LUT R18, R0, 0x7f, RZ, 0xc0, !PT ;  /* 0x0000007f00127812 */ /* 0x000fe200078ec0ff */
[----:B-----5:R-:W-:Y:S01]  /*0b50*/  HADD2.F32 R130, -RZ, R135.H0_H0 ;  /* 0x20000087ff827230 */ /* 0x020fe20000004100 */
[----:B------:R-:W-:Y:S01]  /*0b60*/  MOV R137, R20 ;  /* 0x0000001400897202 */ /* 0x000fe20000000f00 */
[----:B------:R-:W-:Y:S01]  /*0b70*/  HADD2.F32 R122, -RZ, R127.H0_H0 ;  /* 0x2000007fff7a7230 */ /* 0x000fe20000004100 */
[--C-:B------:R-:W-:Y:S01]  /*0b80*/  SHF.R.U64 R45, R20, 0x10, R21.reuse ;  /* 0x00000010142d7819 */ /* 0x100fe20000001215 */
[----:B------:R-:W-:Y:S01]  /*0b90*/  HADD2.F32 R114, -RZ, R119.H0_H0 ;  /* 0x20000077ff727230 */ /* 0x000fe20000004100 */
[----:B------:R-:W-:Y:S01]  /*0ba0*/  SHF.R.U32.HI R0, RZ, 0x2, R0 ;  /* 0x00000002ff007819 */ /* 0x000fe20000011600 */
[----:B------:R-:W-:Y:S01]  /*0bb0*/  HADD2.F32 R137, -RZ, R137.H0_H0 ;  /* 0x20000089ff897230 */ /* 0x000fe20000004100 */
[----:B------:R-:W-:Y:S01]  /*0bc0*/  VIADDMNMX R19, R18, -R19, RZ, !PT ;  /* 0x8000001312137246 */ /* 0x000fe200078001ff */
[----:B------:R-:W-:Y:S01]  /*0bd0*/  ULDC UR10, c[0x0][0x218] ;  /* 0x00008600000a7ab9 */ /* 0x000fe20000000800 */
[----:B------:R-:W-:Y:S01]  /*0be0*/  SHF.L.U32 R20, R136, 0x5, RZ ;  /* 0x0000000588147819 */ /* 0x000fe200000006ff */
[----:B------:R-:W-:Y:S01]  /*0bf0*/  ULDC UR7, c[0x0][0x290] ;  /* 0x0000a40000077ab9 */ /* 0x000fe20000000800 */
[----:B------:R-:W-:Y:S01]  /*0c00*/  MOV R133, R21 ;  /* 0x0000001500857202 */ /* 0x000fe20000000f00 */
[----:B------:R-:W-:Y:S01]  /*0c10*/  ULDC.64 UR12, c[0x0][0x228] ;  /* 0x00008a00000c7ab9 */ /* 0x000fe20000000a00 */
[----:B------:R-:W-:Y:S01]  /*0c20*/  SHF.R.U32.HI R131, RZ, 0x10, R21 ;  /* 0x00000010ff837819 */ /* 0x000fe20000011615 */
[----:B------:R-:W-:Y:S01]  /*0c30*/  ULDC.64 UR14, c[0x0][0x230] ;  /* 0x00008c00000e7ab9 */ /* 0x000fe20000000a00 */
[----:B------:R-:W-:Y:S01]  /*0c40*/  LOP3.LUT R0, R0, 0x3fffffe0, RZ, 0xc0, !PT ;  /* 0x3fffffe000007812 */ /* 0x000fe200078ec0ff */
[----:B------:R-:W-:Y:S01]  /*0c50*/  HADD2.F32 R133, -RZ, R133.H0_H0 ;  /* 0x20000085ff857230 */ /* 0x000fe20000004100 */
[----:B------:R-:W-:Y:S01]  /*0c60*/  VIMNMX R19, R19, 0x20, PT ;  /* 0x0000002013137848 */ /* 0x000fe20003fe0100 */
[----:B------:R-:W-:Y:S01]  /*0c70*/  HADD2.F32 R131, -RZ, R131.H0_H0 ;  /* 0x20000083ff837230 */ /* 0x000fe20000004100 */
[----:B------:R-:W-:Y:S01]  /*0c80*/  LOP3.LUT R21, R20, 0x3e0, RZ, 0xc0, !PT ;  /* 0x000003e014157812 */ /* 0x000fe200078ec0ff */
[----:B------:R-:W-:Y:S01]  /*0c90*/  ULDC.64 UR8, c[0x0][0x210] ;  /* 0x0000840000087ab9 */ /* 0x000fe20000000a00 */
[----:B------:R-:W-:-:S02]  /*0ca0*/  SHF.R.U64 R44, R22, 0x10, R23 ;  /* 0x00000010162c7819 */ /* 0x000fc40000001217 */
[----:B------:R-:W-:Y:S02]  /*0cb0*/  MOV R125, R23 ;  /* 0x00000017007d7202 */ /* 0x000fe40000000f00 */
[----:B------:R-:W-:Y:S02]  /*0cc0*/  SHF.R.U32.HI R123, RZ, 0x10, R23 ;  /* 0x00000010ff7b7819 */ /* 0x000fe40000011617 */
[----:B------:R-:W-:Y:S01]  /*0cd0*/  MOV R23, R28 ;  /* 0x0000001c00177202 */ /* 0x000fe20000000f00 */
[----:B------:R-:W-:Y:S01]  /*0ce0*/  HADD2.F32 R125, -RZ, R125.H0_H0 ;  /* 0x2000007dff7d7230 */ /* 0x000fe20000004100 */
[----:B------:R-:W-:Y:S01]  /*0cf0*/  SHF.R.U64 R40, R28, 0x10, R29 ;  /* 0x000000101c287819 */ /* 0x000fe2000000121d */
[----:B------:R-:W-:Y:S01]  /*0d00*/  HADD2.F32 R123, -RZ, R123.H0_H0 ;  /* 0x2000007bff7b7230 */ /* 0x000fe20000004100 */
[----:B------:R-:W-:Y:S02]  /*0d10*/  IADD3 R28, R19, R0, RZ ;  /* 0x00000000131c7210 */ /* 0x000fe40007ffe0ff */
[----:B------:R-:W-:Y:S01]  /*0d20*/  VIADDMNMX R21, R18, -R21, RZ, !PT ;  /* 0x8000001512157246 */ /* 0x000fe200078001ff */
[----:B------:R-:W-:Y:S01]  /*0d30*/  HADD2.F32 R18, -RZ, R23.H0_H0 ;  /* 0x20000017ff127230 */ /* 0x000fe20000004100 */
[----:B------:R-:W-:Y:S01]  /*0d40*/  SHF.L.U32 R28, R28, 0x2, RZ ;  /* 0x000000021c1c7819 */ /* 0x000fe200000006ff */
[----:B------:R-:W-:Y:S01]  /*0d50*/  HADD2.F32 R19, -RZ, R40.H0_H0 ;  /* 0x20000028ff137230 */ /* 0x000fe20000004100 */
[----:B------:R-:W-:-:S02]  /*0d60*/  VIMNMX R21, R21, 0x20, PT ;  /* 0x0000002015157848 */ /* 0x000fc40003fe0100 */
[----:B------:R-:W-:Y:S02]  /*0d70*/  I2FP.F32.U32 R28, R28 ;  /* 0x0000001c001c7245 */ /* 0x000fe40000201000 */
[----:B------:R-:W-:Y:S01]  /*0d80*/  IADD3 R138, R0, R21, RZ ;  /* 0x00000015008a7210 */ /* 0x000fe20007ffe0ff */
[----:B------:R-:W-:Y:S01]  /*0d90*/  HADD2.F32 R0, -RZ, R2.H0_H0 ;  /* 0x20000002ff007230 */ /* 0x000fe20000004100 */
[--C-:B------:R-:W-:Y:S01]  /*0da0*/  SHF.R.U64 R98, R2, 0x10, R3.reuse ;  /* 0x0000001002627819 */ /* 0x100fe20000001203 */
[----:B------:R-:W-:Y:S01]  /*0db0*/  HADD2.F32 R2, -RZ, R3.H0_H0 ;  /* 0x20000003ff027230 */ /* 0x000fe20000004100 */
[----:B------:R-:W-:Y:S01]  /*0dc0*/  SHF.R.U32.HI R99, RZ, 0x10, R3 ;  /* 0x00000010ff637819 */ /* 0x000fe20000011603 */
[----:B------:R-:W-:Y:S01]  /*0dd0*/  HADD2.F32 R3, -RZ, R4.H0_H0 ;  /* 0x20000004ff037230 */ /* 0x000fe20000004100 */
[--C-:B------:R-:W-:Y:S01]  /*0de0*/  SHF.R.U64 R100, R4, 0x10, R5.reuse ;  /* 0x0000001004647819 */ /* 0x100fe20000001205 */
[----:B------:R0:W1:Y:S01]  /*0df0*/  MUFU.RCP R139, R28 ;  /* 0x0000001c008b7308 */ /* 0x0000620000001000 */
[----:B------:R-:W-:Y:S01]  /*0e00*/  SHF.R.U32.HI R101, RZ, 0x10, R5 ;  /* 0x00000010ff657819 */ /* 0x000fe20000011605 */
[----:B------:R-:W-:Y:S01]  /*0e10*/  HADD2.F32 R4, -RZ, R5.H0_H0 ;  /* 0x20000005ff047230 */ /* 0x000fe20000004100 */
[----:B------:R-:W-:Y:S01]  /*0e20*/  MOV R129, R22 ;  /* 0x0000001600817202 */ /* 0x000fe20000000f00 */
[----:B------:R-:W-:Y:S01]  /*0e30*/  HADD2.F32 R5, -RZ, R6.H0_H0 ;  /* 0x20000006ff057230 */ /* 0x000fe20000004100 */
[----:B------:R-:W-:Y:S01]  /*0e40*/  SHF.R.U64 R102, R6, 0x10, R7 ;  /* 0x0000001006667819 */ /* 0x000fe20000001207 */
        /* <DEDUP_REMOVED lines=9> */
[----:B------:R-:W-:Y:S01]  /*0ee0*/  SHF.R.U32.HI R103, RZ, 0x10, R7 ;  /* 0x00000010ff677819 */ /* 0x000fe20000011607 */
[----:B------:R-:W-:Y:S01]  /*0ef0*/  HADD2.F32 R7, -RZ, R8.H0_H0 ;  /* 0x20000008ff077230 */ /* 0x000fe20000004100 */
[----:B------:R-:W-:Y:S01]  /*0f00*/  MOV R113, R26 ;  /* 0x0000001a00717202 */ /* 0x000fe20000000f00 */
[----:B------:R-:W-:Y:S01]  /*0f10*/  HADD2.F32 R115, -RZ, R115.H0_H0 ;  /* 0x20000073ff737230 */ /* 0x000fe20000004100 */
[----:B------:R-:W-:Y:S01]  /*0f20*/  SHF.R.U64 R42, R26, 0x10, R27 ;  /* 0x000000101a2a7819 */ /* 0x000fe2000000121b */
[----:B------:R-:W-:Y:S01]  /*0f30*/  HADD2.F32 R100, -RZ, R100.H0_H0 ;  /* 0x20000064ff647230 */ /* 0x000fe20000004100 */
[----:B------:R-:W-:Y:S01]  /*0f40*/  MOV R25, R30 ;  /* 0x0000001e00197202 */ /* 0x000fe20000000f00 */
[----:B------:R-:W-:Y:S01]  /*0f50*/  HADD2.F32 R113, -RZ, R113.H0_H0 ;  /* 0x20000071ff717230 */ /* 0x000fe20000004100 */
[----:B------:R-:W-:Y:S01]  /*0f60*/  SHF.R.U64 R104, R8, 0x10, R9 ;  /* 0x0000001008687819 */ /* 0x000fe20000001209 */
        /* <DEDUP_REMOVED lines=17> */
[----:B------:R-:W-:Y:S01]  /*1080*/  SHF.R.U64 R106, R10, 0x10, R11 ;  /* 0x000000100a6a7819 */ /* 0x000fe2000000120b */
[----:B------:R-:W-:Y:S01]  /*1090*/  HADD2.F32 R10, -RZ, R11.H0_H0 ;  /* 0x2000000bff0a7230 */ /* 0x000fe20000004100 */
[----:B------:R-:W-:Y:S01]  /*10a0*/  SHF.R.U32.HI R30, RZ, 0x10, R31 ;  /* 0x00000010ff1e7819 */ /* 0x000fe2000001161f */
        /* <DEDUP_REMOVED lines=53> */
[----:B------:R-:W-:Y:S01]  /*1400*/  ISETP.NE.AND P2, PT, RZ, UR6, PT ;  /* 0x00000006ff007c0c */ /* 0x000fe2000bf45270 */
[----:B------:R-:W-:Y:S01]  /*1410*/  HADD2.F32 R127, -RZ, R44.H0_H0 ;  /* 0x2000002cff7f7230 */ /* 0x000fe20000004100 */
[----:B------:R-:W-:Y:S01]  /*1420*/  SHF.L.U32 R138, R138, 0x2, RZ ;  /* 0x000000028a8a7819 */ /* 0x000fe200000006ff */
[----:B------:R-:W-:Y:S01]  /*1430*/  HADD2.F32 R119, -RZ, R43.H0_H0 ;  /* 0x2000002bff777230 */ /* 0x000fe20000004100 */
[----:B------:R-:W-:Y:S01]  /*1440*/  P2R R142, PR, RZ, 0x4 ;  /* 0x00000004ff8e7803 */ /* 0x000fe20000000000 */
        /* <DEDUP_REMOVED lines=16> */
[----:B01----:R-:W-:-:S07]  /*1550*/  HADD2.F32 R111, -RZ, R111.H0_H0 ;  /* 0x2000006fff6f7230 */ /* 0x003fce0000004100 */
.L_x_26949:
[----:B------:R-:W-:Y:S01]  /*1560*/  IMAD R80, R140, UR10, RZ ;  /* 0x0000000a8c507c24 */ /* 0x000fe2000f8e02ff */
[----:B------:R-:W-:Y:S01]  /*1570*/  LOP3.LUT R144, R136, 0x7f, RZ, 0xc0, !PT ;  /* 0x0000007f88907812 */ /* 0x000fe200078ec0ff */
[----:B------:R-:W-:Y:S03]  /*1580*/  BSSY B0, `(.L_x_26748) ;  /* 0x0000046000007945 */ /* 0x000fe60003800000 */
        /* <DEDUP_REMOVED lines=26> */
.L_x_26751:
[----:B-----5:R-:W-:Y:S01]  /*1730*/  FADD.FTZ R32, R36, R32 ;  /* 0x0000002024207221 */ /* 0x020fe20000010000 */
[----:B------:R-:W-:Y:S06]  /*1740*/  BRA `(.L_x_26752) ;  /* 0x0000000000087947 */ /* 0x000fec0003800000 */
.L_x_26750:
[----:B-----5:R-:W-:-:S04]  /*1750*/  FADD.FTZ R32, R28, R32 ;  /* 0x000000201c207221 */ /* 0x020fc80000010000 */
[----:B------:R-:W-:-:S07]  /*1760*/  @P2 FADD.FTZ R32, R36, R32 ;  /* 0x0000002024202221 */ /* 0x000fce0000010000 */
.L_x_26752:
[----:B-----5:R-:W-:-:S07]  /*1770*/  MOV R40, R32 ;  /* 0x0000002000287202 */ /* 0x020fce0000000f00 */
.L_x_26753:
[----:B------:R-:W-:Y:S05]  /*1780*/  @P3 BRA `(.L_x_26754) ;  /* 0x00000000001c3947 */ /* 0x000fea0003800000 */
[----:B------:R-:W-:-:S04]  /*1790*/  ISETP.NE.U32.AND P4, PT, RZ, UR14, PT ;  /* 0x0000000eff007c0c */ /* 0x000fc8000bf85070 */
[----:B------:R-:W-:-:S13]  /*17a0*/  ISETP.NE.AND.EX P4, PT, RZ, UR15, PT, P4 ;  /* 0x0000000fff007c0c */ /* 0x000fda000bf85340 */
[----:B------:R-:W-:Y:S05]  /*17b0*/  @P4 BRA `(.L_x_26755) ;  /* 0x0000000000084947 */ /* 0x000fea0003800000 */
[----:B------:R-:W-:Y:S05]  /*17c0*/  @P0 BRA `(.L_x_26756) ;  /* 0x0000000000140947 */ /* 0x000fea0003800000 */
[----:B------:R-:W-:Y:S05]  /*17d0*/  BRA `(.L_x_26757) ;  /* 0x0000000000147947 */ /* 0x000fea0003800000 */
.L_x_26755:
[----:B-----5:R-:W-:Y:S01]  /*17e0*/  FADD.FTZ R33, R37, R33 ;  /* 0x0000002125217221 */ /* 0x020fe20000010000 */
[----:B------:R-:W-:Y:S06]  /*17f0*/  BRA `(.L_x_26756) ;  /* 0x0000000000087947 */ /* 0x000fec0003800000 */
.L_x_26754:
[----:B-----5:R-:W-:-:S04]  /*1800*/  FADD.FTZ R33, R29, R33 ;  /* 0x000000211d217221 */ /* 0x020fc80000010000 */
[----:B------:R-:W-:-:S07]  /*1810*/  @P2 FADD.FTZ R33, R37, R33 ;  /* 0x0000002125212221 */ /* 0x000fce0000010000 */
.L_x_26756:
[----:B-----5:R-:W-:-:S07]  /*1820*/  MOV R41, R33 ;  /* 0x0000002100297202 */ /* 0x020fce0000000f00 */
.L_x_26757:
[----:B------:R-:W-:Y:S05]  /*1830*/  @P3 BRA `(.L_x_26758) ;  /* 0x00000000001c3947 */ /* 0x000fea0003800000 */
[----:B------:R-:W-:-:S04]  /*1840*/  ISETP.NE.U32.AND P4, PT, RZ, UR14, PT ;  /* 0x0000000eff007c0c */ /* 0x000fc8000bf85070 */
[----:B------:R-:W-:-:S13]  /*1850*/  ISETP.NE.AND.EX P4, PT, RZ, UR15, PT, P4 ;  /* 0x0000000fff007c0c */ /* 0x000fda000bf85340 */
[----:B------:R-:W-:Y:S05]  /*1860*/  @P4 BRA `(.L_x_26759) ;  /* 0x0000000000084947 */ /* 0x000fea0003800000 */
[----:B------:R-:W-:Y:S05]  /*1870*/  @P0 BRA `(.L_x_26760) ;  /* 0x0000000000140947 */ /* 0x000fea0003800000 */
[----:B------:R-:W-:Y:S05]  /*1880*/  BRA `(.L_x_26761) ;  /* 0x0000000000147947 */ /* 0x000fea0003800000 */
.L_x_26759:
[----:B-----5:R-:W-:Y:S01]  /*1890*/  FADD.FTZ R34, R38, R34 ;  /* 0x0000002226227221 */ /* 0x020fe20000010000 */
[----:B------:R-:W-:Y:S06]  /*18a0*/  BRA `(.L_x_26760) ;  /* 0x0000000000087947 */ /* 0x000fec0003800000 */
.L_x_26758:
[----:B-----5:R-:W-:-:S04]  /*18b0*/  FADD.FTZ R34, R30, R34 ;  /* 0x000000221e227221 */ /* 0x020fc80000010000 */
[----:B------:R-:W-:-:S07]  /*18c0*/  @P2 FADD.FTZ R34, R38, R34 ;  /* 0x0000002226222221 */ /* 0x000fce0000010000 */
.L_x_26760:
[----:B-----5:R-:W-:-:S07]  /*18d0*/  MOV R42, R34 ;  /* 0x00000022002a7202 */ /* 0x020fce0000000f00 */
.L_x_26761:
[----:B------:R-:W-:Y:S05]  /*18e0*/  @P3 BRA `(.L_x_26762) ;  /* 0x00000000001c3947 */ /* 0x000fea0003800000 */
[----:B------:R-:W-:-:S04]  /*18f0*/  ISETP.NE.U32.AND P2, PT, RZ, UR14, PT ;  /* 0x0000000eff007c0c */ /* 0x000fc8000bf45070 */
[----:B------:R-:W-:-:S13]  /*1900*/  ISETP.NE.AND.EX P2, PT, RZ, UR15, PT, P2 ;  /* 0x0000000fff007c0c */ /* 0x000fda000bf45320 */
[----:B------:R-:W-:Y:S05]  /*1910*/  @P2 BRA `(.L_x_26763) ;  /* 0x0000000000082947 */ /* 0x000fea0003800000 */
[----:B------:R-:W-:Y:S05]  /*1920*/  @P0 BRA `(.L_x_26764) ;  /* 0x0000000000140947 */ /* 0x000fea0003800000 */
[----:B------:R-:W-:Y:S05]  /*1930*/  BRA `(.L_x_26765) ;  /* 0x0000000000147947 */ /* 0x000fea0003800000 */
.L_x_26763:
[----:B-----5:R-:W-:Y:S01]  /*1940*/  FADD.FTZ R35, R39, R35 ;  /* 0x0000002327237221 */ /* 0x020fe20000010000 */
[----:B------:R-:W-:Y:S06]  /*1950*/  BRA `(.L_x_26764) ;  /* 0x0000000000087947 */ /* 0x000fec0003800000 */
.L_x_26762:
[----:B-----5:R-:W-:-:S04]  /*1960*/  FADD.FTZ R35, R31, R35 ;  /* 0x000000231f237221 */ /* 0x020fc80000010000 */
[----:B------:R-:W-:-:S07]  /*1970*/  @P2 FADD.FTZ R35, R39, R35 ;  /* 0x0000002327232221 */ /* 0x000fce0000010000 */
.L_x_26764:
[----:B-----5:R-:W-:-:S07]  /*1980*/  MOV R43, R35 ;  /* 0x00000023002b7202 */ /* 0x020fce0000000f00 */
.L_x_26765:
[----:B------:R-:W0:Y:S01]  /*1990*/  @P0 LDC.64 R80, c[0x0][0x238] ;  /* 0x00008e00ff500b82 */ /* 0x000e220000000a00 */
[C---:B------:R-:W-:Y:S02]  /*19a0*/  IADD3 R83, R143.reuse, 0x80, RZ ;  /* 0x000000808f537810 */ /* 0x040fe40007ffe0ff */
[----:B0-----:R-:W-:-:S04]  /*19b0*/  @P0 LEA R80, P2, R143, R80, 0x4 ;  /* 0x000000508f500211 */ /* 0x001fc800078420ff */
[----:B------:R-:W-:-:S05]  /*19c0*/  @P0 LEA.HI.X R81, R143, R81, RZ, 0x4, P2 ;  /* 0x000000518f510211 */ /* 0x000fca00010f24ff */
[----:B------:R0:W-:Y:S04]  /*19d0*/  @P0 STG.E.128 desc[UR4][R80.64], R40 ;  /* 0x0000002850000986 */ /* 0x0001e8000c101d04 */
.L_x_26749:
[----:B------:R-:W-:Y:S05]  /*19e0*/  BSYNC B0 ;  /* 0x0000000000007941 */ /* 0x000fea0003800000 */
.L_x_26748:
        /* <DEDUP_REMOVED lines=24> */
.L_x_26769:
[----:B-----5:R-:W-:Y:S01]  /*1b70*/  FADD.FTZ R44, R36, R44 ;  /* 0x0000002c242c7221 */ /* 0x020fe20000010000 */
[----:B------:R-:W-:Y:S06]  /*1b80*/  BRA `(.L_x_26770) ;  /* 0x0000000000087947 */ /* 0x000fec0003800000 */
.L_x_26768:
[----:B-----5:R-:W-:-:S04]  /*1b90*/  FADD.FTZ R44, R28, R44 ;  /* 0x0000002c1c2c7221 */ /* 0x020fc80000010000 */
[----:B------:R-:W-:-:S07]  /*1ba0*/  @P2 FADD.FTZ R44, R36, R44 ;  /* 0x0000002c242c2221 */ /* 0x000fce0000010000 */
.L_x_26770:
[----:B-----5:R-:W-:-:S07]  /*1bb0*/  MOV R40, R44 ;  /* 0x0000002c00287202 */ /* 0x020fce0000000f00 */
.L_x_26771:
[----:B------:R-:W-:Y:S05]  /*1bc0*/  @P3 BRA `(.L_x_26772) ;  /* 0x00000000001c3947 */ /* 0x000fea0003800000 */
[----:B------:R-:W-:-:S04]  /*1bd0*/  ISETP.NE.U32.AND P4, PT, RZ, UR14, PT ;  /* 0x0000000eff007c0c */ /* 0x000fc8000bf85070 */
[----:B------:R-:W-:-:S13]  /*1be0*/  ISETP.NE.AND.EX P4, PT, RZ, UR15, PT, P4 ;  /* 0x0000000fff007c0c */ /* 0x000fda000bf85340 */
[----:B------:R-:W-:Y:S05]  /*1bf0*/  @P4 BRA `(.L_x_26773) ;  /* 0x0000000000084947 */ /* 0x000fea0003800000 */
[----:B------:R-:W-:Y:S05]  /*1c00*/  @P0 BRA `(.L_x_26774) ;  /* 0x0000000000140947 */ /* 0x000fea0003800000 */
[----:B------:R-:W-:Y:S05]  /*1c10*/  BRA `(.L_x_26775) ;  /* 0x0000000000147947 */ /* 0x000fea0003800000 */
.L_x_26773:
[----:B-----5:R-:W-:Y:S01]  /*1c20*/  FADD.FTZ R45, R37, R45 ;  /* 0x0000002d252d7221 */ /* 0x020fe20000010000 */
[----:B------:R-:W-:Y:S06]  /*1c30*/  BRA `(.L_x_26774) ;  /* 0x0000000000087947 */ /* 0x000fec0003800000 */
.L_x_26772:
[----:B-----5:R-:W-:-:S04]  /*1c40*/  FADD.FTZ R45, R29, R45 ;  /* 0x0000002d1d2d7221 */ /* 0x020fc80000010000 */
[----:B------:R-:W-:-:S07]  /*1c50*/  @P2 FADD.FTZ R45, R37, R45 ;  /* 0x0000002d252d2221 */ /* 0x000fce0000010000 */
.L_x_26774:
[----:B-----5:R-:W-:-:S07]  /*1c60*/  MOV R41, R45 ;  /* 0x0000002d00297202 */ /* 0x020fce0000000f00 */
.L_x_26775:
[----:B------:R-:W-:Y:S05]  /*1c70*/  @P3 BRA `(.L_x_26776) ;  /* 0x00000000001c3947 */ /* 0x000fea0003800000 */
[----:B------:R-:W-:-:S04]  /*1c80*/  ISETP.NE.U32.AND P4, PT, RZ, UR14, PT ;  /* 0x0000000eff007c0c */ /* 0x000fc8000bf85070 */
[----:B------:R-:W-:-:S13]  /*1c90*/  ISETP.NE.AND.EX P4, PT, RZ, UR15, PT, P4 ;  /* 0x0000000fff007c0c */ /* 0x000fda000bf85340 */
[----:B------:R-:W-:Y:S05]  /*1ca0*/  @P4 BRA `(.L_x_26777) ;  /* 0x0000000000084947 */ /* 0x000fea0003800000 */
[----:B------:R-:W-:Y:S05]  /*1cb0*/  @P0 BRA `(.L_x_26778) ;  /* 0x0000000000140947 */ /* 0x000fea0003800000 */
[----:B------:R-:W-:Y:S05]  /*1cc0*/  BRA `(.L_x_26779) ;  /* 0x0000000000147947 */ /* 0x000fea0003800000 */
.L_x_26777:
[----:B-----5:R-:W-:Y:S01]  /*1cd0*/  FADD.FTZ R46, R38, R46 ;  /* 0x0000002e262e7221 */ /* 0x020fe20000010000 */
[----:B------:R-:W-:Y:S06]  /*1ce0*/  BRA `(.L_x_26778) ;  /* 0x0000000000087947 */ /* 0x000fec0003800000 */
.L_x_26776:
[----:B-----5:R-:W-:-:S04]  /*1cf0*/  FADD.FTZ R46, R30, R46 ;  /* 0x0000002e1e2e7221 */ /* 0x020fc80000010000 */
[----:B------:R-:W-:-:S07]  /*1d00*/  @P2 FADD.FTZ R46, R38, R46 ;  /* 0x0000002e262e2221 */ /* 0x000fce0000010000 */
.L_x_26778:
[----:B-----5:R-:W-:-:S07]  /*1d10*/  MOV R42, R46 ;  /* 0x0000002e002a7202 */ /* 0x020fce0000000f00 */
.L_x_26779:
[----:B------:R-:W-:Y:S05]  /*1d20*/  @P3 BRA `(.L_x_26780) ;  /* 0x00000000001c3947 */ /* 0x000fea0003800000 */
[----:B------:R-:W-:-:S04]  /*1d30*/  ISETP.NE.U32.AND P2, PT, RZ, UR14, PT ;  /* 0x0000000eff007c0c */ /* 0x000fc8000bf45070 */
[----:B------:R-:W-:-:S13]  /*1d40*/  ISETP.NE.AND.EX P2, PT, RZ, UR15, PT, P2 ;  /* 0x0000000fff007c0c */ /* 0x000fda000bf45320 */
[----:B------:R-:W-:Y:S05]  /*1d50*/  @P2 BRA `(.L_x_26781) ;  /* 0x0000000000082947 */ /* 0x000fea0003800000 */
[----:B------:R-:W-:Y:S05]  /*1d60*/  @P0 BRA `(.L_x_26782) ;  /* 0x0000000000140947 */ /* 0x000fea0003800000 */
[----:B------:R-:W-:Y:S05]  /*1d70*/  BRA `(.L_x_26783) ;  /* 0x0000000000147947 */ /* 0x000fea0003800000 */
.L_x_26781:
[----:B-----5:R-:W-:Y:S01]  /*1d80*/  FADD.FTZ R47, R39, R47 ;  /* 0x0000002f272f7221 */ /* 0x020fe20000010000 */
[----:B------:R-:W-:Y:S06]  /*1d90*/  BRA `(.L_x_26782) ;  /* 0x0000000000087947 */ /* 0x000fec0003800000 */
.L_x_26780:
[----:B-----5:R-:W-:-:S04]  /*1da0*/  FADD.FTZ R47, R31, R47 ;  /* 0x0000002f1f2f7221 */ /* 0x020fc80000010000 */
[----:B------:R-:W-:-:S07]  /*1db0*/  @P2 FADD.FTZ R47, R39, R47 ;  /* 0x0000002f272f2221 */ /* 0x000fce0000010000 */
.L_x_26782:
[----:B-----5:R-:W-:-:S07]  /*1dc0*/  MOV R43, R47 ;  /* 0x0000002f002b7202 */ /* 0x020fce0000000f00 */
.L_x_26783:
[----:B------:R-:W0:Y:S02]  /*1dd0*/  @P0 LDC.64 R80, c[0x0][0x238] ;  /* 0x00008e00ff500b82 */ /* 0x000e240000000a00 */
[----:B0-----:R-:W-:-:S04]  /*1de0*/  @P0 LEA R80, P2, R83, R80, 0x4 ;  /* 0x0000005053500211 */ /* 0x001fc800078420ff */
[C---:B------:R-:W-:Y:S02]  /*1df0*/  @P0 LEA.HI.X R81, R83.reuse, R81, RZ, 0x4, P2 ;  /* 0x0000005153510211 */ /* 0x040fe400010f24ff */
[----:B------:R-:W-:-:S03]  /*1e00*/  IADD3 R83, R83, 0x80, RZ ;  /* 0x0000008053537810 */ /* 0x000fc60007ffe0ff */
[----:B------:R1:W-:Y:S04]  /*1e10*/  @P0 STG.E.128 desc[UR4][R80.64], R40 ;  /* 0x0000002850000986 */ /* 0x0003e8000c101d04 */
.L_x_26767:
[----:B------:R-:W-:Y:S05]  /*1e20*/  BSYNC B0 ;  /* 0x0000000000007941 */ /* 0x000fea0003800000 */
.L_x_26766:
        /* <DEDUP_REMOVED lines=24> */
.L_x_26787:
[----:B-----5:R-:W-:Y:S01]  /*1fb0*/  FADD.FTZ R48, R36, R48 ;  /* 0x0000003024307221 */ /* 0x020fe20000010000 */
[----:B------:R-:W-:Y:S06]  /*1fc0*/  BRA `(.L_x_26788) ;  /* 0x0000000000087947 */ /* 0x000fec0003800000 */
.L_x_26786:
[----:B-----5:R-:W-:-:S04]  /*1fd0*/  FADD.FTZ R48, R28, R48 ;  /* 0x000000301c307221 */ /* 0x020fc80000010000 */
[----:B------:R-:W-:-:S07]  /*1fe0*/  @P2 FADD.FTZ R48, R36, R48 ;  /* 0x0000003024302221 */ /* 0x000fce0000010000 */
.L_x_26788:
[----:B-----5:R-:W-:-:S07]  /*1ff0*/  MOV R40, R48 ;  /* 0x0000003000287202 */ /* 0x020fce0000000f00 */
.L_x_26789:
[----:B------:R-:W-:Y:S05]  /*2000*/  @P3 BRA `(.L_x_26790) ;  /* 0x00000000001c3947 */ /* 0x000fea0003800000 */
[----:B------:R-:W-:-:S04]  /*2010*/  ISETP.NE.U32.AND P4, PT, RZ, UR14, PT ;  /* 0x0000000eff007c0c */ /* 0x000fc8000bf85070 */
[----:B------:R-:W-:-:S13]  /*2020*/  ISETP.NE.AND.EX P4, PT, RZ, UR15, PT, P4 ;  /* 0x0000000fff007c0c */ /* 0x000fda000bf85340 */
[----:B------:R-:W-:Y:S05]  /*2030*/  @P4 BRA `(.L_x_26791) ;  /* 0x0000000000084947 */ /* 0x000fea0003800000 */
[----:B------:R-:W-:Y:S05]  /*2040*/  @P0 BRA `(.L_x_26792) ;  /* 0x0000000000140947 */ /* 0x000fea0003800000 */
[----:B------:R-:W-:Y:S05]  /*2050*/  BRA `(.L_x_26793) ;  /* 0x0000000000147947 */ /* 0x000fea0003800000 */
.L_x_26791:
[----:B-----5:R-:W-:Y:S01]  /*2060*/  FADD.FTZ R49, R37, R49 ;  /* 0x0000003125317221 */ /* 0x020fe20000010000 */
[----:B------:R-:W-:Y:S06]  /*2070*/  BRA `(.L_x_26792) ;  /* 0x0000000000087947 */ /* 0x000fec0003800000 */
.L_x_26790:
[----:B-----5:R-:W-:-:S04]  /*2080*/  FADD.FTZ R49, R29, R49 ;  /* 0x000000311d317221 */ /* 0x020fc80000010000 */
[----:B------:R-:W-:-:S07]  /*2090*/  @P2 FADD.FTZ R49, R37, R49 ;  /* 0x0000003125312221 */ /* 0x000fce0000010000 */
.L_x_26792:
[----:B-----5:R-:W-:-:S07]  /*20a0*/  MOV R41, R49 ;  /* 0x0000003100297202 */ /* 0x020fce0000000f00 */
.L_x_26793:
[----:B------:R-:W-:Y:S05]  /*20b0*/  @P3 BRA `(.L_x_26794) ;  /* 0x00000000001c3947 */ /* 0x000fea0003800000 */
[----:B------:R-:W-:-:S04]  /*20c0*/  ISETP.NE.U32.AND P4, PT, RZ, UR14, PT ;  /* 0x0000000eff007c0c */ /* 0x000fc8000bf85070 */
[----:B------:R-:W-:-:S13]  /*20d0*/  ISETP.NE.AND.EX P4, PT, RZ, UR15, PT, P4 ;  /* 0x0000000fff007c0c */ /* 0x000fda000bf85340 */
[----:B------:R-:W-:Y:S05]  /*20e0*/  @P4 BRA `(.L_x_26795) ;  /* 0x0000000000084947 */ /* 0x000fea0003800000 */
[----:B------:R-:W-:Y:S05]  /*20f0*/  @P0 BRA `(.L_x_26796) ;  /* 0x0000000000140947 */ /* 0x000fea0003800000 */
[----:B------:R-:W-:Y:S05]  /*2100*/  BRA `(.L_x_26797) ;  /* 0x0000000000147947 */ /* 0x000fea0003800000 */
.L_x_26795:
[----:B-----5:R-:W-:Y:S01]  /*2110*/  FADD.FTZ R50, R38, R50 ;  /* 0x0000003226327221 */ /* 0x020fe20000010000 */
[----:B------:R-:W-:Y:S06]  /*2120*/  BRA `(.L_x_26796) ;  /* 0x0000000000087947 */ /* 0x000fec0003800000 */
.L_x_26794:
[----:B-----5:R-:W-:-:S04]  /*2130*/  FADD.FTZ R50, R30, R50 ;  /* 0x000000321e327221 */ /* 0x020fc80000010000 */
[----:B------:R-:W-:-:S07]  /*2140*/  @P2 FADD.FTZ R50, R38, R50 ;  /* 0x0000003226322221 */ /* 0x000fce0000010000 */
.L_x_26796:
[----:B-----5:R-:W-:-:S07]  /*2150*/  MOV R42, R50 ;  /* 0x00000032002a7202 */ /* 0x020fce0000000f00 */
.L_x_26797:
[----:B------:R-:W-:Y:S05]  /*2160*/  @P3 BRA `(.L_x_26798) ;  /* 0x00000000001c3947 */ /* 0x000fea0003800000 */
[----:B------:R-:W-:-:S04]  /*2170*/  ISETP.NE.U32.AND P2, PT, RZ, UR14, PT ;  /* 0x0000000eff007c0c */ /* 0x000fc8000bf45070 */
[----:B------:R-:W-:-:S13]  /*2180*/  ISETP.NE.AND.EX P2, PT, RZ, UR15, PT, P2 ;  /* 0x0000000fff007c0c */ /* 0x000fda000bf45320 */
[----:B------:R-:W-:Y:S05]  /*2190*/  @P2 BRA `(.L_x_26799) ;  /* 0x0000000000082947 */ /* 0x000fea0003800000 */
[----:B------:R-:W-:Y:S05]  /*21a0*/  @P0 BRA `(.L_x_26800) ;  /* 0x0000000000140947 */ /* 0x000fea0003800000 */
[----:B------:R-:W-:Y:S05]  /*21b0*/  BRA `(.L_x_26801) ;  /* 0x0000000000147947 */ /* 0x000fea0003800000 */
.L_x_26799:
[----:B-----5:R-:W-:Y:S01]  /*21c0*/  FADD.FTZ R51, R39, R51 ;  /* 0x0000003327337221 */ /* 0x020fe20000010000 */
[----:B------:R-:W-:Y:S06]  /*21d0*/  BRA `(.L_x_26800) ;  /* 0x0000000000087947 */ /* 0x000fec0003800000 */
.L_x_26798:
[----:B-----5:R-:W-:-:S04]  /*21e0*/  FADD.FTZ R51, R31, R51 ;  /* 0x000000331f337221 */ /* 0x020fc80000010000 */
[----:B------:R-:W-:-:S07]  /*21f0*/  @P2 FADD.FTZ R51, R39, R51 ;  /* 0x0000003327332221 */ /* 0x000fce0000010000 */
.L_x_26800:
[----:B-----5:R-:W-:-:S07]  /*2200*/  MOV R43, R51 ;  /* 0x00000033002b7202 */ /* 0x020fce0000000f00 */
.L_x_26801:
[----:B------:R-:W0:Y:S02]  /*2210*/  @P0 LDC.64 R80, c[0x0][0x238] ;  /* 0x00008e00ff500b82 */ /* 0x000e240000000a00 */
[----:B0-----:R-:W-:-:S04]  /*2220*/  @P0 LEA R80, P2, R83, R80, 0x4 ;  /* 0x0000005053500211 */ /* 0x001fc800078420ff */
[C---:B------:R-:W-:Y:S02]  /*2230*/  @P0 LEA.HI.X R81, R83.reuse, R81, RZ, 0x4, P2 ;  /* 0x0000005153510211 */ /* 0x040fe400010f24ff */
[----:B------:R-:W-:-:S03]  /*2240*/  IADD3 R83, R83, 0x80, RZ ;  /* 0x0000008053537810 */ /* 0x000fc60007ffe0ff */
[----:B------:R2:W-:Y:S04]  /*2250*/  @P0 STG.E.128 desc[UR4][R80.64], R40 ;  /* 0x0000002850000986 */ /* 0x0005e8000c101d04 */
.L_x_26785:
[----:B------:R-:W-:Y:S05]  /*2260*/  BSYNC B0 ;  /* 0x0000000000007941 */ /* 0x000fea0003800000 */
.L_x_26784:
        /* <DEDUP_REMOVED lines=24> */
.L_x_26805:
[----:B-----5:R-:W-:Y:S01]  /*23f0*/  FADD.FTZ R52, R36, R52 ;  /* 0x0000003424347221 */ /* 0x020fe20000010000 */
[----:B------:R-:W-:Y:S06]  /*2400*/  BRA `(.L_x_26806) ;  /* 0x0000000000087947 */ /* 0x000fec0003800000 */
.L_x_26804:
[----:B-----5:R-:W-:-:S04]  /*2410*/  FADD.FTZ R52, R28, R52 ;  /* 0x000000341c347221 */ /* 0x020fc80000010000 */
[----:B------:R-:W-:-:S07]  /*2420*/  @P2 FADD.FTZ R52, R36, R52 ;  /* 0x0000003424342221 */ /* 0x000fce0000010000 */
.L_x_26806:
[----:B-----5:R-:W-:-:S07]  /*2430*/  MOV R40, R52 ;  /* 0x0000003400287202 */ /* 0x020fce0000000f00 */
.L_x_26807:
[----:B------:R-:W-:Y:S05]  /*2440*/  @P3 BRA `(.L_x_26808) ;  /* 0x00000000001c3947 */ /* 0x000fea0003800000 */
[----:B------:R-:W-:-:S04]  /*2450*/  ISETP.NE.U32.AND P4, PT, RZ, UR14, PT ;  /* 0x0000000eff007c0c */ /* 0x000fc8000bf85070 */
[----:B------:R-:W-:-:S13]  /*2460*/  ISETP.NE.AND.EX P4, PT, RZ, UR15, PT, P4 ;  /* 0x0000000fff007c0c */ /* 0x000fda000bf85340 */
[----:B------:R-:W-:Y:S05]  /*2470*/  @P4 BRA `(.L_x_26809) ;  /* 0x0000000000084947 */ /* 0x000fea0003800000 */
[----:B------:R-:W-:Y:S05]  /*2480*/  @P0 BRA `(.L_x_26810) ;  /* 0x0000000000140947 */ /* 0x000fea0003800000 */
[----:B------:R-:W-:Y:S05]  /*2490*/  BRA `(.L_x_26811) ;  /* 0x0000000000147947 */ /* 0x000fea0003800000 */
.L_x_26809:
[----:B-----5:R-:W-:Y:S01]  /*24a0*/  FADD.FTZ R53, R37, R53 ;  /* 0x0000003525357221 */ /* 0x020fe20000010000 */
[----:B------:R-:W-:Y:S06]  /*24b0*/  BRA `(.L_x_26810) ;  /* 0x0000000000087947 */ /* 0x000fec0003800000 */
.L_x_26808:
[----:B-----5:R-:W-:-:S04]  /*24c0*/  FADD.FTZ R53, R29, R53 ;  /* 0x000000351d357221 */ /* 0x020fc80000010000 */
[----:B------:R-:W-:-:S07]  /*24d0*/  @P2 FADD.FTZ R53, R37, R53 ;  /* 0x0000003525352221 */ /* 0x000fce0000010000 */
.L_x_26810:
[----:B-----5:R-:W-:-:S07]  /*24e0*/  MOV R41, R53 ;  /* 0x0000003500297202 */ /* 0x020fce0000000f00 */
.L_x_26811:
[----:B------:R-:W-:Y:S05]  /*24f0*/  @P3 BRA `(.L_x_26812) ;  /* 0x00000000001c3947 */ /* 0x000fea0003800000 */
[----:B------:R-:W-:-:S04]  /*2500*/  ISETP.NE.U32.AND P4, PT, RZ, UR14, PT ;  /* 0x0000000eff007c0c */ /* 0x000fc8000bf85070 */
[----:B------:R-:W-:-:S13]  /*2510*/  ISETP.NE.AND.EX P4, PT, RZ, UR15, PT, P4 ;  /* 0x0000000fff007c0c */ /* 0x000fda000bf85340 */
[----:B------:R-:W-:Y:S05]  /*2520*/  @P4 BRA `(.L_x_26813) ;  /* 0x0000000000084947 */ /* 0x000fea0003800000 */
[----:B------:R-:W-:Y:S05]  /*2530*/  @P0 BRA `(.L_x_26814) ;  /* 0x0000000000140947 */ /* 0x000fea0003800000 */
[----:B------:R-:W-:Y:S05]  /*2540*/  BRA `(.L_x_26815) ;  /* 0x0000000000147947 */ /* 0x000fea0003800000 */
.L_x_26813:
[----:B-----5:R-:W-:Y:S01]  /*2550*/  FADD.FTZ R54, R38, R54 ;  /* 0x0000003626367221 */ /* 0x020fe20000010000 */
[----:B------:R-:W-:Y:S06]  /*2560*/  BRA `(.L_x_26814) ;  /* 0x0000000000087947 */ /* 0x000fec0003800000 */
.L_x_26812:
[----:B-----5:R-:W-:-:S04]  /*2570*/  FADD.FTZ R54, R30, R54 ;  /* 0x000000361e367221 */ /* 0x020fc80000010000 */
[----:B------:R-:W-:-:S07]  /*2580*/  @P2 FADD.FTZ R54, R38, R54 ;  /* 0x0000003626362221 */ /* 0x000fce0000010000 */
.L_x_26814:
[----:B-----5:R-:W-:-:S07]  /*2590*/  MOV R42, R54 ;  /* 0x00000036002a7202 */ /* 0x020fce0000000f00 */
.L_x_26815:
[----:B------:R-:W-:Y:S05]  /*25a0*/  @P3 BRA `(.L_x_26816) ;  /* 0x00000000001c3947 */ /* 0x000fea0003800000 */
[----:B------:R-:W-:-:S04]  /*25b0*/  ISETP.NE.U32.AND P2, PT, RZ, UR14, PT ;  /* 0x0000000eff007c0c */ /* 0x000fc8000bf45070 */
[----:B------:R-:W-:-:S13]  /*25c0*/  ISETP.NE.AND.EX P2, PT, RZ, UR15, PT, P2 ;  /* 0x0000000fff007c0c */ /* 0x000fda000bf45320 */
[----:B------:R-:W-:Y:S05]  /*25d0*/  @P2 BRA `(.L_x_26817) ;  /* 0x0000000000082947 */ /* 0x000fea0003800000 */
[----:B------:R-:W-:Y:S05]  /*25e0*/  @P0 BRA `(.L_x_26818) ;  /* 0x0000000000140947 */ /* 0x000fea0003800000 */
[----:B------:R-:W-:Y:S05]  /*25f0*/  BRA `(.L_x_26819) ;  /* 0x0000000000147947 */ /* 0x000fea0003800000 */
.L_x_26817:
[----:B-----5:R-:W-:Y:S01]  /*2600*/  FADD.FTZ R55, R39, R55 ;  /* 0x0000003727377221 */ /* 0x020fe20000010000 */
[----:B------:R-:W-:Y:S06]  /*2610*/  BRA `(.L_x_26818) ;  /* 0x0000000000087947 */ /* 0x000fec0003800000 */
.L_x_26816:
[----:B-----5:R-:W-:-:S04]  /*2620*/  FADD.FTZ R55, R31, R55 ;  /* 0x000000371f377221 */ /* 0x020fc80000010000 */
[----:B------:R-:W-:-:S07]  /*2630*/  @P2 FADD.FTZ R55, R39, R55 ;  /* 0x0000003727372221 */ /* 0x000fce0000010000 */
.L_x_26818:
[----:B-----5:R-:W-:-:S07]  /*2640*/  MOV R43, R55 ;  /* 0x00000037002b7202 */ /* 0x020fce0000000f00 */
.L_x_26819:
[----:B------:R-:W0:Y:S02]  /*2650*/  @P0 LDC.64 R80, c[0x0][0x238] ;  /* 0x00008e00ff500b82 */ /* 0x000e240000000a00 */
[----:B0-----:R-:W-:-:S04]  /*2660*/  @P0 LEA R80, P2, R83, R80, 0x4 ;  /* 0x0000005053500211 */ /* 0x001fc800078420ff */
[C---:B------:R-:W-:Y:S02]  /*2670*/  @P0 LEA.HI.X R81, R83.reuse, R81, RZ, 0x4, P2 ;  /* 0x0000005153510211 */ /* 0x040fe400010f24ff */
[----:B------:R-:W-:-:S03]  /*2680*/  IADD3 R83, R83, 0x80, RZ ;  /* 0x0000008053537810 */ /* 0x000fc60007ffe0ff */
[----:B------:R3:W-:Y:S04]  /*2690*/  @P0 STG.E.128 desc[UR4][R80.64], R40 ;  /* 0x0000002850000986 */ /* 0x0007e8000c101d04 */
.L_x_26803:
[----:B------:R-:W-:Y:S05]  /*26a0*/  BSYNC B0 ;  /* 0x0000000000007941 */ /* 0x000fea0003800000 */
.L_x_26802:
        /* <DEDUP_REMOVED lines=24> */
.L_x_26823:
[----:B-----5:R-:W-:Y:S01]  /*2830*/  FADD.FTZ R56, R36, R56 ;  /* 0x0000003824387221 */ /* 0x020fe20000010000 */
[----:B------:R-:W-:Y:S06]  /*2840*/  BRA `(.L_x_26824) ;  /* 0x0000000000087947 */ /* 0x000fec0003800000 */
.L_x_26822:
[----:B-----5:R-:W-:-:S04]  /*2850*/  FADD.FTZ R56, R28, R56 ;  /* 0x000000381c387221 */ /* 0x020fc80000010000 */
[----:B------:R-:W-:-:S07]  /*2860*/  @P2 FADD.FTZ R56, R36, R56 ;  /* 0x0000003824382221 */ /* 0x000fce0000010000 */
.L_x_26824:
[----:B-----5:R-:W-:-:S07]  /*2870*/  MOV R40, R56 ;  /* 0x0000003800287202 */ /* 0x020fce0000000f00 */
.L_x_26825:
[----:B------:R-:W-:Y:S05]  /*2880*/  @P3 BRA `(.L_x_26826) ;  /* 0x00000000001c3947 */ /* 0x000fea0003800000 */
[----:B------:R-:W-:-:S04]  /*2890*/  ISETP.NE.U32.AND P4, PT, RZ, UR14, PT ;  /* 0x0000000eff007c0c */ /* 0x000fc8000bf85070 */
[----:B------:R-:W-:-:S13]  /*28a0*/  ISETP.NE.AND.EX P4, PT, RZ, UR15, PT, P4 ;  /* 0x0000000fff007c0c */ /* 0x000fda000bf85340 */
[----:B------:R-:W-:Y:S05]  /*28b0*/  @P4 BRA `(.L_x_26827) ;  /* 0x0000000000084947 */ /* 0x000fea0003800000 */
[----:B------:R-:W-:Y:S05]  /*28c0*/  @P0 BRA `(.L_x_26828) ;  /* 0x0000000000140947 */ /* 0x000fea0003800000 */
[----:B------:R-:W-:Y:S05]  /*28d0*/  BRA `(.L_x_26829) ;  /* 0x0000000000147947 */ /* 0x000fea0003800000 */
.L_x_26827:
[----:B-----5:R-:W-:Y:S01]  /*28e0*/  FADD.FTZ R57, R37, R57 ;  /* 0x0000003925397221 */ /* 0x020fe20000010000 */
[----:B------:R-:W-:Y:S06]  /*28f0*/  BRA `(.L_x_26828) ;  /* 0x0000000000087947 */ /* 0x000fec0003800000 */
.L_x_26826:
[----:B-----5:R-:W-:-:S04]  /*2900*/  FADD.FTZ R57, R29, R57 ;  /* 0x000000391d397221 */ /* 0x020fc80000010000 */
[----:B------:R-:W-:-:S07]  /*2910*/  @P2 FADD.FTZ R57, R37, R57 ;  /* 0x0000003925392221 */ /* 0x000fce0000010000 */
.L_x_26828:
[----:B-----5:R-:W-:-:S07]  /*2920*/  MOV R41, R57 ;  /* 0x0000003900297202 */ /* 0x020fce0000000f00 */
.L_x_26829:
[----:B------:R-:W-:Y:S05]  /*2930*/  @P3 BRA `(.L_x_26830) ;  /* 0x00000000001c3947 */ /* 0x000fea0003800000 */
[----:B------:R-:W-:-:S04]  /*2940*/  ISETP.NE.U32.AND P4, PT, RZ, UR14, PT ;  /* 0x0000000eff007c0c */ /* 0x000fc8000bf85070 */
[----:B------:R-:W-:-:S13]  /*2950*/  ISETP.NE.AND.EX P4, PT, RZ, UR15, PT, P4 ;  /* 0x0000000fff007c0c */ /* 0x000fda000bf85340 */
[----:B------:R-:W-:Y:S05]  /*2960*/  @P4 BRA `(.L_x_26831) ;  /* 0x0000000000084947 */ /* 0x000fea0003800000 */
[----:B------:R-:W-:Y:S05]  /*2970*/  @P0 BRA `(.L_x_26832) ;  /* 0x0000000000140947 */ /* 0x000fea0003800000 */
[----:B------:R-:W-:Y:S05]  /*2980*/  BRA `(.L_x_26833) ;  /* 0x0000000000147947 */ /* 0x000fea0003800000 */
.L_x_26831:
[----:B-----5:R-:W-:Y:S01]  /*2990*/  FADD.FTZ R58, R38, R58 ;  /* 0x0000003a263a7221 */ /* 0x020fe20000010000 */
[----:B------:R-:W-:Y:S06]  /*29a0*/  BRA `(.L_x_26832) ;  /* 0x0000000000087947 */ /* 0x000fec0003800000 */
.L_x_26830:
[----:B-----5:R-:W-:-:S04]  /*29b0*/  FADD.FTZ R58, R30, R58 ;  /* 0x0000003a1e3a7221 */ /* 0x020fc80000010000 */
[----:B------:R-:W-:-:S07]  /*29c0*/  @P2 FADD.FTZ R58, R38, R58 ;  /* 0x0000003a263a2221 */ /* 0x000fce0000010000 */
.L_x_26832:
[----:B-----5:R-:W-:-:S07]  /*29d0*/  MOV R42, R58 ;  /* 0x0000003a002a7202 */ /* 0x020fce0000000f00 */
.L_x_26833:
[----:B------:R-:W-:Y:S05]  /*29e0*/  @P3 BRA `(.L_x_26834) ;  /* 0x00000000001c3947 */ /* 0x000fea0003800000 */
[----:B------:R-:W-:-:S04]  /*29f0*/  ISETP.NE.U32.AND P2, PT, RZ, UR14, PT ;  /* 0x0000000eff007c0c */ /* 0x000fc8000bf45070 */
[----:B------:R-:W-:-:S13]  /*2a00*/  ISETP.NE.AND.EX P2, PT, RZ, UR15, PT, P2 ;  /* 0x0000000fff007c0c */ /* 0x000fda000bf45320 */
[----:B------:R-:W-:Y:S05]  /*2a10*/  @P2 BRA `(.L_x_26835) ;  /* 0x0000000000082947 */ /* 0x000fea0003800000 */
[----:B------:R-:W-:Y:S05]  /*2a20*/  @P0 BRA `(.L_x_26836) ;  /* 0x0000000000140947 */ /* 0x000fea0003800000 */
[----:B------:R-:W-:Y:S05]  /*2a30*/  BRA `(.L_x_26837) ;  /* 0x0000000000147947 */ /* 0x000fea0003800000 */
.L_x_26835:
[----:B-----5:R-:W-:Y:S01]  /*2a40*/  FADD.FTZ R59, R39, R59 ;  /* 0x0000003b273b7221 */ /* 0x020fe20000010000 */
[----:B------:R-:W-:Y:S06]  /*2a50*/  BRA `(.L_x_26836) ;  /* 0x0000000000087947 */ /* 0x000fec0003800000 */
.L_x_26834:
[----:B-----5:R-:W-:-:S04]  /*2a60*/  FADD.FTZ R59, R31, R59 ;  /* 0x0000003b1f3b7221 */ /* 0x020fc80000010000 */
[----:B------:R-:W-:-:S07]  /*2a70*/  @P2 FADD.FTZ R59, R39, R59 ;  /* 0x0000003b273b2221 */ /* 0x000fce0000010000 */
.L_x_26836:
[----:B-----5:R-:W-:-:S07]  /*2a80*/  MOV R43, R59 ;  /* 0x0000003b002b7202 */ /* 0x020fce0000000f00 */
.L_x_26837:
[----:B------:R-:W0:Y:S02]  /*2a90*/  @P0 LDC.64 R80, c[0x0][0x238] ;  /* 0x00008e00ff500b82 */ /* 0x000e240000000a00 */
[----:B0-----:R-:W-:-:S04]  /*2aa0*/  @P0 LEA R80, P2, R83, R80, 0x4 ;  /* 0x0000005053500211 */ /* 0x001fc800078420ff */
[C---:B------:R-:W-:Y:S02]  /*2ab0*/  @P0 LEA.HI.X R81, R83.reuse, R81, RZ, 0x4, P2 ;  /* 0x0000005153510211 */ /* 0x040fe400010f24ff */
[----:B------:R-:W-:-:S03]  /*2ac0*/  IADD3 R83, R83, 0x80, RZ ;  /* 0x0000008053537810 */ /* 0x000fc60007ffe0ff */
[----:B------:R4:W-:Y:S04]  /*2ad0*/  @P0 STG.E.128 desc[UR4][R80.64], R40 ;  /* 0x0000002850000986 */ /* 0x0009e8000c101d04 */
.L_x_26821:
[----:B------:R-:W-:Y:S05]  /*2ae0*/  BSYNC B0 ;  /* 0x0000000000007941 */ /* 0x000fea0003800000 */
.L_x_26820:
        /* <DEDUP_REMOVED lines=24> */
.L_x_26841:
[----:B-----5:R-:W-:Y:S01]  /*2c70*/  FADD.FTZ R60, R36, R60 ;  /* 0x0000003c243c7221 */ /* 0x020fe20000010000 */
[----:B------:R-:W-:Y:S06]  /*2c80*/  BRA `(.L_x_26842) ;  /* 0x0000000000087947 */ /* 0x000fec0003800000 */
.L_x_26840:
[----:B-----5:R-:W-:-:S04]  /*2c90*/  FADD.FTZ R60, R28, R60 ;  /* 0x0000003c1c3c7221 */ /* 0x020fc80000010000 */
[----:B------:R-:W-:-:S07]  /*2ca0*/  @P2 FADD.FTZ R60, R36, R60 ;  /* 0x0000003c243c2221 */ /* 0x000fce0000010000 */
.L_x_26842:
[----:B-----5:R-:W-:-:S07]  /*2cb0*/  MOV R40, R60 ;  /* 0x0000003c00287202 */ /* 0x020fce0000000f00 */
.L_x_26843:
[----:B------:R-:W-:Y:S05]  /*2cc0*/  @P3 BRA `(.L_x_26844) ;  /* 0x00000000001c3947 */ /* 0x000fea0003800000 */
[----:B------:R-:W-:-:S04]  /*2cd0*/  ISETP.NE.U32.AND P4, PT, RZ, UR14, PT ;  /* 0x0000000eff007c0c */ /* 0x000fc8000bf85070 */
[----:B------:R-:W-:-:S13]  /*2ce0*/  ISETP.NE.AND.EX P4, PT, RZ, UR15, PT, P4 ;  /* 0x0000000fff007c0c */ /* 0x000fda000bf85340 */
[----:B------:R-:W-:Y:S05]  /*2cf0*/  @P4 BRA `(.L_x_26845) ;  /* 0x0000000000084947 */ /* 0x000fea0003800000 */
[----:B------:R-:W-:Y:S05]  /*2d00*/  @P0 BRA `(.L_x_26846) ;  /* 0x0000000000140947 */ /* 0x000fea0003800000 */
[----:B------:R-:W-:Y:S05]  /*2d10*/  BRA `(.L_x_26847) ;  /* 0x0000000000147947 */ /* 0x000fea0003800000 */
.L_x_26845:
[----:B-----5:R-:W-:Y:S01]  /*2d20*/  FADD.FTZ R61, R37, R61 ;  /* 0x0000003d253d7221 */ /* 0x020fe20000010000 */
[----:B------:R-:W-:Y:S06]  /*2d30*/  BRA `(.L_x_26846) ;  /* 0x0000000000087947 */ /* 0x000fec0003800000 */
.L_x_26844:
[----:B-----5:R-:W-:-:S04]  /*2d40*/  FADD.FTZ R61, R29, R61 ;  /* 0x0000003d1d3d7221 */ /* 0x020fc80000010000 */
[----:B------:R-:W-:-:S07]  /*2d50*/  @P2 FADD.FTZ R61, R37, R61 ;  /* 0x0000003d253d2221 */ /* 0x000fce0000010000 */
.L_x_26846:
[----:B-----5:R-:W-:-:S07]  /*2d60*/  MOV R41, R61 ;  /* 0x0000003d00297202 */ /* 0x020fce0000000f00 */
.L_x_26847:
[----:B------:R-:W-:Y:S05]  /*2d70*/  @P3 BRA `(.L_x_26848) ;  /* 0x00000000001c3947 */ /* 0x000fea0003800000 */
[----:B------:R-:W-:-:S04]  /*2d80*/  ISETP.NE.U32.AND P4, PT, RZ, UR14, PT ;  /* 0x0000000eff007c0c */ /* 0x000fc8000bf85070 */
[----:B------:R-:W-:-:S13]  /*2d90*/  ISETP.NE.AND.EX P4, PT, RZ, UR15, PT, P4 ;  /* 0x0000000fff007c0c */ /* 0x000fda000bf85340 */
[----:B------:R-:W-:Y:S05]  /*2da0*/  @P4 BRA `(.L_x_26849) ;  /* 0x0000000000084947 */ /* 0x000fea0003800000 */
[----:B------:R-:W-:Y:S05]  /*2db0*/  @P0 BRA `(.L_x_26850) ;  /* 0x0000000000140947 */ /* 0x000fea0003800000 */
[----:B------:R-:W-:Y:S05]  /*2dc0*/  BRA `(.L_x_26851) ;  /* 0x0000000000147947 */ /* 0x000fea0003800000 */
.L_x_26849:
[----:B-----5:R-:W-:Y:S01]  /*2dd0*/  FADD.FTZ R62, R38, R62 ;  /* 0x0000003e263e7221 */ /* 0x020fe20000010000 */
[----:B------:R-:W-:Y:S06]  /*2de0*/  BRA `(.L_x_26850) ;  /* 0x0000000000087947 */ /* 0x000fec0003800000 */
.L_x_26848:
[----:B-----5:R-:W-:-:S04]  /*2df0*/  FADD.FTZ R62, R30, R62 ;  /* 0x0000003e1e3e7221 */ /* 0x020fc80000010000 */
[----:B------:R-:W-:-:S07]  /*2e00*/  @P2 FADD.FTZ R62, R38, R62 ;  /* 0x0000003e263e2221 */ /* 0x000fce0000010000 */
.L_x_26850:
[----:B-----5:R-:W-:-:S07]  /*2e10*/  MOV R42, R62 ;  /* 0x0000003e002a7202 */ /* 0x020fce0000000f00 */
.L_x_26851:
[----:B------:R-:W-:Y:S05]  /*2e20*/  @P3 BRA `(.L_x_26852) ;  /* 0x00000000001c3947 */ /* 0x000fea0003800000 */
[----:B------:R-:W-:-:S04]  /*2e30*/  ISETP.NE.U32.AND P2, PT, RZ, UR14, PT ;  /* 0x0000000eff007c0c */ /* 0x000fc8000bf45070 */
[----:B------:R-:W-:-:S13]  /*2e40*/  ISETP.NE.AND.EX P2, PT, RZ, UR15, PT, P2 ;  /* 0x0000000fff007c0c */ /* 0x000fda000bf45320 */
[----:B------:R-:W-:Y:S05]  /*2e50*/  @P2 BRA `(.L_x_26853) ;  /* 0x0000000000082947 */ /* 0x000fea0003800000 */
[----:B------:R-:W-:Y:S05]  /*2e60*/  @P0 BRA `(.L_x_26854) ;  /* 0x0000000000140947 */ /* 0x000fea0003800000 */
[----:B------:R-:W-:Y:S05]  /*2e70*/  BRA `(.L_x_26855) ;  /* 0x0000000000147947 */ /* 0x000fea0003800000 */
.L_x_26853:
[----:B-----5:R-:W-:Y:S01]  /*2e80*/  FADD.FTZ R63, R39, R63 ;  /* 0x0000003f273f7221 */ /* 0x020fe20000010000 */
[----:B------:R-:W-:Y:S06]  /*2e90*/  BRA `(.L_x_26854) ;  /* 0x0000000000087947 */ /* 0x000fec0003800000 */
.L_x_26852:
[----:B-----5:R-:W-:-:S04]  /*2ea0*/  FADD.FTZ R63, R31, R63 ;  /* 0x0000003f1f3f7221 */ /* 0x020fc80000010000 */
[----:B------:R-:W-:-:S07]  /*2eb0*/  @P2 FADD.FTZ R63, R39, R63 ;  /* 0x0000003f273f2221 */ /* 0x000fce0000010000 */
.L_x_26854:
[----:B-----5:R-:W-:-:S07]  /*2ec0*/  MOV R43, R63 ;  /* 0x0000003f002b7202 */ /* 0x020fce0000000f00 */
.L_x_26855:
[----:B------:R-:W0:Y:S02]  /*2ed0*/  @P0 LDC.64 R80, c[0x0][0x238] ;  /* 0x00008e00ff500b82 */ /* 0x000e240000000a00 */
[----:B0-----:R-:W-:-:S04]  /*2ee0*/  @P0 LEA R80, P2, R83, R80, 0x4 ;  /* 0x0000005053500211 */ /* 0x001fc800078420ff */
[C---:B------:R-:W-:Y:S02]  /*2ef0*/  @P0 LEA.HI.X R81, R83.reuse, R81, RZ, 0x4, P2 ;  /* 0x0000005153510211 */ /* 0x040fe400010f24ff */
[----:B------:R-:W-:-:S03]  /*2f00*/  IADD3 R83, R83, 0x80, RZ ;  /* 0x0000008053537810 */ /* 0x000fc60007ffe0ff */
[----:B------:R0:W-:Y:S04]  /*2f10*/  @P0 STG.E.128 desc[UR4][R80.64], R40 ;  /* 0x0000002850000986 */ /* 0x0001e8000c101d04 */
.L_x_26839:
[----:B------:R-:W-:Y:S05]  /*2f20*/  BSYNC B0 ;  /* 0x0000000000007941 */ /* 0x000fea0003800000 */
.L_x_26838:
        /* <DEDUP_REMOVED lines=24> */
.L_x_26859:
[----:B-----5:R-:W-:Y:S01]  /*30b0*/  FADD.FTZ R64, R36, R64 ;  /* 0x0000004024407221 */ /* 0x020fe20000010000 */
[----:B------:R-:W-:Y:S06]  /*30c0*/  BRA `(.L_x_26860) ;  /* 0x0000000000087947 */ /* 0x000fec0003800000 */
.L_x_26858:
[----:B-----5:R-:W-:-:S04]  /*30d0*/  FADD.FTZ R64, R28, R64 ;  /* 0x000000401c407221 */ /* 0x020fc80000010000 */
[----:B------:R-:W-:-:S07]  /*30e0*/  @P2 FADD.FTZ R64, R36, R64 ;  /* 0x0000004024402221 */ /* 0x000fce0000010000 */
.L_x_26860:
[----:B-----5:R-:W-:-:S07]  /*30f0*/  MOV R40, R64 ;  /* 0x0000004000287202 */ /* 0x020fce0000000f00 */
.L_x_26861:
[----:B------:R-:W-:Y:S05]  /*3100*/  @P3 BRA `(.L_x_26862) ;  /* 0x00000000001c3947 */ /* 0x000fea0003800000 */
[----:B------:R-:W-:-:S04]  /*3110*/  ISETP.NE.U32.AND P4, PT, RZ, UR14, PT ;  /* 0x0000000eff007c0c */ /* 0x000fc8000bf85070 */
[----:B------:R-:W-:-:S13]  /*3120*/  ISETP.NE.AND.EX P4, PT, RZ, UR15, PT, P4 ;  /* 0x0000000fff007c0c */ /* 0x000fda000bf85340 */
[----:B------:R-:W-:Y:S05]  /*3130*/  @P4 BRA `(.L_x_26863) ;  /* 0x0000000000084947 */ /* 0x000fea0003800000 */
[----:B------:R-:W-:Y:S05]  /*3140*/  @P0 BRA `(.L_x_26864) ;  /* 0x0000000000140947 */ /* 0x000fea0003800000 */
[----:B------:R-:W-:Y:S05]  /*3150*/  BRA `(.L_x_26865) ;  /* 0x0000000000147947 */ /* 0x000fea0003800000 */
.L_x_26863:
[----:B-----5:R-:W-:Y:S01]  /*3160*/  FADD.FTZ R65, R37, R65 ;  /* 0x0000004125417221 */ /* 0x020fe20000010000 */
[----:B------:R-:W-:Y:S06]  /*3170*/  BRA `(.L_x_26864) ;  /* 0x0000000000087947 */ /* 0x000fec0003800000 */
.L_x_26862:
[----:B-----5:R-:W-:-:S04]  /*3180*/  FADD.FTZ R65, R29, R65 ;  /* 0x000000411d417221 */ /* 0x020fc80000010000 */
[----:B------:R-:W-:-:S07]  /*3190*/  @P2 FADD.FTZ R65, R37, R65 ;  /* 0x0000004125412221 */ /* 0x000fce0000010000 */
.L_x_26864:
[----:B-----5:R-:W-:-:S07]  /*31a0*/  MOV R41, R65 ;  /* 0x0000004100297202 */ /* 0x020fce0000000f00 */
.L_x_26865:
[----:B------:R-:W-:Y:S05]  /*31b0*/  @P3 BRA `(.L_x_26866) ;  /* 0x00000000001c3947 */ /* 0x000fea0003800000 */
[----:B------:R-:W-:-:S04]  /*31c0*/  ISETP.NE.U32.AND P4, PT, RZ, UR14, PT ;  /* 0x0000000eff007c0c */ /* 0x000fc8000bf85070 */
[----:B------:R-:W-:-:S13]  /*31d0*/  ISETP.NE.AND.EX P4, PT, RZ, UR15, PT, P4 ;  /* 0x0000000fff007c0c */ /* 0x000fda000bf85340 */
[----:B------:R-:W-:Y:S05]  /*31e0*/  @P4 BRA `(.L_x_26867) ;  /* 0x0000000000084947 */ /* 0x000fea0003800000 */
[----:B------:R-:W-:Y:S05]  /*31f0*/  @P0 BRA `(.L_x_26868) ;  /* 0x0000000000140947 */ /* 0x000fea0003800000 */
[----:B------:R-:W-:Y:S05]  /*3200*/  BRA `(.L_x_26869) ;  /* 0x0000000000147947 */ /* 0x000fea0003800000 */
.L_x_26867:
[----:B-----5:R-:W-:Y:S01]  /*3210*/  FADD.FTZ R66, R38, R66 ;  /* 0x0000004226427221 */ /* 0x020fe20000010000 */
[----:B------:R-:W-:Y:S06]  /*3220*/  BRA `(.L_x_26868) ;  /* 0x0000000000087947 */ /* 0x000fec0003800000 */
.L_x_26866:
[----:B-----5:R-:W-:-:S04]  /*3230*/  FADD.FTZ R66, R30, R66 ;  /* 0x000000421e427221 */ /* 0x020fc80000010000 */
[----:B------:R-:W-:-:S07]  /*3240*/  @P2 FADD.FTZ R66, R38, R66 ;  /* 0x0000004226422221 */ /* 0x000fce0000010000 */
.L_x_26868:
[----:B-----5:R-:W-:-:S07]  /*3250*/  MOV R42, R66 ;  /* 0x00000042002a7202 */ /* 0x020fce0000000f00 */
.L_x_26869:
[----:B------:R-:W-:Y:S05]  /*3260*/  @P3 BRA `(.L_x_26870) ;  /* 0x00000000001c3947 */ /* 0x000fea0003800000 */
[----:B------:R-:W-:-:S04]  /*3270*/  ISETP.NE.U32.AND P2, PT, RZ, UR14, PT ;  /* 0x0000000eff007c0c */ /* 0x000fc8000bf45070 */
[----:B------:R-:W-:-:S13]  /*3280*/  ISETP.NE.AND.EX P2, PT, RZ, UR15, PT, P2 ;  /* 0x0000000fff007c0c */ /* 0x000fda000bf45320 */
[----:B------:R-:W-:Y:S05]  /*3290*/  @P2 BRA `(.L_x_26871) ;  /* 0x0000000000082947 */ /* 0x000fea0003800000 */
[----:B------:R-:W-:Y:S05]  /*32a0*/  @P0 BRA `(.L_x_26872) ;  /* 0x0000000000140947 */ /* 0x000fea0003800000 */
[----:B------:R-:W-:Y:S05]  /*32b0*/  BRA `(.L_x_26873) ;  /* 0x0000000000147947 */ /* 0x000fea0003800000 */
.L_x_26871:
[----:B-----5:R-:W-:Y:S01]  /*32c0*/  FADD.FTZ R67, R39, R67 ;  /* 0x0000004327437221 */ /* 0x020fe20000010000 */
[----:B------:R-:W-:Y:S06]  /*32d0*/  BRA `(.L_x_26872) ;  /* 0x0000000000087947 */ /* 0x000fec0003800000 */
.L_x_26870:
[----:B-----5:R-:W-:-:S04]  /*32e0*/  FADD.FTZ R67, R31, R67 ;  /* 0x000000431f437221 */ /* 0x020fc80000010000 */
[----:B------:R-:W-:-:S07]  /*32f0*/  @P2 FADD.FTZ R67, R39, R67 ;  /* 0x0000004327432221 */ /* 0x000fce0000010000 */
.L_x_26872:
[----:B-----5:R-:W-:-:S07]  /*3300*/  MOV R43, R67 ;  /* 0x00000043002b7202 */ /* 0x020fce0000000f00 */
.L_x_26873:
[----:B------:R-:W0:Y:S02]  /*3310*/  @P0 LDC.64 R80, c[0x0][0x238] ;  /* 0x00008e00ff500b82 */ /* 0x000e240000000a00 */
[----:B0-----:R-:W-:-:S04]  /*3320*/  @P0 LEA R80, P2, R83, R80, 0x4 ;  /* 0x0000005053500211 */ /* 0x001fc800078420ff */
[C---:B------:R-:W-:Y:S02]  /*3330*/  @P0 LEA.HI.X R81, R83.reuse, R81, RZ, 0x4, P2 ;  /* 0x0000005153510211 */ /* 0x040fe400010f24ff */
[----:B------:R-:W-:-:S03]  /*3340*/  IADD3 R83, R83, 0x80, RZ ;  /* 0x0000008053537810 */ /* 0x000fc60007ffe0ff */
[----:B------:R0:W-:Y:S04]  /*3350*/  @P0 STG.E.128 desc[UR4][R80.64], R40 ;  /* 0x0000002850000986 */ /* 0x0001e8000c101d04 */
.L_x_26857:
[----:B------:R-:W-:Y:S05]  /*3360*/  BSYNC B0 ;  /* 0x0000000000007941 */ /* 0x000fea0003800000 */
.L_x_26856:
        /* <DEDUP_REMOVED lines=24> */
.L_x_26877:
[----:B-----5:R-:W-:Y:S01]  /*34f0*/  FADD.FTZ R68, R36, R68 ;  /* 0x0000004424447221 */ /* 0x020fe20000010000 */
[----:B------:R-:W-:Y:S06]  /*3500*/  BRA `(.L_x_26878) ;  /* 0x0000000000087947 */ /* 0x000fec0003800000 */
.L_x_26876:
[----:B-----5:R-:W-:-:S04]  /*3510*/  FADD.FTZ R68, R28, R68 ;  /* 0x000000441c447221 */ /* 0x020fc80000010000 */
[----:B------:R-:W-:-:S07]  /*3520*/  @P2 FADD.FTZ R68, R36, R68 ;  /* 0x0000004424442221 */ /* 0x000fce0000010000 */
.L_x_26878:
[----:B-----5:R-:W-:-:S07]  /*3530*/  MOV R40, R68 ;  /* 0x0000004400287202 */ /* 0x020fce0000000f00 */
.L_x_26879:
[----:B------:R-:W-:Y:S05]  /*3540*/  @P3 BRA `(.L_x_26880) ;  /* 0x00000000001c3947 */ /* 0x000fea0003800000 */
[----:B------:R-:W-:-:S04]  /*3550*/  ISETP.NE.U32.AND P4, PT, RZ, UR14, PT ;  /* 0x0000000eff007c0c */ /* 0x000fc8000bf85070 */
[----:B------:R-:W-:-:S13]  /*3560*/  ISETP.NE.AND.EX P4, PT, RZ, UR15, PT, P4 ;  /* 0x0000000fff007c0c */ /* 0x000fda000bf85340 */
[----:B------:R-:W-:Y:S05]  /*3570*/  @P4 BRA `(.L_x_26881) ;  /* 0x0000000000084947 */ /* 0x000fea0003800000 */
[----:B------:R-:W-:Y:S05]  /*3580*/  @P0 BRA `(.L_x_26882) ;  /* 0x0000000000140947 */ /* 0x000fea0003800000 */
[----:B------:R-:W-:Y:S05]  /*3590*/  BRA `(.L_x_26883) ;  /* 0x0000000000147947 */ /* 0x000fea0003800000 */
.L_x_26881:
[----:B-----5:R-:W-:Y:S01]  /*35a0*/  FADD.FTZ R69, R37, R69 ;  /* 0x0000004525457221 */ /* 0x020fe20000010000 */
[----:B------:R-:W-:Y:S06]  /*35b0*/  BRA `(.L_x_26882) ;  /* 0x0000000000087947 */ /* 0x000fec0003800000 */
.L_x_26880:
[----:B-----5:R-:W-:-:S04]  /*35c0*/  FADD.FTZ R69, R29, R69 ;  /* 0x000000451d457221 */ /* 0x020fc80000010000 */
[----:B------:R-:W-:-:S07]  /*35d0*/  @P2 FADD.FTZ R69, R37, R69 ;  /* 0x0000004525452221 */ /* 0x000fce0000010000 */
.L_x_26882:
[----:B-----5:R-:W-:-:S07]  /*35e0*/  MOV R41, R69 ;  /* 0x0000004500297202 */ /* 0x020fce0000000f00 */
.L_x_26883:
[----:B------:R-:W-:Y:S05]  /*35f0*/  @P3 BRA `(.L_x_26884) ;  /* 0x00000000001c3947 */ /* 0x000fea0003800000 */
[----:B------:R-:W-:-:S04]  /*3600*/  ISETP.NE.U32.AND P4, PT, RZ, UR14, PT ;  /* 0x0000000eff007c0c */ /* 0x000fc8000bf85070 */
[----:B------:R-:W-:-:S13]  /*3610*/  ISETP.NE.AND.EX P4, PT, RZ, UR15, PT, P4 ;  /* 0x0000000fff007c0c */ /* 0x000fda000bf85340 */
[----:B------:R-:W-:Y:S05]  /*3620*/  @P4 BRA `(.L_x_26885) ;  /* 0x0000000000084947 */ /* 0x000fea0003800000 */
[----:B------:R-:W-:Y:S05]  /*3630*/  @P0 BRA `(.L_x_26886) ;  /* 0x0000000000140947 */ /* 0x000fea0003800000 */
[----:B------:R-:W-:Y:S05]  /*3640*/  BRA `(.L_x_26887) ;  /* 0x0000000000147947 */ /* 0x000fea0003800000 */
.L_x_26885:
[----:B-----5:R-:W-:Y:S01]  /*3650*/  FADD.FTZ R70, R38, R70 ;  /* 0x0000004626467221 */ /* 0x020fe20000010000 */
[----:B------:R-:W-:Y:S06]  /*3660*/  BRA `(.L_x_26886) ;  /* 0x0000000000087947 */ /* 0x000fec0003800000 */
.L_x_26884:
[----:B-----5:R-:W-:-:S04]  /*3670*/  FADD.FTZ R70, R30, R70 ;  /* 0x000000461e467221 */ /* 0x020fc80000010000 */
[----:B------:R-:W-:-:S07]  /*3680*/  @P2 FADD.FTZ R70, R38, R70 ;  /* 0x0000004626462221 */ /* 0x000fce0000010000 */
.L_x_26886:
[----:B-----5:R-:W-:-:S07]  /*3690*/  MOV R42, R70 ;  /* 0x00000046002a7202 */ /* 0x020fce0000000f00 */
.L_x_26887:
[----:B------:R-:W-:Y:S05]  /*36a0*/  @P3 BRA `(.L_x_26888) ;  /* 0x00000000001c3947 */ /* 0x000fea0003800000 */
[----:B------:R-:W-:-:S04]  /*36b0*/  ISETP.NE.U32.AND P2, PT, RZ, UR14, PT ;  /* 0x0000000eff007c0c */ /* 0x000fc8000bf45070 */
[----:B------:R-:W-:-:S13]  /*36c0*/  ISETP.NE.AND.EX P2, PT, RZ, UR15, PT, P2 ;  /* 0x0000000fff007c0c */ /* 0x000fda000bf45320 */
[----:B------:R-:W-:Y:S05]  /*36d0*/  @P2 BRA `(.L_x_26889) ;  /* 0x0000000000082947 */ /* 0x000fea0003800000 */
[----:B------:R-:W-:Y:S05]  /*36e0*/  @P0 BRA `(.L_x_26890) ;  /* 0x0000000000140947 */ /* 0x000fea0003800000 */
[----:B------:R-:W-:Y:S05]  /*36f0*/  BRA `(.L_x_26891) ;  /* 0x0000000000147947 */ /* 0x000fea0003800000 */
.L_x_26889:
[----:B-----5:R-:W-:Y:S01]  /*3700*/  FADD.FTZ R71, R39, R71 ;  /* 0x0000004727477221 */ /* 0x020fe20000010000 */
[----:B------:R-:W-:Y:S06]  /*3710*/  BRA `(.L_x_26890) ;  /* 0x0000000000087947 */ /* 0x000fec0003800000 */
.L_x_26888:
[----:B-----5:R-:W-:-:S04]  /*3720*/  FADD.FTZ R71, R31, R71 ;  /* 0x000000471f477221 */ /* 0x020fc80000010000 */
[----:B------:R-:W-:-:S07]  /*3730*/  @P2 FADD.FTZ R71, R39, R71 ;  /* 0x0000004727472221 */ /* 0x000fce0000010000 */
.L_x_26890:
[----:B-----5:R-:W-:-:S07]  /*3740*/  MOV R43, R71 ;  /* 0x00000047002b7202 */ /* 0x020fce0000000f00 */
.L_x_26891:
[----:B------:R-:W0:Y:S02]  /*3750*/  @P0 LDC.64 R80, c[0x0][0x238] ;  /* 0x00008e00ff500b82 */ /* 0x000e240000000a00 */
[----:B0-----:R-:W-:-:S04]  /*3760*/  @P0 LEA R80, P2, R83, R80, 0x4 ;  /* 0x0000005053500211 */ /* 0x001fc800078420ff */
[C---:B------:R-:W-:Y:S02]  /*3770*/  @P0 LEA.HI.X R81, R83.reuse, R81, RZ, 0x4, P2 ;  /* 0x0000005153510211 */ /* 0x040fe400010f24ff */
[----:B------:R-:W-:-:S03]  /*3780*/  IADD3 R83, R83, 0x80, RZ ;  /* 0x0000008053537810 */ /* 0x000fc60007ffe0ff */
[----:B------:R0:W-:Y:S04]  /*3790*/  @P0 STG.E.128 desc[UR4][R80.64], R40 ;  /* 0x0000002850000986 */ /* 0x0001e8000c101d04 */
.L_x_26875:
[----:B------:R-:W-:Y:S05]  /*37a0*/  BSYNC B0 ;  /* 0x0000000000007941 */ /* 0x000fea0003800000 */
.L_x_26874:
        /* <DEDUP_REMOVED lines=24> */
.L_x_26895:
[----:B-----5:R-:W-:Y:S01]  /*3930*/  FADD.FTZ R72, R36, R72 ;  /* 0x0000004824487221 */ /* 0x020fe20000010000 */
[----:B------:R-:W-:Y:S06]  /*3940*/  BRA `(.L_x_26896) ;  /* 0x0000000000087947 */ /* 0x000fec0003800000 */
.L_x_26894:
[----:B-----5:R-:W-:-:S04]  /*3950*/  FADD.FTZ R72, R28, R72 ;  /* 0x000000481c487221 */ /* 0x020fc80000010000 */
[----:B------:R-:W-:-:S07]  /*3960*/  @P2 FADD.FTZ R72, R36, R72 ;  /* 0x0000004824482221 */ /* 0x000fce0000010000 */
.L_x_26896:
[----:B-----5:R-:W-:-:S07]  /*3970*/  MOV R40, R72 ;  /* 0x0000004800287202 */ /* 0x020fce0000000f00 */
.L_x_26897:
[----:B------:R-:W-:Y:S05]  /*3980*/  @P3 BRA `(.L_x_26898) ;  /* 0x00000000001c3947 */ /* 0x000fea0003800000 */
[----:B------:R-:W-:-:S04]  /*3990*/  ISETP.NE.U32.AND P4, PT, RZ, UR14, PT ;  /* 0x0000000eff007c0c */ /* 0x000fc8000bf85070 */
[----:B------:R-:W-:-:S13]  /*39a0*/  ISETP.NE.AND.EX P4, PT, RZ, UR15, PT, P4 ;  /* 0x0000000fff007c0c */ /* 0x000fda000bf85340 */
[----:B------:R-:W-:Y:S05]  /*39b0*/  @P4 BRA `(.L_x_26899) ;  /* 0x0000000000084947 */ /* 0x000fea0003800000 */
[----:B------:R-:W-:Y:S05]  /*39c0*/  @P0 BRA `(.L_x_26900) ;  /* 0x0000000000140947 */ /* 0x000fea0003800000 */
[----:B------:R-:W-:Y:S05]  /*39d0*/  BRA `(.L_x_26901) ;  /* 0x0000000000147947 */ /* 0x000fea0003800000 */
.L_x_26899:
[----:B-----5:R-:W-:Y:S01]  /*39e0*/  FADD.FTZ R73, R37, R73 ;  /* 0x0000004925497221 */ /* 0x020fe20000010000 */
[----:B------:R-:W-:Y:S06]  /*39f0*/  BRA `(.L_x_26900) ;  /* 0x0000000000087947 */ /* 0x000fec0003800000 */
.L_x_26898:
[----:B-----5:R-:W-:-:S04]  /*3a00*/  FADD.FTZ R73, R29, R73 ;  /* 0x000000491d497221 */ /* 0x020fc80000010000 */
[----:B------:R-:W-:-:S07]  /*3a10*/  @P2 FADD.FTZ R73, R37, R73 ;  /* 0x0000004925492221 */ /* 0x000fce0000010000 */
.L_x_26900:
[----:B-----5:R-:W-:-:S07]  /*3a20*/  MOV R41, R73 ;  /* 0x0000004900297202 */ /* 0x020fce0000000f00 */
.L_x_26901:
[----:B------:R-:W-:Y:S05]  /*3a30*/  @P3 BRA `(.L_x_26902) ;  /* 0x00000000001c3947 */ /* 0x000fea0003800000 */
[----:B------:R-:W-:-:S04]  /*3a40*/  ISETP.NE.U32.AND P4, PT, RZ, UR14, PT ;  /* 0x0000000eff007c0c */ /* 0x000fc8000bf85070 */
[----:B------:R-:W-:-:S13]  /*3a50*/  ISETP.NE.AND.EX P4, PT, RZ, UR15, PT, P4 ;  /* 0x0000000fff007c0c */ /* 0x000fda000bf85340 */
[----:B------:R-:W-:Y:S05]  /*3a60*/  @P4 BRA `(.L_x_26903) ;  /* 0x0000000000084947 */ /* 0x000fea0003800000 */
[----:B------:R-:W-:Y:S05]  /*3a70*/  @P0 BRA `(.L_x_26904) ;  /* 0x0000000000140947 */ /* 0x000fea0003800000 */
[----:B------:R-:W-:Y:S05]  /*3a80*/  BRA `(.L_x_26905) ;  /* 0x0000000000147947 */ /* 0x000fea0003800000 */
.L_x_26903:
[----:B-----5:R-:W-:Y:S01]  /*3a90*/  FADD.FTZ R74, R38, R74 ;  /* 0x0000004a264a7221 */ /* 0x020fe20000010000 */
[----:B------:R-:W-:Y:S06]  /*3aa0*/  BRA `(.L_x_26904) ;  /* 0x0000000000087947 */ /* 0x000fec0003800000 */
.L_x_26902:
[----:B-----5:R-:W-:-:S04]  /*3ab0*/  FADD.FTZ R74, R30, R74 ;  /* 0x0000004a1e4a7221 */ /* 0x020fc80000010000 */
[----:B------:R-:W-:-:S07]  /*3ac0*/  @P2 FADD.FTZ R74, R38, R74 ;  /* 0x0000004a264a2221 */ /* 0x000fce0000010000 */
.L_x_26904:
[----:B-----5:R-:W-:-:S07]  /*3ad0*/  MOV R42, R74 ;  /* 0x0000004a002a7202 */ /* 0x020fce0000000f00 */
.L_x_26905:
[----:B------:R-:W-:Y:S05]  /*3ae0*/  @P3 BRA `(.L_x_26906) ;  /* 0x00000000001c3947 */ /* 0x000fea0003800000 */
[----:B------:R-:W-:-:S04]  /*3af0*/  ISETP.NE.U32.AND P2, PT, RZ, UR14, PT ;  /* 0x0000000eff007c0c */ /* 0x000fc8000bf45070 */
[----:B------:R-:W-:-:S13]  /*3b00*/  ISETP.NE.AND.EX P2, PT, RZ, UR15, PT, P2 ;  /* 0x0000000fff007c0c */ /* 0x000fda000bf45320 */
[----:B------:R-:W-:Y:S05]  /*3b10*/  @P2 BRA `(.L_x_26907) ;  /* 0x0000000000082947 */ /* 0x000fea0003800000 */
[----:B------:R-:W-:Y:S05]  /*3b20*/  @P0 BRA `(.L_x_26908) ;  /* 0x0000000000140947 */ /* 0x000fea0003800000 */
[----:B------:R-:W-:Y:S05]  /*3b30*/  BRA `(.L_x_26909) ;  /* 0x0000000000147947 */ /* 0x000fea0003800000 */
.L_x_26907:
[----:B-----5:R-:W-:Y:S01]  /*3b40*/  FADD.FTZ R75, R39, R75 ;  /* 0x0000004b274b7221 */ /* 0x020fe20000010000 */
[----:B------:R-:W-:Y:S06]  /*3b50*/  BRA `(.L_x_26908) ;  /* 0x0000000000087947 */ /* 0x000fec0003800000 */
.L_x_26906:
[----:B-----5:R-:W-:-:S04]  /*3b60*/  FADD.FTZ R75, R31, R75 ;  /* 0x0000004b1f4b7221 */ /* 0x020fc80000010000 */
[----:B------:R-:W-:-:S07]  /*3b70*/  @P2 FADD.FTZ R75, R39, R75 ;  /* 0x0000004b274b2221 */ /* 0x000fce0000010000 */
.L_x_26908:
[----:B-----5:R-:W-:-:S07]  /*3b80*/  MOV R43, R75 ;  /* 0x0000004b002b7202 */ /* 0x020fce0000000f00 */
.L_x_26909:
[----:B------:R-:W0:Y:S02]  /*3b90*/  @P0 LDC.64 R80, c[0x0][0x238] ;  /* 0x00008e00ff500b82 */ /* 0x000e240000000a00 */
[----:B0-----:R-:W-:-:S04]  /*3ba0*/  @P0 LEA R80, P2, R83, R80, 0x4 ;  /* 0x0000005053500211 */ /* 0x001fc800078420ff */
[C---:B------:R-:W-:Y:S02]  /*3bb0*/  @P0 LEA.HI.X R81, R83.reuse, R81, RZ, 0x4, P2 ;  /* 0x0000005153510211 */ /* 0x040fe400010f24ff */
[----:B------:R-:W-:-:S03]  /*3bc0*/  IADD3 R83, R83, 0x80, RZ ;  /* 0x0000008053537810 */ /* 0x000fc60007ffe0ff */
[----:B------:R0:W-:Y:S04]  /*3bd0*/  @P0 STG.E.128 desc[UR4][R80.64], R40 ;  /* 0x0000002850000986 */ /* 0x0001e8000c101d04 */
.L_x_26893:
[----:B------:R-:W-:Y:S05]  /*3be0*/  BSYNC B0 ;  /* 0x0000000000007941 */ /* 0x000fea0003800000 */
.L_x_26892:
        /* <DEDUP_REMOVED lines=24> */
.L_x_26913:
[----:B-----5:R-:W-:Y:S01]  /*3d70*/  FADD.FTZ R76, R36, R76 ;  /* 0x0000004c244c7221 */ /* 0x020fe20000010000 */
[----:B------:R-:W-:Y:S06]  /*3d80*/  BRA `(.L_x_26914) ;  /* 0x0000000000087947 */ /* 0x000fec0003800000 */
.L_x_26912:
[----:B-----5:R-:W-:-:S04]  /*3d90*/  FADD.FTZ R76, R28, R76 ;  /* 0x0000004c1c4c7221 */ /* 0x020fc80000010000 */
[----:B------:R-:W-:-:S07]  /*3da0*/  @P2 FADD.FTZ R76, R36, R76 ;  /* 0x0000004c244c2221 */ /* 0x000fce0000010000 */
.L_x_26914:
[----:B-----5:R-:W-:-:S07]  /*3db0*/  MOV R40, R76 ;  /* 0x0000004c00287202 */ /* 0x020fce0000000f00 */
.L_x_26915:
[----:B------:R-:W-:Y:S05]  /*3dc0*/  @P3 BRA `(.L_x_26916) ;  /* 0x00000000001c3947 */ /* 0x000fea0003800000 */
[----:B------:R-:W-:-:S04]  /*3dd0*/  ISETP.NE.U32.AND P4, PT, RZ, UR14, PT ;  /* 0x0000000eff007c0c */ /* 0x000fc8000bf85070 */
[----:B------:R-:W-:-:S13]  /*3de0*/  ISETP.NE.AND.EX P4, PT, RZ, UR15, PT, P4 ;  /* 0x0000000fff007c0c */ /* 0x000fda000bf85340 */
[----:B------:R-:W-:Y:S05]  /*3df0*/  @P4 BRA `(.L_x_26917) ;  /* 0x0000000000084947 */ /* 0x000fea0003800000 */
[----:B------:R-:W-:Y:S05]  /*3e00*/  @P0 BRA `(.L_x_26918) ;  /* 0x0000000000140947 */ /* 0x000fea0003800000 */
[----:B------:R-:W-:Y:S05]  /*3e10*/  BRA `(.L_x_26919) ;  /* 0x0000000000147947 */ /* 0x000fea0003800000 */
.L_x_26917:
[----:B-----5:R-:W-:Y:S01]  /*3e20*/  FADD.FTZ R77, R37, R77 ;  /* 0x0000004d254d7221 */ /* 0x020fe20000010000 */
[----:B------:R-:W-:Y:S06]  /*3e30*/  BRA `(.L_x_26918) ;  /* 0x0000000000087947 */ /* 0x000fec0003800000 */
.L_x_26916:
[----:B-----5:R-:W-:-:S04]  /*3e40*/  FADD.FTZ R77, R29, R77 ;  /* 0x0000004d1d4d7221 */ /* 0x020fc80000010000 */
[----:B------:R-:W-:-:S07]  /*3e50*/  @P2 FADD.FTZ R77, R37, R77 ;  /* 0x0000004d254d2221 */ /* 0x000fce0000010000 */
.L_x_26918:
[----:B-----5:R-:W-:-:S07]  /*3e60*/  MOV R41, R77 ;  /* 0x0000004d00297202 */ /* 0x020fce0000000f00 */
.L_x_26919:
[----:B------:R-:W-:Y:S05]  /*3e70*/  @P3 BRA `(.L_x_26920) ;  /* 0x00000000001c3947 */ /* 0x000fea0003800000 */
[----:B------:R-:W-:-:S04]  /*3e80*/  ISETP.NE.U32.AND P4, PT, RZ, UR14, PT ;  /* 0x0000000eff007c0c */ /* 0x000fc8000bf85070 */
[----:B------:R-:W-:-:S13]  /*3e90*/  ISETP.NE.AND.EX P4, PT, RZ, UR15, PT, P4 ;  /* 0x0000000fff007c0c */ /* 0x000fda000bf85340 */
[----:B------:R-:W-:Y:S05]  /*3ea0*/  @P4 BRA `(.L_x_26921) ;  /* 0x0000000000084947 */ /* 0x000fea0003800000 */
[----:B------:R-:W-:Y:S05]  /*3eb0*/  @P0 BRA `(.L_x_26922) ;  /* 0x0000000000140947 */ /* 0x000fea0003800000 */
[----:B------:R-:W-:Y:S05]  /*3ec0*/  BRA `(.L_x_26923) ;  /* 0x0000000000147947 */ /* 0x000fea0003800000 */
.L_x_26921:
[----:B-----5:R-:W-:Y:S01]  /*3ed0*/  FADD.FTZ R78, R38, R78 ;  /* 0x0000004e264e7221 */ /* 0x020fe20000010000 */
[----:B------:R-:W-:Y:S06]  /*3ee0*/  BRA `(.L_x_26922) ;  /* 0x0000000000087947 */ /* 0x000fec0003800000 */
.L_x_26920:
[----:B-----5:R-:W-:-:S04]  /*3ef0*/  FADD.FTZ R78, R30, R78 ;  /* 0x0000004e1e4e7221 */ /* 0x020fc80000010000 */
[----:B------:R-:W-:-:S07]  /*3f00*/  @P2 FADD.FTZ R78, R38, R78 ;  /* 0x0000004e264e2221 */ /* 0x000fce0000010000 */
.L_x_26922:
[----:B-----5:R-:W-:-:S07]  /*3f10*/  MOV R42, R78 ;  /* 0x0000004e002a7202 */ /* 0x020fce0000000f00 */
.L_x_26923:
[----:B------:R-:W-:Y:S05]  /*3f20*/  @P3 BRA `(.L_x_26924) ;  /* 0x00000000001c3947 */ /* 0x000fea0003800000 */
[----:B------:R-:W-:-:S04]  /*3f30*/  ISETP.NE.U32.AND P2, PT, RZ, UR14, PT ;  /* 0x0000000eff007c0c */ /* 0x000fc8000bf45070 */
[----:B------:R-:W-:-:S13]  /*3f40*/  ISETP.NE.AND.EX P2, PT, RZ, UR15, PT, P2 ;  /* 0x0000000fff007c0c */ /* 0x000fda000bf45320 */
[----:B------:R-:W-:Y:S05]  /*3f50*/  @P2 BRA `(.L_x_26925) ;  /* 0x0000000000082947 */ /* 0x000fea0003800000 */
[----:B------:R-:W-:Y:S05]  /*3f60*/  @P0 BRA `(.L_x_26926) ;  /* 0x0000000000140947 */ /* 0x000fea0003800000 */
[----:B------:R-:W-:Y:S05]  /*3f70*/  BRA `(.L_x_26927) ;  /* 0x0000000000147947 */ /* 0x000fea0003800000 */
.L_x_26925:
[----:B-----5:R-:W-:Y:S01]  /*3f80*/  FADD.FTZ R79, R39, R79 ;  /* 0x0000004f274f7221 */ /* 0x020fe20000010000 */
[----:B------:R-:W-:Y:S06]  /*3f90*/  BRA `(.L_x_26926) ;  /* 0x0000000000087947 */ /* 0x000fec0003800000 */
.L_x_26924:
[----:B-----5:R-:W-:-:S04]  /*3fa0*/  FADD.FTZ R79, R31, R79 ;  /* 0x0000004f1f4f7221 */ /* 0x020fc80000010000 */
[----:B------:R-:W-:-:S07]  /*3fb0*/  @P2 FADD.FTZ R79, R39, R79 ;  /* 0x0000004f274f2221 */ /* 0x000fce0000010000 */
.L_x_26926:
[----:B-----5:R-:W-:-:S07]  /*3fc0*/  MOV R43, R79 ;  /* 0x0000004f002b7202 */ /* 0x020fce0000000f00 */
.L_x_26927:
[----:B------:R-:W0:Y:S02]  /*3fd0*/  @P0 LDC.64 R80, c[0x0][0x238] ;  /* 0x00008e00ff500b82 */ /* 0x000e240000000a00 */
[----:B0-----:R-:W-:-:S04]  /*3fe0*/  @P0 LEA R80, P2, R83, R80, 0x4 ;  /* 0x0000005053500211 */ /* 0x001fc800078420ff */
[----:B------:R-:W-:-:S05]  /*3ff0*/  @P0 LEA.HI.X R81, R83, R81, RZ, 0x4, P2 ;  /* 0x0000005153510211 */ /* 0x000fca00010f24ff */
[----:B------:R0:W-:Y:S04]  /*4000*/  @P0 STG.E.128 desc[UR4][R80.64], R40 ;  /* 0x0000002850000986 */ /* 0x0001e8000c101d04 */
.L_x_26911:
[----:B------:R-:W-:Y:S05]  /*4010*/  BSYNC B0 ;  /* 0x0000000000007941 */ /* 0x000fea0003800000 */
.L_x_26910:
[----:B012345:R-:W-:Y:S01]  /*4020*/  FADD.FTZ R80, RZ, R32 ;  /* 0x00000020ff507221 */ /* 0x03ffe20000010000 */
        /* <DEDUP_REMOVED lines=9> */
[----:B------:R-:W-:-:S05]  /*40c0*/  FADD.FTZ R80, R35, R80 ;  /* 0x0000005023507221 */ /* 0x000fca0000010000 */
[----:B------:R-:W-:-:S05]  /*40d0*/  FSEL R81, R80, RZ, P1 ;  /* 0x000000ff50517208 */ /* 0x000fca0000800000 */
[----:B------:R-:W-:-:S04]  /*40e0*/  FADD.FTZ R80, R44, R81 ;  /* 0x000000512c507221 */ /* 0x000fc80000010000 */
[----:B------:R-:W-:-:S04]  /*40f0*/  FADD.FTZ R83, R45, R80 ;  /* 0x000000502d537221 */ /* 0x000fc80000010000 */
[----:B------:R-:W-:Y:S01]  /*4100*/  FADD.FTZ R80, R46, R83 ;  /* 0x000000532e507221 */ /* 0x000fe20000010000 */
[----:B------:R-:W-:-:S03]  /*4110*/  P2R R83, PR, RZ, 0x4 ;  /* 0x00000004ff537803 */ /* 0x000fc60000000000 */
[----:B------:R-:W-:Y:S01]  /*4120*/  @P2 FADD.FTZ R81, R47, R80 ;  /* 0x000000502f512221 */ /* 0x000fe20000010000 */
[----:B------:R-:W-:-:S03]  /*4130*/  ISETP.GT.U32.AND P2, PT, R141, 0x17f, PT ;  /* 0x0000017f8d00780c */ /* 0x000fc60003f44070 */
        /* <DEDUP_REMOVED lines=26> */
[----:B------:R-:W-:-:S04]  /*42e0*/  FADD.FTZ R80, R66, R83 ;  /* 0x0000005342507221 */ /* 0x000fc80000010000 */
[----:B------:R-:W-:-:S04]  /*42f0*/  @P2 FADD.FTZ R81, R67, R80 ;  /* 0x0000005043512221 */ /* 0x000fc80000010000 */
        /* <DEDUP_REMOVED lines=8> */
[----:B------:R-:W-:Y:S01]  /*4380*/  @P4 FADD.FTZ R81, R75, R80 ;  /* 0x000000504b514221 */ /* 0x000fe20000010000 */
[----:B------:R-:W-:-:S03]  /*4390*/  LOP3.LUT R83, R83, 0x7fffffc, RZ, 0xc0, !PT ;  /* 0x07fffffc53537812 */ /* 0x000fc600078ec0ff */
[----:B------:R-:W-:Y:S01]  /*43a0*/  FADD.FTZ R80, R76, R81 ;  /* 0x000000514c507221 */ /* 0x000fe20000010000 */
[----:B------:R-:W-:Y:S02]  /*43b0*/  @!P5 IADD3 R83, R83, 0x4, RZ ;  /* 0x000000045353d810 */ /* 0x000fe40007ffe0ff */
[----:B------:R-:W-:Y:S01]  /*43c0*/  ISETP.GT.U32.AND P5, PT, R141, 0x4ff, PT ;  /* 0x000004ff8d00780c */ /* 0x000fe20003fa4070 */
[----:B------:R-:W-:-:S04]  /*43d0*/  FADD.FTZ R145, R77, R80 ;  /* 0x000000504d917221 */ /* 0x000fc80000010000 */
[----:B------:R-:W-:-:S08]  /*43e0*/  FADD.FTZ R80, R78, R145 ;  /* 0x000000914e507221 */ /* 0x000fd00000010000 */
[----:B------:R-:W-:Y:S01]  /*43f0*/  @P5 FADD.FTZ R81, R79, R80 ;  /* 0x000000504f515221 */ /* 0x000fe20000010000 */
[----:B------:R-:W-:Y:S01]  /*4400*/  P2R R80, PR, RZ, 0x40 ;  /* 0x00000040ff507803 */ /* 0x000fe20000000000 */
[----:B------:R-:W-:Y:S06]  /*4410*/  BRA.DIV UR6, `(.L_x_26928) ;  /* 0x0000001606fc7947 */ /* 0x000fec000b800000 */
[----:B------:R-:W0:Y:S01]  /*4420*/  SHFL.BFLY PT, R80, R81, 0x1, 0x1f ;  /* 0x0c201f0051507f89 */ /* 0x000e2200000e0000 */
[----:B------:R-:W-:Y:S02]  /*4430*/  ISETP.GT.U32.AND P6, PT, R141, 0xff, PT ;  /* 0x000000ff8d00780c */ /* 0x000fe40003fc4070 */
[----:B------:R-:W-:Y:S01]  /*4440*/  SHF.R.U32.HI R149, RZ, 0x5, R136 ;  /* 0x00000005ff957819 */ /* 0x000fe20000011688 */
        /* <DEDUP_REMOVED lines=104> */
.L_x_26960:
[----:B------:R-:W-:Y:S01]  /*4ad0*/  LOP3.LUT P2, RZ, R136, 0x1f, RZ, 0xc0, !PT ;  /* 0x0000001f88ff7812 */ /* 0x000fe2000784c0ff */
[----:B------:R-:W-:Y:S05]  /*4ae0*/  WARPSYNC.ALL ;  /* 0x0000000000007948 */ /* 0x000fea0003800000 */
[----:B------:R-:W-:-:S07]  /*4af0*/  LOP3.LUT R82, R149, 0x3, RZ, 0xc0, !PT ;  /* 0x0000000395527812 */ /* 0x000fce00078ec0ff */
[----:B------:R-:W2:Y:S01]  /*4b00*/  @!P2 S2R R146, SR_CgaCtaId ;  /* 0x000000000092a919 */ /* 0x000ea20000008800 */
[----:B------:R-:W-:Y:S02]  /*4b10*/  @!P2 MOV R81, 0x400 ;  /* 0x000004000051a802 */ /* 0x000fe40000000f00 */
[----:B------:R-:W-:Y:S02]  /*4b20*/  @!P2 IADD3 R145, R83, R82, RZ ;  /* 0x000000525391a210 */ /* 0x000fe40007ffe0ff */
[----:B--2---:R-:W-:Y:S01]  /*4b30*/  @!P2 LEA R146, R146, R81, 0x18 ;  /* 0x000000519292a211 */ /* 0x004fe200078ec0ff */
[----:B-1----:R-:W-:-:S03]  /*4b40*/  FADD.FTZ R81, R147, R148 ;  /* 0x0000009493517221 */ /* 0x002fc60000010000 */
        /* <DEDUP_REMOVED lines=8> */
[----:B------:R-:W-:Y:S01]  /*4bd0*/  BAR.SYNC.DEFER_BLOCKING 0x0 ;  /* 0x0000000000007b1d */ /* 0x000fe20000010000 */
[----:B------:R-:W-:-:S03]  /*4be0*/  ISETP.NE.AND P3, PT, R142, RZ, PT ;  /* 0x000000ff8e00720c */ /* 0x000fc60003f65270 */
[----:B------:R-:W-:Y:S02]  /*4bf0*/  @!P2 MOV R145, R138 ;  /* 0x0000008a0091a202 */ /* 0x000fe40000000f00 */
[----:B------:R-:W-:Y:S02]  /*4c00*/  BSSY B0, `(.L_x_26929) ;  /* 0x0000047000007945 */ /* 0x000fe40003800000 */
[----:B------:R-:W-:Y:S01]  /*4c10*/  I2FP.F32.S32 R151, R145 ;  /* 0x0000009100977245 */ /* 0x000fe20000201400 */
[----:B------:R-:W2:Y:S01]  /*4c20*/  SHFL.DOWN PT, R148, R145, 0x2, 0x1f ;  /* 0x08401f0091947f89 */ /* 0x000ea200000e0000 */
[----:B-1----:R-:W-:Y:S02]  /*4c30*/  @!P2 LEA R146, R81, R80, 0x18 ;  /* 0x000000505192a211 */ /* 0x002fe400078ec0ff */
[----:B------:R-:W-:Y:S02]  /*4c40*/  CS2R R80, SRZ ;  /* 0x0000000000507805 */ /* 0x000fe4000001ff00 */
[----:B------:R-:W-:-:S02]  /*4c50*/  @!P2 LEA R146, R83, R146, 0x3 ;  /* 0x000000925392a211 */ /* 0x000fc400078e18ff */
[----:B--2---:R-:W-:Y:S02]  /*4c60*/  IADD3 R149, R148, R145, RZ ;  /* 0x0000009194957210 */ /* 0x004fe40007ffe0ff */
[----:B------:R-:W-:Y:S01]  /*4c70*/  I2FP.F32.S32 R152, R148 ;  /* 0x0000009400987245 */ /* 0x000fe20000201400 */
[----:B------:R-:W-:Y:S01]  /*4c80*/  @!P2 LDS.64 R80, [R146] ;  /* 0x000000009250a984 */ /* 0x000fe20000000a00 */
[----:B------:R-:W-:Y:S02]  /*4c90*/  I2FP.F32.S32 R83, R149 ;  /* 0x0000009500537245 */ /* 0x000fe40000201400 */
[----:B------:R-:W-:Y:S01]  /*4ca0*/  LOP3.LUT P2, RZ, R82, 0x1f, R136, 0xf8, !PT ;  /* 0x0000001f52ff7812 */ /* 0x000fe2000784f888 */
[----:B------:R-:W1:Y:S01]  /*4cb0*/  SHFL.DOWN PT, R154, R149, 0x1, 0x1f ;  /* 0x08201f00959a7f89 */ /* 0x000e6200000e0000 */
[----:B------:R-:W2:Y:S01]  /*4cc0*/  MUFU.RCP R150, R83 ;  /* 0x0000005300967308 */ /* 0x000ea20000001000 */
[-C--:B-1----:R-:W-:Y:S02]  /*4cd0*/  IADD3 R145, R149, R154.reuse, RZ ;  /* 0x0000009a95917210 */ /* 0x082fe40007ffe0ff */
[----:B------:R-:W-:-:S02]  /*4ce0*/  I2FP.F32.S32 R154, R154 ;  /* 0x0000009a009a7245 */ /* 0x000fc40000201400 */
[----:B------:R-:W-:-:S06]  /*4cf0*/  I2FP.F32.S32 R149, R145 ;  /* 0x0000009100957245 */ /* 0x000fcc0000201400 */
[----:B------:R-:W1:Y:S01]  /*4d00*/  MUFU.RCP R149, R149 ;  /* 0x0000009500957308 */ /* 0x000e620000001000 */
[----:B0-----:R-:W0:Y:S04]  /*4d10*/  SHFL.DOWN PT, R147, R80, 0x2, 0x1f ;  /* 0x08401f0050937f89 */ /* 0x001e2800000e0000 */
[----:B------:R-:W3:Y:S01]  /*4d20*/  SHFL.DOWN PT, R148, R81, 0x2, 0x1f ;  /* 0x08401f0051947f89 */ /* 0x000ee200000e0000 */
[----:B0-----:R-:W-:-:S04]  /*4d30*/  FMUL.FTZ R146, R147, R152 ;  /* 0x0000009893927220 */ /* 0x001fc80000410000 */
[----:B------:R-:W-:Y:S01]  /*4d40*/  FFMA.FTZ R153, R151, R80, R146 ;  /* 0x0000005097997223 */ /* 0x000fe20000010092 */
[----:B------:R-:W-:Y:S01]  /*4d50*/  FADD.FTZ R80, -R147, R80 ;  /* 0x0000005093507221 */ /* 0x000fe20000010100 */
[----:B---3--:R-:W-:Y:S02]  /*4d60*/  FADD.FTZ R145, R148, R81 ;  /* 0x0000005194917221 */ /* 0x008fe40000010000 */
[----:B--2---:R-:W-:Y:S01]  /*4d70*/  FMUL.FTZ R146, R150, R153 ;  /* 0x0000009996927220 */ /* 0x004fe20000410000 */
[----:B------:R-:W-:-:S04]  /*4d80*/  FMUL.FTZ R80, R80, R80 ;  /* 0x0000005050507220 */ /* 0x000fc80000410000 */
[----:B------:R-:W0:Y:S01]  /*4d90*/  SHFL.DOWN PT, R147, R146, 0x1, 0x1f ;  /* 0x08201f0092937f89 */ /* 0x000e2200000e0000 */
[----:B------:R-:W-:-:S04]  /*4da0*/  FMUL.FTZ R80, R80, R151 ;  /* 0x0000009750507220 */ /* 0x000fc80000410000 */
[----:B------:R-:W-:-:S04]  /*4db0*/  FMUL.FTZ R80, R80, R152 ;  /* 0x0000009850507220 */ /* 0x000fc80000410000 */
[----:B------:R-:W-:Y:S02]  /*4dc0*/  FFMA.FTZ R80, R150, R80, R145 ;  /* 0x0000005096507223 */ /* 0x000fe40000010091 */
[----:B------:R-:W2:Y:S03]  /*4dd0*/  LDC R150, c[0x0][0x2d8] ;  /* 0x0000b600ff967b82 */ /* 0x000ea60000000800 */
[----:B------:R-:W3:Y:S01]  /*4de0*/  SHFL.DOWN PT, R81, R80, 0x1, 0x1f ;  /* 0x08201f0050517f89 */ /* 0x000ee200000e0000 */
[----:B0-----:R-:W-:-:S04]  /*4df0*/  FMUL.FTZ R148, R147, R154 ;  /* 0x0000009a93947220 */ /* 0x001fc80000410000 */
[----:B------:R-:W-:Y:S01]  /*4e00*/  FFMA.FTZ R148, R83, R146, R148 ;  /* 0x0000009253947223 */ /* 0x000fe20000010094 */
[----:B------:R-:W-:-:S03]  /*4e10*/  FADD.FTZ R146, R146, -R147 ;  /* 0x8000009392927221 */ /* 0x000fc60000010000 */
[----:B-1----:R-:W-:Y:S01]  /*4e20*/  FMUL.FTZ R148, R149, R148 ;  /* 0x0000009495947220 */ /* 0x002fe20000410000 */
[----:B------:R-:W-:-:S04]  /*4e30*/  FMUL.FTZ R146, R146, R146 ;  /* 0x0000009292927220 */ /* 0x000fc80000410000 */
[----:B------:R-:W-:Y:S01]  /*4e40*/  FMUL.FTZ R83, R83, R146 ;  /* 0x0000009253537220 */ /* 0x000fe20000410000 */
[----:B---3--:R-:W-:Y:S01]  /*4e50*/  FADD.FTZ R146, R80, R81 ;  /* 0x0000005150927221 */ /* 0x008fe20000010000 */
[----:B------:R-:W0:Y:S01]  /*4e60*/  SHFL.IDX PT, R147, R148, RZ, 0x1f ;  /* 0x00001fff94937589 */ /* 0x000e2200000e0000 */
[----:B------:R-:W1:Y:S01]  /*4e70*/  @!P2 LDC.64 R80, c[0x0][0x258] ;  /* 0x00009600ff50ab82 */ /* 0x000e620000000a00 */
[----:B------:R-:W-:-:S04]  /*4e80*/  FMUL.FTZ R83, R83, R154 ;  /* 0x0000009a53537220 */ /* 0x000fc80000410000 */
[----:B------:R-:W-:-:S03]  /*4e90*/  FFMA.FTZ R149, R149, R83, R146 ;  /* 0x0000005395957223 */ /* 0x000fc60000010092 */
[----:B------:R-:W3:Y:S03]  /*4ea0*/  @!P2 LDC.64 R82, c[0x0][0x250] ;  /* 0x00009400ff52ab82 */ /* 0x000ee60000000a00 */
[----:B------:R-:W2:Y:S01]  /*4eb0*/  SHFL.IDX PT, R149, R149, RZ, 0x1f ;  /* 0x00001fff95957589 */ /* 0x000ea200000e0000 */
[----:B0-----:R-:W-:Y:S01]  /*4ec0*/  FMUL.FTZ R145, R147, R147 ;  /* 0x0000009393917220 */ /* 0x001fe20000410000 */
[----:B-1----:R-:W-:-:S04]  /*4ed0*/  @!P2 IMAD.WIDE R80, R140, 0x4, R80 ;  /* 0x000000048c50a825 */ /* 0x002fc800078e0250 */
[----:B------:R-:W-:Y:S01]  /*4ee0*/  FSEL R146, R145, RZ, P3 ;  /* 0x000000ff91927208 */ /* 0x000fe20001800000 */
[----:B---3--:R-:W-:-:S04]  /*4ef0*/  @!P2 IMAD.WIDE R82, R140, 0x4, R82 ;  /* 0x000000048c52a825 */ /* 0x008fc800078e0252 */
[----:B--2---:R-:W-:Y:S01]  /*4f00*/  FFMA.FTZ R145, R149, UR7, R150 ;  /* 0x0000000795917c23 */ /* 0x004fe20008010096 */
[----:B------:R0:W-:Y:S03]  /*4f10*/  @!P2 STG.E desc[UR4][R82.64], R147 ;  /* 0x000000935200a986 */ /* 0x0001e6000c101904 */
[----:B------:R-:W-:Y:S01]  /*4f20*/  FADD.FTZ R146, R145, R146 ;  /* 0x0000009291927221 */ /* 0x000fe20000010000 */
[----:B------:R-:W-:-:S05]  /*4f30*/  FSEL R145, R147, RZ, !P3 ;  /* 0x000000ff93917208 */ /* 0x000fca0005800000 */
[----:B------:R-:W1:Y:S02]  /*4f40*/  MUFU.RSQ R146, R146 ;  /* 0x0000009200927308 */ /* 0x000e640000001400 */
[----:B-1----:R0:W-:Y:S01]  /*4f50*/  @!P2 STG.E desc[UR4][R80.64], R146 ;  /* 0x000000925000a986 */ /* 0x0021e2000c101904 */
[----:B------:R-:W-:Y:S05]  /*4f60*/  @!P1 BRA `(.L_x_26930) ;  /* 0x0000000000409947 */ /* 0x000fea0003800000 */
[----:B------:R-:W1:Y:S01]  /*4f70*/  LDC.64 R148, c[0x0][0x2b8] ;  /* 0x0000ae00ff947b82 */ /* 0x000e620000000a00 */
[--C-:B0-----:R-:W-:Y:S01]  /*4f80*/  FADD.FTZ R81, R32, -R145.reuse ;  /* 0x8000009120517221 */ /* 0x101fe20000010000 */
        /* <DEDUP_REMOVED lines=11> */
[C---:B-1----:R-:W-:Y:S01]  /*5040*/  IMAD.WIDE.U32 R148, R143.reuse, 0x10, R148 ;  /* 0x000000108f947825 */ /* 0x042fe200078e0094 */
[----:B------:R-:W-:-:S04]  /*5050*/  IADD3 R143, R143, 0x80, RZ ;  /* 0x000000808f8f7810 */ /* 0x000fc80007ffe0ff */
[----:B------:R1:W-:Y:S03]  /*5060*/  STG.E.128 desc[UR4][R148.64], R80 ;  /* 0x0000005094007986 */ /* 0x0003e6000c101d04 */
.L_x_26930:
[----:B------:R-:W-:Y:S05]  /*5070*/  BSYNC B0 ;  /* 0x0000000000007941 */ /* 0x000fea0003800000 */
.L_x_26929:
[----:B------:R-:W-:Y:S01]  /*5080*/  ISETP.GE.U32.AND P2, PT, R141, 0x100, PT ;  /* 0x000001008d00780c */ /* 0x000fe20003f46070 */
[----:B------:R-:W-:-:S12]  /*5090*/  BSSY B0, `(.L_x_26931) ;  /* 0x0000012000007945 */ /* 0x000fd80003800000 */
[----:B------:R-:W-:Y:S05]  /*50a0*/  @!P2 BRA `(.L_x_26932) ;  /* 0x000000000040a947 */ /* 0x000fea0003800000 */
[----:B-1----:R-:W1:Y:S01]  /*50b0*/  LDC.64 R148, c[0x0][0x2b8] ;  /* 0x0000ae00ff947b82 */ /* 0x002e620000000a00 */
        /* <DEDUP_REMOVED lines=15> */
.L_x_26932:
[----:B------:R-:W-:Y:S05]  /*51b0*/  BSYNC B0 ;  /* 0x0000000000007941 */ /* 0x000fea0003800000 */
.L_x_26931:
[----:B------:R-:W-:Y:S01]  /*51c0*/  ISETP.GE.U32.AND P2, PT, R141, 0x180, PT ;  /* 0x000001808d00780c */ /* 0x000fe20003f46070 */
[----:B------:R-:W-:-:S12]  /*51d0*/  BSSY B0, `(.L_x_26933) ;  /* 0x0000012000007945 */ /* 0x000fd80003800000 */
[----:B------:R-:W-:Y:S05]  /*51e0*/  @!P2 BRA `(.L_x_26934) ;  /* 0x000000000040a947 */ /* 0x000fea0003800000 */
[----:B-12---:R-:W1:Y:S01]  /*51f0*/  LDC.64 R148, c[0x0][0x2b8] ;  /* 0x0000ae00ff947b82 */ /* 0x006e620000000a00 */
        /* <DEDUP_REMOVED lines=15> */
.L_x_26934:
[----:B------:R-:W-:Y:S05]  /*52f0*/  BSYNC B0 ;  /* 0x0000000000007941 */ /* 0x000fea0003800000 */
.L_x_26933:
[----:B------:R-:W-:Y:S01]  /*5300*/  ISETP.GE.U32.AND P2, PT, R141, 0x200, PT ;  /* 0x000002008d00780c */ /* 0x000fe20003f46070 */
[----:B------:R-:W-:-:S12]  /*5310*/  BSSY B0, `(.L_x_26935) ;  /* 0x0000012000007945 */ /* 0x000fd80003800000 */
[----:B------:R-:W-:Y:S05]  /*5320*/  @!P2 BRA `(.L_x_26936) ;  /* 0x000000000040a947 */ /* 0x000fea0003800000 */
[----:B-123--:R-:W1:Y:S01]  /*5330*/  LDC.64 R148, c[0x0][0x2b8] ;  /* 0x0000ae00ff947b82 */ /* 0x00ee620000000a00 */
        /* <DEDUP_REMOVED lines=15> */
.L_x_26936:
[----:B------:R-:W-:Y:S05]  /*5430*/  BSYNC B0 ;  /* 0x0000000000007941 */ /* 0x000fea0003800000 */
.L_x_26935:
[----:B------:R-:W-:Y:S01]  /*5440*/  ISETP.GE.U32.AND P2, PT, R141, 0x280, PT ;  /* 0x000002808d00780c */ /* 0x000fe20003f46070 */
[----:B------:R-:W-:-:S12]  /*5450*/  BSSY B0, `(.L_x_26937) ;  /* 0x0000012000007945 */ /* 0x000fd80003800000 */
[----:B------:R-:W-:Y:S05]  /*5460*/  @!P2 BRA `(.L_x_26938) ;  /* 0x000000000040a947 */ /* 0x000fea0003800000 */
[----:B-1234-:R-:W1:Y:S01]  /*5470*/  LDC.64 R148, c[0x0][0x2b8] ;  /* 0x0000ae00ff947b82 */ /* 0x01ee620000000a00 */
        /* <DEDUP_REMOVED lines=15> */
.L_x_26938:
[----:B------:R-:W-:Y:S05]  /*5570*/  BSYNC B0 ;  /* 0x0000000000007941 */ /* 0x000fea0003800000 */
.L_x_26937:
[----:B------:R-:W-:Y:S01]  /*5580*/  ISETP.GE.U32.AND P2, PT, R141, 0x300, PT ;  /* 0x000003008d00780c */ /* 0x000fe20003f46070 */
[----:B------:R-:W-:-:S12]  /*5590*/  BSSY B0, `(.L_x_26939) ;  /* 0x0000012000007945 */ /* 0x000fd80003800000 */
[----:B------:R-:W-:Y:S05]  /*55a0*/  @!P2 BRA `(.L_x_26940) ;  /* 0x000000000040a947 */ /* 0x000fea0003800000 */
[----:B01234-:R-:W0:Y:S01]  /*55b0*/  LDC.64 R148, c[0x0][0x2b8] ;  /* 0x0000ae00ff947b82 */ /* 0x01fe220000000a00 */
[--C-:B------:R-:W-:Y:S01]  /*55c0*/  FADD.FTZ R81, R60, -R145.reuse ;  /* 0x800000913c517221 */ /* 0x100fe20000010000 */
        /* <DEDUP_REMOVED lines=11> */
[C---:B0-----:R-:W-:Y:S01]  /*5680*/  IMAD.WIDE.U32 R148, R143.reuse, 0x10, R148 ;  /* 0x000000108f947825 */ /* 0x041fe200078e0094 */
[----:B------:R-:W-:-:S04]  /*5690*/  IADD3 R143, R143, 0x80, RZ ;  /* 0x000000808f8f7810 */ /* 0x000fc80007ffe0ff */
[----:B------:R0:W-:Y:S03]  /*56a0*/  STG.E.128 desc[UR4][R148.64], R80 ;  /* 0x0000005094007986 */ /* 0x0001e6000c101d04 */
.L_x_26940:
[----:B------:R-:W-:Y:S05]  /*56b0*/  BSYNC B0 ;  /* 0x0000000000007941 */ /* 0x000fea0003800000 */
.L_x_26939:
        /* <DEDUP_REMOVED lines=19> */
.L_x_26942:
[----:B------:R-:W-:Y:S05]  /*57f0*/  BSYNC B0 ;  /* 0x0000000000007941 */ /* 0x000fea0003800000 */
.L_x_26941:
        /* <DEDUP_REMOVED lines=19> */
.L_x_26944:
[----:B------:R-:W-:Y:S05]  /*5930*/  BSYNC B0 ;  /* 0x0000000000007941 */ /* 0x000fea0003800000 */
.L_x_26943:
        /* <DEDUP_REMOVED lines=19> */
.L_x_26946:
[----:B------:R-:W-:Y:S05]  /*5a70*/  BSYNC B0 ;  /* 0x0000000000007941 */ /* 0x000fea0003800000 */
.L_x_26945:
        /* <DEDUP_REMOVED lines=12> */
[----:B0-----:R-:W-:-:S04]  /*5b40*/  IMAD.WIDE.U32 R146, R143, 0x10, R80 ;  /* 0x000000108f927825 */ /* 0x001fc800078e0050 */
[----:B------:R-:W-:Y:S01]  /*5b50*/  FFMA.FTZ R80, R94, R83, R13 ;  /* 0x000000535e507223 */ /* 0x000fe2000001000d */
[----:B------:R-:W-:Y:S01]  /*5b60*/  FFMA.FTZ R81, R95, R82, R110 ;  /* 0x000000525f517223 */ /* 0x000fe2000001006e */
[----:B------:R-:W-:Y:S01]  /*5b70*/  FFMA.FTZ R83, R96, R145, R111 ;  /* 0x0000009160537223 */ /* 0x000fe2000001006f */
[----:B------:R-:W-:-:S05]  /*5b80*/  FFMA.FTZ R82, R97, R149, R14 ;  /* 0x0000009561527223 */ /* 0x000fca000001000e */
[----:B------:R0:W-:Y:S02]  /*5b90*/  STG.E.128 desc[UR4][R146.64], R80 ;  /* 0x0000005092007986 */ /* 0x0001e4000c101d04 */
.L_x_26948:
[----:B------:R-:W-:Y:S05]  /*5ba0*/  BSYNC B0 ;  /* 0x0000000000007941 */ /* 0x000fea0003800000 */
.L_x_26947:
[----:B------:R-:W-:Y:S02]  /*5bb0*/  ISETP.NE.AND P2, PT, R144, RZ, PT ;  /* 0x000000ff9000720c */ /* 0x000fe40003f45270 */
[----:B------:R-:W-:Y:S02]  /*5bc0*/  IADD3 R140, R140, UR8, RZ ;  /* 0x000000088c8c7c10 */ /* 0x000fe4000fffe0ff */
[----:B01234-:R-:W-:Y:S02]  /*5bd0*/  SEL R82, RZ, 0x1, P2 ;  /* 0x00000001ff527807 */ /* 0x01ffe40001000000 */
[----:B------:R-:W-:-:S13]  /*5be0*/  ISETP.GE.AND P2, PT, R140, UR9, PT ;  /* 0x000000098c007c0c */ /* 0x000fda000bf46270 */
[----:B------:R-:W-:Y:S05]  /*5bf0*/  @!P2 BRA `(.L_x_26949) ;  /* 0xffffffb80058a947 */ /* 0x000fea000383ffff */
[----:B------:R-:W-:Y:S05]  /*5c00*/  EXIT ;  /* 0x000000000000794d */ /* 0x000fea0003800000 */
.L_x_26928:
[----:B------:R-:W-:Y:S01]  /*5c10*/  HFMA2.MMA R152, -RZ, RZ, 0, 5.9604644775390625e-08 ;  /* 0x00000001ff987435 */ /* 0x000fe200000001ff */
[----:B------:R-:W-:Y:S02]  /*5c20*/  MOV R151, R81 ;  /* 0x0000005100977202 */ /* 0x000fe40000000f00 */
[----:B------:R-:W-:Y:S02]  /*5c30*/  MOV R153, 0x1f ;  /* 0x0000001f00997802 */ /* 0x000fe40000000f00 */
[----:B------:R-:W-:Y:S02]  /*5c40*/  MOV R150, 0xffffffff ;  /* 0xffffffff00967802 */ /* 0x000fe40000000f00 */
[----:B------:R-:W-:-:S07]  /*5c50*/  SHF.R.U32.HI R149, RZ, 0x5, R136 ;  /* 0x00000005ff957819 */ /* 0x000fce0000011688 */
[----:B------:R-:W-:Y:S05]  /*5c60*/  WARPSYNC.COLLECTIVE R150, `(.L_x_26950) ;  /* 0x0000000096087348 */ /* 0x000fea0003c00000 */
[----:B------:R0:W1:Y:S02]  /*5c70*/  SHFL.BFLY P6, R148, R151, R152, R153 ;  /* 0x0c00009897947389 */ /* 0x00006400000c0099 */
[----:B01----:R-:W-:Y:S01]  /*5c80*/  ENDCOLLECTIVE ;  /* 0x000000000000791b */ /* 0x003fe20003800000 */
.L_x_26950:
[----:B------:R-:W-:Y:S01]  /*5c90*/  HFMA2.MMA R152, -RZ, RZ, 0, 1.1920928955078125e-07 ;  /* 0x00000002ff987435 */ /* 0x000fe200000001ff */
[----:B------:R-:W-:-:S05]  /*5ca0*/  MOV R80, R148 ;  /* 0x0000009400507202 */ /* 0x000fca0000000f00 */
[----:B------:R-:W-:-:S05]  /*5cb0*/  FADD.FTZ R82, R81, R80 ;  /* 0x0000005051527221 */ /* 0x000fca0000010000 */
[----:B------:R-:W-:-:S07]  /*5cc0*/  MOV R151, R82 ;  /* 0x0000005200977202 */ /* 0x000fce0000000f00 */
[----:B------:R-:W-:Y:S05]  /*5cd0*/  WARPSYNC.COLLECTIVE R150, `(.L_x_26951) ;  /* 0x0000000096087348 */ /* 0x000fea0003c00000 */
[----:B------:R0:W1:Y:S02]  /*5ce0*/  SHFL.BFLY P6, R148, R151, R152, R153 ;  /* 0x0c00009897947389 */ /* 0x00006400000c0099 */
[----:B01----:R-:W-:Y:S01]  /*5cf0*/  ENDCOLLECTIVE ;  /* 0x000000000000791b */ /* 0x003fe20003800000 */
.L_x_26951:
[----:B------:R-:W-:Y:S01]  /*5d00*/  HFMA2.MMA R152, -RZ, RZ, 0, 2.384185791015625e-07 ;  /* 0x00000004ff987435 */ /* 0x000fe200000001ff */
[----:B------:R-:W-:-:S05]  /*5d10*/  MOV R145, R148 ;  /* 0x0000009400917202 */ /* 0x000fca0000000f00 */
[----:B------:R-:W-:-:S05]  /*5d20*/  FADD.FTZ R145, R82, R145 ;  /* 0x0000009152917221 */ /* 0x000fca0000010000 */
[----:B------:R-:W-:-:S07]  /*5d30*/  MOV R151, R145 ;  /* 0x0000009100977202 */ /* 0x000fce0000000f00 */
[----:B------:R-:W-:Y:S05]  /*5d40*/  WARPSYNC.COLLECTIVE R150, `(.L_x_26952) ;  /* 0x0000000096087348 */ /* 0x000fea0003c00000 */
[----:B------:R0:W1:Y:S02]  /*5d50*/  SHFL.BFLY P6, R148, R151, R152, R153 ;  /* 0x0c00009897947389 */ /* 0x00006400000c0099 */
[----:B01----:R-:W-:Y:S01]  /*5d60*/  ENDCOLLECTIVE ;  /* 0x000000000000791b */ /* 0x003fe20003800000 */
.L_x_26952:
[----:B------:R-:W-:Y:S01]  /*5d70*/  HFMA2.MMA R152, -RZ, RZ, 0, 4.76837158203125e-07 ;  /* 0x00000008ff987435 */ /* 0x000fe200000001ff */
[----:B------:R-:W-:-:S05]  /*5d80*/  MOV R80, R148 ;  /* 0x0000009400507202 */ /* 0x000fca0000000f00 */
[----:B------:R-:W-:-:S05]  /*5d90*/  FADD.FTZ R146, R145, R80 ;  /* 0x0000005091927221 */ /* 0x000fca0000010000 */
[----:B------:R-:W-:-:S07]  /*5da0*/  MOV R151, R146 ;  /* 0x0000009200977202 */ /* 0x000fce0000000f00 */
[----:B------:R-:W-:Y:S05]  /*5db0*/  WARPSYNC.COLLECTIVE R150, `(.L_x_26953) ;  /* 0x0000000096087348 */ /* 0x000fea0003c00000 */
[----:B------:R0:W1:Y:S02]  /*5dc0*/  SHFL.BFLY P6, R148, R151, R152, R153 ;  /* 0x0c00009897947389 */ /* 0x00006400000c0099 */
[----:B01----:R-:W-:Y:S01]  /*5dd0*/  ENDCOLLECTIVE ;  /* 0x000000000000791b */ /* 0x003fe20003800000 */
.L_x_26953:
[----:B------:R-:W-:Y:S01]  /*5de0*/  HFMA2.MMA R152, -RZ, RZ, 0, 9.5367431640625e-07 ;  /* 0x00000010ff987435 */ /* 0x000fe200000001ff */
[----:B------:R-:W-:-:S05]  /*5df0*/  MOV R147, R148 ;  /* 0x0000009400937202 */ /* 0x000fca0000000f00 */
[----:B------:R-:W-:-:S05]  /*5e00*/  FADD.FTZ R147, R146, R147 ;  /* 0x0000009392937221 */ /* 0x000fca0000010000 */
[----:B------:R-:W-:-:S07]  /*5e10*/  MOV R151, R147 ;  /* 0x0000009300977202 */ /* 0x000fce0000000f00 */
[----:B------:R-:W-:Y:S05]  /*5e20*/  WARPSYNC.COLLECTIVE R150, `(.L_x_26954) ;  /* 0x0000000096087348 */ /* 0x000fea0003c00000 */
[----:B------:R0:W1:Y:S02]  /*5e30*/  SHFL.BFLY P6, R148, R151, R152, R153 ;  /* 0x0c00009897947389 */ /* 0x00006400000c0099 */
[----:B01----:R-:W-:Y:S01]  /*5e40*/  ENDCOLLECTIVE ;  /* 0x000000000000791b */ /* 0x003fe20003800000 */
.L_x_26954:
        /* <DEDUP_REMOVED lines=94> */
.L_x_26955:
[----:B------:R-:W-:Y:S01]  /*6430*/  HFMA2.MMA R152, -RZ, RZ, 0, 1.1920928955078125e-07 ;  /* 0x00000002ff987435 */ /* 0x000fe200000001ff */
[----:B------:R-:W-:-:S05]  /*6440*/  MOV R82, R148 ;  /* 0x0000009400527202 */ /* 0x000fca0000000f00 */
[----:B------:R-:W-:-:S05]  /*6450*/  FADD.FTZ R82, R81, R82 ;  /* 0x0000005251527221 */ /* 0x000fca0000010000 */
[----:B------:R-:W-:-:S07]  /*6460*/  MOV R151, R82 ;  /* 0x0000005200977202 */ /* 0x000fce0000000f00 */
[----:B------:R-:W-:Y:S05]  /*6470*/  WARPSYNC.COLLECTIVE R150, `(.L_x_26956) ;  /* 0x0000000096087348 */ /* 0x000fea0003c00000 */
[----:B------:R0:W1:Y:S02]  /*6480*/  SHFL.BFLY P6, R148, R151, R152, R153 ;  /* 0x0c00009897947389 */ /* 0x00006400000c0099 */
[----:B01----:R-:W-:Y:S01]  /*6490*/  ENDCOLLECTIVE ;  /* 0x000000000000791b */ /* 0x003fe20003800000 */
.L_x_26956:
[----:B------:R-:W-:Y:S01]  /*64a0*/  HFMA2.MMA R152, -RZ, RZ, 0, 2.384185791015625e-07 ;  /* 0x00000004ff987435 */ /* 0x000fe200000001ff */
[----:B------:R-:W-:-:S05]  /*64b0*/  MOV R145, R148 ;  /* 0x0000009400917202 */ /* 0x000fca0000000f00 */
[----:B------:R-:W-:-:S05]  /*64c0*/  FADD.FTZ R145, R82, R145 ;  /* 0x0000009152917221 */ /* 0x000fca0000010000 */
[----:B------:R-:W-:-:S07]  /*64d0*/  MOV R151, R145 ;  /* 0x0000009100977202 */ /* 0x000fce0000000f00 */
[----:B------:R-:W-:Y:S05]  /*64e0*/  WARPSYNC.COLLECTIVE R150, `(.L_x_26957) ;  /* 0x0000000096087348 */ /* 0x000fea0003c00000 */
[----:B------:R0:W1:Y:S02]  /*64f0*/  SHFL.BFLY P6, R148, R151, R152, R153 ;  /* 0x0c00009897947389 */ /* 0x00006400000c0099 */
[----:B01----:R-:W-:Y:S01]  /*6500*/  ENDCOLLECTIVE ;  /* 0x000000000000791b */ /* 0x003fe20003800000 */
.L_x_26957:
[----:B------:R-:W-:Y:S01]  /*6510*/  HFMA2.MMA R152, -RZ, RZ, 0, 4.76837158203125e-07 ;  /* 0x00000008ff987435 */ /* 0x000fe200000001ff */
[----:B------:R-:W-:-:S05]  /*6520*/  MOV R146, R148 ;  /* 0x0000009400927202 */ /* 0x000fca0000000f00 */
[----:B------:R-:W-:-:S05]  /*6530*/  FADD.FTZ R146, R145, R146 ;  /* 0x0000009291927221 */ /* 0x000fca0000010000 */
[----:B------:R-:W-:-:S07]  /*6540*/  MOV R151, R146 ;  /* 0x0000009200977202 */ /* 0x000fce0000000f00 */
[----:B------:R-:W-:Y:S05]  /*6550*/  WARPSYNC.COLLECTIVE R150, `(.L_x_26958) ;  /* 0x0000000096087348 */ /* 0x000fea0003c00000 */
[----:B------:R0:W1:Y:S02]  /*6560*/  SHFL.BFLY P6, R148, R151, R152, R153 ;  /* 0x0c00009897947389 */ /* 0x00006400000c0099 */
[----:B01----:R-:W-:Y:S01]  /*6570*/  ENDCOLLECTIVE ;  /* 0x000000000000791b */ /* 0x003fe20003800000 */
.L_x_26958:
[----:B------:R-:W-:Y:S01]  /*6580*/  HFMA2.MMA R152, -RZ, RZ, 0, 9.5367431640625e-07 ;  /* 0x00000010ff987435 */ /* 0x000fe200000001ff */
[----:B------:R-:W-:-:S05]  /*6590*/  MOV R147, R148 ;  /* 0x0000009400937202 */ /* 0x000fca0000000f00 */
[----:B------:R-:W-:-:S05]  /*65a0*/  FADD.FTZ R147, R146, R147 ;  /* 0x0000009392937221 */ /* 0x000fca0000010000 */
[----:B------:R-:W-:-:S07]  /*65b0*/  MOV R151, R147 ;  /* 0x0000009300977202 */ /* 0x000fce0000000f00 */
[----:B------:R-:W-:Y:S05]  /*65c0*/  WARPSYNC.COLLECTIVE R150, `(.L_x_26959) ;  /* 0x0000000096087348 */ /* 0x000fea0003c00000 */
[----:B------:R0:W1:Y:S02]  /*65d0*/  SHFL.BFLY P6, R148, R151, R152, R153 ;  /* 0x0c00009897947389 */ /* 0x00006400000c0099 */
[----:B01----:R-:W-:Y:S01]  /*65e0*/  ENDCOLLECTIVE ;  /* 0x000000000000791b */ /* 0x003fe20003800000 */
.L_x_26959:
[----:B------:R-:W-:Y:S05]  /*65f0*/  BRA `(.L_x_26960) ;  /* 0xffffffe400347947 */ /* 0x000fea000383ffff */
.L_x_26961:
        /* <DEDUP_REMOVED lines=16> */
.L_x_33566:


//--------------------- .text._ZN10layer_norm31ln_parallel_residual_fwd_kernelINS_13Kernel_traitsI6__halfffffjLj5120ELj1ELj1ELj4ELj16ENS_18Kernel_traits_baseILj5120ES2_ffffjLj128EEEEELb0ELb1ELb1EEEvNS_9FwdParamsE --------------------------
	.section	.text._ZN10layer_norm31ln_parallel_residual_fwd_kernelINS_13Kernel_traitsI6__halfffffjLj5120ELj1ELj1ELj4ELj16ENS_18Kernel_traits_baseILj5120ES2_ffffjLj128EEEEELb0ELb1ELb1EEEvNS_9FwdParamsE,"ax",@progbits
	.align	128
        .global         _ZN10layer_norm31ln_parallel_residual_fwd_kernelINS_13Kernel_traitsI6__halfffffjLj5120ELj1ELj1ELj4ELj16ENS_18Kernel_traits_baseILj5120ES2_ffffjLj128EEEEELb0ELb1ELb1EEEvNS_9FwdParamsE
        .type           _ZN10layer_norm31ln_parallel_residual_fwd_kernelINS_13Kernel_traitsI6__halfffffjLj5120ELj1ELj1ELj4ELj16ENS_18Kernel_traits_baseILj5120ES2_ffffjLj128EEEEELb0ELb1ELb1EEEvNS_9FwdParamsE,@function
        .size           _ZN10layer_norm31ln_parallel_residual_fwd_kernelINS_13Kernel_traitsI6__halfffffjLj5120ELj1ELj1ELj4ELj16ENS_18Kernel_traits_baseILj5120ES2_ffffjLj128EEEEELb0ELb1ELb1EEEvNS_9FwdParamsE,(.L_x_33567 - _ZN10layer_norm31ln_parallel_residual_fwd_kernelINS_13Kernel_traitsI6__halfffffjLj5120ELj1ELj1ELj4ELj16ENS_18Kernel_traits_baseILj5120ES2_ffffjLj128EEEEELb0ELb1ELb1EEEvNS_9FwdParamsE)
        .other          _ZN10layer_norm31ln_parallel_residual_fwd_kernelINS_13Kernel_traitsI6__halfffffjLj5120ELj1ELj1ELj4ELj16ENS_18Kernel_traits_baseILj5120ES2_ffffjLj128EEEEELb0ELb1ELb1EEEvNS_9FwdParamsE,@"STO_CUDA_ENTRY STV_DEFAULT"
_ZN10layer_norm31ln_parallel_residual_fwd_kernelINS_13Kernel_traitsI6__halfffffjLj5120ELj1ELj1ELj4ELj16ENS_18Kernel_traits_baseILj5120ES2_ffffjLj128EEEEELb0ELb1ELb1EEEvNS_9FwdParamsE:
.text._ZN10layer_norm31ln_parallel_residual_fwd_kernelINS_13Kernel_traitsI6__halfffffjLj5120ELj1ELj1ELj4ELj16ENS_18Kernel_traits_baseILj5120ES2_ffffjLj128EEEEELb0ELb1ELb1EEEvNS_9FwdParamsE:
        /* <DEDUP_REMOVED lines=13> */
[----:B------:R0:W5:Y:S04]  /*00d0*/  @P2 LDG.E.64 R18, desc[UR4][R4.64] ;  /* 0x0000000404122981 */ /* 0x000168000c1e1b00 */
[----:B------:R0:W5:Y:S04]  /*00e0*/  @P2 LDG.E.64 R16, desc[UR4][R4.64+0x400] ;  /* 0x0004000404102981 */ /* 0x000168000c1e1b00 */
[----:B------:R0:W5:Y:S04]  /*00f0*/  @P2 LDG.E.64 R14, desc[UR4][R4.64+0x800] ;  /* 0x00080004040e2981 */ /* 0x000168000c1e1b00 */
[----:B------:R0:W5:Y:S04]  /*0100*/  @P2 LDG.E.64 R12, desc[UR4][R4.64+0xc00] ;  /* 0x000c0004040c2981 */ /* 0x000168000c1e1b00 */
[----:B------:R0:W5:Y:S04]  /*0110*/  @P2 LDG.E.64 R10, desc[UR4][R4.64+0x1000] ;  /* 0x00100004040a2981 */ /* 0x000168000c1e1b00 */
[----:B------:R0:W5:Y:S04]  /*0120*/  @P2 LDG.E.64 R8, desc[UR4][R4.64+0x1400] ;  /* 0x0014000404082981 */ /* 0x000168000c1e1b00 */
[----:B------:R0:W5:Y:S04]  /*0130*/  @P2 LDG.E.64 R6, desc[UR4][R4.64+0x1800] ;  /* 0x0018000404062981 */ /* 0x000168000c1e1b00 */
[----:B------:R0:W5:Y:S01]  /*0140*/  @P2 LDG.E.64 R38, desc[UR4][R4.64+0x1c00] ;  /* 0x001c000404262981 */ /* 0x000162000c1e1b00 */
[----:B-1----:R-:W-:Y:S01]  /*0150*/  LEA.HI R137, R21, UR6, RZ, 0x19 ;  /* 0x0000000615897c11 */ /* 0x002fe2000f8fc8ff */
[----:B------:R-:W-:Y:S01]  /*0160*/  ULDC UR6, c[0x0][0x214] ;  /* 0x0000850000067ab9 */ /* 0x000fe20000000800 */
[----:B------:R-:W-:Y:S01]  /*0170*/  IADD3 R2, P0, R0, UR8, RZ ;  /* 0x0000000800027c10 */ /* 0x000fe2000ff1e0ff */
[----:B------:R0:W5:Y:S01]  /*0180*/  @P2 LDG.E.64 R36, desc[UR4][R4.64+0x2000] ;  /* 0x0020000404242981 */ /* 0x000162000c1e1b00 */
[----:B------:R-:W-:Y:S01]  /*0190*/  ISETP.GE.AND P1, PT, R137, UR6, PT ;  /* 0x0000000689007c0c */ /* 0x000fe2000bf26270 */
[----:B------:R-:W-:Y:S01]  /*01a0*/  ULDC.64 UR6, c[0x0][0x230] ;  /* 0x00008c0000067ab9 */ /* 0x000fe20000000a00 */
[----:B------:R-:W-:Y:S01]  /*01b0*/  IADD3.X R3, RZ, UR9, RZ, P0, !PT ;  /* 0x00000009ff037c10 */ /* 0x000fe200087fe4ff */
[----:B------:R0:W5:Y:S01]  /*01c0*/  @P2 LDG.E.64 R22, desc[UR4][R4.64+0x2400] ;  /* 0x0024000404162981 */ /* 0x000162000c1e1b00 */
[----:B--2---:R-:W-:-:S04]  /*01d0*/  LOP3.LUT P0, RZ, R40, UR6, RZ, 0xfc, !PT ;  /* 0x0000000628ff7c12 */ /* 0x004fc8000f80fcff */
[----:B------:R-:W-:-:S05]  /*01e0*/  LOP3.LUT P0, RZ, R41, UR7, RZ, 0xfc, P0 ;  /* 0x0000000729ff7c12 */ /* 0x000fca000800fcff */
[----:B0-----:R-:W-:Y:S08]  /*01f0*/  @P1 EXIT ;  /* 0x000000000000194d */ /* 0x001ff00003800000 */
[----:B------:R-:W2:Y:S04]  /*0200*/  LDG.E.64 R42, desc[UR4][R2.64] ;  /* 0x00000004022a7981 */ /* 0x000ea8000c1e1b00 */
[----:B------:R-:W3:Y:S04]  /*0210*/  LDG.E.64 R44, desc[UR4][R2.64+0x400] ;  /* 0x00040004022c7981 */ /* 0x000ee8000c1e1b00 */
[----:B------:R-:W4:Y:S04]  /*0220*/  LDG.E.64 R46, desc[UR4][R2.64+0x800] ;  /* 0x00080004022e7981 */ /* 0x000f28000c1e1b00 */
[----:B------:R-:W4:Y:S04]  /*0230*/  LDG.E.64 R48, desc[UR4][R2.64+0xc00] ;  /* 0x000c000402307981 */ /* 0x000f28000c1e1b00 */
[----:B------:R-:W4:Y:S04]  /*0240*/  LDG.E.64 R24, desc[UR4][R2.64+0x1000] ;  /* 0x0010000402187981 */ /* 0x000f28000c1e1b00 */
[----:B------:R-:W4:Y:S04]  /*0250*/  LDG.E.64 R26, desc[UR4][R2.64+0x1400] ;  /* 0x00140004021a7981 */ /* 0x000f28000c1e1b00 */
[----:B------:R-:W4:Y:S04]  /*0260*/  LDG.E.64 R34, desc[UR4][R2.64+0x1800] ;  /* 0x0018000402227981 */ /* 0x000f28000c1e1b00 */
[----:B------:R-:W4:Y:S04]  /*0270*/  LDG.E.64 R32, desc[UR4][R2.64+0x1c00] ;  /* 0x001c000402207981 */ /* 0x000f28000c1e1b00 */
[----:B------:R-:W4:Y:S04]  /*0280*/  LDG.E.64 R30, desc[UR4][R2.64+0x2000] ;  /* 0x00200004021e7981 */ /* 0x000f28000c1e1b00 */
[----:B------:R0:W4:Y:S01]  /*0290*/  LDG.E.64 R28, desc[UR4][R2.64+0x2400] ;  /* 0x00240004021c7981 */ /* 0x000122000c1e1b00 */
        /* <DEDUP_REMOVED lines=10> */
[----:B------:R-:W-:Y:S01]  /*0340*/  SHF.R.U64 R88, R18, 0x10, R19 ;  /* 0x0000001012587819 */ /* 0x000fe20000001213 */
[----:B------:R-:W-:Y:S01]  /*0350*/  HADD2.F32 R20, -RZ, R18.H0_H0 ;  /* 0x20000012ff147230 */ /* 0x000fe20000004100 */
[----:B------:R-:W-:Y:S01]  /*0360*/  SHF.R.U64 R90, R16, 0x10, R17 ;  /* 0x00000010105a7819 */ /* 0x000fe20000001211 */
        /* <DEDUP_REMOVED lines=8> */
[----:B------:R-:W-:Y:S01]  /*03f0*/  ULDC.U8 UR6, c[0x0][0x2a0] ;  /* 0x0000a80000067ab9 */ /* 0x000fe20000000000 */
[--C-:B------:R-:W-:Y:S01]  /*0400*/  SHF.R.U64 R94, R12, 0x10, R13.reuse ;  /* 0x000000100c5e7819 */ /* 0x100fe2000000120d */
[----:B------:R-:W-:Y:S01]  /*0410*/  HADD2.F32 R12, -RZ, R10.H0_H0 ;  /* 0x2000000aff0c7230 */ /* 0x000fe20000004100 */
[----:B------:R-:W-:Y:S01]  /*0420*/  SHF.R.U32.HI R95, RZ, 0x10, R13 ;  /* 0x00000010ff5f7819 */ /* 0x000fe2000001160d */
[----:B------:R-:W-:Y:S01]  /*0430*/  HFMA2.MMA R150, -RZ, RZ, 0, 5.9604644775390625e-08 ;  /* 0x00000001ff967435 */ /* 0x000fe200000001ff */
[--C-:B------:R-:W-:Y:S01]  /*0440*/  SHF.R.U64 R96, R10, 0x10, R11.reuse ;  /* 0x000000100a607819 */ /* 0x100fe2000000120b */
[----:B------:R-:W-:Y:S01]  /*0450*/  HADD2.F32 R10, -RZ, R8.H0_H0 ;  /* 0x20000008ff0a7230 */ /* 0x000fe20000004100 */
[----:B------:R-:W-:Y:S01]  /*0460*/  SHF.R.U32.HI R97, RZ, 0x10, R11 ;  /* 0x00000010ff617819 */ /* 0x000fe2000001160b */
[----:B0-----:R-:W-:Y:S01]  /*0470*/  HADD2.F32 R2, -RZ, R22.H0_H0 ;  /* 0x20000016ff027230 */ /* 0x001fe20000004100 */
        /* <DEDUP_REMOVED lines=20> */
[----:B------:R-:W-:Y:S01]  /*05c0*/  ISETP.NE.U32.AND P1, PT, R40, RZ, PT ;  /* 0x000000ff2800720c */ /* 0x000fe20003f25070 */
[----:B------:R-:W-:Y:S01]  /*05d0*/  HADD2.F32 R4, -RZ, R36.H0_H0 ;  /* 0x20000024ff047230 */ /* 0x000fe20000004100 */
[----:B------:R-:W-:Y:S01]  /*05e0*/  LOP3.LUT R87, R21, 0x7f, RZ, 0xc0, !PT ;  /* 0x0000007f15577812 */ /* 0x000fe200078ec0ff */
[----:B------:R-:W-:Y:S01]  /*05f0*/  HADD2.F32 R3, -RZ, R37.H0_H0 ;  /* 0x20000025ff037230 */ /* 0x000fe20000004100 */
[----:B------:R-:W-:Y:S01]  /*0600*/  ISETP.NE.AND.EX P1, PT, R41, RZ, PT, P1 ;  /* 0x000000ff2900720c */ /* 0x000fe20003f25310 */
[----:B------:R-:W-:Y:S01]  /*0610*/  HADD2.F32 R88, -RZ, R88.H0_H0 ;  /* 0x20000058ff587230 */ /* 0x000fe20000004100 */
[----:B------:R-:W-:Y:S01]  /*0620*/  ISETP.NE.AND P5, PT, RZ, UR6, PT ;  /* 0x00000006ff007c0c */ /* 0x000fe2000bfa5270 */
        /* <DEDUP_REMOVED lines=24> */
[----:B------:R-:W-:Y:S01]  /*07b0*/  HADD2.F32 R107, -RZ, R107.H0_H0 ;  /* 0x2000006bff6b7230 */ /* 0x000fe20000004100 */
[--C-:B--2---:R-:W-:Y:S01]  /*07c0*/  SHF.R.U64 R135, R42, 0x10, R43.reuse ;  /* 0x000000102a877819 */ /* 0x104fe2000000122b */
[----:B------:R-:W-:Y:S01]  /*07d0*/  HADD2.F32 R136, -RZ, R42.H0_H0 ;  /* 0x2000002aff887230 */ /* 0x000fe20000004100 */
[----:B------:R-:W-:Y:S01]  /*07e0*/  SHF.R.U32.HI R133, RZ, 0x10, R43 ;  /* 0x00000010ff857819 */ /* 0x000fe2000001162b */
[----:B------:R-:W-:Y:S01]  /*07f0*/  HADD2.F32 R134, -RZ, R43.H0_H0 ;  /* 0x2000002bff867230 */ /* 0x000fe20000004100 */
[--C-:B---3--:R-:W-:Y:S01]  /*0800*/  SHF.R.U64 R131, R44, 0x10, R45.reuse ;  /* 0x000000102c837819 */ /* 0x108fe2000000122d */
[----:B------:R-:W-:Y:S01]  /*0810*/  HADD2.F32 R132, -RZ, R44.H0_H0 ;  /* 0x2000002cff847230 */ /* 0x000fe20000004100 */
[----:B------:R-:W-:Y:S01]  /*0820*/  SHF.R.U32.HI R129, RZ, 0x10, R45 ;  /* 0x00000010ff817819 */ /* 0x000fe2000001162d */
[----:B------:R-:W-:Y:S01]  /*0830*/  HADD2.F32 R130, -RZ, R45.H0_H0 ;  /* 0x2000002dff827230 */ /* 0x000fe20000004100 */
        /* <DEDUP_REMOVED lines=51> */
[----:B------:R-:W-:-:S07]  /*0b70*/  HADD2.F32 R123, -RZ, R123.H0_H0 ;  /* 0x2000007bff7b7230 */ /* 0x000fce0000004100 */
.L_x_27123:
        /* <DEDUP_REMOVED lines=23> */
.L_x_26963:
[----:B-----5:R-:W-:Y:S01]  /*0cf0*/  FADD.FTZ R28, R36, R28 ;  /* 0x0000001c241c7221 */ /* 0x020fe20000010000 */
[----:B------:R-:W-:Y:S06]  /*0d00*/  BRA `(.L_x_26964) ;  /* 0x0000000000087947 */ /* 0x000fec0003800000 */
.L_x_26962:
[----:B-----5:R-:W-:-:S04]  /*0d10*/  FADD.FTZ R28, R32, R28 ;  /* 0x0000001c201c7221 */ /* 0x020fc80000010000 */
[----:B------:R-:W-:-:S07]  /*0d20*/  @P2 FADD.FTZ R28, R36, R28 ;  /* 0x0000001c241c2221 */ /* 0x000fce0000010000 */
.L_x_26964:
[----:B-----5:R-:W-:-:S07]  /*0d30*/  MOV R40, R28 ;  /* 0x0000001c00287202 */ /* 0x020fce0000000f00 */
.L_x_26965:
[----:B------:R-:W-:Y:S05]  /*0d40*/  @P3 BRA `(.L_x_26966) ;  /* 0x00000000001c3947 */ /* 0x000fea0003800000 */
[----:B------:R-:W-:-:S04]  /*0d50*/  ISETP.NE.U32.AND P4, PT, RZ, UR16, PT ;  /* 0x00000010ff007c0c */ /* 0x000fc8000bf85070 */
[----:B------:R-:W-:-:S13]  /*0d60*/  ISETP.NE.AND.EX P4, PT, RZ, UR17, PT, P4 ;  /* 0x00000011ff007c0c */ /* 0x000fda000bf85340 */
[----:B------:R-:W-:Y:S05]  /*0d70*/  @P4 BRA `(.L_x_26967) ;  /* 0x0000000000084947 */ /* 0x000fea0003800000 */
[----:B------:R-:W-:Y:S05]  /*0d80*/  @P0 BRA `(.L_x_26968) ;  /* 0x0000000000140947 */ /* 0x000fea0003800000 */
[----:B------:R-:W-:Y:S05]  /*0d90*/  BRA `(.L_x_26969) ;  /* 0x0000000000147947 */ /* 0x000fea0003800000 */
.L_x_26967:
[----:B-----5:R-:W-:Y:S01]  /*0da0*/  FADD.FTZ R29, R37, R29 ;  /* 0x0000001d251d7221 */ /* 0x020fe20000010000 */
[----:B------:R-:W-:Y:S06]  /*0db0*/  BRA `(.L_x_26968) ;  /* 0x0000000000087947 */ /* 0x000fec0003800000 */
.L_x_26966:
[----:B-----5:R-:W-:-:S04]  /*0dc0*/  FADD.FTZ R29, R33, R29 ;  /* 0x0000001d211d7221 */ /* 0x020fc80000010000 */
[----:B------:R-:W-:-:S07]  /*0dd0*/  @P2 FADD.FTZ R29, R37, R29 ;  /* 0x0000001d251d2221 */ /* 0x000fce0000010000 */
.L_x_26968:
[----:B-----5:R-:W-:-:S07]  /*0de0*/  MOV R41, R29 ;  /* 0x0000001d00297202 */ /* 0x020fce0000000f00 */
.L_x_26969:
[----:B------:R-:W-:Y:S05]  /*0df0*/  @P3 BRA `(.L_x_26970) ;  /* 0x00000000001c3947 */ /* 0x000fea0003800000 */
[----:B------:R-:W-:-:S04]  /*0e00*/  ISETP.NE.U32.AND P4, PT, RZ, UR16, PT ;  /* 0x00000010ff007c0c */ /* 0x000fc8000bf85070 */
[----:B------:R-:W-:-:S13]  /*0e10*/  ISETP.NE.AND.EX P4, PT, RZ, UR17, PT, P4 ;  /* 0x00000011ff007c0c */ /* 0x000fda000bf85340 */
[----:B------:R-:W-:Y:S05]  /*0e20*/  @P4 BRA `(.L_x_26971) ;  /* 0x0000000000084947 */ /* 0x000fea0003800000 */
[----:B------:R-:W-:Y:S05]  /*0e30*/  @P0 BRA `(.L_x_26972) ;  /* 0x0000000000140947 */ /* 0x000fea0003800000 */
[----:B------:R-:W-:Y:S05]  /*0e40*/  BRA `(.L_x_26973) ;  /* 0x0000000000147947 */ /* 0x000fea0003800000 */
.L_x_26971:
[----:B-----5:R-:W-:Y:S01]  /*0e50*/  FADD.FTZ R30, R38, R30 ;  /* 0x0000001e261e7221 */ /* 0x020fe20000010000 */
[----:B------:R-:W-:Y:S06]  /*0e60*/  BRA `(.L_x_26972) ;  /* 0x0000000000087947 */ /* 0x000fec0003800000 */
.L_x_26970:
[----:B-----5:R-:W-:-:S04]  /*0e70*/  FADD.FTZ R30, R34, R30 ;  /* 0x0000001e221e7221 */ /* 0x020fc80000010000 */
[----:B------:R-:W-:-:S07]  /*0e80*/  @P2 FADD.FTZ R30, R38, R30 ;  /* 0x0000001e261e2221 */ /* 0x000fce0000010000 */
.L_x_26972:
[----:B-----5:R-:W-:-:S07]  /*0e90*/  MOV R42, R30 ;  /* 0x0000001e002a7202 */ /* 0x020fce0000000f00 */
.L_x_26973:
[----:B------:R-:W-:Y:S05]  /*0ea0*/  @P3 BRA `(.L_x_26974) ;  /* 0x00000000001c3947 */ /* 0x000fea0003800000 */
[----:B------:R-:W-:-:S04]  /*0eb0*/  ISETP.NE.U32.AND P4, PT, RZ, UR16, PT ;  /* 0x00000010ff007c0c */ /* 0x000fc8000bf85070 */
[----:B------:R-:W-:-:S13]  /*0ec0*/  ISETP.NE.AND.EX P4, PT, RZ, UR17, PT, P4 ;  /* 0x00000011ff007c0c */ /* 0x000fda000bf85340 */
[----:B------:R-:W-:Y:S05]  /*0ed0*/  @P4 BRA `(.L_x_26975) ;  /* 0x0000000000084947 */ /* 0x000fea0003800000 */
[----:B------:R-:W-:Y:S05]  /*0ee0*/  @P0 BRA `(.L_x_26976) ;  /* 0x0000000000140947 */ /* 0x000fea0003800000 */
[----:B------:R-:W-:Y:S05]  /*0ef0*/  BRA `(.L_x_26977) ;  /* 0x0000000000147947 */ /* 0x000fea0003800000 */
.L_x_26975:
[----:B-----5:R-:W-:Y:S01]  /*0f00*/  FADD.FTZ R31, R39, R31 ;  /* 0x0000001f271f7221 */ /* 0x020fe20000010000 */
[----:B------:R-:W-:Y:S06]  /*0f10*/  BRA `(.L_x_26976) ;  /* 0x0000000000087947 */ /* 0x000fec0003800000 */
.L_x_26974:
[----:B-----5:R-:W-:-:S04]  /*0f20*/  FADD.FTZ R31, R35, R31 ;  /* 0x0000001f231f7221 */ /* 0x020fc80000010000 */
[----:B------:R-:W-:-:S07]  /*0f30*/  @P2 FADD.FTZ R31, R39, R31 ;  /* 0x0000001f271f2221 */ /* 0x000fce0000010000 */
.L_x_26976:
[----:B-----5:R-:W-:-:S07]  /*0f40*/  MOV R43, R31 ;  /* 0x0000001f002b7202 */ /* 0x020fce0000000f00 */
.L_x_26977:
        /* <DEDUP_REMOVED lines=19> */
.L_x_26979:
[----:B-----5:R-:W-:Y:S01]  /*1080*/  FADD.FTZ R44, R36, R44 ;  /* 0x0000002c242c7221 */ /* 0x020fe20000010000 */
[----:B------:R-:W-:Y:S06]  /*1090*/  BRA `(.L_x_26980) ;  /* 0x0000000000087947 */ /* 0x000fec0003800000 */
.L_x_26978:
[----:B-----5:R-:W-:-:S04]  /*10a0*/  FADD.FTZ R44, R32, R44 ;  /* 0x0000002c202c7221 */ /* 0x020fc80000010000 */
[----:B------:R-:W-:-:S07]  /*10b0*/  @P2 FADD.FTZ R44, R36, R44 ;  /* 0x0000002c242c2221 */ /* 0x000fce0000010000 */
.L_x_26980:
[----:B-----5:R-:W-:-:S07]  /*10c0*/  MOV R40, R44 ;  /* 0x0000002c00287202 */ /* 0x020fce0000000f00 */
.L_x_26981:
[----:B------:R-:W-:Y:S05]  /*10d0*/  @P3 BRA `(.L_x_26982) ;  /* 0x00000000001c3947 */ /* 0x000fea0003800000 */
[----:B------:R-:W-:-:S04]  /*10e0*/  ISETP.NE.U32.AND P4, PT, RZ, UR16, PT ;  /* 0x00000010ff007c0c */ /* 0x000fc8000bf85070 */
[----:B------:R-:W-:-:S13]  /*10f0*/  ISETP.NE.AND.EX P4, PT, RZ, UR17, PT, P4 ;  /* 0x00000011ff007c0c */ /* 0x000fda000bf85340 */
[----:B------:R-:W-:Y:S05]  /*1100*/  @P4 BRA `(.L_x_26983) ;  /* 0x0000000000084947 */ /* 0x000fea0003800000 */
[----:B------:R-:W-:Y:S05]  /*1110*/  @P0 BRA `(.L_x_26984) ;  /* 0x0000000000140947 */ /* 0x000fea0003800000 */
[----:B------:R-:W-:Y:S05]  /*1120*/  BRA `(.L_x_26985) ;  /* 0x0000000000147947 */ /* 0x000fea0003800000 */
.L_x_26983:
[----:B-----5:R-:W-:Y:S01]  /*1130*/  FADD.FTZ R45, R37, R45 ;  /* 0x0000002d252d7221 */ /* 0x020fe20000010000 */
[----:B------:R-:W-:Y:S06]  /*1140*/  BRA `(.L_x_26984) ;  /* 0x0000000000087947 */ /* 0x000fec0003800000 */
.L_x_26982:
[----:B-----5:R-:W-:-:S04]  /*1150*/  FADD.FTZ R45, R33, R45 ;  /* 0x0000002d212d7221 */ /* 0x020fc80000010000 */
[----:B------:R-:W-:-:S07]  /*1160*/  @P2 FADD.FTZ R45, R37, R45 ;  /* 0x0000002d252d2221 */ /* 0x000fce0000010000 */
.L_x_26984:
[----:B-----5:R-:W-:-:S07]  /*1170*/  MOV R41, R45 ;  /* 0x0000002d00297202 */ /* 0x020fce0000000f00 */
.L_x_26985:
[----:B------:R-:W-:Y:S05]  /*1180*/  @P3 BRA `(.L_x_26986) ;  /* 0x00000000001c3947 */ /* 0x000fea0003800000 */
[----:B------:R-:W-:-:S04]  /*1190*/  ISETP.NE.U32.AND P4, PT, RZ, UR16, PT ;  /* 0x00000010ff007c0c */ /* 0x000fc8000bf85070 */
[----:B------:R-:W-:-:S13]  /*11a0*/  ISETP.NE.AND.EX P4, PT, RZ, UR17, PT, P4 ;  /* 0x00000011ff007c0c */ /* 0x000fda000bf85340 */
[----:B------:R-:W-:Y:S05]  /*11b0*/  @P4 BRA `(.L_x_26987) ;  /* 0x0000000000084947 */ /* 0x000fea0003800000 */
[----:B------:R-:W-:Y:S05]  /*11c0*/  @P0 BRA `(.L_x_26988) ;  /* 0x0000000000140947 */ /* 0x000fea0003800000 */
[----:B------:R-:W-:Y:S05]  /*11d0*/  BRA `(.L_x_26989) ;  /* 0x0000000000147947 */ /* 0x000fea0003800000 */
.L_x_26987:
[----:B-1---5:R-:W-:Y:S01]  /*11e0*/  FADD.FTZ R46, R38, R46 ;  /* 0x0000002e262e7221 */ /* 0x022fe20000010000 */
[----:B------:R-:W-:Y:S06]  /*11f0*/  BRA `(.L_x_26988) ;  /* 0x0000000000087947 */ /* 0x000fec0003800000 */
.L_x_26986:
[----:B-1---5:R-:W-:-:S04]  /*1200*/  FADD.FTZ R46, R34, R46 ;  /* 0x0000002e222e7221 */ /* 0x022fc80000010000 */
[----:B------:R-:W-:-:S07]  /*1210*/  @P2 FADD.FTZ R46, R38, R46 ;  /* 0x0000002e262e2221 */ /* 0x000fce0000010000 */
.L_x_26988:
[----:B-----5:R-:W-:-:S07]  /*1220*/  MOV R42, R46 ;  /* 0x0000002e002a7202 */ /* 0x020fce0000000f00 */
.L_x_26989:
[----:B------:R-:W-:Y:S05]  /*1230*/  @P3 BRA `(.L_x_26990) ;  /* 0x00000000001c3947 */ /* 0x000fea0003800000 */
[----:B------:R-:W-:-:S04]  /*1240*/  ISETP.NE.U32.AND P4, PT, RZ, UR16, PT ;  /* 0x00000010ff007c0c */ /* 0x000fc8000bf85070 */
[----:B------:R-:W-:-:S13]  /*1250*/  ISETP.NE.AND.EX P4, PT, RZ, UR17, PT, P4 ;  /* 0x00000011ff007c0c */ /* 0x000fda000bf85340 */
[----:B------:R-:W-:Y:S05]  /*1260*/  @P4 BRA `(.L_x_26991) ;  /* 0x0000000000084947 */ /* 0x000fea0003800000 */
[----:B------:R-:W-:Y:S05]  /*1270*/  @P0 BRA `(.L_x_26992) ;  /* 0x0000000000140947 */ /* 0x000fea0003800000 */
[----:B------:R-:W-:Y:S05]  /*1280*/  BRA `(.L_x_26993) ;  /* 0x0000000000147947 */ /* 0x000fea0003800000 */
.L_x_26991:
[----:B-1---5:R-:W-:Y:S01]  /*1290*/  FADD.FTZ R47, R39, R47 ;  /* 0x0000002f272f7221 */ /* 0x022fe20000010000 */
[----:B------:R-:W-:Y:S06]  /*12a0*/  BRA `(.L_x_26992) ;  /* 0x0000000000087947 */ /* 0x000fec0003800000 */
.L_x_26990:
[----:B-1---5:R-:W-:-:S04]  /*12b0*/  FADD.FTZ R47, R35, R47 ;  /* 0x0000002f232f7221 */ /* 0x022fc80000010000 */
[----:B------:R-:W-:-:S07]  /*12c0*/  @P2 FADD.FTZ R47, R39, R47 ;  /* 0x0000002f272f2221 */ /* 0x000fce0000010000 */
.L_x_26992:
[----:B-----5:R-:W-:-:S07]  /*12d0*/  MOV R43, R47 ;  /* 0x0000002f002b7202 */ /* 0x020fce0000000f00 */
.L_x_26993:
        /* <DEDUP_REMOVED lines=18> */
.L_x_26995:
[----:B0----5:R-:W-:Y:S01]  /*1400*/  FADD.FTZ R48, R36, R48 ;  /* 0x0000003024307221 */ /* 0x021fe20000010000 */
[----:B------:R-:W-:Y:S06]  /*1410*/  BRA `(.L_x_26996) ;  /* 0x0000000000087947 */ /* 0x000fec0003800000 */
.L_x_26994:
[----:B0----5:R-:W-:-:S04]  /*1420*/  FADD.FTZ R48, R32, R48 ;  /* 0x0000003020307221 */ /* 0x021fc80000010000 */
[----:B------:R-:W-:-:S07]  /*1430*/  @P2 FADD.FTZ R48, R36, R48 ;  /* 0x0000003024302221 */ /* 0x000fce0000010000 */
.L_x_26996:
[----:B0----5:R-:W-:-:S07]  /*1440*/  MOV R40, R48 ;  /* 0x0000003000287202 */ /* 0x021fce0000000f00 */
.L_x_26997:
[----:B------:R-:W-:Y:S05]  /*1450*/  @P3 BRA `(.L_x_26998) ;  /* 0x00000000001c3947 */ /* 0x000fea0003800000 */
[----:B------:R-:W-:-:S04]  /*1460*/  ISETP.NE.U32.AND P4, PT, RZ, UR16, PT ;  /* 0x00000010ff007c0c */ /* 0x000fc8000bf85070 */
[----:B------:R-:W-:-:S13]  /*1470*/  ISETP.NE.AND.EX P4, PT, RZ, UR17, PT, P4 ;  /* 0x00000011ff007c0c */ /* 0x000fda000bf85340 */
[----:B------:R-:W-:Y:S05]  /*1480*/  @P4 BRA `(.L_x_26999) ;  /* 0x0000000000084947 */ /* 0x000fea0003800000 */
[----:B------:R-:W-:Y:S05]  /*1490*/  @P0 BRA `(.L_x_27000) ;  /* 0x0000000000140947 */ /* 0x000fea0003800000 */
[----:B------:R-:W-:Y:S05]  /*14a0*/  BRA `(.L_x_27001) ;  /* 0x0000000000147947 */ /* 0x000fea0003800000 */
.L_x_26999:
[----:B0----5:R-:W-:Y:S01]  /*14b0*/  FADD.FTZ R49, R37, R49 ;  /* 0x0000003125317221 */ /* 0x021fe20000010000 */
[----:B------:R-:W-:Y:S06]  /*14c0*/  BRA `(.L_x_27000) ;  /* 0x0000000000087947 */ /* 0x000fec0003800000 */
.L_x_26998:
[----:B0----5:R-:W-:-:S04]  /*14d0*/  FADD.FTZ R49, R33, R49 ;  /* 0x0000003121317221 */ /* 0x021fc80000010000 */
[----:B------:R-:W-:-:S07]  /*14e0*/  @P2 FADD.FTZ R49, R37, R49 ;  /* 0x0000003125312221 */ /* 0x000fce0000010000 */
.L_x_27000:
[----:B0----5:R-:W-:-:S07]  /*14f0*/  MOV R41, R49 ;  /* 0x0000003100297202 */ /* 0x021fce0000000f00 */
.L_x_27001:
[----:B------:R-:W-:Y:S05]  /*1500*/  @P3 BRA `(.L_x_27002) ;  /* 0x00000000001c3947 */ /* 0x000fea0003800000 */
[----:B------:R-:W-:-:S04]  /*1510*/  ISETP.NE.U32.AND P4, PT, RZ, UR16, PT ;  /* 0x00000010ff007c0c */ /* 0x000fc8000bf85070 */
[----:B------:R-:W-:-:S13]  /*1520*/  ISETP.NE.AND.EX P4, PT, RZ, UR17, PT, P4 ;  /* 0x00000011ff007c0c */ /* 0x000fda000bf85340 */
[----:B------:R-:W-:Y:S05]  /*1530*/  @P4 BRA `(.L_x_27003) ;  /* 0x0000000000084947 */ /* 0x000fea0003800000 */
[----:B------:R-:W-:Y:S05]  /*1540*/  @P0 BRA `(.L_x_27004) ;  /* 0x0000000000140947 */ /* 0x000fea0003800000 */
[----:B------:R-:W-:Y:S05]  /*1550*/  BRA `(.L_x_27005) ;  /* 0x0000000000147947 */ /* 0x000fea0003800000 */
.L_x_27003:
[----:B0----5:R-:W-:Y:S01]  /*1560*/  FADD.FTZ R50, R38, R50 ;  /* 0x0000003226327221 */ /* 0x021fe20000010000 */
[----:B------:R-:W-:Y:S06]  /*1570*/  BRA `(.L_x_27004) ;  /* 0x0000000000087947 */ /* 0x000fec0003800000 */
.L_x_27002:
[----:B0----5:R-:W-:-:S04]  /*1580*/  FADD.FTZ R50, R34, R50 ;  /* 0x0000003222327221 */ /* 0x021fc80000010000 */
[----:B------:R-:W-:-:S07]  /*1590*/  @P2 FADD.FTZ R50, R38, R50 ;  /* 0x0000003226322221 */ /* 0x000fce0000010000 */
.L_x_27004:
[----:B0----5:R-:W-:-:S07]  /*15a0*/  MOV R42, R50 ;  /* 0x00000032002a7202 */ /* 0x021fce0000000f00 */
.L_x_27005:
[----:B------:R-:W-:Y:S05]  /*15b0*/  @P3 BRA `(.L_x_27006) ;  /* 0x00000000001c3947 */ /* 0x000fea0003800000 */
[----:B------:R-:W-:-:S04]  /*15c0*/  ISETP.NE.U32.AND P4, PT, RZ, UR16, PT ;  /* 0x00000010ff007c0c */ /* 0x000fc8000bf85070 */
[----:B------:R-:W-:-:S13]  /*15d0*/  ISETP.NE.AND.EX P4, PT, RZ, UR17, PT, P4 ;  /* 0x00000011ff007c0c */ /* 0x000fda000bf85340 */
[----:B------:R-:W-:Y:S05]  /*15e0*/  @P4 BRA `(.L_x_27007) ;  /* 0x0000000000084947 */ /* 0x000fea0003800000 */
[----:B------:R-:W-:Y:S05]  /*15f0*/  @P0 BRA `(.L_x_27008) ;  /* 0x0000000000140947 */ /* 0x000fea0003800000 */
[----:B------:R-:W-:Y:S05]  /*1600*/  BRA `(.L_x_27009) ;  /* 0x0000000000147947 */ /* 0x000fea0003800000 */
.L_x_27007:
[----:B0----5:R-:W-:Y:S01]  /*1610*/  FADD.FTZ R51, R39, R51 ;  /* 0x0000003327337221 */ /* 0x021fe20000010000 */
[----:B------:R-:W-:Y:S06]  /*1620*/  BRA `(.L_x_27008) ;  /* 0x0000000000087947 */ /* 0x000fec0003800000 */
.L_x_27006:
[----:B0----5:R-:W-:-:S04]  /*1630*/  FADD.FTZ R51, R35, R51 ;  /* 0x0000003323337221 */ /* 0x021fc80000010000 */
[----:B------:R-:W-:-:S07]  /*1640*/  @P2 FADD.FTZ R51, R39, R51 ;  /* 0x0000003327332221 */ /* 0x000fce0000010000 */
.L_x_27008:
[----:B0----5:R-:W-:-:S07]  /*1650*/  MOV R43, R51 ;  /* 0x00000033002b7202 */ /* 0x021fce0000000f00 */
.L_x_27009:
        /* <DEDUP_REMOVED lines=18> */
.L_x_27011:
[----:B-1---5:R-:W-:Y:S01]  /*1780*/  FADD.FTZ R52, R36, R52 ;  /* 0x0000003424347221 */ /* 0x022fe20000010000 */
[----:B------:R-:W-:Y:S06]  /*1790*/  BRA `(.L_x_27012) ;  /* 0x0000000000087947 */ /* 0x000fec0003800000 */
.L_x_27010:
[----:B-1---5:R-:W-:-:S04]  /*17a0*/  FADD.FTZ R52, R32, R52 ;  /* 0x0000003420347221 */ /* 0x022fc80000010000 */
[----:B------:R-:W-:-:S07]  /*17b0*/  @P2 FADD.FTZ R52, R36, R52 ;  /* 0x0000003424342221 */ /* 0x000fce0000010000 */
.L_x_27012:
[----:B-1---5:R-:W-:-:S07]  /*17c0*/  MOV R40, R52 ;  /* 0x0000003400287202 */ /* 0x022fce0000000f00 */
.L_x_27013:
[----:B------:R-:W-:Y:S05]  /*17d0*/  @P3 BRA `(.L_x_27014) ;  /* 0x00000000001c3947 */ /* 0x000fea0003800000 */
[----:B------:R-:W-:-:S04]  /*17e0*/  ISETP.NE.U32.AND P4, PT, RZ, UR16, PT ;  /* 0x00000010ff007c0c */ /* 0x000fc8000bf85070 */
[----:B------:R-:W-:-:S13]  /*17f0*/  ISETP.NE.AND.EX P4, PT, RZ, UR17, PT, P4 ;  /* 0x00000011ff007c0c */ /* 0x000fda000bf85340 */
[----:B------:R-:W-:Y:S05]  /*1800*/  @P4 BRA `(.L_x_27015) ;  /* 0x0000000000084947 */ /* 0x000fea0003800000 */
[----:B------:R-:W-:Y:S05]  /*1810*/  @P0 BRA `(.L_x_27016) ;  /* 0x0000000000140947 */ /* 0x000fea0003800000 */
[----:B------:R-:W-:Y:S05]  /*1820*/  BRA `(.L_x_27017) ;  /* 0x0000000000147947 */ /* 0x000fea0003800000 */
.L_x_27015:
[----:B-1---5:R-:W-:Y:S01]  /*1830*/  FADD.FTZ R53, R37, R53 ;  /* 0x0000003525357221 */ /* 0x022fe20000010000 */
[----:B------:R-:W-:Y:S06]  /*1840*/  BRA `(.L_x_27016) ;  /* 0x0000000000087947 */ /* 0x000fec0003800000 */
.L_x_27014:
[----:B-1---5:R-:W-:-:S04]  /*1850*/  FADD.FTZ R53, R33, R53 ;  /* 0x0000003521357221 */ /* 0x022fc80000010000 */
[----:B------:R-:W-:-:S07]  /*1860*/  @P2 FADD.FTZ R53, R37, R53 ;  /* 0x0000003525352221 */ /* 0x000fce0000010000 */
.L_x_27016:
[----:B-1---5:R-:W-:-:S07]  /*1870*/  MOV R41, R53 ;  /* 0x0000003500297202 */ /* 0x022fce0000000f00 */
.L_x_27017:
[----:B------:R-:W-:Y:S05]  /*1880*/  @P3 BRA `(.L_x_27018) ;  /* 0x00000000001c3947 */ /* 0x000fea0003800000 */
[----:B------:R-:W-:-:S04]  /*1890*/  ISETP.NE.U32.AND P4, PT, RZ, UR16, PT ;  /* 0x00000010ff007c0c */ /* 0x000fc8000bf85070 */
[----:B------:R-:W-:-:S13]  /*18a0*/  ISETP.NE.AND.EX P4, PT, RZ, UR17, PT, P4 ;  /* 0x00000011ff007c0c */ /* 0x000fda000bf85340 */
[----:B------:R-:W-:Y:S05]  /*18b0*/  @P4 BRA `(.L_x_27019) ;  /* 0x0000000000084947 */ /* 0x000fea0003800000 */
[----:B------:R-:W-:Y:S05]  /*18c0*/  @P0 BRA `(.L_x_27020) ;  /* 0x0000000000140947 */ /* 0x000fea0003800000 */
[----:B------:R-:W-:Y:S05]  /*18d0*/  BRA `(.L_x_27021) ;  /* 0x0000000000147947 */ /* 0x000fea0003800000 */
.L_x_27019:
[----:B-1---5:R-:W-:Y:S01]  /*18e0*/  FADD.FTZ R54, R38, R54 ;  /* 0x0000003626367221 */ /* 0x022fe20000010000 */
[----:B------:R-:W-:Y:S06]  /*18f0*/  BRA `(.L_x_27020) ;  /* 0x0000000000087947 */ /* 0x000fec0003800000 */
.L_x_27018:
[----:B-1---5:R-:W-:-:S04]  /*1900*/  FADD.FTZ R54, R34, R54 ;  /* 0x0000003622367221 */ /* 0x022fc80000010000 */
[----:B------:R-:W-:-:S07]  /*1910*/  @P2 FADD.FTZ R54, R38, R54 ;  /* 0x0000003626362221 */ /* 0x000fce0000010000 */
.L_x_27020:
[----:B-1---5:R-:W-:-:S07]  /*1920*/  MOV R42, R54 ;  /* 0x00000036002a7202 */ /* 0x022fce0000000f00 */
.L_x_27021:
[----:B------:R-:W-:Y:S05]  /*1930*/  @P3 BRA `(.L_x_27022) ;  /* 0x00000000001c3947 */ /* 0x000fea0003800000 */
[----:B------:R-:W-:-:S04]  /*1940*/  ISETP.NE.U32.AND P4, PT, RZ, UR16, PT ;  /* 0x00000010ff007c0c */ /* 0x000fc8000bf85070 */
[----:B------:R-:W-:-:S13]  /*1950*/  ISETP.NE.AND.EX P4, PT, RZ, UR17, PT, P4 ;  /* 0x00000011ff007c0c */ /* 0x000fda000bf85340 */
[----:B------:R-:W-:Y:S05]  /*1960*/  @P4 BRA `(.L_x_27023) ;  /* 0x0000000000084947 */ /* 0x000fea0003800000 */
[----:B------:R-:W-:Y:S05]  /*1970*/  @P0 BRA `(.L_x_27024) ;  /* 0x0000000000140947 */ /* 0x000fea0003800000 */
[----:B------:R-:W-:Y:S05]  /*1980*/  BRA `(.L_x_27025) ;  /* 0x0000000000147947 */ /* 0x000fea0003800000 */
.L_x_27023:
[----:B-1---5:R-:W-:Y:S01]  /*1990*/  FADD.FTZ R55, R39, R55 ;  /* 0x0000003727377221 */ /* 0x022fe20000010000 */
[----:B------:R-:W-:Y:S06]  /*19a0*/  BRA `(.L_x_27024) ;  /* 0x0000000000087947 */ /* 0x000fec0003800000 */
.L_x_27022:
[----:B-1---5:R-:W-:-:S04]  /*19b0*/  FADD.FTZ R55, R35, R55 ;  /* 0x0000003723377221 */ /* 0x022fc80000010000 */
[----:B------:R-:W-:-:S07]  /*19c0*/  @P2 FADD.FTZ R55, R39, R55 ;  /* 0x0000003727372221 */ /* 0x000fce0000010000 */
.L_x_27024:
[----:B-1---5:R-:W-:-:S07]  /*19d0*/  MOV R43, R55 ;  /* 0x00000037002b7202 */ /* 0x022fce0000000f00 */
.L_x_27025:
        /* <DEDUP_REMOVED lines=18> */
.L_x_27027:
[----:B0----5:R-:W-:Y:S01]  /*1b00*/  FADD.FTZ R56, R36, R56 ;  /* 0x0000003824387221 */ /* 0x021fe20000010000 */
[----:B------:R-:W-:Y:S06]  /*1b10*/  BRA `(.L_x_27028) ;  /* 0x0000000000087947 */ /* 0x000fec0003800000 */
.L_x_27026:
[----:B0----5:R-:W-:-:S04]  /*1b20*/  FADD.FTZ R56, R32, R56 ;  /* 0x0000003820387221 */ /* 0x021fc80000010000 */
[----:B------:R-:W-:-:S07]  /*1b30*/  @P2 FADD.FTZ R56, R36, R56 ;  /* 0x0000003824382221 */ /* 0x000fce0000010000 */
.L_x_27028:
[----:B0----5:R-:W-:-:S07]  /*1b40*/  MOV R40, R56 ;  /* 0x0000003800287202 */ /* 0x021fce0000000f00 */
.L_x_27029:
[----:B------:R-:W-:Y:S05]  /*1b50*/  @P3 BRA `(.L_x_27030) ;  /* 0x00000000001c3947 */ /* 0x000fea0003800000 */
[----:B------:R-:W-:-:S04]  /*1b60*/  ISETP.NE.U32.AND P4, PT, RZ, UR16, PT ;  /* 0x00000010ff007c0c */ /* 0x000fc8000bf85070 */
[----:B------:R-:W-:-:S13]  /*1b70*/  ISETP.NE.AND.EX P4, PT, RZ, UR17, PT, P4 ;  /* 0x00000011ff007c0c */ /* 0x000fda000bf85340 */
[----:B------:R-:W-:Y:S05]  /*1b80*/  @P4 BRA `(.L_x_27031) ;  /* 0x0000000000084947 */ /* 0x000fea0003800000 */
[----:B------:R-:W-:Y:S05]  /*1b90*/  @P0 BRA `(.L_x_27032) ;  /* 0x0000000000140947 */ /* 0x000fea0003800000 */
[----:B------:R-:W-:Y:S05]  /*1ba0*/  BRA `(.L_x_27033) ;  /* 0x0000000000147947 */ /* 0x000fea0003800000 */
.L_x_27031:
[----:B0----5:R-:W-:Y:S01]  /*1bb0*/  FADD.FTZ R57, R37, R57 ;  /* 0x0000003925397221 */ /* 0x021fe20000010000 */
[----:B------:R-:W-:Y:S06]  /*1bc0*/  BRA `(.L_x_27032) ;  /* 0x0000000000087947 */ /* 0x000fec0003800000 */
.L_x_27030:
[----:B0----5:R-:W-:-:S04]  /*1bd0*/  FADD.FTZ R57, R33, R57 ;  /* 0x0000003921397221 */ /* 0x021fc80000010000 */
[----:B------:R-:W-:-:S07]  /*1be0*/  @P2 FADD.FTZ R57, R37, R57 ;  /* 0x0000003925392221 */ /* 0x000fce0000010000 */
.L_x_27032:
[----:B0----5:R-:W-:-:S07]  /*1bf0*/  MOV R41, R57 ;  /* 0x0000003900297202 */ /* 0x021fce0000000f00 */
.L_x_27033:
[----:B------:R-:W-:Y:S05]  /*1c00*/  @P3 BRA `(.L_x_27034) ;  /* 0x00000000001c3947 */ /* 0x000fea0003800000 */
[----:B------:R-:W-:-:S04]  /*1c10*/  ISETP.NE.U32.AND P4, PT, RZ, UR16, PT ;  /* 0x00000010ff007c0c */ /* 0x000fc8000bf85070 */
[----:B------:R-:W-:-:S13]  /*1c20*/  ISETP.NE.AND.EX P4, PT, RZ, UR17, PT, P4 ;  /* 0x00000011ff007c0c */ /* 0x000fda000bf85340 */
[----:B------:R-:W-:Y:S05]  /*1c30*/  @P4 BRA `(.L_x_27035) ;  /* 0x0000000000084947 */ /* 0x000fea0003800000 */
[----:B------:R-:W-:Y:S05]  /*1c40*/  @P0 BRA `(.L_x_27036) ;  /* 0x0000000000140947 */ /* 0x000fea0003800000 */
[----:B------:R-:W-:Y:S05]  /*1c50*/  BRA `(.L_x_27037) ;  /* 0x0000000000147947 */ /* 0x000fea0003800000 */
.L_x_27035:
[----:B0----5:R-:W-:Y:S01]  /*1c60*/  FADD.FTZ R58, R38, R58 ;  /* 0x0000003a263a7221 */ /* 0x021fe20000010000 */
[----:B------:R-:W-:Y:S06]  /*1c70*/  BRA `(.L_x_27036) ;  /* 0x0000000000087947 */ /* 0x000fec0003800000 */
.L_x_27034:
[----:B0----5:R-:W-:-:S04]  /*1c80*/  FADD.FTZ R58, R34, R58 ;  /* 0x0000003a223a7221 */ /* 0x021fc80000010000 */
[----:B------:R-:W-:-:S07]  /*1c90*/  @P2 FADD.FTZ R58, R38, R58 ;  /* 0x0000003a263a2221 */ /* 0x000fce0000010000 */
.L_x_27036:
[----:B0----5:R-:W-:-:S07]  /*1ca0*/  MOV R42, R58 ;  /* 0x0000003a002a7202 */ /* 0x021fce0000000f00 */
.L_x_27037:
[----:B------:R-:W-:Y:S05]  /*1cb0*/  @P3 BRA `(.L_x_27038) ;  /* 0x00000000001c3947 */ /* 0x000fea0003800000 */
[----:B------:R-:W-:-:S04]  /*1cc0*/  ISETP.NE.U32.AND P4, PT, RZ, UR16, PT ;  /* 0x00000010ff007c0c */ /* 0x000fc8000bf85070 */
[----:B------:R-:W-:-:S13]  /*1cd0*/  ISETP.NE.AND.EX P4, PT, RZ, UR17, PT, P4 ;  /* 0x00000011ff007c0c */ /* 0x000fda000bf85340 */
[----:B------:R-:W-:Y:S05]  /*1ce0*/  @P4 BRA `(.L_x_27039) ;  /* 0x0000000000084947 */ /* 0x000fea0003800000 */
[----:B------:R-:W-:Y:S05]  /*1cf0*/  @P0 BRA `(.L_x_27040) ;  /* 0x0000000000140947 */ /* 0x000fea0003800000 */
[----:B------:R-:W-:Y:S05]  /*1d00*/  BRA `(.L_x_27041) ;  /* 0x0000000000147947 */ /* 0x000fea0003800000 */
.L_x_27039:
[----:B0----5:R-:W-:Y:S01]  /*1d10*/  FADD.FTZ R59, R39, R59 ;  /* 0x0000003b273b7221 */ /* 0x021fe20000010000 */
[----:B------:R-:W-:Y:S06]  /*1d20*/  BRA `(.L_x_27040) ;  /* 0x0000000000087947 */ /* 0x000fec0003800000 */
.L_x_27038:
[----:B0----5:R-:W-:-:S04]  /*1d30*/  FADD.FTZ R59, R35, R59 ;  /* 0x0000003b233b7221 */ /* 0x021fc80000010000 */
[----:B------:R-:W-:-:S07]  /*1d40*/  @P2 FADD.FTZ R59, R39, R59 ;  /* 0x0000003b273b2221 */ /* 0x000fce0000010000 */
.L_x_27040:
[----:B0----5:R-:W-:-:S07]  /*1d50*/  MOV R43, R59 ;  /* 0x0000003b002b7202 */ /* 0x021fce0000000f00 */
.L_x_27041:
        /* <DEDUP_REMOVED lines=18> */
.L_x_27043:
[----:B-1---5:R-:W-:Y:S01]  /*1e80*/  FADD.FTZ R60, R36, R60 ;  /* 0x0000003c243c7221 */ /* 0x022fe20000010000 */
[----:B------:R-:W-:Y:S06]  /*1e90*/  BRA `(.L_x_27044) ;  /* 0x0000000000087947 */ /* 0x000fec0003800000 */
.L_x_27042:
[----:B-1---5:R-:W-:-:S04]  /*1ea0*/  FADD.FTZ R60, R32, R60 ;  /* 0x0000003c203c7221 */ /* 0x022fc80000010000 */
[----:B------:R-:W-:-:S07]  /*1eb0*/  @P2 FADD.FTZ R60, R36, R60 ;  /* 0x0000003c243c2221 */ /* 0x000fce0000010000 */
.L_x_27044:
[----:B-1---5:R-:W-:-:S07]  /*1ec0*/  MOV R40, R60 ;  /* 0x0000003c00287202 */ /* 0x022fce0000000f00 */
.L_x_27045:
[----:B------:R-:W-:Y:S05]  /*1ed0*/  @P3 BRA `(.L_x_27046) ;  /* 0x00000000001c3947 */ /* 0x000fea0003800000 */
[----:B------:R-:W-:-:S04]  /*1ee0*/  ISETP.NE.U32.AND P4, PT, RZ, UR16, PT ;  /* 0x00000010ff007c0c */ /* 0x000fc8000bf85070 */
[----:B------:R-:W-:-:S13]  /*1ef0*/  ISETP.NE.AND.EX P4, PT, RZ, UR17, PT, P4 ;  /* 0x00000011ff007c0c */ /* 0x000fda000bf85340 */
[----:B------:R-:W-:Y:S05]  /*1f00*/  @P4 BRA `(.L_x_27047) ;  /* 0x0000000000084947 */ /* 0x000fea0003800000 */
[----:B------:R-:W-:Y:S05]  /*1f10*/  @P0 BRA `(.L_x_27048) ;  /* 0x0000000000140947 */ /* 0x000fea0003800000 */
[----:B------:R-:W-:Y:S05]  /*1f20*/  BRA `(.L_x_27049) ;  /* 0x0000000000147947 */ /* 0x000fea0003800000 */
.L_x_27047:
[----:B-1---5:R-:W-:Y:S01]  /*1f30*/  FADD.FTZ R61, R37, R61 ;  /* 0x0000003d253d7221 */ /* 0x022fe20000010000 */
[----:B------:R-:W-:Y:S06]  /*1f40*/  BRA `(.L_x_27048) ;  /* 0x0000000000087947 */ /* 0x000fec0003800000 */
.L_x_27046:
[----:B-1---5:R-:W-:-:S04]  /*1f50*/  FADD.FTZ R61, R33, R61 ;  /* 0x0000003d213d7221 */ /* 0x022fc80000010000 */
[----:B------:R-:W-:-:S07]  /*1f60*/  @P2 FADD.FTZ R61, R37, R61 ;  /* 0x0000003d253d2221 */ /* 0x000fce0000010000 */
.L_x_27048:
[----:B-1---5:R-:W-:-:S07]  /*1f70*/  MOV R41, R61 ;  /* 0x0000003d00297202 */ /* 0x022fce0000000f00 */
.L_x_27049:
[----:B------:R-:W-:Y:S05]  /*1f80*/  @P3 BRA `(.L_x_27050) ;  /* 0x00000000001c3947 */ /* 0x000fea0003800000 */
[----:B------:R-:W-:-:S04]  /*1f90*/  ISETP.NE.U32.AND P4, PT, RZ, UR16, PT ;  /* 0x00000010ff007c0c */ /* 0x000fc8000bf85070 */
[----:B------:R-:W-:-:S13]  /*1fa0*/  ISETP.NE.AND.EX P4, PT, RZ, UR17, PT, P4 ;  /* 0x00000011ff007c0c */ /* 0x000fda000bf85340 */
[----:B------:R-:W-:Y:S05]  /*1fb0*/  @P4 BRA `(.L_x_27051) ;  /* 0x0000000000084947 */ /* 0x000fea0003800000 */
[----:B------:R-:W-:Y:S05]  /*1fc0*/  @P0 BRA `(.L_x_27052) ;  /* 0x0000000000140947 */ /* 0x000fea0003800000 */
[----:B------:R-:W-:Y:S05]  /*1fd0*/  BRA `(.L_x_27053) ;  /* 0x0000000000147947 */ /* 0x000fea0003800000 */
.L_x_27051:
[----:B-1---5:R-:W-:Y:S01]  /*1fe0*/  FADD.FTZ R62, R38, R62 ;  /* 0x0000003e263e7221 */ /* 0x022fe20000010000 */
[----:B------:R-:W-:Y:S06]  /*1ff0*/  BRA `(.L_x_27052) ;  /* 0x0000000000087947 */ /* 0x000fec0003800000 */
.L_x_27050:
[----:B-1---5:R-:W-:-:S04]  /*2000*/  FADD.FTZ R62, R34, R62 ;  /* 0x0000003e223e7221 */ /* 0x022fc80000010000 */
[----:B------:R-:W-:-:S07]  /*2010*/  @P2 FADD.FTZ R62, R38, R62 ;  /* 0x0000003e263e2221 */ /* 0x000fce0000010000 */
.L_x_27052:
[----:B-1---5:R-:W-:-:S07]  /*2020*/  MOV R42, R62 ;  /* 0x0000003e002a7202 */ /* 0x022fce0000000f00 */
.L_x_27053:
[----:B------:R-:W-:Y:S05]  /*2030*/  @P3 BRA `(.L_x_27054) ;  /* 0x00000000001c3947 */ /* 0x000fea0003800000 */
[----:B------:R-:W-:-:S04]  /*2040*/  ISETP.NE.U32.AND P4, PT, RZ, UR16, PT ;  /* 0x00000010ff007c0c */ /* 0x000fc8000bf85070 */
[----:B------:R-:W-:-:S13]  /*2050*/  ISETP.NE.AND.EX P4, PT, RZ, UR17, PT, P4 ;  /* 0x00000011ff007c0c */ /* 0x000fda000bf85340 */
[----:B------:R-:W-:Y:S05]  /*2060*/  @P4 BRA `(.L_x_27055) ;  /* 0x0000000000084947 */ /* 0x000fea0003800000 */
[----:B------:R-:W-:Y:S05]  /*2070*/  @P0 BRA `(.L_x_27056) ;  /* 0x0000000000140947 */ /* 0x000fea0003800000 */
[----:B------:R-:W-:Y:S05]  /*2080*/  BRA `(.L_x_27057) ;  /* 0x0000000000147947 */ /* 0x000fea0003800000 */
.L_x_27055:
[----:B-1---5:R-:W-:Y:S01]  /*2090*/  FADD.FTZ R63, R39, R63 ;  /* 0x0000003f273f7221 */ /* 0x022fe20000010000 */
[----:B------:R-:W-:Y:S06]  /*20a0*/  BRA `(.L_x_27056) ;  /* 0x0000000000087947 */ /* 0x000fec0003800000 */
.L_x_27054:
[----:B-1---5:R-:W-:-:S04]  /*20b0*/  FADD.FTZ R63, R35, R63 ;  /* 0x0000003f233f7221 */ /* 0x022fc80000010000 */
[----:B------:R-:W-:-:S07]  /*20c0*/  @P2 FADD.FTZ R63, R39, R63 ;  /* 0x0000003f273f2221 */ /* 0x000fce0000010000 */
.L_x_27056:
[----:B-1---5:R-:W-:-:S07]  /*20d0*/  MOV R43, R63 ;  /* 0x0000003f002b7202 */ /* 0x022fce0000000f00 */
.L_x_27057:
        /* <DEDUP_REMOVED lines=18> */
.L_x_27059:
[----:B0----5:R-:W-:Y:S01]  /*2200*/  FADD.FTZ R64, R36, R64 ;  /* 0x0000004024407221 */ /* 0x021fe20000010000 */
[----:B------:R-:W-:Y:S06]  /*2210*/  BRA `(.L_x_27060) ;  /* 0x0000000000087947 */ /* 0x000fec0003800000 */
.L_x_27058:
[----:B0----5:R-:W-:-:S04]  /*2220*/  FADD.FTZ R64, R32, R64 ;  /* 0x0000004020407221 */ /* 0x021fc80000010000 */
[----:B------:R-:W-:-:S07]  /*2230*/  @P2 FADD.FTZ R64, R36, R64 ;  /* 0x0000004024402221 */ /* 0x000fce0000010000 */
.L_x_27060:
[----:B0----5:R-:W-:-:S07]  /*2240*/  MOV R40, R64 ;  /* 0x0000004000287202 */ /* 0x021fce0000000f00 */
.L_x_27061:
[----:B------:R-:W-:Y:S05]  /*2250*/  @P3 BRA `(.L_x_27062) ;  /* 0x00000000001c3947 */ /* 0x000fea0003800000 */
[----:B------:R-:W-:-:S04]  /*2260*/  ISETP.NE.U32.AND P4, PT, RZ, UR16, PT ;  /* 0x00000010ff007c0c */ /* 0x000fc8000bf85070 */
[----:B------:R-:W-:-:S13]  /*2270*/  ISETP.NE.AND.EX P4, PT, RZ, UR17, PT, P4 ;  /* 0x00000011ff007c0c */ /* 0x000fda000bf85340 */
[----:B------:R-:W-:Y:S05]  /*2280*/  @P4 BRA `(.L_x_27063) ;  /* 0x0000000000084947 */ /* 0x000fea0003800000 */
[----:B------:R-:W-:Y:S05]  /*2290*/  @P0 BRA `(.L_x_27064) ;  /* 0x0000000000140947 */ /* 0x000fea0003800000 */
[----:B------:R-:W-:Y:S05]  /*22a0*/  BRA `(.L_x_27065) ;  /* 0x0000000000147947 */ /* 0x000fea0003800000 */
.L_x_27063:
[----:B0----5:R-:W-:Y:S01]  /*22b0*/  FADD.FTZ R65, R37, R65 ;  /* 0x0000004125417221 */ /* 0x021fe20000010000 */
[----:B------:R-:W-:Y:S06]  /*22c0*/  BRA `(.L_x_27064) ;  /* 0x0000000000087947 */ /* 0x000fec0003800000 */
.L_x_27062:
[----:B0----5:R-:W-:-:S04]  /*22d0*/  FADD.FTZ R65, R33, R65 ;  /* 0x0000004121417221 */ /* 0x021fc80000010000 */
[----:B------:R-:W-:-:S07]  /*22e0*/  @P2 FADD.FTZ R65, R37, R65 ;  /* 0x0000004125412221 */ /* 0x000fce0000010000 */
.L_x_27064:
[----:B0----5:R-:W-:-:S07]  /*22f0*/  MOV R41, R65 ;  /* 0x0000004100297202 */ /* 0x021fce0000000f00 */
.L_x_27065:
[----:B------:R-:W-:Y:S05]  /*2300*/  @P3 BRA `(.L_x_27066) ;  /* 0x00000000001c3947 */ /* 0x000fea0003800000 */
[----:B------:R-:W-:-:S04]  /*2310*/  ISETP.NE.U32.AND P4, PT, RZ, UR16, PT ;  /* 0x00000010ff007c0c */ /* 0x000fc8000bf85070 */
[----:B------:R-:W-:-:S13]  /*2320*/  ISETP.NE.AND.EX P4, PT, RZ, UR17, PT, P4 ;  /* 0x00000011ff007c0c */ /* 0x000fda000bf85340 */
[----:B------:R-:W-:Y:S05]  /*2330*/  @P4 BRA `(.L_x_27067) ;  /* 0x0000000000084947 */ /* 0x000fea0003800000 */
[----:B------:R-:W-:Y:S05]  /*2340*/  @P0 BRA `(.L_x_27068) ;  /* 0x0000000000140947 */ /* 0x000fea0003800000 */
[----:B------:R-:W-:Y:S05]  /*2350*/  BRA `(.L_x_27069) ;  /* 0x0000000000147947 */ /* 0x000fea0003800000 */
.L_x_27067:
[----:B0----5:R-:W-:Y:S01]  /*2360*/  FADD.FTZ R66, R38, R66 ;  /* 0x0000004226427221 */ /* 0x021fe20000010000 */
[----:B------:R-:W-:Y:S06]  /*2370*/  BRA `(.L_x_27068) ;  /* 0x0000000000087947 */ /* 0x000fec0003800000 */
.L_x_27066:
[----:B0----5:R-:W-:-:S04]  /*2380*/  FADD.FTZ R66, R34, R66 ;  /* 0x0000004222427221 */ /* 0x021fc80000010000 */
[----:B------:R-:W-:-:S07]  /*2390*/  @P2 FADD.FTZ R66, R38, R66 ;  /* 0x0000004226422221 */ /* 0x000fce0000010000 */
.L_x_27068:
[----:B0----5:R-:W-:-:S07]  /*23a0*/  MOV R42, R66 ;  /* 0x00000042002a7202 */ /* 0x021fce0000000f00 */
.L_x_27069:
[----:B------:R-:W-:Y:S05]  /*23b0*/  @P3 BRA `(.L_x_27070) ;  /* 0x00000000001c3947 */ /* 0x000fea0003800000 */
[----:B------:R-:W-:-:S04]  /*23c0*/  ISETP.NE.U32.AND P4, PT, RZ, UR16, PT ;  /* 0x00000010ff007c0c */ /* 0x000fc8000bf85070 */
[----:B------:R-:W-:-:S13]  /*23d0*/  ISETP.NE.AND.EX P4, PT, RZ, UR17, PT, P4 ;  /* 0x00000011ff007c0c */ /* 0x000fda000bf85340 */
[----:B------:R-:W-:Y:S05]  /*23e0*/  @P4 BRA `(.L_x_27071) ;  /* 0x0000000000084947 */ /* 0x000fea0003800000 */
[----:B------:R-:W-:Y:S05]  /*23f0*/  @P0 BRA `(.L_x_27072) ;  /* 0x0000000000140947 */ /* 0x000fea0003800000 */
[----:B------:R-:W-:Y:S05]  /*2400*/  BRA `(.L_x_27073) ;  /* 0x0000000000147947 */ /* 0x000fea0003800000 */
.L_x_27071:
[----:B0----5:R-:W-:Y:S01]  /*2410*/  FADD.FTZ R67, R39, R67 ;  /* 0x0000004327437221 */ /* 0x021fe20000010000 */
[----:B------:R-:W-:Y:S06]  /*2420*/  BRA `(.L_x_27072) ;  /* 0x0000000000087947 */ /* 0x000fec0003800000 */
.L_x_27070:
[----:B0----5:R-:W-:-:S04]  /*2430*/  FADD.FTZ R67, R35, R67 ;  /* 0x0000004323437221 */ /* 0x021fc80000010000 */
[----:B------:R-:W-:-:S07]  /*2440*/  @P2 FADD.FTZ R67, R39, R67 ;  /* 0x0000004327432221 */ /* 0x000fce0000010000 */
.L_x_27072:
[----:B0----5:R-:W-:-:S07]  /*2450*/  MOV R43, R67 ;  /* 0x00000043002b7202 */ /* 0x021fce0000000f00 */
.L_x_27073:
        /* <DEDUP_REMOVED lines=18> */
.L_x_27075:
[----:B-1---5:R-:W-:Y:S01]  /*2580*/  FADD.FTZ R68, R36, R68 ;  /* 0x0000004424447221 */ /* 0x022fe20000010000 */
[----:B------:R-:W-:Y:S06]  /*2590*/  BRA `(.L_x_27076) ;  /* 0x0000000000087947 */ /* 0x000fec0003800000 */
.L_x_27074:
[----:B-1---5:R-:W-:-:S04]  /*25a0*/  FADD.FTZ R68, R32, R68 ;  /* 0x0000004420447221 */ /* 0x022fc80000010000 */
[----:B------:R-:W-:-:S07]  /*25b0*/  @P2 FADD.FTZ R68, R36, R68 ;  /* 0x0000004424442221 */ /* 0x000fce0000010000 */
.L_x_27076:
[----:B-1---5:R-:W-:-:S07]  /*25c0*/  MOV R40, R68 ;  /* 0x0000004400287202 */ /* 0x022fce0000000f00 */
.L_x_27077:
[----:B------:R-:W-:Y:S05]  /*25d0*/  @P3 BRA `(.L_x_27078) ;  /* 0x00000000001c3947 */ /* 0x000fea0003800000 */
[----:B------:R-:W-:-:S04]  /*25e0*/  ISETP.NE.U32.AND P4, PT, RZ, UR16, PT ;  /* 0x00000010ff007c0c */ /* 0x000fc8000bf85070 */
[----:B------:R-:W-:-:S13]  /*25f0*/  ISETP.NE.AND.EX P4, PT, RZ, UR17, PT, P4 ;  /* 0x00000011ff007c0c */ /* 0x000fda000bf85340 */
[----:B------:R-:W-:Y:S05]  /*2600*/  @P4 BRA `(.L_x_27079) ;  /* 0x0000000000084947 */ /* 0x000fea0003800000 */
[----:B------:R-:W-:Y:S05]  /*2610*/  @P0 BRA `(.L_x_27080) ;  /* 0x0000000000140947 */ /* 0x000fea0003800000 */
[----:B------:R-:W-:Y:S05]  /*2620*/  BRA `(.L_x_27081) ;  /* 0x0000000000147947 */ /* 0x000fea0003800000 */
.L_x_27079:
[----:B-1---5:R-:W-:Y:S01]  /*2630*/  FADD.FTZ R69, R37, R69 ;  /* 0x0000004525457221 */ /* 0x022fe20000010000 */
[----:B------:R-:W-:Y:S06]  /*2640*/  BRA `(.L_x_27080) ;  /* 0x0000000000087947 */ /* 0x000fec0003800000 */
.L_x_27078:
[----:B-1---5:R-:W-:-:S04]  /*2650*/  FADD.FTZ R69, R33, R69 ;  /* 0x0000004521457221 */ /* 0x022fc80000010000 */
[----:B------:R-:W-:-:S07]  /*2660*/  @P2 FADD.FTZ R69, R37, R69 ;  /* 0x0000004525452221 */ /* 0x000fce0000010000 */
.L_x_27080:
[----:B-1---5:R-:W-:-:S07]  /*2670*/  MOV R41, R69 ;  /* 0x0000004500297202 */ /* 0x022fce0000000f00 */
.L_x_27081:
[----:B------:R-:W-:Y:S05]  /*2680*/  @P3 BRA `(.L_x_27082) ;  /* 0x00000000001c3947 */ /* 0x000fea0003800000 */
[----:B------:R-:W-:-:S04]  /*2690*/  ISETP.NE.U32.AND P4, PT, RZ, UR16, PT ;  /* 0x00000010ff007c0c */ /* 0x000fc8000bf85070 */
[----:B------:R-:W-:-:S13]  /*26a0*/  ISETP.NE.AND.EX P4, PT, RZ, UR17, PT, P4 ;  /* 0x00000011ff007c0c */ /* 0x000fda000bf85340 */
[----:B------:R-:W-:Y:S05]  /*26b0*/  @P4 BRA `(.L_x_27083) ;  /* 0x0000000000084947 */ /* 0x000fea0003800000 */
[----:B------:R-:W-:Y:S05]  /*26c0*/  @P0 BRA `(.L_x_27084) ;  /* 0x0000000000140947 */ /* 0x000fea0003800000 */
[----:B------:R-:W-:Y:S05]  /*26d0*/  BRA `(.L_x_27085) ;  /* 0x0000000000147947 */ /* 0x000fea0003800000 */
.L_x_27083:
[----:B-1---5:R-:W-:Y:S01]  /*26e0*/  FADD.FTZ R70, R38, R70 ;  /* 0x0000004626467221 */ /* 0x022fe20000010000 */
[----:B------:R-:W-:Y:S06]  /*26f0*/  BRA `(.L_x_27084) ;  /* 0x0000000000087947 */ /* 0x000fec0003800000 */
.L_x_27082:
[----:B-1---5:R-:W-:-:S04]  /*2700*/  FADD.FTZ R70, R34, R70 ;  /* 0x0000004622467221 */ /* 0x022fc80000010000 */
[----:B------:R-:W-:-:S07]  /*2710*/  @P2 FADD.FTZ R70, R38, R70 ;  /* 0x0000004626462221 */ /* 0x000fce0000010000 */
.L_x_27084:
[----:B-1---5:R-:W-:-:S07]  /*2720*/  MOV R42, R70 ;  /* 0x00000046002a7202 */ /* 0x022fce0000000f00 */
.L_x_27085:
[----:B------:R-:W-:Y:S05]  /*2730*/  @P3 BRA `(.L_x_27086) ;  /* 0x00000000001c3947 */ /* 0x000fea0003800000 */
[----:B------:R-:W-:-:S04]  /*2740*/  ISETP.NE.U32.AND P4, PT, RZ, UR16, PT ;  /* 0x00000010ff007c0c */ /* 0x000fc8000bf85070 */
[----:B------:R-:W-:-:S13]  /*2750*/  ISETP.NE.AND.EX P4, PT, RZ, UR17, PT, P4 ;  /* 0x00000011ff007c0c */ /* 0x000fda000bf85340 */
[----:B------:R-:W-:Y:S05]  /*2760*/  @P4 BRA `(.L_x_27087) ;  /* 0x0000000000084947 */ /* 0x000fea0003800000 */
[----:B------:R-:W-:Y:S05]  /*2770*/  @P0 BRA `(.L_x_27088) ;  /* 0x0000000000140947 */ /* 0x000fea0003800000 */
[----:B------:R-:W-:Y:S05]  /*2780*/  BRA `(.L_x_27089) ;  /* 0x0000000000147947 */ /* 0x000fea0003800000 */
.L_x_27087:
[----:B-1---5:R-:W-:Y:S01]  /*2790*/  FADD.FTZ R71, R39, R71 ;  /* 0x0000004727477221 */ /* 0x022fe20000010000 */
[----:B------:R-:W-:Y:S06]  /*27a0*/  BRA `(.L_x_27088) ;  /* 0x0000000000087947 */ /* 0x000fec0003800000 */
.L_x_27086:
[----:B-1---5:R-:W-:-:S04]  /*27b0*/  FADD.FTZ R71, R35, R71 ;  /* 0x0000004723477221 */ /* 0x022fc80000010000 */
[----:B------:R-:W-:-:S07]  /*27c0*/  @P2 FADD.FTZ R71, R39, R71 ;  /* 0x0000004727472221 */ /* 0x000fce0000010000 */
.L_x_27088:
[----:B-1---5:R-:W-:-:S07]  /*27d0*/  MOV R43, R71 ;  /* 0x00000047002b7202 */ /* 0x022fce0000000f00 */
.L_x_27089:
        /* <DEDUP_REMOVED lines=18> */
.L_x_27091:
[----:B0----5:R-:W-:Y:S01]  /*2900*/  FADD.FTZ R72, R36, R72 ;  /* 0x0000004824487221 */ /* 0x021fe20000010000 */
[----:B------:R-:W-:Y:S06]  /*2910*/  BRA `(.L_x_27092) ;  /* 0x0000000000087947 */ /* 0x000fec0003800000 */
.L_x_27090:
[----:B0----5:R-:W-:-:S04]  /*2920*/  FADD.FTZ R72, R32, R72 ;  /* 0x0000004820487221 */ /* 0x021fc80000010000 */
[----:B------:R-:W-:-:S07]  /*2930*/  @P2 FADD.FTZ R72, R36, R72 ;  /* 0x0000004824482221 */ /* 0x000fce0000010000 */
.L_x_27092:
[----:B0----5:R-:W-:-:S07]  /*2940*/  MOV R40, R72 ;  /* 0x0000004800287202 */ /* 0x021fce0000000f00 */
.L_x_27093:
[----:B------:R-:W-:Y:S05]  /*2950*/  @P3 BRA `(.L_x_27094) ;  /* 0x00000000001c3947 */ /* 0x000fea0003800000 */
[----:B------:R-:W-:-:S04]  /*2960*/  ISETP.NE.U32.AND P4, PT, RZ, UR16, PT ;  /* 0x00000010ff007c0c */ /* 0x000fc8000bf85070 */
[----:B------:R-:W-:-:S13]  /*2970*/  ISETP.NE.AND.EX P4, PT, RZ, UR17, PT, P4 ;  /* 0x00000011ff007c0c */ /* 0x000fda000bf85340 */
[----:B------:R-:W-:Y:S05]  /*2980*/  @P4 BRA `(.L_x_27095) ;  /* 0x0000000000084947 */ /* 0x000fea0003800000 */
[----:B------:R-:W-:Y:S05]  /*2990*/  @P0 BRA `(.L_x_27096) ;  /* 0x0000000000140947 */ /* 0x000fea0003800000 */
[----:B------:R-:W-:Y:S05]  /*29a0*/  BRA `(.L_x_27097) ;  /* 0x0000000000147947 */ /* 0x000fea0003800000 */
.L_x_27095:
[----:B0----5:R-:W-:Y:S01]  /*29b0*/  FADD.FTZ R73, R37, R73 ;  /* 0x0000004925497221 */ /* 0x021fe20000010000 */
[----:B------:R-:W-:Y:S06]  /*29c0*/  BRA `(.L_x_27096) ;  /* 0x0000000000087947 */ /* 0x000fec0003800000 */
.L_x_27094:
[----:B0----5:R-:W-:-:S04]  /*29d0*/  FADD.FTZ R73, R33, R73 ;  /* 0x0000004921497221 */ /* 0x021fc80000010000 */
[----:B------:R-:W-:-:S07]  /*29e0*/  @P2 FADD.FTZ R73, R37, R73 ;  /* 0x0000004925492221 */ /* 0x000fce0000010000 */
.L_x_27096:
[----:B0----5:R-:W-:-:S07]  /*29f0*/  MOV R41, R73 ;  /* 0x0000004900297202 */ /* 0x021fce0000000f00 */
.L_x_27097:
[----:B------:R-:W-:Y:S05]  /*2a00*/  @P3 BRA `(.L_x_27098) ;  /* 0x00000000001c3947 */ /* 0x000fea0003800000 */
[----:B------:R-:W-:-:S04]  /*2a10*/  ISETP.NE.U32.AND P4, PT, RZ, UR16, PT ;  /* 0x00000010ff007c0c */ /* 0x000fc8000bf85070 */
[----:B------:R-:W-:-:S13]  /*2a20*/  ISETP.NE.AND.EX P4, PT, RZ, UR17, PT, P4 ;  /* 0x00000011ff007c0c */ /* 0x000fda000bf85340 */
[----:B------:R-:W-:Y:S05]  /*2a30*/  @P4 BRA `(.L_x_27099) ;  /* 0x0000000000084947 */ /* 0x000fea0003800000 */
[----:B------:R-:W-:Y:S05]  /*2a40*/  @P0 BRA `(.L_x_27100) ;  /* 0x0000000000140947 */ /* 0x000fea0003800000 */
[----:B------:R-:W-:Y:S05]  /*2a50*/  BRA `(.L_x_27101) ;  /* 0x0000000000147947 */ /* 0x000fea0003800000 */
.L_x_27099:
[----:B0----5:R-:W-:Y:S01]  /*2a60*/  FADD.FTZ R74, R38, R74 ;  /* 0x0000004a264a7221 */ /* 0x021fe20000010000 */
[----:B------:R-:W-:Y:S06]  /*2a70*/  BRA `(.L_x_27100) ;  /* 0x0000000000087947 */ /* 0x000fec0003800000 */
.L_x_27098:
[----:B0----5:R-:W-:-:S04]  /*2a80*/  FADD.FTZ R74, R34, R74 ;  /* 0x0000004a224a7221 */ /* 0x021fc80000010000 */
[----:B------:R-:W-:-:S07]  /*2a90*/  @P2 FADD.FTZ R74, R38, R74 ;  /* 0x0000004a264a2221 */ /* 0x000fce0000010000 */
.L_x_27100:
[----:B0----5:R-:W-:-:S07]  /*2aa0*/  MOV R42, R74 ;  /* 0x0000004a002a7202 */ /* 0x021fce0000000f00 */
.L_x_27101:
[----:B------:R-:W-:Y:S05]  /*2ab0*/  @P3 BRA `(.L_x_27102) ;  /* 0x00000000001c3947 */ /* 0x000fea0003800000 */
[----:B------:R-:W-:-:S04]  /*2ac0*/  ISETP.NE.U32.AND P4, PT, RZ, UR16, PT ;  /* 0x00000010ff007c0c */ /* 0x000fc8000bf85070 */
[----:B------:R-:W-:-:S13]  /*2ad0*/  ISETP.NE.AND.EX P4, PT, RZ, UR17, PT, P4 ;  /* 0x00000011ff007c0c */ /* 0x000fda000bf85340 */
[----:B------:R-:W-:Y:S05]  /*2ae0*/  @P4 BRA `(.L_x_27103) ;  /* 0x0000000000084947 */ /* 0x000fea0003800000 */
[----:B------:R-:W-:Y:S05]  /*2af0*/  @P0 BRA `(.L_x_27104) ;  /* 0x0000000000140947 */ /* 0x000fea0003800000 */
[----:B------:R-:W-:Y:S05]  /*2b00*/  BRA `(.L_x_27105) ;  /* 0x0000000000147947 */ /* 0x000fea0003800000 */
.L_x_27103:
[----:B0----5:R-:W-:Y:S01]  /*2b10*/  FADD.FTZ R75, R39, R75 ;  /* 0x0000004b274b7221 */ /* 0x021fe20000010000 */
[----:B------:R-:W-:Y:S06]  /*2b20*/  BRA `(.L_x_27104) ;  /* 0x0000000000087947 */ /* 0x000fec0003800000 */
.L_x_27102:
[----:B0----5:R-:W-:-:S04]  /*2b30*/  FADD.FTZ R75, R35, R75 ;  /* 0x0000004b234b7221 */ /* 0x021fc80000010000 */
[----:B------:R-:W-:-:S07]  /*2b40*/  @P2 FADD.FTZ R75, R39, R75 ;  /* 0x0000004b274b2221 */ /* 0x000fce0000010000 */
.L_x_27104:
[----:B0----5:R-:W-:-:S07]  /*2b50*/  MOV R43, R75 ;  /* 0x0000004b002b7202 */ /* 0x021fce0000000f00 */
.L_x_27105:
        /* <DEDUP_REMOVED lines=18> */
.L_x_27107:
[----:B-----5:R-:W-:Y:S01]  /*2c80*/  FADD.FTZ R76, R36, R76 ;  /* 0x0000004c244c7221 */ /* 0x020fe20000010000 */
[----:B------:R-:W-:Y:S06]  /*2c90*/  BRA `(.L_x_27108) ;  /* 0x0000000000087947 */ /* 0x000fec0003800000 */
.L_x_27106:
[----:B-----5:R-:W-:-:S04]  /*2ca0*/  FADD.FTZ R76, R32, R76 ;  /* 0x0000004c204c7221 */ /* 0x020fc80000010000 */
[----:B------:R-:W-:-:S07]  /*2cb0*/  @P2 FADD.FTZ R76, R36, R76 ;  /* 0x0000004c244c2221 */ /* 0x000fce0000010000 */
.L_x_27108:
[----:B-1---5:R-:W-:-:S07]  /*2cc0*/  MOV R40, R76 ;  /* 0x0000004c00287202 */ /* 0x022fce0000000f00 */
.L_x_27109:
[----:B------:R-:W-:Y:S05]  /*2cd0*/  @P3 BRA `(.L_x_27110) ;  /* 0x00000000001c3947 */ /* 0x000fea0003800000 */
[----:B------:R-:W-:-:S04]  /*2ce0*/  ISETP.NE.U32.AND P4, PT, RZ, UR16, PT ;  /* 0x00000010ff007c0c */ /* 0x000fc8000bf85070 */
[----:B------:R-:W-:-:S13]  /*2cf0*/  ISETP.NE.AND.EX P4, PT, RZ, UR17, PT, P4 ;  /* 0x00000011ff007c0c */ /* 0x000fda000bf85340 */
[----:B------:R-:W-:Y:S05]  /*2d00*/  @P4 BRA `(.L_x_27111) ;  /* 0x0000000000084947 */ /* 0x000fea0003800000 */
[----:B------:R-:W-:Y:S05]  /*2d10*/  @P0 BRA `(.L_x_27112) ;  /* 0x0000000000140947 */ /* 0x000fea0003800000 */
[----:B------:R-:W-:Y:S05]  /*2d20*/  BRA `(.L_x_27113) ;  /* 0x0000000000147947 */ /* 0x000fea0003800000 */
.L_x_27111:
[----:B-----5:R-:W-:Y:S01]  /*2d30*/  FADD.FTZ R77, R37, R77 ;  /* 0x0000004d254d7221 */ /* 0x020fe20000010000 */
[----:B------:R-:W-:Y:S06]  /*2d40*/  BRA `(.L_x_27112) ;  /* 0x0000000000087947 */ /* 0x000fec0003800000 */
.L_x_27110:
[----:B-----5:R-:W-:-:S04]  /*2d50*/  FADD.FTZ R77, R33, R77 ;  /* 0x0000004d214d7221 */ /* 0x020fc80000010000 */
[----:B------:R-:W-:-:S07]  /*2d60*/  @P2 FADD.FTZ R77, R37, R77 ;  /* 0x0000004d254d2221 */ /* 0x000fce0000010000 */
.L_x_27112:
[----:B-1---5:R-:W-:-:S07]  /*2d70*/  MOV R41, R77 ;  /* 0x0000004d00297202 */ /* 0x022fce0000000f00 */
.L_x_27113:
[----:B------:R-:W-:Y:S05]  /*2d80*/  @P3 BRA `(.L_x_27114) ;  /* 0x00000000001c3947 */ /* 0x000fea0003800000 */
[----:B------:R-:W-:-:S04]  /*2d90*/  ISETP.NE.U32.AND P4, PT, RZ, UR16, PT ;  /* 0x00000010ff007c0c */ /* 0x000fc8000bf85070 */
[----:B------:R-:W-:-:S13]  /*2da0*/  ISETP.NE.AND.EX P4, PT, RZ, UR17, PT, P4 ;  /* 0x00000011ff007c0c */ /* 0x000fda000bf85340 */
[----:B------:R-:W-:Y:S05]  /*2db0*/  @P4 BRA `(.L_x_27115) ;  /* 0x0000000000084947 */ /* 0x000fea0003800000 */
[----:B------:R-:W-:Y:S05]  /*2dc0*/  @P0 BRA `(.L_x_27116) ;  /* 0x0000000000140947 */ /* 0x000fea0003800000 */
[----:B------:R-:W-:Y:S05]  /*2dd0*/  BRA `(.L_x_27117) ;  /* 0x0000000000147947 */ /* 0x000fea0003800000 */
.L_x_27115:
[----:B-1---5:R-:W-:Y:S01]  /*2de0*/  FADD.FTZ R78, R38, R78 ;  /* 0x0000004e264e7221 */ /* 0x022fe20000010000 */
[----:B------:R-:W-:Y:S06]  /*2df0*/  BRA `(.L_x_27116) ;  /* 0x0000000000087947 */ /* 0x000fec0003800000 */
.L_x_27114:
[----:B-1---5:R-:W-:-:S04]  /*2e00*/  FADD.FTZ R78, R34, R78 ;  /* 0x0000004e224e7221 */ /* 0x022fc80000010000 */
[----:B------:R-:W-:-:S07]  /*2e10*/  @P2 FADD.FTZ R78, R38, R78 ;  /* 0x0000004e264e2221 */ /* 0x000fce0000010000 */
.L_x_27116:
[----:B-1---5:R-:W-:-:S07]  /*2e20*/  MOV R42, R78 ;  /* 0x0000004e002a7202 */ /* 0x022fce0000000f00 */
.L_x_27117:
[----:B------:R-:W-:Y:S05]  /*2e30*/  @P3 BRA `(.L_x_27118) ;  /* 0x00000000001c3947 */ /* 0x000fea0003800000 */
[----:B------:R-:W-:-:S04]  /*2e40*/  ISETP.NE.U32.AND P2, PT, RZ, UR16, PT ;  /* 0x00000010ff007c0c */ /* 0x000fc8000bf45070 */
[----:B------:R-:W-:-:S13]  /*2e50*/  ISETP.NE.AND.EX P2, PT, RZ, UR17, PT, P2 ;  /* 0x00000011ff007c0c */ /* 0x000fda000bf45320 */
[----:B------:R-:W-:Y:S05]  /*2e60*/  @P2 BRA `(.L_x_27119) ;  /* 0x0000000000082947 */ /* 0x000fea0003800000 */
[----:B------:R-:W-:Y:S05]  /*2e70*/  @P0 BRA `(.L_x_27120) ;  /* 0x0000000000140947 */ /* 0x000fea0003800000 */
[----:B------:R-:W-:Y:S05]  /*2e80*/  BRA `(.L_x_27121) ;  /* 0x0000000000147947 */ /* 0x000fea0003800000 */
.L_x_27119:
[----:B-1---5:R-:W-:Y:S01]  /*2e90*/  FADD.FTZ R79, R39, R79 ;  /* 0x0000004f274f7221 */ /* 0x022fe20000010000 */
[----:B------:R-:W-:Y:S06]  /*2ea0*/  BRA `(.L_x_27120) ;  /* 0x0000000000087947 */ /* 0x000fec0003800000 */
.L_x_27118:
[----:B-1---5:R-:W-:-:S04]  /*2eb0*/  FADD.FTZ R79, R35, R79 ;  /* 0x0000004f234f7221 */ /* 0x022fc80000010000 */
[----:B------:R-:W-:-:S07]  /*2ec0*/  @P2 FADD.FTZ R79, R39, R79 ;  /* 0x0000004f274f2221 */ /* 0x000fce0000010000 */
.L_x_27120:
[----:B-1---5:R-:W-:-:S07]  /*2ed0*/  MOV R43, R79 ;  /* 0x0000004f002b7202 */ /* 0x022fce0000000f00 */
.L_x_27121:
[----:B-1----:R-:W-:Y:S01]  /*2ee0*/  FADD.FTZ R108, RZ, R28 ;  /* 0x0000001cff6c7221 */ /* 0x002fe20000010000 */
[----:B------:R-:W-:Y:S01]  /*2ef0*/  LOP3.LUT P2, RZ, R150, 0xff, RZ, 0xc0, !PT ;  /* 0x000000ff96ff7812 */ /* 0x000fe2000784c0ff */
[----:B------:R-:W-:Y:S01]  /*2f00*/  UMOV UR6, 0xffffffff ;  /* 0xffffffff00067882 */ /* 0x000fe20000000000 */
        /* <DEDUP_REMOVED lines=38> */
[----:B------:R-:W-:Y:S01]  /*3170*/  FADD.FTZ R149, R148, R75 ;  /* 0x0000004b94957221 */ /* 0x000fe20000010000 */
[----:B------:R-:W-:-:S03]  /*3180*/  SHF.R.U32.HI R148, RZ, 0x5, R21 ;  /* 0x00000005ff947819 */ /* 0x000fc60000011615 */
        /* <DEDUP_REMOVED lines=107> */
.L_x_27134:
[----:B------:R-:W2:Y:S01]  /*3840*/  @!P3 S2R R151, SR_CgaCtaId ;  /* 0x000000000097b919 */ /* 0x000ea20000008800 */
[----:B------:R-:W-:Y:S01]  /*3850*/  LOP3.LUT R152, R21, 0x1f, RZ, 0xc0, !PT ;  /* 0x0000001f15987812 */ /* 0x000fe200078ec0ff */
[----:B-1----:R-:W-:Y:S01]  /*3860*/  FADD.FTZ R109, R153, R154 ;  /* 0x0000009a996d7221 */ /* 0x002fe20000010000 */
[----:B------:R-:W-:Y:S01]  /*3870*/  @!P3 MOV R150, 0x400 ;  /* 0x000004000096b802 */ /* 0x000fe20000000f00 */
[----:B------:R-:W-:Y:S05]  /*3880*/  WARPSYNC.ALL ;  /* 0x0000000000007948 */ /* 0x000fea0003800000 */
[----:B------:R-:W-:Y:S02]  /*3890*/  ISETP.GT.U32.AND P4, PT, R152, 0x3, PT ;  /* 0x000000039800780c */ /* 0x000fe40003f84070 */
[----:B------:R-:W-:-:S11]  /*38a0*/  LOP3.LUT R148, R148, 0x3, RZ, 0xc0, !PT ;  /* 0x0000000394947812 */ /* 0x000fd600078ec0ff */
[----:B------:R-:W1:Y:S01]  /*38b0*/  @!P4 S2R R156, SR_CgaCtaId ;  /* 0x00000000009cc919 */ /* 0x000e620000008800 */
[----:B--2---:R-:W-:Y:S02]  /*38c0*/  @!P3 LEA R151, R151, R150, 0x18 ;  /* 0x000000969797b211 */ /* 0x004fe400078ec0ff */
[C---:B------:R-:W-:Y:S02]  /*38d0*/  @!P3 IADD3 R150, R149.reuse, R148, RZ ;  /* 0x000000949596b210 */ /* 0x040fe40007ffe0ff */
[----:B------:R-:W-:Y:S02]  /*38e0*/  @!P4 IADD3 R149, R149, R152, RZ ;  /* 0x000000989595c210 */ /* 0x000fe40007ffe0ff */
[----:B------:R-:W-:Y:S02]  /*38f0*/  @!P3 LEA R150, R150, R151, 0x3 ;  /* 0x000000979696b211 */ /* 0x000fe400078e18ff */
[----:B------:R-:W-:-:S03]  /*3900*/  @!P4 MOV R151, 0x400 ;  /* 0x000004000097c802 */ /* 0x000fc60000000f00 */
[----:B------:R2:W-:Y:S01]  /*3910*/  @!P3 STS.64 [R150], R108 ;  /* 0x0000006c9600b388 */ /* 0x0005e20000000a00 */
[----:B------:R-:W-:Y:S01]  /*3920*/  BAR.SYNC.DEFER_BLOCKING 0x0 ;  /* 0x0000000000007b1d */ /* 0x000fe20000010000 */
[----:B------:R-:W-:Y:S02]  /*3930*/  LOP3.LUT P3, RZ, R148, 0x1f, R21, 0xf8, !PT ;  /* 0x0000001f94ff7812 */ /* 0x000fe4000786f815 */
[----:B-1----:R-:W-:Y:S02]  /*3940*/  @!P4 LEA R152, R156, R151, 0x18 ;  /* 0x000000979c98c211 */ /* 0x002fe400078ec0ff */
[----:B--2---:R-:W-:Y:S01]  /*3950*/  CS2R R108, SRZ ;  /* 0x00000000006c7805 */ /* 0x004fe2000001ff00 */
[----:B------:R-:W-:Y:S01]  /*3960*/  HFMA2.MMA R151, -RZ, RZ, 0, 0 ;  /* 0x00000000ff977435 */ /* 0x000fe200000001ff */
[----:B------:R-:W-:-:S05]  /*3970*/  @!P4 LEA R152, R149, R152, 0x3 ;  /* 0x000000989598c211 */ /* 0x000fca00078e18ff */
[----:B------:R-:W-:-:S04]  /*3980*/  @!P4 MOV R151, 0x500 ;  /* 0x000005000097c802 */ /* 0x000fc80000000f00 */
[-C--:B------:R-:W-:Y:S01]  /*3990*/  I2FP.F32.S32 R156, R151.reuse ;  /* 0x00000097009c7245 */ /* 0x080fe20000201400 */
[----:B------:R-:W1:Y:S04]  /*39a0*/  SHFL.DOWN PT, R150, R151, 0x2, 0x1f ;  /* 0x08401f0097967f89 */ /* 0x000e6800000e0000 */
[----:B------:R-:W0:Y:S01]  /*39b0*/  @!P4 LDS.64 R108, [R152] ;  /* 0x00000000986cc984 */ /* 0x000e220000000a00 */
[----:B-1----:R-:W-:Y:S02]  /*39c0*/  IADD3 R149, R150, R151, RZ ;  /* 0x0000009796957210 */ /* 0x002fe40007ffe0ff */
[----:B------:R-:W-:Y:S02]  /*39d0*/  I2FP.F32.S32 R158, R150 ;  /* 0x00000096009e7245 */ /* 0x000fe40000201400 */
[----:B------:R-:W-:Y:S01]  /*39e0*/  I2FP.F32.S32 R150, R149 ;  /* 0x0000009500967245 */ /* 0x000fe20000201400 */
[----:B------:R-:W-:Y:S04]  /*39f0*/  SHFL.DOWN PT, R152, R149, 0x1, 0x1f ;  /* 0x08201f0095987f89 */ /* 0x000fe800000e0000 */
[----:B0-----:R-:W0:Y:S04]  /*3a00*/  SHFL.DOWN PT, R153, R108, 0x2, 0x1f ;  /* 0x08401f006c997f89 */ /* 0x001e2800000e0000 */
[----:B------:R-:W1:Y:S01]  /*3a10*/  SHFL.DOWN PT, R154, R109, 0x2, 0x1f ;  /* 0x08401f006d9a7f89 */ /* 0x000e6200000e0000 */
[C---:B0-----:R-:W-:Y:S01]  /*3a20*/  FMUL.FTZ R157, R153.reuse, R158 ;  /* 0x0000009e999d7220 */ /* 0x041fe20000410000 */
[----:B------:R-:W-:-:S02]  /*3a30*/  FADD.FTZ R155, -R153, R108 ;  /* 0x0000006c999b7221 */ /* 0x000fc40000010100 */
[----:B------:R-:W0:Y:S01]  /*3a40*/  MUFU.RCP R153, R150 ;  /* 0x0000009600997308 */ /* 0x000e220000001000 */
[----:B------:R-:W-:Y:S01]  /*3a50*/  FFMA.FTZ R160, R156, R108, R157 ;  /* 0x0000006c9ca07223 */ /* 0x000fe2000001009d */
[----:B------:R-:W-:Y:S01]  /*3a60*/  FMUL.FTZ R155, R155, R155 ;  /* 0x0000009b9b9b7220 */ /* 0x000fe20000410000 */
[----:B-1----:R-:W-:-:S03]  /*3a70*/  FADD.FTZ R108, R154, R109 ;  /* 0x0000006d9a6c7221 */ /* 0x002fc60000010000 */
[----:B------:R-:W-:-:S04]  /*3a80*/  FMUL.FTZ R155, R155, R156 ;  /* 0x0000009c9b9b7220 */ /* 0x000fc80000410000 */
[----:B------:R-:W-:Y:S01]  /*3a90*/  FMUL.FTZ R155, R155, R158 ;  /* 0x0000009e9b9b7220 */ /* 0x000fe20000410000 */
[----:B0-----:R-:W-:-:S03]  /*3aa0*/  FMUL.FTZ R151, R153, R160 ;  /* 0x000000a099977220 */ /* 0x001fc60000410000 */
[----:B------:R-:W-:Y:S01]  /*3ab0*/  FFMA.FTZ R108, R153, R155, R108 ;  /* 0x0000009b996c7223 */ /* 0x000fe2000001006c */
[-C--:B------:R-:W-:Y:S02]  /*3ac0*/  IADD3 R153, R149, R152.reuse, RZ ;  /* 0x0000009895997210 */ /* 0x080fe40007ffe0ff */
[----:B------:R-:W-:Y:S01]  /*3ad0*/  I2FP.F32.S32 R152, R152 ;  /* 0x0000009800987245 */ /* 0x000fe20000201400 */
[----:B------:R-:W0:Y:S01]  /*3ae0*/  SHFL.DOWN PT, R156, R151, 0x1, 0x1f ;  /* 0x08201f00979c7f89 */ /* 0x000e2200000e0000 */
[----:B------:R-:W-:-:S03]  /*3af0*/  I2FP.F32.S32 R153, R153 ;  /* 0x0000009900997245 */ /* 0x000fc60000201400 */
[----:B------:R-:W1:Y:S03]  /*3b00*/  SHFL.DOWN PT, R109, R108, 0x1, 0x1f ;  /* 0x08201f006c6d7f89 */ /* 0x000e6600000e0000 */
[----:B------:R-:W2:Y:S01]  /*3b10*/  MUFU.RCP R153, R153 ;  /* 0x0000009900997308 */ /* 0x000ea20000001000 */
[----:B0-----:R-:W-:Y:S01]  /*3b20*/  FMUL.FTZ R149, R156, R152 ;  /* 0x000000989c957220 */ /* 0x001fe20000410000 */
[----:B------:R-:W-:-:S03]  /*3b30*/  FADD.FTZ R156, R151, -R156 ;  /* 0x8000009c979c7221 */ /* 0x000fc60000010000 */
[----:B------:R-:W-:Y:S01]  /*3b40*/  FFMA.FTZ R148, R150, R151, R149 ;  /* 0x0000009796947223 */ /* 0x000fe20000010095 */
[----:B------:R-:W-:-:S03]  /*3b50*/  FMUL.FTZ R149, R156, R156 ;  /* 0x0000009c9c957220 */ /* 0x000fc60000410000 */
[----:B--2---:R-:W-:Y:S01]  /*3b60*/  FMUL.FTZ R151, R153, R148 ;  /* 0x0000009499977220 */ /* 0x004fe20000410000 */
[----:B------:R-:W-:Y:S01]  /*3b70*/  FMUL.FTZ R149, R150, R149 ;  /* 0x0000009596957220 */ /* 0x000fe20000410000 */
[----:B-1----:R-:W-:Y:S02]  /*3b80*/  FADD.FTZ R150, R108, R109 ;  /* 0x0000006d6c967221 */ /* 0x002fe40000010000 */
[----:B------:R-:W0:Y:S01]  /*3b90*/  LDC R109, c[0x0][0x2d8] ;  /* 0x0000b600ff6d7b82 */ /* 0x000e220000000800 */
[----:B------:R-:W-:Y:S01]  /*3ba0*/  FMUL.FTZ R152, R149, R152 ;  /* 0x0000009895987220 */ /* 0x000fe20000410000 */
[----:B------:R-:W1:Y:S03]  /*3bb0*/  SHFL.IDX PT, R155, R151, RZ, 0x1f ;  /* 0x00001fff979b7589 */ /* 0x000e6600000e0000 */
[----:B------:R-:W-:-:S03]  /*3bc0*/  FFMA.FTZ R150, R153, R152, R150 ;  /* 0x0000009899967223 */ /* 0x000fc60000010096 */
[----:B------:R-:W2:Y:S03]  /*3bd0*/  @!P3 LDC.64 R148, c[0x0][0x250] ;  /* 0x00009400ff94bb82 */ /* 0x000ea60000000a00 */
[----:B------:R-:W0:Y:S01]  /*3be0*/  SHFL.IDX PT, R150, R150, RZ, 0x1f ;  /* 0x00001fff96967589 */ /* 0x000e2200000e0000 */
[C---:B-1----:R-:W-:Y:S01]  /*3bf0*/  FMUL.FTZ R151, R155.reuse, R155 ;  /* 0x0000009b9b977220 */ /* 0x042fe20000410000 */
[----:B------:R-:W-:Y:S01]  /*3c00*/  FSEL R108, R155, RZ, !P5 ;  /* 0x000000ff9b6c7208 */ /* 0x000fe20006800000 */
[----:B--2---:R-:W-:-:S04]  /*3c10*/  @!P3 IMAD.WIDE R148, R137, 0x4, R148 ;  /* 0x000000048994b825 */ /* 0x004fc800078e0294 */
[C---:B------:R-:W-:Y:S01]  /*3c20*/  FADD.FTZ R28, -R108.reuse, R28 ;  /* 0x0000001c6c1c7221 */ /* 0x040fe20000010100 */
[----:B------:R-:W-:Y:S01]  /*3c30*/  FADD.FTZ R29, -R108, R29 ;  /* 0x0000001d6c1d7221 */ /* 0x000fe20000010100 */
[----:B0-----:R-:W-:Y:S01]  /*3c40*/  FFMA.FTZ R109, R150, UR8, R109 ;  /* 0x00000008966d7c23 */ /* 0x001fe2000801006d */
[C---:B------:R-:W-:Y:S01]  /*3c50*/  FADD.FTZ R30, -R108.reuse, R30 ;  /* 0x0000001e6c1e7221 */ /* 0x040fe20000010100 */
        /* <DEDUP_REMOVED lines=12> */
[----:B0-----:R-:W-:Y:S01]  /*3d20*/  FSEL R148, R151, RZ, P5 ;  /* 0x000000ff97947208 */ /* 0x001fe20002800000 */
[C---:B------:R-:W-:Y:S01]  /*3d30*/  FADD.FTZ R149, -R108.reuse, R74 ;  /* 0x0000004a6c957221 */ /* 0x040fe20000010100 */
[----:B------:R-:W0:Y:S01]  /*3d40*/  @!P3 LDC.64 R150, c[0x0][0x258] ;  /* 0x00009600ff96bb82 */ /* 0x000e220000000a00 */
[C---:B------:R-:W-:Y:S01]  /*3d50*/  FADD.FTZ R54, -R108.reuse, R54 ;  /* 0x000000366c367221 */ /* 0x040fe20000010100 */
[C---:B------:R-:W-:Y:S01]  /*3d60*/  FADD.FTZ R55, -R108.reuse, R55 ;  /* 0x000000376c377221 */ /* 0x040fe20000010100 */
[----:B------:R-:W-:Y:S01]  /*3d70*/  FADD.FTZ R152, R109, R148 ;  /* 0x000000946d987221 */ /* 0x000fe20000010000 */
[C---:B------:R-:W-:Y:S01]  /*3d80*/  FADD.FTZ R109, -R108.reuse, R63 ;  /* 0x0000003f6c6d7221 */ /* 0x040fe20000010100 */
[C---:B------:R-:W-:Y:S01]  /*3d90*/  FADD.FTZ R148, -R108.reuse, R73 ;  /* 0x000000496c947221 */ /* 0x040fe20000010100 */
[C---:B------:R-:W-:Y:S01]  /*3da0*/  FADD.FTZ R56, -R108.reuse, R56 ;  /* 0x000000386c387221 */ /* 0x040fe20000010100 */
[----:B------:R1:W2:Y:S01]  /*3db0*/  MUFU.RSQ R63, R152 ;  /* 0x00000098003f7308 */ /* 0x0002a20000001400 */
        /* <DEDUP_REMOVED lines=8> */
[----:B-1----:R-:W-:Y:S01]  /*3e40*/  LEA R152, P4, R147, UR10, 0x4 ;  /* 0x0000000a93987c11 */ /* 0x002fe2000f8820ff */
        /* <DEDUP_REMOVED lines=8> */
[C---:B--2---:R-:W-:Y:S01]  /*3ed0*/  FMUL.FTZ R28, R63.reuse, R28 ;  /* 0x0000001c3f1c7220 */ /* 0x044fe20000410000 */
[C---:B------:R-:W-:Y:S01]  /*3ee0*/  FMUL.FTZ R29, R63.reuse, R29 ;  /* 0x0000001d3f1d7220 */ /* 0x040fe20000410000 */
[C---:B------:R-:W-:Y:S01]  /*3ef0*/  FMUL.FTZ R30, R63.reuse, R30 ;  /* 0x0000001e3f1e7220 */ /* 0x040fe20000410000 */
[----:B------:R-:W-:Y:S01]  /*3f00*/  FMUL.FTZ R31, R63, R31 ;  /* 0x0000001f3f1f7220 */ /* 0x000fe20000410000 */
[----:B------:R0:W-:Y:S01]  /*3f10*/  @!P3 STG.E desc[UR4][R150.64], R63 ;  /* 0x0000003f9600b986 */ /* 0x0001e2000c101904 */
[C---:B------:R-:W-:Y:S01]  /*3f20*/  FADD.FTZ R75, -R108.reuse, R75 ;  /* 0x0000004b6c4b7221 */ /* 0x040fe20000010100 */
[C---:B------:R-:W-:Y:S01]  /*3f30*/  FADD.FTZ R76, -R108.reuse, R76 ;  /* 0x0000004c6c4c7221 */ /* 0x040fe20000010100 */
[C---:B------:R-:W-:Y:S01]  /*3f40*/  FADD.FTZ R73, -R108.reuse, R77 ;  /* 0x0000004d6c497221 */ /* 0x040fe20000010100 */
[----:B------:R-:W-:Y:S01]  /*3f50*/  FADD.FTZ R74, -R108, R78 ;  /* 0x0000004e6c4a7221 */ /* 0x000fe20000010100 */
[----:B------:R-:W-:Y:S01]  /*3f60*/  LEA.HI.X R153, R147, UR11, RZ, 0x4, P4 ;  /* 0x0000000b93997c11 */ /* 0x000fe2000a0f24ff */
[----:B------:R-:W-:Y:S01]  /*3f70*/  FFMA.FTZ R31, R133, R31, R89 ;  /* 0x0000001f851f7223 */ /* 0x000fe20000010059 */
[----:B------:R-:W-:Y:S01]  /*3f80*/  FFMA.FTZ R30, R134, R30, R19 ;  /* 0x0000001e861e7223 */ /* 0x000fe20000010013 */
[----:B------:R-:W-:Y:S01]  /*3f90*/  FFMA.FTZ R29, R135, R29, R88 ;  /* 0x0000001d871d7223 */ /* 0x000fe20000010058 */
[----:B------:R-:W-:Y:S01]  /*3fa0*/  FFMA.FTZ R28, R136, R28, R20 ;  /* 0x0000001c881c7223 */ /* 0x000fe20000010014 */
[----:B------:R-:W-:Y:S01]  /*3fb0*/  FADD.FTZ R108, -R108, R79 ;  /* 0x0000004f6c6c7221 */ /* 0x000fe20000010100 */
[C---:B------:R-:W-:Y:S01]  /*3fc0*/  FMUL.FTZ R44, R63.reuse, R44 ;  /* 0x0000002c3f2c7220 */ /* 0x040fe20000410000 */
[----:B0-----:R-:W0:Y:S01]  /*3fd0*/  LDC.64 R150, c[0x0][0x2b8] ;  /* 0x0000ae00ff967b82 */ /* 0x001e220000000a00 */
        /* <DEDUP_REMOVED lines=15> */
[----:B------:R1:W-:Y:S01]  /*40d0*/  STG.E.128 desc[UR4][R152.64], R28 ;  /* 0x0000001c98007986 */ /* 0x0003e2000c101d04 */
[----:B------:R-:W-:Y:S01]  /*40e0*/  FFMA.FTZ R47, R125, R47, R93 ;  /* 0x0000002f7d2f7223 */ /* 0x000fe2000001005d */
[----:B------:R-:W-:Y:S01]  /*40f0*/  FFMA.FTZ R46, R126, R46, R15 ;  /* 0x0000002e7e2e7223 */ /* 0x000fe2000001000f */
[----:B------:R-:W-:Y:S01]  /*4100*/  FFMA.FTZ R45, R127, R45, R92 ;  /* 0x0000002d7f2d7223 */ /* 0x000fe2000001005c */
        /* <DEDUP_REMOVED lines=8> */
[----:B------:R-:W-:-:S04]  /*4190*/  IMAD.WIDE.U32 R156, R145, 0x10, R150 ;  /* 0x00000010919c7825 */ /* 0x000fc800078e0096 */
[C---:B------:R-:W-:Y:S01]  /*41a0*/  FMUL.FTZ R64, R63.reuse, R64 ;  /* 0x000000403f407220 */ /* 0x040fe20000410000 */
[C---:B------:R-:W-:Y:S01]  /*41b0*/  FMUL.FTZ R65, R63.reuse, R65 ;  /* 0x000000413f417220 */ /* 0x040fe20000410000 */
[C---:B------:R-:W-:Y:S01]  /*41c0*/  FMUL.FTZ R66, R63.reuse, R66 ;  /* 0x000000423f427220 */ /* 0x040fe20000410000 */
[----:B------:R-:W-:Y:S01]  /*41d0*/  FMUL.FTZ R67, R63, R67 ;  /* 0x000000433f437220 */ /* 0x000fe20000410000 */
[----:B------:R-:W-:-:S04]  /*41e0*/  IMAD.WIDE.U32 R158, R144, 0x10, R150 ;  /* 0x00000010909e7825 */ /* 0x000fc800078e0096 */
[----:B-1----:R-:W-:Y:S01]  /*41f0*/  FFMA.FTZ R31, R129, R79, R91 ;  /* 0x0000004f811f7223 */ /* 0x002fe2000001005b */
        /* <DEDUP_REMOVED lines=22> */
[----:B------:R-:W-:Y:S01]  /*4360*/  FMUL.FTZ R59, R63, R108 ;  /* 0x0000006c3f3b7220 */ /* 0x000fe20000410000 */
        /* <DEDUP_REMOVED lines=10> */
[----:B------:R-:W-:-:S02]  /*4410*/  IADD3 R137, R137, UR12, RZ ;  /* 0x0000000c89897c10 */ /* 0x000fc4000fffe0ff */
[----:B------:R-:W-:-:S04]  /*4420*/  IMAD.WIDE.U32 R140, R140, 0x10, R150 ;  /* 0x000000108c8c7825 */ /* 0x000fc800078e0096 */
[----:B0-----:R-:W-:Y:S01]  /*4430*/  FFMA.FTZ R31, R115, R109, R99 ;  /* 0x0000006d731f7223 */ /* 0x001fe20000010063 */
[----:B------:R-:W-:Y:S01]  /*4440*/  FFMA.FTZ R30, R26, R62, R9 ;  /* 0x0000003e1a1e7223 */ /* 0x000fe20000010009 */
[----:B------:R-:W-:Y:S01]  /*4450*/  FFMA.FTZ R29, R114, R61, R98 ;  /* 0x0000003d721d7223 */ /* 0x000fe20000010062 */
[----:B------:R-:W-:Y:S01]  /*4460*/  FFMA.FTZ R28, R25, R60, R10 ;  /* 0x0000003c191c7223 */ /* 0x000fe2000001000a */
[----:B------:R-:W-:Y:S01]  /*4470*/  IMAD.WIDE.U32 R146, R146, 0x10, R150 ;  /* 0x0000001092927825 */ /* 0x000fe200078e0096 */
[----:B------:R-:W-:-:S03]  /*4480*/  ISETP.GE.AND P3, PT, R137, UR13, PT ;  /* 0x0000000d89007c0c */ /* 0x000fc6000bf66270 */
        /* <DEDUP_REMOVED lines=10> */
[----:B------:R-:W-:Y:S01]  /*4530*/  FFMA.FTZ R53, R120, R148, R104 ;  /* 0x0000009478357223 */ /* 0x000fe20000010068 */
[----:B------:R-:W-:Y:S01]  /*4540*/  FFMA.FTZ R52, R83, R72, R4 ;  /* 0x0000004853347223 */ /* 0x000fe20000010004 */
[----:B------:R0:W-:Y:S01]  /*4550*/  STG.E.128 desc[UR4][R142.64], R28 ;  /* 0x0000001c8e007986 */ /* 0x0001e2000c101d04 */
[----:B------:R-:W-:-:S03]  /*4560*/  SEL R150, RZ, 0x1, P2 ;  /* 0x00000001ff967807 */ /* 0x000fc60001000000 */
[----:B------:R0:W-:Y:S04]  /*4570*/  STG.E.128 desc[UR4][R138.64], R44 ;  /* 0x0000002c8a007986 */ /* 0x0001e8000c101d04 */
[----:B------:R0:W-:Y:S04]  /*4580*/  STG.E.128 desc[UR4][R144.64], R48 ;  /* 0x0000003090007986 */ /* 0x0001e8000c101d04 */
[----:B------:R0:W-:Y:S04]  /*4590*/  STG.E.128 desc[UR4][R140.64], R52 ;  /* 0x000000348c007986 */ /* 0x0001e8000c101d04 */
[----:B------:R0:W-:Y:S01]  /*45a0*/  STG.E.128 desc[UR4][R146.64], R56 ;  /* 0x0000003892007986 */ /* 0x0001e2000c101d04 */
[----:B------:R-:W-:Y:S05]  /*45b0*/  @!P3 BRA `(.L_x_27123) ;  /* 0xffffffc40070b947 */ /* 0x000fea000383ffff */
[----:B------:R-:W-:Y:S05]  /*45c0*/  EXIT ;  /* 0x000000000000794d */ /* 0x000fea0003800000 */
.L_x_27122:
[----:B------:R-:W-:Y:S01]  /*45d0*/  HFMA2.MMA R157, -RZ, RZ, 0, 5.9604644775390625e-08 ;  /* 0x00000001ff9d7435 */ /* 0x000fe200000001ff */
[----:B------:R-:W-:Y:S02]  /*45e0*/  MOV R158, R150 ;  /* 0x00000096009e7202 */ /* 0x000fe40000000f00 */
[----:B------:R-:W-:Y:S02]  /*45f0*/  MOV R160, 0x1f ;  /* 0x0000001f00a07802 */ /* 0x000fe40000000f00 */
[----:B------:R-:W-:-:S07]  /*4600*/  MOV R155, 0xffffffff ;  /* 0xffffffff009b7802 */ /* 0x000fce0000000f00 */
[----:B------:R-:W-:Y:S05]  /*4610*/  WARPSYNC.COLLECTIVE R155, `(.L_x_27124) ;  /* 0x000000009b087348 */ /* 0x000fea0003c00000 */
[----:B------:R0:W1:Y:S02]  /*4620*/  SHFL.BFLY P4, R156, R158, R157, R160 ;  /* 0x0c00009d9e9c7389 */ /* 0x00006400000800a0 */
[----:B01----:R-:W-:Y:S01]  /*4630*/  ENDCOLLECTIVE ;  /* 0x000000000000791b */ /* 0x003fe20003800000 */
.L_x_27124:
[----:B------:R-:W-:Y:S01]  /*4640*/  HFMA2.MMA R157, -RZ, RZ, 0, 1.1920928955078125e-07 ;  /* 0x00000002ff9d7435 */ /* 0x000fe200000001ff */
[----:B------:R-:W-:-:S05]  /*4650*/  MOV R109, R156 ;  /* 0x0000009c006d7202 */ /* 0x000fca0000000f00 */
[----:B------:R-:W-:-:S05]  /*4660*/  FADD.FTZ R151, R150, R109 ;  /* 0x0000006d96977221 */ /* 0x000fca0000010000 */
[----:B------:R-:W-:-:S07]  /*4670*/  MOV R158, R151 ;  /* 0x00000097009e7202 */ /* 0x000fce0000000f00 */
[----:B------:R-:W-:Y:S05]  /*4680*/  WARPSYNC.COLLECTIVE R155, `(.L_x_27125) ;  /* 0x000000009b087348 */ /* 0x000fea0003c00000 */
[----:B------:R0:W1:Y:S02]  /*4690*/  SHFL.BFLY P4, R156, R158, R157, R160 ;  /* 0x0c00009d9e9c7389 */ /* 0x00006400000800a0 */
[----:B01----:R-:W-:Y:S01]  /*46a0*/  ENDCOLLECTIVE ;  /* 0x000000000000791b */ /* 0x003fe20003800000 */
.L_x_27125:
[----:B------:R-:W-:Y:S01]  /*46b0*/  HFMA2.MMA R157, -RZ, RZ, 0, 2.384185791015625e-07 ;  /* 0x00000004ff9d7435 */ /* 0x000fe200000001ff */
[----:B------:R-:W-:-:S05]  /*46c0*/  MOV R108, R156 ;  /* 0x0000009c006c7202 */ /* 0x000fca0000000f00 */
[----:B------:R-:W-:-:S05]  /*46d0*/  FADD.FTZ R152, R151, R108 ;  /* 0x0000006c97987221 */ /* 0x000fca0000010000 */
[----:B------:R-:W-:-:S07]  /*46e0*/  MOV R158, R152 ;  /* 0x00000098009e7202 */ /* 0x000fce0000000f00 */
[----:B------:R-:W-:Y:S05]  /*46f0*/  WARPSYNC.COLLECTIVE R155, `(.L_x_27126) ;  /* 0x000000009b087348 */ /* 0x000fea0003c00000 */
[----:B------:R0:W1:Y:S02]  /*4700*/  SHFL.BFLY P4, R156, R158, R157, R160 ;  /* 0x0c00009d9e9c7389 */ /* 0x00006400000800a0 */
[----:B01----:R-:W-:Y:S01]  /*4710*/  ENDCOLLECTIVE ;  /* 0x000000000000791b */ /* 0x003fe20003800000 */
.L_x_27126:
[----:B------:R-:W-:Y:S01]  /*4720*/  HFMA2.MMA R157, -RZ, RZ, 0, 4.76837158203125e-07 ;  /* 0x00000008ff9d7435 */ /* 0x000fe200000001ff */
[----:B------:R-:W-:-:S05]  /*4730*/  MOV R109, R156 ;  /* 0x0000009c006d7202 */ /* 0x000fca0000000f00 */
[----:B------:R-:W-:-:S05]  /*4740*/  FADD.FTZ R153, R152, R109 ;  /* 0x0000006d98997221 */ /* 0x000fca0000010000 */
[----:B------:R-:W-:-:S07]  /*4750*/  MOV R158, R153 ;  /* 0x00000099009e7202 */ /* 0x000fce0000000f00 */
[----:B------:R-:W-:Y:S05]  /*4760*/  WARPSYNC.COLLECTIVE R155, `(.L_x_27127) ;  /* 0x000000009b087348 */ /* 0x000fea0003c00000 */
[----:B------:R0:W1:Y:S02]  /*4770*/  SHFL.BFLY P4, R156, R158, R157, R160 ;  /* 0x0c00009d9e9c7389 */ /* 0x00006400000800a0 */
[----:B01----:R-:W-:Y:S01]  /*4780*/  ENDCOLLECTIVE ;  /* 0x000000000000791b */ /* 0x003fe20003800000 */
.L_x_27127:
[----:B------:R-:W-:Y:S01]  /*4790*/  HFMA2.MMA R157, -RZ, RZ, 0, 9.5367431640625e-07 ;  /* 0x00000010ff9d7435 */ /* 0x000fe200000001ff */
[----:B------:R-:W-:-:S05]  /*47a0*/  MOV R108, R156 ;  /* 0x0000009c006c7202 */ /* 0x000fca0000000f00 */
[----:B------:R-:W-:-:S05]  /*47b0*/  FADD.FTZ R154, R153, R108 ;  /* 0x0000006c999a7221 */ /* 0x000fca0000010000 */
[----:B------:R-:W-:-:S07]  /*47c0*/  MOV R158, R154 ;  /* 0x0000009a009e7202 */ /* 0x000fce0000000f00 */
[----:B------:R-:W-:Y:S05]  /*47d0*/  WARPSYNC.COLLECTIVE R155, `(.L_x_27128) ;  /* 0x000000009b087348 */ /* 0x000fea0003c00000 */
[----:B------:R0:W1:Y:S02]  /*47e0*/  SHFL.BFLY P4, R156, R158, R157, R160 ;  /* 0x0c00009d9e9c7389 */ /* 0x00006400000800a0 */
[----:B01----:R-:W-:Y:S01]  /*47f0*/  ENDCOLLECTIVE ;  /* 0x000000000000791b */ /* 0x003fe20003800000 */
.L_x_27128:
        /* <DEDUP_REMOVED lines=88> */
.L_x_27129:
[----:B------:R-:W-:Y:S01]  /*4d80*/  HFMA2.MMA R157, -RZ, RZ, 0, 1.1920928955078125e-07 ;  /* 0x00000002ff9d7435 */ /* 0x000fe200000001ff */
[----:B------:R-:W-:-:S05]  /*4d90*/  MOV R150, R156 ;  /* 0x0000009c00967202 */ /* 0x000fca0000000f00 */
[----:B------:R-:W-:-:S05]  /*4da0*/  FADD.FTZ R150, R109, R150 ;  /* 0x000000966d967221 */ /* 0x000fca0000010000 */
[----:B------:R-:W-:-:S07]  /*4db0*/  MOV R158, R150 ;  /* 0x00000096009e7202 */ /* 0x000fce0000000f00 */
[----:B------:R-:W-:Y:S05]  /*4dc0*/  WARPSYNC.COLLECTIVE R155, `(.L_x_27130) ;  /* 0x000000009b087348 */ /* 0x000fea0003c00000 */
[----:B------:R0:W1:Y:S02]  /*4dd0*/  SHFL.BFLY P4, R156, R158, R157, R160 ;  /* 0x0c00009d9e9c7389 */ /* 0x00006400000800a0 */
[----:B01----:R-:W-:Y:S01]  /*4de0*/  ENDCOLLECTIVE ;  /* 0x000000000000791b */ /* 0x003fe20003800000 */
.L_x_27130:
[----:B------:R-:W-:Y:S01]  /*4df0*/  HFMA2.MMA R157, -RZ, RZ, 0, 2.384185791015625e-07 ;  /* 0x00000004ff9d7435 */ /* 0x000fe200000001ff */
[----:B------:R-:W-:-:S05]  /*4e00*/  MOV R151, R156 ;  /* 0x0000009c00977202 */ /* 0x000fca0000000f00 */
[----:B------:R-:W-:-:S05]  /*4e10*/  FADD.FTZ R151, R150, R151 ;  /* 0x0000009796977221 */ /* 0x000fca0000010000 */
[----:B------:R-:W-:-:S07]  /*4e20*/  MOV R158, R151 ;  /* 0x00000097009e7202 */ /* 0x000fce0000000f00 */
[----:B------:R-:W-:Y:S05]  /*4e30*/  WARPSYNC.COLLECTIVE R155, `(.L_x_27131) ;  /* 0x000000009b087348 */ /* 0x000fea0003c00000 */
[----:B------:R0:W1:Y:S02]  /*4e40*/  SHFL.BFLY P4, R156, R158, R157, R160 ;  /* 0x0c00009d9e9c7389 */ /* 0x00006400000800a0 */
[----:B01----:R-:W-:Y:S01]  /*4e50*/  ENDCOLLECTIVE ;  /* 0x000000000000791b */ /* 0x003fe20003800000 */
.L_x_27131:
[----:B------:R-:W-:Y:S01]  /*4e60*/  HFMA2.MMA R157, -RZ, RZ, 0, 4.76837158203125e-07 ;  /* 0x00000008ff9d7435 */ /* 0x000fe200000001ff */
[----:B------:R-:W-:-:S05]  /*4e70*/  MOV R152, R156 ;  /* 0x0000009c00987202 */ /* 0x000fca0000000f00 */
[----:B------:R-:W-:-:S05]  /*4e80*/  FADD.FTZ R152, R151, R152 ;  /* 0x0000009897987221 */ /* 0x000fca0000010000 */
[----:B------:R-:W-:-:S07]  /*4e90*/  MOV R158, R152 ;  /* 0x00000098009e7202 */ /* 0x000fce0000000f00 */
[----:B------:R-:W-:Y:S05]  /*4ea0*/  WARPSYNC.COLLECTIVE R155, `(.L_x_27132) ;  /* 0x000000009b087348 */ /* 0x000fea0003c00000 */
[----:B------:R0:W1:Y:S02]  /*4eb0*/  SHFL.BFLY P4, R156, R158, R157, R160 ;  /* 0x0c00009d9e9c7389 */ /* 0x00006400000800a0 */
[----:B01----:R-:W-:Y:S01]  /*4ec0*/  ENDCOLLECTIVE ;  /* 0x000000000000791b */ /* 0x003fe20003800000 */
.L_x_27132:
[----:B------:R-:W-:Y:S01]  /*4ed0*/  HFMA2.MMA R157, -RZ, RZ, 0, 9.5367431640625e-07 ;  /* 0x00000010ff9d7435 */ /* 0x000fe200000001ff */
[----:B------:R-:W-:-:S05]  /*4ee0*/  MOV R153, R156 ;  /* 0x0000009c00997202 */ /* 0x000fca0000000f00 */
[----:B------:R-:W-:-:S05]  /*4ef0*/  FADD.FTZ R153, R152, R153 ;  /* 0x0000009998997221 */ /* 0x000fca0000010000 */
[----:B------:R-:W-:-:S07]  /*4f00*/  MOV R158, R153 ;  /* 0x00000099009e7202 */ /* 0x000fce0000000f00 */
[----:B------:R-:W-:Y:S05]  /*4f10*/  WARPSYNC.COLLECTIVE R155, `(.L_x_27133) ;  /* 0x000000009b087348 */ /* 0x000fea0003c00000 */
[----:B------:R0:W1:Y:S02]  /*4f20*/  SHFL.BFLY P4, R156, R158, R157, R160 ;  /* 0x0c00009d9e9c7389 */ /* 0x00006400000800a0 */
[----:B01----:R-:W-:Y:S01]  /*4f30*/  ENDCOLLECTIVE ;  /* 0x000000000000791b */ /* 0x003fe20003800000 */
.L_x_27133:
[----:B------:R-:W-:Y:S01]  /*4f40*/  MOV R154, R156 ;  /* 0x0000009c009a7202 */ /* 0x000fe20000000f00 */
[----:B------:R-:W-:Y:S06]  /*4f50*/  BRA `(.L_x_27134) ;  /* 0xffffffe800387947 */ /* 0x000fec000383ffff */
.L_x_27135:
        /* <DEDUP_REMOVED lines=10> */
.L_x_33567:


//--------------------- .text._ZN10layer_norm31ln_parallel_residual_fwd_kernelINS_13Kernel_traitsI6__halfffffjLj5120ELj1ELj1ELj4ELj16ENS_18Kernel_traits_baseILj5120ES2_ffffjLj128EEEEELb1ELb0ELb0EEEvNS_9FwdParamsE --------------------------
	.section	.text._ZN10layer_norm31ln_parallel_residual_fwd_kernelINS_13Kernel_traitsI6__halfffffjLj5120ELj1ELj1ELj4ELj16ENS_18Kernel_traits_baseILj5120ES2_ffffjLj128EEEEELb1ELb0ELb0EEEvNS_9FwdParamsE,"ax",@progbits
	.align	128
        .global         _ZN10layer_norm31ln_parallel_residual_fwd_kernelINS_13Kernel_traitsI6__halfffffjLj5120ELj1ELj1ELj4ELj16ENS_18Kernel_traits_baseILj5120ES2_ffffjLj128EEEEELb1ELb0ELb0EEEvNS_9FwdParamsE
        .type           _ZN10layer_norm31ln_parallel_residual_fwd_kernelINS_13Kernel_traitsI6__halfffffjLj5120ELj1ELj1ELj4ELj16ENS_18Kernel_traits_baseILj5120ES2_ffffjLj128EEEEELb1ELb0ELb0EEEvNS_9FwdParamsE,@function
        .size           _ZN10layer_norm31ln_parallel_residual_fwd_kernelINS_13Kernel_traitsI6__halfffffjLj5120ELj1ELj1ELj4ELj16ENS_18Kernel_traits_baseILj5120ES2_ffffjLj128EEEEELb1ELb0ELb0EEEvNS_9FwdParamsE,(.L_x_33568 - _ZN10layer_norm31ln_parallel_residual_fwd_kernelINS_13Kernel_traitsI6__halfffffjLj5120ELj1ELj1ELj4ELj16ENS_18Kernel_traits_baseILj5120ES2_ffffjLj128EEEEELb1ELb0ELb0EEEvNS_9FwdParamsE)
        .other          _ZN10layer_norm31ln_parallel_residual_fwd_kernelINS_13Kernel_traitsI6__halfffffjLj5120ELj1ELj1ELj4ELj16ENS_18Kernel_traits_baseILj5120ES2_ffffjLj128EEEEELb1ELb0ELb0EEEvNS_9FwdParamsE,@"STO_CUDA_ENTRY STV_DEFAULT"
_ZN10layer_norm31ln_parallel_residual_fwd_kernelINS_13Kernel_traitsI6__halfffffjLj5120ELj1ELj1ELj4ELj16ENS_18Kernel_traits_baseILj5120ES2_ffffjLj128EEEEELb1ELb0ELb0EEEvNS_9FwdParamsE:
.text._ZN10layer_norm31ln_parallel_residual_fwd_kernelINS_13Kernel_traitsI6__halfffffjLj5120ELj1ELj1ELj4ELj16ENS_18Kernel_traits_baseILj5120ES2_ffffjLj128EEEEELb1ELb0ELb0EEEvNS_9FwdParamsE:
        /* <DEDUP_REMOVED lines=13> */
[----:B------:R-:W4:Y:S01]  /*00d0*/  S2UR UR26, SR_CTAID.X ;  /* 0x00000000001a79c3 */ /* 0x000f220000002500 */
[----:B-1----:R-:W-:-:S07]  /*00e0*/  @P0 IMAD.MOV.U32 R7, RZ, RZ, R227 ;  /* 0x000000ffff070224 */ /* 0x002fce00078e00e3 */
[----:B------:R-:W4:Y:S01]  /*00f0*/  LDC R233, c[0x0][RZ] ;  /* 0x00000000ffe97b82 */ /* 0x000f220000000800 */
[----:B------:R-:W3:Y:S01]  /*0100*/  @P0 LDG.E.64 R4, desc[UR6][R6.64] ;  /* 0x0000000606040981 */ /* 0x000ee2000c1e1b00 */
[----:B------:R-:W-:Y:S01]  /*0110*/  LOP3.LUT R236, R236, 0xffffffdf, RZ, 0xc0, !PT ;  /* 0xffffffdfecec7812 */ /* 0x000fe200078ec0ff */
[----:B------:R-:W-:Y:S05]  /*0120*/  BSSY B0, `(.L_x_27136) ;  /* 0x000005c000007945 */ /* 0x000fea0003800000 */
[----:B------:R-:W1:Y:S01]  /*0130*/  LDC R11, c[0x0][0x218] ;  /* 0x00008600ff0b7b82 */ /* 0x000e620000000800 */
[C---:B0-----:R-:W-:Y:S01]  /*0140*/  LOP3.LUT R235, R218.reuse, 0x7f, RZ, 0xc0, !PT ;  /* 0x0000007fdaeb7812 */ /* 0x041fe200078ec0ff */
[----:B----4-:R-:W-:Y:S01]  /*0150*/  IMAD R233, R233, UR26, R218 ;  /* 0x0000001ae9e97c24 */ /* 0x010fe2000f8e02da */
[----:B------:R-:W-:-:S02]  /*0160*/  LEA.HI R234, R218, UR26, RZ, 0x19 ;  /* 0x0000001adaea7c11 */ /* 0x000fc4000f8fc8ff */
[----:B------:R-:W-:Y:S02]  /*0170*/  MOV R61, R235 ;  /* 0x000000eb003d7202 */ /* 0x000fe40000000f00 */
[----:B-1----:R-:W-:-:S04]  /*0180*/  SHF.R.S32.HI R0, RZ, 0x1f, R11 ;  /* 0x0000001fff007819 */ /* 0x002fc8000001140b */
[----:B------:R-:W-:Y:S02]  /*0190*/  LEA.HI R0, R0, R11, RZ, 0x2 ;  /* 0x0000000b00007211 */ /* 0x000fe400078f10ff */
[----:B--2---:R-:W-:Y:S02]  /*01a0*/  @P0 R2UR UR4, R2 ;  /* 0x00000000020402ca */ /* 0x004fe400000e0000 */
[----:B------:R-:W-:-:S11]  /*01b0*/  @P0 R2UR UR5, R3 ;  /* 0x00000000030502ca */ /* 0x000fd600000e0000 */
[----:B------:R-:W-:Y:S02]  /*01c0*/  UIADD3 UR9, UR4, -0x61c88647, URZ ;  /* 0x9e3779b904097890 */ /* 0x000fe4000fffe03f */
[----:B------:R-:W-:Y:S02]  /*01d0*/  UIADD3 UR8, UR5, -0x4498517b, URZ ;  /* 0xbb67ae8505087890 */ /* 0x000fe4000fffe03f */
[----:B------:R-:W-:Y:S02]  /*01e0*/  UIADD3 UR10, UR4, 0x3c6ef372, URZ ;  /* 0x3c6ef372040a7890 */ /* 0x000fe4000fffe03f */
[----:B------:R-:W-:Y:S01]  /*01f0*/  UIADD3 UR11, UR5, 0x76cf5d0a, URZ ;  /* 0x76cf5d0a050b7890 */ /* 0x000fe2000fffe03f */
[----:B---3--:R-:W-:Y:S01]  /*0200*/  @P0 IADD3 R226, P1, R4, R9, RZ ;  /* 0x0000000904e20210 */ /* 0x008fe20007f3e0ff */
[----:B------:R-:W-:Y:S02]  /*0210*/  UIADD3 UR13, UR5, 0x32370b8f, URZ ;  /* 0x32370b8f050d7890 */ /* 0x000fe4000fffe03f */
[----:B------:R-:W-:-:S02]  /*0220*/  UIADD3 UR12, UR4, -0x255992d5, URZ ;  /* 0xdaa66d2b040c7890 */ /* 0x000fc4000fffe03f */
[----:B------:R-:W-:Y:S01]  /*0230*/  @P0 IMAD.X R227, RZ, RZ, R5, P1 ;  /* 0x000000ffffe30224 */ /* 0x000fe200008e0605 */
[----:B------:R-:W-:Y:S01]  /*0240*/  UIADD3 UR14, UR4, 0x78dde6e4, URZ ;  /* 0x78dde6e4040e7890 */ /* 0x000fe2000fffe03f */
[----:B------:R-:W-:Y:S01]  /*0250*/  IMAD.WIDE.U32 R4, R233, -0x326172a9, RZ ;  /* 0xcd9e8d57e9047825 */ /* 0x000fe200078e00ff */
[----:B------:R-:W-:Y:S02]  /*0260*/  UIADD3 UR15, UR5, -0x126145ec, URZ ;  /* 0xed9eba14050f7890 */ /* 0x000fe4000fffe03f */
[--C-:B------:R-:W-:Y:S01]  /*0270*/  SHF.R.U32.HI R231, RZ, 0x2, R227.reuse ;  /* 0x00000002ffe77819 */ /* 0x100fe200000116e3 */
[----:B------:R-:W-:Y:S01]  /*0280*/  UIADD3 UR17, UR5, -0x56f99767, URZ ;  /* 0xa906689905117890 */ /* 0x000fe2000fffe03f */
[----:B------:R-:W-:Y:S01]  /*0290*/  SHF.R.U64 R232, R226, 0x2, R227 ;  /* 0x00000002e2e87819 */ /* 0x000fe200000012e3 */
[----:B------:R-:W-:Y:S02]  /*02a0*/  UIADD3 UR16, UR4, 0x1715609d, URZ ;  /* 0x1715609d04107890 */ /* 0x000fe4000fffe03f */
[----:B------:R-:W-:Y:S01]  /*02b0*/  LOP3.LUT R6, R5, UR4, R231, 0x96, !PT ;  /* 0x0000000405067c12 */ /* 0x000fe2000f8e96e7 */
[----:B------:R-:W-:Y:S01]  /*02c0*/  UIADD3 UR18, UR4, -0x4ab325aa, URZ ;  /* 0xb54cda5604127890 */ /* 0x000fe2000fffe03f */
[----:B------:R-:W-:Y:S01]  /*02d0*/  IMAD.WIDE.U32 R2, R232, -0x2daee0ad, RZ ;  /* 0xd2511f53e8027825 */ /* 0x000fe200078e00ff */
[----:B------:R-:W-:-:S02]  /*02e0*/  UIADD3 UR19, UR5, 0x646e171e, URZ ;  /* 0x646e171e05137890 */ /* 0x000fc4000fffe03f */
[----:B------:R-:W-:Y:S01]  /*02f0*/  UIADD3 UR20, UR4, 0x5384540f, URZ ;  /* 0x5384540f04147890 */ /* 0x000fe2000fffe03f */
[----:B------:R-:W-:Y:S01]  /*0300*/  IMAD.WIDE.U32 R6, R6, -0x2daee0ad, RZ ;  /* 0xd2511f5306067825 */ /* 0x000fe200078e00ff */
[----:B------:R-:W-:Y:S01]  /*0310*/  LOP3.LUT R3, R3, UR5, RZ, 0x3c, !PT ;  /* 0x0000000503037c12 */ /* 0x000fe2000f8e3cff */
[----:B------:R-:W-:Y:S02]  /*0320*/  UIADD3 UR21, UR5, 0x1fd5c5a3, URZ ;  /* 0x1fd5c5a305157890 */ /* 0x000fe4000fffe03f */
[----:B------:R-:W-:Y:S01]  /*0330*/  UIADD3 UR22, UR4, -0xe443238, URZ ;  /* 0xf1bbcdc804167890 */ /* 0x000fe2000fffe03f */
[----:B------:R-:W-:Y:S01]  /*0340*/  LOP3.LUT R8, R7, UR8, R2, 0x96, !PT ;  /* 0x0000000807087c12 */ /* 0x000fe2000f8e9602 */
[----:B------:R-:W-:Y:S01]  /*0350*/  IMAD.WIDE.U32 R2, R3, -0x326172a9, RZ ;  /* 0xcd9e8d5703027825 */ /* 0x000fe200078e00ff */
[----:B------:R-:W-:Y:S02]  /*0360*/  UIADD3 UR23, UR5, -0x24c28bd8, URZ ;  /* 0xdb3d742805177890 */ /* 0x000fe4000fffe03f */
[----:B------:R-:W-:Y:S01]  /*0370*/  UIADD3 UR24, UR4, -0x700cb87f, URZ ;  /* 0x8ff3478104187890 */ /* 0x000fe2000fffe03f */
[----:B------:R-:W-:Y:S01]  /*0380*/  IMAD.WIDE.U32 R8, R8, -0x326172a9, RZ ;  /* 0xcd9e8d5708087825 */ /* 0x000fe200078e00ff */
[----:B------:R-:W-:Y:S01]  /*0390*/  LOP3.LUT R3, R3, UR9, R4, 0x96, !PT ;  /* 0x0000000903037c12 */ /* 0x000fe2000f8e9604 */
[----:B------:R-:W-:-:S03]  /*03a0*/  UIADD3 UR25, UR5, -0x695add53, URZ ;  /* 0x96a522ad05197890 */ /* 0x000fc6000fffe03f */
[----:B------:R-:W-:Y:S01]  /*03b0*/  LOP3.LUT R4, R9, UR10, R2, 0x96, !PT ;  /* 0x0000000a09047c12 */ /* 0x000fe2000f8e9602 */
[----:B------:R-:W-:-:S04]  /*03c0*/  IMAD.WIDE.U32 R2, R3, -0x2daee0ad, RZ ;  /* 0xd2511f5303027825 */ /* 0x000fc800078e00ff */
[----:B------:R-:W-:Y:S01]  /*03d0*/  IMAD.WIDE.U32 R4, R4, -0x2daee0ad, RZ ;  /* 0xd2511f5304047825 */ /* 0x000fe200078e00ff */
[----:B------:R-:W-:-:S04]  /*03e0*/  LOP3.LUT R3, R3, UR11, R6, 0x96, !PT ;  /* 0x0000000b03037c12 */ /* 0x000fc8000f8e9606 */
[----:B------:R-:W-:Y:S01]  /*03f0*/  LOP3.LUT R6, R5, UR13, R2, 0x96, !PT ;  /* 0x0000000d05067c12 */ /* 0x000fe2000f8e9602 */
[----:B------:R-:W-:Y:S01]  /*0400*/  IMAD.WIDE.U32 R2, R3, -0x326172a9, RZ ;  /* 0xcd9e8d5703027825 */ /* 0x000fe200078e00ff */
[----:B------:R-:W-:-:S03]  /*0410*/  LOP3.LUT R5, R61, 0x7f, RZ, 0x3c, !PT ;  /* 0x0000007f3d057812 */ /* 0x000fc600078e3cff */
[----:B------:R-:W-:Y:S01]  /*0420*/  IMAD.WIDE.U32 R6, R6, -0x326172a9, RZ ;  /* 0xcd9e8d5706067825 */ /* 0x000fe200078e00ff */
[----:B------:R-:W-:Y:S02]  /*0430*/  LEA.HI.SX32 R216, R0, R5, 0x1e ;  /* 0x0000000500d87211 */ /* 0x000fe400078ff2ff */
[----:B------:R-:W-:Y:S02]  /*0440*/  LOP3.LUT R3, R3, UR12, R8, 0x96, !PT ;  /* 0x0000000c03037c12 */ /* 0x000fe4000f8e9608 */
[C---:B------:R-:W-:Y:S02]  /*0450*/  LOP3.LUT P2, RZ, R216.reuse, 0xffffff80, RZ, 0xc0, !PT ;  /* 0xffffff80d8ff7812 */ /* 0x040fe4000784c0ff */
[C---:B------:R-:W-:Y:S02]  /*0460*/  ISETP.GE.U32.AND P5, PT, R216.reuse, 0x100, PT ;  /* 0x00000100d800780c */ /* 0x040fe40003fa6070 */
[C---:B------:R-:W-:Y:S02]  /*0470*/  ISETP.GE.U32.AND P4, PT, R216.reuse, 0x180, PT ;  /* 0x00000180d800780c */ /* 0x040fe40003f86070 */
[----:B------:R-:W-:-:S02]  /*0480*/  ISETP.GE.U32.AND P3, PT, R216, 0x200, PT ;  /* 0x00000200d800780c */ /* 0x000fc40003f66070 */
[----:B------:R-:W-:Y:S01]  /*0490*/  LOP3.LUT R8, R7, UR14, R2, 0x96, !PT ;  /* 0x0000000e07087c12 */ /* 0x000fe2000f8e9602 */
[----:B------:R-:W-:-:S04]  /*04a0*/  IMAD.WIDE.U32 R2, R3, -0x2daee0ad, RZ ;  /* 0xd2511f5303027825 */ /* 0x000fc800078e00ff */
[----:B------:R-:W-:Y:S01]  /*04b0*/  @P2 LOP3.LUT R236, R236, 0x20, RZ, 0xfc, !PT ;  /* 0x00000020ecec2812 */ /* 0x000fe200078efcff */
[----:B------:R-:W-:Y:S01]  /*04c0*/  IMAD.WIDE.U32 R8, R8, -0x2daee0ad, RZ ;  /* 0xd2511f5308087825 */ /* 0x000fe200078e00ff */
[----:B------:R-:W-:Y:S02]  /*04d0*/  LOP3.LUT R12, R3, UR15, R4, 0x96, !PT ;  /* 0x0000000f030c7c12 */ /* 0x000fe4000f8e9604 */
[----:B------:R-:W-:Y:S02]  /*04e0*/  LOP3.LUT R236, R236, 0xffff7fff, RZ, 0xc0, !PT ;  /* 0xffff7fffecec7812 */ /* 0x000fe400078ec0ff */
[----:B------:R-:W-:Y:S02]  /*04f0*/  LOP3.LUT R13, R9, UR17, R2, 0x96, !PT ;  /* 0x00000011090d7c12 */ /* 0x000fe4000f8e9602 */
        /* <DEDUP_REMOVED lines=20> */
[----:B------:R0:W5:Y:S01]  /*0640*/  @P0 LDG.E.64 R214, desc[UR6][R2.64] ;  /* 0x0000000602d60981 */ /* 0x000162000c1e1b00 */
[----:B------:R-:W-:Y:S02]  /*0650*/  @P1 IADD3.X R5, R10, UR29, RZ, P2, !PT ;  /* 0x0000001d0a051c10 */ /* 0x000fe400097fe4ff */
[----:B------:R-:W-:Y:S01]  /*0660*/  IADD3 R40, P2, R40, UR26, RZ ;  /* 0x0000001a28287c10 */ /* 0x000fe2000ff5e0ff */
[----:B------:R-:W5:Y:S03]  /*0670*/  LDG.E.64 R52, desc[UR6][R52.64] ;  /* 0x0000000634347981 */ /* 0x000f66000c1e1b00 */
[----:B------:R-:W-:Y:S01]  /*0680*/  IADD3.X R41, R10, UR27, RZ, P2, !PT ;  /* 0x0000001b0a297c10 */ /* 0x000fe200097fe4ff */
[----:B------:R0:W5:Y:S05]  /*0690*/  @P1 LDG.E.64 R212, desc[UR6][R4.64] ;  /* 0x0000000604d41981 */ /* 0x00016a000c1e1b00 */
[----:B------:R-:W5:Y:S01]  /*06a0*/  LDG.E.64 R40, desc[UR6][R40.64] ;  /* 0x0000000628287981 */ /* 0x000f62000c1e1b00 */
[----:B------:R-:W-:-:S02]  /*06b0*/  LOP3.LUT R61, R61, 0x80, RZ, 0xfc, !PT ;  /* 0x000000803d3d7812 */ /* 0x000fc400078efcff */
[----:B------:R-:W-:Y:S02]  /*06c0*/  @!P0 CS2R R214, SRZ ;  /* 0x0000000000d68805 */ /* 0x000fe4000001ff00 */
[----:B0-----:R-:W-:-:S07]  /*06d0*/  @!P1 CS2R R212, SRZ ;  /* 0x0000000000d49805 */ /* 0x001fce000001ff00 */
.L_x_27137:
[----:B------:R-:W-:Y:S05]  /*06e0*/  BSYNC B0 ;  /* 0x0000000000007941 */ /* 0x000fea0003800000 */
.L_x_27136:
        /* <DEDUP_REMOVED lines=19> */
[----:B------:R0:W5:Y:S03]  /*0820*/  LDG.E.64 R44, desc[UR6][R10.64] ;  /* 0x000000060a2c7981 */ /* 0x000166000c1e1b00 */
[----:B------:R-:W-:Y:S01]  /*0830*/  IADD3.X R35, R14, UR27, RZ, P2, !PT ;  /* 0x0000001b0e237c10 */ /* 0x000fe200097fe4ff */
[----:B------:R0:W5:Y:S05]  /*0840*/  @P1 LDG.E.64 R196, desc[UR6][R4.64] ;  /* 0x0000000604c41981 */ /* 0x00016a000c1e1b00 */
[----:B------:R-:W5:Y:S01]  /*0850*/  LDG.E.64 R34, desc[UR6][R34.64] ;  /* 0x0000000622227981 */ /* 0x000f62000c1e1b00 */
[----:B------:R-:W-:-:S02]  /*0860*/  IADD3 R61, R61, 0x80, RZ ;  /* 0x000000803d3d7810 */ /* 0x000fc40007ffe0ff */
[----:B------:R-:W-:Y:S02]  /*0870*/  @!P0 CS2R R198, SRZ ;  /* 0x0000000000c68805 */ /* 0x000fe4000001ff00 */
[----:B0-----:R-:W-:-:S07]  /*0880*/  @!P1 CS2R R196, SRZ ;  /* 0x0000000000c49805 */ /* 0x001fce000001ff00 */
.L_x_27139:
[----:B------:R-:W-:Y:S05]  /*0890*/  BSYNC B0 ;  /* 0x0000000000007941 */ /* 0x000fea0003800000 */
.L_x_27138:
        /* <DEDUP_REMOVED lines=23> */
[----:B------:R-:W-:Y:S01]  /*0a10*/  VIADD R61, R61, 0x80 ;  /* 0x000000803d3d7836 */ /* 0x000fe20000000000 */
[----:B------:R-:W-:-:S02]  /*0a20*/  @!P0 CS2R R182, SRZ ;  /* 0x0000000000b68805 */ /* 0x000fc4000001ff00 */
[----:B0-----:R-:W-:-:S07]  /*0a30*/  @!P1 CS2R R180, SRZ ;  /* 0x0000000000b49805 */ /* 0x001fce000001ff00 */
.L_x_27141:
[----:B------:R-:W-:Y:S05]  /*0a40*/  BSYNC B0 ;  /* 0x0000000000007941 */ /* 0x000fea0003800000 */
.L_x_27140:
        /* <DEDUP_REMOVED lines=26> */
.L_x_27143:
[----:B------:R-:W-:Y:S05]  /*0bf0*/  BSYNC B0 ;  /* 0x0000000000007941 */ /* 0x000fea0003800000 */
.L_x_27142:
[----:B------:R-:W-:Y:S01]  /*0c00*/  ISETP.GE.U32.AND P0, PT, R216, 0x280, PT ;  /* 0x00000280d800780c */ /* 0x000fe20003f06070 */
[----:B------:R-:W-:Y:S01]  /*0c10*/  IMAD.WIDE.U32 R2, R12, -0x326172a9, RZ ;  /* 0xcd9e8d570c027825 */ /* 0x000fe200078e00ff */
[----:B------:R-:W-:Y:S01]  /*0c20*/  LOP3.LUT R236, R236, 0xffffefff, RZ, 0xc0, !PT ;  /* 0xffffefffecec7812 */ /* 0x000fe200078ec0ff */
[----:B------:R-:W-:Y:S02]  /*0c30*/  BSSY B0, `(.L_x_27144) ;  /* 0x000001e000007945 */ /* 0x000fe40003800000 */
[----:B------:R-:W-:Y:S01]  /*0c40*/  IMAD.WIDE.U32 R10, R13, -0x326172a9, RZ ;  /* 0xcd9e8d570d0a7825 */ /* 0x000fe200078e00ff */
[----:B------:R-:W-:-:S04]  /*0c50*/  LOP3.LUT R12, R3, UR16, R6, 0x96, !PT ;  /* 0x00000010030c7c12 */ /* 0x000fc8000f8e9606 */
[----:B------:R-:W-:-:S03]  /*0c60*/  LOP3.LUT R54, R11, UR18, R2, 0x96, !PT ;  /* 0x000000120b367c12 */ /* 0x000fc6000f8e9602 */
[----:B------:R-:W-:Y:S01]  /*0c70*/  @P0 LOP3.LUT R236, R236, 0x1000, RZ, 0xfc, !PT ;  /* 0x00001000ecec0812 */ /* 0x000fe200078efcff */
[----:B------:R-:W-:Y:S06]  /*0c80*/  @!P0 BRA `(.L_x_27145) ;  /* 0x0000000000608947 */ /* 0x000fec0003800000 */
[----:B------:R-:W-:Y:S01]  /*0c90*/  ULDC.64 UR28, c[0x0][0x2d0] ;  /* 0x0000b400001c7ab9 */ /* 0x000fe20000000a00 */
[C---:B------:R-:W-:Y:S01]  /*0ca0*/  IMAD.SHL.U32 R4, R61.reuse, 0x8, RZ ;  /* 0x000000083d047824 */ /* 0x040fe200078e00ff */
[----:B------:R-:W-:Y:S01]  /*0cb0*/  ISETP.NE.U32.AND P0, PT, RZ, UR28, PT ;  /* 0x0000001cff007c0c */ /* 0x000fe2000bf05070 */
[----:B------:R-:W-:Y:S01]  /*0cc0*/  ULDC.64 UR26, c[0x0][0x268] ;  /* 0x00009a00001a7ab9 */ /* 0x000fe20000000a00 */
[----:B------:R-:W-:Y:S01]  /*0cd0*/  SHF.L.U64.HI R2, R61, 0x3, RZ ;  /* 0x000000033d027819 */ /* 0x000fe200000102ff */
[----:B------:R-:W0:Y:S01]  /*0ce0*/  LDC.64 R6, c[0x0][0x260] ;  /* 0x00009800ff067b82 */ /* 0x000e220000000a00 */
[----:B------:R-:W-:Y:S02]  /*0cf0*/  ISETP.NE.AND.EX P0, PT, RZ, UR29, PT, P0 ;  /* 0x0000001dff007c0c */ /* 0x000fe4000bf05300 */
[----:B------:R-:W-:-:S04]  /*0d00*/  IADD3 R24, P1, R4, UR26, RZ ;  /* 0x0000001a04187c10 */ /* 0x000fc8000ff3e0ff */
[----:B------:R-:W-:Y:S01]  /*0d10*/  IADD3.X R25, R2, UR27, RZ, P1, !PT ;  /* 0x0000001b02197c10 */ /* 0x000fe20008ffe4ff */
[----:B------:R-:W-:-:S05]  /*0d20*/  ULDC.64 UR26, c[0x0][0x2c8] ;  /* 0x0000b200001a7ab9 */ /* 0x000fca0000000a00 */
[----:B------:R-:W5:Y:S01]  /*0d30*/  LDG.E.64 R24, desc[UR6][R24.64] ;  /* 0x0000000618187981 */ /* 0x000f62000c1e1b00 */
[----:B------:R-:W-:-:S04]  /*0d40*/  @P0 IADD3 R4, P1, R4, UR28, RZ ;  /* 0x0000001c04040c10 */ /* 0x000fc8000ff3e0ff */
[----:B------:R-:W-:Y:S02]  /*0d50*/  @P0 IADD3.X R5, R2, UR29, RZ, P1, !PT ;  /* 0x0000001d02050c10 */ /* 0x000fe40008ffe4ff */
[----:B------:R-:W-:-:S03]  /*0d60*/  ISETP.NE.U32.AND P1, PT, RZ, UR26, PT ;  /* 0x0000001aff007c0c */ /* 0x000fc6000bf25070 */
[----:B------:R1:W5:Y:S01]  /*0d70*/  @P0 LDG.E.64 R148, desc[UR6][R4.64] ;  /* 0x0000000604940981 */ /* 0x000362000c1e1b00 */
[----:B------:R-:W-:Y:S01]  /*0d80*/  ISETP.NE.AND.EX P1, PT, RZ, UR27, PT, P1 ;  /* 0x0000001bff007c0c */ /* 0x000fe2000bf25310 */
[----:B0-----:R-:W-:-:S05]  /*0d90*/  IMAD.WIDE.U32 R6, R61, 0x8, R6 ;  /* 0x000000083d067825 */ /* 0x001fca00078e0006 */
[----:B------:R1:W5:Y:S07]  /*0da0*/  LDG.E.64 R32, desc[UR6][R6.64] ;  /* 0x0000000606207981 */ /* 0x00036e000c1e1b00 */
[----:B------:R-:W-:-:S04]  /*0db0*/  @P1 LEA R2, P2, R61, UR26, 0x3 ;  /* 0x0000001a3d021c11 */ /* 0x000fc8000f8418ff */
[----:B------:R-:W-:-:S05]  /*0dc0*/  @P1 LEA.HI.X R3, R61, UR27, RZ, 0x3, P2 ;  /* 0x0000001b3d031c11 */ /* 0x000fca00090f1cff */
[----:B------:R1:W5:Y:S01]  /*0dd0*/  @P1 LDG.E.64 R150, desc[UR6][R2.64] ;  /* 0x0000000602961981 */ /* 0x000362000c1e1b00 */
[----:B------:R-:W-:Y:S02]  /*0de0*/  IADD3 R61, R61, 0x80, RZ ;  /* 0x000000803d3d7810 */ /* 0x000fe40007ffe0ff */
[----:B------:R-:W-:Y:S02]  /*0df0*/  @!P0 CS2R R148, SRZ ;  /* 0x0000000000948805 */ /* 0x000fe4000001ff00 */
[----:B-1----:R-:W-:-:S07]  /*0e00*/  @!P1 CS2R R150, SRZ ;  /* 0x0000000000969805 */ /* 0x002fce000001ff00 */
.L_x_27145:
[----:B------:R-:W-:Y:S05]  /*0e10*/  BSYNC B0 ;  /* 0x0000000000007941 */ /* 0x000fea0003800000 */
.L_x_27144:
        /* <DEDUP_REMOVED lines=9> */
[C---:B------:R-:W-:Y:S01]  /*0eb0*/  IMAD.SHL.U32 R8, R61.reuse, 0x8, RZ ;  /* 0x000000083d087824 */ /* 0x040fe200078e00ff */
[----:B------:R-:W-:Y:S01]  /*0ec0*/  ULDC.64 UR28, c[0x0][0x268] ;  /* 0x00009a00001c7ab9 */ /* 0x000fe20000000a00 */
[----:B------:R-:W-:Y:S01]  /*0ed0*/  SHF.L.U64.HI R2, R61, 0x3, RZ ;  /* 0x000000033d027819 */ /* 0x000fe200000102ff */
[----:B------:R-:W-:Y:S01]  /*0ee0*/  ULDC.64 UR26, c[0x0][0x2c8] ;  /* 0x0000b200001a7ab9 */ /* 0x000fe20000000a00 */
[----:B------:R-:W0:Y:S01]  /*0ef0*/  LDC.64 R12, c[0x0][0x260] ;  /* 0x00009800ff0c7b82 */ /* 0x000e220000000a00 */
[----:B------:R-:W-:-:S04]  /*0f00*/  IADD3 R30, P0, R8, UR28, RZ ;  /* 0x0000001c081e7c10 */ /* 0x000fc8000ff1e0ff */
[----:B------:R-:W-:Y:S02]  /*0f10*/  IADD3.X R31, R2, UR29, RZ, P0, !PT ;  /* 0x0000001d021f7c10 */ /* 0x000fe400087fe4ff */
[----:B------:R-:W-:-:S04]  /*0f20*/  ISETP.NE.U32.AND P0, PT, RZ, UR26, PT ;  /* 0x0000001aff007c0c */ /* 0x000fc8000bf05070 */
[----:B------:R-:W-:Y:S01]  /*0f30*/  ISETP.NE.AND.EX P0, PT, RZ, UR27, PT, P0 ;  /* 0x0000001bff007c0c */ /* 0x000fe2000bf05300 */
[----:B------:R-:W5:-:S12]  /*0f40*/  LDG.E.64 R30, desc[UR6][R30.64] ;  /* 0x000000061e1e7981 */ /* 0x000f58000c1e1b00 */
        /* <DEDUP_REMOVED lines=11> */
[----:B------:R-:W-:Y:S01]  /*1000*/  VIADD R61, R61, 0x80 ;  /* 0x000000803d3d7836 */ /* 0x000fe20000000000 */
[----:B------:R-:W-:Y:S02]  /*1010*/  @!P0 CS2R R2, SRZ ;  /* 0x0000000000028805 */ /* 0x000fe4000001ff00 */
[----:B0-----:R-:W-:-:S07]  /*1020*/  @!P1 CS2R R4, SRZ ;  /* 0x0000000000049805 */ /* 0x001fce000001ff00 */
.L_x_27147:
[----:B------:R-:W-:Y:S05]  /*1030*/  BSYNC B0 ;  /* 0x0000000000007941 */ /* 0x000fea0003800000 */
.L_x_27146:
[----:B------:R-:W-:Y:S01]  /*1040*/  ISETP.GE.U32.AND P0, PT, R216, 0x380, PT ;  /* 0x00000380d800780c */ /* 0x000fe20003f06070 */
[----:B------:R-:W-:Y:S01]  /*1050*/  IMAD.WIDE.U32 R228, R228, -0x326172a9, RZ ;  /* 0xcd9e8d57e4e47825 */ /* 0x000fe200078e00ff */
[----:B------:R-:W-:Y:S01]  /*1060*/  LOP3.LUT R236, R236, 0xfffffbff, RZ, 0xc0, !PT ;  /* 0xfffffbffecec7812 */ /* 0x000fe200078ec0ff */
[----:B------:R-:W-:Y:S02]  /*1070*/  BSSY B0, `(.L_x_27148) ;  /* 0x000001e000007945 */ /* 0x000fe40003800000 */
[----:B------:R-:W-:Y:S01]  /*1080*/  IMAD.HI.U32 R7, R63, -0x326172a9, RZ ;  /* 0xcd9e8d573f077827 */ /* 0x000fe200078e00ff */
[----:B------:R-:W-:-:S04]  /*1090*/  LOP3.LUT R224, R229, UR20, R10, 0x96, !PT ;  /* 0x00000014e5e07c12 */ /* 0x000fc8000f8e960a */
[----:B------:R-:W-:-:S03]  /*10a0*/  LOP3.LUT R228, R7, UR22, R228, 0x96, !PT ;  /* 0x0000001607e47c12 */ /* 0x000fc6000f8e96e4 */
        /* <DEDUP_REMOVED lines=26> */
.L_x_27149:
[----:B------:R-:W-:Y:S05]  /*1250*/  BSYNC B0 ;  /* 0x0000000000007941 */ /* 0x000fea0003800000 */
.L_x_27148:
[----:B------:R-:W-:Y:S01]  /*1260*/  ISETP.GE.U32.AND P0, PT, R216, 0x400, PT ;  /* 0x00000400d800780c */ /* 0x000fe20003f06070 */
[----:B------:R-:W-:Y:S01]  /*1270*/  BSSY B0, `(.L_x_27150) ;  /* 0x000001c000007945 */ /* 0x000fe20003800000 */
[----:B------:R-:W-:-:S11]  /*1280*/  LOP3.LUT R236, R236, 0xfffffdff, RZ, 0xc0, !PT ;  /* 0xfffffdffecec7812 */ /* 0x000fd600078ec0ff */
[----:B------:R-:W-:Y:S01]  /*1290*/  @P0 LOP3.LUT R236, R236, 0x200, RZ, 0xfc, !PT ;  /* 0x00000200ecec0812 */ /* 0x000fe200078efcff */
[----:B------:R-:W-:Y:S06]  /*12a0*/  @!P0 BRA `(.L_x_27151) ;  /* 0x0000000000608947 */ /* 0x000fec0003800000 */
[C---:B------:R-:W-:Y:S01]  /*12b0*/  IMAD.SHL.U32 R16, R61.reuse, 0x8, RZ ;  /* 0x000000083d107824 */ /* 0x040fe200078e00ff */
[----:B------:R-:W-:Y:S01]  /*12c0*/  ULDC.64 UR26, c[0x0][0x268] ;  /* 0x00009a00001a7ab9 */ /* 0x000fe20000000a00 */
[----:B------:R-:W-:Y:S01]  /*12d0*/  SHF.L.U64.HI R10, R61, 0x3, RZ ;  /* 0x000000033d0a7819 */ /* 0x000fe200000102ff */
[----:B------:R-:W0:Y:S02]  /*12e0*/  LDC.64 R18, c[0x0][0x260] ;  /* 0x00009800ff127b82 */ /* 0x000e240000000a00 */
        /* <DEDUP_REMOVED lines=20> */
.L_x_27151:
[----:B------:R-:W-:Y:S05]  /*1430*/  BSYNC B0 ;  /* 0x0000000000007941 */ /* 0x000fea0003800000 */
.L_x_27150:
[----:B------:R-:W-:Y:S01]  /*1440*/  ISETP.GE.U32.AND P0, PT, R216, 0x480, PT ;  /* 0x00000480d800780c */ /* 0x000fe20003f06070 */
[----:B------:R-:W-:Y:S01]  /*1450*/  BSSY B0, `(.L_x_27152) ;  /* 0x000001d000007945 */ /* 0x000fe20003800000 */
[----:B------:R-:W-:Y:S01]  /*1460*/  LOP3.LUT R236, R236, 0xfffffeff, RZ, 0xc0, !PT ;  /* 0xfffffeffecec7812 */ /* 0x000fe200078ec0ff */
[----:B------:R-:W-:-:S10]  /*1470*/  IMAD.HI.U32 R65, R224, -0x2daee0ad, RZ ;  /* 0xd2511f53e0417827 */ /* 0x000fd400078e00ff */
        /* <DEDUP_REMOVED lines=23> */
[----:B------:R-:W-:Y:S01]  /*15f0*/  VIADD R61, R61, 0x80 ;  /* 0x000000803d3d7836 */ /* 0x000fe20000000000 */
[----:B------:R-:W-:Y:S02]  /*1600*/  @!P0 CS2R R14, SRZ ;  /* 0x00000000000e8805 */ /* 0x000fe4000001ff00 */
[----:B0-----:R-:W-:-:S07]  /*1610*/  @!P1 CS2R R16, SRZ ;  /* 0x0000000000109805 */ /* 0x001fce000001ff00 */
.L_x_27153:
[----:B------:R-:W-:Y:S05]  /*1620*/  BSYNC B0 ;  /* 0x0000000000007941 */ /* 0x000fea0003800000 */
.L_x_27152:
        /* <DEDUP_REMOVED lines=28> */
.L_x_27155:
[----:B------:R-:W-:Y:S05]  /*17f0*/  BSYNC B0 ;  /* 0x0000000000007941 */ /* 0x000fea0003800000 */
.L_x_27154:
[----:B------:R-:W-:Y:S01]  /*1800*/  ULDC UR26, c[0x0][0x214] ;  /* 0x00008500001a7ab9 */ /* 0x000fe20000000800 */
[----:B------:R-:W-:Y:S02]  /*1810*/  LOP3.LUT R230, R65, UR23, R54, 0x96, !PT ;  /* 0x0000001741e67c12 */ /* 0x000fe4000f8e9636 */
[----:B------:R-:W-:-:S13]  /*1820*/  ISETP.GE.AND P0, PT, R234, UR26, PT ;  /* 0x0000001aea007c0c */ /* 0x000fda000bf06270 */
[----:B------:R-:W-:Y:S05]  /*1830*/  @P0 EXIT ;  /* 0x000000000000094d */ /* 0x000fea0003800000 */
[----:B------:R-:W-:Y:S01]  /*1840*/  SHF.R.S32.HI R0, RZ, 0x2, R0 ;  /* 0x00000002ff007819 */ /* 0x000fe20000011400 */
[----:B-----5:R-:W-:Y:S01]  /*1850*/  IMAD.MOV.U32 R76, RZ, RZ, R52 ;  /* 0x000000ffff4c7224 */ /* 0x020fe200078e0034 */
[----:B------:R-:W-:Y:S01]  /*1860*/  SHF.R.U64 R61, R52, 0x10, R53 ;  /* 0x00000010343d7819 */ /* 0x000fe20000001235 */
[----:B------:R-:W-:Y:S01]  /*1870*/  ULDC.U8 UR36, c[0x0][0x2a0] ;  /* 0x0000a80000247ab9 */ /* 0x000fe20000000000 */
[C---:B------:R-:W-:Y:S01]  /*1880*/  SHF.L.U32 R67, R218.reuse, 0x5, RZ ;  /* 0x00000005da437819 */ /* 0x040fe200000006ff */
[----:B------:R-:W-:Y:S01]  /*1890*/  IMAD.MOV.U32 R191, RZ, RZ, R35 ;  /* 0x000000ffffbf7224 */ /* 0x000fe200078e0023 */
[----:B------:R-:W-:Y:S01]  /*18a0*/  LOP3.LUT R65, R218, 0x60, RZ, 0xc0, !PT ;  /* 0x00000060da417812 */ /* 0x000fe200078ec0ff */
[----:B------:R-:W-:Y:S01]  /*18b0*/  IMAD.MOV.U32 R177, RZ, RZ, R37 ;  /* 0x000000ffffb17224 */ /* 0x000fe200078e0025 */
[----:B------:R-:W-:Y:S01]  /*18c0*/  LOP3.LUT R52, R0, 0x7f, RZ, 0xc0, !PT ;  /* 0x0000007f00347812 */ /* 0x000fe200078ec0ff */
[----:B------:R-:W-:Y:S01]  /*18d0*/  IMAD.MOV.U32 R207, RZ, RZ, R41 ;  /* 0x000000ffffcf7224 */ /* 0x000fe200078e0029 */
[----:B------:R-:W-:Y:S01]  /*18e0*/  LOP3.LUT R67, R67, 0x3e0, RZ, 0xc0, !PT ;  /* 0x000003e043437812 */ /* 0x000fe200078ec0ff */
[----:B------:R-:W-:Y:S01]  /*18f0*/  IMAD.MOV.U32 R70, RZ, RZ, R44 ;  /* 0x000000ffff467224 */ /* 0x000fe200078e002c */
[C---:B------:R-:W-:Y:S01]  /*1900*/  VIADDMNMX R65, R52.reuse, -R65, RZ, !PT ;  /* 0x8000004134417246 */ /* 0x040fe200078001ff */
[----:B------:R-:W-:Y:S01]  /*1910*/  IMAD.MOV.U32 R56, RZ, RZ, R24 ;  /* 0x000000ffff387224 */ /* 0x000fe200078e0018 */
[----:B------:R-:W-:Y:S01]  /*1920*/  SHF.R.U32.HI R0, RZ, 0x2, R0 ;  /* 0x00000002ff007819 */ /* 0x000fe20000011600 */
[----:B------:R-:W-:Y:S01]  /*1930*/  IMAD.MOV.U32 R64, RZ, RZ, R26 ;  /* 0x000000ffff407224 */ /* 0x000fe200078e001a */
[----:B------:R-:W-:Y:S01]  /*1940*/  VIADDMNMX R67, R52, -R67, RZ, !PT ;  /* 0x8000004334437246 */ /* 0x000fe200078001ff */
[----:B------:R-:W-:Y:S01]  /*1950*/  IMAD.MOV.U32 R62, RZ, RZ, R28 ;  /* 0x000000ffff3e7224 */ /* 0x000fe200078e001c */
[----:B------:R-:W-:Y:S01]  /*1960*/  LOP3.LUT R227, R0, 0x3fffffe0, RZ, 0xc0, !PT ;  /* 0x3fffffe000e37812 */ /* 0x000fe200078ec0ff */
[----:B------:R-:W-:Y:S01]  /*1970*/  IMAD.MOV.U32 R143, RZ, RZ, R25 ;  /* 0x000000ffff8f7224 */ /* 0x000fe200078e0019 */
[----:B------:R-:W-:Y:S01]  /*1980*/  VIMNMX R52, R65, 0x20, PT ;  /* 0x0000002041347848 */ /* 0x000fe20003fe0100 */
[----:B------:R-:W-:Y:S01]  /*1990*/  IMAD.MOV.U32 R209, RZ, RZ, R53 ;  /* 0x000000ffffd17224 */ /* 0x000fe200078e0035 */
[----:B------:R-:W-:Y:S01]  /*19a0*/  VIMNMX R0, R67, 0x20, PT ;  /* 0x0000002043007848 */ /* 0x000fe20003fe0100 */
[----:B------:R-:W-:Y:S01]  /*19b0*/  IMAD.MOV.U32 R161, RZ, RZ, R29 ;  /* 0x000000ffffa17224 */ /* 0x000fe200078e001d */
[----:B------:R-:W-:Y:S01]  /*19c0*/  IADD3 R52, R52, R227, RZ ;  /* 0x000000e334347210 */ /* 0x000fe20007ffe0ff */
[----:B------:R-:W-:Y:S01]  /*19d0*/  IMAD.MOV.U32 R159, RZ, RZ, R23 ;  /* 0x000000ffff9f7224 */ /* 0x000fe200078e0017 */
[--C-:B------:R-:W-:Y:S01]  /*19e0*/  SHF.R.U64 R121, R2, 0x10, R3.reuse ;  /* 0x0000001002797819 */ /* 0x100fe20000001203 */
[----:B------:R-:W-:Y:S01]  /*19f0*/  IMAD.IADD R227, R227, 0x1, R0 ;  /* 0x00000001e3e37824 */ /* 0x000fe200078e0200 */
[----:B------:R-:W-:Y:S01]  /*1a00*/  SHF.R.U32.HI R123, RZ, 0x10, R3 ;  /* 0x00000010ff7b7819 */ /* 0x000fe20000011603 */
[----:B------:R-:W-:Y:S01]  /*1a10*/  HADD2.F32 R0, -RZ, R2.H0_H0 ;  /* 0x20000002ff007230 */ /* 0x000fe20000004100 */
[--C-:B------:R-:W-:Y:S01]  /*1a20*/  SHF.R.U64 R122, R4, 0x10, R5.reuse ;  /* 0x00000010047a7819 */ /* 0x100fe20000001205 */
[----:B------:R-:W-:Y:S01]  /*1a30*/  IMAD.SHL.U32 R52, R52, 0x4, RZ ;  /* 0x0000000434347824 */ /* 0x000fe200078e00ff */
        /* <DEDUP_REMOVED lines=8> */
[----:B------:R-:W-:Y:S01]  /*1ac0*/  SHF.R.U64 R126, R8, 0x10, R9 ;  /* 0x00000010087e7819 */ /* 0x000fe20000001209 */
[----:B------:R-:W-:Y:S01]  /*1ad0*/  HADD2.F32 R6, -RZ, R7.H0_H0 ;  /* 0x20000007ff067230 */ /* 0x000fe20000004100 */
[--C-:B------:R-:W-:Y:S01]  /*1ae0*/  SHF.R.U64 R195, R34, 0x10, R35.reuse ;  /* 0x0000001022c37819 */ /* 0x100fe20000001223 */
[----:B------:R-:W-:Y:S01]  /*1af0*/  HADD2.F32 R7, -RZ, R8.H0_H0 ;  /* 0x20000008ff077230 */ /* 0x000fe20000004100 */
[----:B------:R-:W-:Y:S01]  /*1b00*/  SHF.R.U32.HI R187, RZ, 0x10, R35 ;  /* 0x00000010ffbb7819 */ /* 0x000fe20000011623 */
[----:B------:R-:W-:Y:S01]  /*1b10*/  HADD2.F32 R8, -RZ, R9.H0_H0 ;  /* 0x20000009ff087230 */ /* 0x000fe20000004100 */
[----:B------:R-:W-:Y:S01]  /*1b20*/  MOV R66, R36 ;  /* 0x0000002400427202 */ /* 0x000fe20000000f00 */
[----:B------:R0:W1:Y:S01]  /*1b30*/  MUFU.RCP R229, R52 ;  /* 0x0000003400e57308 */ /* 0x0000620000001000 */
[----:B------:R-:W-:Y:S01]  /*1b40*/  SHF.R.U64 R57, R36, 0x10, R37 ;  /* 0x0000001024397819 */ /* 0x000fe20000001225 */
[----:B------:R-:W-:Y:S01]  /*1b50*/  IMAD.MOV.U32 R68, RZ, RZ, R34 ;  /* 0x000000ffff447224 */ /* 0x000fe200078e0022 */
[----:B------:R-:W-:Y:S01]  /*1b60*/  SHF.R.U32.HI R129, RZ, 0x10, R9 ;  /* 0x00000010ff817819 */ /* 0x000fe20000011609 */
[----:B------:R-:W-:Y:S01]  /*1b70*/  HADD2.F32 R9, -RZ, R10.H0_H0 ;  /* 0x2000000aff097230 */ /* 0x000fe20000004100 */
[----:B------:R-:W-:Y:S01]  /*1b80*/  SHF.R.U32.HI R173, RZ, 0x10, R37 ;  /* 0x00000010ffad7819 */ /* 0x000fe20000011625 */
[--C-:B------:R-:W-:Y:S01]  /*1b90*/  IMAD.MOV.U32 R37, RZ, RZ, R39.reuse ;  /* 0x000000ffff257224 */ /* 0x100fe200078e0027 */
[----:B------:R-:W-:Y:S01]  /*1ba0*/  MOV R36, R38 ;  /* 0x0000002600247202 */ /* 0x000fe20000000f00 */
[----:B------:R-:W-:Y:S01]  /*1bb0*/  IMAD.MOV.U32 R58, RZ, RZ, R32 ;  /* 0x000000ffff3a7224 */ /* 0x000fe200078e0020 */
[----:B------:R-:W-:Y:S01]  /*1bc0*/  SHF.R.U64 R35, R38, 0x10, R39 ;  /* 0x0000001026237819 */ /* 0x000fe20000001227 */
[----:B------:R-:W-:Y:S01]  /*1bd0*/  IMAD.MOV.U32 R116, RZ, RZ, R74 ;  /* 0x000000ffff747224 */ /* 0x000fe200078e004a */
[----:B------:R-:W-:Y:S01]  /*1be0*/  SHF.R.U64 R128, R10, 0x10, R11 ;  /* 0x000000100a807819 */ /* 0x000fe2000000120b */
[----:B------:R-:W-:Y:S01]  /*1bf0*/  HADD2.F32 R10, -RZ, R11.H0_H0 ;  /* 0x2000000bff0a7230 */ /* 0x000fe20000004100 */
[----:B------:R-:W-:Y:S01]  /*1c00*/  ISETP.NE.AND P0, PT, RZ, UR36, PT ;  /* 0x00000024ff007c0c */ /* 0x000fe2000bf05270 */
[----:B------:R-:W-:Y:S01]  /*1c10*/  IMAD R223, R63, -0x326172a9, RZ ;  /* 0xcd9e8d573fdf7824 */ /* 0x000fe200078e02ff */
[----:B------:R-:W-:Y:S01]  /*1c20*/  MOV R72, R40 ;  /* 0x0000002800487202 */ /* 0x000fe20000000f00 */
[----:B------:R-:W-:Y:S01]  /*1c30*/  IMAD.MOV.U32 R108, RZ, RZ, R80 ;  /* 0x000000ffff6c7224 */ /* 0x000fe200078e0050 */
[----:B------:R-:W-:Y:S01]  /*1c40*/  SHF.R.U64 R211, R40, 0x10, R41 ;  /* 0x0000001028d37819 */ /* 0x000fe20000001229 */
[----:B------:R-:W-:Y:S01]  /*1c50*/  IMAD.MOV.U32 R40, RZ, RZ, R42 ;  /* 0x000000ffff287224 */ /* 0x000fe200078e002a */
[----:B------:R-:W-:Y:S01]  /*1c60*/  SHF.R.U32.HI R38, RZ, 0x10, R39 ;  /* 0x00000010ff267819 */ /* 0x000fe20000011627 */
[----:B------:R-:W-:Y:S01]  /*1c70*/  IMAD.MOV.U32 R112, RZ, RZ, R78 ;  /* 0x000000ffff707224 */ /* 0x000fe200078e004e */
[----:B------:R-:W-:Y:S01]  /*1c80*/  SHF.R.U32.HI R131, RZ, 0x10, R11 ;  /* 0x00000010ff837819 */ /* 0x000fe2000001160b */
[----:B------:R-:W-:Y:S01]  /*1c90*/  HADD2.F32 R11, -RZ, R12.H0_H0 ;  /* 0x2000000cff0b7230 */ /* 0x000fe20000004100 */
[----:B------:R-:W-:Y:S01]  /*1ca0*/  SHF.R.U32.HI R203, RZ, 0x10, R41 ;  /* 0x00000010ffcb7819 */ /* 0x000fe20000011629 */
[----:B------:R-:W-:Y:S01]  /*1cb0*/  IMAD.MOV.U32 R113, RZ, RZ, R79 ;  /* 0x000000ffff717224 */ /* 0x000fe200078e004f */
[----:B------:R-:W-:Y:S01]  /*1cc0*/  SHF.R.U64 R39, R42, 0x10, R43 ;  /* 0x000000102a277819 */ /* 0x000fe2000000122b */
[----:B------:R-:W-:Y:S01]  /*1cd0*/  IMAD.MOV.U32 R117, RZ, RZ, R75 ;  /* 0x000000ffff757224 */ /* 0x000fe200078e004b */
[----:B------:R-:W-:Y:S01]  /*1ce0*/  SHF.R.U64 R130, R12, 0x10, R13 ;  /* 0x000000100c827819 */ /* 0x000fe2000000120d */
[----:B------:R-:W-:Y:S01]  /*1cf0*/  HADD2.F32 R12, -RZ, R13.H0_H0 ;  /* 0x2000000dff0c7230 */ /* 0x000fe20000004100 */
[----:B------:R-:W-:Y:S01]  /*1d00*/  SHF.R.U64 R59, R44, 0x10, R45 ;  /* 0x000000102c3b7819 */ /* 0x000fe2000000122d */
[----:B------:R-:W-:Y:S01]  /*1d10*/  IMAD.MOV.U32 R44, RZ, RZ, R46 ;  /* 0x000000ffff2c7224 */ /* 0x000fe200078e002e */
[----:B------:R-:W-:Y:S01]  /*1d20*/  MOV R41, R43 ;  /* 0x0000002b00297202 */ /* 0x000fe20000000f00 */
[----:B------:R-:W-:Y:S01]  /*1d30*/  IMAD R224, R224, -0x2daee0ad, RZ ;  /* 0xd2511f53e0e07824 */ /* 0x000fe200078e02ff */
[----:B------:R-:W-:Y:S01]  /*1d40*/  SHF.R.U32.HI R42, RZ, 0x10, R43 ;  /* 0x00000010ff2a7819 */ /* 0x000fe2000001162b */
[----:B------:R-:W-:Y:S01]  /*1d50*/  IMAD.HI.U32 R63, R228, -0x2daee0ad, RZ ;  /* 0xd2511f53e43f7827 */ /* 0x000fe200078e00ff */
[----:B------:R-:W-:Y:S01]  /*1d60*/  SHF.R.U32.HI R133, RZ, 0x10, R13 ;  /* 0x00000010ff857819 */ /* 0x000fe2000001160d */
[----:B------:R-:W-:Y:S01]  /*1d70*/  HFMA2.MMA R225, -RZ, RZ, 0, 0 ;  /* 0x00000000ffe17435 */ /* 0x000fe200000001ff */
[----:B------:R-:W-:Y:S01]  /*1d80*/  MOV R193, R45 ;  /* 0x0000002d00c17202 */ /* 0x000fe20000000f00 */
[----:B------:R-:W-:Y:S01]  /*1d90*/  HADD2.F32 R13, -RZ, R14.H0_H0 ;  /* 0x2000000eff0d7230 */ /* 0x000fe20000004100 */
[----:B------:R-:W-:Y:S01]  /*1da0*/  SHF.R.U32.HI R189, RZ, 0x10, R45 ;  /* 0x00000010ffbd7819 */ /* 0x000fe2000001162d */
[----:B------:R-:W-:Y:S01]  /*1db0*/  IMAD.MOV.U32 R45, RZ, RZ, R47 ;  /* 0x000000ffff2d7224 */ /* 0x000fe200078e002f */
[----:B------:R-:W-:Y:S01]  /*1dc0*/  MOV R60, R22 ;  /* 0x00000016003c7202 */ /* 0x000fe20000000f00 */
[----:B------:R-:W-:Y:S01]  /*1dd0*/  HADD2.F32 R206, -RZ, R215.H0_H0 ;  /* 0x200000d7ffce7230 */ /* 0x000fe20000004100 */
[----:B------:R-:W-:Y:S01]  /*1de0*/  SHF.R.U64 R163, R22, 0x10, R23 ;  /* 0x0000001016a37819 */ /* 0x000fe20000001217 */
[----:B------:R-:W-:Y:S01]  /*1df0*/  HADD2.F32 R204, -RZ, R213.H0_H0 ;  /* 0x200000d5ffcc7230 */ /* 0x000fe20000004100 */
[----:B------:R-:W-:Y:S01]  /*1e00*/  SHF.R.U64 R147, R24, 0x10, R25 ;  /* 0x0000001018937819 */ /* 0x000fe20000001219 */
[----:B------:R-:W-:Y:S01]  /*1e10*/  HADD2.F32 R190, -RZ, R199.H0_H0 ;  /* 0x200000c7ffbe7230 */ /* 0x000fe20000004100 */
[----:B------:R-:W-:Y:S01]  /*1e20*/  SHF.R.U64 R43, R46, 0x10, R47 ;  /* 0x000000102e2b7819 */ /* 0x000fe2000000122f */
        /* <DEDUP_REMOVED lines=10> */
[----:B------:R-:W-:Y:S01]  /*1ed0*/  IMAD.MOV.U32 R28, RZ, RZ, R30 ;  /* 0x000000ffff1c7224 */ /* 0x000fe200078e001e */
[----:B------:R-:W-:Y:S01]  /*1ee0*/  SHF.R.U32.HI R22, RZ, 0x10, R25 ;  /* 0x00000010ff167819 */ /* 0x000fe20000011619 */
[--C-:B------:R-:W-:Y:S01]  /*1ef0*/  IMAD.MOV.U32 R25, RZ, RZ, R49.reuse ;  /* 0x000000ffff197224 */ /* 0x100fe200078e0031 */
[----:B------:R-:W-:Y:S01]  /*1f00*/  MOV R54, R48 ;  /* 0x0000003000367202 */ /* 0x000fe20000000f00 */
[----:B------:R-:W-:Y:S01]  /*1f10*/  HADD2.F32 R156, -RZ, R165.H0_H0 ;  /* 0x200000a5ff9c7230 */ /* 0x000fe20000004100 */
[----:B------:R-:W-:Y:S01]  /*1f20*/  SHF.R.U64 R24, R48, 0x10, R49 ;  /* 0x0000001030187819 */ /* 0x000fe20000001231 */
[----:B------:R-:W-:Y:S01]  /*1f30*/  HADD2.F32 R142, -RZ, R151.H0_H0 ;  /* 0x20000097ff8e7230 */ /* 0x000fe20000004100 */
[----:B------:R-:W-:Y:S01]  /*1f40*/  SHF.R.U32.HI R46, RZ, 0x10, R47 ;  /* 0x00000010ff2e7819 */ /* 0x000fe2000001162f */
[----:B------:R-:W-:Y:S01]  /*1f50*/  HADD2.F32 R140, -RZ, R149.H0_H0 ;  /* 0x20000095ff8c7230 */ /* 0x000fe20000004100 */
[----:B------:R-:W-:Y:S01]  /*1f60*/  SHF.R.U32.HI R135, RZ, 0x10, R15 ;  /* 0x00000010ff877819 */ /* 0x000fe2000001160f */
[----:B------:R-:W-:Y:S01]  /*1f70*/  HADD2.F32 R15, -RZ, R16.H0_H0 ;  /* 0x20000010ff0f7230 */ /* 0x000fe20000004100 */
[----:B------:R-:W-:Y:S01]  /*1f80*/  SHF.R.U32.HI R205, RZ, 0x10, R53 ;  /* 0x00000010ffcd7819 */ /* 0x000fe20000011635 */
[----:B------:R-:W-:Y:S01]  /*1f90*/  IMAD R228, R228, -0x2daee0ad, RZ ;  /* 0xd2511f53e4e47824 */ /* 0x000fe200078e02ff */
[----:B------:R-:W-:Y:S01]  /*1fa0*/  SHF.R.U32.HI R157, RZ, 0x10, R29 ;  /* 0x00000010ff9d7819 */ /* 0x000fe2000001161d */
[----:B------:R-:W-:Y:S01]  /*1fb0*/  IMAD.MOV.U32 R102, RZ, RZ, 0x1 ;  /* 0x00000001ff667424 */ /* 0x000fe200078e00ff */
[----:B------:R-:W-:Y:S01]  /*1fc0*/  SHF.R.U32.HI R155, RZ, 0x10, R23 ;  /* 0x00000010ff9b7819 */ /* 0x000fe20000011617 */
[----:B------:R-:W-:Y:S01]  /*1fd0*/  HADD2.F32 R217, -RZ, R76.H0_H0 ;  /* 0x2000004cffd97230 */ /* 0x000fe20000004100 */
[----:B------:R-:W-:Y:S01]  /*1fe0*/  SHF.R.U32.HI R26, RZ, 0x10, R49 ;  /* 0x00000010ff1a7819 */ /* 0x000fe20000011631 */
[----:B------:R-:W-:Y:S01]  /*1ff0*/  IMAD.MOV.U32 R49, RZ, RZ, R51 ;  /* 0x000000ffff317224 */ /* 0x000fe200078e0033 */
[----:B------:R-:W-:Y:S01]  /*2000*/  SHF.R.U64 R27, R30, 0x10, R31 ;  /* 0x000000101e1b7819 */ /* 0x000fe2000000121f */
[----:B------:R-:W-:Y:S01]  /*2010*/  HADD2.F32 R209, -RZ, R209.H0_H0 ;  /* 0x200000d1ffd17230 */ /* 0x000fe20000004100 */
[----:B------:R-:W-:Y:S01]  /*2020*/  MOV R48, R50 ;  /* 0x0000003200307202 */ /* 0x000fe20000000f00 */
[----:B------:R-:W-:Y:S01]  /*2030*/  HADD2.F32 R205, -RZ, R205.H0_H0 ;  /* 0x200000cdffcd7230 */ /* 0x000fe20000004100 */
[----:B------:R-:W-:Y:S01]  /*2040*/  SHF.R.U64 R47, R50, 0x10, R51 ;  /* 0x00000010322f7819 */ /* 0x000fe20000001233 */
[----:B------:R-:W-:Y:S01]  /*2050*/  HADD2.F32 R211, -RZ, R211.H0_H0 ;  /* 0x200000d3ffd37230 */ /* 0x000fe20000004100 */
[----:B------:R-:W-:Y:S01]  /*2060*/  SHF.R.U64 R134, R16, 0x10, R17 ;  /* 0x0000001010867819 */ /* 0x000fe20000001211 */
[----:B------:R-:W-:Y:S01]  /*2070*/  HADD2.F32 R16, -RZ, R17.H0_H0 ;  /* 0x20000011ff107230 */ /* 0x000fe20000004100 */
[--C-:B------:R-:W-:Y:S01]  /*2080*/  SHF.R.U64 R53, R32, 0x10, R33.reuse ;  /* 0x0000001020357819 */ /* 0x100fe20000001221 */
[----:B------:R-:W-:Y:S01]  /*2090*/  IMAD.MOV.U32 R32, RZ, RZ, R82 ;  /* 0x000000ffff207224 */ /* 0x000fe200078e0052 */
[----:B------:R-:W-:Y:S01]  /*20a0*/  MOV R145, R33 ;  /* 0x0000002100917202 */ /* 0x000fe20000000f00 */
[----:B------:R-:W-:Y:S01]  /*20b0*/  HADD2.F32 R207, -RZ, R207.H0_H0 ;  /* 0x200000cfffcf7230 */ /* 0x000fe20000004100 */
[----:B------:R-:W-:Y:S01]  /*20c0*/  SHF.R.U32.HI R23, RZ, 0x10, R33 ;  /* 0x00000010ff177819 */ /* 0x000fe20000011621 */
[----:B------:R-:W-:Y:S01]  /*20d0*/  IMAD.MOV.U32 R33, RZ, RZ, R83 ;  /* 0x000000ffff217224 */ /* 0x000fe200078e0053 */
[----:B------:R-:W-:Y:S01]  /*20e0*/  MOV R29, R31 ;  /* 0x0000001f001d7202 */ /* 0x000fe20000000f00 */
[----:B------:R-:W-:Y:S01]  /*20f0*/  HADD2.F32 R203, -RZ, R203.H0_H0 ;  /* 0x200000cbffcb7230 */ /* 0x000fe20000004100 */
[----:B------:R-:W-:Y:S01]  /*2100*/  SHF.R.U32.HI R30, RZ, 0x10, R31 ;  /* 0x00000010ff1e7819 */ /* 0x000fe2000001161f */
[----:B------:R-:W-:Y:S01]  /*2110*/  HADD2.F32 R201, -RZ, R70.H0_H0 ;  /* 0x20000046ffc97230 */ /* 0x000fe20000004100 */
[----:B------:R-:W-:Y:S01]  /*2120*/  SHF.R.U32.HI R50, RZ, 0x10, R51 ;  /* 0x00000010ff327819 */ /* 0x000fe20000011633 */
[----:B------:R-:W-:Y:S01]  /*2130*/  HADD2.F32 R193, -RZ, R193.H0_H0 ;  /* 0x200000c1ffc17230 */ /* 0x000fe20000004100 */
[----:B------:R-:W-:Y:S01]  /*2140*/  SHF.R.U64 R115, R74, 0x10, R75 ;  /* 0x000000104a737819 */ /* 0x000fe2000000124b */
[----:B------:R-:W-:Y:S01]  /*2150*/  IMAD.HI.U32 R74, R230, -0x326172a9, RZ ;  /* 0xcd9e8d57e64a7827 */ /* 0x000fe200078e00ff */
[----:B------:R-:W-:Y:S01]  /*2160*/  SHF.R.U32.HI R137, RZ, 0x10, R17 ;  /* 0x00000010ff897819 */ /* 0x000fe20000011611 */
[----:B------:R-:W-:Y:S01]  /*2170*/  ULDC UR38, c[0x0][0x218] ;  /* 0x0000860000267ab9 */ /* 0x000fe20000000800 */
[--C-:B------:R-:W-:Y:S01]  /*2180*/  SHF.R.U64 R31, R82, 0x10, R83.reuse ;  /* 0x00000010521f7819 */ /* 0x100fe20000001253 */
[----:B------:R-:W-:Y:S01]  /*2190*/  HADD2.F32 R17, -RZ, R18.H0_H0 ;  /* 0x20000012ff117230 */ /* 0x000fe20000004100 */
[----:B------:R-:W-:Y:S01]  /*21a0*/  SHF.R.U32.HI R34, RZ, 0x10, R83 ;  /* 0x00000010ff227819 */ /* 0x000fe20000011653 */
[----:B------:R-:W-:Y:S01]  /*21b0*/  IMAD R230, R230, -0x326172a9, RZ ;  /* 0xcd9e8d57e6e67824 */ /* 0x000fe200078e02ff */
        /* <DEDUP_REMOVED lines=60> */
[----:B------:R-:W-:Y:S01]  /*2580*/  LOP3.LUT R236, R236, 0xffffffbf, RZ, 0xc0, !PT ;  /* 0xffffffbfecec7812 */ /* 0x000fe200078ec0ff */
[----:B------:R-:W-:Y:S01]  /*2590*/  HADD2.F32 R169, -RZ, R62.H0_H0 ;  /* 0x2000003effa97230 */ /* 0x000fe20000004100 */
[----:B------:R-:W-:Y:S01]  /*25a0*/  LOP3.LUT R223, R74, UR24, R223, 0x96, !PT ;  /* 0x000000184adf7c12 */ /* 0x000fe2000f8e96df */
[----:B------:R-:W-:Y:S01]  /*25b0*/  HADD2.F32 R165, -RZ, R55.H0_H0 ;  /* 0x20000037ffa57230 */ /* 0x000fe20000004100 */
[----:B------:R-:W-:Y:S01]  /*25c0*/  LOP3.LUT R224, R63, UR25, R224, 0x96, !PT ;  /* 0x000000193fe07c12 */ /* 0x000fe2000f8e96e0 */
[----:B------:R-:W-:Y:S01]  /*25d0*/  HADD2.F32 R161, -RZ, R161.H0_H0 ;  /* 0x200000a1ffa17230 */ /* 0x000fe20000004100 */
[----:B------:R-:W-:Y:S01]  /*25e0*/  LOP3.LUT R226, R226, 0x3, RZ, 0xc0, !PT ;  /* 0x00000003e2e27812 */ /* 0x000fe200078ec0ff */
[----:B------:R-:W-:Y:S01]  /*25f0*/  HADD2.F32 R157, -RZ, R157.H0_H0 ;  /* 0x2000009dff9d7230 */ /* 0x000fe20000004100 */
[----:B------:R-:W-:Y:S01]  /*2600*/  @P0 LOP3.LUT R236, R236, 0x40, RZ, 0xfc, !PT ;  /* 0x00000040ecec0812 */ /* 0x000fe200078efcff */
        /* <DEDUP_REMOVED lines=97> */
[----:B01----:R-:W-:-:S07]  /*2c20*/  IMAD.SHL.U32 R227, R227, 0x4, RZ ;  /* 0x00000004e3e37824 */ /* 0x003fce00078e00ff */
.L_x_27846:
[----:B------:R-:W-:Y:S01]  /*2c30*/  IMAD R100, R234, UR38, RZ ;  /* 0x00000026ea647c24 */ /* 0x000fe2000f8e02ff */
[----:B------:R-:W-:Y:S01]  /*2c40*/  LOP3.LUT P0, RZ, R236, 0x20, RZ, 0xc0, !PT ;  /* 0x00000020ecff7812 */ /* 0x000fe2000780c0ff */
[----:B------:R-:W-:Y:S03]  /*2c50*/  BSSY B0, `(.L_x_27156) ;  /* 0x00002e3000007945 */ /* 0x000fe60003800000 */
[----:B------:R-:W-:-:S04]  /*2c60*/  SHF.R.S32.HI R101, RZ, 0x1f, R100 ;  /* 0x0000001fff657819 */ /* 0x000fc80000011464 */
[----:B------:R-:W-:-:S04]  /*2c70*/  LEA.HI R100, R101, R100, RZ, 0x2 ;  /* 0x0000006465647211 */ /* 0x000fc800078f10ff */
[----:B------:R-:W-:-:S04]  /*2c80*/  LEA.HI.SX32 R237, R100, R235, 0x1e ;  /* 0x000000eb64ed7211 */ /* 0x000fc800078ff2ff */
[----:B------:R-:W-:Y:S01]  /*2c90*/  MOV R103, R237 ;  /* 0x000000ed00677202 */ /* 0x000fe20000000f00 */
        /* <DEDUP_REMOVED lines=27> */
.L_x_27159:
[----:B------:R-:W-:-:S07]  /*2e50*/  IMAD.MOV.U32 R242, RZ, RZ, R230 ;  /* 0x000000fffff27224 */ /* 0x000fce00078e00e6 */
.L_x_27160:
[----:B------:R-:W-:Y:S05]  /*2e60*/  BSYNC B1 ;  /* 0x0000000000017941 */ /* 0x000fea0003800000 */
.L_x_27158:
        /* <DEDUP_REMOVED lines=16> */
.L_x_27164:
[----:B------:R-:W-:Y:S05]  /*2f70*/  BSYNC B2 ;  /* 0x0000000000027941 */ /* 0x000fea0003800000 */
.L_x_27163:
        /* <DEDUP_REMOVED lines=44> */
.L_x_27162:
[----:B------:R-:W-:Y:S05]  /*3240*/  BSYNC B1 ;  /* 0x0000000000017941 */ /* 0x000fea0003800000 */
.L_x_27161:
[----:B------:R-:W0:Y:S01]  /*3250*/  LDC R238, c[0x0][0x294] ;  /* 0x0000a500ffee7b82 */ /* 0x000e220000000800 */
[----:B------:R-:W-:Y:S01]  /*3260*/  I2FP.F32.U32 R104, R242 ;  /* 0x000000f200687245 */ /* 0x000fe20000201000 */
[----:B------:R-:W-:Y:S01]  /*3270*/  IMAD.MOV.U32 R239, RZ, RZ, 0x2f800000 ;  /* 0x2f800000ffef7424 */ /* 0x000fe200078e00ff */
[----:B------:R-:W-:Y:S02]  /*3280*/  ISETP.NE.U32.AND P2, PT, R100, RZ, PT ;  /* 0x000000ff6400720c */ /* 0x000fe40003f45070 */
[----:B------:R-:W-:Y:S01]  /*3290*/  LOP3.LUT R236, R236, 0xfffffffe, RZ, 0xc0, !PT ;  /* 0xfffffffeecec7812 */ /* 0x000fe200078ec0ff */
[----:B------:R-:W-:Y:S01]  /*32a0*/  FFMA.FTZ R105, R104, R239, 1.1641532182693481445e-10 ;  /* 0x2f00000068697423 */ /* 0x000fe200000100ef */
[----:B------:R-:W-:Y:S01]  /*32b0*/  ISETP.NE.AND.EX P2, PT, R101, RZ, PT, P2 ;  /* 0x000000ff6500720c */ /* 0x000fe20003f45320 */
[----:B------:R-:W1:Y:S03]  /*32c0*/  LDC R103, c[0x0][0x298] ;  /* 0x0000a600ff677b82 */ /* 0x000e660000000800 */
[----:B0-----:R-:W-:Y:S01]  /*32d0*/  FSETP.GTU.FTZ.AND P3, PT, R105, R238, PT ;  /* 0x000000ee6900720b */ /* 0x001fe20003f7c000 */
[----:B-1---5:R-:W-:-:S12]  /*32e0*/  FMUL.FTZ R60, R60, R103 ;  /* 0x000000673c3c7220 */ /* 0x022fd80000410000 */
        /* <DEDUP_REMOVED lines=8> */
.L_x_27165:
        /* <DEDUP_REMOVED lines=12> */
.L_x_27168:
[----:B------:R-:W-:-:S07]  /*3430*/  IMAD.MOV.U32 R226, RZ, RZ, R230 ;  /* 0x000000ffffe27224 */ /* 0x000fce00078e00e6 */
.L_x_27169:
[----:B------:R-:W-:Y:S05]  /*3440*/  BSYNC B1 ;  /* 0x0000000000017941 */ /* 0x000fea0003800000 */
.L_x_27167:
        /* <DEDUP_REMOVED lines=16> */
.L_x_27173:
[----:B------:R-:W-:Y:S05]  /*3550*/  BSYNC B2 ;  /* 0x0000000000027941 */ /* 0x000fea0003800000 */
.L_x_27172:
        /* <DEDUP_REMOVED lines=44> */
.L_x_27171:
[----:B------:R-:W-:Y:S05]  /*3820*/  BSYNC B1 ;  /* 0x0000000000017941 */ /* 0x000fea0003800000 */
.L_x_27170:
[----:B------:R-:W-:-:S05]  /*3830*/  I2FP.F32.U32 R104, R226 ;  /* 0x000000e200687245 */ /* 0x000fca0000201000 */
[----:B------:R-:W-:Y:S01]  /*3840*/  FFMA.FTZ R101, R104, R239, 1.1641532182693481445e-10 ;  /* 0x2f00000068657423 */ /* 0x000fe200000100ef */
[----:B------:R-:W-:-:S04]  /*3850*/  FMUL.FTZ R104, R56, R103 ;  /* 0x0000006738687220 */ /* 0x000fc80000410000 */
[----:B------:R-:W-:-:S04]  /*3860*/  FSETP.GTU.FTZ.AND P3, PT, R101, R238, PT ;  /* 0x000000ee6500720b */ /* 0x000fc80003f7c000 */
[----:B------:R-:W-:Y:S02]  /*3870*/  FSEL R101, R104, RZ, !P3 ;  /* 0x000000ff68657208 */ /* 0x000fe40005800000 */
[----:B------:R-:W-:-:S03]  /*3880*/  SEL R222, RZ, 0x1, P3 ;  /* 0x00000001ffde7807 */ /* 0x000fc60001800000 */
[----:B------:R-:W-:-:S04]  /*3890*/  FADD.FTZ R60, R101, R60 ;  /* 0x0000003c653c7221 */ /* 0x000fc80000010000 */
[----:B------:R-:W-:-:S07]  /*38a0*/  @P0 FADD.FTZ R60, R52, R60 ;  /* 0x0000003c343c0221 */ /* 0x000fce0000010000 */
.L_x_27166:
        /* <DEDUP_REMOVED lines=12> */
.L_x_27175:
[----:B------:R-:W-:-:S07]  /*3970*/  IMAD.MOV.U32 R226, RZ, RZ, R230 ;  /* 0x000000ffffe27224 */ /* 0x000fce00078e00e6 */
.L_x_27176:
[----:B------:R-:W-:Y:S05]  /*3980*/  BSYNC B1 ;  /* 0x0000000000017941 */ /* 0x000fea0003800000 */
.L_x_27174:
        /* <DEDUP_REMOVED lines=16> */
.L_x_27180:
[----:B------:R-:W-:Y:S05]  /*3a90*/  BSYNC B2 ;  /* 0x0000000000027941 */ /* 0x000fea0003800000 */
.L_x_27179:
        /* <DEDUP_REMOVED lines=44> */
.L_x_27178:
[----:B------:R-:W-:Y:S05]  /*3d60*/  BSYNC B1 ;  /* 0x0000000000017941 */ /* 0x000fea0003800000 */
.L_x_27177:
[----:B------:R-:W-:Y:S01]  /*3d70*/  I2FP.F32.U32 R100, R226 ;  /* 0x000000e200647245 */ /* 0x000fe20000201000 */
[----:B------:R-:W-:-:S04]  /*3d80*/  FMUL.FTZ R61, R61, R103 ;  /* 0x000000673d3d7220 */ /* 0x000fc80000410000 */
[----:B------:R-:W-:-:S05]  /*3d90*/  FFMA.FTZ R105, R100, R239, 1.1641532182693481445e-10 ;  /* 0x2f00000064697423 */ /* 0x000fca00000100ef */
        /* <DEDUP_REMOVED lines=8> */
.L_x_27181:
        /* <DEDUP_REMOVED lines=12> */
.L_x_27184:
[----:B------:R-:W-:-:S07]  /*3ee0*/  IMAD.MOV.U32 R221, RZ, RZ, R230 ;  /* 0x000000ffffdd7224 */ /* 0x000fce00078e00e6 */
.L_x_27185:
[----:B------:R-:W-:Y:S05]  /*3ef0*/  BSYNC B1 ;  /* 0x0000000000017941 */ /* 0x000fea0003800000 */
.L_x_27183:
        /* <DEDUP_REMOVED lines=16> */
.L_x_27189:
[----:B------:R-:W-:Y:S05]  /*4000*/  BSYNC B2 ;  /* 0x0000000000027941 */ /* 0x000fea0003800000 */
.L_x_27188:
        /* <DEDUP_REMOVED lines=44> */
.L_x_27187:
[----:B------:R-:W-:Y:S05]  /*42d0*/  BSYNC B1 ;  /* 0x0000000000017941 */ /* 0x000fea0003800000 */
.L_x_27186:
        /* <DEDUP_REMOVED lines=8> */
.L_x_27182:
        /* <DEDUP_REMOVED lines=12> */
.L_x_27191:
[----:B------:R-:W-:-:S07]  /*4420*/  IMAD.MOV.U32 R226, RZ, RZ, R230 ;  /* 0x000000ffffe27224 */ /* 0x000fce00078e00e6 */
.L_x_27192:
[----:B------:R-:W-:Y:S05]  /*4430*/  BSYNC B1 ;  /* 0x0000000000017941 */ /* 0x000fea0003800000 */
.L_x_27190:
        /* <DEDUP_REMOVED lines=16> */
.L_x_27196:
[----:B------:R-:W-:Y:S05]  /*4540*/  BSYNC B2 ;  /* 0x0000000000027941 */ /* 0x000fea0003800000 */
.L_x_27195:
        /* <DEDUP_REMOVED lines=44> */
.L_x_27194:
[----:B------:R-:W-:Y:S05]  /*4810*/  BSYNC B1 ;  /* 0x0000000000017941 */ /* 0x000fea0003800000 */
.L_x_27193:
[----:B------:R-:W-:Y:S01]  /*4820*/  I2FP.F32.U32 R100, R226 ;  /* 0x000000e200647245 */ /* 0x000fe20000201000 */
[----:B------:R-:W-:-:S04]  /*4830*/  FMUL.FTZ R62, R62, R103 ;  /* 0x000000673e3e7220 */ /* 0x000fc80000410000 */
[----:B------:R-:W-:-:S05]  /*4840*/  FFMA.FTZ R105, R100, R239, 1.1641532182693481445e-10 ;  /* 0x2f00000064697423 */ /* 0x000fca00000100ef */
        /* <DEDUP_REMOVED lines=8> */
.L_x_27197:
        /* <DEDUP_REMOVED lines=12> */
.L_x_27200:
[----:B------:R-:W-:-:S07]  /*4990*/  MOV R220, R230 ;  /* 0x000000e600dc7202 */ /* 0x000fce0000000f00 */
.L_x_27201:
[----:B------:R-:W-:Y:S05]  /*49a0*/  BSYNC B1 ;  /* 0x0000000000017941 */ /* 0x000fea0003800000 */
.L_x_27199:
        /* <DEDUP_REMOVED lines=16> */
.L_x_27205:
[----:B------:R-:W-:Y:S05]  /*4ab0*/  BSYNC B2 ;  /* 0x0000000000027941 */ /* 0x000fea0003800000 */
.L_x_27204:
        /* <DEDUP_REMOVED lines=44> */
.L_x_27203:
[----:B------:R-:W-:Y:S05]  /*4d80*/  BSYNC B1 ;  /* 0x0000000000017941 */ /* 0x000fea0003800000 */
.L_x_27202:
        /* <DEDUP_REMOVED lines=8> */
.L_x_27198:
        /* <DEDUP_REMOVED lines=12> */
.L_x_27207:
[----:B------:R-:W-:-:S07]  /*4ed0*/  MOV R226, R230 ;  /* 0x000000e600e27202 */ /* 0x000fce0000000f00 */
.L_x_27208:
[----:B------:R-:W-:Y:S05]  /*4ee0*/  BSYNC B1 ;  /* 0x0000000000017941 */ /* 0x000fea0003800000 */
.L_x_27206:
        /* <DEDUP_REMOVED lines=16> */
.L_x_27212:
[----:B------:R-:W-:Y:S05]  /*4ff0*/  BSYNC B2 ;  /* 0x0000000000027941 */ /* 0x000fea0003800000 */
.L_x_27211:
        /* <DEDUP_REMOVED lines=44> */
.L_x_27210:
[----:B------:R-:W-:Y:S05]  /*52c0*/  BSYNC B1 ;  /* 0x0000000000017941 */ /* 0x000fea0003800000 */
.L_x_27209:
        /* <DEDUP_REMOVED lines=11> */
.L_x_27213:
        /* <DEDUP_REMOVED lines=12> */
.L_x_27216:
[----:B------:R-:W-:-:S07]  /*5440*/  IMAD.MOV.U32 R219, RZ, RZ, R230 ;  /* 0x000000ffffdb7224 */ /* 0x000fce00078e00e6 */
.L_x_27217:
[----:B------:R-:W-:Y:S05]  /*5450*/  BSYNC B1 ;  /* 0x0000000000017941 */ /* 0x000fea0003800000 */
.L_x_27215:
        /* <DEDUP_REMOVED lines=16> */
.L_x_27221:
[----:B------:R-:W-:Y:S05]  /*5560*/  BSYNC B2 ;  /* 0x0000000000027941 */ /* 0x000fea0003800000 */
.L_x_27220:
        /* <DEDUP_REMOVED lines=44> */
.L_x_27219:
[----:B------:R-:W-:Y:S05]  /*5830*/  BSYNC B1 ;  /* 0x0000000000017941 */ /* 0x000fea0003800000 */
.L_x_27218:
[----:B------:R-:W-:Y:S01]  /*5840*/  I2FP.F32.U32 R100, R219 ;  /* 0x000000db00647245 */ /* 0x000fe20000201000 */
[----:B------:R-:W-:-:S04]  /*5850*/  FMUL.FTZ R103, R59, R103 ;  /* 0x000000673b677220 */ /* 0x000fc80000410000 */
[----:B------:R-:W-:-:S05]  /*5860*/  FFMA.FTZ R239, R100, R239, 1.1641532182693481445e-10 ;  /* 0x2f00000064ef7423 */ /* 0x000fca00000100ef */
[----:B------:R-:W-:-:S04]  /*5870*/  FSETP.GTU.FTZ.AND P2, PT, R239, R238, PT ;  /* 0x000000eeef00720b */ /* 0x000fc80003f5c000 */
[----:B------:R-:W-:Y:S02]  /*5880*/  FSEL R100, R103, RZ, !P2 ;  /* 0x000000ff67647208 */ /* 0x000fe40005000000 */
[----:B------:R-:W-:-:S03]  /*5890*/  SEL R219, RZ, 0x1, P2 ;  /* 0x00000001ffdb7807 */ /* 0x000fc60001000000 */
[----:B------:R-:W-:-:S04]  /*58a0*/  FADD.FTZ R63, R100, R63 ;  /* 0x0000003f643f7221 */ /* 0x000fc80000010000 */
[----:B------:R-:W-:-:S07]  /*58b0*/  @P0 FADD.FTZ R63, R55, R63 ;  /* 0x0000003f373f0221 */ /* 0x000fce0000010000 */
.L_x_27214:
[----:B------:R-:W-:Y:S01]  /*58c0*/  LOP3.LUT P0, RZ, R236, 0x1, RZ, 0xc0, !PT ;  /* 0x00000001ecff7812 */ /* 0x000fe2000780c0ff */
[C---:B------:R-:W-:Y:S01]  /*58d0*/  IMAD.SHL.U32 R239, R237.reuse, 0x4, RZ ;  /* 0x00000004edef7824 */ /* 0x040fe200078e00ff */
[----:B------:R-:W-:Y:S02]  /*58e0*/  SEL R103, RZ, 0x1000000, P5 ;  /* 0x01000000ff677807 */ /* 0x000fe40002800000 */
[----:B------:R-:W-:Y:S02]  /*58f0*/  SEL R238, RZ, 0x1, P0 ;  /* 0x00000001ffee7807 */ /* 0x000fe40000000000 */
[----:B------:R-:W-:Y:S02]  /*5900*/  SEL R106, RZ, 0x10000, P4 ;  /* 0x00010000ff6a7807 */ /* 0x000fe40002000000 */
[----:B------:R-:W-:Y:S02]  /*5910*/  SEL R107, RZ, 0x100, P3 ;  /* 0x00000100ff6b7807 */ /* 0x000fe40001800000 */
[----:B------:R-:W-:-:S02]  /*5920*/  LEA R104, P0, R237, UR28, 0x4 ;  /* 0x0000001ced687c11 */ /* 0x000fc4000f8020ff */
[----:B------:R-:W-:Y:S02]  /*5930*/  IADD3 R103, R107, R103, R106 ;  /* 0x000000676b677210 */ /* 0x000fe40007ffe06a */
[C---:B------:R-:W-:Y:S02]  /*5940*/  LEA.HI.X R105, R237.reuse, UR29, RZ, 0x4, P0 ;  /* 0x0000001ded697c11 */ /* 0x040fe400080f24ff */
[----:B------:R-:W-:Y:S01]  /*5950*/  SHF.L.U64.HI R240, R237, 0x2, RZ ;  /* 0x00000002edf07819 */ /* 0x000fe200000102ff */
[----:B------:R-:W-:Y:S01]  /*5960*/  IMAD.IADD R103, R103, 0x1, R238 ;  /* 0x0000000167677824 */ /* 0x000fe200078e02ee */
[----:B------:R-:W-:Y:S01]  /*5970*/  IADD3 R100, P0, R239, UR30, RZ ;  /* 0x0000001eef647c10 */ /* 0x000fe2000ff1e0ff */
[----:B------:R0:W-:Y:S03]  /*5980*/  STG.E.128 desc[UR6][R104.64], R60 ;  /* 0x0000003c68007986 */ /* 0x0001e6000c101d06 */
[----:B------:R-:W-:-:S05]  /*5990*/  IADD3.X R101, R240, UR31, RZ, P0, !PT ;  /* 0x0000001ff0657c10 */ /* 0x000fca00087fe4ff */
[----:B------:R0:W-:Y:S01]  /*59a0*/  STG.E desc[UR6][R100.64], R103 ;  /* 0x0000006764007986 */ /* 0x0001e2000c101906 */
[----:B------:R-:W-:Y:S05]  /*59b0*/  @!P1 BRA `(.L_x_27222) ;  /* 0x00000000002c9947 */ /* 0x000fea0003800000 */
[----:B0-----:R-:W-:Y:S02]  /*59c0*/  SHF.L.U32 R104, R220, 0x10, RZ ;  /* 0x00000010dc687819 */ /* 0x001fe400000006ff */
[----:B------:R-:W-:Y:S02]  /*59d0*/  LOP3.LUT R103, R219, 0xffff, RZ, 0xc0, !PT ;  /* 0x0000ffffdb677812 */ /* 0x000fe400078ec0ff */
[----:B------:R-:W-:Y:S02]  /*59e0*/  LOP3.LUT R104, R104, 0xff0000, RZ, 0xc0, !PT ;  /* 0x00ff000068687812 */ /* 0x000fe400078ec0ff */
[----:B------:R-:W-:-:S03]  /*59f0*/  IADD3 R100, P0, R239, UR32, RZ ;  /* 0x00000020ef647c10 */ /* 0x000fc6000ff1e0ff */
[----:B------:R-:W-:Y:S01]  /*5a00*/  IMAD R103, R103, 0x1000000, R104 ;  /* 0x0100000067677824 */ /* 0x000fe200078e0268 */
[----:B------:R-:W-:Y:S02]  /*5a10*/  LOP3.LUT R104, R221, 0xff, RZ, 0xc0, !PT ;  /* 0x000000ffdd687812 */ /* 0x000fe400078ec0ff */
[----:B------:R-:W-:-:S03]  /*5a20*/  IADD3.X R101, R240, UR33, RZ, P0, !PT ;  /* 0x00000021f0657c10 */ /* 0x000fc600087fe4ff */
[----:B------:R-:W-:Y:S01]  /*5a30*/  IMAD R103, R104, 0x100, R103 ;  /* 0x0000010068677824 */ /* 0x000fe200078e0267 */
[----:B------:R-:W-:-:S04]  /*5a40*/  LOP3.LUT R104, R222, 0xff, RZ, 0xc0, !PT ;  /* 0x000000ffde687812 */ /* 0x000fc800078ec0ff */
[----:B------:R-:W-:-:S05]  /*5a50*/  IADD3 R103, R103, R104, RZ ;  /* 0x0000006867677210 */ /* 0x000fca0007ffe0ff */
[----:B------:R1:W-:Y:S02]  /*5a60*/  STG.E desc[UR6][R100.64], R103 ;  /* 0x0000006764007986 */ /* 0x0003e4000c101906 */
.L_x_27222:
[----:B01----:R-:W-:-:S07]  /*5a70*/  VIADD R103, R237, 0x80 ;  /* 0x00000080ed677836 */ /* 0x003fce0000000000 */
.L_x_27157:
[----:B------:R-:W-:Y:S05]  /*5a80*/  BSYNC B0 ;  /* 0x0000000000007941 */ /* 0x000fea0003800000 */
.L_x_27156:
        /* <DEDUP_REMOVED lines=29> */
.L_x_27226:
[----:B------:R-:W-:-:S07]  /*5c60*/  MOV R240, R230 ;  /* 0x000000e600f07202 */ /* 0x000fce0000000f00 */
.L_x_27227:
[----:B------:R-:W-:Y:S05]  /*5c70*/  BSYNC B1 ;  /* 0x0000000000017941 */ /* 0x000fea0003800000 */
.L_x_27225:
        /* <DEDUP_REMOVED lines=16> */
.L_x_27231:
[----:B------:R-:W-:Y:S05]  /*5d80*/  BSYNC B2 ;  /* 0x0000000000027941 */ /* 0x000fea0003800000 */
.L_x_27230:
        /* <DEDUP_REMOVED lines=44> */
.L_x_27229:
[----:B------:R-:W-:Y:S05]  /*6050*/  BSYNC B1 ;  /* 0x0000000000017941 */ /* 0x000fea0003800000 */
.L_x_27228:
        /* <DEDUP_REMOVED lines=18> */
.L_x_27232:
        /* <DEDUP_REMOVED lines=12> */
.L_x_27235:
[----:B------:R-:W-:-:S07]  /*6240*/  MOV R222, R230 ;  /* 0x000000e600de7202 */ /* 0x000fce0000000f00 */
.L_x_27236:
[----:B------:R-:W-:Y:S05]  /*6250*/  BSYNC B1 ;  /* 0x0000000000017941 */ /* 0x000fea0003800000 */
.L_x_27234:
        /* <DEDUP_REMOVED lines=16> */
.L_x_27240:
[----:B------:R-:W-:Y:S05]  /*6360*/  BSYNC B2 ;  /* 0x0000000000027941 */ /* 0x000fea0003800000 */
.L_x_27239:
        /* <DEDUP_REMOVED lines=44> */
.L_x_27238:
[----:B------:R-:W-:Y:S05]  /*6630*/  BSYNC B1 ;  /* 0x0000000000017941 */ /* 0x000fea0003800000 */
.L_x_27237:
        /* <DEDUP_REMOVED lines=8> */
.L_x_27233:
        /* <DEDUP_REMOVED lines=12> */
.L_x_27242:
[----:B------:R-:W-:-:S07]  /*6780*/  MOV R226, R230 ;  /* 0x000000e600e27202 */ /* 0x000fce0000000f00 */
.L_x_27243:
[----:B------:R-:W-:Y:S05]  /*6790*/  BSYNC B1 ;  /* 0x0000000000017941 */ /* 0x000fea0003800000 */
.L_x_27241:
        /* <DEDUP_REMOVED lines=16> */
.L_x_27247:
[----:B------:R-:W-:Y:S05]  /*68a0*/  BSYNC B2 ;  /* 0x0000000000027941 */ /* 0x000fea0003800000 */
.L_x_27246:
        /* <DEDUP_REMOVED lines=44> */
.L_x_27245:
[----:B------:R-:W-:Y:S05]  /*6b70*/  BSYNC B1 ;  /* 0x0000000000017941 */ /* 0x000fea0003800000 */
.L_x_27244:
        /* <DEDUP_REMOVED lines=11> */
.L_x_27248:
        /* <DEDUP_REMOVED lines=12> */
.L_x_27251:
[----:B------:R-:W-:-:S07]  /*6cf0*/  IMAD.MOV.U32 R221, RZ, RZ, R230 ;  /* 0x000000ffffdd7224 */ /* 0x000fce00078e00e6 */
.L_x_27252:
[----:B------:R-:W-:Y:S05]  /*6d00*/  BSYNC B1 ;  /* 0x0000000000017941 */ /* 0x000fea0003800000 */
.L_x_27250:
        /* <DEDUP_REMOVED lines=16> */
.L_x_27256:
[----:B------:R-:W-:Y:S05]  /*6e10*/  BSYNC B2 ;  /* 0x0000000000027941 */ /* 0x000fea0003800000 */
.L_x_27255:
        /* <DEDUP_REMOVED lines=44> */
.L_x_27254:
[----:B------:R-:W-:Y:S05]  /*70e0*/  BSYNC B1 ;  /* 0x0000000000017941 */ /* 0x000fea0003800000 */
.L_x_27253:
        /* <DEDUP_REMOVED lines=8> */
.L_x_27249:
        /* <DEDUP_REMOVED lines=12> */
.L_x_27258:
[----:B------:R-:W-:-:S07]  /*7230*/  IMAD.MOV.U32 R226, RZ, RZ, R230 ;  /* 0x000000ffffe27224 */ /* 0x000fce00078e00e6 */
.L_x_27259:
[----:B------:R-:W-:Y:S05]  /*7240*/  BSYNC B1 ;  /* 0x0000000000017941 */ /* 0x000fea0003800000 */
.L_x_27257:
        /* <DEDUP_REMOVED lines=16> */
.L_x_27263:
[----:B------:R-:W-:Y:S05]  /*7350*/  BSYNC B2 ;  /* 0x0000000000027941 */ /* 0x000fea0003800000 */
.L_x_27262:
        /* <DEDUP_REMOVED lines=44> */
.L_x_27261:
[----:B------:R-:W-:Y:S05]  /*7620*/  BSYNC B1 ;  /* 0x0000000000017941 */ /* 0x000fea0003800000 */
.L_x_27260:
        /* <DEDUP_REMOVED lines=11> */
.L_x_27264:
        /* <DEDUP_REMOVED lines=12> */
.L_x_27267:
[----:B------:R-:W-:-:S07]  /*77a0*/  IMAD.MOV.U32 R220, RZ, RZ, R230 ;  /* 0x000000ffffdc7224 */ /* 0x000fce00078e00e6 */
.L_x_27268:
[----:B------:R-:W-:Y:S05]  /*77b0*/  BSYNC B1 ;  /* 0x0000000000017941 */ /* 0x000fea0003800000 */
.L_x_27266:
        /* <DEDUP_REMOVED lines=16> */
.L_x_27272:
[----:B------:R-:W-:Y:S05]  /*78c0*/  BSYNC B2 ;  /* 0x0000000000027941 */ /* 0x000fea0003800000 */
.L_x_27271:
        /* <DEDUP_REMOVED lines=44> */
.L_x_27270:
[----:B------:R-:W-:Y:S05]  /*7b90*/  BSYNC B1 ;  /* 0x0000000000017941 */ /* 0x000fea0003800000 */
.L_x_27269:
        /* <DEDUP_REMOVED lines=8> */
.L_x_27265:
        /* <DEDUP_REMOVED lines=12> */
.L_x_27274:
[----:B------:R-:W-:-:S07]  /*7ce0*/  IMAD.MOV.U32 R226, RZ, RZ, R230 ;  /* 0x000000ffffe27224 */ /* 0x000fce00078e00e6 */
.L_x_27275:
[----:B------:R-:W-:Y:S05]  /*7cf0*/  BSYNC B1 ;  /* 0x0000000000017941 */ /* 0x000fea0003800000 */
.L_x_27273:
        /* <DEDUP_REMOVED lines=16> */
.L_x_27279:
[----:B------:R-:W-:Y:S05]  /*7e00*/  BSYNC B2 ;  /* 0x0000000000027941 */ /* 0x000fea0003800000 */
.L_x_27278:
        /* <DEDUP_REMOVED lines=44> */
.L_x_27277:
[----:B------:R-:W-:Y:S05]  /*80d0*/  BSYNC B1 ;  /* 0x0000000000017941 */ /* 0x000fea0003800000 */
.L_x_27276:
        /* <DEDUP_REMOVED lines=11> */
.L_x_27280:
        /* <DEDUP_REMOVED lines=12> */
.L_x_27283:
[----:B------:R-:W-:-:S07]  /*8250*/  MOV R219, R230 ;  /* 0x000000e600db7202 */ /* 0x000fce0000000f00 */
.L_x_27284:
[----:B------:R-:W-:Y:S05]  /*8260*/  BSYNC B1 ;  /* 0x0000000000017941 */ /* 0x000fea0003800000 */
.L_x_27282:
        /* <DEDUP_REMOVED lines=16> */
.L_x_27288:
[----:B------:R-:W-:Y:S05]  /*8370*/  BSYNC B2 ;  /* 0x0000000000027941 */ /* 0x000fea0003800000 */
.L_x_27287:
        /* <DEDUP_REMOVED lines=44> */
.L_x_27286:
[----:B------:R-:W-:Y:S05]  /*8640*/  BSYNC B1 ;  /* 0x0000000000017941 */ /* 0x000fea0003800000 */
.L_x_27285:
        /* <DEDUP_REMOVED lines=8> */
.L_x_27281:
[----:B------:R-:W-:Y:S01]  /*86d0*/  LOP3.LUT P0, RZ, R236, 0x1, RZ, 0xc0, !PT ;  /* 0x00000001ecff7812 */ /* 0x000fe2000780c0ff */
[C---:B------:R-:W-:Y:S01]  /*86e0*/  IMAD.SHL.U32 R240, R103.reuse, 0x4, RZ ;  /* 0x0000000467f07824 */ /* 0x040fe200078e00ff */
[----:B------:R-:W-:Y:S02]  /*86f0*/  SEL R106, RZ, 0x1000000, P5 ;  /* 0x01000000ff6a7807 */ /* 0x000fe40002800000 */
[----:B------:R-:W-:Y:S02]  /*8700*/  SEL R239, RZ, 0x1, P0 ;  /* 0x00000001ffef7807 */ /* 0x000fe40000000000 */
[----:B------:R-:W-:Y:S02]  /*8710*/  LEA R104, P0, R103, UR28, 0x4 ;  /* 0x0000001c67687c11 */ /* 0x000fe4000f8020ff */
[----:B------:R-:W-:Y:S02]  /*8720*/  SEL R107, RZ, 0x10000, P4 ;  /* 0x00010000ff6b7807 */ /* 0x000fe40002000000 */
[----:B------:R-:W-:-:S02]  /*8730*/  SEL R238, RZ, 0x100, P3 ;  /* 0x00000100ffee7807 */ /* 0x000fc40001800000 */
[C---:B------:R-:W-:Y:S02]  /*8740*/  LEA.HI.X R105, R103.reuse, UR29, RZ, 0x4, P0 ;  /* 0x0000001d67697c11 */ /* 0x040fe400080f24ff */
[----:B------:R-:W-:Y:S02]  /*8750*/  SHF.L.U64.HI R241, R103, 0x2, RZ ;  /* 0x0000000267f17819 */ /* 0x000fe400000102ff */
[----:B------:R-:W-:Y:S01]  /*8760*/  IADD3 R100, P0, R240, UR30, RZ ;  /* 0x0000001ef0647c10 */ /* 0x000fe2000ff1e0ff */
[----:B------:R0:W-:Y:S01]  /*8770*/  STG.E.128 desc[UR6][R104.64], R64 ;  /* 0x0000004068007986 */ /* 0x0001e2000c101d06 */
[----:B------:R-:W-:Y:S02]  /*8780*/  IADD3 R106, R238, R106, R107 ;  /* 0x0000006aee6a7210 */ /* 0x000fe40007ffe06b */
[----:B------:R-:W-:Y:S02]  /*8790*/  IADD3.X R101, R241, UR31, RZ, P0, !PT ;  /* 0x0000001ff1657c10 */ /* 0x000fe400087fe4ff */
[----:B------:R-:W-:-:S05]  /*87a0*/  IADD3 R239, R106, R239, RZ ;  /* 0x000000ef6aef7210 */ /* 0x000fca0007ffe0ff */
[----:B------:R0:W-:Y:S01]  /*87b0*/  STG.E desc[UR6][R100.64], R239 ;  /* 0x000000ef64007986 */ /* 0x0001e2000c101906 */
[----:B------:R-:W-:Y:S05]  /*87c0*/  @!P1 BRA `(.L_x_27289) ;  /* 0x00000000002c9947 */ /* 0x000fea0003800000 */
[----:B0-----:R-:W-:Y:S01]  /*87d0*/  IMAD.U32 R104, R220, 0x10000, RZ ;  /* 0x00010000dc687824 */ /* 0x001fe200078e00ff */
[----:B------:R-:W-:-:S04]  /*87e0*/  IADD3 R100, P0, R240, UR32, RZ ;  /* 0x00000020f0647c10 */ /* 0x000fc8000ff1e0ff */
[----:B------:R-:W-:Y:S02]  /*87f0*/  LOP3.LUT R105, R104, 0xff0000, RZ, 0xc0, !PT ;  /* 0x00ff000068697812 */ /* 0x000fe400078ec0ff */
[----:B------:R-:W-:Y:S02]  /*8800*/  LOP3.LUT R104, R219, 0xffff, RZ, 0xc0, !PT ;  /* 0x0000ffffdb687812 */ /* 0x000fe400078ec0ff */
[----:B------:R-:W-:-:S03]  /*8810*/  IADD3.X R101, R241, UR33, RZ, P0, !PT ;  /* 0x00000021f1657c10 */ /* 0x000fc600087fe4ff */
[----:B------:R-:W-:Y:S01]  /*8820*/  IMAD R104, R104, 0x1000000, R105 ;  /* 0x0100000068687824 */ /* 0x000fe200078e0269 */
[----:B------:R-:W-:-:S04]  /*8830*/  LOP3.LUT R105, R221, 0xff, RZ, 0xc0, !PT ;  /* 0x000000ffdd697812 */ /* 0x000fc800078ec0ff */
[----:B------:R-:W-:Y:S02]  /*8840*/  LEA R104, R105, R104, 0x8 ;  /* 0x0000006869687211 */ /* 0x000fe400078e40ff */
[----:B------:R-:W-:-:S05]  /*8850*/  LOP3.LUT R105, R222, 0xff, RZ, 0xc0, !PT ;  /* 0x000000ffde697812 */ /* 0x000fca00078ec0ff */
[----:B------:R-:W-:-:S05]  /*8860*/  IMAD.IADD R105, R104, 0x1, R105 ;  /* 0x0000000168697824 */ /* 0x000fca00078e0269 */
[----:B------:R1:W-:Y:S02]  /*8870*/  STG.E desc[UR6][R100.64], R105 ;  /* 0x0000006964007986 */ /* 0x0003e4000c101906 */
.L_x_27289:
[----:B------:R-:W-:-:S07]  /*8880*/  VIADD R103, R103, 0x80 ;  /* 0x0000008067677836 */ /* 0x000fce0000000000 */
.L_x_27224:
[----:B------:R-:W-:Y:S05]  /*8890*/  BSYNC B0 ;  /* 0x0000000000007941 */ /* 0x000fea0003800000 */
.L_x_27223:
[----:B------:R-:W-:Y:S01]  /*88a0*/  LOP3.LUT P0, RZ, R236, 0x4000, RZ, 0xc0, !PT ;  /* 0x00004000ecff7812 */ /* 0x000fe2000780c0ff */
[----:B------:R-:W-:-:S12]  /*88b0*/  BSSY B0, `(.L_x_27290) ;  /* 0x00002df000007945 */ /* 0x000fd80003800000 */
[----:B------:R-:W-:Y:S05]  /*88c0*/  @!P0 BRA `(.L_x_27291) ;  /* 0x0000002c00748947 */ /* 0x000fea0003800000 */
[----:B01----:R-:W0:Y:S01]  /*88d0*/  LDC.64 R100, c[0x0][0x228] ;  /* 0x00008a00ff647b82 */ /* 0x003e220000000a00 */
        /* <DEDUP_REMOVED lines=25> */
.L_x_27293:
[----:B------:R-:W-:-:S07]  /*8a70*/  IMAD.MOV.U32 R240, RZ, RZ, R230 ;  /* 0x000000fffff07224 */ /* 0x000fce00078e00e6 */
.L_x_27294:
[----:B------:R-:W-:Y:S05]  /*8a80*/  BSYNC B1 ;  /* 0x0000000000017941 */ /* 0x000fea0003800000 */
.L_x_27292:
        /* <DEDUP_REMOVED lines=16> */
.L_x_27298:
[----:B------:R-:W-:Y:S05]  /*8b90*/  BSYNC B2 ;  /* 0x0000000000027941 */ /* 0x000fea0003800000 */
.L_x_27297:
        /* <DEDUP_REMOVED lines=44> */
.L_x_27296:
[----:B------:R-:W-:Y:S05]  /*8e60*/  BSYNC B1 ;  /* 0x0000000000017941 */ /* 0x000fea0003800000 */
.L_x_27295:
[----:B------:R-:W0:Y:S01]  /*8e70*/  LDC R239, c[0x0][0x294] ;  /* 0x0000a500ffef7b82 */ /* 0x000e220000000800 */
[----:B------:R-:W-:Y:S01]  /*8e80*/  I2FP.F32.U32 R105, R240 ;  /* 0x000000f000697245 */ /* 0x000fe20000201000 */
[----:B------:R-:W-:Y:S01]  /*8e90*/  HFMA2.MMA R240, -RZ, RZ, 0.1171875, 0 ;  /* 0x2f800000fff07435 */ /* 0x000fe200000001ff */
[----:B------:R-:W-:Y:S02]  /*8ea0*/  ISETP.NE.U32.AND P2, PT, R100, RZ, PT ;  /* 0x000000ff6400720c */ /* 0x000fe40003f45070 */
[----:B------:R-:W-:Y:S02]  /*8eb0*/  LOP3.LUT R236, R236, 0xfffffffe, RZ, 0xc0, !PT ;  /* 0xfffffffeecec7812 */ /* 0x000fe400078ec0ff */
[----:B------:R-:W-:Y:S01]  /*8ec0*/  ISETP.NE.AND.EX P2, PT, R101, RZ, PT, P2 ;  /* 0x000000ff6500720c */ /* 0x000fe20003f45320 */
[----:B------:R-:W1:Y:S04]  /*8ed0*/  LDC R238, c[0x0][0x298] ;  /* 0x0000a600ffee7b82 */ /* 0x000e680000000800 */
[----:B------:R-:W-:-:S05]  /*8ee0*/  FFMA.FTZ R104, R105, R240, 1.1641532182693481445e-10 ;  /* 0x2f00000069687423 */ /* 0x000fca00000100f0 */
[----:B0-----:R-:W-:Y:S01]  /*8ef0*/  FSETP.GTU.FTZ.AND P3, PT, R104, R239, PT ;  /* 0x000000ef6800720b */ /* 0x001fe20003f7c000 */
[----:B-1---5:R-:W-:-:S12]  /*8f00*/  FMUL.FTZ R68, R68, R238 ;  /* 0x000000ee44447220 */ /* 0x022fd80000410000 */
        /* <DEDUP_REMOVED lines=8> */
.L_x_27299:
        /* <DEDUP_REMOVED lines=12> */
.L_x_27302:
[----:B------:R-:W-:-:S07]  /*9050*/  IMAD.MOV.U32 R222, RZ, RZ, R230 ;  /* 0x000000ffffde7224 */ /* 0x000fce00078e00e6 */
.L_x_27303:
[----:B------:R-:W-:Y:S05]  /*9060*/  BSYNC B1 ;  /* 0x0000000000017941 */ /* 0x000fea0003800000 */
.L_x_27301:
        /* <DEDUP_REMOVED lines=16> */
.L_x_27307:
[----:B------:R-:W-:Y:S05]  /*9170*/  BSYNC B2 ;  /* 0x0000000000027941 */ /* 0x000fea0003800000 */
.L_x_27306:
        /* <DEDUP_REMOVED lines=44> */
.L_x_27305:
[----:B------:R-:W-:Y:S05]  /*9440*/  BSYNC B1 ;  /* 0x0000000000017941 */ /* 0x000fea0003800000 */
.L_x_27304:
        /* <DEDUP_REMOVED lines=8> */
.L_x_27300:
        /* <DEDUP_REMOVED lines=12> */
.L_x_27309:
[----:B------:R-:W-:-:S07]  /*9590*/  IMAD.MOV.U32 R226, RZ, RZ, R230 ;  /* 0x000000ffffe27224 */ /* 0x000fce00078e00e6 */
.L_x_27310:
[----:B------:R-:W-:Y:S05]  /*95a0*/  BSYNC B1 ;  /* 0x0000000000017941 */ /* 0x000fea0003800000 */
.L_x_27308:
        /* <DEDUP_REMOVED lines=16> */
.L_x_27314:
[----:B------:R-:W-:Y:S05]  /*96b0*/  BSYNC B2 ;  /* 0x0000000000027941 */ /* 0x000fea0003800000 */
.L_x_27313:
        /* <DEDUP_REMOVED lines=44> */
.L_x_27312:
[----:B------:R-:W-:Y:S05]  /*9980*/  BSYNC B1 ;  /* 0x0000000000017941 */ /* 0x000fea0003800000 */
.L_x_27311:
        /* <DEDUP_REMOVED lines=11> */
.L_x_27315:
        /* <DEDUP_REMOVED lines=12> */
.L_x_27318:
[----:B------:R-:W-:-:S07]  /*9b00*/  MOV R221, R230 ;  /* 0x000000e600dd7202 */ /* 0x000fce0000000f00 */
.L_x_27319:
[----:B------:R-:W-:Y:S05]  /*9b10*/  BSYNC B1 ;  /* 0x0000000000017941 */ /* 0x000fea0003800000 */
.L_x_27317:
        /* <DEDUP_REMOVED lines=16> */
.L_x_27323:
[----:B------:R-:W-:Y:S05]  /*9c20*/  BSYNC B2 ;  /* 0x0000000000027941 */ /* 0x000fea0003800000 */
.L_x_27322:
        /* <DEDUP_REMOVED lines=44> */
.L_x_27321:
[----:B------:R-:W-:Y:S05]  /*9ef0*/  BSYNC B1 ;  /* 0x0000000000017941 */ /* 0x000fea0003800000 */
.L_x_27320:
        /* <DEDUP_REMOVED lines=8> */
.L_x_27316:
        /* <DEDUP_REMOVED lines=12> */
.L_x_27325:
[----:B------:R-:W-:-:S07]  /*a040*/  MOV R226, R230 ;  /* 0x000000e600e27202 */ /* 0x000fce0000000f00 */
.L_x_27326:
[----:B------:R-:W-:Y:S05]  /*a050*/  BSYNC B1 ;  /* 0x0000000000017941 */ /* 0x000fea0003800000 */
.L_x_27324:
        /* <DEDUP_REMOVED lines=16> */
.L_x_27330:
[----:B------:R-:W-:Y:S05]  /*a160*/  BSYNC B2 ;  /* 0x0000000000027941 */ /* 0x000fea0003800000 */
.L_x_27329:
        /* <DEDUP_REMOVED lines=44> */
.L_x_27328:
[----:B------:R-:W-:Y:S05]  /*a430*/  BSYNC B1 ;  /* 0x0000000000017941 */ /* 0x000fea0003800000 */
.L_x_27327:
        /* <DEDUP_REMOVED lines=11> */
.L_x_27331:
        /* <DEDUP_REMOVED lines=12> */
.L_x_27334:
[----:B------:R-:W-:-:S07]  /*a5b0*/  IMAD.MOV.U32 R220, RZ, RZ, R230 ;  /* 0x000000ffffdc7224 */ /* 0x000fce00078e00e6 */
.L_x_27335:
[----:B------:R-:W-:Y:S05]  /*a5c0*/  BSYNC B1 ;  /* 0x0000000000017941 */ /* 0x000fea0003800000 */
.L_x_27333:
        /* <DEDUP_REMOVED lines=16> */
.L_x_27339:
[----:B------:R-:W-:Y:S05]  /*a6d0*/  BSYNC B2 ;  /* 0x0000000000027941 */ /* 0x000fea0003800000 */
.L_x_27338:
        /* <DEDUP_REMOVED lines=44> */
.L_x_27337:
[----:B------:R-:W-:Y:S05]  /*a9a0*/  BSYNC B1 ;  /* 0x0000000000017941 */ /* 0x000fea0003800000 */
.L_x_27336:
        /* <DEDUP_REMOVED lines=8> */
.L_x_27332:
        /* <DEDUP_REMOVED lines=12> */
.L_x_27341:
[----:B------:R-:W-:-:S07]  /*aaf0*/  IMAD.MOV.U32 R226, RZ, RZ, R230 ;  /* 0x000000ffffe27224 */ /* 0x000fce00078e00e6 */
.L_x_27342:
[----:B------:R-:W-:Y:S05]  /*ab00*/  BSYNC B1 ;  /* 0x0000000000017941 */ /* 0x000fea0003800000 */
.L_x_27340:
        /* <DEDUP_REMOVED lines=16> */
.L_x_27346:
[----:B------:R-:W-:Y:S05]  /*ac10*/  BSYNC B2 ;  /* 0x0000000000027941 */ /* 0x000fea0003800000 */
.L_x_27345:
        /* <DEDUP_REMOVED lines=44> */
.L_x_27344:
[----:B------:R-:W-:Y:S05]  /*aee0*/  BSYNC B1 ;  /* 0x0000000000017941 */ /* 0x000fea0003800000 */
.L_x_27343:
        /* <DEDUP_REMOVED lines=11> */
.L_x_27347:
        /* <DEDUP_REMOVED lines=12> */
.L_x_27350:
[----:B------:R-:W-:-:S07]  /*b060*/  IMAD.MOV.U32 R219, RZ, RZ, R230 ;  /* 0x000000ffffdb7224 */ /* 0x000fce00078e00e6 */
.L_x_27351:
[----:B------:R-:W-:Y:S05]  /*b070*/  BSYNC B1 ;  /* 0x0000000000017941 */ /* 0x000fea0003800000 */
.L_x_27349:
        /* <DEDUP_REMOVED lines=16> */
.L_x_27355:
[----:B------:R-:W-:Y:S05]  /*b180*/  BSYNC B2 ;  /* 0x0000000000027941 */ /* 0x000fea0003800000 */
.L_x_27354:
        /* <DEDUP_REMOVED lines=44> */
.L_x_27353:
[----:B------:R-:W-:Y:S05]  /*b450*/  BSYNC B1 ;  /* 0x0000000000017941 */ /* 0x000fea0003800000 */
.L_x_27352:
        /* <DEDUP_REMOVED lines=8> */
.L_x_27348:
[----:B------:R-:W-:Y:S02]  /*b4e0*/  LOP3.LUT P0, RZ, R236, 0x1, RZ, 0xc0, !PT ;  /* 0x00000001ecff7812 */ /* 0x000fe4000780c0ff */
[----:B------:R-:W-:Y:S02]  /*b4f0*/  SEL R106, RZ, 0x1000000, P5 ;  /* 0x01000000ff6a7807 */ /* 0x000fe40002800000 */
[----:B------:R-:W-:Y:S02]  /*b500*/  SEL R239, RZ, 0x1, P0 ;  /* 0x00000001ffef7807 */ /* 0x000fe40000000000 */
[----:B------:R-:W-:Y:S02]  /*b510*/  SEL R107, RZ, 0x10000, P4 ;  /* 0x00010000ff6b7807 */ /* 0x000fe40002000000 */
[----:B------:R-:W-:Y:S02]  /*b520*/  SEL R238, RZ, 0x100, P3 ;  /* 0x00000100ffee7807 */ /* 0x000fe40001800000 */
[----:B------:R-:W-:-:S02]  /*b530*/  LEA R104, P0, R103, UR28, 0x4 ;  /* 0x0000001c67687c11 */ /* 0x000fc4000f8020ff */
[C---:B------:R-:W-:Y:S02]  /*b540*/  SHF.L.U32 R240, R103.reuse, 0x2, RZ ;  /* 0x0000000267f07819 */ /* 0x040fe400000006ff */
[C---:B------:R-:W-:Y:S02]  /*b550*/  LEA.HI.X R105, R103.reuse, UR29, RZ, 0x4, P0 ;  /* 0x0000001d67697c11 */ /* 0x040fe400080f24ff */
[----:B------:R-:W-:Y:S02]  /*b560*/  IADD3 R106, R238, R106, R107 ;  /* 0x0000006aee6a7210 */ /* 0x000fe40007ffe06b */
[----:B------:R-:W-:Y:S01]  /*b570*/  SHF.L.U64.HI R241, R103, 0x2, RZ ;  /* 0x0000000267f17819 */ /* 0x000fe200000102ff */
[----:B------:R0:W-:Y:S01]  /*b580*/  STG.E.128 desc[UR6][R104.64], R68 ;  /* 0x0000004468007986 */ /* 0x0001e2000c101d06 */
[----:B------:R-:W-:Y:S01]  /*b590*/  IADD3 R100, P0, R240, UR30, RZ ;  /* 0x0000001ef0647c10 */ /* 0x000fe2000ff1e0ff */
[----:B------:R-:W-:-:S03]  /*b5a0*/  IMAD.IADD R239, R106, 0x1, R239 ;  /* 0x000000016aef7824 */ /* 0x000fc600078e02ef */
[----:B------:R-:W-:-:S05]  /*b5b0*/  IADD3.X R101, R241, UR31, RZ, P0, !PT ;  /* 0x0000001ff1657c10 */ /* 0x000fca00087fe4ff */
[----:B------:R0:W-:Y:S01]  /*b5c0*/  STG.E desc[UR6][R100.64], R239 ;  /* 0x000000ef64007986 */ /* 0x0001e2000c101906 */
[----:B------:R-:W-:Y:S05]  /*b5d0*/  @!P1 BRA `(.L_x_27356) ;  /* 0x00000000002c9947 */ /* 0x000fea0003800000 */
[----:B0-----:R-:W-:Y:S01]  /*b5e0*/  IMAD.U32 R104, R220, 0x10000, RZ ;  /* 0x00010000dc687824 */ /* 0x001fe200078e00ff */
[----:B------:R-:W-:-:S04]  /*b5f0*/  IADD3 R100, P0, R240, UR32, RZ ;  /* 0x00000020f0647c10 */ /* 0x000fc8000ff1e0ff */
[----:B------:R-:W-:Y:S02]  /*b600*/  LOP3.LUT R105, R104, 0xff0000, RZ, 0xc0, !PT ;  /* 0x00ff000068697812 */ /* 0x000fe400078ec0ff */
[----:B------:R-:W-:Y:S02]  /*b610*/  LOP3.LUT R104, R219, 0xffff, RZ, 0xc0, !PT ;  /* 0x0000ffffdb687812 */ /* 0x000fe400078ec0ff */
[----:B------:R-:W-:Y:S02]  /*b620*/  IADD3.X R101, R241, UR33, RZ, P0, !PT ;  /* 0x00000021f1657c10 */ /* 0x000fe400087fe4ff */
[----:B------:R-:W-:Y:S02]  /*b630*/  LEA R104, R104, R105, 0x18 ;  /* 0x0000006968687211 */ /* 0x000fe400078ec0ff */
[----:B------:R-:W-:-:S05]  /*b640*/  LOP3.LUT R105, R221, 0xff, RZ, 0xc0, !PT ;  /* 0x000000ffdd697812 */ /* 0x000fca00078ec0ff */
[----:B------:R-:W-:Y:S01]  /*b650*/  IMAD R104, R105, 0x100, R104 ;  /* 0x0000010069687824 */ /* 0x000fe200078e0268 */
[----:B------:R-:W-:-:S05]  /*b660*/  LOP3.LUT R105, R222, 0xff, RZ, 0xc0, !PT ;  /* 0x000000ffde697812 */ /* 0x000fca00078ec0ff */
[----:B------:R-:W-:-:S05]  /*b670*/  IMAD.IADD R105, R104, 0x1, R105 ;  /* 0x0000000168697824 */ /* 0x000fca00078e0269 */
[----:B------:R1:W-:Y:S02]  /*b680*/  STG.E desc[UR6][R100.64], R105 ;  /* 0x0000006964007986 */ /* 0x0003e4000c101906 */
.L_x_27356:
[----:B------:R-:W-:-:S07]  /*b690*/  IADD3 R103, R103, 0x80, RZ ;  /* 0x0000008067677810 */ /* 0x000fce0007ffe0ff */
.L_x_27291:
[----:B------:R-:W-:Y:S05]  /*b6a0*/  BSYNC B0 ;  /* 0x0000000000007941 */ /* 0x000fea0003800000 */
.L_x_27290:
        /* <DEDUP_REMOVED lines=29> */
.L_x_27360:
[----:B------:R-:W-:-:S07]  /*b880*/  IMAD.MOV.U32 R240, RZ, RZ, R230 ;  /* 0x000000fffff07224 */ /* 0x000fce00078e00e6 */
.L_x_27361:
[----:B------:R-:W-:Y:S05]  /*b890*/  BSYNC B1 ;  /* 0x0000000000017941 */ /* 0x000fea0003800000 */
.L_x_27359:
        /* <DEDUP_REMOVED lines=16> */
.L_x_27365:
[----:B------:R-:W-:Y:S05]  /*b9a0*/  BSYNC B2 ;  /* 0x0000000000027941 */ /* 0x000fea0003800000 */
.L_x_27364:
        /* <DEDUP_REMOVED lines=44> */
.L_x_27363:
[----:B------:R-:W-:Y:S05]  /*bc70*/  BSYNC B1 ;  /* 0x0000000000017941 */ /* 0x000fea0003800000 */
.L_x_27362:
        /* <DEDUP_REMOVED lines=18> */
.L_x_27366:
        /* <DEDUP_REMOVED lines=12> */
.L_x_27369:
[----:B------:R-:W-:-:S07]  /*be60*/  IMAD.MOV.U32 R222, RZ, RZ, R230 ;  /* 0x000000ffffde7224 */ /* 0x000fce00078e00e6 */
.L_x_27370:
[----:B------:R-:W-:Y:S05]  /*be70*/  BSYNC B1 ;  /* 0x0000000000017941 */ /* 0x000fea0003800000 */
.L_x_27368:
        /* <DEDUP_REMOVED lines=16> */
.L_x_27374:
[----:B------:R-:W-:Y:S05]  /*bf80*/  BSYNC B2 ;  /* 0x0000000000027941 */ /* 0x000fea0003800000 */
.L_x_27373:
        /* <DEDUP_REMOVED lines=44> */
.L_x_27372:
[----:B------:R-:W-:Y:S05]  /*c250*/  BSYNC B1 ;  /* 0x0000000000017941 */ /* 0x000fea0003800000 */
.L_x_27371:
        /* <DEDUP_REMOVED lines=8> */
.L_x_27367:
        /* <DEDUP_REMOVED lines=12> */
.L_x_27376:
[----:B------:R-:W-:-:S07]  /*c3a0*/  IMAD.MOV.U32 R226, RZ, RZ, R230 ;  /* 0x000000ffffe27224 */ /* 0x000fce00078e00e6 */
.L_x_27377:
[----:B------:R-:W-:Y:S05]  /*c3b0*/  BSYNC B1 ;  /* 0x0000000000017941 */ /* 0x000fea0003800000 */
.L_x_27375:
        /* <DEDUP_REMOVED lines=16> */
.L_x_27381:
[----:B------:R-:W-:Y:S05]  /*c4c0*/  BSYNC B2 ;  /* 0x0000000000027941 */ /* 0x000fea0003800000 */
.L_x_27380:
        /* <DEDUP_REMOVED lines=44> */
.L_x_27379:
[----:B------:R-:W-:Y:S05]  /*c790*/  BSYNC B1 ;  /* 0x0000000000017941 */ /* 0x000fea0003800000 */
.L_x_27378:
        /* <DEDUP_REMOVED lines=11> */
.L_x_27382:
        /* <DEDUP_REMOVED lines=12> */
.L_x_27385:
[----:B------:R-:W-:-:S07]  /*c910*/  IMAD.MOV.U32 R221, RZ, RZ, R230 ;  /* 0x000000ffffdd7224 */ /* 0x000fce00078e00e6 */
.L_x_27386:
[----:B------:R-:W-:Y:S05]  /*c920*/  BSYNC B1 ;  /* 0x0000000000017941 */ /* 0x000fea0003800000 */
.L_x_27384:
        /* <DEDUP_REMOVED lines=16> */
.L_x_27390:
[----:B------:R-:W-:Y:S05]  /*ca30*/  BSYNC B2 ;  /* 0x0000000000027941 */ /* 0x000fea0003800000 */
.L_x_27389:
        /* <DEDUP_REMOVED lines=44> */
.L_x_27388:
[----:B------:R-:W-:Y:S05]  /*cd00*/  BSYNC B1 ;  /* 0x0000000000017941 */ /* 0x000fea0003800000 */
.L_x_27387:
        /* <DEDUP_REMOVED lines=8> */
.L_x_27383:
        /* <DEDUP_REMOVED lines=12> */
.L_x_27392:
[----:B------:R-:W-:-:S07]  /*ce50*/  IMAD.MOV.U32 R226, RZ, RZ, R230 ;  /* 0x000000ffffe27224 */ /* 0x000fce00078e00e6 */
.L_x_27393:
[----:B------:R-:W-:Y:S05]  /*ce60*/  BSYNC B1 ;  /* 0x0000000000017941 */ /* 0x000fea0003800000 */
.L_x_27391:
        /* <DEDUP_REMOVED lines=16> */
.L_x_27397:
[----:B------:R-:W-:Y:S05]  /*cf70*/  BSYNC B2 ;  /* 0x0000000000027941 */ /* 0x000fea0003800000 */
.L_x_27396:
        /* <DEDUP_REMOVED lines=44> */
.L_x_27395:
[----:B------:R-:W-:Y:S05]  /*d240*/  BSYNC B1 ;  /* 0x0000000000017941 */ /* 0x000fea0003800000 */
.L_x_27394:
        /* <DEDUP_REMOVED lines=11> */
.L_x_27398:
        /* <DEDUP_REMOVED lines=12> */
.L_x_27401:
[----:B------:R-:W-:-:S07]  /*d3c0*/  MOV R220, R230 ;  /* 0x000000e600dc7202 */ /* 0x000fce0000000f00 */
.L_x_27402:
[----:B------:R-:W-:Y:S05]  /*d3d0*/  BSYNC B1 ;  /* 0x0000000000017941 */ /* 0x000fea0003800000 */
.L_x_27400:
        /* <DEDUP_REMOVED lines=16> */
.L_x_27406:
[----:B------:R-:W-:Y:S05]  /*d4e0*/  BSYNC B2 ;  /* 0x0000000000027941 */ /* 0x000fea0003800000 */
.L_x_27405:
        /* <DEDUP_REMOVED lines=44> */
.L_x_27404:
[----:B------:R-:W-:Y:S05]  /*d7b0*/  BSYNC B1 ;  /* 0x0000000000017941 */ /* 0x000fea0003800000 */
.L_x_27403:
        /* <DEDUP_REMOVED lines=8> */
.L_x_27399:
        /* <DEDUP_REMOVED lines=12> */
.L_x_27408:
[----:B------:R-:W-:-:S07]  /*d900*/  MOV R226, R230 ;  /* 0x000000e600e27202 */ /* 0x000fce0000000f00 */
.L_x_27409:
[----:B------:R-:W-:Y:S05]  /*d910*/  BSYNC B1 ;  /* 0x0000000000017941 */ /* 0x000fea0003800000 */
.L_x_27407:
        /* <DEDUP_REMOVED lines=16> */
.L_x_27413:
[----:B------:R-:W-:Y:S05]  /*da20*/  BSYNC B2 ;  /* 0x0000000000027941 */ /* 0x000fea0003800000 */
.L_x_27412:
        /* <DEDUP_REMOVED lines=44> */
.L_x_27411:
[----:B------:R-:W-:Y:S05]  /*dcf0*/  BSYNC B1 ;  /* 0x0000000000017941 */ /* 0x000fea0003800000 */
.L_x_27410:
        /* <DEDUP_REMOVED lines=11> */
.L_x_27414:
        /* <DEDUP_REMOVED lines=12> */
.L_x_27417:
[----:B------:R-:W-:-:S07]  /*de70*/  IMAD.MOV.U32 R219, RZ, RZ, R230 ;  /* 0x000000ffffdb7224 */ /* 0x000fce00078e00e6 */
.L_x_27418:
[----:B------:R-:W-:Y:S05]  /*de80*/  BSYNC B1 ;  /* 0x0000000000017941 */ /* 0x000fea0003800000 */
.L_x_27416:
        /* <DEDUP_REMOVED lines=16> */
.L_x_27422:
[----:B------:R-:W-:Y:S05]  /*df90*/  BSYNC B2 ;  /* 0x0000000000027941 */ /* 0x000fea0003800000 */
.L_x_27421:
        /* <DEDUP_REMOVED lines=44> */
.L_x_27420:
[----:B------:R-:W-:Y:S05]  /*e260*/  BSYNC B1 ;  /* 0x0000000000017941 */ /* 0x000fea0003800000 */
.L_x_27419:
        /* <DEDUP_REMOVED lines=8> */
.L_x_27415:
        /* <DEDUP_REMOVED lines=17> */
[----:B------:R-:W-:Y:S02]  /*e400*/  IADD3 R100, P0, R240, UR32, RZ ;  /* 0x00000020f0647c10 */ /* 0x000fe4000ff1e0ff */
[----:B------:R-:W-:Y:S02]  /*e410*/  LOP3.LUT R105, R104, 0xff0000, RZ, 0xc0, !PT ;  /* 0x00ff000068697812 */ /* 0x000fe400078ec0ff */
[----:B------:R-:W-:Y:S02]  /*e420*/  LOP3.LUT R104, R219, 0xffff, RZ, 0xc0, !PT ;  /* 0x0000ffffdb687812 */ /* 0x000fe400078ec0ff */
[----:B------:R-:W-:-:S03]  /*e430*/  IADD3.X R101, R241, UR33, RZ, P0, !PT ;  /* 0x00000021f1657c10 */ /* 0x000fc600087fe4ff */
[----:B------:R-:W-:Y:S01]  /*e440*/  IMAD R104, R104, 0x1000000, R105 ;  /* 0x0100000068687824 */ /* 0x000fe200078e0269 */
[----:B------:R-:W-:-:S05]  /*e450*/  LOP3.LUT R105, R221, 0xff, RZ, 0xc0, !PT ;  /* 0x000000ffdd697812 */ /* 0x000fca00078ec0ff */
[----:B------:R-:W-:Y:S01]  /*e460*/  IMAD R104, R105, 0x100, R104 ;  /* 0x0000010069687824 */ /* 0x000fe200078e0268 */
[----:B------:R-:W-:-:S04]  /*e470*/  LOP3.LUT R105, R222, 0xff, RZ, 0xc0, !PT ;  /* 0x000000ffde697812 */ /* 0x000fc800078ec0ff */
[----:B------:R-:W-:-:S05]  /*e480*/  IADD3 R105, R104, R105, RZ ;  /* 0x0000006968697210 */ /* 0x000fca0007ffe0ff */
[----:B------:R1:W-:Y:S02]  /*e490*/  STG.E desc[UR6][R100.64], R105 ;  /* 0x0000006964007986 */ /* 0x0003e4000c101906 */
.L_x_27423:
[----:B------:R-:W-:-:S07]  /*e4a0*/  VIADD R103, R103, 0x80 ;  /* 0x0000008067677836 */ /* 0x000fce0000000000 */
.L_x_27358:
[----:B------:R-:W-:Y:S05]  /*e4b0*/  BSYNC B0 ;  /* 0x0000000000007941 */ /* 0x000fea0003800000 */
.L_x_27357:
        /* <DEDUP_REMOVED lines=29> */
.L_x_27427:
[----:B------:R-:W-:-:S07]  /*e690*/  MOV R240, R230 ;  /* 0x000000e600f07202 */ /* 0x000fce0000000f00 */
.L_x_27428:
[----:B------:R-:W-:Y:S05]  /*e6a0*/  BSYNC B1 ;  /* 0x0000000000017941 */ /* 0x000fea0003800000 */
.L_x_27426:
        /* <DEDUP_REMOVED lines=16> */
.L_x_27432:
[----:B------:R-:W-:Y:S05]  /*e7b0*/  BSYNC B2 ;  /* 0x0000000000027941 */ /* 0x000fea0003800000 */
.L_x_27431:
        /* <DEDUP_REMOVED lines=44> */
.L_x_27430:
[----:B------:R-:W-:Y:S05]  /*ea80*/  BSYNC B1 ;  /* 0x0000000000017941 */ /* 0x000fea0003800000 */
.L_x_27429:
        /* <DEDUP_REMOVED lines=18> */
.L_x_27433:
        /* <DEDUP_REMOVED lines=12> */
.L_x_27436:
[----:B------:R-:W-:-:S07]  /*ec70*/  MOV R222, R230 ;  /* 0x000000e600de7202 */ /* 0x000fce0000000f00 */
.L_x_27437:
[----:B------:R-:W-:Y:S05]  /*ec80*/  BSYNC B1 ;  /* 0x0000000000017941 */ /* 0x000fea0003800000 */
.L_x_27435:
        /* <DEDUP_REMOVED lines=16> */
.L_x_27441:
[----:B------:R-:W-:Y:S05]  /*ed90*/  BSYNC B2 ;  /* 0x0000000000027941 */ /* 0x000fea0003800000 */
.L_x_27440:
        /* <DEDUP_REMOVED lines=44> */
.L_x_27439:
[----:B------:R-:W-:Y:S05]  /*f060*/  BSYNC B1 ;  /* 0x0000000000017941 */ /* 0x000fea0003800000 */
.L_x_27438:
        /* <DEDUP_REMOVED lines=8> */
.L_x_27434:
        /* <DEDUP_REMOVED lines=12> */
.L_x_27443:
[----:B------:R-:W-:-:S07]  /*f1b0*/  MOV R226, R230 ;  /* 0x000000e600e27202 */ /* 0x000fce0000000f00 */
.L_x_27444:
[----:B------:R-:W-:Y:S05]  /*f1c0*/  BSYNC B1 ;  /* 0x0000000000017941 */ /* 0x000fea0003800000 */
.L_x_27442:
        /* <DEDUP_REMOVED lines=16> */
.L_x_27448:
[----:B------:R-:W-:Y:S05]  /*f2d0*/  BSYNC B2 ;  /* 0x0000000000027941 */ /* 0x000fea0003800000 */
.L_x_27447:
        /* <DEDUP_REMOVED lines=44> */
.L_x_27446:
[----:B------:R-:W-:Y:S05]  /*f5a0*/  BSYNC B1 ;  /* 0x0000000000017941 */ /* 0x000fea0003800000 */
.L_x_27445:
        /* <DEDUP_REMOVED lines=11> */
.L_x_27449:
        /* <DEDUP_REMOVED lines=12> */
.L_x_27452:
[----:B------:R-:W-:-:S07]  /*f720*/  IMAD.MOV.U32 R221, RZ, RZ, R230 ;  /* 0x000000ffffdd7224 */ /* 0x000fce00078e00e6 */
.L_x_27453:
[----:B------:R-:W-:Y:S05]  /*f730*/  BSYNC B1 ;  /* 0x0000000000017941 */ /* 0x000fea0003800000 */
.L_x_27451:
        /* <DEDUP_REMOVED lines=16> */
.L_x_27457:
[----:B------:R-:W-:Y:S05]  /*f840*/  BSYNC B2 ;  /* 0x0000000000027941 */ /* 0x000fea0003800000 */
.L_x_27456:
        /* <DEDUP_REMOVED lines=44> */
.L_x_27455:
[----:B------:R-:W-:Y:S05]  /*fb10*/  BSYNC B1 ;  /* 0x0000000000017941 */ /* 0x000fea0003800000 */
.L_x_27454:
        /* <DEDUP_REMOVED lines=8> */
.L_x_27450:
        /* <DEDUP_REMOVED lines=12> */
.L_x_27459:
[----:B------:R-:W-:-:S07]  /*fc60*/  IMAD.MOV.U32 R226, RZ, RZ, R230 ;  /* 0x000000ffffe27224 */ /* 0x000fce00078e00e6 */
.L_x_27460:
[----:B------:R-:W-:Y:S05]  /*fc70*/  BSYNC B1 ;  /* 0x0000000000017941 */ /* 0x000fea0003800000 */
.L_x_27458:
        /* <DEDUP_REMOVED lines=16> */
.L_x_27464:
[----:B------:R-:W-:Y:S05]  /*fd80*/  BSYNC B2 ;  /* 0x0000000000027941 */ /* 0x000fea0003800000 */
.L_x_27463:
        /* <DEDUP_REMOVED lines=44> */
.L_x_27462:
[----:B------:R-:W-:Y:S05]  /*10050*/  BSYNC B1 ;  /* 0x0000000000017941 */ /* 0x000fea0003800000 */
.L_x_27461:
        /* <DEDUP_REMOVED lines=11> */
.L_x_27465:
        /* <DEDUP_REMOVED lines=12> */
.L_x_27468:
[----:B------:R-:W-:-:S07]  /*101d0*/  IMAD.MOV.U32 R220, RZ, RZ, R230 ;  /* 0x000000ffffdc7224 */ /* 0x000fce00078e00e6 */
.L_x_27469:
[----:B------:R-:W-:Y:S05]  /*101e0*/  BSYNC B1 ;  /* 0x0000000000017941 */ /* 0x000fea0003800000 */
.L_x_27467:
        /* <DEDUP_REMOVED lines=16> */
.L_x_27473:
[----:B------:R-:W-:Y:S05]  /*102f0*/  BSYNC B2 ;  /* 0x0000000000027941 */ /* 0x000fea0003800000 */
.L_x_27472:
        /* <DEDUP_REMOVED lines=44> */
.L_x_27471:
[----:B------:R-:W-:Y:S05]  /*105c0*/  BSYNC B1 ;  /* 0x0000000000017941 */ /* 0x000fea0003800000 */
.L_x_27470:
        /* <DEDUP_REMOVED lines=8> */
.L_x_27466:
        /* <DEDUP_REMOVED lines=12> */
.L_x_27475:
[----:B------:R-:W-:-:S07]  /*10710*/  IMAD.MOV.U32 R226, RZ, RZ, R230 ;  /* 0x000000ffffe27224 */ /* 0x000fce00078e00e6 */
.L_x_27476:
[----:B------:R-:W-:Y:S05]  /*10720*/  BSYNC B1 ;  /* 0x0000000000017941 */ /* 0x000fea0003800000 */
.L_x_27474:
        /* <DEDUP_REMOVED lines=16> */
.L_x_27480:
[----:B------:R-:W-:Y:S05]  /*10830*/  BSYNC B2 ;  /* 0x0000000000027941 */ /* 0x000fea0003800000 */
.L_x_27479:
        /* <DEDUP_REMOVED lines=44> */
.L_x_27478:
[----:B------:R-:W-:Y:S05]  /*10b00*/  BSYNC B1 ;  /* 0x0000000000017941 */ /* 0x000fea0003800000 */
.L_x_27477:
        /* <DEDUP_REMOVED lines=11> */
.L_x_27481:
        /* <DEDUP_REMOVED lines=12> */
.L_x_27484:
[----:B------:R-:W-:-:S07]  /*10c80*/  MOV R219, R230 ;  /* 0x000000e600db7202 */ /* 0x000fce0000000f00 */
.L_x_27485:
[----:B------:R-:W-:Y:S05]  /*10c90*/  BSYNC B1 ;  /* 0x0000000000017941 */ /* 0x000fea0003800000 */
.L_x_27483:
        /* <DEDUP_REMOVED lines=16> */
.L_x_27489:
[----:B------:R-:W-:Y:S05]  /*10da0*/  BSYNC B2 ;  /* 0x0000000000027941 */ /* 0x000fea0003800000 */
.L_x_27488:
        /* <DEDUP_REMOVED lines=44> */
.L_x_27487:
[----:B------:R-:W-:Y:S05]  /*11070*/  BSYNC B1 ;  /* 0x0000000000017941 */ /* 0x000fea0003800000 */
.L_x_27486:
        /* <DEDUP_REMOVED lines=8> */
.L_x_27482:
        /* <DEDUP_REMOVED lines=27> */
.L_x_27490:
[----:B------:R-:W-:-:S07]  /*112b0*/  VIADD R103, R103, 0x80 ;  /* 0x0000008067677836 */ /* 0x000fce0000000000 */
.L_x_27425:
[----:B------:R-:W-:Y:S05]  /*112c0*/  BSYNC B0 ;  /* 0x0000000000007941 */ /* 0x000fea0003800000 */
.L_x_27424:
        /* <DEDUP_REMOVED lines=29> */
.L_x_27494:
[----:B------:R-:W-:-:S07]  /*114a0*/  IMAD.MOV.U32 R240, RZ, RZ, R230 ;  /* 0x000000fffff07224 */ /* 0x000fce00078e00e6 */
.L_x_27495:
[----:B------:R-:W-:Y:S05]  /*114b0*/  BSYNC B1 ;  /* 0x0000000000017941 */ /* 0x000fea0003800000 */
.L_x_27493:
        /* <DEDUP_REMOVED lines=16> */
.L_x_27499:
[----:B------:R-:W-:Y:S05]  /*115c0*/  BSYNC B2 ;  /* 0x0000000000027941 */ /* 0x000fea0003800000 */
.L_x_27498:
        /* <DEDUP_REMOVED lines=44> */
.L_x_27497:
[----:B------:R-:W-:Y:S05]  /*11890*/  BSYNC B1 ;  /* 0x0000000000017941 */ /* 0x000fea0003800000 */
.L_x_27496:
        /* <DEDUP_REMOVED lines=18> */
.L_x_27500:
        /* <DEDUP_REMOVED lines=12> */
.L_x_27503:
[----:B------:R-:W-:-:S07]  /*11a80*/  IMAD.MOV.U32 R222, RZ, RZ, R230 ;  /* 0x000000ffffde7224 */ /* 0x000fce00078e00e6 */
.L_x_27504:
[----:B------:R-:W-:Y:S05]  /*11a90*/  BSYNC B1 ;  /* 0x0000000000017941 */ /* 0x000fea0003800000 */
.L_x_27502:
        /* <DEDUP_REMOVED lines=16> */
.L_x_27508:
[----:B------:R-:W-:Y:S05]  /*11ba0*/  BSYNC B2 ;  /* 0x0000000000027941 */ /* 0x000fea0003800000 */
.L_x_27507:
        /* <DEDUP_REMOVED lines=44> */
.L_x_27506:
[----:B------:R-:W-:Y:S05]  /*11e70*/  BSYNC B1 ;  /* 0x0000000000017941 */ /* 0x000fea0003800000 */
.L_x_27505:
        /* <DEDUP_REMOVED lines=8> */
.L_x_27501:
        /* <DEDUP_REMOVED lines=12> */
.L_x_27510:
[----:B------:R-:W-:-:S07]  /*11fc0*/  IMAD.MOV.U32 R226, RZ, RZ, R230 ;  /* 0x000000ffffe27224 */ /* 0x000fce00078e00e6 */
.L_x_27511:
[----:B------:R-:W-:Y:S05]  /*11fd0*/  BSYNC B1 ;  /* 0x0000000000017941 */ /* 0x000fea0003800000 */
.L_x_27509:
        /* <DEDUP_REMOVED lines=16> */
.L_x_27515:
[----:B------:R-:W-:Y:S05]  /*120e0*/  BSYNC B2 ;  /* 0x0000000000027941 */ /* 0x000fea0003800000 */
.L_x_27514:
        /* <DEDUP_REMOVED lines=44> */
.L_x_27513:
[----:B------:R-:W-:Y:S05]  /*123b0*/  BSYNC B1 ;  /* 0x0000000000017941 */ /* 0x000fea0003800000 */
.L_x_27512:
        /* <DEDUP_REMOVED lines=11> */
.L_x_27516:
        /* <DEDUP_REMOVED lines=12> */
.L_x_27519:
[----:B------:R-:W-:-:S07]  /*12530*/  MOV R221, R230 ;  /* 0x000000e600dd7202 */ /* 0x000fce0000000f00 */
.L_x_27520:
[----:B------:R-:W-:Y:S05]  /*12540*/  BSYNC B1 ;  /* 0x0000000000017941 */ /* 0x000fea0003800000 */
.L_x_27518:
        /* <DEDUP_REMOVED lines=16> */
.L_x_27524:
[----:B------:R-:W-:Y:S05]  /*12650*/  BSYNC B2 ;  /* 0x0000000000027941 */ /* 0x000fea0003800000 */
.L_x_27523:
        /* <DEDUP_REMOVED lines=44> */
.L_x_27522:
[----:B------:R-:W-:Y:S05]  /*12920*/  BSYNC B1 ;  /* 0x0000000000017941 */ /* 0x000fea0003800000 */
.L_x_27521:
        /* <DEDUP_REMOVED lines=8> */
.L_x_27517:
        /* <DEDUP_REMOVED lines=12> */
.L_x_27526:
[----:B------:R-:W-:-:S07]  /*12a70*/  MOV R226, R230 ;  /* 0x000000e600e27202 */ /* 0x000fce0000000f00 */
.L_x_27527:
[----:B------:R-:W-:Y:S05]  /*12a80*/  BSYNC B1 ;  /* 0x0000000000017941 */ /* 0x000fea0003800000 */
.L_x_27525:
        /* <DEDUP_REMOVED lines=16> */
.L_x_27531:
[----:B------:R-:W-:Y:S05]  /*12b90*/  BSYNC B2 ;  /* 0x0000000000027941 */ /* 0x000fea0003800000 */
.L_x_27530:
        /* <DEDUP_REMOVED lines=44> */
.L_x_27529:
[----:B------:R-:W-:Y:S05]  /*12e60*/  BSYNC B1 ;  /* 0x0000000000017941 */ /* 0x000fea0003800000 */
.L_x_27528:
        /* <DEDUP_REMOVED lines=11> */
.L_x_27532:
        /* <DEDUP_REMOVED lines=12> */
.L_x_27535:
[----:B------:R-:W-:-:S07]  /*12fe0*/  IMAD.MOV.U32 R220, RZ, RZ, R230 ;  /* 0x000000ffffdc7224 */ /* 0x000fce00078e00e6 */
.L_x_27536:
[----:B------:R-:W-:Y:S05]  /*12ff0*/  BSYNC B1 ;  /* 0x0000000000017941 */ /* 0x000fea0003800000 */
.L_x_27534:
        /* <DEDUP_REMOVED lines=16> */
.L_x_27540:
[----:B------:R-:W-:Y:S05]  /*13100*/  BSYNC B2 ;  /* 0x0000000000027941 */ /* 0x000fea0003800000 */
.L_x_27539:
        /* <DEDUP_REMOVED lines=44> */
.L_x_27538:
[----:B------:R-:W-:Y:S05]  /*133d0*/  BSYNC B1 ;  /* 0x0000000000017941 */ /* 0x000fea0003800000 */
.L_x_27537:
        /* <DEDUP_REMOVED lines=8> */
.L_x_27533:
        /* <DEDUP_REMOVED lines=12> */
.L_x_27542:
[----:B------:R-:W-:-:S07]  /*13520*/  IMAD.MOV.U32 R226, RZ, RZ, R230 ;  /* 0x000000ffffe27224 */ /* 0x000fce00078e00e6 */
.L_x_27543:
[----:B------:R-:W-:Y:S05]  /*13530*/  BSYNC B1 ;  /* 0x0000000000017941 */ /* 0x000fea0003800000 */
.L_x_27541:
        /* <DEDUP_REMOVED lines=16> */
.L_x_27547:
[----:B------:R-:W-:Y:S05]  /*13640*/  BSYNC B2 ;  /* 0x0000000000027941 */ /* 0x000fea0003800000 */
.L_x_27546:
        /* <DEDUP_REMOVED lines=44> */
.L_x_27545:
[----:B------:R-:W-:Y:S05]  /*13910*/  BSYNC B1 ;  /* 0x0000000000017941 */ /* 0x000fea0003800000 */
.L_x_27544:
        /* <DEDUP_REMOVED lines=11> */
.L_x_27548:
        /* <DEDUP_REMOVED lines=12> */
.L_x_27551:
[----:B------:R-:W-:-:S07]  /*13a90*/  IMAD.MOV.U32 R219, RZ, RZ, R230 ;  /* 0x000000ffffdb7224 */ /* 0x000fce00078e00e6 */
.L_x_27552:
[----:B------:R-:W-:Y:S05]  /*13aa0*/  BSYNC B1 ;  /* 0x0000000000017941 */ /* 0x000fea0003800000 */
.L_x_27550:
        /* <DEDUP_REMOVED lines=16> */
.L_x_27556:
[----:B------:R-:W-:Y:S05]  /*13bb0*/  BSYNC B2 ;  /* 0x0000000000027941 */ /* 0x000fea0003800000 */
.L_x_27555:
        /* <DEDUP_REMOVED lines=44> */
.L_x_27554:
[----:B------:R-:W-:Y:S05]  /*13e80*/  BSYNC B1 ;  /* 0x0000000000017941 */ /* 0x000fea0003800000 */
.L_x_27553:
        /* <DEDUP_REMOVED lines=8> */
.L_x_27549:
        /* <DEDUP_REMOVED lines=27> */
.L_x_27557:
[----:B------:R-:W-:-:S07]  /*140c0*/  IADD3 R103, R103, 0x80, RZ ;  /* 0x0000008067677810 */ /* 0x000fce0007ffe0ff */
.L_x_27492:
[----:B------:R-:W-:Y:S05]  /*140d0*/  BSYNC B0 ;  /* 0x0000000000007941 */ /* 0x000fea0003800000 */
.L_x_27491:
        /* <DEDUP_REMOVED lines=29> */
.L_x_27561:
[----:B------:R-:W-:-:S07]  /*142b0*/  IMAD.MOV.U32 R240, RZ, RZ, R230 ;  /* 0x000000fffff07224 */ /* 0x000fce00078e00e6 */
.L_x_27562:
[----:B------:R-:W-:Y:S05]  /*142c0*/  BSYNC B1 ;  /* 0x0000000000017941 */ /* 0x000fea0003800000 */
.L_x_27560:
        /* <DEDUP_REMOVED lines=16> */
.L_x_27566:
[----:B------:R-:W-:Y:S05]  /*143d0*/  BSYNC B2 ;  /* 0x0000000000027941 */ /* 0x000fea0003800000 */
.L_x_27565:
        /* <DEDUP_REMOVED lines=44> */
.L_x_27564:
[----:B------:R-:W-:Y:S05]  /*146a0*/  BSYNC B1 ;  /* 0x0000000000017941 */ /* 0x000fea0003800000 */
.L_x_27563:
        /* <DEDUP_REMOVED lines=18> */
.L_x_27567:
        /* <DEDUP_REMOVED lines=12> */
.L_x_27570:
[----:B------:R-:W-:-:S07]  /*14890*/  IMAD.MOV.U32 R222, RZ, RZ, R230 ;  /* 0x000000ffffde7224 */ /* 0x000fce00078e00e6 */
.L_x_27571:
[----:B------:R-:W-:Y:S05]  /*148a0*/  BSYNC B1 ;  /* 0x0000000000017941 */ /* 0x000fea0003800000 */
.L_x_27569:
        /* <DEDUP_REMOVED lines=16> */
.L_x_27575:
[----:B------:R-:W-:Y:S05]  /*149b0*/  BSYNC B2 ;  /* 0x0000000000027941 */ /* 0x000fea0003800000 */
.L_x_27574:
        /* <DEDUP_REMOVED lines=44> */
.L_x_27573:
[----:B------:R-:W-:Y:S05]  /*14c80*/  BSYNC B1 ;  /* 0x0000000000017941 */ /* 0x000fea0003800000 */
.L_x_27572:
        /* <DEDUP_REMOVED lines=8> */
.L_x_27568:
        /* <DEDUP_REMOVED lines=12> */
.L_x_27577:
[----:B------:R-:W-:-:S07]  /*14dd0*/  IMAD.MOV.U32 R226, RZ, RZ, R230 ;  /* 0x000000ffffe27224 */ /* 0x000fce00078e00e6 */
.L_x_27578:
[----:B------:R-:W-:Y:S05]  /*14de0*/  BSYNC B1 ;  /* 0x0000000000017941 */ /* 0x000fea0003800000 */
.L_x_27576:
        /* <DEDUP_REMOVED lines=16> */
.L_x_27582:
[----:B------:R-:W-:Y:S05]  /*14ef0*/  BSYNC B2 ;  /* 0x0000000000027941 */ /* 0x000fea0003800000 */
.L_x_27581:
        /* <DEDUP_REMOVED lines=44> */
.L_x_27580:
[----:B------:R-:W-:Y:S05]  /*151c0*/  BSYNC B1 ;  /* 0x0000000000017941 */ /* 0x000fea0003800000 */
.L_x_27579:
        /* <DEDUP_REMOVED lines=11> */
.L_x_27583:
        /* <DEDUP_REMOVED lines=12> */
.L_x_27586:
[----:B------:R-:W-:-:S07]  /*15340*/  IMAD.MOV.U32 R221, RZ, RZ, R230 ;  /* 0x000000ffffdd7224 */ /* 0x000fce00078e00e6 */
.L_x_27587:
[----:B------:R-:W-:Y:S05]  /*15350*/  BSYNC B1 ;  /* 0x0000000000017941 */ /* 0x000fea0003800000 */
.L_x_27585:
        /* <DEDUP_REMOVED lines=16> */
.L_x_27591:
[----:B------:R-:W-:Y:S05]  /*15460*/  BSYNC B2 ;  /* 0x0000000000027941 */ /* 0x000fea0003800000 */
.L_x_27590:
        /* <DEDUP_REMOVED lines=44> */
.L_x_27589:
[----:B------:R-:W-:Y:S05]  /*15730*/  BSYNC B1 ;  /* 0x0000000000017941 */ /* 0x000fea0003800000 */
.L_x_27588:
        /* <DEDUP_REMOVED lines=8> */
.L_x_27584:
        /* <DEDUP_REMOVED lines=12> */
.L_x_27593:
[----:B------:R-:W-:-:S07]  /*15880*/  IMAD.MOV.U32 R226, RZ, RZ, R230 ;  /* 0x000000ffffe27224 */ /* 0x000fce00078e00e6 */
.L_x_27594:
[----:B------:R-:W-:Y:S05]  /*15890*/  BSYNC B1 ;  /* 0x0000000000017941 */ /* 0x000fea0003800000 */
.L_x_27592:
        /* <DEDUP_REMOVED lines=16> */
.L_x_27598:
[----:B------:R-:W-:Y:S05]  /*159a0*/  BSYNC B2 ;  /* 0x0000000000027941 */ /* 0x000fea0003800000 */
.L_x_27597:
        /* <DEDUP_REMOVED lines=44> */
.L_x_27596:
[----:B------:R-:W-:Y:S05]  /*15c70*/  BSYNC B1 ;  /* 0x0000000000017941 */ /* 0x000fea0003800000 */
.L_x_27595:
        /* <DEDUP_REMOVED lines=11> */
.L_x_27599:
        /* <DEDUP_REMOVED lines=12> */
.L_x_27602:
[----:B------:R-:W-:-:S07]  /*15df0*/  MOV R220, R230 ;  /* 0x000000e600dc7202 */ /* 0x000fce0000000f00 */
.L_x_27603:
[----:B------:R-:W-:Y:S05]  /*15e00*/  BSYNC B1 ;  /* 0x0000000000017941 */ /* 0x000fea0003800000 */
.L_x_27601:
        /* <DEDUP_REMOVED lines=16> */
.L_x_27607:
[----:B------:R-:W-:Y:S05]  /*15f10*/  BSYNC B2 ;  /* 0x0000000000027941 */ /* 0x000fea0003800000 */
.L_x_27606:
        /* <DEDUP_REMOVED lines=44> */
.L_x_27605:
[----:B------:R-:W-:Y:S05]  /*161e0*/  BSYNC B1 ;  /* 0x0000000000017941 */ /* 0x000fea0003800000 */
.L_x_27604:
        /* <DEDUP_REMOVED lines=8> */
.L_x_27600:
        /* <DEDUP_REMOVED lines=12> */
.L_x_27609:
[----:B------:R-:W-:-:S07]  /*16330*/  MOV R226, R230 ;  /* 0x000000e600e27202 */ /* 0x000fce0000000f00 */
.L_x_27610:
[----:B------:R-:W-:Y:S05]  /*16340*/  BSYNC B1 ;  /* 0x0000000000017941 */ /* 0x000fea0003800000 */
.L_x_27608:
        /* <DEDUP_REMOVED lines=16> */
.L_x_27614:
[----:B------:R-:W-:Y:S05]  /*16450*/  BSYNC B2 ;  /* 0x0000000000027941 */ /* 0x000fea0003800000 */
.L_x_27613:
        /* <DEDUP_REMOVED lines=44> */
.L_x_27612:
[----:B------:R-:W-:Y:S05]  /*16720*/  BSYNC B1 ;  /* 0x0000000000017941 */ /* 0x000fea0003800000 */
.L_x_27611:
        /* <DEDUP_REMOVED lines=11> */
.L_x_27615:
        /* <DEDUP_REMOVED lines=12> */
.L_x_27618:
[----:B------:R-:W-:-:S07]  /*168a0*/  IMAD.MOV.U32 R219, RZ, RZ, R230 ;  /* 0x000000ffffdb7224 */ /* 0x000fce00078e00e6 */
.L_x_27619:
[----:B------:R-:W-:Y:S05]  /*168b0*/  BSYNC B1 ;  /* 0x0000000000017941 */ /* 0x000fea0003800000 */
.L_x_27617:
        /* <DEDUP_REMOVED lines=16> */
.L_x_27623:
[----:B------:R-:W-:Y:S05]  /*169c0*/  BSYNC B2 ;  /* 0x0000000000027941 */ /* 0x000fea0003800000 */
.L_x_27622:
        /* <DEDUP_REMOVED lines=44> */
.L_x_27621:
[----:B------:R-:W-:Y:S05]  /*16c90*/  BSYNC B1 ;  /* 0x0000000000017941 */ /* 0x000fea0003800000 */
.L_x_27620:
        /* <DEDUP_REMOVED lines=8> */
.L_x_27616:
        /* <DEDUP_REMOVED lines=27> */
.L_x_27624:
[----:B------:R-:W-:-:S07]  /*16ed0*/  VIADD R103, R103, 0x80 ;  /* 0x0000008067677836 */ /* 0x000fce0000000000 */
.L_x_27559:
[----:B------:R-:W-:Y:S05]  /*16ee0*/  BSYNC B0 ;  /* 0x0000000000007941 */ /* 0x000fea0003800000 */
.L_x_27558:
        /* <DEDUP_REMOVED lines=29> */
.L_x_27628:
[----:B------:R-:W-:-:S07]  /*170c0*/  MOV R240, R230 ;  /* 0x000000e600f07202 */ /* 0x000fce0000000f00 */
.L_x_27629:
[----:B------:R-:W-:Y:S05]  /*170d0*/  BSYNC B1 ;  /* 0x0000000000017941 */ /* 0x000fea0003800000 */
.L_x_27627:
        /* <DEDUP_REMOVED lines=16> */
.L_x_27633:
[----:B------:R-:W-:Y:S05]  /*171e0*/  BSYNC B2 ;  /* 0x0000000000027941 */ /* 0x000fea0003800000 */
.L_x_27632:
        /* <DEDUP_REMOVED lines=44> */
.L_x_27631:
[----:B------:R-:W-:Y:S05]  /*174b0*/  BSYNC B1 ;  /* 0x0000000000017941 */ /* 0x000fea0003800000 */
.L_x_27630:
        /* <DEDUP_REMOVED lines=18> */
.L_x_27634:
        /* <DEDUP_REMOVED lines=12> */
.L_x_27637:
[----:B------:R-:W-:-:S07]  /*176a0*/  MOV R222, R230 ;  /* 0x000000e600de7202 */ /* 0x000fce0000000f00 */
.L_x_27638:
[----:B------:R-:W-:Y:S05]  /*176b0*/  BSYNC B1 ;  /* 0x0000000000017941 */ /* 0x000fea0003800000 */
.L_x_27636:
        /* <DEDUP_REMOVED lines=16> */
.L_x_27642:
[----:B------:R-:W-:Y:S05]  /*177c0*/  BSYNC B2 ;  /* 0x0000000000027941 */ /* 0x000fea0003800000 */
.L_x_27641:
        /* <DEDUP_REMOVED lines=44> */
.L_x_27640:
[----:B------:R-:W-:Y:S05]  /*17a90*/  BSYNC B1 ;  /* 0x0000000000017941 */ /* 0x000fea0003800000 */
.L_x_27639:
        /* <DEDUP_REMOVED lines=8> */
.L_x_27635:
        /* <DEDUP_REMOVED lines=12> */
.L_x_27644:
[----:B------:R-:W-:-:S07]  /*17be0*/  MOV R226, R230 ;  /* 0x000000e600e27202 */ /* 0x000fce0000000f00 */
.L_x_27645:
[----:B------:R-:W-:Y:S05]  /*17bf0*/  BSYNC B1 ;  /* 0x0000000000017941 */ /* 0x000fea0003800000 */
.L_x_27643:
        /* <DEDUP_REMOVED lines=16> */
.L_x_27649:
[----:B------:R-:W-:Y:S05]  /*17d00*/  BSYNC B2 ;  /* 0x0000000000027941 */ /* 0x000fea0003800000 */
.L_x_27648:
        /* <DEDUP_REMOVED lines=44> */
.L_x_27647:
[----:B------:R-:W-:Y:S05]  /*17fd0*/  BSYNC B1 ;  /* 0x0000000000017941 */ /* 0x000fea0003800000 */
.L_x_27646:
        /* <DEDUP_REMOVED lines=11> */
.L_x_27650:
        /* <DEDUP_REMOVED lines=12> */
.L_x_27653:
[----:B------:R-:W-:-:S07]  /*18150*/  IMAD.MOV.U32 R221, RZ, RZ, R230 ;  /* 0x000000ffffdd7224 */ /* 0x000fce00078e00e6 */
.L_x_27654:
[----:B------:R-:W-:Y:S05]  /*18160*/  BSYNC B1 ;  /* 0x0000000000017941 */ /* 0x000fea0003800000 */
.L_x_27652:
        /* <DEDUP_REMOVED lines=16> */
.L_x_27658:
[----:B------:R-:W-:Y:S05]  /*18270*/  BSYNC B2 ;  /* 0x0000000000027941 */ /* 0x000fea0003800000 */
.L_x_27657:
        /* <DEDUP_REMOVED lines=44> */
.L_x_27656:
[----:B------:R-:W-:Y:S05]  /*18540*/  BSYNC B1 ;  /* 0x0000000000017941 */ /* 0x000fea0003800000 */
.L_x_27655:
        /* <DEDUP_REMOVED lines=8> */
.L_x_27651:
        /* <DEDUP_REMOVED lines=12> */
.L_x_27660:
[----:B------:R-:W-:-:S07]  /*18690*/  IMAD.MOV.U32 R226, RZ, RZ, R230 ;  /* 0x000000ffffe27224 */ /* 0x000fce00078e00e6 */
.L_x_27661:
[----:B------:R-:W-:Y:S05]  /*186a0*/  BSYNC B1 ;  /* 0x0000000000017941 */ /* 0x000fea0003800000 */
.L_x_27659:
        /* <DEDUP_REMOVED lines=16> */
.L_x_27665:
[----:B------:R-:W-:Y:S05]  /*187b0*/  BSYNC B2 ;  /* 0x0000000000027941 */ /* 0x000fea0003800000 */
.L_x_27664:
        /* <DEDUP_REMOVED lines=44> */
.L_x_27663:
[----:B------:R-:W-:Y:S05]  /*18a80*/  BSYNC B1 ;  /* 0x0000000000017941 */ /* 0x000fea0003800000 */
.L_x_27662:
        /* <DEDUP_REMOVED lines=11> */
.L_x_27666:
        /* <DEDUP_REMOVED lines=12> */
.L_x_27669:
[----:B------:R-:W-:-:S07]  /*18c00*/  IMAD.MOV.U32 R220, RZ, RZ, R230 ;  /* 0x000000ffffdc7224 */ /* 0x000fce00078e00e6 */
.L_x_27670:
[----:B------:R-:W-:Y:S05]  /*18c10*/  BSYNC B1 ;  /* 0x0000000000017941 */ /* 0x000fea0003800000 */
.L_x_27668:
        /* <DEDUP_REMOVED lines=16> */
.L_x_27674:
[----:B------:R-:W-:Y:S05]  /*18d20*/  BSYNC B2 ;  /* 0x0000000000027941 */ /* 0x000fea0003800000 */
.L_x_27673:
        /* <DEDUP_REMOVED lines=44> */
.L_x_27672:
[----:B------:R-:W-:Y:S05]  /*18ff0*/  BSYNC B1 ;  /* 0x0000000000017941 */ /* 0x000fea0003800000 */
.L_x_27671:
        /* <DEDUP_REMOVED lines=8> */
.L_x_27667:
        /* <DEDUP_REMOVED lines=12> */
.L_x_27676:
[----:B------:R-:W-:-:S07]  /*19140*/  IMAD.MOV.U32 R226, RZ, RZ, R230 ;  /* 0x000000ffffe27224 */ /* 0x000fce00078e00e6 */
.L_x_27677:
[----:B------:R-:W-:Y:S05]  /*19150*/  BSYNC B1 ;  /* 0x0000000000017941 */ /* 0x000fea0003800000 */
.L_x_27675:
        /* <DEDUP_REMOVED lines=16> */
.L_x_27681:
[----:B------:R-:W-:Y:S05]  /*19260*/  BSYNC B2 ;  /* 0x0000000000027941 */ /* 0x000fea0003800000 */
.L_x_27680:
        /* <DEDUP_REMOVED lines=44> */
.L_x_27679:
[----:B------:R-:W-:Y:S05]  /*19530*/  BSYNC B1 ;  /* 0x0000000000017941 */ /* 0x000fea0003800000 */
.L_x_27678:
        /* <DEDUP_REMOVED lines=11> */
.L_x_27682:
        /* <DEDUP_REMOVED lines=12> */
.L_x_27685:
[----:B------:R-:W-:-:S07]  /*196b0*/  MOV R219, R230 ;  /* 0x000000e600db7202 */ /* 0x000fce0000000f00 */
.L_x_27686:
[----:B------:R-:W-:Y:S05]  /*196c0*/  BSYNC B1 ;  /* 0x0000000000017941 */ /* 0x000fea0003800000 */
.L_x_27684:
        /* <DEDUP_REMOVED lines=16> */
.L_x_27690:
[----:B------:R-:W-:Y:S05]  /*197d0*/  BSYNC B2 ;  /* 0x0000000000027941 */ /* 0x000fea0003800000 */
.L_x_27689:
        /* <DEDUP_REMOVED lines=44> */
.L_x_27688:
[----:B------:R-:W-:Y:S05]  /*19aa0*/  BSYNC B1 ;  /* 0x0000000000017941 */ /* 0x000fea0003800000 */
.L_x_27687:
        /* <DEDUP_REMOVED lines=8> */
.L_x_27683:
        /* <DEDUP_REMOVED lines=27> */
.L_x_27691:
[----:B------:R-:W-:-:S07]  /*19ce0*/  VIADD R103, R103, 0x80 ;  /* 0x0000008067677836 */ /* 0x000fce0000000000 */
.L_x_27626:
[----:B------:R-:W-:Y:S05]  /*19cf0*/  BSYNC B0 ;  /* 0x0000000000007941 */ /* 0x000fea0003800000 */
.L_x_27625:
        /* <DEDUP_REMOVED lines=29> */
.L_x_27695:
[----:B------:R-:W-:-:S07]  /*19ed0*/  IMAD.MOV.U32 R240, RZ, RZ, R230 ;  /* 0x000000fffff07224 */ /* 0x000fce00078e00e6 */
.L_x_27696:
[----:B------:R-:W-:Y:S05]  /*19ee0*/  BSYNC B1 ;  /* 0x0000000000017941 */ /* 0x000fea0003800000 */
.L_x_27694:
        /* <DEDUP_REMOVED lines=16> */
.L_x_27700:
[----:B------:R-:W-:Y:S05]  /*19ff0*/  BSYNC B2 ;  /* 0x0000000000027941 */ /* 0x000fea0003800000 */
.L_x_27699:
        /* <DEDUP_REMOVED lines=44> */
.L_x_27698:
[----:B------:R-:W-:Y:S05]  /*1a2c0*/  BSYNC B1 ;  /* 0x0000000000017941 */ /* 0x000fea0003800000 */
.L_x_27697:
        /* <DEDUP_REMOVED lines=18> */
.L_x_27701:
        /* <DEDUP_REMOVED lines=12> */
.L_x_27704:
[----:B------:R-:W-:-:S07]  /*1a4b0*/  IMAD.MOV.U32 R222, RZ, RZ, R230 ;  /* 0x000000ffffde7224 */ /* 0x000fce00078e00e6 */
.L_x_27705:
[----:B------:R-:W-:Y:S05]  /*1a4c0*/  BSYNC B1 ;  /* 0x0000000000017941 */ /* 0x000fea0003800000 */
.L_x_27703:
        /* <DEDUP_REMOVED lines=16> */
.L_x_27709:
[----:B------:R-:W-:Y:S05]  /*1a5d0*/  BSYNC B2 ;  /* 0x0000000000027941 */ /* 0x000fea0003800000 */
.L_x_27708:
        /* <DEDUP_REMOVED lines=44> */
.L_x_27707:
[----:B------:R-:W-:Y:S05]  /*1a8a0*/  BSYNC B1 ;  /* 0x0000000000017941 */ /* 0x000fea0003800000 */
.L_x_27706:
        /* <DEDUP_REMOVED lines=8> */
.L_x_27702:
        /* <DEDUP_REMOVED lines=12> */
.L_x_27711:
[----:B------:R-:W-:-:S07]  /*1a9f0*/  IMAD.MOV.U32 R226, RZ, RZ, R230 ;  /* 0x000000ffffe27224 */ /* 0x000fce00078e00e6 */
.L_x_27712:
[----:B------:R-:W-:Y:S05]  /*1aa00*/  BSYNC B1 ;  /* 0x0000000000017941 */ /* 0x000fea0003800000 */
.L_x_27710:
        /* <DEDUP_REMOVED lines=16> */
.L_x_27716:
[----:B------:R-:W-:Y:S05]  /*1ab10*/  BSYNC B2 ;  /* 0x0000000000027941 */ /* 0x000fea0003800000 */
.L_x_27715:
        /* <DEDUP_REMOVED lines=44> */
.L_x_27714:
[----:B------:R-:W-:Y:S05]  /*1ade0*/  BSYNC B1 ;  /* 0x0000000000017941 */ /* 0x000fea0003800000 */
.L_x_27713:
        /* <DEDUP_REMOVED lines=11> */
.L_x_27717:
        /* <DEDUP_REMOVED lines=12> */
.L_x_27720:
[----:B------:R-:W-:-:S07]  /*1af60*/  MOV R221, R230 ;  /* 0x000000e600dd7202 */ /* 0x000fce0000000f00 */
.L_x_27721:
[----:B------:R-:W-:Y:S05]  /*1af70*/  BSYNC B1 ;  /* 0x0000000000017941 */ /* 0x000fea0003800000 */
.L_x_27719:
        /* <DEDUP_REMOVED lines=16> */
.L_x_27725:
[----:B------:R-:W-:Y:S05]  /*1b080*/  BSYNC B2 ;  /* 0x0000000000027941 */ /* 0x000fea0003800000 */
.L_x_27724:
        /* <DEDUP_REMOVED lines=44> */
.L_x_27723:
[----:B------:R-:W-:Y:S05]  /*1b350*/  BSYNC B1 ;  /* 0x0000000000017941 */ /* 0x000fea0003800000 */
.L_x_27722:
        /* <DEDUP_REMOVED lines=8> */
.L_x_27718:
        /* <DEDUP_REMOVED lines=12> */
.L_x_27727:
[----:B------:R-:W-:-:S07]  /*1b4a0*/  MOV R226, R230 ;  /* 0x000000e600e27202 */ /* 0x000fce0000000f00 */
.L_x_27728:
[----:B------:R-:W-:Y:S05]  /*1b4b0*/  BSYNC B1 ;  /* 0x0000000000017941 */ /* 0x000fea0003800000 */
.L_x_27726:
        /* <DEDUP_REMOVED lines=16> */
.L_x_27732:
[----:B------:R-:W-:Y:S05]  /*1b5c0*/  BSYNC B2 ;  /* 0x0000000000027941 */ /* 0x000fea0003800000 */
.L_x_27731:
        /* <DEDUP_REMOVED lines=44> */
.L_x_27730:
[----:B------:R-:W-:Y:S05]  /*1b890*/  BSYNC B1 ;  /* 0x0000000000017941 */ /* 0x000fea0003800000 */
.L_x_27729:
        /* <DEDUP_REMOVED lines=11> */
.L_x_27733:
        /* <DEDUP_REMOVED lines=12> */
.L_x_27736:
[----:B------:R-:W-:-:S07]  /*1ba10*/  IMAD.MOV.U32 R220, RZ, RZ, R230 ;  /* 0x000000ffffdc7224 */ /* 0x000fce00078e00e6 */
.L_x_27737:
[----:B------:R-:W-:Y:S05]  /*1ba20*/  BSYNC B1 ;  /* 0x0000000000017941 */ /* 0x000fea0003800000 */
.L_x_27735:
        /* <DEDUP_REMOVED lines=16> */
.L_x_27741:
[----:B------:R-:W-:Y:S05]  /*1bb30*/  BSYNC B2 ;  /* 0x0000000000027941 */ /* 0x000fea0003800000 */
.L_x_27740:
        /* <DEDUP_REMOVED lines=44> */
.L_x_27739:
[----:B------:R-:W-:Y:S05]  /*1be00*/  BSYNC B1 ;  /* 0x0000000000017941 */ /* 0x000fea0003800000 */
.L_x_27738:
        /* <DEDUP_REMOVED lines=8> */
.L_x_27734:
        /* <DEDUP_REMOVED lines=12> */
.L_x_27743:
[----:B------:R-:W-:-:S07]  /*1bf50*/  IMAD.MOV.U32 R226, RZ, RZ, R230 ;  /* 0x000000ffffe27224 */ /* 0x000fce00078e00e6 */
.L_x_27744:
[----:B------:R-:W-:Y:S05]  /*1bf60*/  BSYNC B1 ;  /* 0x0000000000017941 */ /* 0x000fea0003800000 */
.L_x_27742:
        /* <DEDUP_REMOVED lines=16> */
.L_x_27748:
[----:B------:R-:W-:Y:S05]  /*1c070*/  BSYNC B2 ;  /* 0x0000000000027941 */ /* 0x000fea0003800000 */
.L_x_27747:
        /* <DEDUP_REMOVED lines=44> */
.L_x_27746:
[----:B------:R-:W-:Y:S05]  /*1c340*/  BSYNC B1 ;  /* 0x0000000000017941 */ /* 0x000fea0003800000 */
.L_x_27745:
        /* <DEDUP_REMOVED lines=11> */
.L_x_27749:
        /* <DEDUP_REMOVED lines=12> */
.L_x_27752:
[----:B------:R-:W-:-:S07]  /*1c4c0*/  IMAD.MOV.U32 R219, RZ, RZ, R230 ;  /* 0x000000ffffdb7224 */ /* 0x000fce00078e00e6 */
.L_x_27753:
[----:B------:R-:W-:Y:S05]  /*1c4d0*/  BSYNC B1 ;  /* 0x0000000000017941 */ /* 0x000fea0003800000 */
.L_x_27751:
        /* <DEDUP_REMOVED lines=16> */
.L_x_27757:
[----:B------:R-:W-:Y:S05]  /*1c5e0*/  BSYNC B2 ;  /* 0x0000000000027941 */ /* 0x000fea0003800000 */
.L_x_27756:
        /* <DEDUP_REMOVED lines=44> */
.L_x_27755:
[----:B------:R-:W-:Y:S05]  /*1c8b0*/  BSYNC B1 ;  /* 0x0000000000017941 */ /* 0x000fea0003800000 */
.L_x_27754:
        /* <DEDUP_REMOVED lines=8> */
.L_x_27750:
        /* <DEDUP_REMOVED lines=27> */
.L_x_27758:
[----:B------:R-:W-:-:S07]  /*1caf0*/  IADD3 R103, R103, 0x80, RZ ;  /* 0x0000008067677810 */ /* 0x000fce0007ffe0ff */
.L_x_27693:
[----:B------:R-:W-:Y:S05]  /*1cb00*/  BSYNC B0 ;  /* 0x0000000000007941 */ /* 0x000fea0003800000 */
.L_x_27692:
        /* <DEDUP_REMOVED lines=29> */
.L_x_27762:
[----:B------:R-:W-:-:S07]  /*1cce0*/  IMAD.MOV.U32 R240, RZ, RZ, R230 ;  /* 0x000000fffff07224 */ /* 0x000fce00078e00e6 */
.L_x_27763:
[----:B------:R-:W-:Y:S05]  /*1ccf0*/  BSYNC B1 ;  /* 0x0000000000017941 */ /* 0x000fea0003800000 */
.L_x_27761:
        /* <DEDUP_REMOVED lines=16> */
.L_x_27767:
[----:B------:R-:W-:Y:S05]  /*1ce00*/  BSYNC B2 ;  /* 0x0000000000027941 */ /* 0x000fea0003800000 */
.L_x_27766:
        /* <DEDUP_REMOVED lines=44> */
.L_x_27765:
[----:B------:R-:W-:Y:S05]  /*1d0d0*/  BSYNC B1 ;  /* 0x0000000000017941 */ /* 0x000fea0003800000 */
.L_x_27764:
        /* <DEDUP_REMOVED lines=18> */
.L_x_27768:
        /* <DEDUP_REMOVED lines=12> */
.L_x_27771:
[----:B------:R-:W-:-:S07]  /*1d2c0*/  IMAD.MOV.U32 R222, RZ, RZ, R230 ;  /* 0x000000ffffde7224 */ /* 0x000fce00078e00e6 */
.L_x_27772:
[----:B------:R-:W-:Y:S05]  /*1d2d0*/  BSYNC B1 ;  /* 0x0000000000017941 */ /* 0x000fea0003800000 */
.L_x_27770:
        /* <DEDUP_REMOVED lines=16> */
.L_x_27776:
[----:B------:R-:W-:Y:S05]  /*1d3e0*/  BSYNC B2 ;  /* 0x0000000000027941 */ /* 0x000fea0003800000 */
.L_x_27775:
        /* <DEDUP_REMOVED lines=44> */
.L_x_27774:
[----:B------:R-:W-:Y:S05]  /*1d6b0*/  BSYNC B1 ;  /* 0x0000000000017941 */ /* 0x000fea0003800000 */
.L_x_27773:
        /* <DEDUP_REMOVED lines=8> */
.L_x_27769:
        /* <DEDUP_REMOVED lines=12> */
.L_x_27778:
[----:B------:R-:W-:-:S07]  /*1d800*/  IMAD.MOV.U32 R226, RZ, RZ, R230 ;  /* 0x000000ffffe27224 */ /* 0x000fce00078e00e6 */
.L_x_27779:
[----:B------:R-:W-:Y:S05]  /*1d810*/  BSYNC B1 ;  /* 0x0000000000017941 */ /* 0x000fea0003800000 */
.L_x_27777:
        /* <DEDUP_REMOVED lines=16> */
.L_x_27783:
[----:B------:R-:W-:Y:S05]  /*1d920*/  BSYNC B2 ;  /* 0x0000000000027941 */ /* 0x000fea0003800000 */
.L_x_27782:
        /* <DEDUP_REMOVED lines=44> */
.L_x_27781:
[----:B------:R-:W-:Y:S05]  /*1dbf0*/  BSYNC B1 ;  /* 0x0000000000017941 */ /* 0x000fea0003800000 */
.L_x_27780:
        /* <DEDUP_REMOVED lines=11> */
.L_x_27784:
        /* <DEDUP_REMOVED lines=12> */
.L_x_27787:
[----:B------:R-:W-:-:S07]  /*1dd70*/  IMAD.MOV.U32 R221, RZ, RZ, R230 ;  /* 0x000000ffffdd7224 */ /* 0x000fce00078e00e6 */
.L_x_27788:
[----:B------:R-:W-:Y:S05]  /*1dd80*/  BSYNC B1 ;  /* 0x0000000000017941 */ /* 0x000fea0003800000 */
.L_x_27786:
        /* <DEDUP_REMOVED lines=16> */
.L_x_27792:
[----:B------:R-:W-:Y:S05]  /*1de90*/  BSYNC B2 ;  /* 0x0000000000027941 */ /* 0x000fea0003800000 */
.L_x_27791:
        /* <DEDUP_REMOVED lines=44> */
.L_x_27790:
[----:B------:R-:W-:Y:S05]  /*1e160*/  BSYNC B1 ;  /* 0x0000000000017941 */ /* 0x000fea0003800000 */
.L_x_27789:
        /* <DEDUP_REMOVED lines=8> */
.L_x_27785:
        /* <DEDUP_REMOVED lines=12> */
.L_x_27794:
[----:B------:R-:W-:-:S07]  /*1e2b0*/  IMAD.MOV.U32 R226, RZ, RZ, R230 ;  /* 0x000000ffffe27224 */ /* 0x000fce00078e00e6 */
.L_x_27795:
[----:B------:R-:W-:Y:S05]  /*1e2c0*/  BSYNC B1 ;  /* 0x0000000000017941 */ /* 0x000fea0003800000 */
.L_x_27793:
        /* <DEDUP_REMOVED lines=16> */
.L_x_27799:
[----:B------:R-:W-:Y:S05]  /*1e3d0*/  BSYNC B2 ;  /* 0x0000000000027941 */ /* 0x000fea0003800000 */
.L_x_27798:
        /* <DEDUP_REMOVED lines=44> */
.L_x_27797:
[----:B------:R-:W-:Y:S05]  /*1e6a0*/  BSYNC B1 ;  /* 0x0000000000017941 */ /* 0x000fea0003800000 */
.L_x_27796:
        /* <DEDUP_REMOVED lines=11> */
.L_x_27800:
        /* <DEDUP_REMOVED lines=12> */
.L_x_27803:
[----:B------:R-:W-:-:S07]  /*1e820*/  MOV R220, R230 ;  /* 0x000000e600dc7202 */ /* 0x000fce0000000f00 */
.L_x_27804:
[----:B------:R-:W-:Y:S05]  /*1e830*/  BSYNC B1 ;  /* 0x0000000000017941 */ /* 0x000fea0003800000 */
.L_x_27802:
        /* <DEDUP_REMOVED lines=16> */
.L_x_27808:
[----:B------:R-:W-:Y:S05]  /*1e940*/  BSYNC B2 ;  /* 0x0000000000027941 */ /* 0x000fea0003800000 */
.L_x_27807:
        /* <DEDUP_REMOVED lines=44> */
.L_x_27806:
[----:B------:R-:W-:Y:S05]  /*1ec10*/  BSYNC B1 ;  /* 0x0000000000017941 */ /* 0x000fea0003800000 */
.L_x_27805:
        /* <DEDUP_REMOVED lines=8> */
.L_x_27801:
        /* <DEDUP_REMOVED lines=12> */
.L_x_27810:
[----:B------:R-:W-:-:S07]  /*1ed60*/  IMAD.MOV.U32 R226, RZ, RZ, R230 ;  /* 0x000000ffffe27224 */ /* 0x000fce00078e00e6 */
.L_x_27811:
[----:B------:R-:W-:Y:S05]  /*1ed70*/  BSYNC B1 ;  /* 0x0000000000017941 */ /* 0x000fea0003800000 */
.L_x_27809:
        /* <DEDUP_REMOVED lines=16> */
.L_x_27815:
[----:B------:R-:W-:Y:S05]  /*1ee80*/  BSYNC B2 ;  /* 0x0000000000027941 */ /* 0x000fea0003800000 */
.L_x_27814:
        /* <DEDUP_REMOVED lines=44> */
.L_x_27813:
[----:B------:R-:W-:Y:S05]  /*1f150*/  BSYNC B1 ;  /* 0x0000000000017941 */ /* 0x000fea0003800000 */
.L_x_27812:
        /* <DEDUP_REMOVED lines=11> */
.L_x_27816:
        /* <DEDUP_REMOVED lines=12> */
.L_x_27819:
[----:B------:R-:W-:-:S07]  /*1f2d0*/  MOV R219, R230 ;  /* 0x000000e600db7202 */ /* 0x000fce0000000f00 */
.L_x_27820:
[----:B------:R-:W-:Y:S05]  /*1f2e0*/  BSYNC B1 ;  /* 0x0000000000017941 */ /* 0x000fea0003800000 */
.L_x_27818:
        /* <DEDUP_REMOVED lines=16> */
.L_x_27824:
[----:B------:R-:W-:Y:S05]  /*1f3f0*/  BSYNC B2 ;  /* 0x0000000000027941 */ /* 0x000fea0003800000 */
.L_x_27823:
        /* <DEDUP_REMOVED lines=44> */
.L_x_27822:
[----:B------:R-:W-:Y:S05]  /*1f6c0*/  BSYNC B1 ;  /* 0x0000000000017941 */ /* 0x000fea0003800000 */
.L_x_27821:
        /* <DEDUP_REMOVED lines=8> */
.L_x_27817:
[----:B------:R-:W-:Y:S01]  /*1f750*/  LOP3.LUT P0, RZ, R236, 0x1, RZ, 0xc0, !PT ;  /* 0x00000001ecff7812 */ /* 0x000fe2000780c0ff */
[C---:B------:R-:W-:Y:S01]  /*1f760*/  IMAD.SHL.U32 R240, R103.reuse, 0x4, RZ ;  /* 0x0000000467f07824 */ /* 0x040fe200078e00ff */
[----:B------:R-:W-:Y:S02]  /*1f770*/  SEL R106, RZ, 0x1000000, P5 ;  /* 0x01000000ff6a7807 */ /* 0x000fe40002800000 */
[----:B------:R-:W-:Y:S02]  /*1f780*/  SEL R239, RZ, 0x1, P0 ;  /* 0x00000001ffef7807 */ /* 0x000fe40000000000 */
[----:B------:R-:W-:Y:S02]  /*1f790*/  LEA R100, P0, R103, UR28, 0x4 ;  /* 0x0000001c67647c11 */ /* 0x000fe4000f8020ff */
[----:B------:R-:W-:Y:S02]  /*1f7a0*/  SEL R107, RZ, 0x10000, P4 ;  /* 0x00010000ff6b7807 */ /* 0x000fe40002000000 */
[----:B------:R-:W-:-:S02]  /*1f7b0*/  SEL R238, RZ, 0x100, P3 ;  /* 0x00000100ffee7807 */ /* 0x000fc40001800000 */
[----:B------:R-:W-:Y:S02]  /*1f7c0*/  LEA.HI.X R101, R103, UR29, RZ, 0x4, P0 ;  /* 0x0000001d67657c11 */ /* 0x000fe400080f24ff */
[----:B------:R-:W-:Y:S02]  /*1f7d0*/  SHF.R.U32.HI R103, RZ, 0x1e, R103 ;  /* 0x0000001eff677819 */ /* 0x000fe40000011667 */
[----:B------:R-:W-:Y:S01]  /*1f7e0*/  IADD3 R104, P0, R240, UR30, RZ ;  /* 0x0000001ef0687c10 */ /* 0x000fe2000ff1e0ff */
[----:B------:R2:W-:Y:S01]  /*1f7f0*/  STG.E.128 desc[UR6][R100.64], R96 ;  /* 0x0000006064007986 */ /* 0x0005e2000c101d06 */
[----:B------:R-:W-:Y:S02]  /*1f800*/  IADD3 R106, R238, R106, R107 ;  /* 0x0000006aee6a7210 */ /* 0x000fe40007ffe06b */
[----:B------:R-:W-:Y:S02]  /*1f810*/  IADD3.X R105, R103, UR31, RZ, P0, !PT ;  /* 0x0000001f67697c10 */ /* 0x000fe400087fe4ff */
[----:B------:R-:W-:-:S05]  /*1f820*/  IADD3 R239, R106, R239, RZ ;  /* 0x000000ef6aef7210 */ /* 0x000fca0007ffe0ff */
[----:B------:R2:W-:Y:S01]  /*1f830*/  STG.E desc[UR6][R104.64], R239 ;  /* 0x000000ef68007986 */ /* 0x0005e2000c101906 */
[----:B------:R-:W-:Y:S05]  /*1f840*/  @!P1 BRA `(.L_x_27760) ;  /* 0x00000000002c9947 */ /* 0x000fea0003800000 */
[----:B--2---:R-:W-:Y:S01]  /*1f850*/  IADD3 R100, P0, R240, UR32, RZ ;  /* 0x00000020f0647c10 */ /* 0x004fe2000ff1e0ff */
[----:B------:R-:W-:-:S03]  /*1f860*/  IMAD.U32 R104, R220, 0x10000, RZ ;  /* 0x00010000dc687824 */ /* 0x000fc600078e00ff */
[----:B------:R-:W-:Y:S02]  /*1f870*/  IADD3.X R101, R103, UR33, RZ, P0, !PT ;  /* 0x0000002167657c10 */ /* 0x000fe400087fe4ff */
[----:B------:R-:W-:Y:S02]  /*1f880*/  LOP3.LUT R103, R219, 0xffff, RZ, 0xc0, !PT ;  /* 0x0000ffffdb677812 */ /* 0x000fe400078ec0ff */
[----:B------:R-:W-:-:S04]  /*1f890*/  LOP3.LUT R104, R104, 0xff0000, RZ, 0xc0, !PT ;  /* 0x00ff000068687812 */ /* 0x000fc800078ec0ff */
[----:B------:R-:W-:Y:S02]  /*1f8a0*/  LEA R103, R103, R104, 0x18 ;  /* 0x0000006867677211 */ /* 0x000fe400078ec0ff */
[----:B------:R-:W-:-:S05]  /*1f8b0*/  LOP3.LUT R104, R221, 0xff, RZ, 0xc0, !PT ;  /* 0x000000ffdd687812 */ /* 0x000fca00078ec0ff */
[----:B------:R-:W-:Y:S01]  /*1f8c0*/  IMAD R103, R104, 0x100, R103 ;  /* 0x0000010068677824 */ /* 0x000fe200078e0267 */
[----:B------:R-:W-:-:S04]  /*1f8d0*/  LOP3.LUT R104, R222, 0xff, RZ, 0xc0, !PT ;  /* 0x000000ffde687812 */ /* 0x000fc800078ec0ff */
[----:B------:R-:W-:-:S05]  /*1f8e0*/  IADD3 R103, R103, R104, RZ ;  /* 0x0000006867677210 */ /* 0x000fca0007ffe0ff */
[----:B------:R3:W-:Y:S02]  /*1f8f0*/  STG.E desc[UR6][R100.64], R103 ;  /* 0x0000006764007986 */ /* 0x0007e4000c101906 */
.L_x_27760:
[----:B------:R-:W-:Y:S05]  /*1f900*/  BSYNC B0 ;  /* 0x0000000000007941 */ /* 0x000fea0003800000 */
.L_x_27759:
[----:B0123--:R-:W-:Y:S01]  /*1f910*/  FADD.FTZ R100, RZ, R60 ;  /* 0x0000003cff647221 */ /* 0x00ffe20000010000 */
[C---:B------:R-:W-:Y:S01]  /*1f920*/  LOP3.LUT P0, RZ, R236.reuse, 0x20, RZ, 0xc0, !PT ;  /* 0x00000020ecff7812 */ /* 0x040fe2000780c0ff */
[----:B------:R-:W-:Y:S01]  /*1f930*/  UMOV UR36, 0xffffffff ;  /* 0xffffffff00247882 */ /* 0x000fe20000000000 */
[----:B------:R-:W-:Y:S01]  /*1f940*/  LOP3.LUT R236, R236, 0xfffffffb, RZ, 0xc0, !PT ;  /* 0xfffffffbecec7812 */ /* 0x000fe200078ec0ff */
[----:B------:R-:W-:Y:S01]  /*1f950*/  FADD.FTZ R101, R61, R100 ;  /* 0x000000643d657221 */ /* 0x000fe20000010000 */
[C---:B------:R-:W-:Y:S02]  /*1f960*/  ISETP.GT.U32.AND P1, PT, R216.reuse, 0x2ff, PT ;  /* 0x000002ffd800780c */ /* 0x040fe40003f24070 */
[----:B------:R-:W-:Y:S01]  /*1f970*/  ISETP.GT.U32.AND P2, PT, R216, 0x37f, PT ;  /* 0x0000037fd800780c */ /* 0x000fe20003f44070 */
[----:B------:R-:W-:Y:S01]  /*1f980*/  FADD.FTZ R100, R62, R101 ;  /* 0x000000653e647221 */ /* 0x000fe20000010000 */
[C---:B------:R-:W-:Y:S02]  /*1f990*/  ISETP.GT.U32.AND P3, PT, R216.reuse, 0x3ff, PT ;  /* 0x000003ffd800780c */ /* 0x040fe40003f64070 */
[----:B------:R-:W-:Y:S01]  /*1f9a0*/  ISETP.GT.U32.AND P4, PT, R216, 0x47f, PT ;  /* 0x0000047fd800780c */ /* 0x000fe20003f84070 */
[----:B------:R-:W-:Y:S01]  /*1f9b0*/  FADD.FTZ R100, R63, R100 ;  /* 0x000000643f647221 */ /* 0x000fe20000010000 */
[----:B------:R-:W-:-:S02]  /*1f9c0*/  LOP3.LUT P5, RZ, R102, 0xff, RZ, 0xc0, !PT ;  /* 0x000000ff66ff7812 */ /* 0x000fc400078ac0ff */
[----:B------:R-:W-:Y:S02]  /*1f9d0*/  SHF.R.U32.HI R104, RZ, 0x5, R218 ;  /* 0x00000005ff687819 */ /* 0x000fe400000116da */
[----:B------:R-:W-:Y:S02]  /*1f9e0*/  FSEL R101, R100, RZ, P0 ;  /* 0x000000ff64657208 */ /* 0x000fe40000000000 */
[----:B------:R-:W-:Y:S02]  /*1f9f0*/  ISETP.GT.U32.AND P0, PT, R216, 0xff, PT ;  /* 0x000000ffd800780c */ /* 0x000fe40003f04070 */
[----:B------:R-:W-:Y:S01]  /*1fa00*/  LOP3.LUT P6, RZ, R218, 0x1f, RZ, 0xc0, !PT ;  /* 0x0000001fdaff7812 */ /* 0x000fe200078cc0ff */
        /* <DEDUP_REMOVED lines=43> */
[----:B------:R-:W-:-:S03]  /*1fcc0*/  LOP3.LUT R103, R104, 0x7fffffc, RZ, 0xc0, !PT ;  /* 0x07fffffc68677812 */ /* 0x000fc600078ec0ff */
[----:B------:R-:W-:Y:S02]  /*1fcd0*/  @P4 FADD.FTZ R101, R95, R100 ;  /* 0x000000645f654221 */ /* 0x000fe40000010000 */
[----:B------:R-:W-:Y:S01]  /*1fce0*/  @!P5 VIADD R103, R103, 0x4 ;  /* 0x000000046767d836 */ /* 0x000fe20000000000 */
[----:B------:R-:W-:Y:S01]  /*1fcf0*/  ISETP.GT.U32.AND P5, PT, R216, 0x4ff, PT ;  /* 0x000004ffd800780c */ /* 0x000fe20003fa4070 */
[----:B------:R-:W-:-:S04]  /*1fd00*/  FADD.FTZ R100, R96, R101 ;  /* 0x0000006560647221 */ /* 0x000fc80000010000 */
[----:B------:R-:W-:-:S04]  /*1fd10*/  FADD.FTZ R105, R97, R100 ;  /* 0x0000006461697221 */ /* 0x000fc80000010000 */
[----:B------:R-:W-:-:S04]  /*1fd20*/  FADD.FTZ R100, R98, R105 ;  /* 0x0000006962647221 */ /* 0x000fc80000010000 */
[----:B------:R-:W-:Y:S01]  /*1fd30*/  @P5 FADD.FTZ R101, R99, R100 ;  /* 0x0000006463655221 */ /* 0x000fe20000010000 */
[----:B------:R-:W-:Y:S06]  /*1fd40*/  BRA.DIV UR36, `(.L_x_27825) ;  /* 0x0000001e24647947 */ /* 0x000fec000b800000 */
[----:B------:R-:W0:Y:S01]  /*1fd50*/  SHFL.BFLY PT, R100, R101, 0x1, 0x1f ;  /* 0x0c201f0065647f89 */ /* 0x000e2200000e0000 */
[----:B------:R-:W-:Y:S02]  /*1fd60*/  P2R R239, PR, RZ, 0x8 ;  /* 0x00000008ffef7803 */ /* 0x000fe40000000000 */
[C---:B------:R-:W-:Y:S02]  /*1fd70*/  LOP3.LUT P3, RZ, R236.reuse, 0x20, RZ, 0xc0, !PT ;  /* 0x00000020ecff7812 */ /* 0x040fe4000786c0ff */
[----:B------:R-:W-:Y:S02]  /*1fd80*/  P2R R241, PR, RZ, 0x10 ;  /* 0x00000010fff17803 */ /* 0x000fe40000000000 */
[C---:B------:R-:W-:Y:S02]  /*1fd90*/  LOP3.LUT P4, RZ, R236.reuse, 0x4, RZ, 0xc0, !PT ;  /* 0x00000004ecff7812 */ /* 0x040fe4000788c0ff */
[----:B------:R-:W-:Y:S02]  /*1fda0*/  P2R R240, PR, RZ, 0x20 ;  /* 0x00000020fff07803 */ /* 0x000fe40000000000 */
[----:B------:R-:W-:-:S02]  /*1fdb0*/  LOP3.LUT P5, RZ, R236, 0x2, RZ, 0xc0, !PT ;  /* 0x00000002ecff7812 */ /* 0x000fc400078ac0ff */
        /* <DEDUP_REMOVED lines=16> */
[----:B------:R-:W-:-:S04]  /*1fec0*/  FFMA.FTZ R101, R238, R238, R101 ;  /* 0x000000eeee657223 */ /* 0x000fc80000010065 */
[----:B------:R-:W-:Y:S01]  /*1fed0*/  FFMA.FTZ R101, R102, R102, R101 ;  /* 0x0000006666657223 */ /* 0x000fe20000010065 */
[----:B------:R-:W-:-:S04]  /*1fee0*/  FADD.FTZ R102, R63, -R100 ;  /* 0x800000643f667221 */ /* 0x000fc80000010000 */
[----:B------:R-:W-:Y:S01]  /*1fef0*/  FFMA.FTZ R101, R102, R102, R101 ;  /* 0x0000006666657223 */ /* 0x000fe20000010065 */
[----:B------:R-:W-:-:S04]  /*1ff00*/  FADD.FTZ R102, R64, -R100 ;  /* 0x8000006440667221 */ /* 0x000fc80000010000 */
[----:B------:R-:W-:Y:S02]  /*1ff10*/  FSEL R101, R101, RZ, P3 ;  /* 0x000000ff65657208 */ /* 0x000fe40001800000 */
[----:B------:R-:W-:-:S03]  /*1ff20*/  ISETP.NE.AND P3, PT, R239, RZ, PT ;  /* 0x000000ffef00720c */ /* 0x000fc60003f65270 */
        /* <DEDUP_REMOVED lines=8> */
[----:B------:R-:W-:Y:S02]  /*1ffb0*/  ISETP.NE.AND P4, PT, R241, RZ, PT ;  /* 0x000000fff100720c */ /* 0x000fe40003f85270 */
        /* <DEDUP_REMOVED lines=72> */
.L_x_27857:
[----:B------:R-:W-:Y:S01]  /*20440*/  LOP3.LUT P0, RZ, R218, 0x1f, RZ, 0xc0, !PT ;  /* 0x0000001fdaff7812 */ /* 0x000fe2000780c0ff */
[----:B-1----:R-:W-:Y:S01]  /*20450*/  FADD.FTZ R101, R107, R238 ;  /* 0x000000ee6b657221 */ /* 0x002fe20000010000 */
[----:B------:R-:W-:Y:S01]  /*20460*/  LOP3.LUT R104, R104, 0x3, RZ, 0xc0, !PT ;  /* 0x0000000368687812 */ /* 0x000fe200078ec0ff */
[----:B------:R-:W-:Y:S05]  /*20470*/  WARPSYNC.ALL ;  /* 0x0000000000007948 */ /* 0x000fea0003800000 */
[----:B------:R-:W-:-:S05]  /*20480*/  LOP3.LUT R106, R218, 0x1f, RZ, 0xc0, !PT ;  /* 0x0000001fda6a7812 */ /* 0x000fca00078ec0ff */
[----:B------:R-:W1:Y:S01]  /*20490*/  @!P0 S2R R105, SR_CgaCtaId ;  /* 0x0000000000698919 */ /* 0x000e620000008800 */
[----:B------:R-:W-:-:S04]  /*204a0*/  @!P0 MOV R102, 0x400 ;  /* 0x0000040000668802 */ /* 0x000fc80000000f00 */
[----:B-1----:R-:W-:Y:S02]  /*204b0*/  @!P0 LEA R105, R105, R102, 0x18 ;  /* 0x0000006669698211 */ /* 0x002fe400078ec0ff */
[----:B------:R-:W-:-:S05]  /*204c0*/  @!P0 IADD3 R102, R103, R104, RZ ;  /* 0x0000006867668210 */ /* 0x000fca0007ffe0ff */
[----:B------:R-:W-:-:S05]  /*204d0*/  @!P0 IMAD R102, R102, 0x8, R105 ;  /* 0x0000000866668824 */ /* 0x000fca00078e0269 */
[----:B------:R1:W-:Y:S01]  /*204e0*/  @!P0 STS.64 [R102], R100 ;  /* 0x0000006466008388 */ /* 0x0003e20000000a00 */
[----:B------:R-:W-:-:S13]  /*204f0*/  ISETP.GT.U32.AND P0, PT, R106, 0x3, PT ;  /* 0x000000036a00780c */ /* 0x000fda0003f04070 */
[----:B-1----:R-:W1:Y:S01]  /*20500*/  @!P0 S2R R101, SR_CgaCtaId ;  /* 0x0000000000658919 */ /* 0x002e620000008800 */
[----:B------:R-:W-:Y:S01]  /*20510*/  @!P0 MOV R100, 0x400 ;  /* 0x0000040000648802 */ /* 0x000fe20000000f00 */
[----:B------:R-:W-:Y:S01]  /*20520*/  BSSY B0, `(.L_x_27826) ;  /* 0x0000056000007945 */ /* 0x000fe20003800000 */
[----:B------:R-:W-:Y:S01]  /*20530*/  @!P0 IADD3 R103, R103, R106, RZ ;  /* 0x0000006a67678210 */ /* 0x000fe20007ffe0ff */
[----:B------:R-:W-:Y:S01]  /*20540*/  BAR.SYNC.DEFER_BLOCKING 0x0 ;  /* 0x0000000000007b1d */ /* 0x000fe20000010000 */
[C---:B------:R-:W-:Y:S02]  /*20550*/  LOP3.LUT P1, RZ, R236.reuse, 0x40, RZ, 0xc0, !PT ;  /* 0x00000040ecff7812 */ /* 0x040fe4000782c0ff */
[----:B------:R-:W-:Y:S02]  /*20560*/  LOP3.LUT P2, RZ, R236, 0x20, RZ, 0xc0, !PT ;  /* 0x00000020ecff7812 */ /* 0x000fe4000784c0ff */
[----:B-1----:R-:W-:Y:S02]  /*20570*/  @!P0 LEA R102, R101, R100, 0x18 ;  /* 0x0000006465668211 */ /* 0x002fe400078ec0ff */
[----:B------:R-:W-:-:S03]  /*20580*/  CS2R R100, SRZ ;  /* 0x0000000000647805 */ /* 0x000fc6000001ff00 */
[----:B------:R-:W-:Y:S01]  /*20590*/  @!P0 IMAD R102, R103, 0x8, R102 ;  /* 0x0000000867668824 */ /* 0x000fe200078e0266 */
[----:B------:R-:W-:-:S04]  /*205a0*/  HFMA2.MMA R103, -RZ, RZ, 0, 0 ;  /* 0x00000000ff677435 */ /* 0x000fc800000001ff */
[----:B------:R-:W-:Y:S02]  /*205b0*/  @!P0 LDS.64 R100, [R102] ;  /* 0x0000000066648984 */ /* 0x000fe40000000a00 */
[----:B------:R-:W-:Y:S01]  /*205c0*/  @!P0 IMAD.MOV.U32 R103, RZ, RZ, R227 ;  /* 0x000000ffff678224 */ /* 0x000fe200078e00e3 */
[----:B------:R-:W-:-:S04]  /*205d0*/  LOP3.LUT P0, RZ, R104, 0x1f, R218, 0xf8, !PT ;  /* 0x0000001f68ff7812 */ /* 0x000fc8000780f8da */
[----:B------:R-:W1:Y:S01]  /*205e0*/  SHFL.DOWN PT, R106, R103, 0x2, 0x1f ;  /* 0x08401f00676a7f89 */ /* 0x000e6200000e0000 */
[-C--:B------:R-:W-:Y:S02]  /*205f0*/  I2FP.F32.S32 R239, R103.reuse ;  /* 0x0000006700ef7245 */ /* 0x080fe40000201400 */
[----:B-1----:R-:W-:Y:S02]  /*20600*/  I2FP.F32.S32 R240, R106 ;  /* 0x0000006a00f07245 */ /* 0x002fe40000201400 */
[----:B0-----:R-:W-:-:S04]  /*20610*/  IADD3 R107, R106, R103, RZ ;  /* 0x000000676a6b7210 */ /* 0x001fc80007ffe0ff */
[----:B------:R-:W-:Y:S01]  /*20620*/  I2FP.F32.S32 R102, R107 ;  /* 0x0000006b00667245 */ /* 0x000fe20000201400 */
[----:B------:R-:W-:Y:S04]  /*20630*/  SHFL.DOWN PT, R244, R107, 0x1, 0x1f ;  /* 0x08201f006bf47f89 */ /* 0x000fe800000e0000 */
[----:B------:R-:W0:Y:S02]  /*20640*/  SHFL.DOWN PT, R105, R100, 0x2, 0x1f ;  /* 0x08401f0064697f89 */ /* 0x000e2400000e0000 */
[C---:B0-----:R-:W-:Y:S01]  /*20650*/  FMUL.FTZ R106, R105.reuse, R240 ;  /* 0x000000f0696a7220 */ /* 0x041fe20000410000 */
[----:B------:R-:W-:Y:S02]  /*20660*/  FADD.FTZ R238, -R105, R100 ;  /* 0x0000006469ee7221 */ /* 0x000fe40000010100 */
[----:B------:R-:W0:Y:S01]  /*20670*/  MUFU.RCP R105, R102 ;  /* 0x0000006600697308 */ /* 0x000e220000001000 */
[----:B------:R-:W-:Y:S01]  /*20680*/  FFMA.FTZ R242, R239, R100, R106 ;  /* 0x00000064eff27223 */ /* 0x000fe2000001006a */
[----:B------:R-:W-:Y:S01]  /*20690*/  FMUL.FTZ R238, R238, R238 ;  /* 0x000000eeeeee7220 */ /* 0x000fe20000410000 */
[----:B------:R-:W1:Y:S03]  /*206a0*/  SHFL.DOWN PT, R106, R101, 0x2, 0x1f ;  /* 0x08401f00656a7f89 */ /* 0x000e6600000e0000 */
[----:B------:R-:W-:-:S04]  /*206b0*/  FMUL.FTZ R238, R238, R239 ;  /* 0x000000efeeee7220 */ /* 0x000fc80000410000 */
[----:B------:R-:W-:Y:S01]  /*206c0*/  FMUL.FTZ R238, R238, R240 ;  /* 0x000000f0eeee7220 */ /* 0x000fe20000410000 */
[----:B0-----:R-:W-:-:S05]  /*206d0*/  FMUL.FTZ R103, R105, R242 ;  /* 0x000000f269677220 */ /* 0x001fca0000410000 */
[----:B------:R-:W0:Y:S01]  /*206e0*/  SHFL.DOWN PT, R100, R103, 0x1, 0x1f ;  /* 0x08201f0067647f89 */ /* 0x000e2200000e0000 */
[----:B-1----:R-:W-:-:S04]  /*206f0*/  FADD.FTZ R106, R106, R101 ;  /* 0x000000656a6a7221 */ /* 0x002fc80000010000 */
[----:B------:R-:W-:Y:S01]  /*20700*/  FFMA.FTZ R106, R105, R238, R106 ;  /* 0x000000ee696a7223 */ /* 0x000fe2000001006a */
[----:B------:R-:W-:Y:S01]  /*20710*/  IMAD.IADD R105, R107, 0x1, R244 ;  /* 0x000000016b697824 */ /* 0x000fe200078e02f4 */
[----:B------:R-:W-:-:S03]  /*20720*/  I2FP.F32.S32 R244, R244 ;  /* 0x000000f400f47245 */ /* 0x000fc60000201400 */
[----:B------:R-:W1:Y:S01]  /*20730*/  SHFL.DOWN PT, R101, R106, 0x1, 0x1f ;  /* 0x08201f006a657f89 */ /* 0x000e6200000e0000 */
[----:B------:R-:W-:-:S06]  /*20740*/  I2FP.F32.S32 R105, R105 ;  /* 0x0000006900697245 */ /* 0x000fcc0000201400 */
[----:B------:R-:W2:Y:S01]  /*20750*/  MUFU.RCP R105, R105 ;  /* 0x0000006900697308 */ /* 0x000ea20000001000 */
[----:B0-----:R-:W-:Y:S01]  /*20760*/  FADD.FTZ R107, R103, -R100 ;  /* 0x80000064676b7221 */ /* 0x001fe20000010000 */
[----:B------:R-:W-:-:S03]  /*20770*/  FMUL.FTZ R239, R100, R244 ;  /* 0x000000f464ef7220 */ /* 0x000fc60000410000 */
[----:B------:R-:W-:Y:S01]  /*20780*/  FMUL.FTZ R107, R107, R107 ;  /* 0x0000006b6b6b7220 */ /* 0x000fe20000410000 */
[----:B------:R-:W-:-:S03]  /*20790*/  FFMA.FTZ R100, R102, R103, R239 ;  /* 0x0000006766647223 */ /* 0x000fc600000100ef */
[----:B------:R-:W-:Y:S02]  /*207a0*/  FMUL.FTZ R107, R102, R107 ;  /* 0x0000006b666b7220 */ /* 0x000fe40000410000 */
[----:B------:R-:W0:Y:S02]  /*207b0*/  LDC R102, c[0x0][0x2d8] ;  /* 0x0000b600ff667b82 */ /* 0x000e240000000800 */
[----:B------:R-:W-:Y:S01]  /*207c0*/  FMUL.FTZ R107, R107, R244 ;  /* 0x000000f46b6b7220 */ /* 0x000fe20000410000 */
[----:B--2---:R-:W-:Y:S01]  /*207d0*/  FMUL.FTZ R238, R105, R100 ;  /* 0x0000006469ee7220 */ /* 0x004fe20000410000 */
[----:B-1----:R-:W-:-:S04]  /*207e0*/  FADD.FTZ R100, R106, R101 ;  /* 0x000000656a647221 */ /* 0x002fc80000010000 */
[----:B------:R-:W-:Y:S01]  /*207f0*/  FFMA.FTZ R107, R105, R107, R100 ;  /* 0x0000006b696b7223 */ /* 0x000fe20000010064 */
[----:B------:R-:W1:Y:S05]  /*20800*/  SHFL.IDX PT, R238, R238, RZ, 0x1f ;  /* 0x00001fffeeee7589 */ /* 0x000e6a00000e0000 */
[----:B------:R-:W0:Y:S01]  /*20810*/  SHFL.IDX PT, R107, R107, RZ, 0x1f ;  /* 0x00001fff6b6b7589 */ /* 0x000e2200000e0000 */
[----:B-1----:R-:W-:-:S05]  /*20820*/  FMUL.FTZ R100, R238, R238 ;  /* 0x000000eeee647220 */ /* 0x002fca0000410000 */
[----:B------:R-:W-:Y:S01]  /*20830*/  FSEL R101, R100, RZ, P1 ;  /* 0x000000ff64657208 */ /* 0x000fe20000800000 */
[----:B0-----:R-:W-:Y:S02]  /*20840*/  FFMA.FTZ R100, R107, UR37, R102 ;  /* 0x000000256b647c23 */ /* 0x001fe40008010066 */
[----:B------:R-:W0:Y:S02]  /*20850*/  @!P0 LDC.64 R102, c[0x0][0x250] ;  /* 0x00009400ff668b82 */ /* 0x000e240000000a00 */
[----:B------:R-:W-:-:S06]  /*20860*/  FADD.FTZ R105, R100, R101 ;  /* 0x0000006564697221 */ /* 0x000fcc0000010000 */
[----:B------:R-:W1:Y:S01]  /*20870*/  MUFU.RSQ R105, R105 ;  /* 0x0000006900697308 */ /* 0x000e620000001400 */
[----:B------:R-:W2:Y:S01]  /*20880*/  @!P0 LDC.64 R100, c[0x0][0x258] ;  /* 0x00009600ff648b82 */ /* 0x000ea20000000a00 */
[----:B0-----:R-:W-:Y:S01]  /*20890*/  @!P0 IMAD.WIDE R102, R234, 0x4, R102 ;  /* 0x00000004ea668825 */ /* 0x001fe200078e0266 */
[----:B-1----:R-:W-:-:S04]  /*208a0*/  R2UR UR36, R105 ;  /* 0x00000000692472ca */ /* 0x002fc800000e0000 */
[----:B------:R0:W-:Y:S01]  /*208b0*/  @!P0 STG.E desc[UR6][R102.64], R238 ;  /* 0x000000ee66008986 */ /* 0x0001e2000c101906 */
[----:B--2---:R-:W-:-:S08]  /*208c0*/  @!P0 IMAD.WIDE R100, R234, 0x4, R100 ;  /* 0x00000004ea648825 */ /* 0x004fd000078e0264 */
[----:B------:R-:W-:-:S05]  /*208d0*/  MOV R107, UR36 ;  /* 0x00000024006b7c02 */ /* 0x000fca0008000f00 */
[----:B------:R0:W-:Y:S01]  /*208e0*/  @!P0 STG.E desc[UR6][R100.64], R107 ;  /* 0x0000006b64008986 */ /* 0x0001e2000c101906 */
        /* <DEDUP_REMOVED lines=18> */
[----:B-1----:R-:W-:-:S05]  /*20a10*/  IMAD.WIDE.U32 R240, R237, 0x10, R240 ;  /* 0x00000010edf07825 */ /* 0x002fca00078e00f0 */
[----:B------:R1:W-:Y:S01]  /*20a20*/  STG.E.128 desc[UR6][R240.64], R100 ;  /* 0x00000064f0007986 */ /* 0x0003e2000c101d06 */
[----:B0-----:R-:W-:-:S04]  /*20a30*/  IMAD.WIDE.U32 R242, R237, 0x10, R104 ;  /* 0x00000010edf27825 */ /* 0x001fc800078e0068 */
[----:B------:R-:W-:Y:S01]  /*20a40*/  FFMA.FTZ R105, R211, R244, R208 ;  /* 0x000000f4d3697223 */ /* 0x000fe200000100d0 */
[----:B------:R-:W-:Y:S01]  /*20a50*/  FFMA.FTZ R104, R215, R239, R212 ;  /* 0x000000efd7687223 */ /* 0x000fe200000100d4 */
[----:B------:R-:W-:-:S04]  /*20a60*/  VIADD R237, R237, 0x80 ;  /* 0x00000080eded7836 */ /* 0x000fc80000000000 */
[----:B------:R1:W-:Y:S03]  /*20a70*/  STG.E.128 desc[UR6][R242.64], R104 ;  /* 0x00000068f2007986 */ /* 0x0003e6000c101d06 */
.L_x_27827:
[----:B------:R-:W-:Y:S05]  /*20a80*/  BSYNC B0 ;  /* 0x0000000000007941 */ /* 0x000fea0003800000 */
.L_x_27826:
[----:B------:R-:W-:Y:S01]  /*20a90*/  LOP3.LUT P0, RZ, R236, 0x8000, RZ, 0xc0, !PT ;  /* 0x00008000ecff7812 */ /* 0x000fe2000780c0ff */
[----:B------:R-:W-:-:S12]  /*20aa0*/  BSSY B0, `(.L_x_27828) ;  /* 0x000001a000007945 */ /* 0x000fd80003800000 */
[----:B------:R-:W-:Y:S05]  /*20ab0*/  @!P0 BRA `(.L_x_27829) ;  /* 0x0000000000608947 */ /* 0x000fea0003800000 */
[----:B-1----:R-:W1:Y:S01]  /*20ac0*/  LDC.64 R240, c[0x0][0x2b8] ;  /* 0x0000ae00fff07b82 */ /* 0x002e620000000a00 */
        /* <DEDUP_REMOVED lines=21> */
[----:B------:R-:W-:-:S04]  /*20c20*/  IADD3 R237, R237, 0x80, RZ ;  /* 0x00000080eded7810 */ /* 0x000fc80007ffe0ff */
[----:B------:R2:W-:Y:S03]  /*20c30*/  STG.E.128 desc[UR6][R242.64], R104 ;  /* 0x00000068f2007986 */ /* 0x0005e6000c101d06 */
.L_x_27829:
[----:B------:R-:W-:Y:S05]  /*20c40*/  BSYNC B0 ;  /* 0x0000000000007941 */ /* 0x000fea0003800000 */
.L_x_27828:
[----:B------:R-:W-:Y:S01]  /*20c50*/  LOP3.LUT P0, RZ, R236, 0x4000, RZ, 0xc0, !PT ;  /* 0x00004000ecff7812 */ /* 0x000fe2000780c0ff */
[----:B------:R-:W-:-:S12]  /*20c60*/  BSSY B0, `(.L_x_27830) ;  /* 0x000001a000007945 */ /* 0x000fd80003800000 */
[----:B------:R-:W-:Y:S05]  /*20c70*/  @!P0 BRA `(.L_x_27831) ;  /* 0x0000000000608947 */ /* 0x000fea0003800000 */
[----:B-12---:R-:W1:Y:S01]  /*20c80*/  LDC.64 R240, c[0x0][0x2b8] ;  /* 0x0000ae00fff07b82 */ /* 0x006e620000000a00 */
        /* <DEDUP_REMOVED lines=23> */
.L_x_27831:
[----:B------:R-:W-:Y:S05]  /*20e00*/  BSYNC B0 ;  /* 0x0000000000007941 */ /* 0x000fea0003800000 */
.L_x_27830:
[----:B------:R-:W-:Y:S01]  /*20e10*/  LOP3.LUT P0, RZ, R236, 0x2000, RZ, 0xc0, !PT ;  /* 0x00002000ecff7812 */ /* 0x000fe2000780c0ff */
[----:B------:R-:W-:-:S12]  /*20e20*/  BSSY B0, `(.L_x_27832) ;  /* 0x000001a000007945 */ /* 0x000fd80003800000 */
[----:B------:R-:W-:Y:S05]  /*20e30*/  @!P0 BRA `(.L_x_27833) ;  /* 0x0000000000608947 */ /* 0x000fea0003800000 */
[----:B-123--:R-:W1:Y:S01]  /*20e40*/  LDC.64 R240, c[0x0][0x2b8] ;  /* 0x0000ae00fff07b82 */ /* 0x00ee620000000a00 */
        /* <DEDUP_REMOVED lines=23> */
.L_x_27833:
[----:B------:R-:W-:Y:S05]  /*20fc0*/  BSYNC B0 ;  /* 0x0000000000007941 */ /* 0x000fea0003800000 */
.L_x_27832:
[----:B------:R-:W-:Y:S01]  /*20fd0*/  LOP3.LUT P0, RZ, R236, 0x1000, RZ, 0xc0, !PT ;  /* 0x00001000ecff7812 */ /* 0x000fe2000780c0ff */
[----:B------:R-:W-:-:S12]  /*20fe0*/  BSSY B0, `(.L_x_27834) ;  /* 0x000001a000007945 */ /* 0x000fd80003800000 */
[----:B------:R-:W-:Y:S05]  /*20ff0*/  @!P0 BRA `(.L_x_27835) ;  /* 0x0000000000608947 */ /* 0x000fea0003800000 */
[----:B-1234-:R-:W1:Y:S01]  /*21000*/  LDC.64 R240, c[0x0][0x2b8] ;  /* 0x0000ae00fff07b82 */ /* 0x01ee620000000a00 */
        /* <DEDUP_REMOVED lines=23> */
.L_x_27835:
[----:B------:R-:W-:Y:S05]  /*21180*/  BSYNC B0 ;  /* 0x0000000000007941 */ /* 0x000fea0003800000 */
.L_x_27834:
        /* <DEDUP_REMOVED lines=27> */
.L_x_27837:
[----:B------:R-:W-:Y:S05]  /*21340*/  BSYNC B0 ;  /* 0x0000000000007941 */ /* 0x000fea0003800000 */
.L_x_27836:
[----:B------:R-:W-:Y:S01]  /*21350*/  LOP3.LUT P0, RZ, R236, 0x400, RZ, 0xc0, !PT ;  /* 0x00000400ecff7812 */ /* 0x000fe2000780c0ff */
[----:B------:R-:W-:-:S12]  /*21360*/  BSSY B0, `(.L_x_27838) ;  /* 0x000001b000007945 */ /* 0x000fd80003800000 */
[----:B------:R-:W-:Y:S05]  /*21370*/  @!P0 BRA `(.L_x_27839) ;  /* 0x0000000000648947 */ /* 0x000fea0003800000 */
[----:B-1234-:R-:W1:Y:S01]  /*21380*/  LDC.64 R240, c[0x0][0x2b8] ;  /* 0x0000ae00fff07b82 */ /* 0x01ee620000000a00 */
[----:B------:R-:W-:-:S04]  /*21390*/  LOP3.LUT P0, RZ, R236, 0x40, RZ, 0xc0, !PT ;  /* 0x00000040ecff7812 */ /* 0x000fc8000780c0ff */
[----:B0-----:R-:W-:-:S03]  /*213a0*/  FSEL R101, R238, RZ, !P0 ;  /* 0x000000ffee657208 */ /* 0x001fc60004000000 */
[----:B------:R-:W0:Y:S02]  /*213b0*/  LDC.64 R104, c[0x0][0x2c0] ;  /* 0x0000b000ff687b82 */ /* 0x000e240000000a00 */
[--C-:B------:R-:W-:Y:S01]  /*213c0*/  FADD.FTZ R100, R84, -R101.reuse ;  /* 0x8000006554647221 */ /* 0x100fe20000010000 */
[--C-:B------:R-:W-:Y:S01]  /*213d0*/  FADD.FTZ R103, R87, -R101.reuse ;  /* 0x8000006557677221 */ /* 0x100fe20000010000 */
[--C-:B------:R-:W-:Y:S01]  /*213e0*/  FADD.FTZ R102, R86, -R101.reuse ;  /* 0x8000006556667221 */ /* 0x100fe20000010000 */
[----:B------:R-:W-:Y:S01]  /*213f0*/  FADD.FTZ R101, R85, -R101 ;  /* 0x8000006555657221 */ /* 0x000fe20000010000 */
[----:B------:R-:W-:Y:S01]  /*21400*/  FMUL.FTZ R239, R100, UR36 ;  /* 0x0000002464ef7c20 */ /* 0x000fe20008410000 */
[----:B------:R-:W-:Y:S01]  /*21410*/  FMUL.FTZ R107, R103, UR36 ;  /* 0x00000024676b7c20 */ /* 0x000fe20008410000 */
[----:B------:R-:W-:Y:S01]  /*21420*/  FMUL.FTZ R106, R102, UR36 ;  /* 0x00000024666a7c20 */ /* 0x000fe20008410000 */
[----:B------:R-:W-:Y:S01]  /*21430*/  FMUL.FTZ R244, R101, UR36 ;  /* 0x0000002465f47c20 */ /* 0x000fe20008410000 */
        /* <DEDUP_REMOVED lines=13> */
.L_x_27839:
[----:B------:R-:W-:Y:S05]  /*21510*/  BSYNC B0 ;  /* 0x0000000000007941 */ /* 0x000fea0003800000 */
.L_x_27838:
        /* <DEDUP_REMOVED lines=28> */
.L_x_27841:
[----:B------:R-:W-:Y:S05]  /*216e0*/  BSYNC B0 ;  /* 0x0000000000007941 */ /* 0x000fea0003800000 */
.L_x_27840:
        /* <DEDUP_REMOVED lines=28> */
.L_x_27843:
[----:B------:R-:W-:Y:S05]  /*218b0*/  BSYNC B0 ;  /* 0x0000000000007941 */ /* 0x000fea0003800000 */
.L_x_27842:
[----:B------:R-:W-:Y:S01]  /*218c0*/  LOP3.LUT P0, RZ, R236, 0x80, RZ, 0xc0, !PT ;  /* 0x00000080ecff7812 */ /* 0x000fe2000780c0ff */
[----:B------:R-:W-:-:S12]  /*218d0*/  BSSY B0, `(.L_x_27844) ;  /* 0x000001a000007945 */ /* 0x000fd80003800000 */
[----:B------:R-:W-:Y:S05]  /*218e0*/  @!P0 BRA `(.L_x_27845) ;  /* 0x0000000000608947 */ /* 0x000fea0003800000 */
[----:B01234-:R-:W0:Y:S01]  /*218f0*/  LDC.64 R100, c[0x0][0x2b8] ;  /* 0x0000ae00ff647b82 */ /* 0x01fe220000000a00 */
[----:B------:R-:W-:-:S04]  /*21900*/  LOP3.LUT P0, RZ, R236, 0x40, RZ, 0xc0, !PT ;  /* 0x00000040ecff7812 */ /* 0x000fc8000780c0ff */
[----:B------:R-:W-:-:S03]  /*21910*/  FSEL R103, R238, RZ, !P0 ;  /* 0x000000ffee677208 */ /* 0x000fc60004000000 */
[----:B------:R-:W1:Y:S02]  /*21920*/  LDC.64 R104, c[0x0][0x2c0] ;  /* 0x0000b000ff687b82 */ /* 0x000e640000000a00 */
[--C-:B------:R-:W-:Y:S01]  /*21930*/  FADD.FTZ R102, R96, -R103.reuse ;  /* 0x8000006760667221 */ /* 0x100fe20000010000 */
[--C-:B------:R-:W-:Y:S01]  /*21940*/  FADD.FTZ R107, R99, -R103.reuse ;  /* 0x80000067636b7221 */ /* 0x100fe20000010000 */
[--C-:B------:R-:W-:Y:S01]  /*21950*/  FADD.FTZ R106, R98, -R103.reuse ;  /* 0x80000067626a7221 */ /* 0x100fe20000010000 */
[----:B------:R-:W-:Y:S01]  /*21960*/  FADD.FTZ R103, R97, -R103 ;  /* 0x8000006761677221 */ /* 0x000fe20000010000 */
[----:B------:R-:W-:Y:S01]  /*21970*/  FMUL.FTZ R242, R102, UR36 ;  /* 0x0000002466f27c20 */ /* 0x000fe20008410000 */
[----:B------:R-:W-:Y:S01]  /*21980*/  FMUL.FTZ R107, R107, UR36 ;  /* 0x000000246b6b7c20 */ /* 0x000fe20008410000 */
[----:B------:R-:W-:Y:S01]  /*21990*/  FMUL.FTZ R106, R106, UR36 ;  /* 0x000000246a6a7c20 */ /* 0x000fe20008410000 */
[----:B------:R-:W-:Y:S02]  /*219a0*/  FMUL.FTZ R243, R103, UR36 ;  /* 0x0000002467f37c20 */ /* 0x000fe40008410000 */
[-C--:B------:R-:W-:Y:S01]  /*219b0*/  FFMA.FTZ R103, R114, R107.reuse, R139 ;  /* 0x0000006b72677223 */ /* 0x080fe2000001008b */
[-C--:B------:R-:W-:Y:S01]  /*219c0*/  FFMA.FTZ R102, R113, R106.reuse, R18 ;  /* 0x0000006a71667223 */ /* 0x080fe20000010012 */
[----:B------:R-:W-:Y:S01]  /*219d0*/  FFMA.FTZ R107, R118, R107, R141 ;  /* 0x0000006b766b7223 */ /* 0x000fe2000001008d */
[----:B------:R-:W-:Y:S01]  /*219e0*/  FFMA.FTZ R106, R117, R106, R20 ;  /* 0x0000006a756a7223 */ /* 0x000fe20000010014 */
[----:B0-----:R-:W-:-:S04]  /*219f0*/  IMAD.WIDE.U32 R238, R237, 0x10, R100 ;  /* 0x00000010edee7825 */ /* 0x001fc800078e0064 */
[----:B------:R-:W-:Y:S01]  /*21a00*/  FFMA.FTZ R101, R111, R243, R136 ;  /* 0x000000f36f657223 */ /* 0x000fe20000010088 */
[----:B------:R-:W-:-:S05]  /*21a10*/  FFMA.FTZ R100, R112, R242, R17 ;  /* 0x000000f270647223 */ /* 0x000fca0000010011 */
[----:B------:R0:W-:Y:S01]  /*21a20*/  STG.E.128 desc[UR6][R238.64], R100 ;  /* 0x00000064ee007986 */ /* 0x0001e2000c101d06 */
[----:B-1----:R-:W-:-:S04]  /*21a30*/  IMAD.WIDE.U32 R240, R237, 0x10, R104 ;  /* 0x00000010edf07825 */ /* 0x002fc800078e0068 */
[----:B------:R-:W-:Y:S01]  /*21a40*/  FFMA.FTZ R105, R115, R243, R138 ;  /* 0x000000f373697223 */ /* 0x000fe2000001008a */
[----:B------:R-:W-:-:S05]  /*21a50*/  FFMA.FTZ R104, R116, R242, R19 ;  /* 0x000000f274687223 */ /* 0x000fca0000010013 */
[----:B------:R0:W-:Y:S02]  /*21a60*/  STG.E.128 desc[UR6][R240.64], R104 ;  /* 0x00000068f0007986 */ /* 0x0001e4000c101d06 */
.L_x_27845:
[----:B------:R-:W-:Y:S05]  /*21a70*/  BSYNC B0 ;  /* 0x0000000000007941 */ /* 0x000fea0003800000 */
.L_x_27844:
[----:B------:R-:W-:Y:S02]  /*21a80*/  LOP3.LUT P0, RZ, R236, 0x8, RZ, 0xc0, !PT ;  /* 0x00000008ecff7812 */ /* 0x000fe4000780c0ff */
[----:B------:R-:W-:Y:S02]  /*21a90*/  IADD3 R234, R234, UR34, RZ ;  /* 0x00000022eaea7c10 */ /* 0x000fe4000fffe0ff */
[----:B01234-:R-:W-:Y:S02]  /*21aa0*/  SEL R102, RZ, 0x1, P0 ;  /* 0x00000001ff667807 */ /* 0x01ffe40000000000 */
[----:B------:R-:W-:-:S13]  /*21ab0*/  ISETP.GE.AND P0, PT, R234, UR35, PT ;  /* 0x00000023ea007c0c */ /* 0x000fda000bf06270 */
[----:B------:R-:W-:Y:S05]  /*21ac0*/  @!P0 BRA `(.L_x_27846) ;  /* 0xfffffe1000588947 */ /* 0x000fea000383ffff */
[----:B------:R-:W-:Y:S05]  /*21ad0*/  EXIT ;  /* 0x000000000000794d */ /* 0x000fea0003800000 */
.L_x_27825:
[----:B------:R-:W-:Y:S01]  /*21ae0*/  IMAD.MOV.U32 R244, RZ, RZ, R101 ;  /* 0x000000fffff47224 */ /* 0x000fe200078e0065 */
[----:B------:R-:W-:Y:S01]  /*21af0*/  MOV R243, 0x1 ;  /* 0x0000000100f37802 */ /* 0x000fe20000000f00 */
[----:B------:R-:W-:Y:S01]  /*21b00*/  IMAD.MOV.U32 R246, RZ, RZ, 0x1f ;  /* 0x0000001ffff67424 */ /* 0x000fe200078e00ff */
[----:B------:R-:W-:Y:S02]  /*21b10*/  MOV R241, 0xffffffff ;  /* 0xffffffff00f17802 */ /* 0x000fe40000000f00 */
[----:B------:R-:W-:Y:S02]  /*21b20*/  P2R R238, PR, RZ, 0x8 ;  /* 0x00000008ffee7803 */ /* 0x000fe40000000000 */
[----:B------:R-:W-:-:S13]  /*21b30*/  LOP3.LUT P3, RZ, R236, 0x20, RZ, 0xc0, !PT ;  /* 0x00000020ecff7812 */ /* 0x000fda000786c0ff */
[----:B------:R-:W-:Y:S05]  /*21b40*/  WARPSYNC.COLLECTIVE R241, `(.L_x_27847) ;  /* 0x00000000f1087348 */ /* 0x000fea0003c00000 */
[----:B------:R0:W1:Y:S02]  /*21b50*/  SHFL.BFLY P6, R242, R244, R243, R246 ;  /* 0x0c0000f3f4f27389 */ /* 0x00006400000c00f6 */
[----:B01----:R-:W-:Y:S01]  /*21b60*/  ENDCOLLECTIVE ;  /* 0x000000000000791b */ /* 0x003fe20003800000 */
.L_x_27847:
[----:B------:R-:W-:Y:S02]  /*21b70*/  P2R R240, PR, RZ, 0x10 ;  /* 0x00000010fff07803 */ /* 0x000fe40000000000 */
[C---:B------:R-:W-:Y:S02]  /*21b80*/  LOP3.LUT P4, RZ, R236.reuse, 0x4, RZ, 0xc0, !PT ;  /* 0x00000004ecff7812 */ /* 0x040fe4000788c0ff */
[----:B------:R-:W-:Y:S02]  /*21b90*/  P2R R239, PR, RZ, 0x20 ;  /* 0x00000020ffef7803 */ /* 0x000fe40000000000 */
[----:B------:R-:W-:Y:S01]  /*21ba0*/  LOP3.LUT P5, RZ, R236, 0x2, RZ, 0xc0, !PT ;  /* 0x00000002ecff7812 */ /* 0x000fe200078ac0ff */
[----:B------:R-:W-:Y:S02]  /*21bb0*/  IMAD.MOV.U32 R243, RZ, RZ, 0x2 ;  /* 0x00000002fff37424 */ /* 0x000fe400078e00ff */
[----:B------:R-:W-:-:S04]  /*21bc0*/  IMAD.MOV.U32 R100, RZ, RZ, R242 ;  /* 0x000000ffff647224 */ /* 0x000fc800078e00f2 */
[----:B------:R-:W-:-:S05]  /*21bd0*/  FADD.FTZ R102, R101, R100 ;  /* 0x0000006465667221 */ /* 0x000fca0000010000 */
[----:B------:R-:W-:-:S07]  /*21be0*/  MOV R244, R102 ;  /* 0x0000006600f47202 */ /* 0x000fce0000000f00 */
[----:B------:R-:W-:Y:S05]  /*21bf0*/  WARPSYNC.COLLECTIVE R241, `(.L_x_27848) ;  /* 0x00000000f1087348 */ /* 0x000fea0003c00000 */
[----:B------:R0:W1:Y:S02]  /*21c00*/  SHFL.BFLY P6, R242, R244, R243, R246 ;  /* 0x0c0000f3f4f27389 */ /* 0x00006400000c00f6 */
[----:B01----:R-:W-:Y:S01]  /*21c10*/  ENDCOLLECTIVE ;  /* 0x000000000000791b */ /* 0x003fe20003800000 */
.L_x_27848:
[----:B------:R-:W-:Y:S01]  /*21c20*/  HFMA2.MMA R243, -RZ, RZ, 0, 2.384185791015625e-07 ;  /* 0x00000004fff37435 */ /* 0x000fe200000001ff */
[----:B------:R-:W-:-:S05]  /*21c30*/  MOV R105, R242 ;  /* 0x000000f200697202 */ /* 0x000fca0000000f00 */
[----:B------:R-:W-:-:S04]  /*21c40*/  FADD.FTZ R105, R102, R105 ;  /* 0x0000006966697221 */ /* 0x000fc80000010000 */
[----:B------:R-:W-:-:S07]  /*21c50*/  IMAD.MOV.U32 R244, RZ, RZ, R105 ;  /* 0x000000fffff47224 */ /* 0x000fce00078e0069 */
[----:B------:R-:W-:Y:S05]  /*21c60*/  WARPSYNC.COLLECTIVE R241, `(.L_x_27849) ;  /* 0x00000000f1087348 */ /* 0x000fea0003c00000 */
[----:B------:R0:W1:Y:S02]  /*21c70*/  SHFL.BFLY P6, R242, R244, R243, R246 ;  /* 0x0c0000f3f4f27389 */ /* 0x00006400000c00f6 */
[----:B01----:R-:W-:Y:S01]  /*21c80*/  ENDCOLLECTIVE ;  /* 0x000000000000791b */ /* 0x003fe20003800000 */
.L_x_27849:
[----:B------:R-:W-:Y:S02]  /*21c90*/  IMAD.MOV.U32 R243, RZ, RZ, 0x8 ;  /* 0x00000008fff37424 */ /* 0x000fe400078e00ff */
[----:B------:R-:W-:-:S04]  /*21ca0*/  IMAD.MOV.U32 R100, RZ, RZ, R242 ;  /* 0x000000ffff647224 */ /* 0x000fc800078e00f2 */
[----:B------:R-:W-:-:S05]  /*21cb0*/  FADD.FTZ R106, R105, R100 ;  /* 0x00000064696a7221 */ /* 0x000fca0000010000 */
[----:B------:R-:W-:-:S07]  /*21cc0*/  MOV R244, R106 ;  /* 0x0000006a00f47202 */ /* 0x000fce0000000f00 */
[----:B------:R-:W-:Y:S05]  /*21cd0*/  WARPSYNC.COLLECTIVE R241, `(.L_x_27850) ;  /* 0x00000000f1087348 */ /* 0x000fea0003c00000 */
[----:B------:R0:W1:Y:S02]  /*21ce0*/  SHFL.BFLY P6, R242, R244, R243, R246 ;  /* 0x0c0000f3f4f27389 */ /* 0x00006400000c00f6 */
[----:B01----:R-:W-:Y:S01]  /*21cf0*/  ENDCOLLECTIVE ;  /* 0x000000000000791b */ /* 0x003fe20003800000 */
.L_x_27850:
[----:B------:R-:W-:Y:S01]  /*21d00*/  HFMA2.MMA R243, -RZ, RZ, 0, 9.5367431640625e-07 ;  /* 0x00000010fff37435 */ /* 0x000fe200000001ff */
[----:B------:R-:W-:-:S05]  /*21d10*/  MOV R107, R242 ;  /* 0x000000f2006b7202 */ /* 0x000fca0000000f00 */
[----:B------:R-:W-:-:S04]  /*21d20*/  FADD.FTZ R107, R106, R107 ;  /* 0x0000006b6a6b7221 */ /* 0x000fc80000010000 */
[----:B------:R-:W-:-:S07]  /*21d30*/  IMAD.MOV.U32 R244, RZ, RZ, R107 ;  /* 0x000000fffff47224 */ /* 0x000fce00078e006b */
[----:B------:R-:W-:Y:S05]  /*21d40*/  WARPSYNC.COLLECTIVE R241, `(.L_x_27851) ;  /* 0x00000000f1087348 */ /* 0x000fea0003c00000 */
[----:B------:R0:W1:Y:S02]  /*21d50*/  SHFL.BFLY P6, R242, R244, R243, R246 ;  /* 0x0c0000f3f4f27389 */ /* 0x00006400000c00f6 */
[----:B01----:R-:W-:Y:S01]  /*21d60*/  ENDCOLLECTIVE ;  /* 0x000000000000791b */ /* 0x003fe20003800000 */
.L_x_27851:
        /* <DEDUP_REMOVED lines=93> */
.L_x_27852:
[----:B------:R-:W-:Y:S01]  /*22340*/  HFMA2.MMA R243, -RZ, RZ, 0, 1.1920928955078125e-07 ;  /* 0x00000002fff37435 */ /* 0x000fe200000001ff */
[----:B------:R-:W-:-:S05]  /*22350*/  MOV R102, R242 ;  /* 0x000000f200667202 */ /* 0x000fca0000000f00 */
[----:B------:R-:W-:-:S04]  /*22360*/  FADD.FTZ R102, R101, R102 ;  /* 0x0000006665667221 */ /* 0x000fc80000010000 */
[----:B------:R-:W-:-:S07]  /*22370*/  IMAD.MOV.U32 R244, RZ, RZ, R102 ;  /* 0x000000fffff47224 */ /* 0x000fce00078e0066 */
[----:B------:R-:W-:Y:S05]  /*22380*/  WARPSYNC.COLLECTIVE R241, `(.L_x_27853) ;  /* 0x00000000f1087348 */ /* 0x000fea0003c00000 */
[----:B------:R0:W1:Y:S02]  /*22390*/  SHFL.BFLY P6, R242, R244, R243, R246 ;  /* 0x0c0000f3f4f27389 */ /* 0x00006400000c00f6 */
[----:B01----:R-:W-:Y:S01]  /*223a0*/  ENDCOLLECTIVE ;  /* 0x000000000000791b */ /* 0x003fe20003800000 */
.L_x_27853:
[----:B------:R-:W-:Y:S02]  /*223b0*/  IMAD.MOV.U32 R243, RZ, RZ, 0x4 ;  /* 0x00000004fff37424 */ /* 0x000fe400078e00ff */
[----:B------:R-:W-:-:S04]  /*223c0*/  IMAD.MOV.U32 R105, RZ, RZ, R242 ;  /* 0x000000ffff697224 */ /* 0x000fc800078e00f2 */
[----:B------:R-:W-:-:S05]  /*223d0*/  FADD.FTZ R105, R102, R105 ;  /* 0x0000006966697221 */ /* 0x000fca0000010000 */
[----:B------:R-:W-:-:S07]  /*223e0*/  MOV R244, R105 ;  /* 0x0000006900f47202 */ /* 0x000fce0000000f00 */
[----:B------:R-:W-:Y:S05]  /*223f0*/  WARPSYNC.COLLECTIVE R241, `(.L_x_27854) ;  /* 0x00000000f1087348 */ /* 0x000fea0003c00000 */
[----:B------:R0:W1:Y:S02]  /*22400*/  SHFL.BFLY P6, R242, R244, R243, R246 ;  /* 0x0c0000f3f4f27389 */ /* 0x00006400000c00f6 */
[----:B01----:R-:W-:Y:S01]  /*22410*/  ENDCOLLECTIVE ;  /* 0x000000000000791b */ /* 0x003fe20003800000 */
.L_x_27854:
[----:B------:R-:W-:Y:S01]  /*22420*/  HFMA2.MMA R243, -RZ, RZ, 0, 4.76837158203125e-07 ;  /* 0x00000008fff37435 */ /* 0x000fe200000001ff */
[----:B------:R-:W-:-:S05]  /*22430*/  MOV R106, R242 ;  /* 0x000000f2006a7202 */ /* 0x000fca0000000f00 */
[----:B------:R-:W-:-:S04]  /*22440*/  FADD.FTZ R106, R105, R106 ;  /* 0x0000006a696a7221 */ /* 0x000fc80000010000 */
[----:B------:R-:W-:-:S07]  /*22450*/  IMAD.MOV.U32 R244, RZ, RZ, R106 ;  /* 0x000000fffff47224 */ /* 0x000fce00078e006a */
[----:B------:R-:W-:Y:S05]  /*22460*/  WARPSYNC.COLLECTIVE R241, `(.L_x_27855) ;  /* 0x00000000f1087348 */ /* 0x000fea0003c00000 */
[----:B------:R0:W1:Y:S02]  /*22470*/  SHFL.BFLY P6, R242, R244, R243, R246 ;  /* 0x0c0000f3f4f27389 */ /* 0x00006400000c00f6 */
[----:B01----:R-:W-:Y:S01]  /*22480*/  ENDCOLLECTIVE ;  /* 0x000000000000791b */ /* 0x003fe20003800000 */
.L_x_27855:
[----:B------:R-:W-:Y:S02]  /*22490*/  IMAD.MOV.U32 R243, RZ, RZ, 0x10 ;  /* 0x00000010fff37424 */ /* 0x000fe400078e00ff */
[----:B------:R-:W-:-:S04]  /*224a0*/  IMAD.MOV.U32 R107, RZ, RZ, R242 ;  /* 0x000000ffff6b7224 */ /* 0x000fc800078e00f2 */
[----:B------:R-:W-:-:S05]  /*224b0*/  FADD.FTZ R107, R106, R107 ;  /* 0x0000006b6a6b7221 */ /* 0x000fca0000010000 */
[----:B------:R-:W-:-:S07]  /*224c0*/  MOV R244, R107 ;  /* 0x0000006b00f47202 */ /* 0x000fce0000000f00 */
[----:B------:R-:W-:Y:S05]  /*224d0*/  WARPSYNC.COLLECTIVE R241, `(.L_x_27856) ;  /* 0x00000000f1087348 */ /* 0x000fea0003c00000 */
[----:B------:R0:W1:Y:S02]  /*224e0*/  SHFL.BFLY P6, R242, R244, R243, R246 ;  /* 0x0c0000f3f4f27389 */ /* 0x00006400000c00f6 */
[----:B01----:R-:W-:Y:S01]  /*224f0*/  ENDCOLLECTIVE ;  /* 0x000000000000791b */ /* 0x003fe20003800000 */
.L_x_27856:
[----:B------:R-:W-:Y:S01]  /*22500*/  MOV R238, R242 ;  /* 0x000000f200ee7202 */ /* 0x000fe20000000f00 */
[----:B------:R-:W-:Y:S06]  /*22510*/  BRA `(.L_x_27857) ;  /* 0xffffffdc00c87947 */ /* 0x000fec000383ffff */
.L_x_27858:
        /* <DEDUP_REMOVED lines=14> */
.L_x_33568:


//--------------------- .text._ZN10layer_norm31ln_parallel_residual_fwd_kernelINS_13Kernel_traitsI6__halfffffjLj5120ELj1ELj1ELj4ELj16ENS_18Kernel_traits_baseILj5120ES2_ffffjLj128EEEEELb1ELb0ELb1EEEvNS_9FwdParamsE --------------------------
	.section	.text._ZN10layer_norm31ln_parallel_residual_fwd_kernelINS_13Kernel_traitsI6__halfffffjLj5120ELj1ELj1ELj4ELj16ENS_18Kernel_traits_baseILj5120ES2_ffffjLj128EEEEELb1ELb0ELb1EEEvNS_9FwdParamsE,"ax",@progbits
	.align	128
        .global         _ZN10layer_norm31ln_parallel_residual_fwd_kernelINS_13Kernel_traitsI6__halfffffjLj5120ELj1ELj1ELj4ELj16ENS_18Kernel_traits_baseILj5120ES2_ffffjLj128EEEEELb1ELb0ELb1EEEvNS_9FwdParamsE
        .type           _ZN10layer_norm31ln_parallel_residual_fwd_kernelINS_13Kernel_traitsI6__halfffffjLj5120ELj1ELj1ELj4ELj16ENS_18Kernel_traits_baseILj5120ES2_ffffjLj128EEEEELb1ELb0ELb1EEEvNS_9FwdParamsE,@function
        .size           _ZN10layer_norm31ln_parallel_residual_fwd_kernelINS_13Kernel_traitsI6__halfffffjLj5120ELj1ELj1ELj4ELj16ENS_18Kernel_traits_baseILj5120ES2_ffffjLj128EEEEELb1ELb0ELb1EEEvNS_9FwdParamsE,(.L_x_33569 - _ZN10layer_norm31ln_parallel_residual_fwd_kernelINS_13Kernel_traitsI6__halfffffjLj5120ELj1ELj1ELj4ELj16ENS_18Kernel_traits_baseILj5120ES2_ffffjLj128EEEEELb1ELb0ELb1EEEvNS_9FwdParamsE)
        .other          _ZN10layer_norm31ln_parallel_residual_fwd_kernelINS_13Kernel_traitsI6__halfffffjLj5120ELj1ELj1ELj4ELj16ENS_18Kernel_traits_baseILj5120ES2_ffffjLj128EEEEELb1ELb0ELb1EEEvNS_9FwdParamsE,@"STO_CUDA_ENTRY STV_DEFAULT"
_ZN10layer_norm31ln_parallel_residual_fwd_kernelINS_13Kernel_traitsI6__halfffffjLj5120ELj1ELj1ELj4ELj16ENS_18Kernel_traits_baseILj5120ES2_ffffjLj128EEEEELb1ELb0ELb1EEEvNS_9FwdParamsE:
.text._ZN10layer_norm31ln_parallel_residual_fwd_kernelINS_13Kernel_traitsI6__halfffffjLj5120ELj1ELj1ELj4ELj16ENS_18Kernel_traits_baseILj5120ES2_ffffjLj128EEEEELb1ELb0ELb1EEEvNS_9FwdParamsE:
        /* <DEDUP_REMOVED lines=10> */
[----:B------:R-:W-:Y:S01]  /*00a0*/  ULDC.64 UR10, c[0x0][0x2c8] ;  /* 0x0000b200000a7ab9 */ /* 0x000fe20000000a00 */
[----:B------:R-:W-:-:S04]  /*00b0*/  ULDC.64 UR12, c[0x0][0x2d0] ;  /* 0x0000b400000c7ab9 */ /* 0x000fc80000000a00 */
[----:B------:R-:W3:Y:S01]  /*00c0*/  @P0 LDG.E.64 R2, desc[UR4][R2.64] ;  /* 0x0000000402020981 */ /* 0x000ee2000c1e1b00 */
[----:B------:R-:W4:Y:S01]  /*00d0*/  @P0 LDC R7, c[0x0][0x2f0] ;  /* 0x0000bc00ff070b82 */ /* 0x000f220000000800 */
[----:B0-----:R-:W-:-:S07]  /*00e0*/  @P0 MOV R4, R228 ;  /* 0x000000e400040202 */ /* 0x001fce0000000f00 */
[----:B------:R-:W2:Y:S01]  /*00f0*/  S2UR UR8, SR_CTAID.X ;  /* 0x00000000000879c3 */ /* 0x000ea20000002500 */
[----:B-1----:R-:W-:-:S07]  /*0100*/  @P0 IMAD.MOV.U32 R5, RZ, RZ, R229 ;  /* 0x000000ffff050224 */ /* 0x002fce00078e00e5 */
[----:B------:R-:W2:Y:S01]  /*0110*/  LDC R224, c[0x0][RZ] ;  /* 0x00000000ffe07b82 */ /* 0x000ea20000000800 */
[----:B------:R-:W4:Y:S07]  /*0120*/  @P0 LDG.E.64 R4, desc[UR4][R4.64] ;  /* 0x0000000404040981 */ /* 0x000f2e000c1e1b00 */
[----:B------:R-:W0:Y:S01]  /*0130*/  LDC.64 R42, c[0x0][0x260] ;  /* 0x00009800ff2a7b82 */ /* 0x000e220000000a00 */
[----:B--2---:R-:W-:Y:S01]  /*0140*/  IMAD R224, R224, UR8, R225 ;  /* 0x00000008e0e07c24 */ /* 0x004fe2000f8e02e1 */
[----:B------:R-:W-:-:S04]  /*0150*/  LOP3.LUT R227, R225, 0x7f, RZ, 0xc0, !PT ;  /* 0x0000007fe1e37812 */ /* 0x000fc800078ec0ff */
[C---:B------:R-:W-:Y:S02]  /*0160*/  SHF.L.U32 R76, R227.reuse, 0x3, RZ ;  /* 0x00000003e34c7819 */ /* 0x040fe400000006ff */
[C---:B------:R-:W-:Y:S02]  /*0170*/  LOP3.LUT R75, R227.reuse, 0x80, RZ, 0xfc, !PT ;  /* 0x00000080e34b7812 */ /* 0x040fe400078efcff */
[C---:B------:R-:W-:Y:S02]  /*0180*/  LOP3.LUT R71, R227.reuse, 0x100, RZ, 0xfc, !PT ;  /* 0x00000100e3477812 */ /* 0x040fe400078efcff */
[----:B------:R-:W-:Y:S02]  /*0190*/  LOP3.LUT R67, R227, 0x180, RZ, 0xfc, !PT ;  /* 0x00000180e3437812 */ /* 0x000fe400078efcff */
[----:B------:R-:W-:Y:S02]  /*01a0*/  SHF.L.U32 R72, R75, 0x3, RZ ;  /* 0x000000034b487819 */ /* 0x000fe400000006ff */
[----:B------:R-:W-:-:S02]  /*01b0*/  LOP3.LUT R63, R227, 0x200, RZ, 0xfc, !PT ;  /* 0x00000200e33f7812 */ /* 0x000fc400078efcff */
[----:B------:R-:W-:Y:S02]  /*01c0*/  SHF.L.U32 R68, R71, 0x3, RZ ;  /* 0x0000000347447819 */ /* 0x000fe400000006ff */
[----:B------:R-:W-:Y:S02]  /*01d0*/  SHF.L.U32 R64, R67, 0x3, RZ ;  /* 0x0000000343407819 */ /* 0x000fe400000006ff */
[----:B------:R-:W-:Y:S02]  /*01e0*/  LOP3.LUT R59, R227, 0x280, RZ, 0xfc, !PT ;  /* 0x00000280e33b7812 */ /* 0x000fe400078efcff */
[----:B------:R-:W-:Y:S02]  /*01f0*/  SHF.L.U32 R60, R63, 0x3, RZ ;  /* 0x000000033f3c7819 */ /* 0x000fe400000006ff */
[----:B------:R-:W-:Y:S01]  /*0200*/  LOP3.LUT R55, R227, 0x300, RZ, 0xfc, !PT ;  /* 0x00000300e3377812 */ /* 0x000fe200078efcff */
[----:B------:R-:W-:Y:S01]  /*0210*/  IMAD.SHL.U32 R56, R59, 0x8, RZ ;  /* 0x000000083b387824 */ /* 0x000fe200078e00ff */
[----:B------:R-:W-:-:S02]  /*0220*/  LOP3.LUT R47, R227, 0x400, RZ, 0xfc, !PT ;  /* 0x00000400e32f7812 */ /* 0x000fc400078efcff */
[C---:B------:R-:W-:Y:S02]  /*0230*/  LOP3.LUT R35, R227.reuse, 0x480, RZ, 0xfc, !PT ;  /* 0x00000480e3237812 */ /* 0x040fe400078efcff */
[----:B------:R-:W-:Y:S01]  /*0240*/  LOP3.LUT R51, R227, 0x380, RZ, 0xfc, !PT ;  /* 0x00000380e3337812 */ /* 0x000fe200078efcff */
[----:B------:R-:W-:Y:S02]  /*0250*/  IMAD.SHL.U32 R52, R55, 0x8, RZ ;  /* 0x0000000837347824 */ /* 0x000fe400078e00ff */
[----:B------:R-:W-:Y:S02]  /*0260*/  IMAD.SHL.U32 R44, R47, 0x8, RZ ;  /* 0x000000082f2c7824 */ /* 0x000fe400078e00ff */
[----:B------:R-:W-:Y:S01]  /*0270*/  IMAD.SHL.U32 R142, R35, 0x8, RZ ;  /* 0x00000008238e7824 */ /* 0x000fe200078e00ff */
[----:B------:R-:W-:Y:S02]  /*0280*/  SHF.L.U32 R48, R51, 0x3, RZ ;  /* 0x0000000333307819 */ /* 0x000fe400000006ff */
[----:B---3--:R-:W-:-:S02]  /*0290*/  @P0 R2UR UR6, R2 ;  /* 0x00000000020602ca */ /* 0x008fc400000e0000 */
        /* <DEDUP_REMOVED lines=43> */
[----:B------:R-:W-:Y:S02]  /*0550*/  ISETP.NE.U32.AND P0, PT, RZ, UR10, PT ;  /* 0x0000000aff007c0c */ /* 0x000fe4000bf05070 */
[----:B------:R-:W-:Y:S02]  /*0560*/  ISETP.NE.U32.AND P1, PT, RZ, UR12, PT ;  /* 0x0000000cff007c0c */ /* 0x000fe4000bf25070 */
[----:B------:R-:W-:Y:S02]  /*0570*/  LOP3.LUT R7, R5, UR37, R8, 0x96, !PT ;  /* 0x0000002505077c12 */ /* 0x000fe4000f8e9608 */
[----:B------:R-:W-:Y:S01]  /*0580*/  LOP3.LUT R140, R3, UR38, R6, 0x96, !PT ;  /* 0x00000026038c7c12 */ /* 0x000fe2000f8e9606 */
[----:B------:R-:W-:Y:S01]  /*0590*/  UIADD3 UR40, UR7, 0x1fd5c5a3, URZ ;  /* 0x1fd5c5a307287890 */ /* 0x000fe2000fffe03f */
[----:B------:R-:W-:Y:S02]  /*05a0*/  ISETP.NE.AND.EX P0, PT, RZ, UR11, PT, P0 ;  /* 0x0000000bff007c0c */ /* 0x000fe4000bf05300 */
[----:B------:R-:W-:Y:S01]  /*05b0*/  ISETP.NE.AND.EX P1, PT, RZ, UR13, PT, P1 ;  /* 0x0000000dff007c0c */ /* 0x000fe2000bf25310 */
[----:B------:R-:W-:Y:S01]  /*05c0*/  IMAD.WIDE.U32 R6, R7, -0x2daee0ad, RZ ;  /* 0xd2511f5307067825 */ /* 0x000fe200078e00ff */
[----:B------:R-:W-:-:S03]  /*05d0*/  UIADD3 UR39, UR6, 0x5384540f, URZ ;  /* 0x5384540f06277890 */ /* 0x000fc6000fffe03f */
[----:B------:R-:W-:Y:S01]  /*05e0*/  IMAD.WIDE.U32 R140, R140, -0x326172a9, RZ ;  /* 0xcd9e8d578c8c7825 */ /* 0x000fe200078e00ff */
[----:B------:R-:W-:Y:S01]  /*05f0*/  LOP3.LUT R138, R7, UR40, R2, 0x96, !PT ;  /* 0x00000028078a7c12 */ /* 0x000fe2000f8e9602 */
[----:B------:R-:W-:-:S03]  /*0600*/  UIADD3 UR41, UR6, -0xe443238, URZ ;  /* 0xf1bbcdc806297890 */ /* 0x000fc6000fffe03f */
[----:B------:R-:W-:Y:S01]  /*0610*/  LOP3.LUT R139, R141, UR39, R4, 0x96, !PT ;  /* 0x000000278d8b7c12 */ /* 0x000fe2000f8e9604 */
[----:B------:R-:W-:Y:S01]  /*0620*/  UIADD3 UR42, UR7, -0x24c28bd8, URZ ;  /* 0xdb3d7428072a7890 */ /* 0x000fe2000fffe03f */
[----:B------:R-:W-:Y:S01]  /*0630*/  IMAD.HI.U32 R3, R138, -0x326172a9, RZ ;  /* 0xcd9e8d578a037827 */ /* 0x000fe200078e00ff */
[----:B------:R-:W-:Y:S02]  /*0640*/  @P0 LEA R2, P2, R227, UR10, 0x3 ;  /* 0x0000000ae3020c11 */ /* 0x000fe4000f8418ff */
[----:B------:R-:W-:Y:S01]  /*0650*/  @P1 IADD3 R4, P3, R76, UR12, RZ ;  /* 0x0000000c4c041c10 */ /* 0x000fe2000ff7e0ff */
[----:B------:R-:W-:Y:S01]  /*0660*/  IMAD.HI.U32 R41, R139, -0x2daee0ad, RZ ;  /* 0xd2511f538b297827 */ /* 0x000fe200078e00ff */
[----:B------:R-:W-:-:S03]  /*0670*/  LOP3.LUT R140, R3, UR41, R140, 0x96, !PT ;  /* 0x00000029038c7c12 */ /* 0x000fc6000f8e968c */
[----:B------:R-:W-:Y:S01]  /*0680*/  @P0 IMAD.X R3, RZ, RZ, UR11, P2 ;  /* 0x0000000bff030e24 */ /* 0x000fe200090e06ff */
[----:B------:R-:W-:Y:S01]  /*0690*/  LOP3.LUT R41, R41, UR42, R6, 0x96, !PT ;  /* 0x0000002a29297c12 */ /* 0x000fe2000f8e9606 */
[----:B------:R-:W-:Y:S01]  /*06a0*/  @P1 IMAD.X R5, RZ, RZ, UR13, P3 ;  /* 0x0000000dff051e24 */ /* 0x000fe200098e06ff */
[----:B------:R-:W-:Y:S02]  /*06b0*/  @P0 LEA R6, P2, R75, UR10, 0x3 ;  /* 0x0000000a4b060c11 */ /* 0x000fe4000f8418ff */
[----:B------:R-:W-:Y:S01]  /*06c0*/  @P0 LEA R30, P3, R71, UR10, 0x3 ;  /* 0x0000000a471e0c11 */ /* 0x000fe2000f8618ff */
[----:B------:R-:W5:Y:S02]  /*06d0*/  @P0 LDG.E.64 R38, desc[UR4][R2.64] ;  /* 0x0000000402260981 */ /* 0x000f64000c1e1b00 */
[----:B------:R-:W-:Y:S01]  /*06e0*/  @P0 IMAD.X R7, RZ, RZ, UR11, P2 ;  /* 0x0000000bff070e24 */ /* 0x000fe200090e06ff */
[----:B------:R-:W-:Y:S01]  /*06f0*/  @P1 IADD3 R32, P2, R72, UR12, RZ ;  /* 0x0000000c48201c10 */ /* 0x000fe2000ff5e0ff */
[----:B------:R-:W-:Y:S01]  /*0700*/  @P0 IMAD.X R31, RZ, RZ, UR11, P3 ;  /* 0x0000000bff1f0e24 */ /* 0x000fe200098e06ff */
[----:B------:R-:W-:Y:S01]  /*0710*/  @P0 LEA R26, P3, R67, UR10, 0x3 ;  /* 0x0000000a431a0c11 */ /* 0x000fe2000f8618ff */
[----:B------:R-:W5:Y:S02]  /*0720*/  @P1 LDG.E.64 R36, desc[UR4][R4.64] ;  /* 0x0000000404241981 */ /* 0x000f64000c1e1b00 */
[----:B------:R-:W-:Y:S01]  /*0730*/  @P1 IMAD.X R33, RZ, RZ, UR13, P2 ;  /* 0x0000000dff211e24 */ /* 0x000fe200090e06ff */
[----:B------:R-:W-:Y:S01]  /*0740*/  @P1 IADD3 R28, P2, R68, UR12, RZ ;  /* 0x0000000c441c1c10 */ /* 0x000fe2000ff5e0ff */
[----:B------:R-:W-:Y:S01]  /*0750*/  @P0 IMAD.X R27, RZ, RZ, UR11, P3 ;  /* 0x0000000bff1b0e24 */ /* 0x000fe200098e06ff */
[----:B------:R-:W-:Y:S01]  /*0760*/  @P1 IADD3 R24, P3, R64, UR12, RZ ;  /* 0x0000000c40181c10 */ /* 0x000fe2000ff7e0ff */
[----:B------:R1:W5:Y:S01]  /*0770*/  @P0 LDG.E.64 R80, desc[UR4][R6.64] ;  /* 0x0000000406500981 */ /* 0x000362000c1e1b00 */
[----:B------:R-:W-:-:S02]  /*0780*/  @P0 LEA R22, P5, R63, UR10, 0x3 ;  /* 0x0000000a3f160c11 */ /* 0x000fc4000f8a18ff */
[----:B------:R-:W-:Y:S01]  /*0790*/  @P1 IADD3 R20, P6, R60, UR12, RZ ;  /* 0x0000000c3c141c10 */ /* 0x000fe2000ffde0ff */
[----:B------:R-:W-:Y:S01]  /*07a0*/  @P1 IMAD.X R29, RZ, RZ, UR13, P2 ;  /* 0x0000000dff1d1e24 */ /* 0x000fe200090e06ff */
[----:B------:R-:W-:Y:S01]  /*07b0*/  @P0 LEA R18, P2, R59, UR10, 0x3 ;  /* 0x0000000a3b120c11 */ /* 0x000fe2000f8418ff */
[----:B------:R-:W-:Y:S01]  /*07c0*/  @P1 IMAD.X R25, RZ, RZ, UR13, P3 ;  /* 0x0000000dff191e24 */ /* 0x000fe200098e06ff */
[----:B------:R-:W-:Y:S01]  /*07d0*/  @P0 LEA R14, P3, R55, UR10, 0x3 ;  /* 0x0000000a370e0c11 */ /* 0x000fe2000f8618ff */
[----:B------:R-:W-:Y:S01]  /*07e0*/  @P0 IMAD.X R23, RZ, RZ, UR11, P5 ;  /* 0x0000000bff170e24 */ /* 0x000fe2000a8e06ff */
[----:B------:R-:W-:Y:S01]  /*07f0*/  @P1 IADD3.X R21, RZ, UR13, RZ, P6, !PT ;  /* 0x0000000dff151c10 */ /* 0x000fe2000b7fe4ff */
[----:B------:R-:W5:Y:S01]  /*0800*/  @P1 LDG.E.64 R32, desc[UR4][R32.64] ;  /* 0x0000000420201981 */ /* 0x000f62000c1e1b00 */
[----:B------:R-:W-:Y:S02]  /*0810*/  @P0 LEA R10, P4, R51, UR10, 0x3 ;  /* 0x0000000a330a0c11 */ /* 0x000fe4000f8818ff */
[----:B-1----:R-:W-:Y:S01]  /*0820*/  @P0 LEA R6, P5, R47, UR10, 0x3 ;  /* 0x0000000a2f060c11 */ /* 0x002fe2000f8a18ff */
[----:B------:R-:W-:Y:S01]  /*0830*/  @P0 IMAD.X R19, RZ, RZ, UR11, P2 ;  /* 0x0000000bff130e24 */ /* 0x000fe200090e06ff */
[----:B------:R-:W-:Y:S01]  /*0840*/  @P1 IADD3 R16, P6, R56, UR12, RZ ;  /* 0x0000000c38101c10 */ /* 0x000fe2000ffde0ff */
[----:B------:R-:W-:Y:S01]  /*0850*/  @P0 IMAD.X R15, RZ, RZ, UR11, P3 ;  /* 0x0000000bff0f0e24 */ /* 0x000fe200098e06ff */
[----:B------:R-:W-:Y:S01]  /*0860*/  @P0 IADD3.X R7, RZ, UR11, RZ, P5, !PT ;  /* 0x0000000bff070c10 */ /* 0x000fe2000affe4ff */
[----:B------:R-:W-:Y:S01]  /*0870*/  @P0 IMAD.X R11, RZ, RZ, UR11, P4 ;  /* 0x0000000bff0b0e24 */ /* 0x000fe2000a0e06ff */
[----:B------:R-:W-:Y:S01]  /*0880*/  @P1 IADD3.X R17, RZ, UR13, RZ, P6, !PT ;  /* 0x0000000dff111c10 */ /* 0x000fe2000b7fe4ff */
[----:B------:R-:W5:Y:S01]  /*0890*/  @P0 LDG.E.64 R30, desc[UR4][R30.64] ;  /* 0x000000041e1e0981 */ /* 0x000f62000c1e1b00 */
[----:B------:R-:W-:Y:S01]  /*08a0*/  @P0 LEA R2, P2, R35, UR10, 0x3 ;  /* 0x0000000a23020c11 */ /* 0x000fe2000f8418ff */
[----:B------:R-:W-:Y:S01]  /*08b0*/  ULDC UR10, c[0x0][0x214] ;  /* 0x00008500000a7ab9 */ /* 0x000fe20000000800 */
[----:B------:R-:W-:Y:S01]  /*08c0*/  @P1 IADD3 R12, P3, R52, UR12, RZ ;  /* 0x0000000c340c1c10 */ /* 0x000fe2000ff7e0ff */
[----:B------:R-:W5:Y:S01]  /*08d0*/  @P1 LDG.E.64 R28, desc[UR4][R28.64] ;  /* 0x000000041c1c1981 */ /* 0x000f62000c1e1b00 */
[----:B------:R-:W-:-:S02]  /*08e0*/  @P1 IADD3 R4, P5, R44, UR12, RZ ;  /* 0x0000000c2c041c10 */ /* 0x000fc4000ffbe0ff */
[----:B------:R-:W-:Y:S01]  /*08f0*/  @P1 IADD3 R88, P6, R142, UR12, RZ ;  /* 0x0000000c8e581c10 */ /* 0x000fe2000ffde0ff */
[----:B------:R-:W5:Y:S01]  /*0900*/  @P0 LDG.E.64 R26, desc[UR4][R26.64] ;  /* 0x000000041a1a0981 */ /* 0x000f62000c1e1b00 */
[----:B------:R-:W-:Y:S01]  /*0910*/  @P1 IADD3 R8, P4, R48, UR12, RZ ;  /* 0x0000000c30081c10 */ /* 0x000fe2000ff9e0ff */
[----:B------:R-:W-:Y:S02]  /*0920*/  @P1 IMAD.X R13, RZ, RZ, UR13, P3 ;  /* 0x0000000dff0d1e24 */ /* 0x000fe400098e06ff */
[----:B------:R-:W-:Y:S01]  /*0930*/  @P0 IMAD.X R3, RZ, RZ, UR11, P2 ;  /* 0x0000000bff030e24 */ /* 0x000fe200090e06ff */
[----:B------:R-:W-:Y:S01]  /*0940*/  @P1 IADD3.X R9, RZ, UR13, RZ, P4, !PT ;  /* 0x0000000dff091c10 */ /* 0x000fe2000a7fe4ff */
[----:B------:R-:W-:Y:S01]  /*0950*/  @P1 IMAD.X R5, RZ, RZ, UR13, P5 ;  /* 0x0000000dff051e24 */ /* 0x000fe2000a8e06ff */
[----:B------:R-:W5:Y:S01]  /*0960*/  @P1 LDG.E.64 R24, desc[UR4][R24.64] ;  /* 0x0000000418181981 */ /* 0x000f62000c1e1b00 */
[----:B------:R-:W-:-:S03]  /*0970*/  @P1 IMAD.X R89, RZ, RZ, UR13, P6 ;  /* 0x0000000dff591e24 */ /* 0x000fc6000b0e06ff */
[----:B------:R-:W5:Y:S04]  /*0980*/  @P0 LDG.E.64 R22, desc[UR4][R22.64] ;  /* 0x0000000416160981 */ /* 0x000f68000c1e1b00 */
        /* <DEDUP_REMOVED lines=10> */
[----:B------:R-:W5:Y:S01]  /*0a30*/  @P1 LDG.E.64 R88, desc[UR4][R88.64] ;  /* 0x0000000458581981 */ /* 0x000f62000c1e1b00 */
[----:B------:R-:W-:Y:S01]  /*0a40*/  LEA.HI R225, R225, UR8, RZ, 0x19 ;  /* 0x00000008e1e17c11 */ /* 0x000fe2000f8fc8ff */
[----:B------:R-:W-:-:S02]  /*0a50*/  ULDC.64 UR8, c[0x0][0x268] ;  /* 0x00009a0000087ab9 */ /* 0x000fc40000000a00 */
[----:B------:R-:W-:Y:S02]  /*0a60*/  IADD3 R68, P4, R68, UR8, RZ ;  /* 0x0000000844447c10 */ /* 0x000fe4000ff9e0ff */
[----:B------:R-:W-:Y:S02]  /*0a70*/  IADD3 R76, P3, R76, UR8, RZ ;  /* 0x000000084c4c7c10 */ /* 0x000fe4000ff7e0ff */
[----:B------:R-:W-:Y:S01]  /*0a80*/  IADD3 R64, P5, R64, UR8, RZ ;  /* 0x0000000840407c10 */ /* 0x000fe2000ffbe0ff */
[----:B------:R-:W-:Y:S01]  /*0a90*/  IMAD.X R69, RZ, RZ, UR9, P4 ;  /* 0x00000009ff457e24 */ /* 0x000fe2000a0e06ff */
[----:B------:R-:W-:Y:S02]  /*0aa0*/  ISETP.GE.AND P2, PT, R225, UR10, PT ;  /* 0x0000000ae1007c0c */ /* 0x000fe4000bf46270 */
[----:B------:R-:W-:Y:S02]  /*0ab0*/  IADD3.X R77, RZ, UR9, RZ, P3, !PT ;  /* 0x00000009ff4d7c10 */ /* 0x000fe40009ffe4ff */
[----:B------:R-:W-:-:S02]  /*0ac0*/  IADD3 R60, P3, R60, UR8, RZ ;  /* 0x000000083c3c7c10 */ /* 0x000fc4000ff7e0ff */
[----:B------:R-:W-:Y:S02]  /*0ad0*/  IADD3 R56, P4, R56, UR8, RZ ;  /* 0x0000000838387c10 */ /* 0x000fe4000ff9e0ff */
[----:B------:R-:W-:Y:S02]  /*0ae0*/  IADD3.X R65, RZ, UR9, RZ, P5, !PT ;  /* 0x00000009ff417c10 */ /* 0x000fe4000affe4ff */
[----:B------:R-:W-:Y:S01]  /*0af0*/  IADD3 R52, P5, R52, UR8, RZ ;  /* 0x0000000834347c10 */ /* 0x000fe2000ffbe0ff */
[----:B------:R-:W-:Y:S01]  /*0b00*/  IMAD.X R61, RZ, RZ, UR9, P3 ;  /* 0x00000009ff3d7e24 */ /* 0x000fe200098e06ff */
[----:B------:R-:W-:Y:S01]  /*0b10*/  IADD3 R72, P6, R72, UR8, RZ ;  /* 0x0000000848487c10 */ /* 0x000fe2000ffde0ff */
[----:B------:R-:W-:Y:S01]  /*0b20*/  IMAD.X R57, RZ, RZ, UR9, P4 ;  /* 0x00000009ff397e24 */ /* 0x000fe2000a0e06ff */
[----:B------:R-:W-:Y:S02]  /*0b30*/  IADD3 R48, P3, R48, UR8, RZ ;  /* 0x0000000830307c10 */ /* 0x000fe4000ff7e0ff */
[----:B------:R-:W-:-:S02]  /*0b40*/  IADD3 R44, P4, R44, UR8, RZ ;  /* 0x000000082c2c7c10 */ /* 0x000fc4000ff9e0ff */
[----:B------:R-:W-:Y:S02]  /*0b50*/  IADD3.X R53, RZ, UR9, RZ, P5, !PT ;  /* 0x00000009ff357c10 */ /* 0x000fe4000affe4ff */
[----:B------:R-:W-:Y:S01]  /*0b60*/  IADD3 R142, P5, R142, UR8, RZ ;  /* 0x000000088e8e7c10 */ /* 0x000fe2000ffbe0ff */
[----:B------:R-:W-:Y:S02]  /*0b70*/  IMAD.X R73, RZ, RZ, UR9, P6 ;  /* 0x00000009ff497e24 */ /* 0x000fe4000b0e06ff */
[----:B------:R-:W-:Y:S01]  /*0b80*/  IMAD.X R49, RZ, RZ, UR9, P3 ;  /* 0x00000009ff317e24 */ /* 0x000fe200098e06ff */
[----:B------:R-:W-:Y:S01]  /*0b90*/  IADD3.X R143, RZ, UR9, RZ, P5, !PT ;  /* 0x00000009ff8f7c10 */ /* 0x000fe2000affe4ff */
[----:B------:R-:W-:Y:S01]  /*0ba0*/  IMAD.X R45, RZ, RZ, UR9, P4 ;  /* 0x00000009ff2d7e24 */ /* 0x000fe2000a0e06ff */
[----:B0-----:R-:W-:Y:S07]  /*0bb0*/  @P2 EXIT ;  /* 0x000000000000294d */ /* 0x001fee0003800000 */
        /* <DEDUP_REMOVED lines=25> */
[----:B------:R-:W-:Y:S01]  /*0d50*/  UIADD3 UR43, UR6, -0x700cb87f, URZ ;  /* 0x8ff34781062b7890 */ /* 0x000fe2000fffe03f */
[----:B-----5:R-:W-:Y:S01]  /*0d60*/  @!P1 CS2R R32, SRZ ;  /* 0x0000000000209805 */ /* 0x020fe2000001ff00 */
[----:B------:R-:W-:Y:S01]  /*0d70*/  IMAD R138, R138, -0x326172a9, RZ ;  /* 0xcd9e8d578a8a7824 */ /* 0x000fe200078e02ff */
        /* <DEDUP_REMOVED lines=17> */
[----:B------:R-:W-:Y:S01]  /*0e90*/  IMAD.HI.U32 R35, R41, -0x326172a9, RZ ;  /* 0xcd9e8d5729237827 */ /* 0x000fe200078e00ff */
[----:B------:R-:W-:-:S02]  /*0ea0*/  SHF.R.U64 R85, R32, 0x10, R33 ;  /* 0x0000001020557819 */ /* 0x000fc40000001221 */
[----:B------:R-:W-:Y:S02]  /*0eb0*/  @!P1 CS2R R12, SRZ ;  /* 0x00000000000c9805 */ /* 0x000fe4000001ff00 */
[--C-:B------:R-:W-:Y:S01]  /*0ec0*/  SHF.R.U64 R86, R80, 0x10, R81.reuse ;  /* 0x0000001050567819 */ /* 0x100fe20000001251 */
[----:B------:R-:W-:Y:S01]  /*0ed0*/  HADD2.F32 R34, -RZ, R32.H0_H0 ;  /* 0x20000020ff227230 */ /* 0x000fe20000004100 */
[----:B------:R-:W-:Y:S01]  /*0ee0*/  LOP3.LUT R138, R35, UR43, R138, 0x96, !PT ;  /* 0x0000002b238a7c12 */ /* 0x000fe2000f8e968a */
[----:B------:R-:W-:Y:S01]  /*0ef0*/  HADD2.F32 R35, -RZ, R81.H0_H0 ;  /* 0x20000051ff237230 */ /* 0x000fe20000004100 */
[----:B------:R-:W-:Y:S01]  /*0f00*/  SHF.R.U32.HI R84, RZ, 0x10, R81 ;  /* 0x00000010ff547819 */ /* 0x000fe20000011651 */
        /* <DEDUP_REMOVED lines=9> */
[----:B------:R-:W-:-:S02]  /*0fa0*/  SHF.R.U64 R109, R22, 0x10, R23 ;  /* 0x00000010166d7819 */ /* 0x000fc40000001217 */
[----:B------:R-:W-:Y:S02]  /*0fb0*/  @!P0 CS2R R10, SRZ ;  /* 0x00000000000a8805 */ /* 0x000fe4000001ff00 */
[----:B------:R-:W-:Y:S02]  /*0fc0*/  @!P1 CS2R R8, SRZ ;  /* 0x0000000000089805 */ /* 0x000fe4000001ff00 */
[----:B------:R-:W-:Y:S02]  /*0fd0*/  @!P0 CS2R R6, SRZ ;  /* 0x0000000000068805 */ /* 0x000fe4000001ff00 */
[----:B------:R-:W-:Y:S02]  /*0fe0*/  @!P1 CS2R R4, SRZ ;  /* 0x0000000000049805 */ /* 0x000fe4000001ff00 */
[----:B------:R-:W-:Y:S02]  /*0ff0*/  @!P0 CS2R R2, SRZ ;  /* 0x0000000000028805 */ /* 0x000fe4000001ff00 */
[----:B------:R-:W-:-:S02]  /*1000*/  @!P1 CS2R R88, SRZ ;  /* 0x0000000000589805 */ /* 0x000fc4000001ff00 */
        /* <DEDUP_REMOVED lines=8> */
[----:B------:R-:W-:Y:S01]  /*1090*/  UIADD3 UR44, UR7, -0x695add53, URZ ;  /* 0x96a522ad072c7890 */ /* 0x000fe2000fffe03f */
[----:B------:R-:W-:Y:S01]  /*10a0*/  SHF.R.U64 R91, R36, 0x10, R37 ;  /* 0x00000010245b7819 */ /* 0x000fe20000001225 */
[----:B------:R-:W-:Y:S01]  /*10b0*/  HADD2.F32 R38, -RZ, R36.H0_H0 ;  /* 0x20000024ff267230 */ /* 0x000fe20000004100 */
[----:B------:R-:W-:Y:S01]  /*10c0*/  SHF.R.U64 R117, R14, 0x10, R15 ;  /* 0x000000100e757819 */ /* 0x000fe2000000120f */
[----:B------:R-:W-:Y:S01]  /*10d0*/  HADD2.F32 R16, -RZ, R14.H0_H0 ;  /* 0x2000000eff107230 */ /* 0x000fe20000004100 */
[----:B------:R-:W-:Y:S01]  /*10e0*/  SHF.R.U64 R118, R12, 0x10, R13 ;  /* 0x000000100c767819 */ /* 0x000fe2000000120d */
[----:B------:R-:W-:Y:S01]  /*10f0*/  IMAD R139, R139, -0x2daee0ad, RZ ;  /* 0xd2511f538b8b7824 */ /* 0x000fe200078e02ff */
[----:B------:R-:W-:Y:S01]  /*1100*/  SHF.R.U32.HI R90, RZ, 0x10, R39 ;  /* 0x00000010ff5a7819 */ /* 0x000fe20000011627 */
[----:B------:R-:W-:Y:S01]  /*1110*/  IMAD.HI.U32 R0, R140, -0x2daee0ad, RZ ;  /* 0xd2511f538c007827 */ /* 0x000fe200078e00ff */
[----:B------:R-:W-:Y:S01]  /*1120*/  SHF.R.U32.HI R87, RZ, 0x10, R37 ;  /* 0x00000010ff577819 */ /* 0x000fe20000011625 */
[----:B------:R-:W-:Y:S01]  /*1130*/  ULDC.64 UR8, c[0x0][0x228] ;  /* 0x00008a0000087ab9 */ /* 0x000fe20000000a00 */
[----:B------:R-:W-:Y:S01]  /*1140*/  SHF.R.U32.HI R83, RZ, 0x10, R33 ;  /* 0x00000010ff537819 */ /* 0x000fe20000011621 */
[----:B------:R-:W-:Y:S01]  /*1150*/  HADD2.F32 R36, -RZ, R80.H0_H0 ;  /* 0x20000050ff247230 */ /* 0x000fe20000004100 */
[----:B------:R-:W-:Y:S01]  /*1160*/  SHF.R.U32.HI R80, RZ, 0x10, R31 ;  /* 0x00000010ff507819 */ /* 0x000fe2000001161f */
[----:B------:R-:W-:Y:S01]  /*1170*/  HADD2.F32 R14, -RZ, R12.H0_H0 ;  /* 0x2000000cff0e7230 */ /* 0x000fe20000004100 */
[----:B------:R-:W-:Y:S01]  /*1180*/  SHF.R.U32.HI R104, RZ, 0x10, R29 ;  /* 0x00000010ff687819 */ /* 0x000fe2000001161d */
[----:B------:R-:W-:Y:S01]  /*1190*/  HADD2.F32 R12, -RZ, R10.H0_H0 ;  /* 0x2000000aff0c7230 */ /* 0x000fe20000004100 */
[----:B------:R-:W-:Y:S01]  /*11a0*/  SHF.R.U32.HI R107, RZ, 0x10, R27 ;  /* 0x00000010ff6b7819 */ /* 0x000fe2000001161b */
[----:B------:R-:W-:Y:S01]  /*11b0*/  ULDC.U8 UR20, c[0x0][0x2a0] ;  /* 0x0000a80000147ab9 */ /* 0x000fe20000000000 */
[----:B------:R-:W-:Y:S01]  /*11c0*/  SHF.R.U32.HI R108, RZ, 0x10, R25 ;  /* 0x00000010ff6c7819 */ /* 0x000fe20000011619 */
[----:B------:R-:W-:Y:S01]  /*11d0*/  IMAD.MOV.U32 R100, RZ, RZ, 0x1 ;  /* 0x00000001ff647424 */ /* 0x000fe200078e00ff */
[----:B------:R-:W-:Y:S01]  /*11e0*/  SHF.R.U32.HI R111, RZ, 0x10, R23 ;  /* 0x00000010ff6f7819 */ /* 0x000fe20000011617 */
[----:B------:R-:W-:Y:S01]  /*11f0*/  IMAD.MOV.U32 R137, RZ, RZ, RZ ;  /* 0x000000ffff897224 */ /* 0x000fe200078e00ff */
[----:B------:R-:W-:Y:S01]  /*1200*/  SHF.R.U32.HI R112, RZ, 0x10, R21 ;  /* 0x00000010ff707819 */ /* 0x000fe20000011615 */
[----:B------:R-:W-:Y:S01]  /*1210*/  ULDC UR25, c[0x0][0x218] ;  /* 0x0000860000197ab9 */ /* 0x000fe20000000800 */
[----:B------:R-:W-:Y:S01]  /*1220*/  SHF.R.U32.HI R115, RZ, 0x10, R19 ;  /* 0x00000010ff737819 */ /* 0x000fe20000011613 */
[----:B------:R-:W-:Y:S01]  /*1230*/  ULDC UR26, c[0x0][0x290] ;  /* 0x0000a400001a7ab9 */ /* 0x000fe20000000800 */
[----:B------:R-:W-:Y:S01]  /*1240*/  SHF.R.U32.HI R116, RZ, 0x10, R17 ;  /* 0x00000010ff747819 */ /* 0x000fe20000011611 */
[----:B------:R-:W-:Y:S01]  /*1250*/  ULDC.64 UR10, c[0x0][0x230] ;  /* 0x00008c00000a7ab9 */ /* 0x000fe20000000a00 */
[----:B------:R-:W-:Y:S01]  /*1260*/  SHF.R.U32.HI R119, RZ, 0x10, R15 ;  /* 0x00000010ff777819 */ /* 0x000fe2000001160f */
[----:B------:R-:W-:Y:S01]  /*1270*/  ULDC.64 UR12, c[0x0][0x238] ;  /* 0x00008e00000c7ab9 */ /* 0x000fe20000000a00 */
[----:B------:R-:W-:Y:S01]  /*1280*/  SHF.R.U32.HI R120, RZ, 0x10, R13 ;  /* 0x00000010ff787819 */ /* 0x000fe2000001160d */
[----:B------:R-:W-:Y:S01]  /*1290*/  ULDC.64 UR14, c[0x0][0x240] ;  /* 0x00009000000e7ab9 */ /* 0x000fe20000000a00 */
[--C-:B------:R-:W-:Y:S01]  /*12a0*/  SHF.R.U64 R121, R10, 0x10, R11.reuse ;  /* 0x000000100a797819 */ /* 0x100fe2000000120b */
[----:B------:R-:W-:Y:S01]  /*12b0*/  HADD2.F32 R10, -RZ, R8.H0_H0 ;  /* 0x20000008ff0a7230 */ /* 0x000fe20000004100 */
[----:B------:R-:W-:Y:S01]  /*12c0*/  SHF.R.U32.HI R123, RZ, 0x10, R11 ;  /* 0x00000010ff7b7819 */ /* 0x000fe2000001160b */
[----:B------:R-:W-:Y:S01]  /*12d0*/  ULDC.64 UR16, c[0x0][0x248] ;  /* 0x0000920000107ab9 */ /* 0x000fe20000000a00 */
[--C-:B------:R-:W-:Y:S01]  /*12e0*/  SHF.R.U64 R122, R8, 0x10, R9.reuse ;  /* 0x00000010087a7819 */ /* 0x100fe20000001209 */
[----:B------:R-:W-:Y:S01]  /*12f0*/  ULDC.64 UR18, c[0x0][0x2b8] ;  /* 0x0000ae0000127ab9 */ /* 0x000fe20000000a00 */
[----:B------:R-:W-:Y:S01]  /*1300*/  SHF.R.U32.HI R124, RZ, 0x10, R9 ;  /* 0x00000010ff7c7819 */ /* 0x000fe20000011609 */
[----:B------:R-:W-:Y:S01]  /*1310*/  ULDC.64 UR22, c[0x0][0x210] ;  /* 0x0000840000167ab9 */ /* 0x000fe20000000a00 */
[----:B------:R-:W-:-:S02]  /*1320*/  SHF.R.U64 R125, R6, 0x10, R7 ;  /* 0x00000010067d7819 */ /* 0x000fc40000001207 */
[----:B------:R-:W-:Y:S02]  /*1330*/  SHF.R.U32.HI R127, RZ, 0x10, R7 ;  /* 0x00000010ff7f7819 */ /* 0x000fe40000011607 */
[--C-:B------:R-:W-:Y:S02]  /*1340*/  SHF.R.U64 R126, R4, 0x10, R5.reuse ;  /* 0x00000010047e7819 */ /* 0x100fe40000001205 */
[----:B------:R-:W-:Y:S02]  /*1350*/  SHF.R.U32.HI R128, RZ, 0x10, R5 ;  /* 0x00000010ff807819 */ /* 0x000fe40000011605 */
[--C-:B------:R-:W-:Y:S02]  /*1360*/  SHF.R.U64 R129, R2, 0x10, R3.reuse ;  /* 0x0000001002817819 */ /* 0x100fe40000001203 */
[----:B------:R-:W-:Y:S02]  /*1370*/  SHF.R.U32.HI R131, RZ, 0x10, R3 ;  /* 0x00000010ff837819 */ /* 0x000fe40000011603 */
[----:B------:R-:W-:-:S02]  /*1380*/  SHF.R.U64 R130, R88, 0x10, R89 ;  /* 0x0000001058827819 */ /* 0x000fc40000001259 */
[----:B------:R-:W-:Y:S01]  /*1390*/  SHF.R.U32.HI R132, RZ, 0x10, R89 ;  /* 0x00000010ff847819 */ /* 0x000fe20000011659 */
[----:B------:R-:W-:Y:S01]  /*13a0*/  HADD2.F32 R8, -RZ, R6.H0_H0 ;  /* 0x20000006ff087230 */ /* 0x000fe20000004100 */
[----:B------:R-:W-:Y:S01]  /*13b0*/  ISETP.NE.U32.AND P0, PT, RZ, UR8, PT ;  /* 0x00000008ff007c0c */ /* 0x000fe2000bf05070 */
[----:B------:R-:W-:Y:S01]  /*13c0*/  HADD2.F32 R6, -RZ, R4.H0_H0 ;  /* 0x20000004ff067230 */ /* 0x000fe20000004100 */
[----:B------:R-:W-:Y:S01]  /*13d0*/  LOP3.LUT R139, R0, UR44, R139, 0x96, !PT ;  /* 0x0000002c008b7c12 */ /* 0x000fe2000f8e968b */
[----:B------:R-:W-:Y:S01]  /*13e0*/  HADD2.F32 R4, -RZ, R2.H0_H0 ;  /* 0x20000002ff047230 */ /* 0x000fe20000004100 */
[----:B------:R-:W-:Y:S01]  /*13f0*/  LOP3.LUT R228, R228, 0x3, RZ, 0xc0, !PT ;  /* 0x00000003e4e47812 */ /* 0x000fe200078ec0ff */
        /* <DEDUP_REMOVED lines=20> */
[----:B------:R-:W-:-:S02]  /*1540*/  IMAD R140, R140, -0x2daee0ad, RZ ;  /* 0xd2511f538c8c7824 */ /* 0x000fc400078e02ff */
        /* <DEDUP_REMOVED lines=28> */
[----:B------:R-:W-:Y:S01]  /*1710*/  HADD2.F32 R132, -RZ, R132.H0_H0 ;  /* 0x20000084ff847230 */ /* 0x000fe20000004100 */
[----:B------:R-:W-:Y:S01]  /*1720*/  ISETP.NE.AND.EX P0, PT, RZ, UR9, PT, P0 ;  /* 0x00000009ff007c0c */ /* 0x000fe2000bf05300 */
[----:B------:R-:W-:Y:S01]  /*1730*/  UISETP.NE.AND UP0, UPT, UR20, URZ, UPT ;  /* 0x0000003f1400728c */ /* 0x000fe2000bf05270 */
[----:B------:R-:W-:-:S02]  /*1740*/  ULDC.64 UR8, c[0x0][0x228] ;  /* 0x00008a0000087ab9 */ /* 0x000fc40000000a00 */
[----:B------:R-:W-:Y:S01]  /*1750*/  ULDC.64 UR20, c[0x0][0x2c0] ;  /* 0x0000b00000147ab9 */ /* 0x000fe20000000a00 */
[--C-:B--2---:R-:W-:Y:S02]  /*1760*/  SHF.R.U64 R217, R76, 0x10, R77.reuse ;  /* 0x000000104cd97819 */ /* 0x104fe4000000124d */
[----:B------:R-:W-:Y:S02]  /*1770*/  SHF.R.U32.HI R215, RZ, 0x10, R77 ;  /* 0x00000010ffd77819 */ /* 0x000fe4000001164d */
[--C-:B---3--:R-:W-:Y:S02]  /*1780*/  SHF.R.U64 R209, R72, 0x10, R73.reuse ;  /* 0x0000001048d17819 */ /* 0x108fe40000001249 */
[----:B------:R-:W-:Y:S02]  /*1790*/  SHF.R.U32.HI R207, RZ, 0x10, R73 ;  /* 0x00000010ffcf7819 */ /* 0x000fe40000011649 */
[--C-:B----4-:R-:W-:Y:S02]  /*17a0*/  SHF.R.U64 R220, R78, 0x10, R79.reuse ;  /* 0x000000104edc7819 */ /* 0x110fe4000000124f */
        /* <DEDUP_REMOVED lines=34> */
[----:B------:R-:W-:Y:S01]  /*19d0*/  SHF.R.U32.HI R144, RZ, 0x10, R43 ;  /* 0x00000010ff907819 */ /* 0x000fe2000001162b */
        /* <DEDUP_REMOVED lines=11> */
[----:B------:R-:W-:Y:S02]  /*1a90*/  IMAD R142, R41, -0x326172a9, RZ ;  /* 0xcd9e8d57298e7824 */ /* 0x000fe400078e02ff */
        /* <DEDUP_REMOVED lines=79> */
[----:B------:R-:W-:-:S07]  /*1f90*/  HADD2.F32 R214, -RZ, R214.H0_H0 ;  /* 0x200000d6ffd67230 */ /* 0x000fce0000004100 */
.L_x_28510:
[----:B---3--:R-:W0:Y:S01]  /*1fa0*/  @P0 LDC.64 R52, c[0x0][0x228] ;  /* 0x00008a00ff340b82 */ /* 0x008e220000000a00 */
[----:B------:R-:W-:Y:S01]  /*1fb0*/  ISETP.NE.U32.AND P1, PT, RZ, UR10, PT ;  /* 0x0000000aff007c0c */ /* 0x000fe2000bf25070 */
[----:B------:R-:W-:-:S03]  /*1fc0*/  IMAD R54, R225, UR25, RZ ;  /* 0x00000019e1367c24 */ /* 0x000fc6000f8e02ff */
[----:B------:R-:W-:Y:S02]  /*1fd0*/  ISETP.NE.AND.EX P1, PT, RZ, UR11, PT, P1 ;  /* 0x0000000bff007c0c */ /* 0x000fe4000bf25310 */
[----:B------:R-:W-:Y:S01]  /*1fe0*/  SHF.R.S32.HI R55, RZ, 0x1f, R54 ;  /* 0x0000001fff377819 */ /* 0x000fe20000011436 */
[----:B------:R-:W1:Y:S03]  /*1ff0*/  LDC.64 R96, c[0x0][0x220] ;  /* 0x00008800ff607b82 */ /* 0x000e660000000a00 */
[----:B------:R-:W-:-:S04]  /*2000*/  LEA.HI R54, R55, R54, RZ, 0x2 ;  /* 0x0000003637367211 */ /* 0x000fc800078f10ff */
[----:B------:R-:W-:-:S04]  /*2010*/  LEA.HI.SX32 R229, R54, R227, 0x1e ;  /* 0x000000e336e57211 */ /* 0x000fc800078ff2ff */
[----:B------:R-:W-:-:S04]  /*2020*/  @P1 LEA R56, P3, R229, UR10, 0x4 ;  /* 0x0000000ae5381c11 */ /* 0x000fc8000f8620ff */
[C---:B------:R-:W-:Y:S02]  /*2030*/  @P1 LEA.HI.X R57, R229.reuse, UR11, RZ, 0x4, P3 ;  /* 0x0000000be5391c11 */ /* 0x040fe400098f24ff */
[----:B0-----:R-:W-:-:S03]  /*2040*/  @P0 LEA R58, P2, R229, R52, 0x4 ;  /* 0x00000034e53a0211 */ /* 0x001fc600078420ff */
[----:B------:R0:W5:Y:S01]  /*2050*/  @P1 LDG.E.128 R92, desc[UR4][R56.64] ;  /* 0x00000004385c1981 */ /* 0x000162000c1e1d00 */
[C---:B------:R-:W-:Y:S01]  /*2060*/  @P0 LEA.HI.X R59, R229.reuse, R53, RZ, 0x4, P2 ;  /* 0x00000035e53b0211 */ /* 0x040fe200010f24ff */
[----:B-1----:R-:W-:-:S04]  /*2070*/  IMAD.WIDE.U32 R54, R229, 0x10, R96 ;  /* 0x00000010e5367825 */ /* 0x002fc800078e0060 */
        /* <DEDUP_REMOVED lines=14> */
.L_x_27860:
[----:B------:R-:W-:-:S07]  /*2160*/  IMAD.MOV.U32 R64, RZ, RZ, R142 ;  /* 0x000000ffff407224 */ /* 0x000fce00078e008e */
.L_x_27861:
[----:B------:R-:W-:Y:S05]  /*2170*/  BSYNC B0 ;  /* 0x0000000000007941 */ /* 0x000fea0003800000 */
.L_x_27859:
        /* <DEDUP_REMOVED lines=16> */
.L_x_27865:
[----:B------:R-:W-:Y:S05]  /*2280*/  BSYNC B1 ;  /* 0x0000000000017941 */ /* 0x000fea0003800000 */
.L_x_27864:
        /* <DEDUP_REMOVED lines=44> */
.L_x_27863:
[----:B------:R-:W-:Y:S05]  /*2550*/  BSYNC B0 ;  /* 0x0000000000007941 */ /* 0x000fea0003800000 */
.L_x_27862:
[----:B------:R-:W0:Y:S01]  /*2560*/  LDC R101, c[0x0][0x298] ;  /* 0x0000a600ff657b82 */ /* 0x000e220000000800 */
[----:B------:R-:W-:Y:S01]  /*2570*/  HFMA2.MMA R103, -RZ, RZ, 0.1171875, 0 ;  /* 0x2f800000ff677435 */ /* 0x000fe200000001ff */
[----:B------:R-:W-:Y:S02]  /*2580*/  ISETP.NE.U32.AND P2, PT, RZ, UR8, PT ;  /* 0x00000008ff007c0c */ /* 0x000fe4000bf45070 */
[----:B------:R-:W-:Y:S02]  /*2590*/  I2FP.F32.U32 R56, R64 ;  /* 0x0000004000387245 */ /* 0x000fe40000201000 */
[----:B------:R-:W-:Y:S02]  /*25a0*/  ISETP.NE.AND.EX P2, PT, RZ, UR9, PT, P2 ;  /* 0x00000009ff007c0c */ /* 0x000fe4000bf45320 */
[----:B------:R-:W1:Y:S03]  /*25b0*/  LDC R102, c[0x0][0x294] ;  /* 0x0000a500ff667b82 */ /* 0x000e660000000800 */
[----:B------:R-:W-:Y:S01]  /*25c0*/  FFMA.FTZ R57, R56, R103, 1.1641532182693481445e-10 ;  /* 0x2f00000038397423 */ /* 0x000fe20000010067 */
[----:B0----5:R-:W-:-:S04]  /*25d0*/  FMUL.FTZ R52, R52, R101 ;  /* 0x0000006534347220 */ /* 0x021fc80000410000 */
        /* <DEDUP_REMOVED lines=9> */
.L_x_27866:
        /* <DEDUP_REMOVED lines=12> */
.L_x_27869:
[----:B------:R-:W-:-:S07]  /*2730*/  IMAD.MOV.U32 R52, RZ, RZ, R142 ;  /* 0x000000ffff347224 */ /* 0x000fce00078e008e */
.L_x_27870:
[----:B------:R-:W-:Y:S05]  /*2740*/  BSYNC B0 ;  /* 0x0000000000007941 */ /* 0x000fea0003800000 */
.L_x_27868:
        /* <DEDUP_REMOVED lines=16> */
.L_x_27874:
[----:B------:R-:W-:Y:S05]  /*2850*/  BSYNC B1 ;  /* 0x0000000000017941 */ /* 0x000fea0003800000 */
.L_x_27873:
        /* <DEDUP_REMOVED lines=44> */
.L_x_27872:
[----:B------:R-:W-:Y:S05]  /*2b20*/  BSYNC B0 ;  /* 0x0000000000007941 */ /* 0x000fea0003800000 */
.L_x_27871:
        /* <DEDUP_REMOVED lines=8> */
.L_x_27867:
        /* <DEDUP_REMOVED lines=12> */
.L_x_27876:
[----:B------:R-:W-:-:S07]  /*2c70*/  IMAD.MOV.U32 R52, RZ, RZ, R142 ;  /* 0x000000ffff347224 */ /* 0x000fce00078e008e */
.L_x_27877:
[----:B------:R-:W-:Y:S05]  /*2c80*/  BSYNC B0 ;  /* 0x0000000000007941 */ /* 0x000fea0003800000 */
.L_x_27875:
        /* <DEDUP_REMOVED lines=16> */
.L_x_27881:
[----:B------:R-:W-:Y:S05]  /*2d90*/  BSYNC B1 ;  /* 0x0000000000017941 */ /* 0x000fea0003800000 */
.L_x_27880:
        /* <DEDUP_REMOVED lines=44> */
.L_x_27879:
[----:B------:R-:W-:Y:S05]  /*3060*/  BSYNC B0 ;  /* 0x0000000000007941 */ /* 0x000fea0003800000 */
.L_x_27878:
        /* <DEDUP_REMOVED lines=11> */
.L_x_27882:
        /* <DEDUP_REMOVED lines=12> */
.L_x_27885:
[----:B------:R-:W-:-:S07]  /*31e0*/  MOV R62, R142 ;  /* 0x0000008e003e7202 */ /* 0x000fce0000000f00 */
.L_x_27886:
[----:B------:R-:W-:Y:S05]  /*31f0*/  BSYNC B0 ;  /* 0x0000000000007941 */ /* 0x000fea0003800000 */
.L_x_27884:
        /* <DEDUP_REMOVED lines=16> */
.L_x_27890:
[----:B------:R-:W-:Y:S05]  /*3300*/  BSYNC B1 ;  /* 0x0000000000017941 */ /* 0x000fea0003800000 */
.L_x_27889:
        /* <DEDUP_REMOVED lines=44> */
.L_x_27888:
[----:B------:R-:W-:Y:S05]  /*35d0*/  BSYNC B0 ;  /* 0x0000000000007941 */ /* 0x000fea0003800000 */
.L_x_27887:
        /* <DEDUP_REMOVED lines=8> */
.L_x_27883:
        /* <DEDUP_REMOVED lines=12> */
.L_x_27892:
[----:B------:R-:W-:-:S07]  /*3720*/  MOV R62, R142 ;  /* 0x0000008e003e7202 */ /* 0x000fce0000000f00 */
.L_x_27893:
[----:B------:R-:W-:Y:S05]  /*3730*/  BSYNC B0 ;  /* 0x0000000000007941 */ /* 0x000fea0003800000 */
.L_x_27891:
        /* <DEDUP_REMOVED lines=16> */
.L_x_27897:
[----:B------:R-:W-:Y:S05]  /*3840*/  BSYNC B1 ;  /* 0x0000000000017941 */ /* 0x000fea0003800000 */
.L_x_27896:
        /* <DEDUP_REMOVED lines=44> */
.L_x_27895:
[----:B------:R-:W-:Y:S05]  /*3b10*/  BSYNC B0 ;  /* 0x0000000000007941 */ /* 0x000fea0003800000 */
.L_x_27894:
        /* <DEDUP_REMOVED lines=11> */
.L_x_27898:
        /* <DEDUP_REMOVED lines=12> */
.L_x_27901:
[----:B------:R-:W-:-:S07]  /*3c90*/  IMAD.MOV.U32 R54, RZ, RZ, R142 ;  /* 0x000000ffff367224 */ /* 0x000fce00078e008e */
.L_x_27902:
[----:B------:R-:W-:Y:S05]  /*3ca0*/  BSYNC B0 ;  /* 0x0000000000007941 */ /* 0x000fea0003800000 */
.L_x_27900:
        /* <DEDUP_REMOVED lines=16> */
.L_x_27906:
[----:B------:R-:W-:Y:S05]  /*3db0*/  BSYNC B1 ;  /* 0x0000000000017941 */ /* 0x000fea0003800000 */
.L_x_27905:
        /* <DEDUP_REMOVED lines=44> */
.L_x_27904:
[----:B------:R-:W-:Y:S05]  /*4080*/  BSYNC B0 ;  /* 0x0000000000007941 */ /* 0x000fea0003800000 */
.L_x_27903:
        /* <DEDUP_REMOVED lines=8> */
.L_x_27899:
        /* <DEDUP_REMOVED lines=12> */
.L_x_27908:
[----:B------:R-:W-:-:S07]  /*41d0*/  IMAD.MOV.U32 R54, RZ, RZ, R142 ;  /* 0x000000ffff367224 */ /* 0x000fce00078e008e */
.L_x_27909:
[----:B------:R-:W-:Y:S05]  /*41e0*/  BSYNC B0 ;  /* 0x0000000000007941 */ /* 0x000fea0003800000 */
.L_x_27907:
        /* <DEDUP_REMOVED lines=16> */
.L_x_27913:
[----:B------:R-:W-:Y:S05]  /*42f0*/  BSYNC B1 ;  /* 0x0000000000017941 */ /* 0x000fea0003800000 */
.L_x_27912:
        /* <DEDUP_REMOVED lines=44> */
.L_x_27911:
[----:B------:R-:W-:Y:S05]  /*45c0*/  BSYNC B0 ;  /* 0x0000000000007941 */ /* 0x000fea0003800000 */
.L_x_27910:
        /* <DEDUP_REMOVED lines=11> */
.L_x_27914:
        /* <DEDUP_REMOVED lines=12> */
.L_x_27917:
[----:B------:R-:W-:-:S07]  /*4740*/  IMAD.MOV.U32 R60, RZ, RZ, R142 ;  /* 0x000000ffff3c7224 */ /* 0x000fce00078e008e */
.L_x_27918:
[----:B------:R-:W-:Y:S05]  /*4750*/  BSYNC B0 ;  /* 0x0000000000007941 */ /* 0x000fea0003800000 */
.L_x_27916:
        /* <DEDUP_REMOVED lines=18> */
.L_x_27922:
[----:B------:R-:W-:Y:S05]  /*4880*/  BSYNC B1 ;  /* 0x0000000000017941 */ /* 0x000fea0003800000 */
.L_x_27921:
        /* <DEDUP_REMOVED lines=44> */
.L_x_27920:
[----:B------:R-:W-:Y:S05]  /*4b50*/  BSYNC B0 ;  /* 0x0000000000007941 */ /* 0x000fea0003800000 */
.L_x_27919:
        /* <DEDUP_REMOVED lines=8> */
.L_x_27915:
[----:B------:R-:W-:Y:S01]  /*4be0*/  SEL R56, RZ, 0x1000000, P5 ;  /* 0x01000000ff387807 */ /* 0x000fe20002800000 */
[----:B------:R-:W0:Y:S01]  /*4bf0*/  @P0 LDC.64 R54, c[0x0][0x228] ;  /* 0x00008a00ff360b82 */ /* 0x000e220000000a00 */
[----:B------:R-:W-:Y:S01]  /*4c00*/  SEL R57, RZ, 0x10000, P4 ;  /* 0x00010000ff397807 */ /* 0x000fe20002000000 */
[C---:B------:R-:W-:Y:S01]  /*4c10*/  VIADD R69, R229.reuse, 0x80 ;  /* 0x00000080e5457836 */ /* 0x040fe20000000000 */
[----:B------:R-:W-:Y:S02]  /*4c20*/  SEL R58, RZ, 0x100, P3 ;  /* 0x00000100ff3a7807 */ /* 0x000fe40001800000 */
[----:B------:R-:W-:Y:S02]  /*4c30*/  ISETP.NE.AND P6, PT, R64, RZ, PT ;  /* 0x000000ff4000720c */ /* 0x000fe40003fc5270 */
[C---:B------:R-:W-:Y:S01]  /*4c40*/  LEA R64, P3, R229.reuse, UR12, 0x4 ;  /* 0x0000000ce5407c11 */ /* 0x040fe2000f8620ff */
[----:B------:R-:W1:Y:S01]  /*4c50*/  @P1 LDC.64 R52, c[0x0][0x230] ;  /* 0x00008c00ff341b82 */ /* 0x000e620000000a00 */
[----:B------:R-:W-:-:S02]  /*4c60*/  SHF.L.U32 R68, R229, 0x2, RZ ;  /* 0x00000002e5447819 */ /* 0x000fc400000006ff */
[----:B------:R-:W-:Y:S02]  /*4c70*/  IADD3 R57, R58, R56, R57 ;  /* 0x000000383a397210 */ /* 0x000fe40007ffe039 */
[----:B------:R-:W-:Y:S02]  /*4c80*/  SEL R58, RZ, 0x1, P6 ;  /* 0x00000001ff3a7807 */ /* 0x000fe40003000000 */
[----:B------:R-:W-:Y:S02]  /*4c90*/  LEA.HI.X R65, R229, UR13, RZ, 0x4, P3 ;  /* 0x0000000de5417c11 */ /* 0x000fe400098f24ff */
[----:B------:R-:W-:Y:S01]  /*4ca0*/  SHF.R.U32.HI R70, RZ, 0x1e, R229 ;  /* 0x0000001eff467819 */ /* 0x000fe200000116e5 */
[----:B------:R-:W-:Y:S01]  /*4cb0*/  IMAD.IADD R67, R57, 0x1, R58 ;  /* 0x0000000139437824 */ /* 0x000fe200078e023a */
[----:B------:R-:W-:Y:S01]  /*4cc0*/  IADD3 R56, P3, R68, UR14, RZ ;  /* 0x0000000e44387c10 */ /* 0x000fe2000ff7e0ff */
[----:B------:R2:W-:Y:S01]  /*4cd0*/  STG.E.128 desc[UR4][R64.64], R84 ;  /* 0x0000005440007986 */ /* 0x0005e2000c101d04 */
[----:B------:R-:W-:-:S02]  /*4ce0*/  IMAD.WIDE.U32 R58, R69, 0x10, R96 ;  /* 0x00000010453a7825 */ /* 0x000fc400078e0060 */
[----:B------:R-:W-:Y:S02]  /*4cf0*/  IADD3.X R57, R70, UR15, RZ, P3, !PT ;  /* 0x0000000f46397c10 */ /* 0x000fe40009ffe4ff */
[----:B0-----:R-:W-:-:S03]  /*4d00*/  @P0 IMAD.WIDE.U32 R60, R69, 0x10, R54 ;  /* 0x00000010453c0825 */ /* 0x001fc600078e0036 */
[----:B------:R2:W-:Y:S01]  /*4d10*/  STG.E desc[UR4][R56.64], R67 ;  /* 0x0000004338007986 */ /* 0x0005e2000c101904 */
[----:B-1----:R-:W-:Y:S01]  /*4d20*/  @P1 IMAD.WIDE.U32 R62, R69, 0x10, R52 ;  /* 0x00000010453e1825 */ /* 0x002fe200078e0034 */
[----:B------:R-:W-:Y:S06]  /*4d30*/  @!P0 BRA `(.L_x_27923) ;  /* 0x00000000002c8947 */ /* 0x000fec0003800000 */
[----:B------:R-:W-:Y:S02]  /*4d40*/  SHF.L.U32 R53, R135, 0x10, RZ ;  /* 0x0000001087357819 */ /* 0x000fe400000006ff */
[----:B------:R-:W-:Y:S02]  /*4d50*/  LOP3.LUT R52, R136, 0xffff, RZ, 0xc0, !PT ;  /* 0x0000ffff88347812 */ /* 0x000fe400078ec0ff */
[----:B------:R-:W-:Y:S02]  /*4d60*/  LOP3.LUT R53, R53, 0xff0000, RZ, 0xc0, !PT ;  /* 0x00ff000035357812 */ /* 0x000fe400078ec0ff */
[----:B------:R-:W-:Y:S02]  /*4d70*/  LOP3.LUT R54, R134, 0xff, RZ, 0xc0, !PT ;  /* 0x000000ff86367812 */ /* 0x000fe400078ec0ff */
[----:B------:R-:W-:Y:S01]  /*4d80*/  LOP3.LUT R55, R133, 0xff, RZ, 0xc0, !PT ;  /* 0x000000ff85377812 */ /* 0x000fe200078ec0ff */
[----:B------:R-:W-:Y:S01]  /*4d90*/  IMAD R53, R52, 0x1000000, R53 ;  /* 0x0100000034357824 */ /* 0x000fe200078e0235 */
[----:B------:R-:W-:-:S03]  /*4da0*/  IADD3 R52, P3, R68, UR16, RZ ;  /* 0x0000001044347c10 */ /* 0x000fc6000ff7e0ff */
[----:B------:R-:W-:Y:S01]  /*4db0*/  IMAD R54, R54, 0x100, R53 ;  /* 0x0000010036367824 */ /* 0x000fe200078e0235 */
[----:B------:R-:W-:-:S04]  /*4dc0*/  IADD3.X R53, R70, UR17, RZ, P3, !PT ;  /* 0x0000001146357c10 */ /* 0x000fc80009ffe4ff */
[----:B------:R-:W-:-:S05]  /*4dd0*/  IADD3 R55, R54, R55, RZ ;  /* 0x0000003736377210 */ /* 0x000fca0007ffe0ff */
[----:B------:R0:W-:Y:S02]  /*4de0*/  STG.E desc[UR4][R52.64], R55 ;  /* 0x0000003734007986 */ /* 0x0001e4000c101904 */
.L_x_27923:
[----:B------:R1:W5:Y:S04]  /*4df0*/  @P0 LDG.E.128 R88, desc[UR4][R60.64] ;  /* 0x000000043c580981 */ /* 0x000368000c1e1d00 */
[----:B------:R1:W5:Y:S04]  /*4e00*/  @P1 LDG.E.128 R92, desc[UR4][R62.64] ;  /* 0x000000043e5c1981 */ /* 0x000368000c1e1d00 */
[----:B0-----:R1:W5:Y:S01]  /*4e10*/  LDG.E.128 R52, desc[UR4][R58.64] ;  /* 0x000000043a347981 */ /* 0x001362000c1e1d00 */
[C---:B------:R-:W-:Y:S01]  /*4e20*/  ISETP.NE.AND P3, PT, R66.reuse, 0x1, PT ;  /* 0x000000014200780c */ /* 0x040fe20003f65270 */
[----:B------:R-:W-:Y:S01]  /*4e30*/  BSSY B0, `(.L_x_27924) ;  /* 0x000000e000007945 */ /* 0x000fe20003800000 */
[----:B--2---:R-:W-:Y:S01]  /*4e40*/  VIADD R56, R66, 0x1 ;  /* 0x0000000142387836 */ /* 0x004fe20000000000 */
[----:B------:R-:W0:Y:S02]  /*4e50*/  S2R R233, SR_TID.X ;  /* 0x0000000000e97919 */ /* 0x000e240000002100 */
[----:B0-----:R-:W-:-:S08]  /*4e60*/  LOP3.LUT R227, R233, 0x7f, RZ, 0xc0, !PT ;  /* 0x0000007fe9e37812 */ /* 0x001fd000078ec0ff */
        /* <DEDUP_REMOVED lines=9> */
.L_x_27925:
[----:B------:R-:W-:-:S07]  /*4f00*/  IMAD.MOV.U32 R64, RZ, RZ, R142 ;  /* 0x000000ffff407224 */ /* 0x000fce00078e008e */
.L_x_27926:
[----:B------:R-:W-:Y:S05]  /*4f10*/  BSYNC B0 ;  /* 0x0000000000007941 */ /* 0x000fea0003800000 */
.L_x_27924:
        /* <DEDUP_REMOVED lines=16> */
.L_x_27930:
[----:B------:R-:W-:Y:S05]  /*5020*/  BSYNC B1 ;  /* 0x0000000000017941 */ /* 0x000fea0003800000 */
.L_x_27929:
        /* <DEDUP_REMOVED lines=44> */
.L_x_27928:
[----:B------:R-:W-:Y:S05]  /*52f0*/  BSYNC B0 ;  /* 0x0000000000007941 */ /* 0x000fea0003800000 */
.L_x_27927:
[----:B------:R-:W-:Y:S01]  /*5300*/  I2FP.F32.U32 R58, R64 ;  /* 0x00000040003a7245 */ /* 0x000fe20000201000 */
[----:B-----5:R-:W-:-:S04]  /*5310*/  FMUL.FTZ R52, R52, R101 ;  /* 0x0000006534347220 */ /* 0x020fc80000410000 */
[----:B------:R-:W-:-:S05]  /*5320*/  FFMA.FTZ R57, R58, R103, 1.1641532182693481445e-10 ;  /* 0x2f0000003a397423 */ /* 0x000fca0000010067 */
        /* <DEDUP_REMOVED lines=9> */
.L_x_27931:
        /* <DEDUP_REMOVED lines=12> */
.L_x_27934:
[----:B------:R-:W-:-:S07]  /*5480*/  IMAD.MOV.U32 R52, RZ, RZ, R142 ;  /* 0x000000ffff347224 */ /* 0x000fce00078e008e */
.L_x_27935:
[----:B------:R-:W-:Y:S05]  /*5490*/  BSYNC B0 ;  /* 0x0000000000007941 */ /* 0x000fea0003800000 */
.L_x_27933:
        /* <DEDUP_REMOVED lines=16> */
.L_x_27939:
[----:B------:R-:W-:Y:S05]  /*55a0*/  BSYNC B1 ;  /* 0x0000000000017941 */ /* 0x000fea0003800000 */
.L_x_27938:
        /* <DEDUP_REMOVED lines=44> */
.L_x_27937:
[----:B------:R-:W-:Y:S05]  /*5870*/  BSYNC B0 ;  /* 0x0000000000007941 */ /* 0x000fea0003800000 */
.L_x_27936:
        /* <DEDUP_REMOVED lines=8> */
.L_x_27932:
        /* <DEDUP_REMOVED lines=12> */
.L_x_27941:
[----:B------:R-:W-:-:S07]  /*59c0*/  IMAD.MOV.U32 R52, RZ, RZ, R142 ;  /* 0x000000ffff347224 */ /* 0x000fce00078e008e */
.L_x_27942:
[----:B------:R-:W-:Y:S05]  /*59d0*/  BSYNC B0 ;  /* 0x0000000000007941 */ /* 0x000fea0003800000 */
.L_x_27940:
        /* <DEDUP_REMOVED lines=16> */
.L_x_27946:
[----:B------:R-:W-:Y:S05]  /*5ae0*/  BSYNC B1 ;  /* 0x0000000000017941 */ /* 0x000fea0003800000 */
.L_x_27945:
        /* <DEDUP_REMOVED lines=44> */
.L_x_27944:
[----:B------:R-:W-:Y:S05]  /*5db0*/  BSYNC B0 ;  /* 0x0000000000007941 */ /* 0x000fea0003800000 */
.L_x_27943:
        /* <DEDUP_REMOVED lines=11> */
.L_x_27947:
        /* <DEDUP_REMOVED lines=12> */
.L_x_27950:
[----:B------:R-:W-:-:S07]  /*5f30*/  MOV R63, R142 ;  /* 0x0000008e003f7202 */ /* 0x000fce0000000f00 */
.L_x_27951:
[----:B------:R-:W-:Y:S05]  /*5f40*/  BSYNC B0 ;  /* 0x0000000000007941 */ /* 0x000fea0003800000 */
.L_x_27949:
        /* <DEDUP_REMOVED lines=16> */
.L_x_27955:
[----:B------:R-:W-:Y:S05]  /*6050*/  BSYNC B1 ;  /* 0x0000000000017941 */ /* 0x000fea0003800000 */
.L_x_27954:
        /* <DEDUP_REMOVED lines=44> */
.L_x_27953:
[----:B------:R-:W-:Y:S05]  /*6320*/  BSYNC B0 ;  /* 0x0000000000007941 */ /* 0x000fea0003800000 */
.L_x_27952:
        /* <DEDUP_REMOVED lines=8> */
.L_x_27948:
        /* <DEDUP_REMOVED lines=12> */
.L_x_27957:
[----:B------:R-:W-:-:S07]  /*6470*/  IMAD.MOV.U32 R63, RZ, RZ, R142 ;  /* 0x000000ffff3f7224 */ /* 0x000fce00078e008e */
.L_x_27958:
[----:B------:R-:W-:Y:S05]  /*6480*/  BSYNC B0 ;  /* 0x0000000000007941 */ /* 0x000fea0003800000 */
.L_x_27956:
        /* <DEDUP_REMOVED lines=16> */
.L_x_27962:
[----:B------:R-:W-:Y:S05]  /*6590*/  BSYNC B1 ;  /* 0x0000000000017941 */ /* 0x000fea0003800000 */
.L_x_27961:
        /* <DEDUP_REMOVED lines=44> */
.L_x_27960:
[----:B------:R-:W-:Y:S05]  /*6860*/  BSYNC B0 ;  /* 0x0000000000007941 */ /* 0x000fea0003800000 */
.L_x_27959:
        /* <DEDUP_REMOVED lines=11> */
.L_x_27963:
        /* <DEDUP_REMOVED lines=12> */
.L_x_27966:
[----:B------:R-:W-:-:S07]  /*69e0*/  MOV R54, R142 ;  /* 0x0000008e00367202 */ /* 0x000fce0000000f00 */
.L_x_27967:
[----:B------:R-:W-:Y:S05]  /*69f0*/  BSYNC B0 ;  /* 0x0000000000007941 */ /* 0x000fea0003800000 */
.L_x_27965:
        /* <DEDUP_REMOVED lines=16> */
.L_x_27971:
[----:B------:R-:W-:Y:S05]  /*6b00*/  BSYNC B1 ;  /* 0x0000000000017941 */ /* 0x000fea0003800000 */
.L_x_27970:
        /* <DEDUP_REMOVED lines=44> */
.L_x_27969:
[----:B------:R-:W-:Y:S05]  /*6dd0*/  BSYNC B0 ;  /* 0x0000000000007941 */ /* 0x000fea0003800000 */
.L_x_27968:
        /* <DEDUP_REMOVED lines=8> */
.L_x_27964:
        /* <DEDUP_REMOVED lines=12> */
.L_x_27973:
[----:B------:R-:W-:-:S07]  /*6f20*/  IMAD.MOV.U32 R54, RZ, RZ, R142 ;  /* 0x000000ffff367224 */ /* 0x000fce00078e008e */
.L_x_27974:
[----:B------:R-:W-:Y:S05]  /*6f30*/  BSYNC B0 ;  /* 0x0000000000007941 */ /* 0x000fea0003800000 */
.L_x_27972:
        /* <DEDUP_REMOVED lines=16> */
.L_x_27978:
[----:B------:R-:W-:Y:S05]  /*7040*/  BSYNC B1 ;  /* 0x0000000000017941 */ /* 0x000fea0003800000 */
.L_x_27977:
        /* <DEDUP_REMOVED lines=44> */
.L_x_27976:
[----:B------:R-:W-:Y:S05]  /*7310*/  BSYNC B0 ;  /* 0x0000000000007941 */ /* 0x000fea0003800000 */
.L_x_27975:
        /* <DEDUP_REMOVED lines=11> */
.L_x_27979:
        /* <DEDUP_REMOVED lines=12> */
.L_x_27982:
[----:B------:R-:W-:-:S07]  /*7490*/  MOV R60, R142 ;  /* 0x0000008e003c7202 */ /* 0x000fce0000000f00 */
.L_x_27983:
[----:B------:R-:W-:Y:S05]  /*74a0*/  BSYNC B0 ;  /* 0x0000000000007941 */ /* 0x000fea0003800000 */
.L_x_27981:
        /* <DEDUP_REMOVED lines=18> */
.L_x_27987:
[----:B------:R-:W-:Y:S05]  /*75d0*/  BSYNC B1 ;  /* 0x0000000000017941 */ /* 0x000fea0003800000 */
.L_x_27986:
        /* <DEDUP_REMOVED lines=44> */
.L_x_27985:
[----:B------:R-:W-:Y:S05]  /*78a0*/  BSYNC B0 ;  /* 0x0000000000007941 */ /* 0x000fea0003800000 */
.L_x_27984:
        /* <DEDUP_REMOVED lines=8> */
.L_x_27980:
[----:B------:R-:W0:Y:S01]  /*7930*/  LDC.64 R236, c[0x0][0x238] ;  /* 0x00008e00ffec7b82 */ /* 0x000e220000000a00 */
[----:B------:R-:W-:Y:S01]  /*7940*/  SEL R56, RZ, 0x1000000, P5 ;  /* 0x01000000ff387807 */ /* 0x000fe20002800000 */
[----:B------:R-:W-:Y:S01]  /*7950*/  VIADD R67, R229, 0x100 ;  /* 0x00000100e5437836 */ /* 0x000fe20000000000 */
[----:B------:R-:W-:Y:S02]  /*7960*/  SEL R57, RZ, 0x10000, P4 ;  /* 0x00010000ff397807 */ /* 0x000fe40002000000 */
[----:B------:R-:W-:Y:S02]  /*7970*/  SEL R58, RZ, 0x100, P3 ;  /* 0x00000100ff3a7807 */ /* 0x000fe40001800000 */
[----:B------:R-:W-:Y:S01]  /*7980*/  ISETP.NE.AND P6, PT, R62, RZ, PT ;  /* 0x000000ff3e00720c */ /* 0x000fe20003fc5270 */
[----:B------:R-:W1:Y:S01]  /*7990*/  LDC.64 R234, c[0x0][0x240] ;  /* 0x00009000ffea7b82 */ /* 0x000e620000000a00 */
[----:B------:R-:W-:Y:S02]  /*79a0*/  IADD3 R56, R58, R56, R57 ;  /* 0x000000383a387210 */ /* 0x000fe40007ffe039 */
[----:B------:R-:W-:-:S04]  /*79b0*/  SEL R57, RZ, 0x1, P6 ;  /* 0x00000001ff397807 */ /* 0x000fc80003000000 */
[----:B------:R-:W-:Y:S01]  /*79c0*/  IADD3 R71, R56, R57, RZ ;  /* 0x0000003938477210 */ /* 0x000fe20007ffe0ff */
[----:B------:R-:W2:Y:S01]  /*79d0*/  @P0 LDC.64 R54, c[0x0][0x228] ;  /* 0x00008a00ff360b82 */ /* 0x000ea20000000a00 */
[----:B------:R-:W-:-:S04]  /*79e0*/  IMAD.WIDE.U32 R56, R67, 0x10, R96 ;  /* 0x0000001043387825 */ /* 0x000fc800078e0060 */
[----:B0-----:R-:W-:-:S03]  /*79f0*/  IMAD.WIDE.U32 R64, R69, 0x10, R236 ;  /* 0x0000001045407825 */ /* 0x001fc600078e00ec */
[----:B------:R-:W0:Y:S02]  /*7a00*/  @P1 LDC.64 R52, c[0x0][0x230] ;  /* 0x00008c00ff341b82 */ /* 0x000e240000000a00 */
[----:B------:R3:W-:Y:S01]  /*7a10*/  STG.E.128 desc[UR4][R64.64], R80 ;  /* 0x0000005040007986 */ /* 0x0007e2000c101d04 */
[----:B-1----:R-:W-:-:S05]  /*7a20*/  IMAD.WIDE.U32 R58, R69, 0x4, R234 ;  /* 0x00000004453a7825 */ /* 0x002fca00078e00ea */
[----:B------:R3:W-:Y:S01]  /*7a30*/  STG.E desc[UR4][R58.64], R71 ;  /* 0x000000473a007986 */ /* 0x0007e2000c101904 */
[----:B--2---:R-:W-:-:S04]  /*7a40*/  @P0 IMAD.WIDE.U32 R60, R67, 0x10, R54 ;  /* 0x00000010433c0825 */ /* 0x004fc800078e0036 */
[----:B0-----:R-:W-:Y:S01]  /*7a50*/  @P1 IMAD.WIDE.U32 R62, R67, 0x10, R52 ;  /* 0x00000010433e1825 */ /* 0x001fe200078e0034 */
[----:B---3--:R-:W-:Y:S06]  /*7a60*/  @!P0 BRA `(.L_x_27988) ;  /* 0x00000000002c8947 */ /* 0x008fec0003800000 */
[----:B------:R-:W0:Y:S01]  /*7a70*/  LDC.64 R52, c[0x0][0x248] ;  /* 0x00009200ff347b82 */ /* 0x000e220000000a00 */
[----:B------:R-:W-:Y:S01]  /*7a80*/  IMAD.U32 R55, R135, 0x10000, RZ ;  /* 0x0001000087377824 */ /* 0x000fe200078e00ff */
[----:B------:R-:W-:Y:S02]  /*7a90*/  LOP3.LUT R54, R136, 0xffff, RZ, 0xc0, !PT ;  /* 0x0000ffff88367812 */ /* 0x000fe400078ec0ff */
[----:B------:R-:W-:Y:S02]  /*7aa0*/  LOP3.LUT R59, R134, 0xff, RZ, 0xc0, !PT ;  /* 0x000000ff863b7812 */ /* 0x000fe400078ec0ff */
[----:B------:R-:W-:-:S04]  /*7ab0*/  LOP3.LUT R55, R55, 0xff0000, RZ, 0xc0, !PT ;  /* 0x00ff000037377812 */ /* 0x000fc800078ec0ff */
[----:B------:R-:W-:Y:S02]  /*7ac0*/  LEA R54, R54, R55, 0x18 ;  /* 0x0000003736367211 */ /* 0x000fe400078ec0ff */
[----:B------:R-:W-:-:S03]  /*7ad0*/  LOP3.LUT R55, R133, 0xff, RZ, 0xc0, !PT ;  /* 0x000000ff85377812 */ /* 0x000fc600078ec0ff */
[----:B------:R-:W-:-:S05]  /*7ae0*/  IMAD R54, R59, 0x100, R54 ;  /* 0x000001003b367824 */ /* 0x000fca00078e0236 */
[----:B------:R-:W-:Y:S01]  /*7af0*/  IADD3 R55, R54, R55, RZ ;  /* 0x0000003736377210 */ /* 0x000fe20007ffe0ff */
[----:B0-----:R-:W-:-:S05]  /*7b00*/  IMAD.WIDE.U32 R52, R69, 0x4, R52 ;  /* 0x0000000445347825 */ /* 0x001fca00078e0034 */
[----:B------:R0:W-:Y:S02]  /*7b10*/  STG.E desc[UR4][R52.64], R55 ;  /* 0x0000003734007986 */ /* 0x0001e4000c101904 */
.L_x_27988:
        /* <DEDUP_REMOVED lines=15> */
.L_x_27990:
[----:B------:R-:W-:-:S07]  /*7c10*/  IMAD.MOV.U32 R64, RZ, RZ, R142 ;  /* 0x000000ffff407224 */ /* 0x000fce00078e008e */
.L_x_27991:
[----:B------:R-:W-:Y:S05]  /*7c20*/  BSYNC B0 ;  /* 0x0000000000007941 */ /* 0x000fea0003800000 */
.L_x_27989:
        /* <DEDUP_REMOVED lines=16> */
.L_x_27995:
[----:B------:R-:W-:Y:S05]  /*7d30*/  BSYNC B1 ;  /* 0x0000000000017941 */ /* 0x000fea0003800000 */
.L_x_27994:
        /* <DEDUP_REMOVED lines=44> */
.L_x_27993:
[----:B------:R-:W-:Y:S05]  /*8000*/  BSYNC B0 ;  /* 0x0000000000007941 */ /* 0x000fea0003800000 */
.L_x_27992:
[----:B------:R-:W-:Y:S01]  /*8010*/  I2FP.F32.U32 R56, R64 ;  /* 0x0000004000387245 */ /* 0x000fe20000201000 */
[----:B-----5:R-:W-:-:S04]  /*8020*/  FMUL.FTZ R52, R52, R101 ;  /* 0x0000006534347220 */ /* 0x020fc80000410000 */
[----:B------:R-:W-:-:S05]  /*8030*/  FFMA.FTZ R57, R56, R103, 1.1641532182693481445e-10 ;  /* 0x2f00000038397423 */ /* 0x000fca0000010067 */
        /* <DEDUP_REMOVED lines=9> */
.L_x_27996:
        /* <DEDUP_REMOVED lines=12> */
.L_x_27999:
[----:B------:R-:W-:-:S07]  /*8190*/  MOV R52, R142 ;  /* 0x0000008e00347202 */ /* 0x000fce0000000f00 */
.L_x_28000:
[----:B------:R-:W-:Y:S05]  /*81a0*/  BSYNC B0 ;  /* 0x0000000000007941 */ /* 0x000fea0003800000 */
.L_x_27998:
        /* <DEDUP_REMOVED lines=16> */
.L_x_28004:
[----:B------:R-:W-:Y:S05]  /*82b0*/  BSYNC B1 ;  /* 0x0000000000017941 */ /* 0x000fea0003800000 */
.L_x_28003:
        /* <DEDUP_REMOVED lines=44> */
.L_x_28002:
[----:B------:R-:W-:Y:S05]  /*8580*/  BSYNC B0 ;  /* 0x0000000000007941 */ /* 0x000fea0003800000 */
.L_x_28001:
        /* <DEDUP_REMOVED lines=8> */
.L_x_27997:
        /* <DEDUP_REMOVED lines=12> */
.L_x_28006:
[----:B------:R-:W-:-:S07]  /*86d0*/  IMAD.MOV.U32 R52, RZ, RZ, R142 ;  /* 0x000000ffff347224 */ /* 0x000fce00078e008e */
.L_x_28007:
[----:B------:R-:W-:Y:S05]  /*86e0*/  BSYNC B0 ;  /* 0x0000000000007941 */ /* 0x000fea0003800000 */
.L_x_28005:
        /* <DEDUP_REMOVED lines=16> */
.L_x_28011:
[----:B------:R-:W-:Y:S05]  /*87f0*/  BSYNC B1 ;  /* 0x0000000000017941 */ /* 0x000fea0003800000 */
.L_x_28010:
        /* <DEDUP_REMOVED lines=44> */
.L_x_28009:
[----:B------:R-:W-:Y:S05]  /*8ac0*/  BSYNC B0 ;  /* 0x0000000000007941 */ /* 0x000fea0003800000 */
.L_x_28008:
        /* <DEDUP_REMOVED lines=11> */
.L_x_28012:
        /* <DEDUP_REMOVED lines=12> */
.L_x_28015:
[----:B------:R-:W-:-:S07]  /*8c40*/  MOV R63, R142 ;  /* 0x0000008e003f7202 */ /* 0x000fce0000000f00 */
.L_x_28016:
[----:B------:R-:W-:Y:S05]  /*8c50*/  BSYNC B0 ;  /* 0x0000000000007941 */ /* 0x000fea0003800000 */
.L_x_28014:
        /* <DEDUP_REMOVED lines=16> */
.L_x_28020:
[----:B------:R-:W-:Y:S05]  /*8d60*/  BSYNC B1 ;  /* 0x0000000000017941 */ /* 0x000fea0003800000 */
.L_x_28019:
        /* <DEDUP_REMOVED lines=44> */
.L_x_28018:
[----:B------:R-:W-:Y:S05]  /*9030*/  BSYNC B0 ;  /* 0x0000000000007941 */ /* 0x000fea0003800000 */
.L_x_28017:
        /* <DEDUP_REMOVED lines=8> */
.L_x_28013:
        /* <DEDUP_REMOVED lines=12> */
.L_x_28022:
[----:B------:R-:W-:-:S07]  /*9180*/  IMAD.MOV.U32 R63, RZ, RZ, R142 ;  /* 0x000000ffff3f7224 */ /* 0x000fce00078e008e */
.L_x_28023:
[----:B------:R-:W-:Y:S05]  /*9190*/  BSYNC B0 ;  /* 0x0000000000007941 */ /* 0x000fea0003800000 */
.L_x_28021:
        /* <DEDUP_REMOVED lines=16> */
.L_x_28027:
[----:B------:R-:W-:Y:S05]  /*92a0*/  BSYNC B1 ;  /* 0x0000000000017941 */ /* 0x000fea0003800000 */
.L_x_28026:
        /* <DEDUP_REMOVED lines=44> */
.L_x_28025:
[----:B------:R-:W-:Y:S05]  /*9570*/  BSYNC B0 ;  /* 0x0000000000007941 */ /* 0x000fea0003800000 */
.L_x_28024:
        /* <DEDUP_REMOVED lines=11> */
.L_x_28028:
        /* <DEDUP_REMOVED lines=12> */
.L_x_28031:
[----:B------:R-:W-:-:S07]  /*96f0*/  MOV R54, R142 ;  /* 0x0000008e00367202 */ /* 0x000fce0000000f00 */
.L_x_28032:
[----:B------:R-:W-:Y:S05]  /*9700*/  BSYNC B0 ;  /* 0x0000000000007941 */ /* 0x000fea0003800000 */
.L_x_28030:
        /* <DEDUP_REMOVED lines=16> */
.L_x_28036:
[----:B------:R-:W-:Y:S05]  /*9810*/  BSYNC B1 ;  /* 0x0000000000017941 */ /* 0x000fea0003800000 */
.L_x_28035:
        /* <DEDUP_REMOVED lines=44> */
.L_x_28034:
[----:B------:R-:W-:Y:S05]  /*9ae0*/  BSYNC B0 ;  /* 0x0000000000007941 */ /* 0x000fea0003800000 */
.L_x_28033:
        /* <DEDUP_REMOVED lines=8> */
.L_x_28029:
        /* <DEDUP_REMOVED lines=12> */
.L_x_28038:
[----:B------:R-:W-:-:S07]  /*9c30*/  IMAD.MOV.U32 R54, RZ, RZ, R142 ;  /* 0x000000ffff367224 */ /* 0x000fce00078e008e */
.L_x_28039:
[----:B------:R-:W-:Y:S05]  /*9c40*/  BSYNC B0 ;  /* 0x0000000000007941 */ /* 0x000fea0003800000 */
.L_x_28037:
        /* <DEDUP_REMOVED lines=16> */
.L_x_28043:
[----:B------:R-:W-:Y:S05]  /*9d50*/  BSYNC B1 ;  /* 0x0000000000017941 */ /* 0x000fea0003800000 */
.L_x_28042:
        /* <DEDUP_REMOVED lines=44> */
.L_x_28041:
[----:B------:R-:W-:Y:S05]  /*a020*/  BSYNC B0 ;  /* 0x0000000000007941 */ /* 0x000fea0003800000 */
.L_x_28040:
        /* <DEDUP_REMOVED lines=11> */
.L_x_28044:
        /* <DEDUP_REMOVED lines=12> */
.L_x_28047:
[----:B------:R-:W-:-:S07]  /*a1a0*/  MOV R60, R142 ;  /* 0x0000008e003c7202 */ /* 0x000fce0000000f00 */
.L_x_28048:
[----:B------:R-:W-:Y:S05]  /*a1b0*/  BSYNC B0 ;  /* 0x0000000000007941 */ /* 0x000fea0003800000 */
.L_x_28046:
        /* <DEDUP_REMOVED lines=18> */
.L_x_28052:
[----:B------:R-:W-:Y:S05]  /*a2e0*/  BSYNC B1 ;  /* 0x0000000000017941 */ /* 0x000fea0003800000 */
.L_x_28051:
        /* <DEDUP_REMOVED lines=44> */
.L_x_28050:
[----:B------:R-:W-:Y:S05]  /*a5b0*/  BSYNC B0 ;  /* 0x0000000000007941 */ /* 0x000fea0003800000 */
.L_x_28049:
        /* <DEDUP_REMOVED lines=8> */
.L_x_28045:
[----:B------:R-:W-:Y:S01]  /*a640*/  SEL R56, RZ, 0x1000000, P5 ;  /* 0x01000000ff387807 */ /* 0x000fe20002800000 */
[----:B------:R-:W-:Y:S01]  /*a650*/  IMAD.WIDE.U32 R64, R67, 0x10, R236 ;  /* 0x0000001043407825 */ /* 0x000fe200078e00ec */
[----:B------:R-:W-:Y:S01]  /*a660*/  SEL R57, RZ, 0x10000, P4 ;  /* 0x00010000ff397807 */ /* 0x000fe20002000000 */
[----:B------:R-:W0:Y:S01]  /*a670*/  @P0 LDC.64 R54, c[0x0][0x228] ;  /* 0x00008a00ff360b82 */ /* 0x000e220000000a00 */
[----:B------:R-:W-:Y:S01]  /*a680*/  SEL R58, RZ, 0x100, P3 ;  /* 0x00000100ff3a7807 */ /* 0x000fe20001800000 */
[----:B------:R-:W-:Y:S01]  /*a690*/  VIADD R69, R229, 0x180 ;  /* 0x00000180e5457836 */ /* 0x000fe20000000000 */
[----:B------:R-:W-:Y:S01]  /*a6a0*/  ISETP.NE.AND P6, PT, R62, RZ, PT ;  /* 0x000000ff3e00720c */ /* 0x000fe20003fc5270 */
[----:B------:R1:W-:Y:S01]  /*a6b0*/  STG.E.128 desc[UR4][R64.64], R76 ;  /* 0x0000004c40007986 */ /* 0x0003e2000c101d04 */
[----:B------:R-:W-:Y:S01]  /*a6c0*/  IADD3 R56, R58, R56, R57 ;  /* 0x000000383a387210 */ /* 0x000fe20007ffe039 */
[----:B------:R-:W-:Y:S01]  /*a6d0*/  IMAD.WIDE.U32 R58, R67, 0x4, R234 ;  /* 0x00000004433a7825 */ /* 0x000fe200078e00ea */
[----:B------:R-:W-:Y:S01]  /*a6e0*/  SEL R57, RZ, 0x1, P6 ;  /* 0x00000001ff397807 */ /* 0x000fe20003000000 */
[----:B------:R-:W2:Y:S03]  /*a6f0*/  @P1 LDC.64 R52, c[0x0][0x230] ;  /* 0x00008c00ff341b82 */ /* 0x000ea60000000a00 */
[----:B------:R-:W-:Y:S01]  /*a700*/  IADD3 R71, R56, R57, RZ ;  /* 0x0000003938477210 */ /* 0x000fe20007ffe0ff */
[----:B------:R-:W-:-:S04]  /*a710*/  IMAD.WIDE.U32 R56, R69, 0x10, R96 ;  /* 0x0000001045387825 */ /* 0x000fc800078e0060 */
[----:B------:R1:W-:Y:S01]  /*a720*/  STG.E desc[UR4][R58.64], R71 ;  /* 0x000000473a007986 */ /* 0x0003e2000c101904 */
[----:B0-----:R-:W-:-:S04]  /*a730*/  @P0 IMAD.WIDE.U32 R60, R69, 0x10, R54 ;  /* 0x00000010453c0825 */ /* 0x001fc800078e0036 */
[----:B--2---:R-:W-:Y:S01]  /*a740*/  @P1 IMAD.WIDE.U32 R62, R69, 0x10, R52 ;  /* 0x00000010453e1825 */ /* 0x004fe200078e0034 */
[----:B-1----:R-:W-:Y:S06]  /*a750*/  @!P0 BRA `(.L_x_28053) ;  /* 0x00000000002c8947 */ /* 0x002fec0003800000 */
        /* <DEDUP_REMOVED lines=11> */
.L_x_28053:
        /* <DEDUP_REMOVED lines=15> */
.L_x_28055:
[----:B------:R-:W-:-:S07]  /*a900*/  IMAD.MOV.U32 R64, RZ, RZ, R142 ;  /* 0x000000ffff407224 */ /* 0x000fce00078e008e */
.L_x_28056:
[----:B------:R-:W-:Y:S05]  /*a910*/  BSYNC B0 ;  /* 0x0000000000007941 */ /* 0x000fea0003800000 */
.L_x_28054:
        /* <DEDUP_REMOVED lines=16> */
.L_x_28060:
[----:B------:R-:W-:Y:S05]  /*aa20*/  BSYNC B1 ;  /* 0x0000000000017941 */ /* 0x000fea0003800000 */
.L_x_28059:
        /* <DEDUP_REMOVED lines=44> */
.L_x_28058:
[----:B------:R-:W-:Y:S05]  /*acf0*/  BSYNC B0 ;  /* 0x0000000000007941 */ /* 0x000fea0003800000 */
.L_x_28057:
        /* <DEDUP_REMOVED lines=12> */
.L_x_28061:
        /* <DEDUP_REMOVED lines=12> */
.L_x_28064:
[----:B------:R-:W-:-:S07]  /*ae80*/  MOV R52, R142 ;  /* 0x0000008e00347202 */ /* 0x000fce0000000f00 */
.L_x_28065:
[----:B------:R-:W-:Y:S05]  /*ae90*/  BSYNC B0 ;  /* 0x0000000000007941 */ /* 0x000fea0003800000 */
.L_x_28063:
        /* <DEDUP_REMOVED lines=16> */
.L_x_28069:
[----:B------:R-:W-:Y:S05]  /*afa0*/  BSYNC B1 ;  /* 0x0000000000017941 */ /* 0x000fea0003800000 */
.L_x_28068:
        /* <DEDUP_REMOVED lines=44> */
.L_x_28067:
[----:B------:R-:W-:Y:S05]  /*b270*/  BSYNC B0 ;  /* 0x0000000000007941 */ /* 0x000fea0003800000 */
.L_x_28066:
        /* <DEDUP_REMOVED lines=8> */
.L_x_28062:
        /* <DEDUP_REMOVED lines=12> */
.L_x_28071:
[----:B------:R-:W-:-:S07]  /*b3c0*/  IMAD.MOV.U32 R52, RZ, RZ, R142 ;  /* 0x000000ffff347224 */ /* 0x000fce00078e008e */
.L_x_28072:
[----:B------:R-:W-:Y:S05]  /*b3d0*/  BSYNC B0 ;  /* 0x0000000000007941 */ /* 0x000fea0003800000 */
.L_x_28070:
        /* <DEDUP_REMOVED lines=16> */
.L_x_28076:
[----:B------:R-:W-:Y:S05]  /*b4e0*/  BSYNC B1 ;  /* 0x0000000000017941 */ /* 0x000fea0003800000 */
.L_x_28075:
        /* <DEDUP_REMOVED lines=44> */
.L_x_28074:
[----:B------:R-:W-:Y:S05]  /*b7b0*/  BSYNC B0 ;  /* 0x0000000000007941 */ /* 0x000fea0003800000 */
.L_x_28073:
        /* <DEDUP_REMOVED lines=11> */
.L_x_28077:
        /* <DEDUP_REMOVED lines=12> */
.L_x_28080:
[----:B------:R-:W-:-:S07]  /*b930*/  MOV R63, R142 ;  /* 0x0000008e003f7202 */ /* 0x000fce0000000f00 */
.L_x_28081:
[----:B------:R-:W-:Y:S05]  /*b940*/  BSYNC B0 ;  /* 0x0000000000007941 */ /* 0x000fea0003800000 */
.L_x_28079:
        /* <DEDUP_REMOVED lines=16> */
.L_x_28085:
[----:B------:R-:W-:Y:S05]  /*ba50*/  BSYNC B1 ;  /* 0x0000000000017941 */ /* 0x000fea0003800000 */
.L_x_28084:
        /* <DEDUP_REMOVED lines=44> */
.L_x_28083:
[----:B------:R-:W-:Y:S05]  /*bd20*/  BSYNC B0 ;  /* 0x0000000000007941 */ /* 0x000fea0003800000 */
.L_x_28082:
        /* <DEDUP_REMOVED lines=8> */
.L_x_28078:
        /* <DEDUP_REMOVED lines=12> */
.L_x_28087:
[----:B------:R-:W-:-:S07]  /*be70*/  IMAD.MOV.U32 R63, RZ, RZ, R142 ;  /* 0x000000ffff3f7224 */ /* 0x000fce00078e008e */
.L_x_28088:
[----:B------:R-:W-:Y:S05]  /*be80*/  BSYNC B0 ;  /* 0x0000000000007941 */ /* 0x000fea0003800000 */
.L_x_28086:
        /* <DEDUP_REMOVED lines=16> */
.L_x_28092:
[----:B------:R-:W-:Y:S05]  /*bf90*/  BSYNC B1 ;  /* 0x0000000000017941 */ /* 0x000fea0003800000 */
.L_x_28091:
        /* <DEDUP_REMOVED lines=44> */
.L_x_28090:
[----:B------:R-:W-:Y:S05]  /*c260*/  BSYNC B0 ;  /* 0x0000000000007941 */ /* 0x000fea0003800000 */
.L_x_28089:
        /* <DEDUP_REMOVED lines=11> */
.L_x_28093:
        /* <DEDUP_REMOVED lines=12> */
.L_x_28096:
[----:B------:R-:W-:-:S07]  /*c3e0*/  MOV R54, R142 ;  /* 0x0000008e00367202 */ /* 0x000fce0000000f00 */
.L_x_28097:
[----:B------:R-:W-:Y:S05]  /*c3f0*/  BSYNC B0 ;  /* 0x0000000000007941 */ /* 0x000fea0003800000 */
.L_x_28095:
        /* <DEDUP_REMOVED lines=16> */
.L_x_28101:
[----:B------:R-:W-:Y:S05]  /*c500*/  BSYNC B1 ;  /* 0x0000000000017941 */ /* 0x000fea0003800000 */
.L_x_28100:
        /* <DEDUP_REMOVED lines=44> */
.L_x_28099:
[----:B------:R-:W-:Y:S05]  /*c7d0*/  BSYNC B0 ;  /* 0x0000000000007941 */ /* 0x000fea0003800000 */
.L_x_28098:
        /* <DEDUP_REMOVED lines=8> */
.L_x_28094:
        /* <DEDUP_REMOVED lines=12> */
.L_x_28103:
[----:B------:R-:W-:-:S07]  /*c920*/  IMAD.MOV.U32 R54, RZ, RZ, R142 ;  /* 0x000000ffff367224 */ /* 0x000fce00078e008e */
.L_x_28104:
[----:B------:R-:W-:Y:S05]  /*c930*/  BSYNC B0 ;  /* 0x0000000000007941 */ /* 0x000fea0003800000 */
.L_x_28102:
        /* <DEDUP_REMOVED lines=16> */
.L_x_28108:
[----:B------:R-:W-:Y:S05]  /*ca40*/  BSYNC B1 ;  /* 0x0000000000017941 */ /* 0x000fea0003800000 */
.L_x_28107:
        /* <DEDUP_REMOVED lines=44> */
.L_x_28106:
[----:B------:R-:W-:Y:S05]  /*cd10*/  BSYNC B0 ;  /* 0x0000000000007941 */ /* 0x000fea0003800000 */
.L_x_28105:
        /* <DEDUP_REMOVED lines=11> */
.L_x_28109:
        /* <DEDUP_REMOVED lines=12> */
.L_x_28112:
[----:B------:R-:W-:-:S07]  /*ce90*/  MOV R60, R142 ;  /* 0x0000008e003c7202 */ /* 0x000fce0000000f00 */
.L_x_28113:
[----:B------:R-:W-:Y:S05]  /*cea0*/  BSYNC B0 ;  /* 0x0000000000007941 */ /* 0x000fea0003800000 */
.L_x_28111:
        /* <DEDUP_REMOVED lines=18> */
.L_x_28117:
[----:B------:R-:W-:Y:S05]  /*cfd0*/  BSYNC B1 ;  /* 0x0000000000017941 */ /* 0x000fea0003800000 */
.L_x_28116:
        /* <DEDUP_REMOVED lines=44> */
.L_x_28115:
[----:B------:R-:W-:Y:S05]  /*d2a0*/  BSYNC B0 ;  /* 0x0000000000007941 */ /* 0x000fea0003800000 */
.L_x_28114:
        /* <DEDUP_REMOVED lines=8> */
.L_x_28110:
        /* <DEDUP_REMOVED lines=29> */
.L_x_28118:
        /* <DEDUP_REMOVED lines=15> */
.L_x_28120:
[----:B------:R-:W-:-:S07]  /*d5f0*/  IMAD.MOV.U32 R64, RZ, RZ, R142 ;  /* 0x000000ffff407224 */ /* 0x000fce00078e008e */
.L_x_28121:
[----:B------:R-:W-:Y:S05]  /*d600*/  BSYNC B0 ;  /* 0x0000000000007941 */ /* 0x000fea0003800000 */
.L_x_28119:
        /* <DEDUP_REMOVED lines=16> */
.L_x_28125:
[----:B------:R-:W-:Y:S05]  /*d710*/  BSYNC B1 ;  /* 0x0000000000017941 */ /* 0x000fea0003800000 */
.L_x_28124:
        /* <DEDUP_REMOVED lines=44> */
.L_x_28123:
[----:B------:R-:W-:Y:S05]  /*d9e0*/  BSYNC B0 ;  /* 0x0000000000007941 */ /* 0x000fea0003800000 */
.L_x_28122:
        /* <DEDUP_REMOVED lines=12> */
.L_x_28126:
        /* <DEDUP_REMOVED lines=12> */
.L_x_28129:
[----:B------:R-:W-:-:S07]  /*db70*/  MOV R52, R142 ;  /* 0x0000008e00347202 */ /* 0x000fce0000000f00 */
.L_x_28130:
[----:B------:R-:W-:Y:S05]  /*db80*/  BSYNC B0 ;  /* 0x0000000000007941 */ /* 0x000fea0003800000 */
.L_x_28128:
        /* <DEDUP_REMOVED lines=16> */
.L_x_28134:
[----:B------:R-:W-:Y:S05]  /*dc90*/  BSYNC B1 ;  /* 0x0000000000017941 */ /* 0x000fea0003800000 */
.L_x_28133:
        /* <DEDUP_REMOVED lines=44> */
.L_x_28132:
[----:B------:R-:W-:Y:S05]  /*df60*/  BSYNC B0 ;  /* 0x0000000000007941 */ /* 0x000fea0003800000 */
.L_x_28131:
        /* <DEDUP_REMOVED lines=8> */
.L_x_28127:
        /* <DEDUP_REMOVED lines=12> */
.L_x_28136:
[----:B------:R-:W-:-:S07]  /*e0b0*/  IMAD.MOV.U32 R52, RZ, RZ, R142 ;  /* 0x000000ffff347224 */ /* 0x000fce00078e008e */
.L_x_28137:
[----:B------:R-:W-:Y:S05]  /*e0c0*/  BSYNC B0 ;  /* 0x0000000000007941 */ /* 0x000fea0003800000 */
.L_x_28135:
        /* <DEDUP_REMOVED lines=16> */
.L_x_28141:
[----:B------:R-:W-:Y:S05]  /*e1d0*/  BSYNC B1 ;  /* 0x0000000000017941 */ /* 0x000fea0003800000 */
.L_x_28140:
        /* <DEDUP_REMOVED lines=44> */
.L_x_28139:
[----:B------:R-:W-:Y:S05]  /*e4a0*/  BSYNC B0 ;  /* 0x0000000000007941 */ /* 0x000fea0003800000 */
.L_x_28138:
        /* <DEDUP_REMOVED lines=11> */
.L_x_28142:
        /* <DEDUP_REMOVED lines=12> */
.L_x_28145:
[----:B------:R-:W-:-:S07]  /*e620*/  MOV R63, R142 ;  /* 0x0000008e003f7202 */ /* 0x000fce0000000f00 */
.L_x_28146:
[----:B------:R-:W-:Y:S05]  /*e630*/  BSYNC B0 ;  /* 0x0000000000007941 */ /* 0x000fea0003800000 */
.L_x_28144:
        /* <DEDUP_REMOVED lines=16> */
.L_x_28150:
[----:B------:R-:W-:Y:S05]  /*e740*/  BSYNC B1 ;  /* 0x0000000000017941 */ /* 0x000fea0003800000 */
.L_x_28149:
        /* <DEDUP_REMOVED lines=44> */
.L_x_28148:
[----:B------:R-:W-:Y:S05]  /*ea10*/  BSYNC B0 ;  /* 0x0000000000007941 */ /* 0x000fea0003800000 */
.L_x_28147:
        /* <DEDUP_REMOVED lines=8> */
.L_x_28143:
        /* <DEDUP_REMOVED lines=12> */
.L_x_28152:
[----:B------:R-:W-:-:S07]  /*eb60*/  IMAD.MOV.U32 R63, RZ, RZ, R142 ;  /* 0x000000ffff3f7224 */ /* 0x000fce00078e008e */
.L_x_28153:
[----:B------:R-:W-:Y:S05]  /*eb70*/  BSYNC B0 ;  /* 0x0000000000007941 */ /* 0x000fea0003800000 */
.L_x_28151:
        /* <DEDUP_REMOVED lines=16> */
.L_x_28157:
[----:B------:R-:W-:Y:S05]  /*ec80*/  BSYNC B1 ;  /* 0x0000000000017941 */ /* 0x000fea0003800000 */
.L_x_28156:
        /* <DEDUP_REMOVED lines=44> */
.L_x_28155:
[----:B------:R-:W-:Y:S05]  /*ef50*/  BSYNC B0 ;  /* 0x0000000000007941 */ /* 0x000fea0003800000 */
.L_x_28154:
        /* <DEDUP_REMOVED lines=11> */
.L_x_28158:
        /* <DEDUP_REMOVED lines=12> */
.L_x_28161:
[----:B------:R-:W-:-:S07]  /*f0d0*/  MOV R54, R142 ;  /* 0x0000008e00367202 */ /* 0x000fce0000000f00 */
.L_x_28162:
[----:B------:R-:W-:Y:S05]  /*f0e0*/  BSYNC B0 ;  /* 0x0000000000007941 */ /* 0x000fea0003800000 */
.L_x_28160:
        /* <DEDUP_REMOVED lines=16> */
.L_x_28166:
[----:B------:R-:W-:Y:S05]  /*f1f0*/  BSYNC B1 ;  /* 0x0000000000017941 */ /* 0x000fea0003800000 */
.L_x_28165:
        /* <DEDUP_REMOVED lines=44> */
.L_x_28164:
[----:B------:R-:W-:Y:S05]  /*f4c0*/  BSYNC B0 ;  /* 0x0000000000007941 */ /* 0x000fea0003800000 */
.L_x_28163:
        /* <DEDUP_REMOVED lines=8> */
.L_x_28159:
        /* <DEDUP_REMOVED lines=12> */
.L_x_28168:
[----:B------:R-:W-:-:S07]  /*f610*/  IMAD.MOV.U32 R54, RZ, RZ, R142 ;  /* 0x000000ffff367224 */ /* 0x000fce00078e008e */
.L_x_28169:
[----:B------:R-:W-:Y:S05]  /*f620*/  BSYNC B0 ;  /* 0x0000000000007941 */ /* 0x000fea0003800000 */
.L_x_28167:
        /* <DEDUP_REMOVED lines=16> */
.L_x_28173:
[----:B------:R-:W-:Y:S05]  /*f730*/  BSYNC B1 ;  /* 0x0000000000017941 */ /* 0x000fea0003800000 */
.L_x_28172:
        /* <DEDUP_REMOVED lines=44> */
.L_x_28171:
[----:B------:R-:W-:Y:S05]  /*fa00*/  BSYNC B0 ;  /* 0x0000000000007941 */ /* 0x000fea0003800000 */
.L_x_28170:
        /* <DEDUP_REMOVED lines=11> */
.L_x_28174:
        /* <DEDUP_REMOVED lines=12> */
.L_x_28177:
[----:B------:R-:W-:-:S07]  /*fb80*/  MOV R60, R142 ;  /* 0x0000008e003c7202 */ /* 0x000fce0000000f00 */
.L_x_28178:
[----:B------:R-:W-:Y:S05]  /*fb90*/  BSYNC B0 ;  /* 0x0000000000007941 */ /* 0x000fea0003800000 */
.L_x_28176:
        /* <DEDUP_REMOVED lines=18> */
.L_x_28182:
[----:B------:R-:W-:Y:S05]  /*fcc0*/  BSYNC B1 ;  /* 0x0000000000017941 */ /* 0x000fea0003800000 */
.L_x_28181:
        /* <DEDUP_REMOVED lines=44> */
.L_x_28180:
[----:B------:R-:W-:Y:S05]  /*ff90*/  BSYNC B0 ;  /* 0x0000000000007941 */ /* 0x000fea0003800000 */
.L_x_28179:
        /* <DEDUP_REMOVED lines=8> */
.L_x_28175:
        /* <DEDUP_REMOVED lines=29> */
.L_x_28183:
        /* <DEDUP_REMOVED lines=15> */
.L_x_28185:
[----:B------:R-:W-:-:S07]  /*102e0*/  IMAD.MOV.U32 R64, RZ, RZ, R142 ;  /* 0x000000ffff407224 */ /* 0x000fce00078e008e */
.L_x_28186:
[----:B------:R-:W-:Y:S05]  /*102f0*/  BSYNC B0 ;  /* 0x0000000000007941 */ /* 0x000fea0003800000 */
.L_x_28184:
        /* <DEDUP_REMOVED lines=16> */
.L_x_28190:
[----:B------:R-:W-:Y:S05]  /*10400*/  BSYNC B1 ;  /* 0x0000000000017941 */ /* 0x000fea0003800000 */
.L_x_28189:
        /* <DEDUP_REMOVED lines=44> */
.L_x_28188:
[----:B------:R-:W-:Y:S05]  /*106d0*/  BSYNC B0 ;  /* 0x0000000000007941 */ /* 0x000fea0003800000 */
.L_x_28187:
[----:B------:R-:W-:Y:S01]  /*106e0*/  I2FP.F32.U32 R56, R64 ;  /* 0x0000004000387245 */ /* 0x000fe20000201000 */
[----:B-----5:R-:W-:Y:S01]  /*106f0*/  FMUL.FTZ R52, R52, R101 ;  /* 0x0000006534347220 */ /* 0x020fe20000410000 */
[----:B------:R-:W-:-:S03]  /*10700*/  LOP3.LUT R226, R226, 0xfffffffd, RZ, 0xc0, !PT ;  /* 0xfffffffde2e27812 */ /* 0x000fc600078ec0ff */
[----:B------:R-:W-:-:S05]  /*10710*/  FFMA.FTZ R57, R56, R103, 1.1641532182693481445e-10 ;  /* 0x2f00000038397423 */ /* 0x000fca0000010067 */
        /* <DEDUP_REMOVED lines=9> */
.L_x_28191:
        /* <DEDUP_REMOVED lines=12> */
.L_x_28194:
[----:B------:R-:W-:-:S07]  /*10870*/  MOV R52, R142 ;  /* 0x0000008e00347202 */ /* 0x000fce0000000f00 */
.L_x_28195:
[----:B------:R-:W-:Y:S05]  /*10880*/  BSYNC B0 ;  /* 0x0000000000007941 */ /* 0x000fea0003800000 */
.L_x_28193:
        /* <DEDUP_REMOVED lines=16> */
.L_x_28199:
[----:B------:R-:W-:Y:S05]  /*10990*/  BSYNC B1 ;  /* 0x0000000000017941 */ /* 0x000fea0003800000 */
.L_x_28198:
        /* <DEDUP_REMOVED lines=44> */
.L_x_28197:
[----:B------:R-:W-:Y:S05]  /*10c60*/  BSYNC B0 ;  /* 0x0000000000007941 */ /* 0x000fea0003800000 */
.L_x_28196:
        /* <DEDUP_REMOVED lines=8> */
.L_x_28192:
        /* <DEDUP_REMOVED lines=12> */
.L_x_28201:
[----:B------:R-:W-:-:S07]  /*10db0*/  IMAD.MOV.U32 R52, RZ, RZ, R142 ;  /* 0x000000ffff347224 */ /* 0x000fce00078e008e */
.L_x_28202:
[----:B------:R-:W-:Y:S05]  /*10dc0*/  BSYNC B0 ;  /* 0x0000000000007941 */ /* 0x000fea0003800000 */
.L_x_28200:
        /* <DEDUP_REMOVED lines=16> */
.L_x_28206:
[----:B------:R-:W-:Y:S05]  /*10ed0*/  BSYNC B1 ;  /* 0x0000000000017941 */ /* 0x000fea0003800000 */
.L_x_28205:
        /* <DEDUP_REMOVED lines=44> */
.L_x_28204:
[----:B------:R-:W-:Y:S05]  /*111a0*/  BSYNC B0 ;  /* 0x0000000000007941 */ /* 0x000fea0003800000 */
.L_x_28203:
        /* <DEDUP_REMOVED lines=11> */
.L_x_28207:
        /* <DEDUP_REMOVED lines=12> */
.L_x_28210:
[----:B------:R-:W-:-:S07]  /*11320*/  MOV R62, R142 ;  /* 0x0000008e003e7202 */ /* 0x000fce0000000f00 */
.L_x_28211:
[----:B------:R-:W-:Y:S05]  /*11330*/  BSYNC B0 ;  /* 0x0000000000007941 */ /* 0x000fea0003800000 */
.L_x_28209:
        /* <DEDUP_REMOVED lines=16> */
.L_x_28215:
[----:B------:R-:W-:Y:S05]  /*11440*/  BSYNC B1 ;  /* 0x0000000000017941 */ /* 0x000fea0003800000 */
.L_x_28214:
        /* <DEDUP_REMOVED lines=44> */
.L_x_28213:
[----:B------:R-:W-:Y:S05]  /*11710*/  BSYNC B0 ;  /* 0x0000000000007941 */ /* 0x000fea0003800000 */
.L_x_28212:
        /* <DEDUP_REMOVED lines=8> */
.L_x_28208:
        /* <DEDUP_REMOVED lines=12> */
.L_x_28217:
[----:B------:R-:W-:-:S07]  /*11860*/  IMAD.MOV.U32 R62, RZ, RZ, R142 ;  /* 0x000000ffff3e7224 */ /* 0x000fce00078e008e */
.L_x_28218:
[----:B------:R-:W-:Y:S05]  /*11870*/  BSYNC B0 ;  /* 0x0000000000007941 */ /* 0x000fea0003800000 */
.L_x_28216:
        /* <DEDUP_REMOVED lines=16> */
.L_x_28222:
[----:B------:R-:W-:Y:S05]  /*11980*/  BSYNC B1 ;  /* 0x0000000000017941 */ /* 0x000fea0003800000 */
.L_x_28221:
        /* <DEDUP_REMOVED lines=44> */
.L_x_28220:
[----:B------:R-:W-:Y:S05]  /*11c50*/  BSYNC B0 ;  /* 0x0000000000007941 */ /* 0x000fea0003800000 */
.L_x_28219:
        /* <DEDUP_REMOVED lines=11> */
.L_x_28223:
        /* <DEDUP_REMOVED lines=12> */
.L_x_28226:
[----:B------:R-:W-:-:S07]  /*11dd0*/  MOV R54, R142 ;  /* 0x0000008e00367202 */ /* 0x000fce0000000f00 */
.L_x_28227:
[----:B------:R-:W-:Y:S05]  /*11de0*/  BSYNC B0 ;  /* 0x0000000000007941 */ /* 0x000fea0003800000 */
.L_x_28225:
        /* <DEDUP_REMOVED lines=16> */
.L_x_28231:
[----:B------:R-:W-:Y:S05]  /*11ef0*/  BSYNC B1 ;  /* 0x0000000000017941 */ /* 0x000fea0003800000 */
.L_x_28230:
        /* <DEDUP_REMOVED lines=44> */
.L_x_28229:
[----:B------:R-:W-:Y:S05]  /*121c0*/  BSYNC B0 ;  /* 0x0000000000007941 */ /* 0x000fea0003800000 */
.L_x_28228:
        /* <DEDUP_REMOVED lines=8> */
.L_x_28224:
        /* <DEDUP_REMOVED lines=12> */
.L_x_28233:
[----:B------:R-:W-:-:S07]  /*12310*/  IMAD.MOV.U32 R54, RZ, RZ, R142 ;  /* 0x000000ffff367224 */ /* 0x000fce00078e008e */
.L_x_28234:
[----:B------:R-:W-:Y:S05]  /*12320*/  BSYNC B0 ;  /* 0x0000000000007941 */ /* 0x000fea0003800000 */
.L_x_28232:
        /* <DEDUP_REMOVED lines=16> */
.L_x_28238:
[----:B------:R-:W-:Y:S05]  /*12430*/  BSYNC B1 ;  /* 0x0000000000017941 */ /* 0x000fea0003800000 */
.L_x_28237:
        /* <DEDUP_REMOVED lines=44> */
.L_x_28236:
[----:B------:R-:W-:Y:S05]  /*12700*/  BSYNC B0 ;  /* 0x0000000000007941 */ /* 0x000fea0003800000 */
.L_x_28235:
        /* <DEDUP_REMOVED lines=11> */
.L_x_28239:
        /* <DEDUP_REMOVED lines=12> */
.L_x_28242:
[----:B------:R-:W-:-:S07]  /*12880*/  MOV R60, R142 ;  /* 0x0000008e003c7202 */ /* 0x000fce0000000f00 */
.L_x_28243:
[----:B------:R-:W-:Y:S05]  /*12890*/  BSYNC B0 ;  /* 0x0000000000007941 */ /* 0x000fea0003800000 */
.L_x_28241:
        /* <DEDUP_REMOVED lines=18> */
.L_x_28247:
[----:B------:R-:W-:Y:S05]  /*129c0*/  BSYNC B1 ;  /* 0x0000000000017941 */ /* 0x000fea0003800000 */
.L_x_28246:
        /* <DEDUP_REMOVED lines=44> */
.L_x_28245:
[----:B------:R-:W-:Y:S05]  /*12c90*/  BSYNC B0 ;  /* 0x0000000000007941 */ /* 0x000fea0003800000 */
.L_x_28244:
        /* <DEDUP_REMOVED lines=8> */
.L_x_28240:
[----:B------:R-:W-:Y:S01]  /*12d20*/  SEL R56, RZ, 0x1000000, P5 ;  /* 0x01000000ff387807 */ /* 0x000fe20002800000 */
[----:B------:R-:W-:Y:S01]  /*12d30*/  IMAD.WIDE.U32 R98, R231, 0x10, R236 ;  /* 0x00000010e7627825 */ /* 0x000fe200078e00ec */
[----:B------:R-:W-:Y:S01]  /*12d40*/  SEL R57, RZ, 0x10000, P4 ;  /* 0x00010000ff397807 */ /* 0x000fe20002000000 */
[----:B------:R-:W0:Y:S01]  /*12d50*/  @P0 LDC.64 R54, c[0x0][0x228] ;  /* 0x00008a00ff360b82 */ /* 0x000e220000000a00 */
[----:B------:R-:W-:Y:S01]  /*12d60*/  SEL R58, RZ, 0x100, P3 ;  /* 0x00000100ff3a7807 */ /* 0x000fe20001800000 */
[----:B------:R-:W-:Y:S01]  /*12d70*/  VIADD R239, R229, 0x300 ;  /* 0x00000300e5ef7836 */ /* 0x000fe20000000000 */
[----:B------:R-:W-:Y:S01]  /*12d80*/  LOP3.LUT P6, RZ, R226, 0x2, RZ, 0xc0, !PT ;  /* 0x00000002e2ff7812 */ /* 0x000fe200078cc0ff */
        /* <DEDUP_REMOVED lines=22> */
.L_x_28248:
        /* <DEDUP_REMOVED lines=15> */
.L_x_28250:
[----:B------:R-:W-:-:S07]  /*12fe0*/  IMAD.MOV.U32 R98, RZ, RZ, R142 ;  /* 0x000000ffff627224 */ /* 0x000fce00078e008e */
.L_x_28251:
[----:B------:R-:W-:Y:S05]  /*12ff0*/  BSYNC B0 ;  /* 0x0000000000007941 */ /* 0x000fea0003800000 */
.L_x_28249:
        /* <DEDUP_REMOVED lines=16> */
.L_x_28255:
[----:B------:R-:W-:Y:S05]  /*13100*/  BSYNC B1 ;  /* 0x0000000000017941 */ /* 0x000fea0003800000 */
.L_x_28254:
        /* <DEDUP_REMOVED lines=44> */
.L_x_28253:
[----:B------:R-:W-:Y:S05]  /*133d0*/  BSYNC B0 ;  /* 0x0000000000007941 */ /* 0x000fea0003800000 */
.L_x_28252:
        /* <DEDUP_REMOVED lines=13> */
.L_x_28256:
        /* <DEDUP_REMOVED lines=12> */
.L_x_28259:
[----:B------:R-:W-:-:S07]  /*13570*/  MOV R52, R142 ;  /* 0x0000008e00347202 */ /* 0x000fce0000000f00 */
.L_x_28260:
[----:B------:R-:W-:Y:S05]  /*13580*/  BSYNC B0 ;  /* 0x0000000000007941 */ /* 0x000fea0003800000 */
.L_x_28258:
        /* <DEDUP_REMOVED lines=16> */
.L_x_28264:
[----:B------:R-:W-:Y:S05]  /*13690*/  BSYNC B1 ;  /* 0x0000000000017941 */ /* 0x000fea0003800000 */
.L_x_28263:
        /* <DEDUP_REMOVED lines=44> */
.L_x_28262:
[----:B------:R-:W-:Y:S05]  /*13960*/  BSYNC B0 ;  /* 0x0000000000007941 */ /* 0x000fea0003800000 */
.L_x_28261:
        /* <DEDUP_REMOVED lines=8> */
.L_x_28257:
        /* <DEDUP_REMOVED lines=12> */
.L_x_28266:
[----:B------:R-:W-:-:S07]  /*13ab0*/  IMAD.MOV.U32 R52, RZ, RZ, R142 ;  /* 0x000000ffff347224 */ /* 0x000fce00078e008e */
.L_x_28267:
[----:B------:R-:W-:Y:S05]  /*13ac0*/  BSYNC B0 ;  /* 0x0000000000007941 */ /* 0x000fea0003800000 */
.L_x_28265:
        /* <DEDUP_REMOVED lines=16> */
.L_x_28271:
[----:B------:R-:W-:Y:S05]  /*13bd0*/  BSYNC B1 ;  /* 0x0000000000017941 */ /* 0x000fea0003800000 */
.L_x_28270:
        /* <DEDUP_REMOVED lines=44> */
.L_x_28269:
[----:B------:R-:W-:Y:S05]  /*13ea0*/  BSYNC B0 ;  /* 0x0000000000007941 */ /* 0x000fea0003800000 */
.L_x_28268:
        /* <DEDUP_REMOVED lines=11> */
.L_x_28272:
        /* <DEDUP_REMOVED lines=12> */
.L_x_28275:
[----:B------:R-:W-:-:S07]  /*14020*/  MOV R98, R142 ;  /* 0x0000008e00627202 */ /* 0x000fce0000000f00 */
.L_x_28276:
[----:B------:R-:W-:Y:S05]  /*14030*/  BSYNC B0 ;  /* 0x0000000000007941 */ /* 0x000fea0003800000 */
.L_x_28274:
        /* <DEDUP_REMOVED lines=16> */
.L_x_28280:
[----:B------:R-:W-:Y:S05]  /*14140*/  BSYNC B1 ;  /* 0x0000000000017941 */ /* 0x000fea0003800000 */
.L_x_28279:
        /* <DEDUP_REMOVED lines=44> */
.L_x_28278:
[----:B------:R-:W-:Y:S05]  /*14410*/  BSYNC B0 ;  /* 0x0000000000007941 */ /* 0x000fea0003800000 */
.L_x_28277:
        /* <DEDUP_REMOVED lines=8> */
.L_x_28273:
        /* <DEDUP_REMOVED lines=12> */
.L_x_28282:
[----:B------:R-:W-:-:S07]  /*14560*/  IMAD.MOV.U32 R98, RZ, RZ, R142 ;  /* 0x000000ffff627224 */ /* 0x000fce00078e008e */
.L_x_28283:
[----:B------:R-:W-:Y:S05]  /*14570*/  BSYNC B0 ;  /* 0x0000000000007941 */ /* 0x000fea0003800000 */
.L_x_28281:
        /* <DEDUP_REMOVED lines=16> */
.L_x_28287:
[----:B------:R-:W-:Y:S05]  /*14680*/  BSYNC B1 ;  /* 0x0000000000017941 */ /* 0x000fea0003800000 */
.L_x_28286:
        /* <DEDUP_REMOVED lines=44> */
.L_x_28285:
[----:B------:R-:W-:Y:S05]  /*14950*/  BSYNC B0 ;  /* 0x0000000000007941 */ /* 0x000fea0003800000 */
.L_x_28284:
        /* <DEDUP_REMOVED lines=11> */
.L_x_28288:
        /* <DEDUP_REMOVED lines=12> */
.L_x_28291:
[----:B------:R-:W-:-:S07]  /*14ad0*/  MOV R54, R142 ;  /* 0x0000008e00367202 */ /* 0x000fce0000000f00 */
.L_x_28292:
[----:B------:R-:W-:Y:S05]  /*14ae0*/  BSYNC B0 ;  /* 0x0000000000007941 */ /* 0x000fea0003800000 */
.L_x_28290:
        /* <DEDUP_REMOVED lines=16> */
.L_x_28296:
[----:B------:R-:W-:Y:S05]  /*14bf0*/  BSYNC B1 ;  /* 0x0000000000017941 */ /* 0x000fea0003800000 */
.L_x_28295:
        /* <DEDUP_REMOVED lines=44> */
.L_x_28294:
[----:B------:R-:W-:Y:S05]  /*14ec0*/  BSYNC B0 ;  /* 0x0000000000007941 */ /* 0x000fea0003800000 */
.L_x_28293:
        /* <DEDUP_REMOVED lines=8> */
.L_x_28289:
        /* <DEDUP_REMOVED lines=12> */
.L_x_28298:
[----:B------:R-:W-:-:S07]  /*15010*/  IMAD.MOV.U32 R54, RZ, RZ, R142 ;  /* 0x000000ffff367224 */ /* 0x000fce00078e008e */
.L_x_28299:
[----:B------:R-:W-:Y:S05]  /*15020*/  BSYNC B0 ;  /* 0x0000000000007941 */ /* 0x000fea0003800000 */
.L_x_28297:
        /* <DEDUP_REMOVED lines=16> */
.L_x_28303:
[----:B------:R-:W-:Y:S05]  /*15130*/  BSYNC B1 ;  /* 0x0000000000017941 */ /* 0x000fea0003800000 */
.L_x_28302:
        /* <DEDUP_REMOVED lines=44> */
.L_x_28301:
[----:B------:R-:W-:Y:S05]  /*15400*/  BSYNC B0 ;  /* 0x0000000000007941 */ /* 0x000fea0003800000 */
.L_x_28300:
        /* <DEDUP_REMOVED lines=11> */
.L_x_28304:
        /* <DEDUP_REMOVED lines=12> */
.L_x_28307:
[----:B------:R-:W-:-:S07]  /*15580*/  MOV R98, R142 ;  /* 0x0000008e00627202 */ /* 0x000fce0000000f00 */
.L_x_28308:
[----:B------:R-:W-:Y:S05]  /*15590*/  BSYNC B0 ;  /* 0x0000000000007941 */ /* 0x000fea0003800000 */
.L_x_28306:
        /* <DEDUP_REMOVED lines=18> */
.L_x_28312:
[----:B------:R-:W-:Y:S05]  /*156c0*/  BSYNC B1 ;  /* 0x0000000000017941 */ /* 0x000fea0003800000 */
.L_x_28311:
        /* <DEDUP_REMOVED lines=44> */
.L_x_28310:
[----:B------:R-:W-:Y:S05]  /*15990*/  BSYNC B0 ;  /* 0x0000000000007941 */ /* 0x000fea0003800000 */
.L_x_28309:
        /* <DEDUP_REMOVED lines=8> */
.L_x_28305:
[----:B------:R-:W-:Y:S01]  /*15a20*/  SEL R52, RZ, 0x1000000, P5 ;  /* 0x01000000ff347807 */ /* 0x000fe20002800000 */
[----:B------:R-:W-:Y:S01]  /*15a30*/  IMAD.WIDE.U32 R98, R239, 0x10, R236 ;  /* 0x00000010ef627825 */ /* 0x000fe200078e00ec */
[----:B------:R-:W-:Y:S01]  /*15a40*/  SEL R53, RZ, 0x10000, P4 ;  /* 0x00010000ff357807 */ /* 0x000fe20002000000 */
[----:B------:R-:W0:Y:S01]  /*15a50*/  @P0 LDC.64 R58, c[0x0][0x228] ;  /* 0x00008a00ff3a0b82 */ /* 0x000e220000000a00 */
[----:B------:R-:W-:Y:S02]  /*15a60*/  SEL R54, RZ, 0x100, P3 ;  /* 0x00000100ff367807 */ /* 0x000fe40001800000 */
[----:B------:R-:W-:Y:S01]  /*15a70*/  LOP3.LUT P6, RZ, R226, 0x2, RZ, 0xc0, !PT ;  /* 0x00000002e2ff7812 */ /* 0x000fe200078cc0ff */
[----:B------:R1:W-:Y:S01]  /*15a80*/  STG.E.128 desc[UR4][R98.64], R60 ;  /* 0x0000003c62007986 */ /* 0x0003e2000c101d04 */
[----:B------:R-:W-:Y:S02]  /*15a90*/  IADD3 R52, R54, R52, R53 ;  /* 0x0000003436347210 */ /* 0x000fe40007ffe035 */
[----:B------:R-:W-:Y:S01]  /*15aa0*/  SEL R53, RZ, 0x1, P6 ;  /* 0x00000001ff357807 */ /* 0x000fe20003000000 */
[----:B------:R-:W2:Y:S01]  /*15ab0*/  @P1 LDC.64 R56, c[0x0][0x230] ;  /* 0x00008c00ff381b82 */ /* 0x000ea20000000a00 */
[----:B------:R-:W-:-:S03]  /*15ac0*/  IADD3 R231, R229, 0x380, RZ ;  /* 0x00000380e5e77810 */ /* 0x000fc60007ffe0ff */
[----:B------:R-:W-:Y:S02]  /*15ad0*/  IMAD.IADD R241, R52, 0x1, R53 ;  /* 0x0000000134f17824 */ /* 0x000fe400078e0235 */
[----:B------:R-:W-:-:S04]  /*15ae0*/  IMAD.WIDE.U32 R52, R239, 0x4, R234 ;  /* 0x00000004ef347825 */ /* 0x000fc800078e00ea */
[C---:B------:R-:W-:Y:S01]  /*15af0*/  IMAD.WIDE.U32 R54, R231.reuse, 0x10, R96 ;  /* 0x00000010e7367825 */ /* 0x040fe200078e0060 */
[----:B------:R1:W-:Y:S03]  /*15b00*/  STG.E desc[UR4][R52.64], R241 ;  /* 0x000000f134007986 */ /* 0x0003e6000c101904 */
[----:B0-----:R-:W-:-:S04]  /*15b10*/  @P0 IMAD.WIDE.U32 R58, R231, 0x10, R58 ;  /* 0x00000010e73a0825 */ /* 0x001fc800078e003a */
[----:B--2---:R-:W-:Y:S01]  /*15b20*/  @P1 IMAD.WIDE.U32 R56, R231, 0x10, R56 ;  /* 0x00000010e7381825 */ /* 0x004fe200078e0038 */
[----:B-1----:R-:W-:Y:S06]  /*15b30*/  @!P0 BRA `(.L_x_28313) ;  /* 0x00000000002c8947 */ /* 0x002fec0003800000 */
[----:B------:R-:W0:Y:S01]  /*15b40*/  LDC.64 R52, c[0x0][0x248] ;  /* 0x00009200ff347b82 */ /* 0x000e220000000a00 */
[----:B------:R-:W-:-:S05]  /*15b50*/  IMAD.U32 R98, R135, 0x10000, RZ ;  /* 0x0001000087627824 */ /* 0x000fca00078e00ff */
[----:B------:R-:W-:Y:S02]  /*15b60*/  LOP3.LUT R99, R98, 0xff0000, RZ, 0xc0, !PT ;  /* 0x00ff000062637812 */ /* 0x000fe400078ec0ff */
[----:B------:R-:W-:-:S04]  /*15b70*/  LOP3.LUT R98, R136, 0xffff, RZ, 0xc0, !PT ;  /* 0x0000ffff88627812 */ /* 0x000fc800078ec0ff */
[----:B------:R-:W-:Y:S02]  /*15b80*/  LEA R98, R98, R99, 0x18 ;  /* 0x0000006362627211 */ /* 0x000fe400078ec0ff */
[----:B------:R-:W-:-:S05]  /*15b90*/  LOP3.LUT R99, R134, 0xff, RZ, 0xc0, !PT ;  /* 0x000000ff86637812 */ /* 0x000fca00078ec0ff */
[----:B------:R-:W-:Y:S01]  /*15ba0*/  IMAD R98, R99, 0x100, R98 ;  /* 0x0000010063627824 */ /* 0x000fe200078e0262 */
[----:B------:R-:W-:Y:S01]  /*15bb0*/  LOP3.LUT R99, R133, 0xff, RZ, 0xc0, !PT ;  /* 0x000000ff85637812 */ /* 0x000fe200078ec0ff */
[----:B0-----:R-:W-:-:S03]  /*15bc0*/  IMAD.WIDE.U32 R52, R239, 0x4, R52 ;  /* 0x00000004ef347825 */ /* 0x001fc600078e0034 */
[----:B------:R-:W-:-:S05]  /*15bd0*/  IADD3 R99, R98, R99, RZ ;  /* 0x0000006362637210 */ /* 0x000fca0007ffe0ff */
[----:B------:R0:W-:Y:S02]  /*15be0*/  STG.E desc[UR4][R52.64], R99 ;  /* 0x0000006334007986 */ /* 0x0001e4000c101904 */
.L_x_28313:
[----:B------:R1:W5:Y:S04]  /*15bf0*/  @P0 LDG.E.128 R88, desc[UR4][R58.64] ;  /* 0x000000043a580981 */ /* 0x000368000c1e1d00 */
[----:B------:R1:W5:Y:S04]  /*15c00*/  @P1 LDG.E.128 R92, desc[UR4][R56.64] ;  /* 0x00000004385c1981 */ /* 0x000368000c1e1d00 */
[----:B0-----:R-:W5:Y:S01]  /*15c10*/  LDG.E.128 R52, desc[UR4][R54.64] ;  /* 0x0000000436347981 */ /* 0x001f62000c1e1d00 */
        /* <DEDUP_REMOVED lines=12> */
.L_x_28315:
[----:B------:R-:W-:-:S07]  /*15ce0*/  IMAD.MOV.U32 R228, RZ, RZ, R142 ;  /* 0x000000ffffe47224 */ /* 0x000fce00078e008e */
.L_x_28316:
[----:B------:R-:W-:Y:S05]  /*15cf0*/  BSYNC B0 ;  /* 0x0000000000007941 */ /* 0x000fea0003800000 */
.L_x_28314:
        /* <DEDUP_REMOVED lines=16> */
.L_x_28320:
[----:B------:R-:W-:Y:S05]  /*15e00*/  BSYNC B1 ;  /* 0x0000000000017941 */ /* 0x000fea0003800000 */
.L_x_28319:
        /* <DEDUP_REMOVED lines=44> */
.L_x_28318:
[----:B------:R-:W-:Y:S05]  /*160d0*/  BSYNC B0 ;  /* 0x0000000000007941 */ /* 0x000fea0003800000 */
.L_x_28317:
        /* <DEDUP_REMOVED lines=13> */
.L_x_28321:
        /* <DEDUP_REMOVED lines=12> */
.L_x_28324:
[----:B------:R-:W-:-:S07]  /*16270*/  MOV R52, R142 ;  /* 0x0000008e00347202 */ /* 0x000fce0000000f00 */
.L_x_28325:
[----:B------:R-:W-:Y:S05]  /*16280*/  BSYNC B0 ;  /* 0x0000000000007941 */ /* 0x000fea0003800000 */
.L_x_28323:
        /* <DEDUP_REMOVED lines=16> */
.L_x_28329:
[----:B------:R-:W-:Y:S05]  /*16390*/  BSYNC B1 ;  /* 0x0000000000017941 */ /* 0x000fea0003800000 */
.L_x_28328:
        /* <DEDUP_REMOVED lines=44> */
.L_x_28327:
[----:B------:R-:W-:Y:S05]  /*16660*/  BSYNC B0 ;  /* 0x0000000000007941 */ /* 0x000fea0003800000 */
.L_x_28326:
        /* <DEDUP_REMOVED lines=8> */
.L_x_28322:
        /* <DEDUP_REMOVED lines=12> */
.L_x_28331:
[----:B------:R-:W-:-:S07]  /*167b0*/  IMAD.MOV.U32 R52, RZ, RZ, R142 ;  /* 0x000000ffff347224 */ /* 0x000fce00078e008e */
.L_x_28332:
[----:B------:R-:W-:Y:S05]  /*167c0*/  BSYNC B0 ;  /* 0x0000000000007941 */ /* 0x000fea0003800000 */
.L_x_28330:
        /* <DEDUP_REMOVED lines=16> */
.L_x_28336:
[----:B------:R-:W-:Y:S05]  /*168d0*/  BSYNC B1 ;  /* 0x0000000000017941 */ /* 0x000fea0003800000 */
.L_x_28335:
        /* <DEDUP_REMOVED lines=44> */
.L_x_28334:
[----:B------:R-:W-:Y:S05]  /*16ba0*/  BSYNC B0 ;  /* 0x0000000000007941 */ /* 0x000fea0003800000 */
.L_x_28333:
        /* <DEDUP_REMOVED lines=11> */
.L_x_28337:
        /* <DEDUP_REMOVED lines=12> */
.L_x_28340:
[----:B------:R-:W-:-:S07]  /*16d20*/  MOV R134, R142 ;  /* 0x0000008e00867202 */ /* 0x000fce0000000f00 */
.L_x_28341:
[----:B------:R-:W-:Y:S05]  /*16d30*/  BSYNC B0 ;  /* 0x0000000000007941 */ /* 0x000fea0003800000 */
.L_x_28339:
        /* <DEDUP_REMOVED lines=16> */
.L_x_28345:
[----:B------:R-:W-:Y:S05]  /*16e40*/  BSYNC B1 ;  /* 0x0000000000017941 */ /* 0x000fea0003800000 */
.L_x_28344:
        /* <DEDUP_REMOVED lines=44> */
.L_x_28343:
[----:B------:R-:W-:Y:S05]  /*17110*/  BSYNC B0 ;  /* 0x0000000000007941 */ /* 0x000fea0003800000 */
.L_x_28342:
        /* <DEDUP_REMOVED lines=8> */
.L_x_28338:
        /* <DEDUP_REMOVED lines=12> */
.L_x_28347:
[----:B------:R-:W-:-:S07]  /*17260*/  IMAD.MOV.U32 R228, RZ, RZ, R142 ;  /* 0x000000ffffe47224 */ /* 0x000fce00078e008e */
.L_x_28348:
[----:B------:R-:W-:Y:S05]  /*17270*/  BSYNC B0 ;  /* 0x0000000000007941 */ /* 0x000fea0003800000 */
.L_x_28346:
        /* <DEDUP_REMOVED lines=16> */
.L_x_28352:
[----:B------:R-:W-:Y:S05]  /*17380*/  BSYNC B1 ;  /* 0x0000000000017941 */ /* 0x000fea0003800000 */
.L_x_28351:
        /* <DEDUP_REMOVED lines=44> */
.L_x_28350:
[----:B------:R-:W-:Y:S05]  /*17650*/  BSYNC B0 ;  /* 0x0000000000007941 */ /* 0x000fea0003800000 */
.L_x_28349:
        /* <DEDUP_REMOVED lines=11> */
.L_x_28353:
        /* <DEDUP_REMOVED lines=12> */
.L_x_28356:
[----:B------:R-:W-:-:S07]  /*177d0*/  MOV R54, R142 ;  /* 0x0000008e00367202 */ /* 0x000fce0000000f00 */
.L_x_28357:
[----:B------:R-:W-:Y:S05]  /*177e0*/  BSYNC B0 ;  /* 0x0000000000007941 */ /* 0x000fea0003800000 */
.L_x_28355:
        /* <DEDUP_REMOVED lines=16> */
.L_x_28361:
[----:B------:R-:W-:Y:S05]  /*178f0*/  BSYNC B1 ;  /* 0x0000000000017941 */ /* 0x000fea0003800000 */
.L_x_28360:
        /* <DEDUP_REMOVED lines=44> */
.L_x_28359:
[----:B------:R-:W-:Y:S05]  /*17bc0*/  BSYNC B0 ;  /* 0x0000000000007941 */ /* 0x000fea0003800000 */
.L_x_28358:
        /* <DEDUP_REMOVED lines=8> */
.L_x_28354:
        /* <DEDUP_REMOVED lines=12> */
.L_x_28363:
[----:B------:R-:W-:-:S07]  /*17d10*/  IMAD.MOV.U32 R54, RZ, RZ, R142 ;  /* 0x000000ffff367224 */ /* 0x000fce00078e008e */
.L_x_28364:
[----:B------:R-:W-:Y:S05]  /*17d20*/  BSYNC B0 ;  /* 0x0000000000007941 */ /* 0x000fea0003800000 */
.L_x_28362:
        /* <DEDUP_REMOVED lines=16> */
.L_x_28368:
[----:B------:R-:W-:Y:S05]  /*17e30*/  BSYNC B1 ;  /* 0x0000000000017941 */ /* 0x000fea0003800000 */
.L_x_28367:
        /* <DEDUP_REMOVED lines=44> */
.L_x_28366:
[----:B------:R-:W-:Y:S05]  /*18100*/  BSYNC B0 ;  /* 0x0000000000007941 */ /* 0x000fea0003800000 */
.L_x_28365:
        /* <DEDUP_REMOVED lines=11> */
.L_x_28369:
        /* <DEDUP_REMOVED lines=12> */
.L_x_28372:
[----:B------:R-:W-:-:S07]  /*18280*/  MOV R136, R142 ;  /* 0x0000008e00887202 */ /* 0x000fce0000000f00 */
.L_x_28373:
[----:B------:R-:W-:Y:S05]  /*18290*/  BSYNC B0 ;  /* 0x0000000000007941 */ /* 0x000fea0003800000 */
.L_x_28371:
        /* <DEDUP_REMOVED lines=18> */
.L_x_28377:
[----:B------:R-:W-:Y:S05]  /*183c0*/  BSYNC B1 ;  /* 0x0000000000017941 */ /* 0x000fea0003800000 */
.L_x_28376:
        /* <DEDUP_REMOVED lines=44> */
.L_x_28375:
[----:B------:R-:W-:Y:S05]  /*18690*/  BSYNC B0 ;  /* 0x0000000000007941 */ /* 0x000fea0003800000 */
.L_x_28374:
        /* <DEDUP_REMOVED lines=8> */
.L_x_28370:
        /* <DEDUP_REMOVED lines=12> */
[----:B------:R-:W-:-:S05]  /*187e0*/  IMAD.WIDE.U32 R52, R231, 0x4, R234 ;  /* 0x00000004e7347825 */ /* 0x000fca00078e00ea */
[----:B------:R1:W-:Y:S01]  /*187f0*/  STG.E desc[UR4][R52.64], R241 ;  /* 0x000000f134007986 */ /* 0x0003e2000c101904 */
        /* <DEDUP_REMOVED lines=10> */
[----:B------:R-:W-:-:S04]  /*188a0*/  LOP3.LUT R55, R133, 0xff, RZ, 0xc0, !PT ;  /* 0x000000ff85377812 */ /* 0x000fc800078ec0ff */
[----:B------:R-:W-:Y:S01]  /*188b0*/  IADD3 R55, R54, R55, RZ ;  /* 0x0000003736377210 */ /* 0x000fe20007ffe0ff */
[----:B0-----:R-:W-:-:S05]  /*188c0*/  IMAD.WIDE.U32 R52, R231, 0x4, R52 ;  /* 0x00000004e7347825 */ /* 0x001fca00078e0034 */
[----:B------:R0:W-:Y:S02]  /*188d0*/  STG.E desc[UR4][R52.64], R55 ;  /* 0x0000003734007986 */ /* 0x0001e4000c101904 */
.L_x_28378:
[----:B0-----:R-:W-:Y:S01]  /*188e0*/  IMAD.WIDE.U32 R52, R232, 0x10, R96 ;  /* 0x00000010e8347825 */ /* 0x001fe200078e0060 */
        /* <DEDUP_REMOVED lines=15> */
.L_x_28380:
[----:B------:R-:W-:-:S07]  /*189e0*/  IMAD.MOV.U32 R228, RZ, RZ, R142 ;  /* 0x000000ffffe47224 */ /* 0x000fce00078e008e */
.L_x_28381:
[----:B------:R-:W-:Y:S05]  /*189f0*/  BSYNC B0 ;  /* 0x0000000000007941 */ /* 0x000fea0003800000 */
.L_x_28379:
        /* <DEDUP_REMOVED lines=16> */
.L_x_28385:
[----:B------:R-:W-:Y:S05]  /*18b00*/  BSYNC B1 ;  /* 0x0000000000017941 */ /* 0x000fea0003800000 */
.L_x_28384:
        /* <DEDUP_REMOVED lines=44> */
.L_x_28383:
[----:B------:R-:W-:Y:S05]  /*18dd0*/  BSYNC B0 ;  /* 0x0000000000007941 */ /* 0x000fea0003800000 */
.L_x_28382:
        /* <DEDUP_REMOVED lines=13> */
.L_x_28386:
        /* <DEDUP_REMOVED lines=12> */
.L_x_28389:
[----:B------:R-:W-:-:S07]  /*18f70*/  MOV R133, R142 ;  /* 0x0000008e00857202 */ /* 0x000fce0000000f00 */
.L_x_28390:
[----:B------:R-:W-:Y:S05]  /*18f80*/  BSYNC B0 ;  /* 0x0000000000007941 */ /* 0x000fea0003800000 */
.L_x_28388:
        /* <DEDUP_REMOVED lines=16> */
.L_x_28394:
[----:B------:R-:W-:Y:S05]  /*19090*/  BSYNC B1 ;  /* 0x0000000000017941 */ /* 0x000fea0003800000 */
.L_x_28393:
        /* <DEDUP_REMOVED lines=42> */
[----:B------:R-:W-:Y:S01]  /*19340*/  HFMA2.MMA R98, -RZ, RZ, 0, 0 ;  /* 0x00000000ff627435 */ /* 0x000fe200000001ff */
[----:B------:R-:W-:-:S10]  /*19350*/  LOP3.LUT R139, R99, UR44, R238, 0x96, !PT ;  /* 0x0000002c638b7c12 */ /* 0x000fd4000f8e96ee */
.L_x_28392:
[----:B------:R-:W-:Y:S05]  /*19360*/  BSYNC B0 ;  /* 0x0000000000007941 */ /* 0x000fea0003800000 */
.L_x_28391:
[----:B------:R-:W-:-:S05]  /*19370*/  I2FP.F32.U32 R228, R133 ;  /* 0x0000008500e47245 */ /* 0x000fca0000201000 */
[----:B------:R-:W-:-:S05]  /*19380*/  FFMA.FTZ R99, R228, R103, 1.1641532182693481445e-10 ;  /* 0x2f000000e4637423 */ /* 0x000fca0000010067 */
[----:B------:R-:W-:Y:S01]  /*19390*/  FSETP.GTU.FTZ.AND P3, PT, R99, R102, PT ;  /* 0x000000666300720b */ /* 0x000fe20003f7c000 */
[----:B------:R-:W-:-:S03]  /*193a0*/  FMUL.FTZ R99, R88, R101 ;  /* 0x0000006558637220 */ /* 0x000fc60000410000 */
[----:B------:R-:W-:Y:S02]  /*193b0*/  SEL R133, RZ, 0x1, P3 ;  /* 0x00000001ff857807 */ /* 0x000fe40001800000 */
[----:B------:R-:W-:-:S05]  /*193c0*/  FSEL R99, R99, RZ, !P3 ;  /* 0x000000ff63637208 */ /* 0x000fca0005800000 */
[----:B------:R-:W-:-:S04]  /*193d0*/  FADD.FTZ R52, R52, R99 ;  /* 0x0000006334347221 */ /* 0x000fc80000010000 */
[----:B------:R-:W-:-:S07]  /*193e0*/  @P1 FADD.FTZ R52, R92, R52 ;  /* 0x000000345c341221 */ /* 0x000fce0000010000 */
.L_x_28387:
        /* <DEDUP_REMOVED lines=12> */
.L_x_28396:
[----:B------:R-:W-:-:S07]  /*194b0*/  IMAD.MOV.U32 R228, RZ, RZ, R142 ;  /* 0x000000ffffe47224 */ /* 0x000fce00078e008e */
.L_x_28397:
[----:B------:R-:W-:Y:S05]  /*194c0*/  BSYNC B0 ;  /* 0x0000000000007941 */ /* 0x000fea0003800000 */
.L_x_28395:
        /* <DEDUP_REMOVED lines=16> */
.L_x_28401:
[----:B------:R-:W-:Y:S05]  /*195d0*/  BSYNC B1 ;  /* 0x0000000000017941 */ /* 0x000fea0003800000 */
.L_x_28400:
        /* <DEDUP_REMOVED lines=44> */
.L_x_28399:
[----:B------:R-:W-:Y:S05]  /*198a0*/  BSYNC B0 ;  /* 0x0000000000007941 */ /* 0x000fea0003800000 */
.L_x_28398:
        /* <DEDUP_REMOVED lines=11> */
.L_x_28402:
        /* <DEDUP_REMOVED lines=12> */
.L_x_28405:
[----:B------:R-:W-:-:S07]  /*19a20*/  MOV R134, R142 ;  /* 0x0000008e00867202 */ /* 0x000fce0000000f00 */
.L_x_28406:
[----:B------:R-:W-:Y:S05]  /*19a30*/  BSYNC B0 ;  /* 0x0000000000007941 */ /* 0x000fea0003800000 */
.L_x_28404:
        /* <DEDUP_REMOVED lines=16> */
.L_x_28410:
[----:B------:R-:W-:Y:S05]  /*19b40*/  BSYNC B1 ;  /* 0x0000000000017941 */ /* 0x000fea0003800000 */
.L_x_28409:
        /* <DEDUP_REMOVED lines=44> */
.L_x_28408:
[----:B------:R-:W-:Y:S05]  /*19e10*/  BSYNC B0 ;  /* 0x0000000000007941 */ /* 0x000fea0003800000 */
.L_x_28407:
[----:B------:R-:W-:-:S05]  /*19e20*/  I2FP.F32.U32 R134, R134 ;  /* 0x0000008600867245 */ /* 0x000fca0000201000 */
[----:B------:R-:W-:Y:S01]  /*19e30*/  FFMA.FTZ R99, R134, R103, 1.1641532182693481445e-10 ;  /* 0x2f00000086637423 */ /* 0x000fe20000010067 */
[----:B------:R-:W-:-:S04]  /*19e40*/  FMUL.FTZ R134, R89, R101 ;  /* 0x0000006559867220 */ /* 0x000fc80000410000 */
[----:B------:R-:W-:-:S04]  /*19e50*/  FSETP.GTU.FTZ.AND P4, PT, R99, R102, PT ;  /* 0x000000666300720b */ /* 0x000fc80003f9c000 */
[----:B------:R-:W-:-:S05]  /*19e60*/  FSEL R134, R134, RZ, !P4 ;  /* 0x000000ff86867208 */ /* 0x000fca0006000000 */
[----:B------:R-:W-:Y:S01]  /*19e70*/  FADD.FTZ R53, R53, R134 ;  /* 0x0000008635357221 */ /* 0x000fe20000010000 */
[----:B------:R-:W-:-:S03]  /*19e80*/  SEL R134, RZ, 0x1, P4 ;  /* 0x00000001ff867807 */ /* 0x000fc60002000000 */
[----:B------:R-:W-:-:S07]  /*19e90*/  @P1 FADD.FTZ R53, R93, R53 ;  /* 0x000000355d351221 */ /* 0x000fce0000010000 */
.L_x_28403:
        /* <DEDUP_REMOVED lines=12> */
.L_x_28412:
[----:B------:R-:W-:-:S07]  /*19f60*/  IMAD.MOV.U32 R228, RZ, RZ, R142 ;  /* 0x000000ffffe47224 */ /* 0x000fce00078e008e */
.L_x_28413:
[----:B------:R-:W-:Y:S05]  /*19f70*/  BSYNC B0 ;  /* 0x0000000000007941 */ /* 0x000fea0003800000 */
.L_x_28411:
        /* <DEDUP_REMOVED lines=16> */
.L_x_28417:
[----:B------:R-:W-:Y:S05]  /*1a080*/  BSYNC B1 ;  /* 0x0000000000017941 */ /* 0x000fea0003800000 */
.L_x_28416:
        /* <DEDUP_REMOVED lines=44> */
.L_x_28415:
[----:B------:R-:W-:Y:S05]  /*1a350*/  BSYNC B0 ;  /* 0x0000000000007941 */ /* 0x000fea0003800000 */
.L_x_28414:
        /* <DEDUP_REMOVED lines=11> */
.L_x_28418:
        /* <DEDUP_REMOVED lines=12> */
.L_x_28421:
[----:B------:R-:W-:-:S07]  /*1a4d0*/  MOV R135, R142 ;  /* 0x0000008e00877202 */ /* 0x000fce0000000f00 */
.L_x_28422:
[----:B------:R-:W-:Y:S05]  /*1a4e0*/  BSYNC B0 ;  /* 0x0000000000007941 */ /* 0x000fea0003800000 */
.L_x_28420:
        /* <DEDUP_REMOVED lines=16> */
.L_x_28426:
[----:B------:R-:W-:Y:S05]  /*1a5f0*/  BSYNC B1 ;  /* 0x0000000000017941 */ /* 0x000fea0003800000 */
.L_x_28425:
        /* <DEDUP_REMOVED lines=44> */
.L_x_28424:
[----:B------:R-:W-:Y:S05]  /*1a8c0*/  BSYNC B0 ;  /* 0x0000000000007941 */ /* 0x000fea0003800000 */
.L_x_28423:
        /* <DEDUP_REMOVED lines=8> */
.L_x_28419:
        /* <DEDUP_REMOVED lines=12> */
.L_x_28428:
[----:B------:R-:W-:-:S07]  /*1aa10*/  IMAD.MOV.U32 R228, RZ, RZ, R142 ;  /* 0x000000ffffe47224 */ /* 0x000fce00078e008e */
.L_x_28429:
[----:B------:R-:W-:Y:S05]  /*1aa20*/  BSYNC B0 ;  /* 0x0000000000007941 */ /* 0x000fea0003800000 */
.L_x_28427:
        /* <DEDUP_REMOVED lines=16> */
.L_x_28433:
[----:B------:R-:W-:Y:S05]  /*1ab30*/  BSYNC B1 ;  /* 0x0000000000017941 */ /* 0x000fea0003800000 */
.L_x_28432:
        /* <DEDUP_REMOVED lines=44> */
.L_x_28431:
[----:B------:R-:W-:Y:S05]  /*1ae00*/  BSYNC B0 ;  /* 0x0000000000007941 */ /* 0x000fea0003800000 */
.L_x_28430:
        /* <DEDUP_REMOVED lines=11> */
.L_x_28434:
        /* <DEDUP_REMOVED lines=12> */
.L_x_28437:
[----:B------:R-:W-:-:S07]  /*1af80*/  MOV R136, R142 ;  /* 0x0000008e00887202 */ /* 0x000fce0000000f00 */
.L_x_28438:
[----:B------:R-:W-:Y:S05]  /*1af90*/  BSYNC B0 ;  /* 0x0000000000007941 */ /* 0x000fea0003800000 */
.L_x_28436:
        /* <DEDUP_REMOVED lines=18> */
.L_x_28442:
[----:B------:R-:W-:Y:S05]  /*1b0c0*/  BSYNC B1 ;  /* 0x0000000000017941 */ /* 0x000fea0003800000 */
.L_x_28441:
        /* <DEDUP_REMOVED lines=44> */
.L_x_28440:
[----:B------:R-:W-:Y:S05]  /*1b390*/  BSYNC B0 ;  /* 0x0000000000007941 */ /* 0x000fea0003800000 */
.L_x_28439:
        /* <DEDUP_REMOVED lines=8> */
.L_x_28435:
[----:B------:R-:W-:Y:S01]  /*1b420*/  SEL R98, RZ, 0x1000000, P5 ;  /* 0x01000000ff627807 */ /* 0x000fe20002800000 */
[C---:B------:R-:W-:Y:S01]  /*1b430*/  IMAD.WIDE.U32 R242, R232.reuse, 0x10, R236 ;  /* 0x00000010e8f27825 */ /* 0x040fe200078e00ec */
[----:B------:R-:W-:Y:S01]  /*1b440*/  SEL R99, RZ, 0x10000, P4 ;  /* 0x00010000ff637807 */ /* 0x000fe20002000000 */
[----:B------:R-:W0:Y:S01]  /*1b450*/  @P0 LDC.64 R240, c[0x0][0x228] ;  /* 0x00008a00fff00b82 */ /* 0x000e220000000a00 */
[----:B------:R-:W-:Y:S01]  /*1b460*/  SEL R230, RZ, 0x100, P3 ;  /* 0x00000100ffe67807 */ /* 0x000fe20001800000 */
[----:B------:R-:W-:Y:S01]  /*1b470*/  IMAD.WIDE.U32 R238, R232, 0x4, R234 ;  /* 0x00000004e8ee7825 */ /* 0x000fe200078e00ea */
[----:B------:R-:W-:Y:S01]  /*1b480*/  LOP3.LUT P6, RZ, R226, 0x2, RZ, 0xc0, !PT ;  /* 0x00000002e2ff7812 */ /* 0x000fe200078cc0ff */
[----:B------:R1:W-:Y:S01]  /*1b490*/  STG.E.128 desc[UR4][R242.64], R52 ;  /* 0x00000034f2007986 */ /* 0x0003e2000c101d04 */
[----:B------:R-:W-:Y:S02]  /*1b4a0*/  IADD3 R98, R230, R98, R99 ;  /* 0x00000062e6627210 */ /* 0x000fe40007ffe063 */
[----:B------:R-:W-:-:S02]  /*1b4b0*/  SEL R99, RZ, 0x1, P6 ;  /* 0x00000001ff637807 */ /* 0x000fc40003000000 */
[----:B------:R-:W-:-:S03]  /*1b4c0*/  IADD3 R230, R229, 0x480, RZ ;  /* 0x00000480e5e67810 */ /* 0x000fc60007ffe0ff */
[----:B------:R-:W-:Y:S02]  /*1b4d0*/  IMAD.IADD R245, R98, 0x1, R99 ;  /* 0x0000000162f57824 */ /* 0x000fe400078e0263 */
[----:B------:R-:W2:Y:S03]  /*1b4e0*/  @P1 LDC.64 R98, c[0x0][0x230] ;  /* 0x00008c00ff621b82 */ /* 0x000ea60000000a00 */
[----:B------:R1:W-:Y:S01]  /*1b4f0*/  STG.E desc[UR4][R238.64], R245 ;  /* 0x000000f5ee007986 */ /* 0x0003e2000c101904 */
[----:B0-----:R-:W-:Y:S01]  /*1b500*/  @P0 IMAD.WIDE.U32 R240, R230, 0x10, R240 ;  /* 0x00000010e6f00825 */ /* 0x001fe200078e00f0 */
        /* <DEDUP_REMOVED lines=12> */
.L_x_28443:
[C---:B------:R-:W-:Y:S01]  /*1b5d0*/  IMAD.WIDE.U32 R96, R230.reuse, 0x10, R96 ;  /* 0x00000010e6607825 */ /* 0x040fe200078e0060 */
[----:B------:R1:W5:Y:S03]  /*1b5e0*/  @P0 LDG.E.128 R88, desc[UR4][R240.64] ;  /* 0x00000004f0580981 */ /* 0x000366000c1e1d00 */
[----:B0-2---:R-:W-:Y:S02]  /*1b5f0*/  @P1 IMAD.WIDE.U32 R238, R230, 0x10, R98 ;  /* 0x00000010e6ee1825 */ /* 0x005fe400078e0062 */
[----:B------:R-:W5:Y:S04]  /*1b600*/  LDG.E.128 R96, desc[UR4][R96.64] ;  /* 0x0000000460607981 */ /* 0x000f68000c1e1d00 */
        /* <DEDUP_REMOVED lines=13> */
.L_x_28445:
[----:B------:R-:W-:-:S07]  /*1b6e0*/  IMAD.MOV.U32 R242, RZ, RZ, R142 ;  /* 0x000000fffff27224 */ /* 0x000fce00078e008e */
.L_x_28446:
[----:B------:R-:W-:Y:S05]  /*1b6f0*/  BSYNC B0 ;  /* 0x0000000000007941 */ /* 0x000fea0003800000 */
.L_x_28444:
        /* <DEDUP_REMOVED lines=16> */
.L_x_28450:
[----:B------:R-:W-:Y:S05]  /*1b800*/  BSYNC B1 ;  /* 0x0000000000017941 */ /* 0x000fea0003800000 */
.L_x_28449:
        /* <DEDUP_REMOVED lines=44> */
.L_x_28448:
[----:B------:R-:W-:Y:S05]  /*1bad0*/  BSYNC B0 ;  /* 0x0000000000007941 */ /* 0x000fea0003800000 */
.L_x_28447:
        /* <DEDUP_REMOVED lines=12> */
.L_x_28451:
        /* <DEDUP_REMOVED lines=12> */
.L_x_28454:
[----:B------:R-:W-:-:S07]  /*1bc60*/  MOV R133, R142 ;  /* 0x0000008e00857202 */ /* 0x000fce0000000f00 */
.L_x_28455:
[----:B------:R-:W-:Y:S05]  /*1bc70*/  BSYNC B0 ;  /* 0x0000000000007941 */ /* 0x000fea0003800000 */
.L_x_28453:
        /* <DEDUP_REMOVED lines=16> */
.L_x_28459:
[----:B------:R-:W-:Y:S05]  /*1bd80*/  BSYNC B1 ;  /* 0x0000000000017941 */ /* 0x000fea0003800000 */
.L_x_28458:
        /* <DEDUP_REMOVED lines=44> */
.L_x_28457:
[----:B------:R-:W-:Y:S05]  /*1c050*/  BSYNC B0 ;  /* 0x0000000000007941 */ /* 0x000fea0003800000 */
.L_x_28456:
[----:B------:R-:W-:-:S05]  /*1c060*/  I2FP.F32.U32 R228, R133 ;  /* 0x0000008500e47245 */ /* 0x000fca0000201000 */
[----:B------:R-:W-:-:S05]  /*1c070*/  FFMA.FTZ R133, R228, R103, 1.1641532182693481445e-10 ;  /* 0x2f000000e4857423 */ /* 0x000fca0000010067 */
[----:B------:R-:W-:Y:S01]  /*1c080*/  FSETP.GTU.FTZ.AND P3, PT, R133, R102, PT ;  /* 0x000000668500720b */ /* 0x000fe20003f7c000 */
[----:B------:R-:W-:-:S05]  /*1c090*/  FMUL.FTZ R133, R88, R101 ;  /* 0x0000006558857220 */ /* 0x000fca0000410000 */
[----:B------:R-:W-:-:S05]  /*1c0a0*/  FSEL R133, R133, RZ, !P3 ;  /* 0x000000ff85857208 */ /* 0x000fca0005800000 */
[----:B------:R-:W-:Y:S01]  /*1c0b0*/  FADD.FTZ R96, R96, R133 ;  /* 0x0000008560607221 */ /* 0x000fe20000010000 */
[----:B------:R-:W-:-:S03]  /*1c0c0*/  SEL R133, RZ, 0x1, P3 ;  /* 0x00000001ff857807 */ /* 0x000fc60001800000 */
[----:B------:R-:W-:-:S07]  /*1c0d0*/  @P1 FADD.FTZ R96, R92, R96 ;  /* 0x000000605c601221 */ /* 0x000fce0000010000 */
.L_x_28452:
        /* <DEDUP_REMOVED lines=12> */
.L_x_28461:
[----:B------:R-:W-:-:S07]  /*1c1a0*/  IMAD.MOV.U32 R228, RZ, RZ, R142 ;  /* 0x000000ffffe47224 */ /* 0x000fce00078e008e */
.L_x_28462:
[----:B------:R-:W-:Y:S05]  /*1c1b0*/  BSYNC B0 ;  /* 0x0000000000007941 */ /* 0x000fea0003800000 */
.L_x_28460:
        /* <DEDUP_REMOVED lines=16> */
.L_x_28466:
[----:B------:R-:W-:Y:S05]  /*1c2c0*/  BSYNC B1 ;  /* 0x0000000000017941 */ /* 0x000fea0003800000 */
.L_x_28465:
        /* <DEDUP_REMOVED lines=44> */
.L_x_28464:
[----:B------:R-:W-:Y:S05]  /*1c590*/  BSYNC B0 ;  /* 0x0000000000007941 */ /* 0x000fea0003800000 */
.L_x_28463:
        /* <DEDUP_REMOVED lines=11> */
.L_x_28467:
        /* <DEDUP_REMOVED lines=12> */
.L_x_28470:
[----:B------:R-:W-:-:S07]  /*1c710*/  MOV R134, R142 ;  /* 0x0000008e00867202 */ /* 0x000fce0000000f00 */
.L_x_28471:
[----:B------:R-:W-:Y:S05]  /*1c720*/  BSYNC B0 ;  /* 0x0000000000007941 */ /* 0x000fea0003800000 */
.L_x_28469:
        /* <DEDUP_REMOVED lines=16> */
.L_x_28475:
[----:B------:R-:W-:Y:S05]  /*1c830*/  BSYNC B1 ;  /* 0x0000000000017941 */ /* 0x000fea0003800000 */
.L_x_28474:
        /* <DEDUP_REMOVED lines=44> */
.L_x_28473:
[----:B------:R-:W-:Y:S05]  /*1cb00*/  BSYNC B0 ;  /* 0x0000000000007941 */ /* 0x000fea0003800000 */
.L_x_28472:
        /* <DEDUP_REMOVED lines=8> */
.L_x_28468:
        /* <DEDUP_REMOVED lines=12> */
.L_x_28477:
[----:B------:R-:W-:-:S07]  /*1cc50*/  IMAD.MOV.U32 R228, RZ, RZ, R142 ;  /* 0x000000ffffe47224 */ /* 0x000fce00078e008e */
.L_x_28478:
[----:B------:R-:W-:Y:S05]  /*1cc60*/  BSYNC B0 ;  /* 0x0000000000007941 */ /* 0x000fea0003800000 */
.L_x_28476:
        /* <DEDUP_REMOVED lines=16> */
.L_x_28482:
[----:B------:R-:W-:Y:S05]  /*1cd70*/  BSYNC B1 ;  /* 0x0000000000017941 */ /* 0x000fea0003800000 */
.L_x_28481:
        /* <DEDUP_REMOVED lines=44> */
.L_x_28480:
[----:B------:R-:W-:Y:S05]  /*1d040*/  BSYNC B0 ;  /* 0x0000000000007941 */ /* 0x000fea0003800000 */
.L_x_28479:
        /* <DEDUP_REMOVED lines=11> */
.L_x_28483:
        /* <DEDUP_REMOVED lines=12> */
.L_x_28486:
[----:B------:R-:W-:-:S07]  /*1d1c0*/  MOV R135, R142 ;  /* 0x0000008e00877202 */ /* 0x000fce0000000f00 */
.L_x_28487:
[----:B------:R-:W-:Y:S05]  /*1d1d0*/  BSYNC B0 ;  /* 0x0000000000007941 */ /* 0x000fea0003800000 */
.L_x_28485:
        /* <DEDUP_REMOVED lines=16> */
.L_x_28491:
[----:B------:R-:W-:Y:S05]  /*1d2e0*/  BSYNC B1 ;  /* 0x0000000000017941 */ /* 0x000fea0003800000 */
.L_x_28490:
        /* <DEDUP_REMOVED lines=44> */
.L_x_28489:
[----:B------:R-:W-:Y:S05]  /*1d5b0*/  BSYNC B0 ;  /* 0x0000000000007941 */ /* 0x000fea0003800000 */
.L_x_28488:
        /* <DEDUP_REMOVED lines=8> */
.L_x_28484:
        /* <DEDUP_REMOVED lines=12> */
.L_x_28493:
[----:B------:R-:W-:-:S07]  /*1d700*/  IMAD.MOV.U32 R228, RZ, RZ, R142 ;  /* 0x000000ffffe47224 */ /* 0x000fce00078e008e */
.L_x_28494:
[----:B------:R-:W-:Y:S05]  /*1d710*/  BSYNC B0 ;  /* 0x0000000000007941 */ /* 0x000fea0003800000 */
.L_x_28492:
        /* <DEDUP_REMOVED lines=16> */
.L_x_28498:
[----:B------:R-:W-:Y:S05]  /*1d820*/  BSYNC B1 ;  /* 0x0000000000017941 */ /* 0x000fea0003800000 */
.L_x_28497:
        /* <DEDUP_REMOVED lines=44> */
.L_x_28496:
[----:B------:R-:W-:Y:S05]  /*1daf0*/  BSYNC B0 ;  /* 0x0000000000007941 */ /* 0x000fea0003800000 */
.L_x_28495:
        /* <DEDUP_REMOVED lines=11> */
.L_x_28499:
        /* <DEDUP_REMOVED lines=12> */
.L_x_28502:
[----:B------:R-:W-:-:S07]  /*1dc70*/  MOV R136, R142 ;  /* 0x0000008e00887202 */ /* 0x000fce0000000f00 */
.L_x_28503:
[----:B------:R-:W-:Y:S05]  /*1dc80*/  BSYNC B0 ;  /* 0x0000000000007941 */ /* 0x000fea0003800000 */
.L_x_28501:
        /* <DEDUP_REMOVED lines=16> */
.L_x_28507:
[----:B------:R-:W-:Y:S05]  /*1dd90*/  BSYNC B1 ;  /* 0x0000000000017941 */ /* 0x000fea0003800000 */
.L_x_28506:
        /* <DEDUP_REMOVED lines=44> */
.L_x_28505:
[----:B------:R-:W-:Y:S05]  /*1e060*/  BSYNC B0 ;  /* 0x0000000000007941 */ /* 0x000fea0003800000 */
.L_x_28504:
        /* <DEDUP_REMOVED lines=8> */
.L_x_28500:
[----:B------:R-:W-:Y:S01]  /*1e0f0*/  FADD.FTZ R102, RZ, R84 ;  /* 0x00000054ff667221 */ /* 0x000fe20000010000 */
[----:B------:R-:W-:Y:S01]  /*1e100*/  ISETP.NE.AND P1, PT, R242, RZ, PT ;  /* 0x000000fff200720c */ /* 0x000fe20003f25270 */
[----:B------:R-:W-:Y:S01]  /*1e110*/  IMAD.WIDE.U32 R236, R230, 0x10, R236 ;  /* 0x00000010e6ec7825 */ /* 0x000fe200078e00ec */
[----:B------:R-:W-:-:S03]  /*1e120*/  LOP3.LUT P2, RZ, R233, 0x1f, RZ, 0xc0, !PT ;  /* 0x0000001fe9ff7812 */ /* 0x000fc6000784c0ff */
[----:B------:R-:W-:Y:S01]  /*1e130*/  FADD.FTZ R101, R102, R85 ;  /* 0x0000005566657221 */ /* 0x000fe20000010000 */
[----:B------:R-:W-:Y:S01]  /*1e140*/  IMAD.WIDE.U32 R234, R230, 0x4, R234 ;  /* 0x00000004e6ea7825 */ /* 0x000fe200078e00ea */
[----:B------:R0:W-:Y:S03]  /*1e150*/  STG.E.128 desc[UR4][R236.64], R96 ;  /* 0x00000060ec007986 */ /* 0x0001e6000c101d04 */
        /* <DEDUP_REMOVED lines=31> */
[----:B------:R-:W-:-:S03]  /*1e350*/  SEL R102, RZ, 0x10000, P4 ;  /* 0x00010000ff667807 */ /* 0x000fc60002000000 */
[----:B------:R-:W-:Y:S01]  /*1e360*/  FADD.FTZ R238, R103, R52 ;  /* 0x0000003467ee7221 */ /* 0x000fe20000010000 */
[----:B------:R-:W-:-:S04]  /*1e370*/  SEL R103, RZ, 0x100, P3 ;  /* 0x00000100ff677807 */ /* 0x000fc80001800000 */
[----:B------:R-:W-:Y:S01]  /*1e380*/  IADD3 R101, R103, R101, R102 ;  /* 0x0000006567657210 */ /* 0x000fe20007ffe066 */
[----:B------:R-:W-:Y:S01]  /*1e390*/  FADD.FTZ R103, R238, R53 ;  /* 0x00000035ee677221 */ /* 0x000fe20000010000 */
[----:B------:R-:W-:Y:S02]  /*1e3a0*/  SEL R102, RZ, 0x1, P1 ;  /* 0x00000001ff667807 */ /* 0x000fe40000800000 */
[----:B------:R-:W-:Y:S01]  /*1e3b0*/  LOP3.LUT P1, RZ, R100, 0xff, RZ, 0xc0, !PT ;  /* 0x000000ff64ff7812 */ /* 0x000fe2000782c0ff */
[----:B------:R-:W-:Y:S02]  /*1e3c0*/  FADD.FTZ R238, R103, R54 ;  /* 0x0000003667ee7221 */ /* 0x000fe40000010000 */
[----:B------:R-:W-:Y:S01]  /*1e3d0*/  IMAD.IADD R101, R101, 0x1, R102 ;  /* 0x0000000165657824 */ /* 0x000fe200078e0266 */
[----:B------:R-:W-:Y:S01]  /*1e3e0*/  SHF.R.U32.HI R102, RZ, 0x5, R233 ;  /* 0x00000005ff667819 */ /* 0x000fe200000116e9 */
[----:B------:R-:W-:-:S03]  /*1e3f0*/  FADD.FTZ R103, R238, R55 ;  /* 0x00000037ee677221 */ /* 0x000fc60000010000 */
[----:B------:R1:W-:Y:S01]  /*1e400*/  STG.E desc[UR4][R234.64], R101 ;  /* 0x00000065ea007986 */ /* 0x0003e2000c101904 */
[----:B0-----:R-:W-:Y:S01]  /*1e410*/  FADD.FTZ R236, R103, R96 ;  /* 0x0000006067ec7221 */ /* 0x001fe20000010000 */
[----:B------:R-:W-:-:S03]  /*1e420*/  LOP3.LUT R103, R102, 0x7fffffc, RZ, 0xc0, !PT ;  /* 0x07fffffc66677812 */ /* 0x000fc600078ec0ff */
[----:B------:R-:W-:-:S04]  /*1e430*/  FADD.FTZ R237, R236, R97 ;  /* 0x00000061eced7221 */ /* 0x000fc80000010000 */
[----:B------:R-:W-:Y:S01]  /*1e440*/  FADD.FTZ R236, R237, R98 ;  /* 0x00000062edec7221 */ /* 0x000fe20000010000 */
[----:B------:R-:W-:Y:S06]  /*1e450*/  @!P0 BRA `(.L_x_28508) ;  /* 0x00000000002c8947 */ /* 0x000fec0003800000 */
[----:B-1----:R-:W0:Y:S01]  /*1e460*/  LDC.64 R100, c[0x0][0x248] ;  /* 0x00009200ff647b82 */ /* 0x002e220000000a00 */
[----:B------:R-:W-:-:S04]  /*1e470*/  SHF.L.U32 R234, R135, 0x10, RZ ;  /* 0x0000001087ea7819 */ /* 0x000fc800000006ff */
[----:B------:R-:W-:Y:S02]  /*1e480*/  LOP3.LUT R235, R234, 0xff0000, RZ, 0xc0, !PT ;  /* 0x00ff0000eaeb7812 */ /* 0x000fe400078ec0ff */
[----:B------:R-:W-:-:S05]  /*1e490*/  LOP3.LUT R234, R136, 0xffff, RZ, 0xc0, !PT ;  /* 0x0000ffff88ea7812 */ /* 0x000fca00078ec0ff */
[----:B------:R-:W-:Y:S01]  /*1e4a0*/  IMAD R234, R234, 0x1000000, R235 ;  /* 0x01000000eaea7824 */ /* 0x000fe200078e02eb */
[----:B------:R-:W-:-:S04]  /*1e4b0*/  LOP3.LUT R235, R134, 0xff, RZ, 0xc0, !PT ;  /* 0x000000ff86eb7812 */ /* 0x000fc800078ec0ff */
[----:B------:R-:W-:Y:S02]  /*1e4c0*/  LEA R234, R235, R234, 0x8 ;  /* 0x000000eaebea7211 */ /* 0x000fe400078e40ff */
[----:B------:R-:W-:-:S05]  /*1e4d0*/  LOP3.LUT R235, R133, 0xff, RZ, 0xc0, !PT ;  /* 0x000000ff85eb7812 */ /* 0x000fca00078ec0ff */
[----:B------:R-:W-:Y:S02]  /*1e4e0*/  IMAD.IADD R235, R234, 0x1, R235 ;  /* 0x00000001eaeb7824 */ /* 0x000fe400078e02eb */
[----:B0-----:R-:W-:-:S05]  /*1e4f0*/  IMAD.WIDE.U32 R100, R230, 0x4, R100 ;  /* 0x00000004e6647825 */ /* 0x001fca00078e0064 */
[----:B------:R0:W-:Y:S02]  /*1e500*/  STG.E desc[UR4][R100.64], R235 ;  /* 0x000000eb64007986 */ /* 0x0001e4000c101904 */
.L_x_28508:
        /* <DEDUP_REMOVED lines=104> */
.L_x_28521:
[----:B------:R-:W2:Y:S01]  /*1eb90*/  @!P2 S2R R240, SR_CgaCtaId ;  /* 0x0000000000f0a919 */ /* 0x000ea20000008800 */
[----:B------:R-:W-:Y:S01]  /*1eba0*/  LOP3.LUT R236, R233, 0x1f, RZ, 0xc0, !PT ;  /* 0x0000001fe9ec7812 */ /* 0x000fe200078ec0ff */
[----:B------:R-:W-:Y:S05]  /*1ebb0*/  WARPSYNC.ALL ;  /* 0x0000000000007948 */ /* 0x000fea0003800000 */
[----:B------:R-:W-:Y:S02]  /*1ebc0*/  ISETP.GT.U32.AND P3, PT, R236, 0x3, PT ;  /* 0x00000003ec00780c */ /* 0x000fe40003f64070 */
[----:B------:R-:W-:Y:S02]  /*1ebd0*/  LOP3.LUT R234, R102, 0x3, RZ, 0xc0, !PT ;  /* 0x0000000366ea7812 */ /* 0x000fe400078ec0ff */
[----:B------:R-:W-:-:S09]  /*1ebe0*/  @!P2 MOV R101, 0x400 ;  /* 0x000004000065a802 */ /* 0x000fd20000000f00 */
[----:B------:R-:W0:Y:S01]  /*1ebf0*/  @!P3 S2R R239, SR_CgaCtaId ;  /* 0x0000000000efb919 */ /* 0x000e220000008800 */
[C---:B------:R-:W-:Y:S01]  /*1ec00*/  @!P3 IMAD.IADD R236, R103.reuse, 0x1, R236 ;  /* 0x0000000167ecb824 */ /* 0x040fe200078e02ec */
[----:B--2---:R-:W-:Y:S01]  /*1ec10*/  @!P2 LEA R102, R240, R101, 0x18 ;  /* 0x00000065f066a211 */ /* 0x004fe200078ec0ff */
[----:B------:R-:W-:-:S05]  /*1ec20*/  @!P2 IMAD.IADD R101, R103, 0x1, R234 ;  /* 0x000000016765a824 */ /* 0x000fca00078e02ea */
[----:B------:R-:W-:Y:S01]  /*1ec30*/  @!P2 LEA R235, R101, R102, 0x3 ;  /* 0x0000006665eba211 */ /* 0x000fe200078e18ff */
[----:B-1----:R-:W-:Y:S01]  /*1ec40*/  FADD.FTZ R101, R237, R238 ;  /* 0x000000eeed657221 */ /* 0x002fe20000010000 */
[----:B------:R-:W-:-:S04]  /*1ec50*/  @!P3 MOV R102, 0x400 ;  /* 0x000004000066b802 */ /* 0x000fc80000000f00 */
[----:B------:R-:W-:Y:S01]  /*1ec60*/  @!P2 STS.64 [R235], R100 ;  /* 0x00000064eb00a388 */ /* 0x000fe20000000a00 */
[----:B------:R-:W-:Y:S01]  /*1ec70*/  BAR.SYNC.DEFER_BLOCKING 0x0 ;  /* 0x0000000000007b1d */ /* 0x000fe20000010000 */
[----:B------:R-:W-:Y:S02]  /*1ec80*/  LOP3.LUT P2, RZ, R234, 0x1f, R233, 0xf8, !PT ;  /* 0x0000001feaff7812 */ /* 0x000fe4000784f8e9 */
[----:B0-----:R-:W-:Y:S02]  /*1ec90*/  @!P3 LEA R237, R239, R102, 0x18 ;  /* 0x00000066efedb211 */ /* 0x001fe400078ec0ff */
[----:B------:R-:W-:Y:S02]  /*1eca0*/  CS2R R102, SRZ ;  /* 0x0000000000667805 */ /* 0x000fe4000001ff00 */
[----:B------:R-:W-:Y:S01]  /*1ecb0*/  @!P3 LEA R237, R236, R237, 0x3 ;  /* 0x000000edecedb211 */ /* 0x000fe200078e18ff */
[----:B------:R-:W-:Y:S01]  /*1ecc0*/  IMAD.MOV.U32 R236, RZ, RZ, RZ ;  /* 0x000000ffffec7224 */ /* 0x000fe200078e00ff */
[----:B------:R-:W-:-:S05]  /*1ecd0*/  @!P3 MOV R236, 0x500 ;  /* 0x0000050000ecb802 */ /* 0x000fca0000000f00 */
[----:B------:R-:W0:Y:S04]  /*1ece0*/  SHFL.DOWN PT, R239, R236, 0x2, 0x1f ;  /* 0x08401f00ecef7f89 */ /* 0x000e2800000e0000 */
[----:B------:R1:W2:Y:S01]  /*1ecf0*/  @!P3 LDS.64 R102, [R237] ;  /* 0x00000000ed66b984 */ /* 0x0002a20000000a00 */
[----:B------:R-:W-:Y:S02]  /*1ed00*/  PLOP3.LUT P3, PT, PT, PT, UP0, 0x40, 0x0 ;  /* 0x000000000000781c */ /* 0x000fe40003f6e808 */
[----:B-1----:R-:W-:Y:S01]  /*1ed10*/  I2FP.F32.S32 R237, R236 ;  /* 0x000000ec00ed7245 */ /* 0x002fe20000201400 */
[----:B0-----:R-:W-:Y:S01]  /*1ed20*/  IMAD.IADD R101, R239, 0x1, R236 ;  /* 0x00000001ef657824 */ /* 0x001fe200078e02ec */
[----:B------:R-:W-:-:S04]  /*1ed30*/  I2FP.F32.S32 R240, R239 ;  /* 0x000000ef00f07245 */ /* 0x000fc80000201400 */
[----:B------:R-:W-:-:S04]  /*1ed40*/  I2FP.F32.S32 R100, R101 ;  /* 0x0000006500647245 */ /* 0x000fc80000201400 */
[----:B------:R-:W0:Y:S01]  /*1ed50*/  MUFU.RCP R235, R100 ;  /* 0x0000006400eb7308 */ /* 0x000e220000001000 */
[----:B--2---:R-:W1:Y:S04]  /*1ed60*/  SHFL.DOWN PT, R241, R102, 0x2, 0x1f ;  /* 0x08401f0066f17f89 */ /* 0x004e6800000e0000 */
[----:B------:R-:W2:Y:S01]  /*1ed70*/  SHFL.DOWN PT, R238, R103, 0x2, 0x1f ;  /* 0x08401f0067ee7f89 */ /* 0x000ea200000e0000 */
[C---:B-1----:R-:W-:Y:S01]  /*1ed80*/  FMUL.FTZ R242, R241.reuse, R240 ;  /* 0x000000f0f1f27220 */ /* 0x042fe20000410000 */
[----:B------:R-:W-:Y:S01]  /*1ed90*/  FADD.FTZ R239, -R241, R102 ;  /* 0x00000066f1ef7221 */ /* 0x000fe20000010100 */
[----:B------:R-:W-:Y:S02]  /*1eda0*/  SHF.R.U32.HI R241, RZ, 0x1c, R229 ;  /* 0x0000001cfff17819 */ /* 0x000fe400000116e5 */
[----:B------:R-:W-:Y:S01]  /*1edb0*/  FFMA.FTZ R242, R237, R102, R242 ;  /* 0x00000066edf27223 */ /* 0x000fe200000100f2 */
[----:B------:R-:W-:Y:S01]  /*1edc0*/  FMUL.FTZ R239, R239, R239 ;  /* 0x000000efefef7220 */ /* 0x000fe20000410000 */
[----:B------:R-:W1:Y:S01]  /*1edd0*/  SHFL.DOWN PT, R102, R101, 0x1, 0x1f ;  /* 0x08201f0065667f89 */ /* 0x000e6200000e0000 */
[----:B--2---:R-:W-:-:S02]  /*1ede0*/  FADD.FTZ R238, R238, R103 ;  /* 0x00000067eeee7221 */ /* 0x004fc40000010000 */
[----:B------:R-:W-:Y:S01]  /*1edf0*/  FMUL.FTZ R239, R239, R237 ;  /* 0x000000edefef7220 */ /* 0x000fe20000410000 */
[----:B0-----:R-:W-:Y:S01]  /*1ee00*/  FMUL.FTZ R237, R235, R242 ;  /* 0x000000f2ebed7220 */ /* 0x001fe20000410000 */
[----:B------:R-:W-:Y:S02]  /*1ee10*/  IMAD.SHL.U32 R242, R229, 0x10, RZ ;  /* 0x00000010e5f27824 */ /* 0x000fe400078e00ff */
[----:B------:R-:W-:Y:S02]  /*1ee20*/  FMUL.FTZ R239, R239, R240 ;  /* 0x000000f0efef7220 */ /* 0x000fe40000410000 */
[----:B------:R-:W0:Y:S02]  /*1ee30*/  SHFL.DOWN PT, R236, R237, 0x1, 0x1f ;  /* 0x08201f00edec7f89 */ /* 0x000e2400000e0000 */
[----:B------:R-:W-:-:S05]  /*1ee40*/  FFMA.FTZ R238, R235, R239, R238 ;  /* 0x000000efebee7223 */ /* 0x000fca00000100ee */
[----:B------:R-:W2:Y:S01]  /*1ee50*/  SHFL.DOWN PT, R103, R238, 0x1, 0x1f ;  /* 0x08201f00ee677f89 */ /* 0x000ea200000e0000 */
[-C--:B-1----:R-:W-:Y:S02]  /*1ee60*/  IADD3 R235, R101, R102.reuse, RZ ;  /* 0x0000006665eb7210 */ /* 0x082fe40007ffe0ff */
[----:B------:R-:W-:Y:S02]  /*1ee70*/  I2FP.F32.S32 R102, R102 ;  /* 0x0000006600667245 */ /* 0x000fe40000201400 */
[----:B------:R-:W-:Y:S01]  /*1ee80*/  I2FP.F32.S32 R235, R235 ;  /* 0x000000eb00eb7245 */ /* 0x000fe20000201400 */
[----:B0-----:R-:W-:-:S05]  /*1ee90*/  FADD.FTZ R239, R237, -R236 ;  /* 0x800000ecedef7221 */ /* 0x001fca0000010000 */
[----:B------:R-:W0:Y:S01]  /*1eea0*/  MUFU.RCP R235, R235 ;  /* 0x000000eb00eb7308 */ /* 0x000e220000001000 */
[----:B------:R-:W-:Y:S01]  /*1eeb0*/  FMUL.FTZ R101, R236, R102 ;  /* 0x00000066ec657220 */ /* 0x000fe20000410000 */
[----:B------:R-:W-:Y:S01]  /*1eec0*/  FMUL.FTZ R239, R239, R239 ;  /* 0x000000efefef7220 */ /* 0x000fe20000410000 */
[----:B--2---:R-:W-:-:S03]  /*1eed0*/  FADD.FTZ R238, R238, R103 ;  /* 0x00000067eeee7221 */ /* 0x004fc60000010000 */
[C---:B------:R-:W-:Y:S01]  /*1eee0*/  FMUL.FTZ R239, R100.reuse, R239 ;  /* 0x000000ef64ef7220 */ /* 0x040fe20000410000 */
[----:B------:R-:W-:-:S03]  /*1eef0*/  FFMA.FTZ R100, R100, R237, R101 ;  /* 0x000000ed64647223 */ /* 0x000fc60000010065 */
[----:B------:R-:W-:Y:S02]  /*1ef00*/  FMUL.FTZ R239, R239, R102 ;  /* 0x00000066efef7220 */ /* 0x000fe40000410000 */
[----:B------:R-:W1:Y:S01]  /*1ef10*/  @!P2 LDC.64 R102, c[0x0][0x250] ;  /* 0x00009400ff66ab82 */ /* 0x000e620000000a00 */
[C---:B0-----:R-:W-:Y:S01]  /*1ef20*/  FMUL.FTZ R236, R235.reuse, R100 ;  /* 0x00000064ebec7220 */ /* 0x041fe20000410000 */
[----:B------:R-:W-:-:S06]  /*1ef30*/  FFMA.FTZ R238, R235, R239, R238 ;  /* 0x000000efebee7223 */ /* 0x000fcc00000100ee */
[----:B------:R-:W0:Y:S01]  /*1ef40*/  LDC R100, c[0x0][0x2d8] ;  /* 0x0000b600ff647b82 */ /* 0x000e220000000800 */
[----:B------:R-:W2:Y:S04]  /*1ef50*/  SHFL.IDX PT, R235, R236, RZ, 0x1f ;  /* 0x00001fffeceb7589 */ /* 0x000ea800000e0000 */
[----:B------:R-:W0:Y:S01]  /*1ef60*/  SHFL.IDX PT, R101, R238, RZ, 0x1f ;  /* 0x00001fffee657589 */ /* 0x000e2200000e0000 */
[----:B-1----:R-:W-:-:S04]  /*1ef70*/  @!P2 IMAD.WIDE R102, R225, 0x4, R102 ;  /* 0x00000004e166a825 */ /* 0x002fc800078e0266 */
[----:B--2---:R-:W-:Y:S01]  /*1ef80*/  FMUL.FTZ R234, R235, R235 ;  /* 0x000000ebebea7220 */ /* 0x004fe20000410000 */
[----:B------:R1:W-:Y:S01]  /*1ef90*/  @!P2 STG.E desc[UR4][R102.64], R235 ;  /* 0x000000eb6600a986 */ /* 0x0003e2000c101904 */
[----:B0-----:R-:W-:-:S03]  /*1efa0*/  FFMA.FTZ R233, R101, UR26, R100 ;  /* 0x0000001a65e97c23 */ /* 0x001fc60008010064 */
[----:B------:R-:W-:Y:S01]  /*1efb0*/  FSEL R234, R234, RZ, !P3 ;  /* 0x000000ffeaea7208 */ /* 0x000fe20005800000 */
[----:B------:R-:W0:Y:S01]  /*1efc0*/  @!P2 LDC.64 R100, c[0x0][0x258] ;  /* 0x00009600ff64ab82 */ /* 0x000e220000000a00 */
[----:B------:R-:W-:-:S03]  /*1efd0*/  PLOP3.LUT P3, PT, PT, PT, UP0, 0x40, 0x0 ;  /* 0x000000000000781c */ /* 0x000fc60003f6e808 */
[----:B------:R-:W-:Y:S01]  /*1efe0*/  FADD.FTZ R233, R233, R234 ;  /* 0x000000eae9e97221 */ /* 0x000fe20000010000 */
[----:B------:R-:W-:-:S05]  /*1eff0*/  FSEL R234, R235, RZ, P3 ;  /* 0x000000ffebea7208 */ /* 0x000fca0001800000 */
        /* <DEDUP_REMOVED lines=16> */
[----:B------:R-:W-:Y:S01]  /*1f100*/  FADD.FTZ R248, -R234, R75 ;  /* 0x0000004beaf87221 */ /* 0x000fe20000010100 */
[C---:B--2---:R-:W-:Y:S01]  /*1f110*/  FMUL.FTZ R240, R233.reuse, R240 ;  /* 0x000000f0e9f07220 */ /* 0x044fe20000410000 */
[C---:B-1----:R-:W-:Y:S01]  /*1f120*/  FMUL.FTZ R102, R233.reuse, R236 ;  /* 0x000000ece9667220 */ /* 0x042fe20000410000 */
[----:B------:R0:W-:Y:S01]  /*1f130*/  @!P2 STG.E desc[UR4][R100.64], R233 ;  /* 0x000000e96400a986 */ /* 0x0001e2000c101904 */
[----:B------:R-:W-:Y:S01]  /*1f140*/  IADD3 R238, P2, R242, UR18, RZ ;  /* 0x00000012f2ee7c10 */ /* 0x000fe2000ff5e0ff */
[----:B------:R-:W-:Y:S01]  /*1f150*/  FMUL.FTZ R235, R233, R86 ;  /* 0x00000056e9eb7220 */ /* 0x000fe20000410000 */
[----:B------:R-:W1:Y:S01]  /*1f160*/  LDC.64 R236, c[0x0][0x2b8] ;  /* 0x0000ae00ffec7b82 */ /* 0x000e620000000a00 */
[----:B------:R-:W-:Y:S01]  /*1f170*/  FFMA.FTZ R87, R214, R240, R43 ;  /* 0x000000f0d6577223 */ /* 0x000fe2000001002b */
[----:B------:R-:W-:Y:S01]  /*1f180*/  IADD3.X R239, R241, UR19, RZ, P2, !PT ;  /* 0x00000013f1ef7c10 */ /* 0x000fe200097fe4ff */
[----:B------:R-:W-:Y:S01]  /*1f190*/  FFMA.FTZ R86, R218, R102, R39 ;  /* 0x00000066da567223 */ /* 0x000fe20000010027 */
[-C--:B------:R-:W-:Y:S01]  /*1f1a0*/  FFMA.FTZ R85, R220, R235.reuse, R41 ;  /* 0x000000ebdc557223 */ /* 0x080fe20000010029 */
[----:B------:R-:W-:Y:S01]  /*1f1b0*/  IADD3 R242, P2, R242, UR20, RZ ;  /* 0x00000014f2f27c10 */ /* 0x000fe2000ff5e0ff */
[----:B------:R-:W-:Y:S01]  /*1f1c0*/  FFMA.FTZ R103, R215, R240, R44 ;  /* 0x000000f0d7677223 */ /* 0x000fe2000001002c */
[----:B------:R-:W-:Y:S01]  /*1f1d0*/  FADD.FTZ R240, -R234, R83 ;  /* 0x00000053eaf07221 */ /* 0x000fe20000010100 */
[----:B------:R-:W-:Y:S01]  /*1f1e0*/  FFMA.FTZ R102, R216, R102, R37 ;  /* 0x00000066d8667223 */ /* 0x000fe20000010025 */
[----:B0-----:R-:W-:Y:S01]  /*1f1f0*/  FMUL.FTZ R100, R233, R84 ;  /* 0x00000054e9647220 */ /* 0x001fe20000410000 */
[----:B------:R-:W-:Y:S01]  /*1f200*/  IADD3.X R243, R241, UR21, RZ, P2, !PT ;  /* 0x00000015f1f37c10 */ /* 0x000fe200097fe4ff */
[----:B------:R-:W-:Y:S01]  /*1f210*/  FFMA.FTZ R101, R217, R235, R42 ;  /* 0x000000ebd9657223 */ /* 0x000fe2000001002a */
[----:B------:R-:W-:Y:S01]  /*1f220*/  IADD3 R241, R229, 0x80, RZ ;  /* 0x00000080e5f17810 */ /* 0x000fe20007ffe0ff */
[-C--:B------:R-:W-:Y:S01]  /*1f230*/  FFMA.FTZ R84, R221, R100.reuse, R40 ;  /* 0x00000064dd547223 */ /* 0x080fe20000010028 */
[----:B------:R-:W-:Y:S01]  /*1f240*/  FFMA.FTZ R100, R219, R100, R38 ;  /* 0x00000064db647223 */ /* 0x000fe20000010026 */
[C---:B------:R-:W-:Y:S01]  /*1f250*/  FMUL.FTZ R240, R233.reuse, R240 ;  /* 0x000000f0e9f07220 */ /* 0x040fe20000410000 */
[----:B------:R-:W-:Y:S01]  /*1f260*/  FMUL.FTZ R235, R233, R244 ;  /* 0x000000f4e9eb7220 */ /* 0x000fe20000410000 */
[----:B------:R-:W-:Y:S01]  /*1f270*/  VIADD R75, R229, 0x100 ;  /* 0x00000100e54b7836 */ /* 0x000fe20000000000 */
[----:B------:R0:W-:Y:S01]  /*1f280*/  STG.E.128 desc[UR4][R238.64], R84 ;  /* 0x00000054ee007986 */ /* 0x0001e2000c101d04 */
[----:B------:R-:W-:Y:S01]  /*1f290*/  FFMA.FTZ R83, R206, R240, R47 ;  /* 0x000000f0ce537223 */ /* 0x000fe2000001002f */
[----:B------:R-:W-:Y:S01]  /*1f2a0*/  FFMA.FTZ R81, R212, R235, R45 ;  /* 0x000000ebd4517223 */ /* 0x000fe2000001002d */
[C---:B------:R-:W-:Y:S01]  /*1f2b0*/  FADD.FTZ R76, -R234.reuse, R71 ;  /* 0x00000047ea4c7221 */ /* 0x040fe20000010100 */
[----:B------:R1:W-:Y:S01]  /*1f2c0*/  STG.E.128 desc[UR4][R242.64], R100 ;  /* 0x00000064f2007986 */ /* 0x0003e2000c101d04 */
[C---:B------:R-:W-:Y:S01]  /*1f2d0*/  FADD.FTZ R244, -R234.reuse, R63 ;  /* 0x0000003feaf47221 */ /* 0x040fe20000010100 */
[C---:B------:R-:W-:Y:S01]  /*1f2e0*/  FADD.FTZ R71, -R234.reuse, R58 ;  /* 0x0000003aea477221 */ /* 0x040fe20000010100 */
[C---:B------:R-:W-:Y:S01]  /*1f2f0*/  FMUL.FTZ R248, R233.reuse, R248 ;  /* 0x000000f8e9f87220 */ /* 0x040fe20000410000 */
[C---:B------:R-:W-:Y:S01]  /*1f300*/  FMUL.FTZ R246, R233.reuse, R246 ;  /* 0x000000f6e9f67220 */ /* 0x040fe20000410000 */
[C---:B------:R-:W-:Y:S01]  /*1f310*/  FADD.FTZ R70, -R234.reuse, R70 ;  /* 0x00000046ea467221 */ /* 0x040fe20000010100 */
[C---:B------:R-:W-:Y:S01]  /*1f320*/  FMUL.FTZ R78, R233.reuse, R78 ;  /* 0x0000004ee94e7220 */ /* 0x040fe20000410000 */
[----:B------:R-:W-:Y:S01]  /*1f330*/  FMUL.FTZ R244, R233, R244 ;  /* 0x000000f4e9f47220 */ /* 0x000fe20000410000 */
[C---:B------:R-:W-:Y:S01]  /*1f340*/  FADD.FTZ R97, -R234.reuse, R97 ;  /* 0x00000061ea617221 */ /* 0x040fe20000010100 */
[----:B------:R-:W-:Y:S01]  /*1f350*/  FADD.FTZ R98, -R234, R98 ;  /* 0x00000062ea627221 */ /* 0x000fe20000010100 */
[----:B------:R-:W-:-:S03]  /*1f360*/  IADD3 R225, R225, UR22, RZ ;  /* 0x00000016e1e17c10 */ /* 0x000fc6000fffe0ff */
[C---:B------:R-:W-:Y:S01]  /*1f370*/  FMUL.FTZ R98, R233.reuse, R98 ;  /* 0x00000062e9627220 */ /* 0x040fe20000410000 */
[----:B0-----:R-:W0:Y:S01]  /*1f380*/  LDC.64 R84, c[0x0][0x2c0] ;  /* 0x0000b000ff547b82 */ /* 0x001e220000000a00 */
[C---:B------:R-:W-:Y:S01]  /*1f390*/  FMUL.FTZ R239, R233.reuse, R82 ;  /* 0x00000052e9ef7220 */ /* 0x040fe20000410000 */
[----:B------:R-:W-:Y:S01]  /*1f3a0*/  FMUL.FTZ R87, R233, R80 ;  /* 0x00000050e9577220 */ /* 0x000fe20000410000 */
[----:B------:R-:W-:Y:S01]  /*1f3b0*/  FADD.FTZ R238, -R234, R72 ;  /* 0x00000048eaee7221 */ /* 0x000fe20000010100 */
[----:B-1----:R-:W-:-:S04]  /*1f3c0*/  IMAD.WIDE.U32 R100, R241, 0x10, R236 ;  /* 0x00000010f1647825 */ /* 0x002fc800078e00ec */
[----:B------:R-:W-:Y:S01]  /*1f3d0*/  FFMA.FTZ R82, R210, R239, R35 ;  /* 0x000000efd2527223 */ /* 0x000fe20000010023 */
[-C--:B------:R-:W-:Y:S01]  /*1f3e0*/  FFMA.FTZ R80, R213, R87.reuse, R36 ;  /* 0x00000057d5507223 */ /* 0x080fe20000010024 */
[C---:B------:R-:W-:Y:S01]  /*1f3f0*/  FADD.FTZ R72, -R234.reuse, R68 ;  /* 0x00000044ea487221 */ /* 0x040fe20000010100 */
[C---:B------:R-:W-:Y:S01]  /*1f400*/  FADD.FTZ R86, -R234.reuse, R67 ;  /* 0x00000043ea567221 */ /* 0x040fe20000010100 */
[----:B------:R-:W-:Y:S01]  /*1f410*/  FFMA.FTZ R67, R207, R240, R48 ;  /* 0x000000f0cf437223 */ /* 0x000fe20000010030 */
[----:B------:R-:W-:Y:S01]  /*1f420*/  FFMA.FTZ R64, R211, R87, R34 ;  /* 0x00000057d3407223 */ /* 0x000fe20000010022 */
[----:B------:R1:W-:Y:S01]  /*1f430*/  STG.E.128 desc[UR4][R100.64], R80 ;  /* 0x0000005064007986 */ /* 0x0003e2000c101d04 */
        /* <DEDUP_REMOVED lines=8> */
[----:B------:R-:W-:Y:S01]  /*1f4c0*/  ISETP.GE.AND P2, PT, R225, UR23, PT ;  /* 0x00000017e1007c0c */ /* 0x000fe2000bf46270 */
[----:B0-----:R-:W-:-:S04]  /*1f4d0*/  IMAD.WIDE.U32 R68, R241, 0x10, R84 ;  /* 0x00000010f1447825 */ /* 0x001fc800078e0054 */
[C---:B------:R-:W-:Y:S01]  /*1f4e0*/  FMUL.FTZ R241, R233.reuse, R76 ;  /* 0x0000004ce9f17220 */ /* 0x040fe20000410000 */
[----:B------:R-:W-:Y:S01]  /*1f4f0*/  FMUL.FTZ R76, R233, R86 ;  /* 0x00000056e94c7220 */ /* 0x000fe20000410000 */
[C---:B-1----:R-:W-:Y:S01]  /*1f500*/  FADD.FTZ R80, -R234.reuse, R65 ;  /* 0x00000041ea507221 */ /* 0x042fe20000010100 */
[----:B------:R-:W-:Y:S01]  /*1f510*/  FADD.FTZ R82, -R234, R66 ;  /* 0x00000042ea527221 */ /* 0x000fe20000010100 */
[----:B------:R-:W-:Y:S01]  /*1f520*/  FFMA.FTZ R66, R208, R239, R33 ;  /* 0x000000efd0427223 */ /* 0x000fe20000010021 */
[----:B------:R-:W-:Y:S01]  /*1f530*/  FFMA.FTZ R65, R209, R235, R46 ;  /* 0x000000ebd1417223 */ /* 0x000fe2000001002e */
[C---:B------:R-:W-:Y:S01]  /*1f540*/  FMUL.FTZ R83, R233.reuse, R79 ;  /* 0x0000004fe9537220 */ /* 0x040fe20000410000 */
[C---:B------:R-:W-:Y:S01]  /*1f550*/  FMUL.FTZ R81, R233.reuse, R77 ;  /* 0x0000004de9517220 */ /* 0x040fe20000410000 */
[C---:B------:R-:W-:Y:S01]  /*1f560*/  FMUL.FTZ R79, R233.reuse, R252 ;  /* 0x000000fce94f7220 */ /* 0x040fe20000410000 */
[----:B------:R-:W-:Y:S01]  /*1f570*/  FMUL.FTZ R77, R233, R250 ;  /* 0x000000fae94d7220 */ /* 0x000fe20000410000 */
[----:B------:R-:W-:Y:S01]  /*1f580*/  FADD.FTZ R100, -R234, R60 ;  /* 0x0000003cea647221 */ /* 0x000fe20000010100 */
[----:B------:R0:W-:Y:S01]  /*1f590*/  STG.E.128 desc[UR4][R68.64], R64 ;  /* 0x0000004044007986 */ /* 0x0001e2000c101d04 */
[----:B------:R-:W-:Y:S01]  /*1f5a0*/  FFMA.FTZ R63, R198, R83, R51 ;  /* 0x00000053c63f7223 */ /* 0x000fe20000010033 */
[----:B------:R-:W-:Y:S01]  /*1f5b0*/  FFMA.FTZ R62, R202, R81, R31 ;  /* 0x00000051ca3e7223 */ /* 0x000fe2000001001f */
[----:B------:R-:W-:Y:S01]  /*1f5c0*/  FFMA.FTZ R61, R204, R79, R49 ;  /* 0x0000004fcc3d7223 */ /* 0x000fe20000010031 */
[----:B------:R-:W-:Y:S01]  /*1f5d0*/  FFMA.FTZ R60, R205, R77, R32 ;  /* 0x0000004dcd3c7223 */ /* 0x000fe20000010020 */
[C---:B------:R-:W-:Y:S01]  /*1f5e0*/  FADD.FTZ R250, -R234.reuse, R56 ;  /* 0x00000038eafa7221 */ /* 0x040fe20000010100 */
[----:B------:R-:W-:Y:S01]  /*1f5f0*/  FADD.FTZ R252, -R234, R57 ;  /* 0x00000039eafc7221 */ /* 0x000fe20000010100 */
[----:B------:R-:W-:Y:S01]  /*1f600*/  FFMA.FTZ R59, R199, R83, R104 ;  /* 0x00000053c73b7223 */ /* 0x000fe20000010068 */
[----:B------:R-:W-:Y:S01]  /*1f610*/  FFMA.FTZ R58, R200, R81, R29 ;  /* 0x00000051c83a7223 */ /* 0x000fe2000001001d */
[----:B------:R-:W-:Y:S01]  /*1f620*/  FFMA.FTZ R57, R201, R79, R50 ;  /* 0x0000004fc9397223 */ /* 0x000fe20000010032 */
[----:B------:R-:W-:Y:S01]  /*1f630*/  FFMA.FTZ R56, R203, R77, R30 ;  /* 0x0000004dcb387223 */ /* 0x000fe2000001001e */
[C---:B------:R-:W-:Y:S01]  /*1f640*/  FADD.FTZ R77, -R234.reuse, R52 ;  /* 0x00000034ea4d7221 */ /* 0x040fe20000010100 */
[C---:B------:R-:W-:Y:S01]  /*1f650*/  FADD.FTZ R79, -R234.reuse, R53 ;  /* 0x00000035ea4f7221 */ /* 0x040fe20000010100 */
[C---:B------:R-:W-:Y:S01]  /*1f660*/  FADD.FTZ R81, -R234.reuse, R54 ;  /* 0x00000036ea517221 */ /* 0x040fe20000010100 */
[----:B------:R-:W-:Y:S01]  /*1f670*/  FADD.FTZ R83, -R234, R55 ;  /* 0x00000037ea537221 */ /* 0x000fe20000010100 */
[----:B------:R-:W-:Y:S01]  /*1f680*/  FFMA.FTZ R55, R190, R248, R107 ;  /* 0x000000f8be377223 */ /* 0x000fe2000001006b */
[----:B------:R-:W-:Y:S01]  /*1f690*/  FFMA.FTZ R54, R194, R246, R27 ;  /* 0x000000f6c2367223 */ /* 0x000fe2000001001b */
[----:B------:R-:W-:Y:S01]  /*1f6a0*/  FFMA.FTZ R53, R196, R242, R105 ;  /* 0x000000f2c4357223 */ /* 0x000fe20000010069 */
[----:B0-----:R-:W-:Y:S01]  /*1f6b0*/  IMAD.WIDE.U32 R68, R75, 0x10, R236 ;  /* 0x000000104b447825 */ /* 0x001fe200078e00ec */
[----:B------:R-:W-:-:S03]  /*1f6c0*/  IADD3 R67, R229, 0x180, RZ ;  /* 0x00000180e5437810 */ /* 0x000fc60007ffe0ff */
[----:B------:R-:W-:Y:S01]  /*1f6d0*/  FFMA.FTZ R52, R197, R238, R28 ;  /* 0x000000eec5347223 */ /* 0x000fe2000001001c */
[----:B------:R-:W-:Y:S01]  /*1f6e0*/  FMUL.FTZ R235, R233, R72 ;  /* 0x00000048e9eb7220 */ /* 0x000fe20000410000 */
[----:B------:R-:W-:Y:S01]  /*1f6f0*/  IMAD.WIDE.U32 R64, R75, 0x10, R84 ;  /* 0x000000104b407825 */ /* 0x000fe200078e0054 */
[----:B------:R0:W-:Y:S03]  /*1f700*/  STG.E.128 desc[UR4][R68.64], R60 ;  /* 0x0000003c44007986 */ /* 0x0001e6000c101d04 */
[----:B------:R-:W-:Y:S01]  /*1f710*/  FMUL.FTZ R239, R233, R70 ;  /* 0x00000046e9ef7220 */ /* 0x000fe20000410000 */
[----:B------:R-:W-:Y:S01]  /*1f720*/  IADD3 R75, R229, 0x280, RZ ;  /* 0x00000280e54b7810 */ /* 0x000fe20007ffe0ff */
[C---:B------:R-:W-:Y:S01]  /*1f730*/  FMUL.FTZ R70, R233.reuse, R80 ;  /* 0x00000050e9467220 */ /* 0x040fe20000410000 */
[----:B------:R1:W-:Y:S01]  /*1f740*/  STG.E.128 desc[UR4][R64.64], R56 ;  /* 0x0000003840007986 */ /* 0x0003e2000c101d04 */
[C---:B------:R-:W-:Y:S01]  /*1f750*/  FMUL.FTZ R100, R233.reuse, R100 ;  /* 0x00000064e9647220 */ /* 0x040fe20000410000 */
[C---:B------:R-:W-:Y:S01]  /*1f760*/  FMUL.FTZ R72, R233.reuse, R102 ;  /* 0x00000066e9487220 */ /* 0x040fe20000410000 */
[C---:B------:R-:W-:Y:S01]  /*1f770*/  FADD.FTZ R101, -R234.reuse, R96 ;  /* 0x00000060ea657221 */ /* 0x040fe20000010100 */
[----:B------:R-:W-:Y:S01]  /*1f780*/  FADD.FTZ R234, -R234, R99 ;  /* 0x00000063eaea7221 */ /* 0x000fe20000010100 */
        /* <DEDUP_REMOVED lines=9> */
[----:B0-----:R-:W-:-:S04]  /*1f820*/  IMAD.WIDE.U32 R62, R67, 0x10, R236 ;  /* 0x00000010433e7825 */ /* 0x001fc800078e00ec */
[C---:B------:R-:W-:Y:S01]  /*1f830*/  FMUL.FTZ R83, R233.reuse, R97 ;  /* 0x00000061e9537220 */ /* 0x040fe20000410000 */
[----:B------:R-:W-:Y:S01]  /*1f840*/  FMUL.FTZ R234, R233, R234 ;  /* 0x000000eae9ea7220 */ /* 0x000fe20000410000 */
[----:B------:R-:W-:Y:S01]  /*1f850*/  FFMA.FTZ R79, R158, R103, R123 ;  /* 0x000000679e4f7223 */ /* 0x000fe2000001007b */
[----:B------:R-:W-:-:S04]  /*1f860*/  IMAD.WIDE.U32 R60, R67, 0x10, R84 ;  /* 0x00000010433c7825 */ /* 0x000fc800078e0054 */
[----:B-1----:R-:W-:Y:S01]  /*1f870*/  FFMA.FTZ R59, R191, R248, R108 ;  /* 0x000000f8bf3b7223 */ /* 0x002fe2000001006c */
[----:B------:R-:W-:Y:S01]  /*1f880*/  FFMA.FTZ R58, R192, R246, R25 ;  /* 0x000000f6c03a7223 */ /* 0x000fe20000010019 */
[----:B------:R-:W-:Y:S01]  /*1f890*/  FFMA.FTZ R57, R193, R242, R106 ;  /* 0x000000f2c1397223 */ /* 0x000fe2000001006a */
[----:B------:R-:W-:Y:S01]  /*1f8a0*/  FFMA.FTZ R56, R195, R238, R26 ;  /* 0x000000eec3387223 */ /* 0x000fe2000001001a */
[----:B------:R-:W-:Y:S02]  /*1f8b0*/  VIADD R69, R229, 0x200 ;  /* 0x00000200e5457836 */ /* 0x000fe40000000000 */
[C---:B------:R-:W-:Y:S01]  /*1f8c0*/  FMUL.FTZ R238, R233.reuse, R74 ;  /* 0x0000004ae9ee7220 */ /* 0x040fe20000410000 */
[----:B------:R-:W-:Y:S01]  /*1f8d0*/  FMUL.FTZ R74, R233, R82 ;  /* 0x00000052e94a7220 */ /* 0x000fe20000410000 */
[----:B------:R0:W-:Y:S01]  /*1f8e0*/  STG.E.128 desc[UR4][R62.64], R52 ;  /* 0x000000343e007986 */ /* 0x0001e2000c101d04 */
[----:B------:R-:W-:-:S04]  /*1f8f0*/  IMAD.WIDE.U32 R66, R69, 0x10, R236 ;  /* 0x0000001045427825 */ /* 0x000fc800078e00ec */
[----:B------:R-:W-:Y:S01]  /*1f900*/  FMUL.FTZ R82, R233, R101 ;  /* 0x00000065e9527220 */ /* 0x000fe20000410000 */
[----:B------:R-:W-:Y:S01]  /*1f910*/  FFMA.FTZ R77, R164, R252, R121 ;  /* 0x000000fca44d7223 */ /* 0x000fe20000010079 */
[----:B------:R1:W-:Y:S01]  /*1f920*/  STG.E.128 desc[UR4][R60.64], R56 ;  /* 0x000000383c007986 */ /* 0x0003e2000c101d04 */
[----:B------:R-:W-:-:S04]  /*1f930*/  IMAD.WIDE.U32 R68, R69, 0x10, R84 ;  /* 0x0000001045447825 */ /* 0x000fc800078e0054 */
[----:B------:R-:W-:-:S04]  /*1f940*/  IMAD.WIDE.U32 R64, R75, 0x10, R236 ;  /* 0x000000104b407825 */ /* 0x000fc800078e00ec */
[----:B------:R-:W-:Y:S02]  /*1f950*/  VIADD R229, R229, 0x300 ;  /* 0x00000300e5e57836 */ /* 0x000fe40000000000 */
[----:B------:R-:W-:-:S04]  /*1f960*/  IMAD.WIDE.U32 R248, R75, 0x10, R84 ;  /* 0x000000104bf87825 */ /* 0x000fc800078e0054 */
[----:B------:R-:W-:Y:S01]  /*1f970*/  FFMA.FTZ R75, R167, R244, R120 ;  /* 0x000000f4a74b7223 */ /* 0x000fe20000010078 */
[----:B0-----:R-:W-:Y:S01]  /*1f980*/  FFMA.FTZ R55, R182, R241, R111 ;  /* 0x000000f1b6377223 */ /* 0x001fe2000001006f */
[----:B------:R-:W-:Y:S01]  /*1f990*/  FFMA.FTZ R54, R186, R239, R23 ;  /* 0x000000efba367223 */ /* 0x000fe20000010017 */
[-C--:B------:R-:W-:Y:S01]  /*1f9a0*/  FFMA.FTZ R53, R188, R238.reuse, R109 ;  /* 0x000000eebc357223 */ /* 0x080fe2000001006d */
[----:B------:R-:W-:Y:S01]  /*1f9b0*/  FFMA.FTZ R52, R189, R235, R24 ;  /* 0x000000ebbd347223 */ /* 0x000fe20000010018 */
[----:B-1----:R-:W-:Y:S01]  /*1f9c0*/  FFMA.FTZ R59, R183, R241, R112 ;  /* 0x000000f1b73b7223 */ /* 0x002fe20000010070 */
[----:B------:R-:W-:Y:S01]  /*1f9d0*/  FFMA.FTZ R58, R184, R239, R21 ;  /* 0x000000efb83a7223 */ /* 0x000fe20000010015 */
[----:B------:R-:W-:Y:S01]  /*1f9e0*/  FFMA.FTZ R57, R185, R238, R110 ;  /* 0x000000eeb9397223 */ /* 0x000fe2000001006e */
[----:B------:R-:W-:Y:S01]  /*1f9f0*/  FFMA.FTZ R56, R187, R235, R22 ;  /* 0x000000ebbb387223 */ /* 0x000fe20000010016 */
[----:B------:R-:W-:Y:S01]  /*1fa00*/  FFMA.FTZ R63, R174, R76, R115 ;  /* 0x0000004cae3f7223 */ /* 0x000fe20000010073 */
[----:B------:R-:W-:Y:S01]  /*1fa10*/  FFMA.FTZ R62, R178, R74, R19 ;  /* 0x0000004ab23e7223 */ /* 0x000fe20000010013 */
[----:B------:R-:W-:Y:S01]  /*1fa20*/  FFMA.FTZ R61, R180, R70, R113 ;  /* 0x00000046b43d7223 */ /* 0x000fe20000010071 */
[----:B------:R-:W-:Y:S01]  /*1fa30*/  FFMA.FTZ R60, R181, R78, R20 ;  /* 0x0000004eb53c7223 */ /* 0x000fe20000010014 */
[----:B------:R0:W-:Y:S01]  /*1fa40*/  STG.E.128 desc[UR4][R66.64], R52 ;  /* 0x0000003442007986 */ /* 0x0001e2000c101d04 */
[----:B------:R-:W-:-:S03]  /*1fa50*/  IMAD.WIDE.U32 R246, R229, 0x10, R236 ;  /* 0x00000010e5f67825 */ /* 0x000fc600078e00ec */
[----:B------:R1:W-:Y:S01]  /*1fa60*/  STG.E.128 desc[UR4][R68.64], R56 ;  /* 0x0000003844007986 */ /* 0x0003e2000c101d04 */
[----:B------:R-:W-:-:S03]  /*1fa70*/  IMAD.WIDE.U32 R242, R231, 0x10, R236 ;  /* 0x00000010e7f27825 */ /* 0x000fc600078e00ec */
[----:B------:R2:W-:Y:S01]  /*1fa80*/  STG.E.128 desc[UR4][R64.64], R60 ;  /* 0x0000003c40007986 */ /* 0x0005e2000c101d04 */
[----:B------:R-:W-:-:S04]  /*1fa90*/  IMAD.WIDE.U32 R238, R231, 0x10, R84 ;  /* 0x00000010e7ee7825 */ /* 0x000fc800078e0054 */
[----:B------:R-:W-:-:S04]  /*1faa0*/  IMAD.WIDE.U32 R80, R232, 0x10, R236 ;  /* 0x00000010e8507825 */ /* 0x000fc800078e00ec */
[----:B------:R-:W-:-:S04]  /*1fab0*/  IMAD.WIDE.U32 R232, R232, 0x10, R84 ;  /* 0x00000010e8e87825 */ /* 0x000fc800078e0054 */
[----:B0-----:R-:W-:Y:S01]  /*1fac0*/  FFMA.FTZ R67, R175, R76, R116 ;  /* 0x0000004caf437223 */ /* 0x001fe20000010074 */
[----:B------:R-:W-:Y:S01]  /*1fad0*/  FFMA.FTZ R66, R176, R74, R17 ;  /* 0x0000004ab0427223 */ /* 0x000fe20000010011 */
[----:B------:R-:W-:Y:S01]  /*1fae0*/  FFMA.FTZ R74, R168, R240, R13 ;  /* 0x000000f0a84a7223 */ /* 0x000fe2000001000d */
[----:B------:R-:W-:Y:S01]  /*1faf0*/  FFMA.FTZ R76, R165, R250, R12 ;  /* 0x000000faa54c7223 */ /* 0x000fe2000001000c */
[----:B-1----:R-:W-:Y:S01]  /*1fb00*/  FFMA.FTZ R69, R172, R72, R117 ;  /* 0x00000048ac457223 */ /* 0x002fe20000010075 */
[-C--:B------:R-:W-:Y:S01]  /*1fb10*/  FFMA.FTZ R68, R173, R100.reuse, R16 ;  /* 0x00000064ad447223 */ /* 0x080fe20000010010 */
[----:B------:R-:W-:Y:S01]  /*1fb20*/  FFMA.FTZ R72, R171, R100, R14 ;  /* 0x00000064ab487223 */ /* 0x000fe2000001000e */
[----:B------:R-:W-:Y:S01]  /*1fb30*/  FFMA.FTZ R55, R159, R103, R124 ;  /* 0x000000679f377223 */ /* 0x000fe2000001007c */
[----:B--2---:R-:W-:Y:S01]  /*1fb40*/  FFMA.FTZ R65, R177, R70, R114 ;  /* 0x00000046b1417223 */ /* 0x004fe20000010072 */
[----:B------:R-:W-:Y:S01]  /*1fb50*/  FFMA.FTZ R64, R179, R78, R18 ;  /* 0x0000004eb3407223 */ /* 0x000fe20000010012 */
[----:B------:R-:W-:Y:S01]  /*1fb60*/  FFMA.FTZ R70, R170, R240, R15 ;  /* 0x000000f0aa467223 */ /* 0x000fe2000001000f */
[----:B------:R-:W-:-:S04]  /*1fb70*/  IMAD.WIDE.U32 R60, R229, 0x10, R84 ;  /* 0x00000010e53c7825 */ /* 0x000fc800078e0054 */
[-C--:B------:R-:W-:Y:S01]  /*1fb80*/  FFMA.FTZ R78, R162, R99.reuse, R11 ;  /* 0x00000063a24e7223 */ /* 0x080fe2000001000b */
[----:B------:R-:W-:Y:S01]  /*1fb90*/  FFMA.FTZ R54, R160, R99, R9 ;  /* 0x00000063a0367223 */ /* 0x000fe20000010009 */
[----:B------:R0:W-:Y:S01]  /*1fba0*/  STG.E.128 desc[UR4][R248.64], R64 ;  /* 0x00000040f8007986 */ /* 0x0001e2000c101d04 */
[----:B------:R-:W-:Y:S01]  /*1fbb0*/  FFMA.FTZ R53, R161, R252, R122 ;  /* 0x000000fca1357223 */ /* 0x000fe2000001007a */
[----:B------:R-:W-:Y:S01]  /*1fbc0*/  FFMA.FTZ R52, R163, R250, R10 ;  /* 0x000000faa3347223 */ /* 0x000fe2000001000a */
        /* <DEDUP_REMOVED lines=8> */
[----:B------:R-:W-:Y:S01]  /*1fc50*/  IMAD.WIDE.U32 R236, R230, 0x10, R236 ;  /* 0x00000010e6ec7825 */ /* 0x000fe200078e00ec */
[----:B------:R3:W-:Y:S01]  /*1fc60*/  STG.E.128 desc[UR4][R242.64], R76 ;  /* 0x0000004cf2007986 */ /* 0x0007e2000c101d04 */
[----:B------:R-:W-:-:S02]  /*1fc70*/  SEL R100, RZ, 0x1, P1 ;  /* 0x00000001ff647807 */ /* 0x000fc40000800000 */
[----:B------:R-:W-:Y:S01]  /*1fc80*/  IMAD.WIDE.U32 R84, R230, 0x10, R84 ;  /* 0x00000010e6547825 */ /* 0x000fe200078e0054 */
[----:B------:R3:W-:Y:S03]  /*1fc90*/  STG.E.128 desc[UR4][R238.64], R52 ;  /* 0x00000034ee007986 */ /* 0x0007e6000c101d04 */
        /* <DEDUP_REMOVED lines=8> */
[----:B--2---:R-:W-:Y:S01]  /*1fd20*/  FFMA.FTZ R61, R153, R87, R126 ;  /* 0x00000057993d7223 */ /* 0x004fe2000001007e */
[----:B------:R-:W-:Y:S01]  /*1fd30*/  FFMA.FTZ R60, R155, R86, R6 ;  /* 0x000000569b3c7223 */ /* 0x000fe20000010006 */
[----:B------:R3:W-:Y:S04]  /*1fd40*/  STG.E.128 desc[UR4][R80.64], R56 ;  /* 0x0000003850007986 */ /* 0x0007e8000c101d04 */
[----:B------:R3:W-:Y:S04]  /*1fd50*/  STG.E.128 desc[UR4][R232.64], R60 ;  /* 0x0000003ce8007986 */ /* 0x0007e8000c101d04 */
[----:B------:R3:W-:Y:S04]  /*1fd60*/  STG.E.128 desc[UR4][R236.64], R64 ;  /* 0x00000040ec007986 */ /* 0x0007e8000c101d04 */
[----:B------:R3:W-:Y:S01]  /*1fd70*/  STG.E.128 desc[UR4][R84.64], R68 ;  /* 0x0000004454007986 */ /* 0x0007e2000c101d04 */
[----:B------:R-:W-:Y:S05]  /*1fd80*/  @!P2 BRA `(.L_x_28510) ;  /* 0xfffffe200084a947 */ /* 0x000fea000383ffff */
[----:B------:R-:W-:Y:S05]  /*1fd90*/  EXIT ;  /* 0x000000000000794d */ /* 0x000fea0003800000 */
.L_x_28509:
[----:B------:R-:W-:Y:S01]  /*1fda0*/  HFMA2.MMA R241, -RZ, RZ, 0, 5.9604644775390625e-08 ;  /* 0x00000001fff17435 */ /* 0x000fe200000001ff */
[----:B------:R-:W-:Y:S01]  /*1fdb0*/  IMAD.MOV.U32 R242, RZ, RZ, R236 ;  /* 0x000000fffff27224 */ /* 0x000fe200078e00ec */
[----:B------:R-:W-:Y:S01]  /*1fdc0*/  MOV R239, 0xffffffff ;  /* 0xffffffff00ef7802 */ /* 0x000fe20000000f00 */
[----:B------:R-:W-:-:S08]  /*1fdd0*/  IMAD.MOV.U32 R244, RZ, RZ, 0x1f ;  /* 0x0000001ffff47424 */ /* 0x000fd000078e00ff */
[----:B01----:R-:W-:Y:S05]  /*1fde0*/  WARPSYNC.COLLECTIVE R239, `(.L_x_28511) ;  /* 0x00000000ef087348 */ /* 0x003fea0003c00000 */
[----:B------:R2:W3:Y:S02]  /*1fdf0*/  SHFL.BFLY P3, R240, R242, R241, R244 ;  /* 0x0c0000f1f2f07389 */ /* 0x0004e400000600f4 */
[----:B0123--:R-:W-:Y:S01]  /*1fe00*/  ENDCOLLECTIVE ;  /* 0x000000000000791b */ /* 0x00ffe20003800000 */
.L_x_28511:
[----:B------:R-:W-:Y:S02]  /*1fe10*/  IMAD.MOV.U32 R241, RZ, RZ, 0x2 ;  /* 0x00000002fff17424 */ /* 0x000fe400078e00ff */
[----:B------:R-:W-:-:S04]  /*1fe20*/  IMAD.MOV.U32 R101, RZ, RZ, R240 ;  /* 0x000000ffff657224 */ /* 0x000fc800078e00f0 */
[----:B------:R-:W-:-:S05]  /*1fe30*/  FADD.FTZ R234, R236, R101 ;  /* 0x00000065ecea7221 */ /* 0x000fca0000010000 */
[----:B------:R-:W-:-:S07]  /*1fe40*/  MOV R242, R234 ;  /* 0x000000ea00f27202 */ /* 0x000fce0000000f00 */
[----:B------:R-:W-:Y:S05]  /*1fe50*/  WARPSYNC.COLLECTIVE R239, `(.L_x_28512) ;  /* 0x00000000ef087348 */ /* 0x000fea0003c00000 */
[----:B------:R0:W1:Y:S02]  /*1fe60*/  SHFL.BFLY P3, R240, R242, R241, R244 ;  /* 0x0c0000f1f2f07389 */ /* 0x00006400000600f4 */
[----:B01----:R-:W-:Y:S01]  /*1fe70*/  ENDCOLLECTIVE ;  /* 0x000000000000791b */ /* 0x003fe20003800000 */
.L_x_28512:
[----:B------:R-:W-:Y:S01]  /*1fe80*/  HFMA2.MMA R241, -RZ, RZ, 0, 2.384185791015625e-07 ;  /* 0x00000004fff17435 */ /* 0x000fe200000001ff */
[----:B------:R-:W-:-:S05]  /*1fe90*/  MOV R101, R240 ;  /* 0x000000f000657202 */ /* 0x000fca0000000f00 */
[----:B------:R-:W-:-:S04]  /*1fea0*/  FADD.FTZ R235, R234, R101 ;  /* 0x00000065eaeb7221 */ /* 0x000fc80000010000 */
[----:B------:R-:W-:-:S07]  /*1feb0*/  IMAD.MOV.U32 R242, RZ, RZ, R235 ;  /* 0x000000fffff27224 */ /* 0x000fce00078e00eb */
[----:B------:R-:W-:Y:S05]  /*1fec0*/  WARPSYNC.COLLECTIVE R239, `(.L_x_28513) ;  /* 0x00000000ef087348 */ /* 0x000fea0003c00000 */
[----:B------:R0:W1:Y:S02]  /*1fed0*/  SHFL.BFLY P3, R240, R242, R241, R244 ;  /* 0x0c0000f1f2f07389 */ /* 0x00006400000600f4 */
[----:B01----:R-:W-:Y:S01]  /*1fee0*/  ENDCOLLECTIVE ;  /* 0x000000000000791b */ /* 0x003fe20003800000 */
.L_x_28513:
[----:B------:R-:W-:Y:S02]  /*1fef0*/  IMAD.MOV.U32 R241, RZ, RZ, 0x8 ;  /* 0x00000008fff17424 */ /* 0x000fe400078e00ff */
[----:B------:R-:W-:-:S04]  /*1ff00*/  IMAD.MOV.U32 R100, RZ, RZ, R240 ;  /* 0x000000ffff647224 */ /* 0x000fc800078e00f0 */
[----:B------:R-:W-:-:S05]  /*1ff10*/  FADD.FTZ R237, R235, R100 ;  /* 0x00000064ebed7221 */ /* 0x000fca0000010000 */
[----:B------:R-:W-:-:S07]  /*1ff20*/  MOV R242, R237 ;  /* 0x000000ed00f27202 */ /* 0x000fce0000000f00 */
[----:B------:R-:W-:Y:S05]  /*1ff30*/  WARPSYNC.COLLECTIVE R239, `(.L_x_28514) ;  /* 0x00000000ef087348 */ /* 0x000fea0003c00000 */
[----:B------:R0:W1:Y:S02]  /*1ff40*/  SHFL.BFLY P3, R240, R242, R241, R244 ;  /* 0x0c0000f1f2f07389 */ /* 0x00006400000600f4 */
[----:B01----:R-:W-:Y:S01]  /*1ff50*/  ENDCOLLECTIVE ;  /* 0x000000000000791b */ /* 0x003fe20003800000 */
.L_x_28514:
[----:B------:R-:W-:Y:S01]  /*1ff60*/  HFMA2.MMA R241, -RZ, RZ, 0, 9.5367431640625e-07 ;  /* 0x00000010fff17435 */ /* 0x000fe200000001ff */
[----:B------:R-:W-:-:S05]  /*1ff70*/  MOV R100, R240 ;  /* 0x000000f000647202 */ /* 0x000fca0000000f00 */
[----:B------:R-:W-:-:S04]  /*1ff80*/  FADD.FTZ R238, R237, R100 ;  /* 0x00000064edee7221 */ /* 0x000fc80000010000 */
[----:B------:R-:W-:-:S07]  /*1ff90*/  IMAD.MOV.U32 R242, RZ, RZ, R238 ;  /* 0x000000fffff27224 */ /* 0x000fce00078e00ee */
[----:B------:R-:W-:Y:S05]  /*1ffa0*/  WARPSYNC.COLLECTIVE R239, `(.L_x_28515) ;  /* 0x00000000ef087348 */ /* 0x000fea0003c00000 */
[----:B------:R0:W1:Y:S02]  /*1ffb0*/  SHFL.BFLY P3, R240, R242, R241, R244 ;  /* 0x0c0000f1f2f07389 */ /* 0x00006400000600f4 */
[----:B01----:R-:W-:Y:S01]  /*1ffc0*/  ENDCOLLECTIVE ;  /* 0x000000000000791b */ /* 0x003fe20003800000 */
.L_x_28515:
        /* <DEDUP_REMOVED lines=88> */
.L_x_28516:
[----:B------:R-:W-:Y:S01]  /*20550*/  HFMA2.MMA R241, -RZ, RZ, 0, 1.1920928955078125e-07 ;  /* 0x00000002fff17435 */ /* 0x000fe200000001ff */
[----:B------:R-:W-:-:S05]  /*20560*/  MOV R234, R240 ;  /* 0x000000f000ea7202 */ /* 0x000fca0000000f00 */
[----:B------:R-:W-:-:S04]  /*20570*/  FADD.FTZ R234, R101, R234 ;  /* 0x000000ea65ea7221 */ /* 0x000fc80000010000 */
[----:B------:R-:W-:-:S07]  /*20580*/  IMAD.MOV.U32 R242, RZ, RZ, R234 ;  /* 0x000000fffff27224 */ /* 0x000fce00078e00ea */
[----:B------:R-:W-:Y:S05]  /*20590*/  WARPSYNC.COLLECTIVE R239, `(.L_x_28517) ;  /* 0x00000000ef087348 */ /* 0x000fea0003c00000 */
[----:B------:R0:W1:Y:S02]  /*205a0*/  SHFL.BFLY P3, R240, R242, R241, R244 ;  /* 0x0c0000f1f2f07389 */ /* 0x00006400000600f4 */
[----:B01----:R-:W-:Y:S01]  /*205b0*/  ENDCOLLECTIVE ;  /* 0x000000000000791b */ /* 0x003fe20003800000 */
.L_x_28517:
[----:B------:R-:W-:Y:S02]  /*205c0*/  IMAD.MOV.U32 R241, RZ, RZ, 0x4 ;  /* 0x00000004fff17424 */ /* 0x000fe400078e00ff */
[----:B------:R-:W-:-:S04]  /*205d0*/  IMAD.MOV.U32 R235, RZ, RZ, R240 ;  /* 0x000000ffffeb7224 */ /* 0x000fc800078e00f0 */
[----:B------:R-:W-:-:S05]  /*205e0*/  FADD.FTZ R235, R234, R235 ;  /* 0x000000ebeaeb7221 */ /* 0x000fca0000010000 */
[----:B------:R-:W-:-:S07]  /*205f0*/  MOV R242, R235 ;  /* 0x000000eb00f27202 */ /* 0x000fce0000000f00 */
[----:B------:R-:W-:Y:S05]  /*20600*/  WARPSYNC.COLLECTIVE R239, `(.L_x_28518) ;  /* 0x00000000ef087348 */ /* 0x000fea0003c00000 */
[----:B------:R0:W1:Y:S02]  /*20610*/  SHFL.BFLY P3, R240, R242, R241, R244 ;  /* 0x0c0000f1f2f07389 */ /* 0x00006400000600f4 */
[----:B01----:R-:W-:Y:S01]  /*20620*/  ENDCOLLECTIVE ;  /* 0x000000000000791b */ /* 0x003fe20003800000 */
.L_x_28518:
[----:B------:R-:W-:Y:S01]  /*20630*/  HFMA2.MMA R241, -RZ, RZ, 0, 4.76837158203125e-07 ;  /* 0x00000008fff17435 */ /* 0x000fe200000001ff */
[----:B------:R-:W-:-:S05]  /*20640*/  MOV R236, R240 ;  /* 0x000000f000ec7202 */ /* 0x000fca0000000f00 */
[----:B------:R-:W-:-:S04]  /*20650*/  FADD.FTZ R236, R235, R236 ;  /* 0x000000ecebec7221 */ /* 0x000fc80000010000 */
[----:B------:R-:W-:-:S07]  /*20660*/  IMAD.MOV.U32 R242, RZ, RZ, R236 ;  /* 0x000000fffff27224 */ /* 0x000fce00078e00ec */
[----:B------:R-:W-:Y:S05]  /*20670*/  WARPSYNC.COLLECTIVE R239, `(.L_x_28519) ;  /* 0x00000000ef087348 */ /* 0x000fea0003c00000 */
[----:B------:R0:W1:Y:S02]  /*20680*/  SHFL.BFLY P3, R240, R242, R241, R244 ;  /* 0x0c0000f1f2f07389 */ /* 0x00006400000600f4 */
[----:B01----:R-:W-:Y:S01]  /*20690*/  ENDCOLLECTIVE ;  /* 0x000000000000791b */ /* 0x003fe20003800000 */
.L_x_28519:
[----:B------:R-:W-:Y:S02]  /*206a0*/  IMAD.MOV.U32 R241, RZ, RZ, 0x10 ;  /* 0x00000010fff17424 */ /* 0x000fe400078e00ff */
[----:B------:R-:W-:-:S04]  /*206b0*/  IMAD.MOV.U32 R237, RZ, RZ, R240 ;  /* 0x000000ffffed7224 */ /* 0x000fc800078e00f0 */
[----:B------:R-:W-:-:S05]  /*206c0*/  FADD.FTZ R237, R236, R237 ;  /* 0x000000edeced7221 */ /* 0x000fca0000010000 */
[----:B------:R-:W-:-:S07]  /*206d0*/  MOV R242, R237 ;  /* 0x000000ed00f27202 */ /* 0x000fce0000000f00 */
[----:B------:R-:W-:Y:S05]  /*206e0*/  WARPSYNC.COLLECTIVE R239, `(.L_x_28520) ;  /* 0x00000000ef087348 */ /* 0x000fea0003c00000 */
[----:B------:R0:W1:Y:S02]  /*206f0*/  SHFL.BFLY P3, R240, R242, R241, R244 ;  /* 0x0c0000f1f2f07389 */ /* 0x00006400000600f4 */
[----:B01----:R-:W-:Y:S01]  /*20700*/  ENDCOLLECTIVE ;  /* 0x000000000000791b */ /* 0x003fe20003800000 */
.L_x_28520:
[----:B------:R-:W-:Y:S01]  /*20710*/  MOV R238, R240 ;  /* 0x000000f000ee7202 */ /* 0x000fe20000000f00 */
[----:B------:R-:W-:Y:S06]  /*20720*/  BRA `(.L_x_28521) ;  /* 0xffffffe400187947 */ /* 0x000fec000383ffff */
.L_x_28522:
        /* <DEDUP_REMOVED lines=13> */
.L_x_33569:


//--------------------- .text._ZN10layer_norm31ln_parallel_residual_fwd_kernelINS_13Kernel_traitsI6__halfffffjLj5120ELj1ELj1ELj4ELj16ENS_18Kernel_traits_baseILj5120ES2_ffffjLj128EEEEELb1ELb1ELb0EEEvNS_9FwdParamsE --------------------------
	.section	.text._ZN10layer_norm31ln_parallel_residual_fwd_kernelINS_13Kernel_traitsI6__halfffffjLj5120ELj1ELj1ELj4ELj16ENS_18Kernel_traits_baseILj5120ES2_ffffjLj128EEEEELb1ELb1ELb0EEEvNS_9FwdParamsE,"ax",@progbits
	.align	128
        .global         _ZN10layer_norm31ln_parallel_residual_fwd_kernelINS_13Kernel_traitsI6__halfffffjLj5120ELj1ELj1ELj4ELj16ENS_18Kernel_traits_baseILj5120ES2_ffffjLj128EEEEELb1ELb1ELb0EEEvNS_9FwdParamsE
        .type           _ZN10layer_norm31ln_parallel_residual_fwd_kernelINS_13Kernel_traitsI6__halfffffjLj5120ELj1ELj1ELj4ELj16ENS_18Kernel_traits_baseILj5120ES2_ffffjLj128EEEEELb1ELb1ELb0EEEvNS_9FwdParamsE,@function
        .size           _ZN10layer_norm31ln_parallel_residual_fwd_kernelINS_13Kernel_traitsI6__halfffffjLj5120ELj1ELj1ELj4ELj16ENS_18Kernel_traits_baseILj5120ES2_ffffjLj128EEEEELb1ELb1ELb0EEEvNS_9FwdParamsE,(.L_x_33570 - _ZN10layer_norm31ln_parallel_residual_fwd_kernelINS_13Kernel_traitsI6__halfffffjLj5120ELj1ELj1ELj4ELj16ENS_18Kernel_traits_baseILj5120ES2_ffffjLj128EEEEELb1ELb1ELb0EEEvNS_9FwdParamsE)
        .other          _ZN10layer_norm31ln_parallel_residual_fwd_kernelINS_13Kernel_traitsI6__halfffffjLj5120ELj1ELj1ELj4ELj16ENS_18Kernel_traits_baseILj5120ES2_ffffjLj128EEEEELb1ELb1ELb0EEEvNS_9FwdParamsE,@"STO_CUDA_ENTRY STV_DEFAULT"
_ZN10layer_norm31ln_parallel_residual_fwd_kernelINS_13Kernel_traitsI6__halfffffjLj5120ELj1ELj1ELj4ELj16ENS_18Kernel_traits_baseILj5120ES2_ffffjLj128EEEEELb1ELb1ELb0EEEvNS_9FwdParamsE:
.text._ZN10layer_norm31ln_parallel_residual_fwd_kernelINS_13Kernel_traitsI6__halfffffjLj5120ELj1ELj1ELj4ELj16ENS_18Kernel_traits_baseILj5120ES2_ffffjLj128EEEEELb1ELb1ELb0EEEvNS_9FwdParamsE:
        /* <DEDUP_REMOVED lines=74> */
[----:B------:R-:W-:Y:S01]  /*04a0*/  IMAD.WIDE.U32 R2, R3, -0x2daee0ad, RZ ;  /* 0xd2511f5303027825 */ /* 0x000fe200078e00ff */
[----:B------:R-:W-:-:S03]  /*04b0*/  ISETP.GE.U32.AND P2, PT, R132, 0x280, PT ;  /* 0x000002808400780c */ /* 0x000fc60003f46070 */
[----:B------:R-:W-:Y:S01]  /*04c0*/  @P6 LOP3.LUT R152, R152, 0x20, RZ, 0xfc, !PT ;  /* 0x0000002098986812 */ /* 0x000fe200078efcff */
[----:B------:R-:W-:Y:S01]  /*04d0*/  IMAD.WIDE.U32 R8, R8, -0x2daee0ad, RZ ;  /* 0xd2511f5308087825 */ /* 0x000fe200078e00ff */
[----:B------:R-:W-:Y:S02]  /*04e0*/  LOP3.LUT R3, R3, UR15, R4, 0x96, !PT ;  /* 0x0000000f03037c12 */ /* 0x000fe4000f8e9604 */
[----:B------:R-:W-:Y:S02]  /*04f0*/  LOP3.LUT R152, R152, 0xffffbfff, RZ, 0xc0, !PT ;  /* 0xffffbfff98987812 */ /* 0x000fe400078ec0ff */
[----:B------:R-:W-:Y:S01]  /*0500*/  LOP3.LUT R4, R9, UR17, R2, 0x96, !PT ;  /* 0x0000001109047c12 */ /* 0x000fe2000f8e9602 */
[----:B------:R-:W-:Y:S01]  /*0510*/  IMAD.WIDE.U32 R2, R3, -0x326172a9, RZ ;  /* 0xcd9e8d5703027825 */ /* 0x000fe200078e00ff */
[----:B------:R-:W-:-:S03]  /*0520*/  @P5 LOP3.LUT R152, R152, 0x4000, RZ, 0xfc, !PT ;  /* 0x0000400098985812 */ /* 0x000fc600078efcff */
[----:B------:R-:W-:Y:S01]  /*0530*/  IMAD.WIDE.U32 R4, R4, -0x326172a9, RZ ;  /* 0xcd9e8d5704047825 */ /* 0x000fe200078e00ff */
[----:B------:R-:W-:Y:S02]  /*0540*/  LOP3.LUT R152, R152, 0xffffdfff, RZ, 0xc0, !PT ;  /* 0xffffdfff98987812 */ /* 0x000fe400078ec0ff */
[----:B------:R-:W-:Y:S02]  /*0550*/  LOP3.LUT R10, R3, UR16, R6, 0x96, !PT ;  /* 0x00000010030a7c12 */ /* 0x000fe4000f8e9606 */
[----:B------:R-:W-:Y:S02]  /*0560*/  @P4 LOP3.LUT R152, R152, 0x2000, RZ, 0xfc, !PT ;  /* 0x0000200098984812 */ /* 0x000fe400078efcff */
[----:B------:R-:W-:Y:S02]  /*0570*/  LOP3.LUT R14, R5, UR18, R2, 0x96, !PT ;  /* 0x00000012050e7c12 */ /* 0x000fe4000f8e9602 */
[----:B------:R-:W-:-:S04]  /*0580*/  LOP3.LUT R152, R152, 0xffffefff, RZ, 0xc0, !PT ;  /* 0xffffefff98987812 */ /* 0x000fc800078ec0ff */
[----:B------:R-:W-:-:S04]  /*0590*/  @P3 LOP3.LUT R152, R152, 0x1000, RZ, 0xfc, !PT ;  /* 0x0000100098983812 */ /* 0x000fc800078efcff */
[----:B------:R-:W-:-:S04]  /*05a0*/  LOP3.LUT R152, R152, 0xfffff7ff, RZ, 0xc0, !PT ;  /* 0xfffff7ff98987812 */ /* 0x000fc800078ec0ff */
[----:B------:R-:W-:Y:S01]  /*05b0*/  @P2 LOP3.LUT R152, R152, 0x800, RZ, 0xfc, !PT ;  /* 0x0000080098982812 */ /* 0x000fe200078efcff */
        /* <DEDUP_REMOVED lines=12> */
.L_x_28524:
[----:B------:R-:W-:Y:S05]  /*0680*/  BSYNC B0 ;  /* 0x0000000000007941 */ /* 0x000fea0003800000 */
.L_x_28523:
        /* <DEDUP_REMOVED lines=11> */
[----:B------:R-:W-:Y:S01]  /*0740*/  VIADD R29, R29, 0x80 ;  /* 0x000000801d1d7836 */ /* 0x000fe20000000000 */
[----:B0-----:R-:W-:-:S07]  /*0750*/  @!P0 CS2R R122, SRZ ;  /* 0x00000000007a8805 */ /* 0x001fce000001ff00 */
.L_x_28526:
[----:B------:R-:W-:Y:S05]  /*0760*/  BSYNC B0 ;  /* 0x0000000000007941 */ /* 0x000fea0003800000 */
.L_x_28525:
        /* <DEDUP_REMOVED lines=13> */
.L_x_28528:
[----:B------:R-:W-:Y:S05]  /*0840*/  BSYNC B0 ;  /* 0x0000000000007941 */ /* 0x000fea0003800000 */
.L_x_28527:
        /* <DEDUP_REMOVED lines=13> */
.L_x_28530:
[----:B------:R-:W-:Y:S05]  /*0920*/  BSYNC B0 ;  /* 0x0000000000007941 */ /* 0x000fea0003800000 */
.L_x_28529:
        /* <DEDUP_REMOVED lines=13> */
.L_x_28532:
[----:B------:R-:W-:Y:S05]  /*0a00*/  BSYNC B0 ;  /* 0x0000000000007941 */ /* 0x000fea0003800000 */
.L_x_28531:
        /* <DEDUP_REMOVED lines=20> */
.L_x_28534:
[----:B------:R-:W-:Y:S05]  /*0b50*/  BSYNC B0 ;  /* 0x0000000000007941 */ /* 0x000fea0003800000 */
.L_x_28533:
        /* <DEDUP_REMOVED lines=20> */
.L_x_28536:
[----:B------:R-:W-:Y:S05]  /*0ca0*/  BSYNC B0 ;  /* 0x0000000000007941 */ /* 0x000fea0003800000 */
.L_x_28535:
[----:B------:R-:W-:Y:S01]  /*0cb0*/  ISETP.GE.U32.AND P0, PT, R132, 0x400, PT ;  /* 0x000004008400780c */ /* 0x000fe20003f06070 */
[----:B------:R-:W-:Y:S01]  /*0cc0*/  BSSY B0, `(.L_x_28537) ;  /* 0x000000f000007945 */ /* 0x000fe20003800000 */
[----:B------:R-:W-:-:S11]  /*0cd0*/  LOP3.LUT R152, R152, 0xfffffeff, RZ, 0xc0, !PT ;  /* 0xfffffeff98987812 */ /* 0x000fd600078ec0ff */
        /* <DEDUP_REMOVED lines=13> */
.L_x_28538:
[----:B------:R-:W-:Y:S05]  /*0db0*/  BSYNC B0 ;  /* 0x0000000000007941 */ /* 0x000fea0003800000 */
.L_x_28537:
[----:B------:R-:W-:Y:S01]  /*0dc0*/  ISETP.GE.U32.AND P0, PT, R132, 0x480, PT ;  /* 0x000004808400780c */ /* 0x000fe20003f06070 */
[----:B------:R-:W-:Y:S01]  /*0dd0*/  BSSY B0, `(.L_x_28539) ;  /* 0x0000010000007945 */ /* 0x000fe20003800000 */
[----:B------:R-:W-:Y:S01]  /*0de0*/  LOP3.LUT R152, R152, 0xffffff7f, RZ, 0xc0, !PT ;  /* 0xffffff7f98987812 */ /* 0x000fe200078ec0ff */
[----:B------:R-:W-:-:S10]  /*0df0*/  IMAD.HI.U32 R31, R140, -0x2daee0ad, RZ ;  /* 0xd2511f538c1f7827 */ /* 0x000fd400078e00ff */
        /* <DEDUP_REMOVED lines=13> */
.L_x_28540:
[----:B------:R-:W-:Y:S05]  /*0ed0*/  BSYNC B0 ;  /* 0x0000000000007941 */ /* 0x000fea0003800000 */
.L_x_28539:
        /* <DEDUP_REMOVED lines=13> */
[----:B------:R0:W5:Y:S02]  /*0fb0*/  LDG.E.64 R28, desc[UR4][R12.64] ;  /* 0x000000040c1c7981 */ /* 0x000164000c1e1b00 */
[----:B0-----:R-:W-:-:S07]  /*0fc0*/  @!P0 CS2R R10, SRZ ;  /* 0x00000000000a8805 */ /* 0x001fce000001ff00 */
.L_x_28542:
[----:B------:R-:W-:Y:S05]  /*0fd0*/  BSYNC B0 ;  /* 0x0000000000007941 */ /* 0x000fea0003800000 */
.L_x_28541:
[----:B------:R-:W-:Y:S01]  /*0fe0*/  ULDC UR26, c[0x0][0x214] ;  /* 0x00008500001a7ab9 */ /* 0x000fe20000000800 */
[----:B------:R-:W-:Y:S02]  /*0ff0*/  LOP3.LUT R146, R31, UR23, R14, 0x96, !PT ;  /* 0x000000171f927c12 */ /* 0x000fe4000f8e960e */
[----:B------:R-:W-:-:S13]  /*1000*/  ISETP.GE.AND P0, PT, R150, UR26, PT ;  /* 0x0000001a96007c0c */ /* 0x000fda000bf06270 */
[----:B------:R-:W-:Y:S05]  /*1010*/  @P0 EXIT ;  /* 0x000000000000094d */ /* 0x000fea0003800000 */
[----:B------:R-:W-:Y:S01]  /*1020*/  SHF.R.S32.HI R0, RZ, 0x2, R0 ;  /* 0x00000002ff007819 */ /* 0x000fe20000011400 */
[----:B-----5:R-:W-:Y:S01]  /*1030*/  IMAD.MOV.U32 R32, RZ, RZ, R36 ;  /* 0x000000ffff207224 */ /* 0x020fe200078e0024 */
[--C-:B------:R-:W-:Y:S01]  /*1040*/  SHF.R.U64 R91, R36, 0x10, R37.reuse ;  /* 0x00000010245b7819 */ /* 0x100fe20000001225 */
[----:B------:R-:W-:Y:S01]  /*1050*/  IMAD.MOV.U32 R34, RZ, RZ, R26 ;  /* 0x000000ffff227224 */ /* 0x000fe200078e001a */
[----:B------:R-:W-:Y:S01]  /*1060*/  LOP3.LUT R36, R134, 0x60, RZ, 0xc0, !PT ;  /* 0x0000006086247812 */ /* 0x000fe200078ec0ff */
[----:B------:R-:W-:Y:S01]  /*1070*/  IMAD.MOV.U32 R13, RZ, RZ, R37 ;  /* 0x000000ffff0d7224 */ /* 0x000fe200078e0025 */
[----:B------:R-:W-:Y:S01]  /*1080*/  LOP3.LUT R33, R0, 0x7f, RZ, 0xc0, !PT ;  /* 0x0000007f00217812 */ /* 0x000fe200078ec0ff */
[----:B------:R-:W-:Y:S01]  /*1090*/  HADD2.F32 R90, -RZ, R8.H0_H0 ;  /* 0x20000008ff5a7230 */ /* 0x000fe20000004100 */
[----:B------:R-:W-:Y:S01]  /*10a0*/  SHF.R.U64 R31, R26, 0x10, R27 ;  /* 0x000000101a1f7819 */ /* 0x000fe2000000121b */
[----:B------:R-:W-:Y:S01]  /*10b0*/  IMAD.MOV.U32 R26, RZ, RZ, R28 ;  /* 0x000000ffff1a7224 */ /* 0x000fe200078e001c */
[----:B------:R-:W-:Y:S01]  /*10c0*/  MOV R97, R27 ;  /* 0x0000001b00617202 */ /* 0x000fe20000000f00 */
[----:B------:R-:W-:Y:S01]  /*10d0*/  IMAD.MOV.U32 R15, RZ, RZ, R39 ;  /* 0x000000ffff0f7224 */ /* 0x000fe200078e0027 */
[----:B------:R-:W-:Y:S01]  /*10e0*/  SHF.R.U32.HI R95, RZ, 0x10, R27 ;  /* 0x00000010ff5f7819 */ /* 0x000fe2000001161b */
[----:B------:R-:W-:Y:S01]  /*10f0*/  IMAD.MOV.U32 R129, RZ, RZ, R19 ;  /* 0x000000ffff817224 */ /* 0x000fe200078e0013 */
[----:B------:R-:W-:Y:S01]  /*1100*/  SHF.L.U32 R27, R134, 0x5, RZ ;  /* 0x00000005861b7819 */ /* 0x000fe200000006ff */
[----:B------:R-:W-:Y:S01]  /*1110*/  IMAD.MOV.U32 R117, RZ, RZ, R22 ;  /* 0x000000ffff757224 */ /* 0x000fe200078e0016 */
[----:B------:R-:W-:Y:S01]  /*1120*/  VIADDMNMX R36, R33, -R36, RZ, !PT ;  /* 0x8000002421247246 */ /* 0x000fe200078001ff */
[----:B------:R-:W-:Y:S01]  /*1130*/  IMAD.MOV.U32 R113, RZ, RZ, R23 ;  /* 0x000000ffff717224 */ /* 0x000fe200078e0017 */
[----:B------:R-:W-:Y:S01]  /*1140*/  SHF.R.U32.HI R0, RZ, 0x2, R0 ;  /* 0x00000002ff007819 */ /* 0x000fe20000011600 */
[--C-:B------:R-:W-:Y:S01]  /*1150*/  IMAD.MOV.U32 R105, RZ, RZ, R25.reuse ;  /* 0x000000ffff697224 */ /* 0x100fe200078e0019 */
[----:B------:R-:W-:Y:S01]  /*1160*/  MOV R109, R24 ;  /* 0x00000018006d7202 */ /* 0x000fe20000000f00 */
[----:B------:R-:W-:Y:S01]  /*1170*/  IMAD.MOV.U32 R125, RZ, RZ, R20 ;  /* 0x000000ffff7d7224 */ /* 0x000fe200078e0014 */
[----:B------:R-:W-:Y:S01]  /*1180*/  SHF.R.U64 R35, R24, 0x10, R25 ;  /* 0x0000001018237819 */ /* 0x000fe20000001219 */
[----:B------:R-:W-:Y:S01]  /*1190*/  IMAD R140, R140, -0x2daee0ad, RZ ;  /* 0xd2511f538c8c7824 */ /* 0x000fe200078e02ff */
[----:B------:R-:W-:Y:S01]  /*11a0*/  MOV R14, R38 ;  /* 0x00000026000e7202 */ /* 0x000fe20000000f00 */
[----:B------:R-:W-:Y:S01]  /*11b0*/  IMAD R139, R139, -0x326172a9, RZ ;  /* 0xcd9e8d578b8b7824 */ /* 0x000fe200078e02ff */
[----:B------:R-:W-:Y:S01]  /*11c0*/  SHF.R.U64 R12, R38, 0x10, R39 ;  /* 0x00000010260c7819 */ /* 0x000fe20000001227 */
[----:B------:R-:W-:Y:S01]  /*11d0*/  HFMA2.MMA R141, -RZ, RZ, 0, 0 ;  /* 0x00000000ff8d7435 */ /* 0x000fe200000001ff */
[--C-:B------:R-:W-:Y:S01]  /*11e0*/  SHF.R.U64 R24, R28, 0x10, R29.reuse ;  /* 0x000000101c187819 */ /* 0x100fe2000000121d */
[----:B------:R-:W-:Y:S01]  /*11f0*/  HADD2.F32 R126, -RZ, R131.H0_H0 ;  /* 0x20000083ff7e7230 */ /* 0x000fe20000004100 */
[----:B------:R-:W-:Y:S01]  /*1200*/  LOP3.LUT R38, R27, 0x3e0, RZ, 0xc0, !PT ;  /* 0x000003e01b267812 */ /* 0x000fe200078ec0ff */
[--C-:B------:R-:W-:Y:S01]  /*1210*/  IMAD.MOV.U32 R27, RZ, RZ, R29.reuse ;  /* 0x000000ffff1b7224 */ /* 0x100fe200078e001d */
[----:B------:R-:W-:Y:S01]  /*1220*/  SHF.R.U32.HI R28, RZ, 0x10, R29 ;  /* 0x00000010ff1c7819 */ /* 0x000fe2000001161d */
[----:B------:R-:W-:Y:S01]  /*1230*/  HADD2.F32 R118, -RZ, R123.H0_H0 ;  /* 0x2000007bff767230 */ /* 0x000fe20000004100 */
[----:B------:R-:W-:Y:S01]  /*1240*/  LOP3.LUT R0, R0, 0x3fffffe0, RZ, 0xc0, !PT ;  /* 0x3fffffe000007812 */ /* 0x000fe200078ec0ff */
[----:B------:R-:W-:Y:S01]  /*1250*/  HADD2.F32 R110, -RZ, R115.H0_H0 ;  /* 0x20000073ff6e7230 */ /* 0x000fe20000004100 */
[----:B------:R-:W-:Y:S01]  /*1260*/  VIMNMX R29, R36, 0x20, PT ;  /* 0x00000020241d7848 */ /* 0x000fe20003fe0100 */
[----:B------:R-:W-:Y:S01]  /*1270*/  HADD2.F32 R102, -RZ, R107.H0_H0 ;  /* 0x2000006bff667230 */ /* 0x000fe20000004100 */
[----:B------:R-:W-:Y:S01]  /*1280*/  SHF.R.U64 R80, R8, 0x10, R9 ;  /* 0x0000001008507819 */ /* 0x000fe20000001209 */
[----:B------:R-:W-:Y:S01]  /*1290*/  HADD2.F32 R8, -RZ, R6.H0_H0 ;  /* 0x20000006ff087230 */ /* 0x000fe20000004100 */
[----:B------:R-:W-:Y:S01]  /*12a0*/  IADD3 R29, R29, R0, RZ ;  /* 0x000000001d1d7210 */ /* 0x000fe20007ffe0ff */
[----:B------:R-:W-:Y:S01]  /*12b0*/  HADD2.F32 R94, -RZ, R99.H0_H0 ;  /* 0x20000063ff5e7230 */ /* 0x000fe20000004100 */
[----:B------:R-:W-:Y:S01]  /*12c0*/  SHF.R.U64 R81, R6, 0x10, R7 ;  /* 0x0000001006517819 */ /* 0x000fe20000001207 */
[----:B------:R-:W-:Y:S01]  /*12d0*/  HADD2.F32 R6, -RZ, R4.H0_H0 ;  /* 0x20000004ff067230 */ /* 0x000fe20000004100 */
[----:B------:R-:W-:Y:S01]  /*12e0*/  SHF.R.U64 R83, R4, 0x10, R5 ;  /* 0x0000001004537819 */ /* 0x000fe20000001205 */
[----:B------:R-:W-:Y:S01]  /*12f0*/  IMAD.SHL.U32 R29, R29, 0x4, RZ ;  /* 0x000000041d1d7824 */ /* 0x000fe200078e00ff */
[----:B------:R-:W-:Y:S01]  /*1300*/  MOV R133, R18 ;  /* 0x0000001200857202 */ /* 0x000fe20000000f00 */
[----:B------:R-:W-:Y:S01]  /*1310*/  HADD2.F32 R4, -RZ, R2.H0_H0 ;  /* 0x20000002ff047230 */ /* 0x000fe20000004100 */
[----:B------:R-:W-:Y:S01]  /*1320*/  SHF.R.U64 R46, R18, 0x10, R19 ;  /* 0x00000010122e7819 */ /* 0x000fe20000001213 */
[----:B------:R-:W-:Y:S01]  /*1330*/  IMAD.MOV.U32 R18, RZ, RZ, R40 ;  /* 0x000000ffff127224 */ /* 0x000fe200078e0028 */
[----:B------:R-:W-:Y:S01]  /*1340*/  I2FP.F32.U32 R29, R29 ;  /* 0x0000001d001d7245 */ /* 0x000fe20000201000 */
[----:B------:R-:W-:Y:S01]  /*1350*/  IMAD.MOV.U32 R78, RZ, RZ, 0x1 ;  /* 0x00000001ff4e7424 */ /* 0x000fe200078e00ff */
[----:B------:R-:W-:Y:S01]  /*1360*/  SHF.R.U32.HI R17, RZ, 0x10, R39 ;  /* 0x00000010ff117819 */ /* 0x000fe20000011627 */
[----:B------:R-:W-:Y:S01]  /*1370*/  HADD2.F32 R133, -RZ, R133.H0_H0 ;  /* 0x20000085ff857230 */ /* 0x000fe20000004100 */
[----:B------:R-:W-:Y:S01]  /*1380*/  VIADDMNMX R38, R33, -R38, RZ, !PT ;  /* 0x8000002621267246 */ /* 0x000fe200078001ff */
[----:B------:R0:W1:Y:S01]  /*1390*/  MUFU.RCP R145, R29 ;  /* 0x0000001d00917308 */ /* 0x0000620000001000 */
[----:B------:R-:W-:Y:S01]  /*13a0*/  SHF.R.U64 R85, R2, 0x10, R3 ;  /* 0x0000001002557819 */ /* 0x000fe20000001203 */
[----:B------:R-:W-:Y:S01]  /*13b0*/  HADD2.F32 R2, -RZ, R10.H0_H0 ;  /* 0x2000000aff027230 */ /* 0x000fe20000004100 */
[----:B------:R-:W-:Y:S01]  /*13c0*/  SHF.R.U32.HI R127, RZ, 0x10, R19 ;  /* 0x00000010ff7f7819 */ /* 0x000fe20000011613 */
[----:B------:R-:W-:Y:S01]  /*13d0*/  IMAD.HI.U32 R33, R144, -0x2daee0ad, RZ ;  /* 0xd2511f5390217827 */ /* 0x000fe200078e00ff */
[----:B------:R-:W-:Y:S01]  /*13e0*/  SHF.R.U64 R87, R10, 0x10, R11 ;  /* 0x000000100a577819 */ /* 0x000fe2000000120b */
[----:B------:R-:W-:Y:S01]  /*13f0*/  ULDC.U8 UR32, c[0x0][0x2a0] ;  /* 0x0000a80000207ab9 */ /* 0x000fe20000000000 */
        /* <DEDUP_REMOVED lines=9> */
[----:B------:R-:W-:Y:S01]  /*1490*/  IMAD.MOV.U32 R22, RZ, RZ, R42 ;  /* 0x000000ffff167224 */ /* 0x000fe200078e002a */
[----:B------:R-:W-:Y:S01]  /*14a0*/  SHF.R.U32.HI R21, RZ, 0x10, R41 ;  /* 0x00000010ff157819 */ /* 0x000fe20000011629 */
[----:B------:R-:W-:Y:S01]  /*14b0*/  HADD2.F32 R17, -RZ, R18.H0_H0 ;  /* 0x20000012ff117230 */ /* 0x000fe20000004100 */
[----:B------:R-:W-:Y:S01]  /*14c0*/  SHF.R.U32.HI R111, RZ, 0x10, R23 ;  /* 0x00000010ff6f7819 */ /* 0x000fe20000011617 */
[----:B------:R-:W-:Y:S01]  /*14d0*/  IMAD.MOV.U32 R23, RZ, RZ, R43 ;  /* 0x000000ffff177224 */ /* 0x000fe200078e002b */
[----:B------:R-:W-:Y:S01]  /*14e0*/  VIMNMX R143, R38, 0x20, PT ;  /* 0x00000020268f7848 */ /* 0x000fe20003fe0100 */
[----:B------:R-:W-:Y:S01]  /*14f0*/  HADD2.F32 R18, -RZ, R19.H0_H0 ;  /* 0x20000013ff127230 */ /* 0x000fe20000004100 */
[----:B------:R-:W-:Y:S01]  /*1500*/  SHF.R.U32.HI R103, RZ, 0x10, R25 ;  /* 0x00000010ff677819 */ /* 0x000fe20000011619 */
[----:B------:R-:W-:Y:S01]  /*1510*/  HADD2.F32 R19, -RZ, R21.H0_H0 ;  /* 0x20000015ff137230 */ /* 0x000fe20000004100 */
[----:B------:R-:W-:Y:S01]  /*1520*/  SHF.R.U32.HI R25, RZ, 0x10, R43 ;  /* 0x00000010ff197819 */ /* 0x000fe2000001162b */
[----:B------:R-:W-:Y:S01]  /*1530*/  IMAD.IADD R143, R0, 0x1, R143 ;  /* 0x00000001008f7824 */ /* 0x000fe200078e028f */
[----:B------:R-:W-:Y:S01]  /*1540*/  SHF.R.U64 R16, R40, 0x10, R41 ;  /* 0x0000001028107819 */ /* 0x000fe20000001229 */
[----:B------:R-:W-:Y:S01]  /*1550*/  IMAD.HI.U32 R40, R146, -0x326172a9, RZ ;  /* 0xcd9e8d5792287827 */ /* 0x000fe200078e00ff */
[----:B------:R-:W-:Y:S01]  /*1560*/  SHF.R.U32.HI R30, RZ, 0x10, R37 ;  /* 0x00000010ff1e7819 */ /* 0x000fe20000011625 */
[----:B------:R-:W-:Y:S01]  /*1570*/  ULDC UR38, c[0x0][0x218] ;  /* 0x0000860000267ab9 */ /* 0x000fe20000000800 */
        /* <DEDUP_REMOVED lines=21> */
[----:B------:R-:W-:Y:S01]  /*16d0*/  IMAD R146, R146, -0x326172a9, RZ ;  /* 0xcd9e8d5792927824 */ /* 0x000fe200078e02ff */
[----:B------:R-:W-:Y:S01]  /*16e0*/  SHF.R.U32.HI R82, RZ, 0x10, R9 ;  /* 0x00000010ff527819 */ /* 0x000fe20000011609 */
[----:B------:R-:W-:Y:S01]  /*16f0*/  HADD2.F32 R9, -RZ, R9.H0_H0 ;  /* 0x20000009ff097230 */ /* 0x000fe20000004100 */
[----:B------:R-:W-:Y:S01]  /*1700*/  SHF.R.U32.HI R84, RZ, 0x10, R7 ;  /* 0x00000010ff547819 */ /* 0x000fe20000011607 */
[----:B------:R-:W-:Y:S01]  /*1710*/  HADD2.F32 R7, -RZ, R7.H0_H0 ;  /* 0x20000007ff077230 */ /* 0x000fe20000004100 */
[----:B------:R-:W-:Y:S01]  /*1720*/  SHF.R.U32.HI R86, RZ, 0x10, R5 ;  /* 0x00000010ff567819 */ /* 0x000fe20000011605 */
[----:B------:R-:W-:Y:S01]  /*1730*/  HADD2.F32 R5, -RZ, R5.H0_H0 ;  /* 0x20000005ff057230 */ /* 0x000fe20000004100 */
[----:B------:R-:W-:Y:S01]  /*1740*/  SHF.R.U32.HI R88, RZ, 0x10, R3 ;  /* 0x00000010ff587819 */ /* 0x000fe20000011603 */
[----:B------:R-:W-:Y:S01]  /*1750*/  HADD2.F32 R3, -RZ, R3.H0_H0 ;  /* 0x20000003ff037230 */ /* 0x000fe20000004100 */
[----:B------:R-:W-:Y:S01]  /*1760*/  SHF.R.U32.HI R89, RZ, 0x10, R11 ;  /* 0x00000010ff597819 */ /* 0x000fe2000001160b */
[----:B------:R-:W-:Y:S01]  /*1770*/  IMAD R144, R144, -0x2daee0ad, RZ ;  /* 0xd2511f5390907824 */ /* 0x000fe200078e02ff */
[----:B------:R-:W-:Y:S01]  /*1780*/  LOP3.LUT R139, R40, UR24, R139, 0x96, !PT ;  /* 0x00000018288b7c12 */ /* 0x000fe2000f8e968b */
[----:B------:R-:W-:Y:S01]  /*1790*/  HADD2.F32 R131, -RZ, R46.H0_H0 ;  /* 0x2000002eff837230 */ /* 0x000fe20000004100 */
[----:B------:R-:W-:Y:S01]  /*17a0*/  LOP3.LUT R140, R33, UR25, R140, 0x96, !PT ;  /* 0x00000019218c7c12 */ /* 0x000fe2000f8e968c */
[----:B------:R-:W-:Y:S01]  /*17b0*/  HADD2.F32 R129, -RZ, R129.H0_H0 ;  /* 0x20000081ff817230 */ /* 0x000fe20000004100 */
[----:B------:R-:W-:Y:S01]  /*17c0*/  LOP3.LUT R142, R142, 0x3, RZ, 0xc0, !PT ;  /* 0x000000038e8e7812 */ /* 0x000fe200078ec0ff */
        /* <DEDUP_REMOVED lines=9> */
[----:B------:R-:W-:Y:S01]  /*1860*/  UISETP.NE.AND UP0, UPT, UR32, URZ, UPT ;  /* 0x0000003f2000728c */ /* 0x000fe2000bf05270 */
        /* <DEDUP_REMOVED lines=43> */
[----:B01----:R-:W-:-:S07]  /*1b20*/  IMAD.SHL.U32 R143, R143, 0x4, RZ ;  /* 0x000000048f8f7824 */ /* 0x003fce00078e00ff */
.L_x_29233:
        /* <DEDUP_REMOVED lines=34> */
.L_x_28546:
[----:B------:R-:W-:-:S07]  /*1d50*/  IMAD.MOV.U32 R160, RZ, RZ, R146 ;  /* 0x000000ffffa07224 */ /* 0x000fce00078e0092 */
.L_x_28547:
[----:B------:R-:W-:Y:S05]  /*1d60*/  BSYNC B1 ;  /* 0x0000000000017941 */ /* 0x000fea0003800000 */
.L_x_28545:
        /* <DEDUP_REMOVED lines=16> */
.L_x_28551:
[----:B------:R-:W-:Y:S05]  /*1e70*/  BSYNC B2 ;  /* 0x0000000000027941 */ /* 0x000fea0003800000 */
.L_x_28550:
        /* <DEDUP_REMOVED lines=44> */
.L_x_28549:
[----:B------:R-:W-:Y:S05]  /*2140*/  BSYNC B1 ;  /* 0x0000000000017941 */ /* 0x000fea0003800000 */
.L_x_28548:
        /* <DEDUP_REMOVED lines=18> */
.L_x_28552:
        /* <DEDUP_REMOVED lines=12> */
.L_x_28555:
[----:B------:R-:W-:-:S07]  /*2330*/  IMAD.MOV.U32 R142, RZ, RZ, R146 ;  /* 0x000000ffff8e7224 */ /* 0x000fce00078e0092 */
.L_x_28556:
[----:B------:R-:W-:Y:S05]  /*2340*/  BSYNC B1 ;  /* 0x0000000000017941 */ /* 0x000fea0003800000 */
.L_x_28554:
        /* <DEDUP_REMOVED lines=16> */
.L_x_28560:
[----:B------:R-:W-:Y:S05]  /*2450*/  BSYNC B2 ;  /* 0x0000000000027941 */ /* 0x000fea0003800000 */
.L_x_28559:
        /* <DEDUP_REMOVED lines=44> */
.L_x_28558:
[----:B------:R-:W-:Y:S05]  /*2720*/  BSYNC B1 ;  /* 0x0000000000017941 */ /* 0x000fea0003800000 */
.L_x_28557:
        /* <DEDUP_REMOVED lines=8> */
.L_x_28553:
        /* <DEDUP_REMOVED lines=12> */
.L_x_28562:
[----:B------:R-:W-:-:S07]  /*2870*/  IMAD.MOV.U32 R142, RZ, RZ, R146 ;  /* 0x000000ffff8e7224 */ /* 0x000fce00078e0092 */
.L_x_28563:
[----:B------:R-:W-:Y:S05]  /*2880*/  BSYNC B1 ;  /* 0x0000000000017941 */ /* 0x000fea0003800000 */
.L_x_28561:
        /* <DEDUP_REMOVED lines=16> */
.L_x_28567:
[----:B------:R-:W-:Y:S05]  /*2990*/  BSYNC B2 ;  /* 0x0000000000027941 */ /* 0x000fea0003800000 */
.L_x_28566:
        /* <DEDUP_REMOVED lines=44> */
.L_x_28565:
[----:B------:R-:W-:Y:S05]  /*2c60*/  BSYNC B1 ;  /* 0x0000000000017941 */ /* 0x000fea0003800000 */
.L_x_28564:
        /* <DEDUP_REMOVED lines=11> */
.L_x_28568:
        /* <DEDUP_REMOVED lines=12> */
.L_x_28571:
[----:B------:R-:W-:-:S07]  /*2de0*/  IMAD.MOV.U32 R137, RZ, RZ, R146 ;  /* 0x000000ffff897224 */ /* 0x000fce00078e0092 */
.L_x_28572:
[----:B------:R-:W-:Y:S05]  /*2df0*/  BSYNC B1 ;  /* 0x0000000000017941 */ /* 0x000fea0003800000 */
.L_x_28570:
        /* <DEDUP_REMOVED lines=16> */
.L_x_28576:
[----:B------:R-:W-:Y:S05]  /*2f00*/  BSYNC B2 ;  /* 0x0000000000027941 */ /* 0x000fea0003800000 */
.L_x_28575:
        /* <DEDUP_REMOVED lines=44> */
.L_x_28574:
[----:B------:R-:W-:Y:S05]  /*31d0*/  BSYNC B1 ;  /* 0x0000000000017941 */ /* 0x000fea0003800000 */
.L_x_28573:
        /* <DEDUP_REMOVED lines=8> */
.L_x_28569:
        /* <DEDUP_REMOVED lines=12> */
.L_x_28578:
[----:B------:R-:W-:-:S07]  /*3320*/  IMAD.MOV.U32 R142, RZ, RZ, R146 ;  /* 0x000000ffff8e7224 */ /* 0x000fce00078e0092 */
.L_x_28579:
[----:B------:R-:W-:Y:S05]  /*3330*/  BSYNC B1 ;  /* 0x0000000000017941 */ /* 0x000fea0003800000 */
.L_x_28577:
        /* <DEDUP_REMOVED lines=16> */
.L_x_28583:
[----:B------:R-:W-:Y:S05]  /*3440*/  BSYNC B2 ;  /* 0x0000000000027941 */ /* 0x000fea0003800000 */
.L_x_28582:
        /* <DEDUP_REMOVED lines=44> */
.L_x_28581:
[----:B------:R-:W-:Y:S05]  /*3710*/  BSYNC B1 ;  /* 0x0000000000017941 */ /* 0x000fea0003800000 */
.L_x_28580:
        /* <DEDUP_REMOVED lines=11> */
.L_x_28584:
        /* <DEDUP_REMOVED lines=12> */
.L_x_28587:
[----:B------:R-:W-:-:S07]  /*3890*/  MOV R136, R146 ;  /* 0x0000009200887202 */ /* 0x000fce0000000f00 */
.L_x_28588:
[----:B------:R-:W-:Y:S05]  /*38a0*/  BSYNC B1 ;  /* 0x0000000000017941 */ /* 0x000fea0003800000 */
.L_x_28586:
        /* <DEDUP_REMOVED lines=16> */
.L_x_28592:
[----:B------:R-:W-:Y:S05]  /*39b0*/  BSYNC B2 ;  /* 0x0000000000027941 */ /* 0x000fea0003800000 */
.L_x_28591:
        /* <DEDUP_REMOVED lines=44> */
.L_x_28590:
[----:B------:R-:W-:Y:S05]  /*3c80*/  BSYNC B1 ;  /* 0x0000000000017941 */ /* 0x000fea0003800000 */
.L_x_28589:
        /* <DEDUP_REMOVED lines=8> */
.L_x_28585:
        /* <DEDUP_REMOVED lines=12> */
.L_x_28594:
[----:B------:R-:W-:-:S07]  /*3dd0*/  MOV R142, R146 ;  /* 0x00000092008e7202 */ /* 0x000fce0000000f00 */
.L_x_28595:
[----:B------:R-:W-:Y:S05]  /*3de0*/  BSYNC B1 ;  /* 0x0000000000017941 */ /* 0x000fea0003800000 */
.L_x_28593:
        /* <DEDUP_REMOVED lines=16> */
.L_x_28599:
[----:B------:R-:W-:Y:S05]  /*3ef0*/  BSYNC B2 ;  /* 0x0000000000027941 */ /* 0x000fea0003800000 */
.L_x_28598:
        /* <DEDUP_REMOVED lines=44> */
.L_x_28597:
[----:B------:R-:W-:Y:S05]  /*41c0*/  BSYNC B1 ;  /* 0x0000000000017941 */ /* 0x000fea0003800000 */
.L_x_28596:
        /* <DEDUP_REMOVED lines=11> */
.L_x_28600:
        /* <DEDUP_REMOVED lines=12> */
.L_x_28603:
[----:B------:R-:W-:-:S07]  /*4340*/  IMAD.MOV.U32 R135, RZ, RZ, R146 ;  /* 0x000000ffff877224 */ /* 0x000fce00078e0092 */
.L_x_28604:
[----:B------:R-:W-:Y:S05]  /*4350*/  BSYNC B1 ;  /* 0x0000000000017941 */ /* 0x000fea0003800000 */
.L_x_28602:
        /* <DEDUP_REMOVED lines=16> */
.L_x_28608:
[----:B------:R-:W-:Y:S05]  /*4460*/  BSYNC B2 ;  /* 0x0000000000027941 */ /* 0x000fea0003800000 */
.L_x_28607:
        /* <DEDUP_REMOVED lines=44> */
.L_x_28606:
[----:B------:R-:W-:Y:S05]  /*4730*/  BSYNC B1 ;  /* 0x0000000000017941 */ /* 0x000fea0003800000 */
.L_x_28605:
        /* <DEDUP_REMOVED lines=8> */
.L_x_28601:
        /* <DEDUP_REMOVED lines=27> */
.L_x_28609:
[----:B01----:R-:W-:-:S07]  /*4970*/  VIADD R79, R153, 0x80 ;  /* 0x00000080994f7836 */ /* 0x003fce0000000000 */
.L_x_28544:
[----:B------:R-:W-:Y:S05]  /*4980*/  BSYNC B0 ;  /* 0x0000000000007941 */ /* 0x000fea0003800000 */
.L_x_28543:
        /* <DEDUP_REMOVED lines=29> */
.L_x_28613:
[----:B------:R-:W-:-:S07]  /*4b60*/  MOV R160, R146 ;  /* 0x0000009200a07202 */ /* 0x000fce0000000f00 */
.L_x_28614:
[----:B------:R-:W-:Y:S05]  /*4b70*/  BSYNC B1 ;  /* 0x0000000000017941 */ /* 0x000fea0003800000 */
.L_x_28612:
        /* <DEDUP_REMOVED lines=16> */
.L_x_28618:
[----:B------:R-:W-:Y:S05]  /*4c80*/  BSYNC B2 ;  /* 0x0000000000027941 */ /* 0x000fea0003800000 */
.L_x_28617:
        /* <DEDUP_REMOVED lines=44> */
.L_x_28616:
[----:B------:R-:W-:Y:S05]  /*4f50*/  BSYNC B1 ;  /* 0x0000000000017941 */ /* 0x000fea0003800000 */
.L_x_28615:
        /* <DEDUP_REMOVED lines=18> */
.L_x_28619:
        /* <DEDUP_REMOVED lines=12> */
.L_x_28622:
[----:B------:R-:W-:-:S07]  /*5140*/  MOV R142, R146 ;  /* 0x00000092008e7202 */ /* 0x000fce0000000f00 */
.L_x_28623:
[----:B------:R-:W-:Y:S05]  /*5150*/  BSYNC B1 ;  /* 0x0000000000017941 */ /* 0x000fea0003800000 */
.L_x_28621:
        /* <DEDUP_REMOVED lines=16> */
.L_x_28627:
[----:B------:R-:W-:Y:S05]  /*5260*/  BSYNC B2 ;  /* 0x0000000000027941 */ /* 0x000fea0003800000 */
.L_x_28626:
        /* <DEDUP_REMOVED lines=44> */
.L_x_28625:
[----:B------:R-:W-:Y:S05]  /*5530*/  BSYNC B1 ;  /* 0x0000000000017941 */ /* 0x000fea0003800000 */
.L_x_28624:
        /* <DEDUP_REMOVED lines=8> */
.L_x_28620:
        /* <DEDUP_REMOVED lines=12> */
.L_x_28629:
[----:B------:R-:W-:-:S07]  /*5680*/  MOV R142, R146 ;  /* 0x00000092008e7202 */ /* 0x000fce0000000f00 */
.L_x_28630:
[----:B------:R-:W-:Y:S05]  /*5690*/  BSYNC B1 ;  /* 0x0000000000017941 */ /* 0x000fea0003800000 */
.L_x_28628:
        /* <DEDUP_REMOVED lines=16> */
.L_x_28634:
[----:B------:R-:W-:Y:S05]  /*57a0*/  BSYNC B2 ;  /* 0x0000000000027941 */ /* 0x000fea0003800000 */
.L_x_28633:
        /* <DEDUP_REMOVED lines=44> */
.L_x_28632:
[----:B------:R-:W-:Y:S05]  /*5a70*/  BSYNC B1 ;  /* 0x0000000000017941 */ /* 0x000fea0003800000 */
.L_x_28631:
        /* <DEDUP_REMOVED lines=11> */
.L_x_28635:
        /* <DEDUP_REMOVED lines=12> */
.L_x_28638:
[----:B------:R-:W-:-:S07]  /*5bf0*/  IMAD.MOV.U32 R137, RZ, RZ, R146 ;  /* 0x000000ffff897224 */ /* 0x000fce00078e0092 */
.L_x_28639:
[----:B------:R-:W-:Y:S05]  /*5c00*/  BSYNC B1 ;  /* 0x0000000000017941 */ /* 0x000fea0003800000 */
.L_x_28637:
        /* <DEDUP_REMOVED lines=16> */
.L_x_28643:
[----:B------:R-:W-:Y:S05]  /*5d10*/  BSYNC B2 ;  /* 0x0000000000027941 */ /* 0x000fea0003800000 */
.L_x_28642:
        /* <DEDUP_REMOVED lines=44> */
.L_x_28641:
[----:B------:R-:W-:Y:S05]  /*5fe0*/  BSYNC B1 ;  /* 0x0000000000017941 */ /* 0x000fea0003800000 */
.L_x_28640:
        /* <DEDUP_REMOVED lines=8> */
.L_x_28636:
        /* <DEDUP_REMOVED lines=12> */
.L_x_28645:
[----:B------:R-:W-:-:S07]  /*6130*/  IMAD.MOV.U32 R142, RZ, RZ, R146 ;  /* 0x000000ffff8e7224 */ /* 0x000fce00078e0092 */
.L_x_28646:
[----:B------:R-:W-:Y:S05]  /*6140*/  BSYNC B1 ;  /* 0x0000000000017941 */ /* 0x000fea0003800000 */
.L_x_28644:
        /* <DEDUP_REMOVED lines=16> */
.L_x_28650:
[----:B------:R-:W-:Y:S05]  /*6250*/  BSYNC B2 ;  /* 0x0000000000027941 */ /* 0x000fea0003800000 */
.L_x_28649:
        /* <DEDUP_REMOVED lines=44> */
.L_x_28648:
[----:B------:R-:W-:Y:S05]  /*6520*/  BSYNC B1 ;  /* 0x0000000000017941 */ /* 0x000fea0003800000 */
.L_x_28647:
        /* <DEDUP_REMOVED lines=11> */
.L_x_28651:
        /* <DEDUP_REMOVED lines=12> */
.L_x_28654:
[----:B------:R-:W-:-:S07]  /*66a0*/  IMAD.MOV.U32 R136, RZ, RZ, R146 ;  /* 0x000000ffff887224 */ /* 0x000fce00078e0092 */
.L_x_28655:
[----:B------:R-:W-:Y:S05]  /*66b0*/  BSYNC B1 ;  /* 0x0000000000017941 */ /* 0x000fea0003800000 */
.L_x_28653:
        /* <DEDUP_REMOVED lines=16> */
.L_x_28659:
[----:B------:R-:W-:Y:S05]  /*67c0*/  BSYNC B2 ;  /* 0x0000000000027941 */ /* 0x000fea0003800000 */
.L_x_28658:
        /* <DEDUP_REMOVED lines=44> */
.L_x_28657:
[----:B------:R-:W-:Y:S05]  /*6a90*/  BSYNC B1 ;  /* 0x0000000000017941 */ /* 0x000fea0003800000 */
.L_x_28656:
        /* <DEDUP_REMOVED lines=8> */
.L_x_28652:
        /* <DEDUP_REMOVED lines=12> */
.L_x_28661:
[----:B------:R-:W-:-:S07]  /*6be0*/  IMAD.MOV.U32 R142, RZ, RZ, R146 ;  /* 0x000000ffff8e7224 */ /* 0x000fce00078e0092 */
.L_x_28662:
[----:B------:R-:W-:Y:S05]  /*6bf0*/  BSYNC B1 ;  /* 0x0000000000017941 */ /* 0x000fea0003800000 */
.L_x_28660:
        /* <DEDUP_REMOVED lines=16> */
.L_x_28666:
[----:B------:R-:W-:Y:S05]  /*6d00*/  BSYNC B2 ;  /* 0x0000000000027941 */ /* 0x000fea0003800000 */
.L_x_28665:
        /* <DEDUP_REMOVED lines=44> */
.L_x_28664:
[----:B------:R-:W-:Y:S05]  /*6fd0*/  BSYNC B1 ;  /* 0x0000000000017941 */ /* 0x000fea0003800000 */
.L_x_28663:
        /* <DEDUP_REMOVED lines=11> */
.L_x_28667:
        /* <DEDUP_REMOVED lines=12> */
.L_x_28670:
[----:B------:R-:W-:-:S07]  /*7150*/  MOV R135, R146 ;  /* 0x0000009200877202 */ /* 0x000fce0000000f00 */
.L_x_28671:
[----:B------:R-:W-:Y:S05]  /*7160*/  BSYNC B1 ;  /* 0x0000000000017941 */ /* 0x000fea0003800000 */
.L_x_28669:
        /* <DEDUP_REMOVED lines=16> */
.L_x_28675:
[----:B------:R-:W-:Y:S05]  /*7270*/  BSYNC B2 ;  /* 0x0000000000027941 */ /* 0x000fea0003800000 */
.L_x_28674:
        /* <DEDUP_REMOVED lines=44> */
.L_x_28673:
[----:B------:R-:W-:Y:S05]  /*7540*/  BSYNC B1 ;  /* 0x0000000000017941 */ /* 0x000fea0003800000 */
.L_x_28672:
        /* <DEDUP_REMOVED lines=8> */
.L_x_28668:
        /* <DEDUP_REMOVED lines=27> */
.L_x_28676:
[----:B------:R-:W-:-:S07]  /*7780*/  VIADD R79, R79, 0x80 ;  /* 0x000000804f4f7836 */ /* 0x000fce0000000000 */
.L_x_28611:
[----:B------:R-:W-:Y:S05]  /*7790*/  BSYNC B0 ;  /* 0x0000000000007941 */ /* 0x000fea0003800000 */
.L_x_28610:
        /* <DEDUP_REMOVED lines=29> */
.L_x_28680:
[----:B------:R-:W-:-:S07]  /*7970*/  IMAD.MOV.U32 R160, RZ, RZ, R146 ;  /* 0x000000ffffa07224 */ /* 0x000fce00078e0092 */
.L_x_28681:
[----:B------:R-:W-:Y:S05]  /*7980*/  BSYNC B1 ;  /* 0x0000000000017941 */ /* 0x000fea0003800000 */
.L_x_28679:
        /* <DEDUP_REMOVED lines=16> */
.L_x_28685:
[----:B------:R-:W-:Y:S05]  /*7a90*/  BSYNC B2 ;  /* 0x0000000000027941 */ /* 0x000fea0003800000 */
.L_x_28684:
        /* <DEDUP_REMOVED lines=39> */
[----:B------:R-:W-:Y:S02]  /*7d10*/  LOP3.LUT R139, R155, UR24, R158, 0x96, !PT ;  /* 0x000000189b8b7c12 */ /* 0x000fe4000f8e969e */
[----:B------:R-:W-:Y:S01]  /*7d20*/  MOV R146, R154 ;  /* 0x0000009a00927202 */ /* 0x000fe20000000f00 */
[----:B------:R-:W-:-:S04]  /*7d30*/  IMAD.WIDE.U32 R154, R140, -0x2daee0ad, RZ ;  /* 0xd2511f538c9a7825 */ /* 0x000fc800078e00ff */
[----:B------:R-:W-:Y:S01]  /*7d40*/  IMAD.MOV.U32 R144, RZ, RZ, R154 ;  /* 0x000000ffff907224 */ /* 0x000fe200078e009a */
[----:B------:R-:W-:-:S07]  /*7d50*/  LOP3.LUT R140, R155, UR25, R156, 0x96, !PT ;  /* 0x000000199b8c7c12 */ /* 0x000fce000f8e969c */
.L_x_28683:
[----:B------:R-:W-:Y:S05]  /*7d60*/  BSYNC B1 ;  /* 0x0000000000017941 */ /* 0x000fea0003800000 */
.L_x_28682:
[----:B------:R-:W0:Y:S01]  /*7d70*/  LDC R157, c[0x0][0x294] ;  /* 0x0000a500ff9d7b82 */ /* 0x000e220000000800 */
[----:B------:R-:W-:Y:S01]  /*7d80*/  HFMA2.MMA R158, -RZ, RZ, 0.1171875, 0 ;  /* 0x2f800000ff9e7435 */ /* 0x000fe200000001ff */
[----:B------:R-:W-:Y:S02]  /*7d90*/  I2FP.F32.U32 R155, R160 ;  /* 0x000000a0009b7245 */ /* 0x000fe40000201000 */
[----:B------:R-:W-:Y:S02]  /*7da0*/  ISETP.NE.U32.AND P2, PT, R76, RZ, PT ;  /* 0x000000ff4c00720c */ /* 0x000fe40003f45070 */
[----:B------:R-:W-:Y:S02]  /*7db0*/  LOP3.LUT R152, R152, 0xfffffffe, RZ, 0xc0, !PT ;  /* 0xfffffffe98987812 */ /* 0x000fe400078ec0ff */
[----:B------:R-:W1:Y:S01]  /*7dc0*/  LDC R156, c[0x0][0x298] ;  /* 0x0000a600ff9c7b82 */ /* 0x000e620000000800 */
[----:B------:R-:W-:Y:S02]  /*7dd0*/  ISETP.NE.AND.EX P2, PT, R77, RZ, PT, P2 ;  /* 0x000000ff4d00720c */ /* 0x000fe40003f45320 */
        /* <DEDUP_REMOVED lines=11> */
.L_x_28686:
        /* <DEDUP_REMOVED lines=12> */
.L_x_28689:
[----:B------:R-:W-:-:S07]  /*7f50*/  IMAD.MOV.U32 R142, RZ, RZ, R146 ;  /* 0x000000ffff8e7224 */ /* 0x000fce00078e0092 */
.L_x_28690:
[----:B------:R-:W-:Y:S05]  /*7f60*/  BSYNC B1 ;  /* 0x0000000000017941 */ /* 0x000fea0003800000 */
.L_x_28688:
        /* <DEDUP_REMOVED lines=16> */
.L_x_28694:
[----:B------:R-:W-:Y:S05]  /*8070*/  BSYNC B2 ;  /* 0x0000000000027941 */ /* 0x000fea0003800000 */
.L_x_28693:
        /* <DEDUP_REMOVED lines=44> */
.L_x_28692:
[----:B------:R-:W-:Y:S05]  /*8340*/  BSYNC B1 ;  /* 0x0000000000017941 */ /* 0x000fea0003800000 */
.L_x_28691:
        /* <DEDUP_REMOVED lines=8> */
.L_x_28687:
        /* <DEDUP_REMOVED lines=12> */
.L_x_28696:
[----:B------:R-:W-:-:S07]  /*8490*/  IMAD.MOV.U32 R142, RZ, RZ, R146 ;  /* 0x000000ffff8e7224 */ /* 0x000fce00078e0092 */
.L_x_28697:
[----:B------:R-:W-:Y:S05]  /*84a0*/  BSYNC B1 ;  /* 0x0000000000017941 */ /* 0x000fea0003800000 */
.L_x_28695:
        /* <DEDUP_REMOVED lines=16> */
.L_x_28701:
[----:B------:R-:W-:Y:S05]  /*85b0*/  BSYNC B2 ;  /* 0x0000000000027941 */ /* 0x000fea0003800000 */
.L_x_28700:
        /* <DEDUP_REMOVED lines=44> */
.L_x_28699:
[----:B------:R-:W-:Y:S05]  /*8880*/  BSYNC B1 ;  /* 0x0000000000017941 */ /* 0x000fea0003800000 */
.L_x_28698:
        /* <DEDUP_REMOVED lines=11> */
.L_x_28702:
        /* <DEDUP_REMOVED lines=12> */
.L_x_28705:
[----:B------:R-:W-:-:S07]  /*8a00*/  MOV R137, R146 ;  /* 0x0000009200897202 */ /* 0x000fce0000000f00 */
.L_x_28706:
[----:B------:R-:W-:Y:S05]  /*8a10*/  BSYNC B1 ;  /* 0x0000000000017941 */ /* 0x000fea0003800000 */
.L_x_28704:
        /* <DEDUP_REMOVED lines=16> */
.L_x_28710:
[----:B------:R-:W-:Y:S05]  /*8b20*/  BSYNC B2 ;  /* 0x0000000000027941 */ /* 0x000fea0003800000 */
.L_x_28709:
        /* <DEDUP_REMOVED lines=44> */
.L_x_28708:
[----:B------:R-:W-:Y:S05]  /*8df0*/  BSYNC B1 ;  /* 0x0000000000017941 */ /* 0x000fea0003800000 */
.L_x_28707:
        /* <DEDUP_REMOVED lines=8> */
.L_x_28703:
        /* <DEDUP_REMOVED lines=12> */
.L_x_28712:
[----:B------:R-:W-:-:S07]  /*8f40*/  MOV R142, R146 ;  /* 0x00000092008e7202 */ /* 0x000fce0000000f00 */
.L_x_28713:
[----:B------:R-:W-:Y:S05]  /*8f50*/  BSYNC B1 ;  /* 0x0000000000017941 */ /* 0x000fea0003800000 */
.L_x_28711:
        /* <DEDUP_REMOVED lines=16> */
.L_x_28717:
[----:B------:R-:W-:Y:S05]  /*9060*/  BSYNC B2 ;  /* 0x0000000000027941 */ /* 0x000fea0003800000 */
.L_x_28716:
        /* <DEDUP_REMOVED lines=44> */
.L_x_28715:
[----:B------:R-:W-:Y:S05]  /*9330*/  BSYNC B1 ;  /* 0x0000000000017941 */ /* 0x000fea0003800000 */
.L_x_28714:
        /* <DEDUP_REMOVED lines=11> */
.L_x_28718:
        /* <DEDUP_REMOVED lines=12> */
.L_x_28721:
[----:B------:R-:W-:-:S07]  /*94b0*/  IMAD.MOV.U32 R136, RZ, RZ, R146 ;  /* 0x000000ffff887224 */ /* 0x000fce00078e0092 */
.L_x_28722:
[----:B------:R-:W-:Y:S05]  /*94c0*/  BSYNC B1 ;  /* 0x0000000000017941 */ /* 0x000fea0003800000 */
.L_x_28720:
        /* <DEDUP_REMOVED lines=16> */
.L_x_28726:
[----:B------:R-:W-:Y:S05]  /*95d0*/  BSYNC B2 ;  /* 0x0000000000027941 */ /* 0x000fea0003800000 */
.L_x_28725:
        /* <DEDUP_REMOVED lines=44> */
.L_x_28724:
[----:B------:R-:W-:Y:S05]  /*98a0*/  BSYNC B1 ;  /* 0x0000000000017941 */ /* 0x000fea0003800000 */
.L_x_28723:
        /* <DEDUP_REMOVED lines=8> */
.L_x_28719:
        /* <DEDUP_REMOVED lines=12> */
.L_x_28728:
[----:B------:R-:W-:-:S07]  /*99f0*/  IMAD.MOV.U32 R142, RZ, RZ, R146 ;  /* 0x000000ffff8e7224 */ /* 0x000fce00078e0092 */
.L_x_28729:
[----:B------:R-:W-:Y:S05]  /*9a00*/  BSYNC B1 ;  /* 0x0000000000017941 */ /* 0x000fea0003800000 */
.L_x_28727:
        /* <DEDUP_REMOVED lines=16> */
.L_x_28733:
[----:B------:R-:W-:Y:S05]  /*9b10*/  BSYNC B2 ;  /* 0x0000000000027941 */ /* 0x000fea0003800000 */
.L_x_28732:
        /* <DEDUP_REMOVED lines=44> */
.L_x_28731:
[----:B------:R-:W-:Y:S05]  /*9de0*/  BSYNC B1 ;  /* 0x0000000000017941 */ /* 0x000fea0003800000 */
.L_x_28730:
        /* <DEDUP_REMOVED lines=11> */
.L_x_28734:
        /* <DEDUP_REMOVED lines=12> */
.L_x_28737:
[----:B------:R-:W-:-:S07]  /*9f60*/  IMAD.MOV.U32 R135, RZ, RZ, R146 ;  /* 0x000000ffff877224 */ /* 0x000fce00078e0092 */
.L_x_28738:
[----:B------:R-:W-:Y:S05]  /*9f70*/  BSYNC B1 ;  /* 0x0000000000017941 */ /* 0x000fea0003800000 */
.L_x_28736:
        /* <DEDUP_REMOVED lines=16> */
.L_x_28742:
[----:B------:R-:W-:Y:S05]  /*a080*/  BSYNC B2 ;  /* 0x0000000000027941 */ /* 0x000fea0003800000 */
.L_x_28741:
        /* <DEDUP_REMOVED lines=44> */
.L_x_28740:
[----:B------:R-:W-:Y:S05]  /*a350*/  BSYNC B1 ;  /* 0x0000000000017941 */ /* 0x000fea0003800000 */
.L_x_28739:
        /* <DEDUP_REMOVED lines=8> */
.L_x_28735:
        /* <DEDUP_REMOVED lines=27> */
.L_x_28743:
[----:B------:R-:W-:-:S07]  /*a590*/  IADD3 R79, R79, 0x80, RZ ;  /* 0x000000804f4f7810 */ /* 0x000fce0007ffe0ff */
.L_x_28678:
[----:B------:R-:W-:Y:S05]  /*a5a0*/  BSYNC B0 ;  /* 0x0000000000007941 */ /* 0x000fea0003800000 */
.L_x_28677:
        /* <DEDUP_REMOVED lines=29> */
.L_x_28747:
[----:B------:R-:W-:-:S07]  /*a780*/  IMAD.MOV.U32 R160, RZ, RZ, R146 ;  /* 0x000000ffffa07224 */ /* 0x000fce00078e0092 */
.L_x_28748:
[----:B------:R-:W-:Y:S05]  /*a790*/  BSYNC B1 ;  /* 0x0000000000017941 */ /* 0x000fea0003800000 */
.L_x_28746:
        /* <DEDUP_REMOVED lines=16> */
.L_x_28752:
[----:B------:R-:W-:Y:S05]  /*a8a0*/  BSYNC B2 ;  /* 0x0000000000027941 */ /* 0x000fea0003800000 */
.L_x_28751:
        /* <DEDUP_REMOVED lines=38> */
[----:B------:R-:W-:-:S03]  /*ab10*/  HFMA2.MMA R159, -RZ, RZ, 0, 0 ;  /* 0x00000000ff9f7435 */ /* 0x000fc600000001ff */
[----:B------:R-:W-:Y:S01]  /*ab20*/  IMAD.MOV.U32 R146, RZ, RZ, R154 ;  /* 0x000000ffff927224 */ /* 0x000fe200078e009a */
[----:B------:R-:W-:Y:S01]  /*ab30*/  LOP3.LUT R139, R155, UR24, R158, 0x96, !PT ;  /* 0x000000189b8b7c12 */ /* 0x000fe2000f8e969e */
[----:B------:R-:W-:-:S04]  /*ab40*/  IMAD.WIDE.U32 R154, R140, -0x2daee0ad, RZ ;  /* 0xd2511f538c9a7825 */ /* 0x000fc800078e00ff */
[----:B------:R-:W-:Y:S01]  /*ab50*/  IMAD.MOV.U32 R144, RZ, RZ, R154 ;  /* 0x000000ffff907224 */ /* 0x000fe200078e009a */
[----:B------:R-:W-:-:S07]  /*ab60*/  LOP3.LUT R140, R155, UR25, R156, 0x96, !PT ;  /* 0x000000199b8c7c12 */ /* 0x000fce000f8e969c */
.L_x_28750:
[----:B------:R-:W-:Y:S05]  /*ab70*/  BSYNC B1 ;  /* 0x0000000000017941 */ /* 0x000fea0003800000 */
.L_x_28749:
        /* <DEDUP_REMOVED lines=18> */
.L_x_28753:
        /* <DEDUP_REMOVED lines=12> */
.L_x_28756:
[----:B------:R-:W-:-:S07]  /*ad60*/  IMAD.MOV.U32 R142, RZ, RZ, R146 ;  /* 0x000000ffff8e7224 */ /* 0x000fce00078e0092 */
.L_x_28757:
[----:B------:R-:W-:Y:S05]  /*ad70*/  BSYNC B1 ;  /* 0x0000000000017941 */ /* 0x000fea0003800000 */
.L_x_28755:
        /* <DEDUP_REMOVED lines=16> */
.L_x_28761:
[----:B------:R-:W-:Y:S05]  /*ae80*/  BSYNC B2 ;  /* 0x0000000000027941 */ /* 0x000fea0003800000 */
.L_x_28760:
        /* <DEDUP_REMOVED lines=44> */
.L_x_28759:
[----:B------:R-:W-:Y:S05]  /*b150*/  BSYNC B1 ;  /* 0x0000000000017941 */ /* 0x000fea0003800000 */
.L_x_28758:
        /* <DEDUP_REMOVED lines=8> */
.L_x_28754:
        /* <DEDUP_REMOVED lines=12> */
.L_x_28763:
[----:B------:R-:W-:-:S07]  /*b2a0*/  IMAD.MOV.U32 R142, RZ, RZ, R146 ;  /* 0x000000ffff8e7224 */ /* 0x000fce00078e0092 */
.L_x_28764:
[----:B------:R-:W-:Y:S05]  /*b2b0*/  BSYNC B1 ;  /* 0x0000000000017941 */ /* 0x000fea0003800000 */
.L_x_28762:
        /* <DEDUP_REMOVED lines=16> */
.L_x_28768:
[----:B------:R-:W-:Y:S05]  /*b3c0*/  BSYNC B2 ;  /* 0x0000000000027941 */ /* 0x000fea0003800000 */
.L_x_28767:
        /* <DEDUP_REMOVED lines=44> */
.L_x_28766:
[----:B------:R-:W-:Y:S05]  /*b690*/  BSYNC B1 ;  /* 0x0000000000017941 */ /* 0x000fea0003800000 */
.L_x_28765:
        /* <DEDUP_REMOVED lines=11> */
.L_x_28769:
        /* <DEDUP_REMOVED lines=12> */
.L_x_28772:
[----:B------:R-:W-:-:S07]  /*b810*/  IMAD.MOV.U32 R137, RZ, RZ, R146 ;  /* 0x000000ffff897224 */ /* 0x000fce00078e0092 */
.L_x_28773:
[----:B------:R-:W-:Y:S05]  /*b820*/  BSYNC B1 ;  /* 0x0000000000017941 */ /* 0x000fea0003800000 */
.L_x_28771:
        /* <DEDUP_REMOVED lines=16> */
.L_x_28777:
[----:B------:R-:W-:Y:S05]  /*b930*/  BSYNC B2 ;  /* 0x0000000000027941 */ /* 0x000fea0003800000 */
.L_x_28776:
        /* <DEDUP_REMOVED lines=44> */
.L_x_28775:
[----:B------:R-:W-:Y:S05]  /*bc00*/  BSYNC B1 ;  /* 0x0000000000017941 */ /* 0x000fea0003800000 */
.L_x_28774:
        /* <DEDUP_REMOVED lines=8> */
.L_x_28770:
        /* <DEDUP_REMOVED lines=12> */
.L_x_28779:
[----:B------:R-:W-:-:S07]  /*bd50*/  IMAD.MOV.U32 R142, RZ, RZ, R146 ;  /* 0x000000ffff8e7224 */ /* 0x000fce00078e0092 */
.L_x_28780:
[----:B------:R-:W-:Y:S05]  /*bd60*/  BSYNC B1 ;  /* 0x0000000000017941 */ /* 0x000fea0003800000 */
.L_x_28778:
        /* <DEDUP_REMOVED lines=16> */
.L_x_28784:
[----:B------:R-:W-:Y:S05]  /*be70*/  BSYNC B2 ;  /* 0x0000000000027941 */ /* 0x000fea0003800000 */
.L_x_28783:
        /* <DEDUP_REMOVED lines=44> */
.L_x_28782:
[----:B------:R-:W-:Y:S05]  /*c140*/  BSYNC B1 ;  /* 0x0000000000017941 */ /* 0x000fea0003800000 */
.L_x_28781:
        /* <DEDUP_REMOVED lines=11> */
.L_x_28785:
        /* <DEDUP_REMOVED lines=12> */
.L_x_28788:
[----:B------:R-:W-:-:S07]  /*c2c0*/  MOV R136, R146 ;  /* 0x0000009200887202 */ /* 0x000fce0000000f00 */
.L_x_28789:
[----:B------:R-:W-:Y:S05]  /*c2d0*/  BSYNC B1 ;  /* 0x0000000000017941 */ /* 0x000fea0003800000 */
.L_x_28787:
        /* <DEDUP_REMOVED lines=16> */
.L_x_28793:
[----:B------:R-:W-:Y:S05]  /*c3e0*/  BSYNC B2 ;  /* 0x0000000000027941 */ /* 0x000fea0003800000 */
.L_x_28792:
        /* <DEDUP_REMOVED lines=44> */
.L_x_28791:
[----:B------:R-:W-:Y:S05]  /*c6b0*/  BSYNC B1 ;  /* 0x0000000000017941 */ /* 0x000fea0003800000 */
.L_x_28790:
        /* <DEDUP_REMOVED lines=8> */
.L_x_28786:
        /* <DEDUP_REMOVED lines=12> */
.L_x_28795:
[----:B------:R-:W-:-:S07]  /*c800*/  MOV R142, R146 ;  /* 0x00000092008e7202 */ /* 0x000fce0000000f00 */
.L_x_28796:
[----:B------:R-:W-:Y:S05]  /*c810*/  BSYNC B1 ;  /* 0x0000000000017941 */ /* 0x000fea0003800000 */
.L_x_28794:
        /* <DEDUP_REMOVED lines=16> */
.L_x_28800:
[----:B------:R-:W-:Y:S05]  /*c920*/  BSYNC B2 ;  /* 0x0000000000027941 */ /* 0x000fea0003800000 */
.L_x_28799:
        /* <DEDUP_REMOVED lines=44> */
.L_x_28798:
[----:B------:R-:W-:Y:S05]  /*cbf0*/  BSYNC B1 ;  /* 0x0000000000017941 */ /* 0x000fea0003800000 */
.L_x_28797:
        /* <DEDUP_REMOVED lines=11> */
.L_x_28801:
        /* <DEDUP_REMOVED lines=12> */
.L_x_28804:
[----:B------:R-:W-:-:S07]  /*cd70*/  IMAD.MOV.U32 R135, RZ, RZ, R146 ;  /* 0x000000ffff877224 */ /* 0x000fce00078e0092 */
.L_x_28805:
[----:B------:R-:W-:Y:S05]  /*cd80*/  BSYNC B1 ;  /* 0x0000000000017941 */ /* 0x000fea0003800000 */
.L_x_28803:
        /* <DEDUP_REMOVED lines=16> */
.L_x_28809:
[----:B------:R-:W-:Y:S05]  /*ce90*/  BSYNC B2 ;  /* 0x0000000000027941 */ /* 0x000fea0003800000 */
.L_x_28808:
        /* <DEDUP_REMOVED lines=44> */
.L_x_28807:
[----:B------:R-:W-:Y:S05]  /*d160*/  BSYNC B1 ;  /* 0x0000000000017941 */ /* 0x000fea0003800000 */
.L_x_28806:
        /* <DEDUP_REMOVED lines=8> */
.L_x_28802:
        /* <DEDUP_REMOVED lines=27> */
.L_x_28810:
[----:B------:R-:W-:-:S07]  /*d3a0*/  VIADD R79, R79, 0x80 ;  /* 0x000000804f4f7836 */ /* 0x000fce0000000000 */
.L_x_28745:
[----:B------:R-:W-:Y:S05]  /*d3b0*/  BSYNC B0 ;  /* 0x0000000000007941 */ /* 0x000fea0003800000 */
.L_x_28744:
        /* <DEDUP_REMOVED lines=29> */
.L_x_28814:
[----:B------:R-:W-:-:S07]  /*d590*/  MOV R160, R146 ;  /* 0x0000009200a07202 */ /* 0x000fce0000000f00 */
.L_x_28815:
[----:B------:R-:W-:Y:S05]  /*d5a0*/  BSYNC B1 ;  /* 0x0000000000017941 */ /* 0x000fea0003800000 */
.L_x_28813:
        /* <DEDUP_REMOVED lines=16> */
.L_x_28819:
[----:B------:R-:W-:Y:S05]  /*d6b0*/  BSYNC B2 ;  /* 0x0000000000027941 */ /* 0x000fea0003800000 */
.L_x_28818:
        /* <DEDUP_REMOVED lines=44> */
.L_x_28817:
[----:B------:R-:W-:Y:S05]  /*d980*/  BSYNC B1 ;  /* 0x0000000000017941 */ /* 0x000fea0003800000 */
.L_x_28816:
        /* <DEDUP_REMOVED lines=18> */
.L_x_28820:
        /* <DEDUP_REMOVED lines=12> */
.L_x_28823:
[----:B------:R-:W-:-:S07]  /*db70*/  MOV R142, R146 ;  /* 0x00000092008e7202 */ /* 0x000fce0000000f00 */
.L_x_28824:
[----:B------:R-:W-:Y:S05]  /*db80*/  BSYNC B1 ;  /* 0x0000000000017941 */ /* 0x000fea0003800000 */
.L_x_28822:
        /* <DEDUP_REMOVED lines=16> */
.L_x_28828:
[----:B------:R-:W-:Y:S05]  /*dc90*/  BSYNC B2 ;  /* 0x0000000000027941 */ /* 0x000fea0003800000 */
.L_x_28827:
        /* <DEDUP_REMOVED lines=44> */
.L_x_28826:
[----:B------:R-:W-:Y:S05]  /*df60*/  BSYNC B1 ;  /* 0x0000000000017941 */ /* 0x000fea0003800000 */
.L_x_28825:
        /* <DEDUP_REMOVED lines=8> */
.L_x_28821:
        /* <DEDUP_REMOVED lines=12> */
.L_x_28830:
[----:B------:R-:W-:-:S07]  /*e0b0*/  MOV R142, R146 ;  /* 0x00000092008e7202 */ /* 0x000fce0000000f00 */
.L_x_28831:
[----:B------:R-:W-:Y:S05]  /*e0c0*/  BSYNC B1 ;  /* 0x0000000000017941 */ /* 0x000fea0003800000 */
.L_x_28829:
        /* <DEDUP_REMOVED lines=16> */
.L_x_28835:
[----:B------:R-:W-:Y:S05]  /*e1d0*/  BSYNC B2 ;  /* 0x0000000000027941 */ /* 0x000fea0003800000 */
.L_x_28834:
        /* <DEDUP_REMOVED lines=44> */
.L_x_28833:
[----:B------:R-:W-:Y:S05]  /*e4a0*/  BSYNC B1 ;  /* 0x0000000000017941 */ /* 0x000fea0003800000 */
.L_x_28832:
        /* <DEDUP_REMOVED lines=11> */
.L_x_28836:
        /* <DEDUP_REMOVED lines=12> */
.L_x_28839:
[----:B------:R-:W-:-:S07]  /*e620*/  IMAD.MOV.U32 R137, RZ, RZ, R146 ;  /* 0x000000ffff897224 */ /* 0x000fce00078e0092 */
.L_x_28840:
[----:B------:R-:W-:Y:S05]  /*e630*/  BSYNC B1 ;  /* 0x0000000000017941 */ /* 0x000fea0003800000 */
.L_x_28838:
        /* <DEDUP_REMOVED lines=16> */
.L_x_28844:
[----:B------:R-:W-:Y:S05]  /*e740*/  BSYNC B2 ;  /* 0x0000000000027941 */ /* 0x000fea0003800000 */
.L_x_28843:
        /* <DEDUP_REMOVED lines=44> */
.L_x_28842:
[----:B------:R-:W-:Y:S05]  /*ea10*/  BSYNC B1 ;  /* 0x0000000000017941 */ /* 0x000fea0003800000 */
.L_x_28841:
        /* <DEDUP_REMOVED lines=8> */
.L_x_28837:
        /* <DEDUP_REMOVED lines=12> */
.L_x_28846:
[----:B------:R-:W-:-:S07]  /*eb60*/  IMAD.MOV.U32 R142, RZ, RZ, R146 ;  /* 0x000000ffff8e7224 */ /* 0x000fce00078e0092 */
.L_x_28847:
[----:B------:R-:W-:Y:S05]  /*eb70*/  BSYNC B1 ;  /* 0x0000000000017941 */ /* 0x000fea0003800000 */
.L_x_28845:
        /* <DEDUP_REMOVED lines=16> */
.L_x_28851:
[----:B------:R-:W-:Y:S05]  /*ec80*/  BSYNC B2 ;  /* 0x0000000000027941 */ /* 0x000fea0003800000 */
.L_x_28850:
        /* <DEDUP_REMOVED lines=44> */
.L_x_28849:
[----:B------:R-:W-:Y:S05]  /*ef50*/  BSYNC B1 ;  /* 0x0000000000017941 */ /* 0x000fea0003800000 */
.L_x_28848:
        /* <DEDUP_REMOVED lines=11> */
.L_x_28852:
        /* <DEDUP_REMOVED lines=12> */
.L_x_28855:
[----:B------:R-:W-:-:S07]  /*f0d0*/  IMAD.MOV.U32 R136, RZ, RZ, R146 ;  /* 0x000000ffff887224 */ /* 0x000fce00078e0092 */
.L_x_28856:
[----:B------:R-:W-:Y:S05]  /*f0e0*/  BSYNC B1 ;  /* 0x0000000000017941 */ /* 0x000fea0003800000 */
.L_x_28854:
        /* <DEDUP_REMOVED lines=16> */
.L_x_28860:
[----:B------:R-:W-:Y:S05]  /*f1f0*/  BSYNC B2 ;  /* 0x0000000000027941 */ /* 0x000fea0003800000 */
.L_x_28859:
        /* <DEDUP_REMOVED lines=44> */
.L_x_28858:
[----:B------:R-:W-:Y:S05]  /*f4c0*/  BSYNC B1 ;  /* 0x0000000000017941 */ /* 0x000fea0003800000 */
.L_x_28857:
        /* <DEDUP_REMOVED lines=8> */
.L_x_28853:
        /* <DEDUP_REMOVED lines=12> */
.L_x_28862:
[----:B------:R-:W-:-:S07]  /*f610*/  IMAD.MOV.U32 R142, RZ, RZ, R146 ;  /* 0x000000ffff8e7224 */ /* 0x000fce00078e0092 */
.L_x_28863:
[----:B------:R-:W-:Y:S05]  /*f620*/  BSYNC B1 ;  /* 0x0000000000017941 */ /* 0x000fea0003800000 */
.L_x_28861:
        /* <DEDUP_REMOVED lines=16> */
.L_x_28867:
[----:B------:R-:W-:Y:S05]  /*f730*/  BSYNC B2 ;  /* 0x0000000000027941 */ /* 0x000fea0003800000 */
.L_x_28866:
        /* <DEDUP_REMOVED lines=44> */
.L_x_28865:
[----:B------:R-:W-:Y:S05]  /*fa00*/  BSYNC B1 ;  /* 0x0000000000017941 */ /* 0x000fea0003800000 */
.L_x_28864:
        /* <DEDUP_REMOVED lines=11> */
.L_x_28868:
        /* <DEDUP_REMOVED lines=12> */
.L_x_28871:
[----:B------:R-:W-:-:S07]  /*fb80*/  MOV R135, R146 ;  /* 0x0000009200877202 */ /* 0x000fce0000000f00 */
.L_x_28872:
[----:B------:R-:W-:Y:S05]  /*fb90*/  BSYNC B1 ;  /* 0x0000000000017941 */ /* 0x000fea0003800000 */
.L_x_28870:
        /* <DEDUP_REMOVED lines=16> */
.L_x_28876:
[----:B------:R-:W-:Y:S05]  /*fca0*/  BSYNC B2 ;  /* 0x0000000000027941 */ /* 0x000fea0003800000 */
.L_x_28875:
        /* <DEDUP_REMOVED lines=44> */
.L_x_28874:
[----:B------:R-:W-:Y:S05]  /*ff70*/  BSYNC B1 ;  /* 0x0000000000017941 */ /* 0x000fea0003800000 */
.L_x_28873:
        /* <DEDUP_REMOVED lines=8> */
.L_x_28869:
        /* <DEDUP_REMOVED lines=27> */
.L_x_28877:
[----:B------:R-:W-:-:S07]  /*101b0*/  VIADD R79, R79, 0x80 ;  /* 0x000000804f4f7836 */ /* 0x000fce0000000000 */
.L_x_28812:
[----:B------:R-:W-:Y:S05]  /*101c0*/  BSYNC B0 ;  /* 0x0000000000007941 */ /* 0x000fea0003800000 */
.L_x_28811:
        /* <DEDUP_REMOVED lines=29> */
.L_x_28881:
[----:B------:R-:W-:-:S07]  /*103a0*/  IMAD.MOV.U32 R160, RZ, RZ, R146 ;  /* 0x000000ffffa07224 */ /* 0x000fce00078e0092 */
.L_x_28882:
[----:B------:R-:W-:Y:S05]  /*103b0*/  BSYNC B1 ;  /* 0x0000000000017941 */ /* 0x000fea0003800000 */
.L_x_28880:
        /* <DEDUP_REMOVED lines=16> */
.L_x_28886:
[----:B------:R-:W-:Y:S05]  /*104c0*/  BSYNC B2 ;  /* 0x0000000000027941 */ /* 0x000fea0003800000 */
.L_x_28885:
        /* <DEDUP_REMOVED lines=44> */
.L_x_28884:
[----:B------:R-:W-:Y:S05]  /*10790*/  BSYNC B1 ;  /* 0x0000000000017941 */ /* 0x000fea0003800000 */
.L_x_28883:
        /* <DEDUP_REMOVED lines=18> */
.L_x_28887:
        /* <DEDUP_REMOVED lines=12> */
.L_x_28890:
[----:B------:R-:W-:-:S07]  /*10980*/  IMAD.MOV.U32 R142, RZ, RZ, R146 ;  /* 0x000000ffff8e7224 */ /* 0x000fce00078e0092 */
.L_x_28891:
[----:B------:R-:W-:Y:S05]  /*10990*/  BSYNC B1 ;  /* 0x0000000000017941 */ /* 0x000fea0003800000 */
.L_x_28889:
        /* <DEDUP_REMOVED lines=16> */
.L_x_28895:
[----:B------:R-:W-:Y:S05]  /*10aa0*/  BSYNC B2 ;  /* 0x0000000000027941 */ /* 0x000fea0003800000 */
.L_x_28894:
        /* <DEDUP_REMOVED lines=44> */
.L_x_28893:
[----:B------:R-:W-:Y:S05]  /*10d70*/  BSYNC B1 ;  /* 0x0000000000017941 */ /* 0x000fea0003800000 */
.L_x_28892:
        /* <DEDUP_REMOVED lines=8> */
.L_x_28888:
        /* <DEDUP_REMOVED lines=12> */
.L_x_28897:
[----:B------:R-:W-:-:S07]  /*10ec0*/  IMAD.MOV.U32 R142, RZ, RZ, R146 ;  /* 0x000000ffff8e7224 */ /* 0x000fce00078e0092 */
.L_x_28898:
[----:B------:R-:W-:Y:S05]  /*10ed0*/  BSYNC B1 ;  /* 0x0000000000017941 */ /* 0x000fea0003800000 */
.L_x_28896:
        /* <DEDUP_REMOVED lines=16> */
.L_x_28902:
[----:B------:R-:W-:Y:S05]  /*10fe0*/  BSYNC B2 ;  /* 0x0000000000027941 */ /* 0x000fea0003800000 */
.L_x_28901:
        /* <DEDUP_REMOVED lines=44> */
.L_x_28900:
[----:B------:R-:W-:Y:S05]  /*112b0*/  BSYNC B1 ;  /* 0x0000000000017941 */ /* 0x000fea0003800000 */
.L_x_28899:
        /* <DEDUP_REMOVED lines=11> */
.L_x_28903:
        /* <DEDUP_REMOVED lines=12> */
.L_x_28906:
[----:B------:R-:W-:-:S07]  /*11430*/  MOV R137, R146 ;  /* 0x0000009200897202 */ /* 0x000fce0000000f00 */
.L_x_28907:
[----:B------:R-:W-:Y:S05]  /*11440*/  BSYNC B1 ;  /* 0x0000000000017941 */ /* 0x000fea0003800000 */
.L_x_28905:
        /* <DEDUP_REMOVED lines=16> */
.L_x_28911:
[----:B------:R-:W-:Y:S05]  /*11550*/  BSYNC B2 ;  /* 0x0000000000027941 */ /* 0x000fea0003800000 */
.L_x_28910:
        /* <DEDUP_REMOVED lines=44> */
.L_x_28909:
[----:B------:R-:W-:Y:S05]  /*11820*/  BSYNC B1 ;  /* 0x0000000000017941 */ /* 0x000fea0003800000 */
.L_x_28908:
        /* <DEDUP_REMOVED lines=8> */
.L_x_28904:
        /* <DEDUP_REMOVED lines=12> */
.L_x_28913:
[----:B------:R-:W-:-:S07]  /*11970*/  MOV R142, R146 ;  /* 0x00000092008e7202 */ /* 0x000fce0000000f00 */
.L_x_28914:
[----:B------:R-:W-:Y:S05]  /*11980*/  BSYNC B1 ;  /* 0x0000000000017941 */ /* 0x000fea0003800000 */
.L_x_28912:
        /* <DEDUP_REMOVED lines=16> */
.L_x_28918:
[----:B------:R-:W-:Y:S05]  /*11a90*/  BSYNC B2 ;  /* 0x0000000000027941 */ /* 0x000fea0003800000 */
.L_x_28917:
        /* <DEDUP_REMOVED lines=44> */
.L_x_28916:
[----:B------:R-:W-:Y:S05]  /*11d60*/  BSYNC B1 ;  /* 0x0000000000017941 */ /* 0x000fea0003800000 */
.L_x_28915:
        /* <DEDUP_REMOVED lines=11> */
.L_x_28919:
        /* <DEDUP_REMOVED lines=12> */
.L_x_28922:
[----:B------:R-:W-:-:S07]  /*11ee0*/  IMAD.MOV.U32 R136, RZ, RZ, R146 ;  /* 0x000000ffff887224 */ /* 0x000fce00078e0092 */
.L_x_28923:
[----:B------:R-:W-:Y:S05]  /*11ef0*/  BSYNC B1 ;  /* 0x0000000000017941 */ /* 0x000fea0003800000 */
.L_x_28921:
        /* <DEDUP_REMOVED lines=16> */
.L_x_28927:
[----:B------:R-:W-:Y:S05]  /*12000*/  BSYNC B2 ;  /* 0x0000000000027941 */ /* 0x000fea0003800000 */
.L_x_28926:
        /* <DEDUP_REMOVED lines=44> */
.L_x_28925:
[----:B------:R-:W-:Y:S05]  /*122d0*/  BSYNC B1 ;  /* 0x0000000000017941 */ /* 0x000fea0003800000 */
.L_x_28924:
        /* <DEDUP_REMOVED lines=8> */
.L_x_28920:
        /* <DEDUP_REMOVED lines=12> */
.L_x_28929:
[----:B------:R-:W-:-:S07]  /*12420*/  IMAD.MOV.U32 R142, RZ, RZ, R146 ;  /* 0x000000ffff8e7224 */ /* 0x000fce00078e0092 */
.L_x_28930:
[----:B------:R-:W-:Y:S05]  /*12430*/  BSYNC B1 ;  /* 0x0000000000017941 */ /* 0x000fea0003800000 */
.L_x_28928:
        /* <DEDUP_REMOVED lines=16> */
.L_x_28934:
[----:B------:R-:W-:Y:S05]  /*12540*/  BSYNC B2 ;  /* 0x0000000000027941 */ /* 0x000fea0003800000 */
.L_x_28933:
        /* <DEDUP_REMOVED lines=44> */
.L_x_28932:
[----:B------:R-:W-:Y:S05]  /*12810*/  BSYNC B1 ;  /* 0x0000000000017941 */ /* 0x000fea0003800000 */
.L_x_28931:
        /* <DEDUP_REMOVED lines=11> */
.L_x_28935:
        /* <DEDUP_REMOVED lines=12> */
.L_x_28938:
[----:B------:R-:W-:-:S07]  /*12990*/  IMAD.MOV.U32 R135, RZ, RZ, R146 ;  /* 0x000000ffff877224 */ /* 0x000fce00078e0092 */
.L_x_28939:
[----:B------:R-:W-:Y:S05]  /*129a0*/  BSYNC B1 ;  /* 0x0000000000017941 */ /* 0x000fea0003800000 */
.L_x_28937:
        /* <DEDUP_REMOVED lines=16> */
.L_x_28943:
[----:B------:R-:W-:Y:S05]  /*12ab0*/  BSYNC B2 ;  /* 0x0000000000027941 */ /* 0x000fea0003800000 */
.L_x_28942:
        /* <DEDUP_REMOVED lines=44> */
.L_x_28941:
[----:B------:R-:W-:Y:S05]  /*12d80*/  BSYNC B1 ;  /* 0x0000000000017941 */ /* 0x000fea0003800000 */
.L_x_28940:
        /* <DEDUP_REMOVED lines=8> */
.L_x_28936:
        /* <DEDUP_REMOVED lines=27> */
.L_x_28944:
[----:B------:R-:W-:-:S07]  /*12fc0*/  IADD3 R79, R79, 0x80, RZ ;  /* 0x000000804f4f7810 */ /* 0x000fce0007ffe0ff */
.L_x_28879:
[----:B------:R-:W-:Y:S05]  /*12fd0*/  BSYNC B0 ;  /* 0x0000000000007941 */ /* 0x000fea0003800000 */
.L_x_28878:
        /* <DEDUP_REMOVED lines=29> */
.L_x_28948:
[----:B------:R-:W-:-:S07]  /*131b0*/  IMAD.MOV.U32 R160, RZ, RZ, R146 ;  /* 0x000000ffffa07224 */ /* 0x000fce00078e0092 */
.L_x_28949:
[----:B------:R-:W-:Y:S05]  /*131c0*/  BSYNC B1 ;  /* 0x0000000000017941 */ /* 0x000fea0003800000 */
.L_x_28947:
        /* <DEDUP_REMOVED lines=16> */
.L_x_28953:
[----:B------:R-:W-:Y:S05]  /*132d0*/  BSYNC B2 ;  /* 0x0000000000027941 */ /* 0x000fea0003800000 */
.L_x_28952:
        /* <DEDUP_REMOVED lines=44> */
.L_x_28951:
[----:B------:R-:W-:Y:S05]  /*135a0*/  BSYNC B1 ;  /* 0x0000000000017941 */ /* 0x000fea0003800000 */
.L_x_28950:
        /* <DEDUP_REMOVED lines=18> */
.L_x_28954:
        /* <DEDUP_REMOVED lines=12> */
.L_x_28957:
[----:B------:R-:W-:-:S07]  /*13790*/  IMAD.MOV.U32 R142, RZ, RZ, R146 ;  /* 0x000000ffff8e7224 */ /* 0x000fce00078e0092 */
.L_x_28958:
[----:B------:R-:W-:Y:S05]  /*137a0*/  BSYNC B1 ;  /* 0x0000000000017941 */ /* 0x000fea0003800000 */
.L_x_28956:
        /* <DEDUP_REMOVED lines=16> */
.L_x_28962:
[----:B------:R-:W-:Y:S05]  /*138b0*/  BSYNC B2 ;  /* 0x0000000000027941 */ /* 0x000fea0003800000 */
.L_x_28961:
        /* <DEDUP_REMOVED lines=44> */
.L_x_28960:
[----:B------:R-:W-:Y:S05]  /*13b80*/  BSYNC B1 ;  /* 0x0000000000017941 */ /* 0x000fea0003800000 */
.L_x_28959:
        /* <DEDUP_REMOVED lines=8> */
.L_x_28955:
        /* <DEDUP_REMOVED lines=12> */
.L_x_28964:
[----:B------:R-:W-:-:S07]  /*13cd0*/  IMAD.MOV.U32 R142, RZ, RZ, R146 ;  /* 0x000000ffff8e7224 */ /* 0x000fce00078e0092 */
.L_x_28965:
[----:B------:R-:W-:Y:S05]  /*13ce0*/  BSYNC B1 ;  /* 0x0000000000017941 */ /* 0x000fea0003800000 */
.L_x_28963:
        /* <DEDUP_REMOVED lines=16> */
.L_x_28969:
[----:B------:R-:W-:Y:S05]  /*13df0*/  BSYNC B2 ;  /* 0x0000000000027941 */ /* 0x000fea0003800000 */
.L_x_28968:
        /* <DEDUP_REMOVED lines=44> */
.L_x_28967:
[----:B------:R-:W-:Y:S05]  /*140c0*/  BSYNC B1 ;  /* 0x0000000000017941 */ /* 0x000fea0003800000 */
.L_x_28966:
        /* <DEDUP_REMOVED lines=11> */
.L_x_28970:
        /* <DEDUP_REMOVED lines=12> */
.L_x_28973:
[----:B------:R-:W-:-:S07]  /*14240*/  IMAD.MOV.U32 R137, RZ, RZ, R146 ;  /* 0x000000ffff897224 */ /* 0x000fce00078e0092 */
.L_x_28974:
[----:B------:R-:W-:Y:S05]  /*14250*/  BSYNC B1 ;  /* 0x0000000000017941 */ /* 0x000fea0003800000 */
.L_x_28972:
        /* <DEDUP_REMOVED lines=16> */
.L_x_28978:
[----:B------:R-:W-:Y:S05]  /*14360*/  BSYNC B2 ;  /* 0x0000000000027941 */ /* 0x000fea0003800000 */
.L_x_28977:
        /* <DEDUP_REMOVED lines=44> */
.L_x_28976:
[----:B------:R-:W-:Y:S05]  /*14630*/  BSYNC B1 ;  /* 0x0000000000017941 */ /* 0x000fea0003800000 */
.L_x_28975:
        /* <DEDUP_REMOVED lines=8> */
.L_x_28971:
        /* <DEDUP_REMOVED lines=12> */
.L_x_28980:
[----:B------:R-:W-:-:S07]  /*14780*/  IMAD.MOV.U32 R142, RZ, RZ, R146 ;  /* 0x000000ffff8e7224 */ /* 0x000fce00078e0092 */
.L_x_28981:
[----:B------:R-:W-:Y:S05]  /*14790*/  BSYNC B1 ;  /* 0x0000000000017941 */ /* 0x000fea0003800000 */
.L_x_28979:
        /* <DEDUP_REMOVED lines=16> */
.L_x_28985:
[----:B------:R-:W-:Y:S05]  /*148a0*/  BSYNC B2 ;  /* 0x0000000000027941 */ /* 0x000fea0003800000 */
.L_x_28984:
        /* <DEDUP_REMOVED lines=44> */
.L_x_28983:
[----:B------:R-:W-:Y:S05]  /*14b70*/  BSYNC B1 ;  /* 0x0000000000017941 */ /* 0x000fea0003800000 */
.L_x_28982:
        /* <DEDUP_REMOVED lines=11> */
.L_x_28986:
        /* <DEDUP_REMOVED lines=12> */
.L_x_28989:
[----:B------:R-:W-:-:S07]  /*14cf0*/  MOV R136, R146 ;  /* 0x0000009200887202 */ /* 0x000fce0000000f00 */
.L_x_28990:
[----:B------:R-:W-:Y:S05]  /*14d00*/  BSYNC B1 ;  /* 0x0000000000017941 */ /* 0x000fea0003800000 */
.L_x_28988:
        /* <DEDUP_REMOVED lines=16> */
.L_x_28994:
[----:B------:R-:W-:Y:S05]  /*14e10*/  BSYNC B2 ;  /* 0x0000000000027941 */ /* 0x000fea0003800000 */
.L_x_28993:
        /* <DEDUP_REMOVED lines=44> */
.L_x_28992:
[----:B------:R-:W-:Y:S05]  /*150e0*/  BSYNC B1 ;  /* 0x0000000000017941 */ /* 0x000fea0003800000 */
.L_x_28991:
        /* <DEDUP_REMOVED lines=8> */
.L_x_28987:
        /* <DEDUP_REMOVED lines=12> */
.L_x_28996:
[----:B------:R-:W-:-:S07]  /*15230*/  MOV R142, R146 ;  /* 0x00000092008e7202 */ /* 0x000fce0000000f00 */
.L_x_28997:
[----:B------:R-:W-:Y:S05]  /*15240*/  BSYNC B1 ;  /* 0x0000000000017941 */ /* 0x000fea0003800000 */
.L_x_28995:
        /* <DEDUP_REMOVED lines=16> */
.L_x_29001:
[----:B------:R-:W-:Y:S05]  /*15350*/  BSYNC B2 ;  /* 0x0000000000027941 */ /* 0x000fea0003800000 */
.L_x_29000:
        /* <DEDUP_REMOVED lines=44> */
.L_x_28999:
[----:B------:R-:W-:Y:S05]  /*15620*/  BSYNC B1 ;  /* 0x0000000000017941 */ /* 0x000fea0003800000 */
.L_x_28998:
        /* <DEDUP_REMOVED lines=11> */
.L_x_29002:
        /* <DEDUP_REMOVED lines=12> */
.L_x_29005:
[----:B------:R-:W-:-:S07]  /*157a0*/  IMAD.MOV.U32 R135, RZ, RZ, R146 ;  /* 0x000000ffff877224 */ /* 0x000fce00078e0092 */
.L_x_29006:
[----:B------:R-:W-:Y:S05]  /*157b0*/  BSYNC B1 ;  /* 0x0000000000017941 */ /* 0x000fea0003800000 */
.L_x_29004:
        /* <DEDUP_REMOVED lines=16> */
.L_x_29010:
[----:B------:R-:W-:Y:S05]  /*158c0*/  BSYNC B2 ;  /* 0x0000000000027941 */ /* 0x000fea0003800000 */
.L_x_29009:
        /* <DEDUP_REMOVED lines=44> */
.L_x_29008:
[----:B------:R-:W-:Y:S05]  /*15b90*/  BSYNC B1 ;  /* 0x0000000000017941 */ /* 0x000fea0003800000 */
.L_x_29007:
        /* <DEDUP_REMOVED lines=8> */
.L_x_29003:
        /* <DEDUP_REMOVED lines=27> */
.L_x_29011:
[----:B------:R-:W-:-:S07]  /*15dd0*/  VIADD R79, R79, 0x80 ;  /* 0x000000804f4f7836 */ /* 0x000fce0000000000 */
.L_x_28946:
[----:B------:R-:W-:Y:S05]  /*15de0*/  BSYNC B0 ;  /* 0x0000000000007941 */ /* 0x000fea0003800000 */
.L_x_28945:
        /* <DEDUP_REMOVED lines=29> */
.L_x_29015:
[----:B------:R-:W-:-:S07]  /*15fc0*/  MOV R160, R146 ;  /* 0x0000009200a07202 */ /* 0x000fce0000000f00 */
.L_x_29016:
[----:B------:R-:W-:Y:S05]  /*15fd0*/  BSYNC B1 ;  /* 0x0000000000017941 */ /* 0x000fea0003800000 */
.L_x_29014:
        /* <DEDUP_REMOVED lines=16> */
.L_x_29020:
[----:B------:R-:W-:Y:S05]  /*160e0*/  BSYNC B2 ;  /* 0x0000000000027941 */ /* 0x000fea0003800000 */
.L_x_29019:
        /* <DEDUP_REMOVED lines=44> */
.L_x_29018:
[----:B------:R-:W-:Y:S05]  /*163b0*/  BSYNC B1 ;  /* 0x0000000000017941 */ /* 0x000fea0003800000 */
.L_x_29017:
        /* <DEDUP_REMOVED lines=18> */
.L_x_29021:
        /* <DEDUP_REMOVED lines=12> */
.L_x_29024:
[----:B------:R-:W-:-:S07]  /*165a0*/  MOV R142, R146 ;  /* 0x00000092008e7202 */ /* 0x000fce0000000f00 */
.L_x_29025:
[----:B------:R-:W-:Y:S05]  /*165b0*/  BSYNC B1 ;  /* 0x0000000000017941 */ /* 0x000fea0003800000 */
.L_x_29023:
        /* <DEDUP_REMOVED lines=16> */
.L_x_29029:
[----:B------:R-:W-:Y:S05]  /*166c0*/  BSYNC B2 ;  /* 0x0000000000027941 */ /* 0x000fea0003800000 */
.L_x_29028:
        /* <DEDUP_REMOVED lines=44> */
.L_x_29027:
[----:B------:R-:W-:Y:S05]  /*16990*/  BSYNC B1 ;  /* 0x0000000000017941 */ /* 0x000fea0003800000 */
.L_x_29026:
        /* <DEDUP_REMOVED lines=8> */
.L_x_29022:
        /* <DEDUP_REMOVED lines=12> */
.L_x_29031:
[----:B------:R-:W-:-:S07]  /*16ae0*/  MOV R142, R146 ;  /* 0x00000092008e7202 */ /* 0x000fce0000000f00 */
.L_x_29032:
[----:B------:R-:W-:Y:S05]  /*16af0*/  BSYNC B1 ;  /* 0x0000000000017941 */ /* 0x000fea0003800000 */
.L_x_29030:
        /* <DEDUP_REMOVED lines=16> */
.L_x_29036:
[----:B------:R-:W-:Y:S05]  /*16c00*/  BSYNC B2 ;  /* 0x0000000000027941 */ /* 0x000fea0003800000 */
.L_x_29035:
        /* <DEDUP_REMOVED lines=44> */
.L_x_29034:
[----:B------:R-:W-:Y:S05]  /*16ed0*/  BSYNC B1 ;  /* 0x0000000000017941 */ /* 0x000fea0003800000 */
.L_x_29033:
        /* <DEDUP_REMOVED lines=11> */
.L_x_29037:
        /* <DEDUP_REMOVED lines=12> */
.L_x_29040:
[----:B------:R-:W-:-:S07]  /*17050*/  IMAD.MOV.U32 R137, RZ, RZ, R146 ;  /* 0x000000ffff897224 */ /* 0x000fce00078e0092 */
.L_x_29041:
[----:B------:R-:W-:Y:S05]  /*17060*/  BSYNC B1 ;  /* 0x0000000000017941 */ /* 0x000fea0003800000 */
.L_x_29039:
        /* <DEDUP_REMOVED lines=16> */
.L_x_29045:
[----:B------:R-:W-:Y:S05]  /*17170*/  BSYNC B2 ;  /* 0x0000000000027941 */ /* 0x000fea0003800000 */
.L_x_29044:
        /* <DEDUP_REMOVED lines=44> */
.L_x_29043:
[----:B------:R-:W-:Y:S05]  /*17440*/  BSYNC B1 ;  /* 0x0000000000017941 */ /* 0x000fea0003800000 */
.L_x_29042:
        /* <DEDUP_REMOVED lines=8> */
.L_x_29038:
        /* <DEDUP_REMOVED lines=12> */
.L_x_29047:
[----:B------:R-:W-:-:S07]  /*17590*/  IMAD.MOV.U32 R142, RZ, RZ, R146 ;  /* 0x000000ffff8e7224 */ /* 0x000fce00078e0092 */
.L_x_29048:
[----:B------:R-:W-:Y:S05]  /*175a0*/  BSYNC B1 ;  /* 0x0000000000017941 */ /* 0x000fea0003800000 */
.L_x_29046:
        /* <DEDUP_REMOVED lines=16> */
.L_x_29052:
[----:B------:R-:W-:Y:S05]  /*176b0*/  BSYNC B2 ;  /* 0x0000000000027941 */ /* 0x000fea0003800000 */
.L_x_29051:
        /* <DEDUP_REMOVED lines=44> */
.L_x_29050:
[----:B------:R-:W-:Y:S05]  /*17980*/  BSYNC B1 ;  /* 0x0000000000017941 */ /* 0x000fea0003800000 */
.L_x_29049:
        /* <DEDUP_REMOVED lines=11> */
.L_x_29053:
        /* <DEDUP_REMOVED lines=12> */
.L_x_29056:
[----:B------:R-:W-:-:S07]  /*17b00*/  IMAD.MOV.U32 R136, RZ, RZ, R146 ;  /* 0x000000ffff887224 */ /* 0x000fce00078e0092 */
.L_x_29057:
[----:B------:R-:W-:Y:S05]  /*17b10*/  BSYNC B1 ;  /* 0x0000000000017941 */ /* 0x000fea0003800000 */
.L_x_29055:
        /* <DEDUP_REMOVED lines=16> */
.L_x_29061:
[----:B------:R-:W-:Y:S05]  /*17c20*/  BSYNC B2 ;  /* 0x0000000000027941 */ /* 0x000fea0003800000 */
.L_x_29060:
        /* <DEDUP_REMOVED lines=44> */
.L_x_29059:
[----:B------:R-:W-:Y:S05]  /*17ef0*/  BSYNC B1 ;  /* 0x0000000000017941 */ /* 0x000fea0003800000 */
.L_x_29058:
        /* <DEDUP_REMOVED lines=8> */
.L_x_29054:
        /* <DEDUP_REMOVED lines=12> */
.L_x_29063:
[----:B------:R-:W-:-:S07]  /*18040*/  IMAD.MOV.U32 R142, RZ, RZ, R146 ;  /* 0x000000ffff8e7224 */ /* 0x000fce00078e0092 */
.L_x_29064:
[----:B------:R-:W-:Y:S05]  /*18050*/  BSYNC B1 ;  /* 0x0000000000017941 */ /* 0x000fea0003800000 */
.L_x_29062:
        /* <DEDUP_REMOVED lines=16> */
.L_x_29068:
[----:B------:R-:W-:Y:S05]  /*18160*/  BSYNC B2 ;  /* 0x0000000000027941 */ /* 0x000fea0003800000 */
.L_x_29067:
        /* <DEDUP_REMOVED lines=44> */
.L_x_29066:
[----:B------:R-:W-:Y:S05]  /*18430*/  BSYNC B1 ;  /* 0x0000000000017941 */ /* 0x000fea0003800000 */
.L_x_29065:
        /* <DEDUP_REMOVED lines=11> */
.L_x_29069:
        /* <DEDUP_REMOVED lines=12> */
.L_x_29072:
[----:B------:R-:W-:-:S07]  /*185b0*/  MOV R135, R146 ;  /* 0x0000009200877202 */ /* 0x000fce0000000f00 */
.L_x_29073:
[----:B------:R-:W-:Y:S05]  /*185c0*/  BSYNC B1 ;  /* 0x0000000000017941 */ /* 0x000fea0003800000 */
.L_x_29071:
        /* <DEDUP_REMOVED lines=16> */
.L_x_29077:
[----:B------:R-:W-:Y:S05]  /*186d0*/  BSYNC B2 ;  /* 0x0000000000027941 */ /* 0x000fea0003800000 */
.L_x_29076:
        /* <DEDUP_REMOVED lines=44> */
.L_x_29075:
[----:B------:R-:W-:Y:S05]  /*189a0*/  BSYNC B1 ;  /* 0x0000000000017941 */ /* 0x000fea0003800000 */
.L_x_29074:
        /* <DEDUP_REMOVED lines=8> */
.L_x_29070:
        /* <DEDUP_REMOVED lines=27> */
.L_x_29078:
[----:B------:R-:W-:-:S07]  /*18be0*/  VIADD R79, R79, 0x80 ;  /* 0x000000804f4f7836 */ /* 0x000fce0000000000 */
.L_x_29013:
[----:B------:R-:W-:Y:S05]  /*18bf0*/  BSYNC B0 ;  /* 0x0000000000007941 */ /* 0x000fea0003800000 */
.L_x_29012:
        /* <DEDUP_REMOVED lines=29> */
.L_x_29082:
[----:B------:R-:W-:-:S07]  /*18dd0*/  IMAD.MOV.U32 R160, RZ, RZ, R146 ;  /* 0x000000ffffa07224 */ /* 0x000fce00078e0092 */
.L_x_29083:
[----:B------:R-:W-:Y:S05]  /*18de0*/  BSYNC B1 ;  /* 0x0000000000017941 */ /* 0x000fea0003800000 */
.L_x_29081:
        /* <DEDUP_REMOVED lines=16> */
.L_x_29087:
[----:B------:R-:W-:Y:S05]  /*18ef0*/  BSYNC B2 ;  /* 0x0000000000027941 */ /* 0x000fea0003800000 */
.L_x_29086:
        /* <DEDUP_REMOVED lines=44> */
.L_x_29085:
[----:B------:R-:W-:Y:S05]  /*191c0*/  BSYNC B1 ;  /* 0x0000000000017941 */ /* 0x000fea0003800000 */
.L_x_29084:
        /* <DEDUP_REMOVED lines=18> */
.L_x_29088:
        /* <DEDUP_REMOVED lines=12> */
.L_x_29091:
[----:B------:R-:W-:-:S07]  /*193b0*/  IMAD.MOV.U32 R142, RZ, RZ, R146 ;  /* 0x000000ffff8e7224 */ /* 0x000fce00078e0092 */
.L_x_29092:
[----:B------:R-:W-:Y:S05]  /*193c0*/  BSYNC B1 ;  /* 0x0000000000017941 */ /* 0x000fea0003800000 */
.L_x_29090:
        /* <DEDUP_REMOVED lines=16> */
.L_x_29096:
[----:B------:R-:W-:Y:S05]  /*194d0*/  BSYNC B2 ;  /* 0x0000000000027941 */ /* 0x000fea0003800000 */
.L_x_29095:
        /* <DEDUP_REMOVED lines=44> */
.L_x_29094:
[----:B------:R-:W-:Y:S05]  /*197a0*/  BSYNC B1 ;  /* 0x0000000000017941 */ /* 0x000fea0003800000 */
.L_x_29093:
        /* <DEDUP_REMOVED lines=8> */
.L_x_29089:
        /* <DEDUP_REMOVED lines=12> */
.L_x_29098:
[----:B------:R-:W-:-:S07]  /*198f0*/  IMAD.MOV.U32 R142, RZ, RZ, R146 ;  /* 0x000000ffff8e7224 */ /* 0x000fce00078e0092 */
.L_x_29099:
[----:B------:R-:W-:Y:S05]  /*19900*/  BSYNC B1 ;  /* 0x0000000000017941 */ /* 0x000fea0003800000 */
.L_x_29097:
        /* <DEDUP_REMOVED lines=16> */
.L_x_29103:
[----:B------:R-:W-:Y:S05]  /*19a10*/  BSYNC B2 ;  /* 0x0000000000027941 */ /* 0x000fea0003800000 */
.L_x_29102:
        /* <DEDUP_REMOVED lines=44> */
.L_x_29101:
[----:B------:R-:W-:Y:S05]  /*19ce0*/  BSYNC B1 ;  /* 0x0000000000017941 */ /* 0x000fea0003800000 */
.L_x_29100:
        /* <DEDUP_REMOVED lines=11> */
.L_x_29104:
        /* <DEDUP_REMOVED lines=12> */
.L_x_29107:
[----:B------:R-:W-:-:S07]  /*19e60*/  MOV R137, R146 ;  /* 0x0000009200897202 */ /* 0x000fce0000000f00 */
.L_x_29108:
[----:B------:R-:W-:Y:S05]  /*19e70*/  BSYNC B1 ;  /* 0x0000000000017941 */ /* 0x000fea0003800000 */
.L_x_29106:
        /* <DEDUP_REMOVED lines=16> */
.L_x_29112:
[----:B------:R-:W-:Y:S05]  /*19f80*/  BSYNC B2 ;  /* 0x0000000000027941 */ /* 0x000fea0003800000 */
.L_x_29111:
        /* <DEDUP_REMOVED lines=44> */
.L_x_29110:
[----:B------:R-:W-:Y:S05]  /*1a250*/  BSYNC B1 ;  /* 0x0000000000017941 */ /* 0x000fea0003800000 */
.L_x_29109:
        /* <DEDUP_REMOVED lines=8> */
.L_x_29105:
        /* <DEDUP_REMOVED lines=12> */
.L_x_29114:
[----:B------:R-:W-:-:S07]  /*1a3a0*/  MOV R142, R146 ;  /* 0x00000092008e7202 */ /* 0x000fce0000000f00 */
.L_x_29115:
[----:B------:R-:W-:Y:S05]  /*1a3b0*/  BSYNC B1 ;  /* 0x0000000000017941 */ /* 0x000fea0003800000 */
.L_x_29113:
        /* <DEDUP_REMOVED lines=16> */
.L_x_29119:
[----:B------:R-:W-:Y:S05]  /*1a4c0*/  BSYNC B2 ;  /* 0x0000000000027941 */ /* 0x000fea0003800000 */
.L_x_29118:
        /* <DEDUP_REMOVED lines=44> */
.L_x_29117:
[----:B------:R-:W-:Y:S05]  /*1a790*/  BSYNC B1 ;  /* 0x0000000000017941 */ /* 0x000fea0003800000 */
.L_x_29116:
        /* <DEDUP_REMOVED lines=11> */
.L_x_29120:
        /* <DEDUP_REMOVED lines=12> */
.L_x_29123:
[----:B------:R-:W-:-:S07]  /*1a910*/  IMAD.MOV.U32 R136, RZ, RZ, R146 ;  /* 0x000000ffff887224 */ /* 0x000fce00078e0092 */
.L_x_29124:
[----:B------:R-:W-:Y:S05]  /*1a920*/  BSYNC B1 ;  /* 0x0000000000017941 */ /* 0x000fea0003800000 */
.L_x_29122:
        /* <DEDUP_REMOVED lines=16> */
.L_x_29128:
[----:B------:R-:W-:Y:S05]  /*1aa30*/  BSYNC B2 ;  /* 0x0000000000027941 */ /* 0x000fea0003800000 */
.L_x_29127:
        /* <DEDUP_REMOVED lines=44> */
.L_x_29126:
[----:B------:R-:W-:Y:S05]  /*1ad00*/  BSYNC B1 ;  /* 0x0000000000017941 */ /* 0x000fea0003800000 */
.L_x_29125:
        /* <DEDUP_REMOVED lines=8> */
.L_x_29121:
        /* <DEDUP_REMOVED lines=12> */
.L_x_29130:
[----:B------:R-:W-:-:S07]  /*1ae50*/  IMAD.MOV.U32 R142, RZ, RZ, R146 ;  /* 0x000000ffff8e7224 */ /* 0x000fce00078e0092 */
.L_x_29131:
[----:B------:R-:W-:Y:S05]  /*1ae60*/  BSYNC B1 ;  /* 0x0000000000017941 */ /* 0x000fea0003800000 */
.L_x_29129:
        /* <DEDUP_REMOVED lines=16> */
.L_x_29135:
[----:B------:R-:W-:Y:S05]  /*1af70*/  BSYNC B2 ;  /* 0x0000000000027941 */ /* 0x000fea0003800000 */
.L_x_29134:
        /* <DEDUP_REMOVED lines=44> */
.L_x_29133:
[----:B------:R-:W-:Y:S05]  /*1b240*/  BSYNC B1 ;  /* 0x0000000000017941 */ /* 0x000fea0003800000 */
.L_x_29132:
        /* <DEDUP_REMOVED lines=11> */
.L_x_29136:
        /* <DEDUP_REMOVED lines=12> */
.L_x_29139:
[----:B------:R-:W-:-:S07]  /*1b3c0*/  IMAD.MOV.U32 R135, RZ, RZ, R146 ;  /* 0x000000ffff877224 */ /* 0x000fce00078e0092 */
.L_x_29140:
[----:B------:R-:W-:Y:S05]  /*1b3d0*/  BSYNC B1 ;  /* 0x0000000000017941 */ /* 0x000fea0003800000 */
.L_x_29138:
        /* <DEDUP_REMOVED lines=16> */
.L_x_29144:
[----:B------:R-:W-:Y:S05]  /*1b4e0*/  BSYNC B2 ;  /* 0x0000000000027941 */ /* 0x000fea0003800000 */
.L_x_29143:
        /* <DEDUP_REMOVED lines=44> */
.L_x_29142:
[----:B------:R-:W-:Y:S05]  /*1b7b0*/  BSYNC B1 ;  /* 0x0000000000017941 */ /* 0x000fea0003800000 */
.L_x_29141:
        /* <DEDUP_REMOVED lines=8> */
.L_x_29137:
        /* <DEDUP_REMOVED lines=27> */
.L_x_29145:
[----:B------:R-:W-:-:S07]  /*1b9f0*/  IADD3 R79, R79, 0x80, RZ ;  /* 0x000000804f4f7810 */ /* 0x000fce0007ffe0ff */
.L_x_29080:
[----:B------:R-:W-:Y:S05]  /*1ba00*/  BSYNC B0 ;  /* 0x0000000000007941 */ /* 0x000fea0003800000 */
.L_x_29079:
        /* <DEDUP_REMOVED lines=29> */
.L_x_29149:
[----:B------:R-:W-:-:S07]  /*1bbe0*/  IMAD.MOV.U32 R160, RZ, RZ, R146 ;  /* 0x000000ffffa07224 */ /* 0x000fce00078e0092 */
.L_x_29150:
[----:B------:R-:W-:Y:S05]  /*1bbf0*/  BSYNC B1 ;  /* 0x0000000000017941 */ /* 0x000fea0003800000 */
.L_x_29148:
        /* <DEDUP_REMOVED lines=16> */
.L_x_29154:
[----:B------:R-:W-:Y:S05]  /*1bd00*/  BSYNC B2 ;  /* 0x0000000000027941 */ /* 0x000fea0003800000 */
.L_x_29153:
        /* <DEDUP_REMOVED lines=44> */
.L_x_29152:
[----:B------:R-:W-:Y:S05]  /*1bfd0*/  BSYNC B1 ;  /* 0x0000000000017941 */ /* 0x000fea0003800000 */
.L_x_29151:
        /* <DEDUP_REMOVED lines=18> */
.L_x_29155:
        /* <DEDUP_REMOVED lines=12> */
.L_x_29158:
[----:B------:R-:W-:-:S07]  /*1c1c0*/  IMAD.MOV.U32 R142, RZ, RZ, R146 ;  /* 0x000000ffff8e7224 */ /* 0x000fce00078e0092 */
.L_x_29159:
[----:B------:R-:W-:Y:S05]  /*1c1d0*/  BSYNC B1 ;  /* 0x0000000000017941 */ /* 0x000fea0003800000 */
.L_x_29157:
        /* <DEDUP_REMOVED lines=16> */
.L_x_29163:
[----:B------:R-:W-:Y:S05]  /*1c2e0*/  BSYNC B2 ;  /* 0x0000000000027941 */ /* 0x000fea0003800000 */
.L_x_29162:
        /* <DEDUP_REMOVED lines=44> */
.L_x_29161:
[----:B------:R-:W-:Y:S05]  /*1c5b0*/  BSYNC B1 ;  /* 0x0000000000017941 */ /* 0x000fea0003800000 */
.L_x_29160:
        /* <DEDUP_REMOVED lines=8> */
.L_x_29156:
        /* <DEDUP_REMOVED lines=12> */
.L_x_29165:
[----:B------:R-:W-:-:S07]  /*1c700*/  IMAD.MOV.U32 R142, RZ, RZ, R146 ;  /* 0x000000ffff8e7224 */ /* 0x000fce00078e0092 */
.L_x_29166:
[----:B------:R-:W-:Y:S05]  /*1c710*/  BSYNC B1 ;  /* 0x0000000000017941 */ /* 0x000fea0003800000 */
.L_x_29164:
        /* <DEDUP_REMOVED lines=16> */
.L_x_29170:
[----:B------:R-:W-:Y:S05]  /*1c820*/  BSYNC B2 ;  /* 0x0000000000027941 */ /* 0x000fea0003800000 */
.L_x_29169:
        /* <DEDUP_REMOVED lines=44> */
.L_x_29168:
[----:B------:R-:W-:Y:S05]  /*1caf0*/  BSYNC B1 ;  /* 0x0000000000017941 */ /* 0x000fea0003800000 */
.L_x_29167:
        /* <DEDUP_REMOVED lines=11> */
.L_x_29171:
        /* <DEDUP_REMOVED lines=12> */
.L_x_29174:
[----:B------:R-:W-:-:S07]  /*1cc70*/  IMAD.MOV.U32 R137, RZ, RZ, R146 ;  /* 0x000000ffff897224 */ /* 0x000fce00078e0092 */
.L_x_29175:
[----:B------:R-:W-:Y:S05]  /*1cc80*/  BSYNC B1 ;  /* 0x0000000000017941 */ /* 0x000fea0003800000 */
.L_x_29173:
        /* <DEDUP_REMOVED lines=16> */
.L_x_29179:
[----:B------:R-:W-:Y:S05]  /*1cd90*/  BSYNC B2 ;  /* 0x0000000000027941 */ /* 0x000fea0003800000 */
.L_x_29178:
        /* <DEDUP_REMOVED lines=44> */
.L_x_29177:
[----:B------:R-:W-:Y:S05]  /*1d060*/  BSYNC B1 ;  /* 0x0000000000017941 */ /* 0x000fea0003800000 */
.L_x_29176:
        /* <DEDUP_REMOVED lines=8> */
.L_x_29172:
        /* <DEDUP_REMOVED lines=12> */
.L_x_29181:
[----:B------:R-:W-:-:S07]  /*1d1b0*/  IMAD.MOV.U32 R142, RZ, RZ, R146 ;  /* 0x000000ffff8e7224 */ /* 0x000fce00078e0092 */
.L_x_29182:
[----:B------:R-:W-:Y:S05]  /*1d1c0*/  BSYNC B1 ;  /* 0x0000000000017941 */ /* 0x000fea0003800000 */
.L_x_29180:
        /* <DEDUP_REMOVED lines=16> */
.L_x_29186:
[----:B------:R-:W-:Y:S05]  /*1d2d0*/  BSYNC B2 ;  /* 0x0000000000027941 */ /* 0x000fea0003800000 */
.L_x_29185:
        /* <DEDUP_REMOVED lines=44> */
.L_x_29184:
[----:B------:R-:W-:Y:S05]  /*1d5a0*/  BSYNC B1 ;  /* 0x0000000000017941 */ /* 0x000fea0003800000 */
.L_x_29183:
        /* <DEDUP_REMOVED lines=11> */
.L_x_29187:
        /* <DEDUP_REMOVED lines=12> */
.L_x_29190:
[----:B------:R-:W-:-:S07]  /*1d720*/  MOV R136, R146 ;  /* 0x0000009200887202 */ /* 0x000fce0000000f00 */
.L_x_29191:
[----:B------:R-:W-:Y:S05]  /*1d730*/  BSYNC B1 ;  /* 0x0000000000017941 */ /* 0x000fea0003800000 */
.L_x_29189:
        /* <DEDUP_REMOVED lines=16> */
.L_x_29195:
[----:B------:R-:W-:Y:S05]  /*1d840*/  BSYNC B2 ;  /* 0x0000000000027941 */ /* 0x000fea0003800000 */
.L_x_29194:
        /* <DEDUP_REMOVED lines=44> */
.L_x_29193:
[----:B------:R-:W-:Y:S05]  /*1db10*/  BSYNC B1 ;  /* 0x0000000000017941 */ /* 0x000fea0003800000 */
.L_x_29192:
        /* <DEDUP_REMOVED lines=8> */
.L_x_29188:
        /* <DEDUP_REMOVED lines=12> */
.L_x_29197:
[----:B------:R-:W-:-:S07]  /*1dc60*/  IMAD.MOV.U32 R142, RZ, RZ, R146 ;  /* 0x000000ffff8e7224 */ /* 0x000fce00078e0092 */
.L_x_29198:
[----:B------:R-:W-:Y:S05]  /*1dc70*/  BSYNC B1 ;  /* 0x0000000000017941 */ /* 0x000fea0003800000 */
.L_x_29196:
        /* <DEDUP_REMOVED lines=16> */
.L_x_29202:
[----:B------:R-:W-:Y:S05]  /*1dd80*/  BSYNC B2 ;  /* 0x0000000000027941 */ /* 0x000fea0003800000 */
.L_x_29201:
        /* <DEDUP_REMOVED lines=44> */
.L_x_29200:
[----:B------:R-:W-:Y:S05]  /*1e050*/  BSYNC B1 ;  /* 0x0000000000017941 */ /* 0x000fea0003800000 */
.L_x_29199:
        /* <DEDUP_REMOVED lines=11> */
.L_x_29203:
        /* <DEDUP_REMOVED lines=12> */
.L_x_29206:
[----:B------:R-:W-:-:S07]  /*1e1d0*/  MOV R135, R146 ;  /* 0x0000009200877202 */ /* 0x000fce0000000f00 */
.L_x_29207:
[----:B------:R-:W-:Y:S05]  /*1e1e0*/  BSYNC B1 ;  /* 0x0000000000017941 */ /* 0x000fea0003800000 */
.L_x_29205:
        /* <DEDUP_REMOVED lines=16> */
.L_x_29211:
[----:B------:R-:W-:Y:S05]  /*1e2f0*/  BSYNC B2 ;  /* 0x0000000000027941 */ /* 0x000fea0003800000 */
.L_x_29210:
        /* <DEDUP_REMOVED lines=44> */
.L_x_29209:
[----:B------:R-:W-:Y:S05]  /*1e5c0*/  BSYNC B1 ;  /* 0x0000000000017941 */ /* 0x000fea0003800000 */
.L_x_29208:
        /* <DEDUP_REMOVED lines=8> */
.L_x_29204:
        /* <DEDUP_REMOVED lines=16> */
[----:B--2---:R-:W-:-:S04]  /*1e750*/  IADD3 R76, P0, R160, UR34, RZ ;  /* 0x00000022a04c7c10 */ /* 0x004fc8000ff1e0ff */
[----:B------:R-:W-:Y:S01]  /*1e760*/  IADD3.X R77, R79, UR35, RZ, P0, !PT ;  /* 0x000000234f4d7c10 */ /* 0x000fe200087fe4ff */
[----:B------:R-:W-:-:S05]  /*1e770*/  IMAD.U32 R79, R136, 0x10000, RZ ;  /* 0x00010000884f7824 */ /* 0x000fca00078e00ff */
        /* <DEDUP_REMOVED lines=8> */
.L_x_29147:
[----:B------:R-:W-:Y:S05]  /*1e800*/  BSYNC B0 ;  /* 0x0000000000007941 */ /* 0x000fea0003800000 */
.L_x_29146:
        /* <DEDUP_REMOVED lines=12> */
[----:B------:R-:W-:Y:S02]  /*1e8d0*/  ISETP.GT.U32.AND P5, PT, R132, 0x4ff, PT ;  /* 0x000004ff8400780c */ /* 0x000fe40003fa4070 */
[----:B------:R-:W-:Y:S02]  /*1e8e0*/  FSEL R77, R76, RZ, P0 ;  /* 0x000000ff4c4d7208 */ /* 0x000fe40000000000 */
        /* <DEDUP_REMOVED lines=49> */
[----:B------:R-:W-:-:S05]  /*1ec00*/  LOP3.LUT R154, R79, 0x7fffffc, RZ, 0xc0, !PT ;  /* 0x07fffffc4f9a7812 */ /* 0x000fca00078ec0ff */
[----:B------:R-:W-:Y:S01]  /*1ec10*/  @!P6 VIADD R154, R154, 0x4 ;  /* 0x000000049a9ae836 */ /* 0x000fe20000000000 */
[----:B------:R-:W-:-:S13]  /*1ec20*/  LOP3.LUT P6, RZ, R134, 0x1f, RZ, 0xc0, !PT ;  /* 0x0000001f86ff7812 */ /* 0x000fda00078cc0ff */
[----:B------:R-:W-:Y:S01]  /*1ec30*/  @P6 LOP3.LUT R152, R152, 0x10, RZ, 0xfc, !PT ;  /* 0x0000001098986812 */ /* 0x000fe200078efcff */
        /* <DEDUP_REMOVED lines=27> */
[----:B------:R-:W-:-:S05]  /*1edf0*/  FFMA.FTZ R77, R158, R158, R77 ;  /* 0x0000009e9e4d7223 */ /* 0x000fca000001004d */
[----:B------:R-:W-:Y:S02]  /*1ee00*/  FSEL R77, R77, RZ, P3 ;  /* 0x000000ff4d4d7208 */ /* 0x000fe40001800000 */
[----:B------:R-:W-:Y:S01]  /*1ee10*/  ISETP.NE.AND P3, PT, R78, RZ, PT ;  /* 0x000000ff4e00720c */ /* 0x000fe20003f65270 */
[----:B------:R-:W-:-:S04]  /*1ee20*/  FADD.FTZ R78, R40, -R76 ;  /* 0x8000004c284e7221 */ /* 0x000fc80000010000 */
[----:B------:R-:W-:-:S04]  /*1ee30*/  FFMA.FTZ R78, R78, R78, R77 ;  /* 0x0000004e4e4e7223 */ /* 0x000fc8000001004d */
[----:B------:R-:W-:Y:S01]  /*1ee40*/  FFMA.FTZ R78, R157, R157, R78 ;  /* 0x0000009d9d4e7223 */ /* 0x000fe2000001004e */
[----:B------:R-:W-:-:S04]  /*1ee50*/  FADD.FTZ R157, R42, -R76 ;  /* 0x8000004c2a9d7221 */ /* 0x000fc80000010000 */
[----:B------:R-:W-:Y:S01]  /*1ee60*/  FFMA.FTZ R78, R157, R157, R78 ;  /* 0x0000009d9d4e7223 */ /* 0x000fe2000001004e */
[----:B------:R-:W-:-:S04]  /*1ee70*/  FADD.FTZ R157, R43, -R76 ;  /* 0x8000004c2b9d7221 */ /* 0x000fc80000010000 */
[----:B------:R-:W-:Y:S01]  /*1ee80*/  @P4 FFMA.FTZ R77, R157, R157, R78 ;  /* 0x0000009d9d4d4223 */ /* 0x000fe2000001004e */
[--C-:B------:R-:W-:Y:S01]  /*1ee90*/  FADD.FTZ R78, R44, -R76.reuse ;  /* 0x8000004c2c4e7221 */ /* 0x100fe20000010000 */
[----:B------:R-:W-:Y:S01]  /*1eea0*/  ISETP.NE.AND P4, PT, R155, RZ, PT ;  /* 0x000000ff9b00720c */ /* 0x000fe20003f85270 */
[----:B------:R-:W-:Y:S02]  /*1eeb0*/  FADD.FTZ R155, R45, -R76 ;  /* 0x8000004c2d9b7221 */ /* 0x000fe40000010000 */
        /* <DEDUP_REMOVED lines=72> */
.L_x_29244:
[----:B------:R-:W-:Y:S01]  /*1f340*/  LOP3.LUT P0, RZ, R134, 0x1f, RZ, 0xc0, !PT ;  /* 0x0000001f86ff7812 */ /* 0x000fe2000780c0ff */
[----:B-1----:R-:W-:Y:S01]  /*1f350*/  FADD.FTZ R77, R161, R157 ;  /* 0x0000009da14d7221 */ /* 0x002fe20000010000 */
[----:B------:R-:W-:Y:S01]  /*1f360*/  LOP3.LUT R79, R79, 0x3, RZ, 0xc0, !PT ;  /* 0x000000034f4f7812 */ /* 0x000fe200078ec0ff */
[----:B------:R-:W-:Y:S10]  /*1f370*/  WARPSYNC.ALL ;  /* 0x0000000000007948 */ /* 0x000ff40003800000 */
[----:B------:R-:W1:Y:S01]  /*1f380*/  @!P0 S2R R155, SR_CgaCtaId ;  /* 0x00000000009b8919 */ /* 0x000e620000008800 */
[----:B------:R-:W-:-:S04]  /*1f390*/  @!P0 MOV R78, 0x400 ;  /* 0x00000400004e8802 */ /* 0x000fc80000000f00 */
[----:B-1----:R-:W-:Y:S02]  /*1f3a0*/  @!P0 LEA R155, R155, R78, 0x18 ;  /* 0x0000004e9b9b8211 */ /* 0x002fe400078ec0ff */
[----:B------:R-:W-:-:S05]  /*1f3b0*/  @!P0 IADD3 R78, R154, R79, RZ ;  /* 0x0000004f9a4e8210 */ /* 0x000fca0007ffe0ff */
[----:B------:R-:W-:Y:S01]  /*1f3c0*/  @!P0 IMAD R78, R78, 0x8, R155 ;  /* 0x000000084e4e8824 */ /* 0x000fe200078e029b */
[----:B------:R-:W-:-:S04]  /*1f3d0*/  LOP3.LUT R155, R134, 0x1f, RZ, 0xc0, !PT ;  /* 0x0000001f869b7812 */ /* 0x000fc800078ec0ff */
[----:B------:R1:W-:Y:S01]  /*1f3e0*/  @!P0 STS.64 [R78], R76 ;  /* 0x0000004c4e008388 */ /* 0x0003e20000000a00 */
[----:B------:R-:W-:-:S13]  /*1f3f0*/  ISETP.GT.U32.AND P0, PT, R155, 0x3, PT ;  /* 0x000000039b00780c */ /* 0x000fda0003f04070 */
[----:B-1----:R-:W1:Y:S01]  /*1f400*/  @!P0 S2R R77, SR_CgaCtaId ;  /* 0x00000000004d8919 */ /* 0x002e620000008800 */
[----:B------:R-:W-:Y:S01]  /*1f410*/  @!P0 MOV R76, 0x400 ;  /* 0x00000400004c8802 */ /* 0x000fe20000000f00 */
[----:B------:R-:W-:Y:S01]  /*1f420*/  HFMA2.MMA R156, -RZ, RZ, 0, 0 ;  /* 0x00000000ff9c7435 */ /* 0x000fe200000001ff */
[----:B------:R-:W-:Y:S01]  /*1f430*/  @!P0 IADD3 R154, R154, R155, RZ ;  /* 0x0000009b9a9a8210 */ /* 0x000fe20007ffe0ff */
[----:B------:R-:W-:Y:S01]  /*1f440*/  BAR.SYNC.DEFER_BLOCKING 0x0 ;  /* 0x0000000000007b1d */ /* 0x000fe20000010000 */
[----:B------:R-:W-:-:S03]  /*1f450*/  LOP3.LUT P1, RZ, R152, 0x20, RZ, 0xc0, !PT ;  /* 0x0000002098ff7812 */ /* 0x000fc6000782c0ff */
[----:B------:R-:W-:Y:S02]  /*1f460*/  @!P0 IMAD.MOV.U32 R156, RZ, RZ, R143 ;  /* 0x000000ffff9c8224 */ /* 0x000fe400078e008f */
[----:B------:R-:W-:Y:S03]  /*1f470*/  BSSY B0, `(.L_x_29213) ;  /* 0x0000049000007945 */ /* 0x000fe60003800000 */
[----:B------:R-:W2:Y:S01]  /*1f480*/  SHFL.DOWN PT, R155, R156, 0x2, 0x1f ;  /* 0x08401f009c9b7f89 */ /* 0x000ea200000e0000 */
[----:B------:R-:W-:Y:S02]  /*1f490*/  I2FP.F32.S32 R163, R156 ;  /* 0x0000009c00a37245 */ /* 0x000fe40000201400 */
[----:B-1----:R-:W-:-:S05]  /*1f4a0*/  @!P0 LEA R77, R77, R76, 0x18 ;  /* 0x0000004c4d4d8211 */ /* 0x002fca00078ec0ff */
[----:B------:R-:W-:Y:S01]  /*1f4b0*/  @!P0 IMAD R158, R154, 0x8, R77 ;  /* 0x000000089a9e8824 */ /* 0x000fe200078e024d */
[----:B------:R-:W-:Y:S02]  /*1f4c0*/  CS2R R76, SRZ ;  /* 0x00000000004c7805 */ /* 0x000fe4000001ff00 */
[----:B--2---:R-:W-:Y:S02]  /*1f4d0*/  IADD3 R160, R155, R156, RZ ;  /* 0x0000009c9ba07210 */ /* 0x004fe40007ffe0ff */
[----:B------:R-:W-:Y:S02]  /*1f4e0*/  I2FP.F32.S32 R155, R155 ;  /* 0x0000009b009b7245 */ /* 0x000fe40000201400 */
[----:B------:R-:W-:Y:S01]  /*1f4f0*/  I2FP.F32.S32 R78, R160 ;  /* 0x000000a0004e7245 */ /* 0x000fe20000201400 */
[----:B------:R-:W1:Y:S01]  /*1f500*/  @!P0 LDS.64 R76, [R158] ;  /* 0x000000009e4c8984 */ /* 0x000e620000000a00 */
[----:B------:R-:W-:Y:S02]  /*1f510*/  PLOP3.LUT P0, PT, PT, PT, UP0, 0x40, 0x0 ;  /* 0x000000000000781c */ /* 0x000fe40003f0e808 */
[----:B------:R-:W2:Y:S01]  /*1f520*/  MUFU.RCP R154, R78 ;  /* 0x0000004e009a7308 */ /* 0x000ea20000001000 */
[----:B0-----:R-:W-:Y:S04]  /*1f530*/  SHFL.DOWN PT, R161, R160, 0x1, 0x1f ;  /* 0x08201f00a0a17f89 */ /* 0x001fe800000e0000 */
[----:B-1----:R-:W0:Y:S02]  /*1f540*/  SHFL.DOWN PT, R157, R76, 0x2, 0x1f ;  /* 0x08401f004c9d7f89 */ /* 0x002e2400000e0000 */
[----:B0-----:R-:W-:-:S04]  /*1f550*/  FMUL.FTZ R158, R157, R155 ;  /* 0x0000009b9d9e7220 */ /* 0x001fc80000410000 */
[----:B------:R-:W-:Y:S01]  /*1f560*/  FFMA.FTZ R159, R163, R76, R158 ;  /* 0x0000004ca39f7223 */ /* 0x000fe2000001009e */
[----:B------:R-:W-:Y:S01]  /*1f570*/  FADD.FTZ R76, -R157, R76 ;  /* 0x0000004c9d4c7221 */ /* 0x000fe20000010100 */
[----:B------:R-:W-:Y:S01]  /*1f580*/  IMAD.IADD R158, R160, 0x1, R161 ;  /* 0x00000001a09e7824 */ /* 0x000fe200078e02a1 */
[----:B------:R-:W-:Y:S01]  /*1f590*/  I2FP.F32.S32 R161, R161 ;  /* 0x000000a100a17245 */ /* 0x000fe20000201400 */
[----:B--2---:R-:W-:Y:S01]  /*1f5a0*/  FMUL.FTZ R159, R154, R159 ;  /* 0x0000009f9a9f7220 */ /* 0x004fe20000410000 */
[----:B------:R-:W-:Y:S02]  /*1f5b0*/  FMUL.FTZ R76, R76, R76 ;  /* 0x0000004c4c4c7220 */ /* 0x000fe40000410000 */
[----:B------:R-:W-:Y:S02]  /*1f5c0*/  I2FP.F32.S32 R158, R158 ;  /* 0x0000009e009e7245 */ /* 0x000fe40000201400 */
[----:B------:R-:W-:Y:S01]  /*1f5d0*/  FMUL.FTZ R76, R76, R163 ;  /* 0x000000a34c4c7220 */ /* 0x000fe20000410000 */
[----:B------:R-:W0:Y:S03]  /*1f5e0*/  SHFL.DOWN PT, R156, R159, 0x1, 0x1f ;  /* 0x08201f009f9c7f89 */ /* 0x000e2600000e0000 */
[----:B------:R-:W-:Y:S01]  /*1f5f0*/  FMUL.FTZ R162, R76, R155 ;  /* 0x0000009b4ca27220 */ /* 0x000fe20000410000 */
[----:B------:R-:W1:Y:S01]  /*1f600*/  MUFU.RCP R158, R158 ;  /* 0x0000009e009e7308 */ /* 0x000e620000001000 */
[----:B------:R-:W2:Y:S01]  /*1f610*/  SHFL.DOWN PT, R76, R77, 0x2, 0x1f ;  /* 0x08401f004d4c7f89 */ /* 0x000ea200000e0000 */
[----:B0-----:R-:W-:Y:S01]  /*1f620*/  FMUL.FTZ R157, R156, R161 ;  /* 0x000000a19c9d7220 */ /* 0x001fe20000410000 */
[----:B------:R-:W-:-:S03]  /*1f630*/  FADD.FTZ R156, R159, -R156 ;  /* 0x8000009c9f9c7221 */ /* 0x000fc60000010000 */
[----:B------:R-:W-:Y:S01]  /*1f640*/  FFMA.FTZ R157, R78, R159, R157 ;  /* 0x0000009f4e9d7223 */ /* 0x000fe2000001009d */
[----:B--2---:R-:W-:Y:S01]  /*1f650*/  FADD.FTZ R155, R76, R77 ;  /* 0x0000004d4c9b7221 */ /* 0x004fe20000010000 */
[----:B------:R-:W-:Y:S02]  /*1f660*/  FMUL.FTZ R159, R156, R156 ;  /* 0x0000009c9c9f7220 */ /* 0x000fe40000410000 */
[----:B-1----:R-:W-:Y:S01]  /*1f670*/  FMUL.FTZ R157, R158, R157 ;  /* 0x0000009d9e9d7220 */ /* 0x002fe20000410000 */
[----:B------:R-:W-:Y:S01]  /*1f680*/  FFMA.FTZ R155, R154, R162, R155 ;  /* 0x000000a29a9b7223 */ /* 0x000fe2000001009b */
[----:B------:R-:W-:-:S04]  /*1f690*/  FMUL.FTZ R78, R78, R159 ;  /* 0x0000009f4e4e7220 */ /* 0x000fc80000410000 */
[----:B------:R-:W0:Y:S01]  /*1f6a0*/  SHFL.DOWN PT, R76, R155, 0x1, 0x1f ;  /* 0x08201f009b4c7f89 */ /* 0x000e2200000e0000 */
[----:B------:R-:W-:Y:S02]  /*1f6b0*/  FMUL.FTZ R78, R78, R161 ;  /* 0x000000a14e4e7220 */ /* 0x000fe40000410000 */
[----:B------:R-:W1:Y:S01]  /*1f6c0*/  LDC R161, c[0x0][0x2d8] ;  /* 0x0000b600ffa17b82 */ /* 0x000e620000000800 */
[----:B------:R-:W2:Y:S01]  /*1f6d0*/  SHFL.IDX PT, R157, R157, RZ, 0x1f ;  /* 0x00001fff9d9d7589 */ /* 0x000ea200000e0000 */
[----:B0-----:R-:W-:-:S04]  /*1f6e0*/  FADD.FTZ R159, R155, R76 ;  /* 0x0000004c9b9f7221 */ /* 0x001fc80000010000 */
[----:B------:R-:W-:Y:S01]  /*1f6f0*/  FFMA.FTZ R159, R158, R78, R159 ;  /* 0x0000004e9e9f7223 */ /* 0x000fe2000001009f */
[----:B--2---:R-:W-:-:S04]  /*1f700*/  FMUL.FTZ R160, R157, R157 ;  /* 0x0000009d9da07220 */ /* 0x004fc80000410000 */
[----:B------:R-:W1:Y:S01]  /*1f710*/  SHFL.IDX PT, R76, R159, RZ, 0x1f ;  /* 0x00001fff9f4c7589 */ /* 0x000e6200000e0000 */
[----:B------:R-:W-:Y:S02]  /*1f720*/  FSEL R160, R160, RZ, !P0 ;  /* 0x000000ffa0a07208 */ /* 0x000fe40004000000 */
[----:B------:R-:W-:-:S13]  /*1f730*/  LOP3.LUT P0, RZ, R79, 0x1f, R134, 0xf8, !PT ;  /* 0x0000001f4fff7812 */ /* 0x000fda000780f886 */
[----:B------:R-:W0:Y:S01]  /*1f740*/  @!P0 LDC.64 R78, c[0x0][0x250] ;  /* 0x00009400ff4e8b82 */ /* 0x000e220000000a00 */
[----:B-1----:R-:W-:-:S07]  /*1f750*/  FFMA.FTZ R161, R76, UR33, R161 ;  /* 0x000000214ca17c23 */ /* 0x002fce00080100a1 */
[----:B------:R-:W1:Y:S01]  /*1f760*/  @!P0 LDC.64 R76, c[0x0][0x258] ;  /* 0x00009600ff4c8b82 */ /* 0x000e620000000a00 */
[----:B------:R-:W-:-:S06]  /*1f770*/  FADD.FTZ R155, R161, R160 ;  /* 0x000000a0a19b7221 */ /* 0x000fcc0000010000 */
[----:B------:R-:W2:Y:S01]  /*1f780*/  MUFU.RSQ R155, R155 ;  /* 0x0000009b009b7308 */ /* 0x000ea20000001400 */
[----:B0-----:R-:W-:-:S05]  /*1f790*/  @!P0 IMAD.WIDE R78, R150, 0x4, R78 ;  /* 0x00000004964e8825 */ /* 0x001fca00078e024e */
[----:B------:R0:W-:Y:S01]  /*1f7a0*/  @!P0 STG.E desc[UR4][R78.64], R157 ;  /* 0x0000009d4e008986 */ /* 0x0001e2000c101904 */
[----:B-1----:R-:W-:-:S05]  /*1f7b0*/  @!P0 IMAD.WIDE R76, R150, 0x4, R76 ;  /* 0x00000004964c8825 */ /* 0x002fca00078e024c */
[----:B--2---:R0:W-:Y:S01]  /*1f7c0*/  @!P0 STG.E desc[UR4][R76.64], R155 ;  /* 0x0000009b4c008986 */ /* 0x0041e2000c101904 */
[----:B------:R-:W-:-:S04]  /*1f7d0*/  PLOP3.LUT P0, PT, PT, PT, UP0, 0x40, 0x0 ;  /* 0x000000000000781c */ /* 0x000fc80003f0e808 */
[----:B------:R-:W-:Y:S01]  /*1f7e0*/  FSEL R154, R157, RZ, P0 ;  /* 0x000000ff9d9a7208 */ /* 0x000fe20000000000 */
[----:B------:R-:W-:Y:S08]  /*1f7f0*/  @!P1 BRA `(.L_x_29214) ;  /* 0x0000000000409947 */ /* 0x000ff00003800000 */
[----:B0-----:R-:W0:Y:S01]  /*1f800*/  LDC.64 R156, c[0x0][0x2b8] ;  /* 0x0000ae00ff9c7b82 */ /* 0x001e220000000a00 */
        /* <DEDUP_REMOVED lines=15> */
.L_x_29214:
[----:B------:R-:W-:Y:S05]  /*1f900*/  BSYNC B0 ;  /* 0x0000000000007941 */ /* 0x000fea0003800000 */
.L_x_29213:
[----:B------:R-:W-:Y:S01]  /*1f910*/  LOP3.LUT P0, RZ, R152, 0x4000, RZ, 0xc0, !PT ;  /* 0x0000400098ff7812 */ /* 0x000fe2000780c0ff */
[----:B------:R-:W-:-:S12]  /*1f920*/  BSSY B0, `(.L_x_29215) ;  /* 0x0000012000007945 */ /* 0x000fd80003800000 */
[----:B------:R-:W-:Y:S05]  /*1f930*/  @!P0 BRA `(.L_x_29216) ;  /* 0x0000000000408947 */ /* 0x000fea0003800000 */
[----:B01----:R-:W0:Y:S01]  /*1f940*/  LDC.64 R156, c[0x0][0x2b8] ;  /* 0x0000ae00ff9c7b82 */ /* 0x003e220000000a00 */
        /* <DEDUP_REMOVED lines=12> */
[----:B0-----:R-:W-:-:S04]  /*1fa10*/  IMAD.WIDE.U32 R156, R153, 0x10, R156 ;  /* 0x00000010999c7825 */ /* 0x001fc800078e009c */
[----:B------:R-:W-:Y:S01]  /*1fa20*/  VIADD R153, R153, 0x80 ;  /* 0x0000008099997836 */ /* 0x000fe20000000000 */
[----:B------:R2:W-:Y:S06]  /*1fa30*/  STG.E.128 desc[UR4][R156.64], R76 ;  /* 0x0000004c9c007986 */ /* 0x0005ec000c101d04 */
.L_x_29216:
[----:B------:R-:W-:Y:S05]  /*1fa40*/  BSYNC B0 ;  /* 0x0000000000007941 */ /* 0x000fea0003800000 */
.L_x_29215:
[----:B------:R-:W-:Y:S01]  /*1fa50*/  LOP3.LUT P0, RZ, R152, 0x2000, RZ, 0xc0, !PT ;  /* 0x0000200098ff7812 */ /* 0x000fe2000780c0ff */
[----:B------:R-:W-:-:S12]  /*1fa60*/  BSSY B0, `(.L_x_29217) ;  /* 0x0000012000007945 */ /* 0x000fd80003800000 */
[----:B------:R-:W-:Y:S05]  /*1fa70*/  @!P0 BRA `(.L_x_29218) ;  /* 0x0000000000408947 */ /* 0x000fea0003800000 */
[----:B012---:R-:W0:Y:S01]  /*1fa80*/  LDC.64 R156, c[0x0][0x2b8] ;  /* 0x0000ae00ff9c7b82 */ /* 0x007e220000000a00 */
        /* <DEDUP_REMOVED lines=15> */
.L_x_29218:
[----:B------:R-:W-:Y:S05]  /*1fb80*/  BSYNC B0 ;  /* 0x0000000000007941 */ /* 0x000fea0003800000 */
.L_x_29217:
[----:B------:R-:W-:Y:S01]  /*1fb90*/  LOP3.LUT P0, RZ, R152, 0x1000, RZ, 0xc0, !PT ;  /* 0x0000100098ff7812 */ /* 0x000fe2000780c0ff */
[----:B------:R-:W-:-:S12]  /*1fba0*/  BSSY B0, `(.L_x_29219) ;  /* 0x0000012000007945 */ /* 0x000fd80003800000 */
[----:B------:R-:W-:Y:S05]  /*1fbb0*/  @!P0 BRA `(.L_x_29220) ;  /* 0x0000000000408947 */ /* 0x000fea0003800000 */
[----:B0123--:R-:W0:Y:S01]  /*1fbc0*/  LDC.64 R156, c[0x0][0x2b8] ;  /* 0x0000ae00ff9c7b82 */ /* 0x00fe220000000a00 */
        /* <DEDUP_REMOVED lines=15> */
.L_x_29220:
[----:B------:R-:W-:Y:S05]  /*1fcc0*/  BSYNC B0 ;  /* 0x0000000000007941 */ /* 0x000fea0003800000 */
.L_x_29219:
[----:B------:R-:W-:Y:S01]  /*1fcd0*/  LOP3.LUT P0, RZ, R152, 0x800, RZ, 0xc0, !PT ;  /* 0x0000080098ff7812 */ /* 0x000fe2000780c0ff */
        /* <DEDUP_REMOVED lines=18> */
.L_x_29222:
[----:B------:R-:W-:Y:S05]  /*1fe00*/  BSYNC B0 ;  /* 0x0000000000007941 */ /* 0x000fea0003800000 */
.L_x_29221:
        /* <DEDUP_REMOVED lines=19> */
.L_x_29224:
[----:B------:R-:W-:Y:S05]  /*1ff40*/  BSYNC B0 ;  /* 0x0000000000007941 */ /* 0x000fea0003800000 */
.L_x_29223:
        /* <DEDUP_REMOVED lines=19> */
.L_x_29226:
[----:B------:R-:W-:Y:S05]  /*20080*/  BSYNC B0 ;  /* 0x0000000000007941 */ /* 0x000fea0003800000 */
.L_x_29225:
        /* <DEDUP_REMOVED lines=19> */
.L_x_29228:
[----:B------:R-:W-:Y:S05]  /*201c0*/  BSYNC B0 ;  /* 0x0000000000007941 */ /* 0x000fea0003800000 */
.L_x_29227:
        /* <DEDUP_REMOVED lines=19> */
.L_x_29230:
[----:B------:R-:W-:Y:S05]  /*20300*/  BSYNC B0 ;  /* 0x0000000000007941 */ /* 0x000fea0003800000 */
.L_x_29229:
        /* <DEDUP_REMOVED lines=11> */
[----:B------:R-:W-:-:S04]  /*203c0*/  FMUL.FTZ R79, R155, R154 ;  /* 0x0000009a9b4f7220 */ /* 0x000fc80000410000 */
[----:B------:R-:W-:Y:S01]  /*203d0*/  FFMA.FTZ R79, R26, R79, R89 ;  /* 0x0000004f1a4f7223 */ /* 0x000fe20000010059 */
[----:B0-----:R-:W-:-:S04]  /*203e0*/  IMAD.WIDE.U32 R154, R153, 0x10, R76 ;  /* 0x00000010999a7825 */ /* 0x001fc800078e004c */
[----:B------:R-:W-:Y:S01]  /*203f0*/  FFMA.FTZ R76, R25, R78, R2 ;  /* 0x0000004e194c7223 */ /* 0x000fe20000010002 */
[----:B------:R-:W-:Y:S01]  /*20400*/  FFMA.FTZ R77, R24, R156, R87 ;  /* 0x0000009c184d7223 */ /* 0x000fe20000010057 */
[----:B------:R-:W-:-:S05]  /*20410*/  FFMA.FTZ R78, R27, R158, R0 ;  /* 0x0000009e1b4e7223 */ /* 0x000fca0000010000 */
[----:B------:R0:W-:Y:S02]  /*20420*/  STG.E.128 desc[UR4][R154.64], R76 ;  /* 0x0000004c9a007986 */ /* 0x0001e4000c101d04 */
.L_x_29232:
[----:B------:R-:W-:Y:S05]  /*20430*/  BSYNC B0 ;  /* 0x0000000000007941 */ /* 0x000fea0003800000 */
.L_x_29231:
[----:B------:R-:W-:Y:S01]  /*20440*/  LOP3.LUT P0, RZ, R152, 0x8, RZ, 0xc0, !PT ;  /* 0x0000000898ff7812 */ /* 0x000fe2000780c0ff */
[----:B------:R-:W-:-:S03]  /*20450*/  VIADD R150, R150, UR36 ;  /* 0x0000002496967c36 */ /* 0x000fc60008000000 */
[----:B01234-:R-:W-:Y:S02]  /*20460*/  SEL R78, RZ, 0x1, P0 ;  /* 0x00000001ff4e7807 */ /* 0x01ffe40000000000 */
[----:B------:R-:W-:-:S13]  /*20470*/  ISETP.GE.AND P0, PT, R150, UR37, PT ;  /* 0x0000002596007c0c */ /* 0x000fda000bf06270 */
[----:B------:R-:W-:Y:S05]  /*20480*/  @!P0 BRA `(.L_x_29233) ;  /* 0xfffffe1400a88947 */ /* 0x000fea000383ffff */
[----:B------:R-:W-:Y:S05]  /*20490*/  EXIT ;  /* 0x000000000000794d */ /* 0x000fea0003800000 */
.L_x_29212:
[----:B------:R-:W-:Y:S01]  /*204a0*/  HFMA2.MMA R155, -RZ, RZ, 0, 1.847743988037109375e-06 ;  /* 0x0000001fff9b7435 */ /* 0x000fe200000001ff */
[----:B------:R-:W-:Y:S01]  /*204b0*/  MOV R165, R77 ;  /* 0x0000004d00a57202 */ /* 0x000fe20000000f00 */
[----:B------:R-:W-:Y:S01]  /*204c0*/  IMAD.MOV.U32 R78, RZ, RZ, 0x1 ;  /* 0x00000001ff4e7424 */ /* 0x000fe200078e00ff */
[----:B------:R-:W-:Y:S01]  /*204d0*/  P2R R159, PR, RZ, 0x8 ;  /* 0x00000008ff9f7803 */ /* 0x000fe20000000000 */
[----:B------:R-:W-:Y:S01]  /*204e0*/  IMAD.MOV.U32 R156, RZ, RZ, -0x1 ;  /* 0xffffffffff9c7424 */ /* 0x000fe200078e00ff */
[----:B------:R-:W-:Y:S02]  /*204f0*/  LOP3.LUT P3, RZ, R152, 0x20, RZ, 0xc0, !PT ;  /* 0x0000002098ff7812 */ /* 0x000fe4000786c0ff */
[----:B------:R-:W-:-:S11]  /*20500*/  P2R R160, PR, RZ, 0x10 ;  /* 0x00000010ffa07803 */ /* 0x000fd60000000000 */
[----:B------:R-:W-:Y:S05]  /*20510*/  WARPSYNC.COLLECTIVE R156, `(.L_x_29234) ;  /* 0x000000009c087348 */ /* 0x000fea0003c00000 */
[----:B------:R0:W1:Y:S02]  /*20520*/  SHFL.BFLY P6, R157, R165, R78, R155 ;  /* 0x0c00004ea59d7389 */ /* 0x00006400000c009b */
[----:B01----:R-:W-:Y:S01]  /*20530*/  ENDCOLLECTIVE ;  /* 0x000000000000791b */ /* 0x003fe20003800000 */
.L_x_29234:
[C---:B------:R-:W-:Y:S02]  /*20540*/  LOP3.LUT P4, RZ, R152.reuse, 0x4, RZ, 0xc0, !PT ;  /* 0x0000000498ff7812 */ /* 0x040fe4000788c0ff */
[----:B------:R-:W-:Y:S02]  /*20550*/  P2R R161, PR, RZ, 0x20 ;  /* 0x00000020ffa17803 */ /* 0x000fe40000000000 */
[----:B------:R-:W-:Y:S01]  /*20560*/  LOP3.LUT P5, RZ, R152, 0x2, RZ, 0xc0, !PT ;  /* 0x0000000298ff7812 */ /* 0x000fe200078ac0ff */
[----:B------:R-:W-:Y:S02]  /*20570*/  IMAD.MOV.U32 R78, RZ, RZ, 0x2 ;  /* 0x00000002ff4e7424 */ /* 0x000fe400078e00ff */
[----:B------:R-:W-:-:S05]  /*20580*/  FADD.FTZ R158, R77, R157 ;  /* 0x0000009d4d9e7221 */ /* 0x000fca0000010000 */
[----:B------:R-:W-:-:S07]  /*20590*/  MOV R165, R158 ;  /* 0x0000009e00a57202 */ /* 0x000fce0000000f00 */
[----:B------:R-:W-:Y:S05]  /*205a0*/  WARPSYNC.COLLECTIVE R156, `(.L_x_29235) ;  /* 0x000000009c087348 */ /* 0x000fea0003c00000 */
[----:B------:R0:W1:Y:S02]  /*205b0*/  SHFL.BFLY P6, R157, R165, R78, R155 ;  /* 0x0c00004ea59d7389 */ /* 0x00006400000c009b */
[----:B01----:R-:W-:Y:S01]  /*205c0*/  ENDCOLLECTIVE ;  /* 0x000000000000791b */ /* 0x003fe20003800000 */
.L_x_29235:
[----:B------:R-:W-:Y:S02]  /*205d0*/  IMAD.MOV.U32 R78, RZ, RZ, 0x4 ;  /* 0x00000004ff4e7424 */ /* 0x000fe400078e00ff */
[----:B------:R-:W-:-:S05]  /*205e0*/  FADD.FTZ R162, R158, R157 ;  /* 0x0000009d9ea27221 */ /* 0x000fca0000010000 */
[----:B------:R-:W-:-:S07]  /*205f0*/  MOV R165, R162 ;  /* 0x000000a200a57202 */ /* 0x000fce0000000f00 */
[----:B------:R-:W-:Y:S05]  /*20600*/  WARPSYNC.COLLECTIVE R156, `(.L_x_29236) ;  /* 0x000000009c087348 */ /* 0x000fea0003c00000 */
[----:B------:R0:W1:Y:S02]  /*20610*/  SHFL.BFLY P6, R157, R165, R78, R155 ;  /* 0x0c00004ea59d7389 */ /* 0x00006400000c009b */
[----:B01----:R-:W-:Y:S01]  /*20620*/  ENDCOLLECTIVE ;  /* 0x000000000000791b */ /* 0x003fe20003800000 */
.L_x_29236:
[----:B------:R-:W-:Y:S02]  /*20630*/  IMAD.MOV.U32 R78, RZ, RZ, 0x8 ;  /* 0x00000008ff4e7424 */ /* 0x000fe400078e00ff */
[----:B------:R-:W-:-:S05]  /*20640*/  FADD.FTZ R163, R162, R157 ;  /* 0x0000009da2a37221 */ /* 0x000fca0000010000 */
[----:B------:R-:W-:-:S07]  /*20650*/  MOV R165, R163 ;  /* 0x000000a300a57202 */ /* 0x000fce0000000f00 */
[----:B------:R-:W-:Y:S05]  /*20660*/  WARPSYNC.COLLECTIVE R156, `(.L_x_29237) ;  /* 0x000000009c087348 */ /* 0x000fea0003c00000 */
[----:B------:R0:W1:Y:S02]  /*20670*/  SHFL.BFLY P6, R157, R165, R78, R155 ;  /* 0x0c00004ea59d7389 */ /* 0x00006400000c009b */
[----:B01----:R-:W-:Y:S01]  /*20680*/  ENDCOLLECTIVE ;  /* 0x000000000000791b */ /* 0x003fe20003800000 */
.L_x_29237:
[----:B------:R-:W-:Y:S02]  /*20690*/  IMAD.MOV.U32 R78, RZ, RZ, 0x10 ;  /* 0x00000010ff4e7424 */ /* 0x000fe400078e00ff */
[----:B------:R-:W-:-:S05]  /*206a0*/  FADD.FTZ R164, R163, R157 ;  /* 0x0000009da3a47221 */ /* 0x000fca0000010000 */
[----:B------:R-:W-:-:S07]  /*206b0*/  MOV R165, R164 ;  /* 0x000000a400a57202 */ /* 0x000fce0000000f00 */
[----:B------:R-:W-:Y:S05]  /*206c0*/  WARPSYNC.COLLECTIVE R156, `(.L_x_29238) ;  /* 0x000000009c087348 */ /* 0x000fea0003c00000 */
[----:B------:R0:W1:Y:S02]  /*206d0*/  SHFL.BFLY P6, R157, R165, R78, R155 ;  /* 0x0c00004ea59d7389 */ /* 0x00006400000c009b */
[----:B01----:R-:W-:Y:S01]  /*206e0*/  ENDCOLLECTIVE ;  /* 0x000000000000791b */ /* 0x003fe20003800000 */
.L_x_29238:
        /* <DEDUP_REMOVED lines=12> */
[----:B------:R-:W-:-:S05]  /*207b0*/  FFMA.FTZ R77, R158, R158, R77 ;  /* 0x0000009e9e4d7223 */ /* 0x000fca000001004d */
        /* <DEDUP_REMOVED lines=80> */
.L_x_29239:
[----:B------:R-:W-:Y:S01]  /*20cc0*/  MOV R78, 0x2 ;  /* 0x00000002004e7802 */ /* 0x000fe20000000f00 */
[----:B------:R-:W-:-:S04]  /*20cd0*/  FADD.FTZ R158, R77, R157 ;  /* 0x0000009d4d9e7221 */ /* 0x000fc80000010000 */
[----:B------:R-:W-:-:S07]  /*20ce0*/  IMAD.MOV.U32 R165, RZ, RZ, R158 ;  /* 0x000000ffffa57224 */ /* 0x000fce00078e009e */
[----:B------:R-:W-:Y:S05]  /*20cf0*/  WARPSYNC.COLLECTIVE R156, `(.L_x_29240) ;  /* 0x000000009c087348 */ /* 0x000fea0003c00000 */
[----:B------:R0:W1:Y:S02]  /*20d00*/  SHFL.BFLY P6, R157, R165, R78, R155 ;  /* 0x0c00004ea59d7389 */ /* 0x00006400000c009b */
[----:B01----:R-:W-:Y:S01]  /*20d10*/  ENDCOLLECTIVE ;  /* 0x000000000000791b */ /* 0x003fe20003800000 */
.L_x_29240:
[----:B------:R-:W-:Y:S01]  /*20d20*/  HFMA2.MMA R78, -RZ, RZ, 0, 2.384185791015625e-07 ;  /* 0x00000004ff4e7435 */ /* 0x000fe200000001ff */
[----:B------:R-:W-:-:S04]  /*20d30*/  FADD.FTZ R159, R158, R157 ;  /* 0x0000009d9e9f7221 */ /* 0x000fc80000010000 */
[----:B------:R-:W-:-:S07]  /*20d40*/  IMAD.MOV.U32 R165, RZ, RZ, R159 ;  /* 0x000000ffffa57224 */ /* 0x000fce00078e009f */
[----:B------:R-:W-:Y:S05]  /*20d50*/  WARPSYNC.COLLECTIVE R156, `(.L_x_29241) ;  /* 0x000000009c087348 */ /* 0x000fea0003c00000 */
[----:B------:R0:W1:Y:S02]  /*20d60*/  SHFL.BFLY P6, R157, R165, R78, R155 ;  /* 0x0c00004ea59d7389 */ /* 0x00006400000c009b */
[----:B01----:R-:W-:Y:S01]  /*20d70*/  ENDCOLLECTIVE ;  /* 0x000000000000791b */ /* 0x003fe20003800000 */
.L_x_29241:
[----:B------:R-:W-:Y:S01]  /*20d80*/  MOV R78, 0x8 ;  /* 0x00000008004e7802 */ /* 0x000fe20000000f00 */
[----:B------:R-:W-:-:S04]  /*20d90*/  FADD.FTZ R160, R159, R157 ;  /* 0x0000009d9fa07221 */ /* 0x000fc80000010000 */
[----:B------:R-:W-:-:S07]  /*20da0*/  IMAD.MOV.U32 R165, RZ, RZ, R160 ;  /* 0x000000ffffa57224 */ /* 0x000fce00078e00a0 */
[----:B------:R-:W-:Y:S05]  /*20db0*/  WARPSYNC.COLLECTIVE R156, `(.L_x_29242) ;  /* 0x000000009c087348 */ /* 0x000fea0003c00000 */
[----:B------:R0:W1:Y:S02]  /*20dc0*/  SHFL.BFLY P6, R157, R165, R78, R155 ;  /* 0x0c00004ea59d7389 */ /* 0x00006400000c009b */
[----:B01----:R-:W-:Y:S01]  /*20dd0*/  ENDCOLLECTIVE ;  /* 0x000000000000791b */ /* 0x003fe20003800000 */
.L_x_29242:
[----:B------:R-:W-:Y:S01]  /*20de0*/  HFMA2.MMA R78, -RZ, RZ, 0, 9.5367431640625e-07 ;  /* 0x00000010ff4e7435 */ /* 0x000fe200000001ff */
[----:B------:R-:W-:-:S04]  /*20df0*/  FADD.FTZ R161, R160, R157 ;  /* 0x0000009da0a17221 */ /* 0x000fc80000010000 */
[----:B------:R-:W-:-:S07]  /*20e00*/  IMAD.MOV.U32 R165, RZ, RZ, R161 ;  /* 0x000000ffffa57224 */ /* 0x000fce00078e00a1 */
[----:B------:R-:W-:Y:S05]  /*20e10*/  WARPSYNC.COLLECTIVE R156, `(.L_x_29243) ;  /* 0x000000009c087348 */ /* 0x000fea0003c00000 */
[----:B------:R0:W1:Y:S02]  /*20e20*/  SHFL.BFLY P6, R157, R165, R78, R155 ;  /* 0x0c00004ea59d7389 */ /* 0x00006400000c009b */
[----:B01----:R-:W-:Y:S01]  /*20e30*/  ENDCOLLECTIVE ;  /* 0x000000000000791b */ /* 0x003fe20003800000 */
.L_x_29243:
[----:B------:R-:W-:Y:S05]  /*20e40*/  BRA `(.L_x_29244) ;  /* 0xffffffe4003c7947 */ /* 0x000fea000383ffff */
.L_x_29245:
        /* <DEDUP_REMOVED lines=11> */
.L_x_33570:


//--------------------- .text._ZN10layer_norm31ln_parallel_residual_fwd_kernelINS_13Kernel_traitsI6__halfffffjLj5120ELj1ELj1ELj4ELj16ENS_18Kernel_traits_baseILj5120ES2_ffffjLj128EEEEELb1ELb1ELb1EEEvNS_9FwdParamsE --------------------------
	.section	.text._ZN10layer_norm31ln_parallel_residual_fwd_kernelINS_13Kernel_traitsI6__halfffffjLj5120ELj1ELj1ELj4ELj16ENS_18Kernel_traits_baseILj5120ES2_ffffjLj128EEEEELb1ELb1ELb1EEEvNS_9FwdParamsE,"ax",@progbits
	.align	128
        .global         _ZN10layer_norm31ln_parallel_residual_fwd_kernelINS_13Kernel_traitsI6__halfffffjLj5120ELj1ELj1ELj4ELj16ENS_18Kernel_traits_baseILj5120ES2_ffffjLj128EEEEELb1ELb1ELb1EEEvNS_9FwdParamsE
        .type           _ZN10layer_norm31ln_parallel_residual_fwd_kernelINS_13Kernel_traitsI6__halfffffjLj5120ELj1ELj1ELj4ELj16ENS_18Kernel_traits_baseILj5120ES2_ffffjLj128EEEEELb1ELb1ELb1EEEvNS_9FwdParamsE,@function
        .size           _ZN10layer_norm31ln_parallel_residual_fwd_kernelINS_13Kernel_traitsI6__halfffffjLj5120ELj1ELj1ELj4ELj16ENS_18Kernel_traits_baseILj5120ES2_ffffjLj128EEEEELb1ELb1ELb1EEEvNS_9FwdParamsE,(.L_x_33571 - _ZN10layer_norm31ln_parallel_residual_fwd_kernelINS_13Kernel_traitsI6__halfffffjLj5120ELj1ELj1ELj4ELj16ENS_18Kernel_traits_baseILj5120ES2_ffffjLj128EEEEELb1ELb1ELb1EEEvNS_9FwdParamsE)
        .other          _ZN10layer_norm31ln_parallel_residual_fwd_kernelINS_13Kernel_traitsI6__halfffffjLj5120ELj1ELj1ELj4ELj16ENS_18Kernel_traits_baseILj5120ES2_ffffjLj128EEEEELb1ELb1ELb1EEEvNS_9FwdParamsE,@"STO_CUDA_ENTRY STV_DEFAULT"
_ZN10layer_norm31ln_parallel_residual_fwd_kernelINS_13Kernel_traitsI6__halfffffjLj5120ELj1ELj1ELj4ELj16ENS_18Kernel_traits_baseILj5120ES2_ffffjLj128EEEEELb1ELb1ELb1EEEvNS_9FwdParamsE:
.text._ZN10layer_norm31ln_parallel_residual_fwd_kernelINS_13Kernel_traitsI6__halfffffjLj5120ELj1ELj1ELj4ELj16ENS_18Kernel_traits_baseILj5120ES2_ffffjLj128EEEEELb1ELb1ELb1EEEvNS_9FwdParamsE:
        /* <DEDUP_REMOVED lines=10> */
[----:B------:R-:W-:-:S06]  /*00a0*/  ULDC.64 UR10, c[0x0][0x2c8] ;  /* 0x0000b200000a7ab9 */ /* 0x000fcc0000000a00 */
[----:B------:R-:W3:Y:S01]  /*00b0*/  @P0 LDG.E.64 R2, desc[UR4][R2.64] ;  /* 0x0000000402020981 */ /* 0x000ee2000c1e1b00 */
[----:B------:R-:W4:Y:S01]  /*00c0*/  @P0 LDC R7, c[0x0][0x2f0] ;  /* 0x0000bc00ff070b82 */ /* 0x000f220000000800 */
[----:B0-----:R-:W-:Y:S01]  /*00d0*/  @P0 MOV R4, R106 ;  /* 0x0000006a00040202 */ /* 0x001fe20000000f00 */
[----:B-1----:R-:W-:-:S06]  /*00e0*/  @P0 IMAD.MOV.U32 R5, RZ, RZ, R107 ;  /* 0x000000ffff050224 */ /* 0x002fcc00078e006b */
[----:B------:R-:W4:Y:S01]  /*00f0*/  @P0 LDG.E.64 R4, desc[UR4][R4.64] ;  /* 0x0000000404040981 */ /* 0x000f22000c1e1b00 */
[----:B------:R-:W0:Y:S08]  /*0100*/  S2UR UR8, SR_CTAID.X ;  /* 0x00000000000879c3 */ /* 0x000e300000002500 */
[----:B------:R-:W0:Y:S01]  /*0110*/  LDC R15, c[0x0][RZ] ;  /* 0x00000000ff0f7b82 */ /* 0x000e220000000800 */
[----:B--2---:R-:W-:Y:S01]  /*0120*/  SHF.L.U32 R0, R38, 0x3, RZ ;  /* 0x0000000326007819 */ /* 0x004fe200000006ff */
[----:B0-----:R-:W-:-:S03]  /*0130*/  IMAD R15, R15, UR8, R38 ;  /* 0x000000080f0f7c24 */ /* 0x001fc6000f8e0226 */
[----:B------:R-:W-:Y:S02]  /*0140*/  LOP3.LUT R0, R0, 0x3f8, RZ, 0xc0, !PT ;  /* 0x000003f800007812 */ /* 0x000fe400078ec0ff */
[----:B---3--:R-:W-:Y:S02]  /*0150*/  @P0 R2UR UR6, R2 ;  /* 0x00000000020602ca */ /* 0x008fe400000e0000 */
[----:B------:R-:W-:Y:S02]  /*0160*/  @P0 R2UR UR7, R3 ;  /* 0x00000000030702ca */ /* 0x000fe400000e0000 */
[----:B----4-:R-:W-:-:S05]  /*0170*/  @P0 IADD3 R106, P1, R4, R7, RZ ;  /* 0x00000007046a0210 */ /* 0x010fca0007f3e0ff */
        /* <DEDUP_REMOVED lines=12> */
[----:B------:R-:W-:Y:S01]  /*0240*/  UIADD3 UR27, UR6, 0x3c6ef372, URZ ;  /* 0x3c6ef372061b7890 */ /* 0x000fe2000fffe03f */
[----:B------:R-:W-:Y:S02]  /*0250*/  ISETP.NE.U32.AND P0, PT, RZ, UR10, PT ;  /* 0x0000000aff007c0c */ /* 0x000fe4000bf05070 */
[----:B------:R-:W-:Y:S01]  /*0260*/  LOP3.LUT R2, R7, UR25, R4, 0x96, !PT ;  /* 0x0000001907027c12 */ /* 0x000fe2000f8e9604 */
[----:B------:R-:W-:Y:S01]  /*0270*/  IMAD.WIDE.U32 R4, R5, -0x326172a9, RZ ;  /* 0xcd9e8d5705047825 */ /* 0x000fe200078e00ff */
[----:B------:R-:W-:-:S04]  /*0280*/  ISETP.NE.AND.EX P0, PT, RZ, UR11, PT, P0 ;  /* 0x0000000bff007c0c */ /* 0x000fc8000bf05300 */
[----:B------:R-:W-:Y:S02]  /*0290*/  LOP3.LUT R9, R5, UR27, R6, 0x96, !PT ;  /* 0x0000001b05097c12 */ /* 0x000fe4000f8e9606 */
[----:B------:R-:W-:Y:S01]  /*02a0*/  IADD3 R6, P1, R0, UR10, RZ ;  /* 0x0000000a00067c10 */ /* 0x000fe2000ff3e0ff */
[----:B------:R-:W-:Y:S01]  /*02b0*/  UIADD3 UR28, UR7, 0x76cf5d0a, URZ ;  /* 0x76cf5d0a071c7890 */ /* 0x000fe2000fffe03f */
[----:B------:R-:W-:Y:S01]  /*02c0*/  IMAD.WIDE.U32 R2, R2, -0x2daee0ad, RZ ;  /* 0xd2511f5302027825 */ /* 0x000fe200078e00ff */
[----:B------:R-:W-:Y:S02]  /*02d0*/  UIADD3 UR30, UR7, 0x32370b8f, URZ ;  /* 0x32370b8f071e7890 */ /* 0x000fe4000fffe03f */
[----:B------:R-:W-:Y:S01]  /*02e0*/  UIADD3 UR29, UR6, -0x255992d5, URZ ;  /* 0xdaa66d2b061d7890 */ /* 0x000fe2000fffe03f */
[----:B------:R-:W-:Y:S01]  /*02f0*/  IMAD.X R7, RZ, RZ, UR11, P1 ;  /* 0x0000000bff077e24 */ /* 0x000fe200088e06ff */
[----:B------:R-:W-:Y:S02]  /*0300*/  UIADD3 UR31, UR6, 0x78dde6e4, URZ ;  /* 0x78dde6e4061f7890 */ /* 0x000fe4000fffe03f */
[----:B------:R-:W-:-:S02]  /*0310*/  UIADD3 UR32, UR7, -0x126145ec, URZ ;  /* 0xed9eba1407207890 */ /* 0x000fc4000fffe03f */
[----:B------:R0:W5:Y:S01]  /*0320*/  @P0 LDG.E.64 R124, desc[UR4][R6.64] ;  /* 0x00000004067c0981 */ /* 0x000162000c1e1b00 */
[----:B------:R-:W-:Y:S02]  /*0330*/  UIADD3 UR34, UR7, -0x56f99767, URZ ;  /* 0xa906689907227890 */ /* 0x000fe4000fffe03f */
[----:B------:R-:W-:Y:S01]  /*0340*/  UIADD3 UR33, UR6, 0x1715609d, URZ ;  /* 0x1715609d06217890 */ /* 0x000fe2000fffe03f */
[----:B------:R0:W5:Y:S01]  /*0350*/  @P0 LDG.E.64 R34, desc[UR4][R6.64+0x400] ;  /* 0x0004000406220981 */ /* 0x000162000c1e1b00 */
[----:B------:R-:W-:Y:S02]  /*0360*/  UIADD3 UR35, UR6, -0x4ab325aa, URZ ;  /* 0xb54cda5606237890 */ /* 0x000fe4000fffe03f */
[----:B------:R-:W-:Y:S01]  /*0370*/  UIADD3 UR36, UR7, 0x646e171e, URZ ;  /* 0x646e171e07247890 */ /* 0x000fe2000fffe03f */
[----:B------:R0:W5:Y:S01]  /*0380*/  @P0 LDG.E.64 R30, desc[UR4][R6.64+0x800] ;  /* 0x00080004061e0981 */ /* 0x000162000c1e1b00 */
[----:B------:R-:W-:-:S03]  /*0390*/  ULDC UR10, c[0x0][0x214] ;  /* 0x00008500000a7ab9 */ /* 0x000fc60000000800 */
[----:B------:R0:W5:Y:S04]  /*03a0*/  @P0 LDG.E.64 R20, desc[UR4][R6.64+0xc00] ;  /* 0x000c000406140981 */ /* 0x000168000c1e1b00 */
[----:B------:R0:W5:Y:S04]  /*03b0*/  @P0 LDG.E.64 R22, desc[UR4][R6.64+0x1000] ;  /* 0x0010000406160981 */ /* 0x000168000c1e1b00 */
[----:B------:R0:W5:Y:S04]  /*03c0*/  @P0 LDG.E.64 R24, desc[UR4][R6.64+0x1400] ;  /* 0x0014000406180981 */ /* 0x000168000c1e1b00 */
[----:B------:R0:W5:Y:S04]  /*03d0*/  @P0 LDG.E.64 R26, desc[UR4][R6.64+0x1800] ;  /* 0x00180004061a0981 */ /* 0x000168000c1e1b00 */
[----:B------:R0:W5:Y:S04]  /*03e0*/  @P0 LDG.E.64 R28, desc[UR4][R6.64+0x1c00] ;  /* 0x001c0004061c0981 */ /* 0x000168000c1e1b00 */
[----:B------:R0:W5:Y:S04]  /*03f0*/  @P0 LDG.E.64 R12, desc[UR4][R6.64+0x2000] ;  /* 0x00200004060c0981 */ /* 0x000168000c1e1b00 */
[----:B------:R0:W5:Y:S01]  /*0400*/  @P0 LDG.E.64 R32, desc[UR4][R6.64+0x2400] ;  /* 0x0024000406200981 */ /* 0x000162000c1e1b00 */
        /* <DEDUP_REMOVED lines=17> */
[----:B------:R-:W-:Y:S01]  /*0520*/  LEA.HI R3, R38, UR8, RZ, 0x19 ;  /* 0x0000000826037c11 */ /* 0x000fe2000f8fc8ff */
[----:B------:R-:W-:Y:S01]  /*0530*/  UIADD3 UR38, UR7, 0x1fd5c5a3, URZ ;  /* 0x1fd5c5a307267890 */ /* 0x000fe2000fffe03f */
[----:B------:R-:W-:Y:S01]  /*0540*/  IMAD.WIDE.U32 R8, R9, -0x2daee0ad, RZ ;  /* 0xd2511f5309087825 */ /* 0x000fe200078e00ff */
[----:B------:R-:W-:Y:S01]  /*0550*/  UIADD3 UR37, UR6, 0x5384540f, URZ ;  /* 0x5384540f06257890 */ /* 0x000fe2000fffe03f */
[----:B------:R-:W-:Y:S01]  /*0560*/  ISETP.GE.AND P1, PT, R3, UR10, PT ;  /* 0x0000000a03007c0c */ /* 0x000fe2000bf26270 */
[----:B------:R-:W-:Y:S01]  /*0570*/  ULDC.64 UR8, c[0x0][0x260] ;  /* 0x0000980000087ab9 */ /* 0x000fe20000000a00 */
[----:B------:R-:W-:Y:S01]  /*0580*/  IMAD.WIDE.U32 R10, R10, -0x326172a9, RZ ;  /* 0xcd9e8d570a0a7825 */ /* 0x000fe200078e00ff */
[----:B------:R-:W-:-:S04]  /*0590*/  LOP3.LUT R2, R9, UR38, R2, 0x96, !PT ;  /* 0x0000002609027c12 */ /* 0x000fc8000f8e9602 */
        /* <DEDUP_REMOVED lines=22> */
[----:B------:R-:W-:Y:S01]  /*0700*/  @!P0 CS2R R24, SRZ ;  /* 0x0000000000188805 */ /* 0x000fe2000001ff00 */
[----:B------:R-:W-:Y:S01]  /*0710*/  UIADD3 UR42, UR7, -0x695add53, URZ ;  /* 0x96a522ad072a7890 */ /* 0x000fe2000fffe03f */
[----:B------:R-:W-:Y:S01]  /*0720*/  IMAD R0, R14, -0x2daee0ad, RZ ;  /* 0xd2511f530e007824 */ /* 0x000fe200078e02ff */
[----:B------:R-:W-:Y:S01]  /*0730*/  @!P0 CS2R R26, SRZ ;  /* 0x00000000001a8805 */ /* 0x000fe2000001ff00 */
[----:B------:R-:W-:Y:S01]  /*0740*/  IMAD.HI.U32 R7, R36, -0x2daee0ad, RZ ;  /* 0xd2511f5324077827 */ /* 0x000fe200078e00ff */
[----:B------:R-:W-:Y:S01]  /*0750*/  UIADD3 UR41, UR6, -0x700cb87f, URZ ;  /* 0x8ff3478106297890 */ /* 0x000fe2000fffe03f */
[----:B------:R-:W-:Y:S02]  /*0760*/  SHF.R.U64 R90, R20, 0x10, R21 ;  /* 0x00000010145a7819 */ /* 0x000fe40000001215 */
[----:B------:R-:W-:-:S02]  /*0770*/  @!P0 CS2R R28, SRZ ;  /* 0x00000000001c8805 */ /* 0x000fc4000001ff00 */
[----:B------:R-:W-:Y:S01]  /*0780*/  SHF.R.U32.HI R87, RZ, 0x10, R21 ;  /* 0x00000010ff577819 */ /* 0x000fe20000011615 */
[----:B------:R-:W-:Y:S01]  /*0790*/  HADD2.F32 R88, -RZ, R21.H0_H0 ;  /* 0x20000015ff587230 */ /* 0x000fe20000004100 */
[--C-:B------:R-:W-:Y:S01]  /*07a0*/  SHF.R.U64 R21, R22, 0x10, R23.reuse ;  /* 0x0000001016157819 */ /* 0x100fe20000001217 */
[----:B------:R-:W-:Y:S01]  /*07b0*/  IMAD R2, R2, -0x326172a9, RZ ;  /* 0xcd9e8d5702027824 */ /* 0x000fe200078e02ff */
[----:B------:R-:W-:Y:S01]  /*07c0*/  @!P0 CS2R R30, SRZ ;  /* 0x00000000001e8805 */ /* 0x000fe2000001ff00 */
[----:B------:R-:W-:Y:S01]  /*07d0*/  IMAD.HI.U32 R9, R37, -0x326172a9, RZ ;  /* 0xcd9e8d5725097827 */ /* 0x000fe200078e00ff */
[----:B------:R-:W-:Y:S02]  /*07e0*/  @!P0 CS2R R12, SRZ ;  /* 0x00000000000c8805 */ /* 0x000fe4000001ff00 */
[----:B------:R-:W-:Y:S02]  /*07f0*/  LOP3.LUT R0, R7, UR42, R0, 0x96, !PT ;  /* 0x0000002a07007c12 */ /* 0x000fe4000f8e9600 */
[----:B------:R-:W-:Y:S01]  /*0800*/  @!P0 CS2R R124, SRZ ;  /* 0x00000000007c8805 */ /* 0x000fe2000001ff00 */
[----:B------:R-:W-:Y:S01]  /*0810*/  HADD2.F32 R86, -RZ, R22.H0_H0 ;  /* 0x20000016ff567230 */ /* 0x000fe20000004100 */
[----:B------:R-:W-:Y:S01]  /*0820*/  SHF.R.U32.HI R22, RZ, 0x10, R23 ;  /* 0x00000010ff167819 */ /* 0x000fe20000011617 */
[----:B0-----:R-:W-:Y:S01]  /*0830*/  HADD2.F32 R4, -RZ, R23.H0_H0 ;  /* 0x20000017ff047230 */ /* 0x001fe20000004100 */
[--C-:B------:R-:W-:Y:S01]  /*0840*/  SHF.R.U64 R23, R24, 0x10, R25.reuse ;  /* 0x0000001018177819 */ /* 0x100fe20000001219 */
[----:B------:R-:W-:Y:S01]  /*0850*/  HADD2.F32 R5, -RZ, R24.H0_H0 ;  /* 0x20000018ff057230 */ /* 0x000fe20000004100 */
[----:B------:R-:W-:Y:S01]  /*0860*/  SHF.R.U32.HI R24, RZ, 0x10, R25 ;  /* 0x00000010ff187819 */ /* 0x000fe20000011619 */
[----:B------:R-:W-:Y:S01]  /*0870*/  HADD2.F32 R6, -RZ, R25.H0_H0 ;  /* 0x20000019ff067230 */ /* 0x000fe20000004100 */
[----:B------:R-:W-:Y:S01]  /*0880*/  SHF.R.U64 R25, R26, 0x10, R27 ;  /* 0x000000101a197819 */ /* 0x000fe2000000121b */
[----:B------:R-:W-:Y:S01]  /*0890*/  HADD2.F32 R7, -RZ, R26.H0_H0 ;  /* 0x2000001aff077230 */ /* 0x000fe20000004100 */
[----:B------:R-:W-:-:S02]  /*08a0*/  @!P0 CS2R R32, SRZ ;  /* 0x0000000000208805 */ /* 0x000fc4000001ff00 */
[----:B------:R-:W-:Y:S02]  /*08b0*/  LOP3.LUT R2, R9, UR41, R2, 0x96, !PT ;  /* 0x0000002909027c12 */ /* 0x000fe4000f8e9602 */
[----:B------:R-:W-:Y:S02]  /*08c0*/  @!P0 CS2R R34, SRZ ;  /* 0x0000000000228805 */ /* 0x000fe4000001ff00 */
        /* <DEDUP_REMOVED lines=21> */
[----:B------:R-:W-:Y:S01]  /*0a20*/  ULDC.64 UR8, c[0x0][0x228] ;  /* 0x00008a0000087ab9 */ /* 0x000fe20000000a00 */
[--C-:B------:R-:W-:Y:S01]  /*0a30*/  SHF.R.U64 R119, R34, 0x10, R35.reuse ;  /* 0x0000001022777819 */ /* 0x100fe20000001223 */
[----:B------:R-:W-:Y:S01]  /*0a40*/  HADD2.F32 R91, -RZ, R20.H0_H0 ;  /* 0x20000014ff5b7230 */ /* 0x000fe20000004100 */
[----:B------:R-:W-:Y:S01]  /*0a50*/  SHF.R.U32.HI R117, RZ, 0x10, R35 ;  /* 0x00000010ff757819 */ /* 0x000fe20000011623 */
[----:B------:R-:W-:Y:S01]  /*0a60*/  HADD2.F32 R124, -RZ, R124.H0_H0 ;  /* 0x2000007cff7c7230 */ /* 0x000fe20000004100 */
[----:B------:R-:W-:Y:S01]  /*0a70*/  ISETP.NE.U32.AND P0, PT, RZ, UR8, PT ;  /* 0x00000008ff007c0c */ /* 0x000fe2000bf05070 */
[----:B------:R-:W-:Y:S01]  /*0a80*/  HADD2.F32 R120, -RZ, R34.H0_H0 ;  /* 0x20000022ff787230 */ /* 0x000fe20000004100 */
[----:B------:R-:W-:Y:S01]  /*0a90*/  LOP3.LUT R106, R106, 0x3, RZ, 0xc0, !PT ;  /* 0x000000036a6a7812 */ /* 0x000fe200078ec0ff */
[----:B------:R-:W-:Y:S01]  /*0aa0*/  HADD2.F32 R118, -RZ, R35.H0_H0 ;  /* 0x20000023ff767230 */ /* 0x000fe20000004100 */
[----:B------:R-:W-:Y:S01]  /*0ab0*/  ULDC.U8 UR18, c[0x0][0x2a0] ;  /* 0x0000a80000127ab9 */ /* 0x000fe20000000000 */
[----:B------:R-:W-:Y:S01]  /*0ac0*/  IMAD R20, R36, -0x2daee0ad, RZ ;  /* 0xd2511f5324147824 */ /* 0x000fe200078e02ff */
[----:B------:R-:W-:Y:S01]  /*0ad0*/  LOP3.LUT R89, R38, 0x7f, RZ, 0xc0, !PT ;  /* 0x0000007f26597812 */ /* 0x000fe200078ec0ff */
[----:B------:R-:W-:Y:S01]  /*0ae0*/  IMAD.MOV.U32 R93, RZ, RZ, 0x1 ;  /* 0x00000001ff5d7424 */ /* 0x000fe200078e00ff */
[----:B------:R-:W-:Y:S01]  /*0af0*/  ISETP.NE.AND.EX P0, PT, RZ, UR9, PT, P0 ;  /* 0x00000009ff007c0c */ /* 0x000fe2000bf05300 */
[----:B------:R-:W-:Y:S01]  /*0b00*/  HADD2.F32 R123, -RZ, R123.H0_H0 ;  /* 0x2000007bff7b7230 */ /* 0x000fe20000004100 */
[----:B------:R-:W-:Y:S01]  /*0b10*/  UISETP.NE.AND UP0, UPT, UR18, URZ, UPT ;  /* 0x0000003f1200728c */ /* 0x000fe2000bf05270 */
        /* <DEDUP_REMOVED lines=63> */
[----:B------:R-:W-:Y:S01]  /*0f10*/  IMAD.MOV.U32 R17, RZ, RZ, R18 ;  /* 0x000000ffff117224 */ /* 0x000fe200078e0012 */
[--C-:B------:R-:W-:Y:S01]  /*0f20*/  SHF.R.U64 R127, R128, 0x10, R129.reuse ;  /* 0x00000010807f7819 */ /* 0x100fe20000001281 */
[----:B------:R-:W-:Y:S01]  /*0f30*/  HADD2.F32 R126, -RZ, R129.H0_H0 ;  /* 0x20000081ff7e7230 */ /* 0x000fe20000004100 */
[----:B------:R-:W-:Y:S01]  /*0f40*/  SHF.R.U32.HI R125, RZ, 0x10, R129 ;  /* 0x00000010ff7d7819 */ /* 0x000fe20000011681 */
[----:B------:R-:W-:Y:S01]  /*0f50*/  HADD2.F32 R132, -RZ, R132.H0_H0 ;  /* 0x20000084ff847230 */ /* 0x000fe20000004100 */
[----:B------:R-:W-:Y:S01]  /*0f60*/  MOV R16, R19 ;  /* 0x0000001300107202 */ /* 0x000fe20000000f00 */
[----:B------:R-:W-:Y:S01]  /*0f70*/  HFMA2.MMA R19, -RZ, RZ, 0, 0 ;  /* 0x00000000ff137435 */ /* 0x000fe200000001ff */
[----:B------:R-:W-:-:S02]  /*0f80*/  HADD2.F32 R128, -RZ, R128.H0_H0 ;  /* 0x20000080ff807230 */ /* 0x000fc40000004100 */
[----:B------:R-:W-:Y:S02]  /*0f90*/  IMAD R18, R37, -0x326172a9, RZ ;  /* 0xcd9e8d5725127824 */ /* 0x000fe400078e02ff */
        /* <DEDUP_REMOVED lines=19> */
[----:B------:R-:W-:-:S07]  /*10d0*/  HADD2.F32 R125, -RZ, R125.H0_H0 ;  /* 0x2000007dff7d7230 */ /* 0x000fce0000004100 */
.L_x_29897:
[----:B01----:R-:W0:Y:S01]  /*10e0*/  @P0 LDC.64 R36, c[0x0][0x228] ;  /* 0x00008a00ff240b82 */ /* 0x003e220000000a00 */
        /* <DEDUP_REMOVED lines=27> */
.L_x_29247:
[----:B------:R-:W-:-:S07]  /*12a0*/  IMAD.MOV.U32 R44, RZ, RZ, R18 ;  /* 0x000000ffff2c7224 */ /* 0x000fce00078e0012 */
.L_x_29248:
[----:B------:R-:W-:Y:S05]  /*12b0*/  BSYNC B0 ;  /* 0x0000000000007941 */ /* 0x000fea0003800000 */
.L_x_29246:
        /* <DEDUP_REMOVED lines=16> */
.L_x_29252:
[----:B------:R-:W-:Y:S05]  /*13c0*/  BSYNC B1 ;  /* 0x0000000000017941 */ /* 0x000fea0003800000 */
.L_x_29251:
        /* <DEDUP_REMOVED lines=44> */
.L_x_29250:
[----:B------:R-:W-:Y:S05]  /*1690*/  BSYNC B0 ;  /* 0x0000000000007941 */ /* 0x000fea0003800000 */
.L_x_29249:
[----:B------:R-:W0:Y:S01]  /*16a0*/  LDC R95, c[0x0][0x294] ;  /* 0x0000a500ff5f7b82 */ /* 0x000e220000000800 */
[----:B------:R-:W-:Y:S01]  /*16b0*/  I2FP.F32.U32 R36, R44 ;  /* 0x0000002c00247245 */ /* 0x000fe20000201000 */
[----:B------:R-:W-:Y:S01]  /*16c0*/  IMAD.MOV.U32 R97, RZ, RZ, 0x2f800000 ;  /* 0x2f800000ff617424 */ /* 0x000fe200078e00ff */
[----:B------:R-:W-:Y:S02]  /*16d0*/  ISETP.NE.U32.AND P2, PT, RZ, UR8, PT ;  /* 0x00000008ff007c0c */ /* 0x000fe4000bf45070 */
[----:B------:R-:W-:Y:S01]  /*16e0*/  LOP3.LUT R85, R85, 0xfffffffd, RZ, 0xc0, !PT ;  /* 0xfffffffd55557812 */ /* 0x000fe200078ec0ff */
[----:B------:R-:W-:Y:S01]  /*16f0*/  FFMA.FTZ R36, R36, R97, 1.1641532182693481445e-10 ;  /* 0x2f00000024247423 */ /* 0x000fe20000010061 */
[----:B------:R-:W-:Y:S01]  /*1700*/  ISETP.NE.AND.EX P2, PT, RZ, UR9, PT, P2 ;  /* 0x00000009ff007c0c */ /* 0x000fe2000bf45320 */
        /* <DEDUP_REMOVED lines=11> */
.L_x_29253:
        /* <DEDUP_REMOVED lines=12> */
.L_x_29256:
[----:B------:R-:W-:-:S07]  /*1880*/  IMAD.MOV.U32 R32, RZ, RZ, R18 ;  /* 0x000000ffff207224 */ /* 0x000fce00078e0012 */
.L_x_29257:
[----:B------:R-:W-:Y:S05]  /*1890*/  BSYNC B0 ;  /* 0x0000000000007941 */ /* 0x000fea0003800000 */
.L_x_29255:
        /* <DEDUP_REMOVED lines=16> */
.L_x_29261:
[----:B------:R-:W-:Y:S05]  /*19a0*/  BSYNC B1 ;  /* 0x0000000000017941 */ /* 0x000fea0003800000 */
.L_x_29260:
        /* <DEDUP_REMOVED lines=44> */
.L_x_29259:
[----:B------:R-:W-:Y:S05]  /*1c70*/  BSYNC B0 ;  /* 0x0000000000007941 */ /* 0x000fea0003800000 */
.L_x_29258:
        /* <DEDUP_REMOVED lines=8> */
.L_x_29254:
        /* <DEDUP_REMOVED lines=12> */
.L_x_29263:
[----:B------:R-:W-:-:S07]  /*1dc0*/  IMAD.MOV.U32 R32, RZ, RZ, R18 ;  /* 0x000000ffff207224 */ /* 0x000fce00078e0012 */
.L_x_29264:
[----:B------:R-:W-:Y:S05]  /*1dd0*/  BSYNC B0 ;  /* 0x0000000000007941 */ /* 0x000fea0003800000 */
.L_x_29262:
        /* <DEDUP_REMOVED lines=16> */
.L_x_29268:
[----:B------:R-:W-:Y:S05]  /*1ee0*/  BSYNC B1 ;  /* 0x0000000000017941 */ /* 0x000fea0003800000 */
.L_x_29267:
        /* <DEDUP_REMOVED lines=44> */
.L_x_29266:
[----:B------:R-:W-:Y:S05]  /*21b0*/  BSYNC B0 ;  /* 0x0000000000007941 */ /* 0x000fea0003800000 */
.L_x_29265:
        /* <DEDUP_REMOVED lines=11> */
.L_x_29269:
        /* <DEDUP_REMOVED lines=12> */
.L_x_29272:
[----:B------:R-:W-:-:S07]  /*2330*/  IMAD.MOV.U32 R42, RZ, RZ, R18 ;  /* 0x000000ffff2a7224 */ /* 0x000fce00078e0012 */
.L_x_29273:
[----:B------:R-:W-:Y:S05]  /*2340*/  BSYNC B0 ;  /* 0x0000000000007941 */ /* 0x000fea0003800000 */
.L_x_29271:
        /* <DEDUP_REMOVED lines=16> */
.L_x_29277:
[----:B------:R-:W-:Y:S05]  /*2450*/  BSYNC B1 ;  /* 0x0000000000017941 */ /* 0x000fea0003800000 */
.L_x_29276:
        /* <DEDUP_REMOVED lines=44> */
.L_x_29275:
[----:B------:R-:W-:Y:S05]  /*2720*/  BSYNC B0 ;  /* 0x0000000000007941 */ /* 0x000fea0003800000 */
.L_x_29274:
        /* <DEDUP_REMOVED lines=8> */
.L_x_29270:
        /* <DEDUP_REMOVED lines=12> */
.L_x_29279:
[----:B------:R-:W-:-:S07]  /*2870*/  IMAD.MOV.U32 R42, RZ, RZ, R18 ;  /* 0x000000ffff2a7224 */ /* 0x000fce00078e0012 */
.L_x_29280:
[----:B------:R-:W-:Y:S05]  /*2880*/  BSYNC B0 ;  /* 0x0000000000007941 */ /* 0x000fea0003800000 */
.L_x_29278:
        /* <DEDUP_REMOVED lines=16> */
.L_x_29284:
[----:B------:R-:W-:Y:S05]  /*2990*/  BSYNC B1 ;  /* 0x0000000000017941 */ /* 0x000fea0003800000 */
.L_x_29283:
        /* <DEDUP_REMOVED lines=44> */
.L_x_29282:
[----:B------:R-:W-:Y:S05]  /*2c60*/  BSYNC B0 ;  /* 0x0000000000007941 */ /* 0x000fea0003800000 */
.L_x_29281:
        /* <DEDUP_REMOVED lines=11> */
.L_x_29285:
        /* <DEDUP_REMOVED lines=12> */
.L_x_29288:
[----:B------:R-:W-:-:S07]  /*2de0*/  MOV R34, R18 ;  /* 0x0000001200227202 */ /* 0x000fce0000000f00 */
.L_x_29289:
[----:B------:R-:W-:Y:S05]  /*2df0*/  BSYNC B0 ;  /* 0x0000000000007941 */ /* 0x000fea0003800000 */
.L_x_29287:
        /* <DEDUP_REMOVED lines=16> */
.L_x_29293:
[----:B------:R-:W-:Y:S05]  /*2f00*/  BSYNC B1 ;  /* 0x0000000000017941 */ /* 0x000fea0003800000 */
.L_x_29292:
        /* <DEDUP_REMOVED lines=44> */
.L_x_29291:
[----:B------:R-:W-:Y:S05]  /*31d0*/  BSYNC B0 ;  /* 0x0000000000007941 */ /* 0x000fea0003800000 */
.L_x_29290:
        /* <DEDUP_REMOVED lines=8> */
.L_x_29286:
        /* <DEDUP_REMOVED lines=12> */
.L_x_29295:
[----:B------:R-:W-:-:S07]  /*3320*/  MOV R34, R18 ;  /* 0x0000001200227202 */ /* 0x000fce0000000f00 */
.L_x_29296:
[----:B------:R-:W-:Y:S05]  /*3330*/  BSYNC B0 ;  /* 0x0000000000007941 */ /* 0x000fea0003800000 */
.L_x_29294:
        /* <DEDUP_REMOVED lines=16> */
.L_x_29300:
[----:B------:R-:W-:Y:S05]  /*3440*/  BSYNC B1 ;  /* 0x0000000000017941 */ /* 0x000fea0003800000 */
.L_x_29299:
        /* <DEDUP_REMOVED lines=44> */
.L_x_29298:
[----:B------:R-:W-:Y:S05]  /*3710*/  BSYNC B0 ;  /* 0x0000000000007941 */ /* 0x000fea0003800000 */
.L_x_29297:
        /* <DEDUP_REMOVED lines=11> */
.L_x_29301:
        /* <DEDUP_REMOVED lines=12> */
.L_x_29304:
[----:B------:R-:W-:-:S07]  /*3890*/  IMAD.MOV.U32 R40, RZ, RZ, R18 ;  /* 0x000000ffff287224 */ /* 0x000fce00078e0012 */
.L_x_29305:
[----:B------:R-:W-:Y:S05]  /*38a0*/  BSYNC B0 ;  /* 0x0000000000007941 */ /* 0x000fea0003800000 */
.L_x_29303:
        /* <DEDUP_REMOVED lines=18> */
.L_x_29309:
[----:B------:R-:W-:Y:S05]  /*39d0*/  BSYNC B1 ;  /* 0x0000000000017941 */ /* 0x000fea0003800000 */
.L_x_29308:
        /* <DEDUP_REMOVED lines=44> */
.L_x_29307:
[----:B------:R-:W-:Y:S05]  /*3ca0*/  BSYNC B0 ;  /* 0x0000000000007941 */ /* 0x000fea0003800000 */
.L_x_29306:
        /* <DEDUP_REMOVED lines=8> */
.L_x_29302:
[----:B------:R-:W-:Y:S01]  /*3d30*/  SEL R33, RZ, 0x1000000, P5 ;  /* 0x01000000ff217807 */ /* 0x000fe20002800000 */
[C---:B------:R-:W-:Y:S01]  /*3d40*/  IMAD.SHL.U32 R42, R94.reuse, 0x4, RZ ;  /* 0x000000045e2a7824 */ /* 0x040fe200078e00ff */
[----:B------:R-:W-:Y:S01]  /*3d50*/  SEL R36, RZ, 0x10000, P4 ;  /* 0x00010000ff247807 */ /* 0x000fe20002000000 */
[----:B------:R-:W0:Y:S01]  /*3d60*/  @P0 LDC.64 R38, c[0x0][0x228] ;  /* 0x00008a00ff260b82 */ /* 0x000e220000000a00 */
[----:B------:R-:W-:Y:S01]  /*3d70*/  SEL R37, RZ, 0x100, P3 ;  /* 0x00000100ff257807 */ /* 0x000fe20001800000 */
[C---:B------:R-:W-:Y:S01]  /*3d80*/  VIADD R92, R94.reuse, 0x80 ;  /* 0x000000805e5c7836 */ /* 0x040fe20000000000 */
[----:B------:R-:W-:Y:S02]  /*3d90*/  LOP3.LUT P6, RZ, R85, 0x2, RZ, 0xc0, !PT ;  /* 0x0000000255ff7812 */ /* 0x000fe400078cc0ff */
[----:B------:R-:W-:Y:S02]  /*3da0*/  LEA R32, P3, R94, UR12, 0x4 ;  /* 0x0000000c5e207c11 */ /* 0x000fe4000f8620ff */
[----:B------:R-:W-:Y:S01]  /*3db0*/  IADD3 R37, R37, R33, R36 ;  /* 0x0000002125257210 */ /* 0x000fe20007ffe024 */
[----:B------:R-:W1:Y:S01]  /*3dc0*/  @P1 LDC.64 R34, c[0x0][0x230] ;  /* 0x00008c00ff221b82 */ /* 0x000e620000000a00 */
[----:B------:R-:W-:-:S02]  /*3dd0*/  SEL R40, RZ, 0x1, P6 ;  /* 0x00000001ff287807 */ /* 0x000fc40003000000 */
[----:B------:R-:W-:Y:S02]  /*3de0*/  LEA.HI.X R33, R94, UR13, RZ, 0x4, P3 ;  /* 0x0000000d5e217c11 */ /* 0x000fe400098f24ff */
[----:B------:R-:W-:Y:S02]  /*3df0*/  SHF.R.U32.HI R44, RZ, 0x1e, R94 ;  /* 0x0000001eff2c7819 */ /* 0x000fe4000001165e */
[----:B------:R-:W-:Y:S01]  /*3e00*/  IADD3 R36, P3, R42, UR14, RZ ;  /* 0x0000000e2a247c10 */ /* 0x000fe2000ff7e0ff */
[----:B------:R2:W-:Y:S01]  /*3e10*/  STG.E.128 desc[UR4][R32.64], R64 ;  /* 0x0000004020007986 */ /* 0x0005e2000c101d04 */
[----:B------:R-:W-:Y:S02]  /*3e20*/  IADD3 R43, R37, R40, RZ ;  /* 0x00000028252b7210 */ /* 0x000fe40007ffe0ff */
[----:B------:R-:W-:-:S05]  /*3e30*/  IADD3.X R37, R44, UR15, RZ, P3, !PT ;  /* 0x0000000f2c257c10 */ /* 0x000fca0009ffe4ff */
[----:B------:R3:W-:Y:S01]  /*3e40*/  STG.E desc[UR4][R36.64], R43 ;  /* 0x0000002b24007986 */ /* 0x0007e2000c101904 */
[----:B0-----:R-:W-:-:S04]  /*3e50*/  @P0 IMAD.WIDE.U32 R38, R92, 0x10, R38 ;  /* 0x000000105c260825 */ /* 0x001fc800078e0026 */
[----:B-1----:R-:W-:-:S04]  /*3e60*/  @P1 IMAD.WIDE.U32 R34, R92, 0x10, R34 ;  /* 0x000000105c221825 */ /* 0x002fc800078e0022 */
[----:B--2---:R-:W-:Y:S01]  /*3e70*/  IMAD.WIDE.U32 R32, R92, 0x10, R108 ;  /* 0x000000105c207825 */ /* 0x004fe200078e006c */
[----:B---3--:R-:W-:Y:S06]  /*3e80*/  @!P0 BRA `(.L_x_29310) ;  /* 0x00000000002c8947 */ /* 0x008fec0003800000 */
[----:B------:R-:W-:Y:S01]  /*3e90*/  IMAD.U32 R37, R83, 0x10000, RZ ;  /* 0x0001000053257824 */ /* 0x000fe200078e00ff */
[----:B------:R-:W-:Y:S02]  /*3ea0*/  LOP3.LUT R36, R84, 0xffff, RZ, 0xc0, !PT ;  /* 0x0000ffff54247812 */ /* 0x000fe400078ec0ff */
[----:B------:R-:W-:Y:S02]  /*3eb0*/  LOP3.LUT R40, R82, 0xff, RZ, 0xc0, !PT ;  /* 0x000000ff52287812 */ /* 0x000fe400078ec0ff */
[----:B------:R-:W-:Y:S02]  /*3ec0*/  LOP3.LUT R37, R37, 0xff0000, RZ, 0xc0, !PT ;  /* 0x00ff000025257812 */ /* 0x000fe400078ec0ff */
[----:B------:R-:W-:-:S03]  /*3ed0*/  LOP3.LUT R43, R81, 0xff, RZ, 0xc0, !PT ;  /* 0x000000ff512b7812 */ /* 0x000fc600078ec0ff */
[----:B------:R-:W-:Y:S01]  /*3ee0*/  IMAD R37, R36, 0x1000000, R37 ;  /* 0x0100000024257824 */ /* 0x000fe200078e0225 */
[----:B------:R-:W-:-:S04]  /*3ef0*/  IADD3 R36, P3, R42, UR16, RZ ;  /* 0x000000102a247c10 */ /* 0x000fc8000ff7e0ff */
[----:B------:R-:W-:Y:S02]  /*3f00*/  LEA R40, R40, R37, 0x8 ;  /* 0x0000002528287211 */ /* 0x000fe400078e40ff */
[----:B------:R-:W-:-:S03]  /*3f10*/  IADD3.X R37, R44, UR17, RZ, P3, !PT ;  /* 0x000000112c257c10 */ /* 0x000fc60009ffe4ff */
[----:B------:R-:W-:-:S05]  /*3f20*/  IMAD.IADD R43, R40, 0x1, R43 ;  /* 0x00000001282b7824 */ /* 0x000fca00078e022b */
[----:B------:R0:W-:Y:S02]  /*3f30*/  STG.E desc[UR4][R36.64], R43 ;  /* 0x0000002b24007986 */ /* 0x0001e4000c101904 */
.L_x_29310:
[----:B------:R1:W5:Y:S04]  /*3f40*/  @P1 LDG.E.128 R72, desc[UR4][R34.64] ;  /* 0x0000000422481981 */ /* 0x000368000c1e1d00 */
[----:B------:R1:W5:Y:S01]  /*3f50*/  @P0 LDG.E.128 R68, desc[UR4][R38.64] ;  /* 0x0000000426440981 */ /* 0x000362000c1e1d00 */
[----:B0-----:R-:W0:Y:S03]  /*3f60*/  S2R R36, SR_TID.X ;  /* 0x0000000000247919 */ /* 0x001e260000002100 */
[----:B------:R-:W5:Y:S01]  /*3f70*/  LDG.E.128 R32, desc[UR4][R32.64] ;  /* 0x0000000420207981 */ /* 0x000f62000c1e1d00 */
[C---:B------:R-:W-:Y:S01]  /*3f80*/  ISETP.NE.AND P3, PT, R41.reuse, 0x1, PT ;  /* 0x000000012900780c */ /* 0x040fe20003f65270 */
[----:B------:R-:W-:Y:S01]  /*3f90*/  BSSY B0, `(.L_x_29311) ;  /* 0x000000d000007945 */ /* 0x000fe20003800000 */
[----:B0-----:R-:W-:Y:S01]  /*3fa0*/  LOP3.LUT R89, R36, 0x7f, RZ, 0xc0, !PT ;  /* 0x0000007f24597812 */ /* 0x001fe200078ec0ff */
[----:B------:R-:W-:-:S10]  /*3fb0*/  VIADD R36, R41, 0x1 ;  /* 0x0000000129247836 */ /* 0x000fd40000000000 */
        /* <DEDUP_REMOVED lines=9> */
.L_x_29312:
[----:B------:R-:W-:-:S07]  /*4050*/  MOV R44, R18 ;  /* 0x00000012002c7202 */ /* 0x000fce0000000f00 */
.L_x_29313:
[----:B------:R-:W-:Y:S05]  /*4060*/  BSYNC B0 ;  /* 0x0000000000007941 */ /* 0x000fea0003800000 */
.L_x_29311:
        /* <DEDUP_REMOVED lines=16> */
.L_x_29317:
[----:B------:R-:W-:Y:S05]  /*4170*/  BSYNC B1 ;  /* 0x0000000000017941 */ /* 0x000fea0003800000 */
.L_x_29316:
        /* <DEDUP_REMOVED lines=44> */
.L_x_29315:
[----:B------:R-:W-:Y:S05]  /*4440*/  BSYNC B0 ;  /* 0x0000000000007941 */ /* 0x000fea0003800000 */
.L_x_29314:
        /* <DEDUP_REMOVED lines=13> */
.L_x_29318:
        /* <DEDUP_REMOVED lines=12> */
.L_x_29321:
[----:B------:R-:W-:-:S07]  /*45e0*/  IMAD.MOV.U32 R32, RZ, RZ, R18 ;  /* 0x000000ffff207224 */ /* 0x000fce00078e0012 */
.L_x_29322:
[----:B------:R-:W-:Y:S05]  /*45f0*/  BSYNC B0 ;  /* 0x0000000000007941 */ /* 0x000fea0003800000 */
.L_x_29320:
        /* <DEDUP_REMOVED lines=16> */
.L_x_29326:
[----:B------:R-:W-:Y:S05]  /*4700*/  BSYNC B1 ;  /* 0x0000000000017941 */ /* 0x000fea0003800000 */
.L_x_29325:
        /* <DEDUP_REMOVED lines=44> */
.L_x_29324:
[----:B------:R-:W-:Y:S05]  /*49d0*/  BSYNC B0 ;  /* 0x0000000000007941 */ /* 0x000fea0003800000 */
.L_x_29323:
        /* <DEDUP_REMOVED lines=8> */
.L_x_29319:
        /* <DEDUP_REMOVED lines=12> */
.L_x_29328:
[----:B------:R-:W-:-:S07]  /*4b20*/  IMAD.MOV.U32 R32, RZ, RZ, R18 ;  /* 0x000000ffff207224 */ /* 0x000fce00078e0012 */
.L_x_29329:
[----:B------:R-:W-:Y:S05]  /*4b30*/  BSYNC B0 ;  /* 0x0000000000007941 */ /* 0x000fea0003800000 */
.L_x_29327:
        /* <DEDUP_REMOVED lines=16> */
.L_x_29333:
[----:B------:R-:W-:Y:S05]  /*4c40*/  BSYNC B1 ;  /* 0x0000000000017941 */ /* 0x000fea0003800000 */
.L_x_29332:
        /* <DEDUP_REMOVED lines=44> */
.L_x_29331:
[----:B------:R-:W-:Y:S05]  /*4f10*/  BSYNC B0 ;  /* 0x0000000000007941 */ /* 0x000fea0003800000 */
.L_x_29330:
        /* <DEDUP_REMOVED lines=11> */
.L_x_29334:
        /* <DEDUP_REMOVED lines=12> */
.L_x_29337:
[----:B------:R-:W-:-:S07]  /*5090*/  IMAD.MOV.U32 R42, RZ, RZ, R18 ;  /* 0x000000ffff2a7224 */ /* 0x000fce00078e0012 */
.L_x_29338:
[----:B------:R-:W-:Y:S05]  /*50a0*/  BSYNC B0 ;  /* 0x0000000000007941 */ /* 0x000fea0003800000 */
.L_x_29336:
        /* <DEDUP_REMOVED lines=16> */
.L_x_29342:
[----:B------:R-:W-:Y:S05]  /*51b0*/  BSYNC B1 ;  /* 0x0000000000017941 */ /* 0x000fea0003800000 */
.L_x_29341:
        /* <DEDUP_REMOVED lines=44> */
.L_x_29340:
[----:B------:R-:W-:Y:S05]  /*5480*/  BSYNC B0 ;  /* 0x0000000000007941 */ /* 0x000fea0003800000 */
.L_x_29339:
        /* <DEDUP_REMOVED lines=8> */
.L_x_29335:
        /* <DEDUP_REMOVED lines=12> */
.L_x_29344:
[----:B------:R-:W-:-:S07]  /*55d0*/  IMAD.MOV.U32 R42, RZ, RZ, R18 ;  /* 0x000000ffff2a7224 */ /* 0x000fce00078e0012 */
.L_x_29345:
[----:B------:R-:W-:Y:S05]  /*55e0*/  BSYNC B0 ;  /* 0x0000000000007941 */ /* 0x000fea0003800000 */
.L_x_29343:
        /* <DEDUP_REMOVED lines=16> */
.L_x_29349:
[----:B------:R-:W-:Y:S05]  /*56f0*/  BSYNC B1 ;  /* 0x0000000000017941 */ /* 0x000fea0003800000 */
.L_x_29348:
        /* <DEDUP_REMOVED lines=44> */
.L_x_29347:
[----:B------:R-:W-:Y:S05]  /*59c0*/  BSYNC B0 ;  /* 0x0000000000007941 */ /* 0x000fea0003800000 */
.L_x_29346:
        /* <DEDUP_REMOVED lines=11> */
.L_x_29350:
        /* <DEDUP_REMOVED lines=12> */
.L_x_29353:
[----:B------:R-:W-:-:S07]  /*5b40*/  MOV R34, R18 ;  /* 0x0000001200227202 */ /* 0x000fce0000000f00 */
.L_x_29354:
[----:B------:R-:W-:Y:S05]  /*5b50*/  BSYNC B0 ;  /* 0x0000000000007941 */ /* 0x000fea0003800000 */
.L_x_29352:
        /* <DEDUP_REMOVED lines=16> */
.L_x_29358:
[----:B------:R-:W-:Y:S05]  /*5c60*/  BSYNC B1 ;  /* 0x0000000000017941 */ /* 0x000fea0003800000 */
.L_x_29357:
        /* <DEDUP_REMOVED lines=44> */
.L_x_29356:
[----:B------:R-:W-:Y:S05]  /*5f30*/  BSYNC B0 ;  /* 0x0000000000007941 */ /* 0x000fea0003800000 */
.L_x_29355:
        /* <DEDUP_REMOVED lines=8> */
.L_x_29351:
        /* <DEDUP_REMOVED lines=12> */
.L_x_29360:
[----:B------:R-:W-:-:S07]  /*6080*/  MOV R34, R18 ;  /* 0x0000001200227202 */ /* 0x000fce0000000f00 */
.L_x_29361:
[----:B------:R-:W-:Y:S05]  /*6090*/  BSYNC B0 ;  /* 0x0000000000007941 */ /* 0x000fea0003800000 */
.L_x_29359:
        /* <DEDUP_REMOVED lines=16> */
.L_x_29365:
[----:B------:R-:W-:Y:S05]  /*61a0*/  BSYNC B1 ;  /* 0x0000000000017941 */ /* 0x000fea0003800000 */
.L_x_29364:
        /* <DEDUP_REMOVED lines=44> */
.L_x_29363:
[----:B------:R-:W-:Y:S05]  /*6470*/  BSYNC B0 ;  /* 0x0000000000007941 */ /* 0x000fea0003800000 */
.L_x_29362:
        /* <DEDUP_REMOVED lines=11> */
.L_x_29366:
        /* <DEDUP_REMOVED lines=12> */
.L_x_29369:
[----:B------:R-:W-:-:S07]  /*65f0*/  IMAD.MOV.U32 R40, RZ, RZ, R18 ;  /* 0x000000ffff287224 */ /* 0x000fce00078e0012 */
.L_x_29370:
[----:B------:R-:W-:Y:S05]  /*6600*/  BSYNC B0 ;  /* 0x0000000000007941 */ /* 0x000fea0003800000 */
.L_x_29368:
        /* <DEDUP_REMOVED lines=18> */
.L_x_29374:
[----:B------:R-:W-:Y:S05]  /*6730*/  BSYNC B1 ;  /* 0x0000000000017941 */ /* 0x000fea0003800000 */
.L_x_29373:
        /* <DEDUP_REMOVED lines=44> */
.L_x_29372:
[----:B------:R-:W-:Y:S05]  /*6a00*/  BSYNC B0 ;  /* 0x0000000000007941 */ /* 0x000fea0003800000 */
.L_x_29371:
        /* <DEDUP_REMOVED lines=8> */
.L_x_29367:
[----:B------:R-:W0:Y:S01]  /*6a90*/  LDC.64 R104, c[0x0][0x238] ;  /* 0x00008e00ff687b82 */ /* 0x000e220000000a00 */
[----:B------:R-:W-:Y:S01]  /*6aa0*/  LOP3.LUT P6, RZ, R85, 0x2, RZ, 0xc0, !PT ;  /* 0x0000000255ff7812 */ /* 0x000fe200078cc0ff */
[----:B------:R-:W-:Y:S01]  /*6ab0*/  VIADD R98, R94, 0x100 ;  /* 0x000001005e627836 */ /* 0x000fe20000000000 */
[----:B------:R-:W-:Y:S02]  /*6ac0*/  SEL R32, RZ, 0x1000000, P5 ;  /* 0x01000000ff207807 */ /* 0x000fe40002800000 */
[----:B------:R-:W-:Y:S02]  /*6ad0*/  SEL R33, RZ, 0x10000, P4 ;  /* 0x00010000ff217807 */ /* 0x000fe40002000000 */
[----:B------:R-:W-:Y:S01]  /*6ae0*/  SEL R36, RZ, 0x100, P3 ;  /* 0x00000100ff247807 */ /* 0x000fe20001800000 */
[----:B------:R-:W1:Y:S01]  /*6af0*/  LDC.64 R112, c[0x0][0x240] ;  /* 0x00009000ff707b82 */ /* 0x000e620000000a00 */
[----:B------:R-:W-:Y:S02]  /*6b00*/  SEL R37, RZ, 0x1, P6 ;  /* 0x00000001ff257807 */ /* 0x000fe40003000000 */
[----:B------:R-:W-:-:S05]  /*6b10*/  IADD3 R36, R36, R32, R33 ;  /* 0x0000002024247210 */ /* 0x000fca0007ffe021 */
[----:B------:R-:W-:Y:S01]  /*6b20*/  IMAD.IADD R43, R36, 0x1, R37 ;  /* 0x00000001242b7824 */ /* 0x000fe200078e0225 */
[----:B------:R-:W2:Y:S01]  /*6b30*/  @P0 LDC.64 R38, c[0x0][0x228] ;  /* 0x00008a00ff260b82 */ /* 0x000ea20000000a00 */
[----:B0-----:R-:W-:-:S07]  /*6b40*/  IMAD.WIDE.U32 R32, R92, 0x10, R104 ;  /* 0x000000105c207825 */ /* 0x001fce00078e0068 */
[----:B------:R-:W0:Y:S01]  /*6b50*/  @P1 LDC.64 R34, c[0x0][0x230] ;  /* 0x00008c00ff221b82 */ /* 0x000e220000000a00 */
[----:B------:R3:W-:Y:S01]  /*6b60*/  STG.E.128 desc[UR4][R32.64], R60 ;  /* 0x0000003c20007986 */ /* 0x0007e2000c101d04 */
[----:B-1----:R-:W-:-:S05]  /*6b70*/  IMAD.WIDE.U32 R36, R92, 0x4, R112 ;  /* 0x000000045c247825 */ /* 0x002fca00078e0070 */
[----:B------:R1:W-:Y:S01]  /*6b80*/  STG.E desc[UR4][R36.64], R43 ;  /* 0x0000002b24007986 */ /* 0x0003e2000c101904 */
[----:B--2---:R-:W-:-:S04]  /*6b90*/  @P0 IMAD.WIDE.U32 R38, R98, 0x10, R38 ;  /* 0x0000001062260825 */ /* 0x004fc800078e0026 */
[----:B---3--:R-:W-:-:S04]  /*6ba0*/  IMAD.WIDE.U32 R32, R98, 0x10, R108 ;  /* 0x0000001062207825 */ /* 0x008fc800078e006c */
[----:B0-----:R-:W-:Y:S01]  /*6bb0*/  @P1 IMAD.WIDE.U32 R34, R98, 0x10, R34 ;  /* 0x0000001062221825 */ /* 0x001fe200078e0022 */
[----:B-1----:R-:W-:Y:S06]  /*6bc0*/  @!P0 BRA `(.L_x_29375) ;  /* 0x00000000002c8947 */ /* 0x002fec0003800000 */
[----:B------:R-:W0:Y:S01]  /*6bd0*/  LDC.64 R36, c[0x0][0x248] ;  /* 0x00009200ff247b82 */ /* 0x000e220000000a00 */
[----:B------:R-:W-:Y:S02]  /*6be0*/  SHF.L.U32 R42, R83, 0x10, RZ ;  /* 0x00000010532a7819 */ /* 0x000fe400000006ff */
[----:B------:R-:W-:Y:S02]  /*6bf0*/  LOP3.LUT R40, R84, 0xffff, RZ, 0xc0, !PT ;  /* 0x0000ffff54287812 */ /* 0x000fe400078ec0ff */
[----:B------:R-:W-:Y:S02]  /*6c00*/  LOP3.LUT R43, R42, 0xff0000, RZ, 0xc0, !PT ;  /* 0x00ff00002a2b7812 */ /* 0x000fe400078ec0ff */
[----:B------:R-:W-:-:S03]  /*6c10*/  LOP3.LUT R45, R82, 0xff, RZ, 0xc0, !PT ;  /* 0x000000ff522d7812 */ /* 0x000fc600078ec0ff */
[----:B------:R-:W-:Y:S01]  /*6c20*/  IMAD R40, R40, 0x1000000, R43 ;  /* 0x0100000028287824 */ /* 0x000fe200078e022b */
[----:B------:R-:W-:-:S03]  /*6c30*/  LOP3.LUT R43, R81, 0xff, RZ, 0xc0, !PT ;  /* 0x000000ff512b7812 */ /* 0x000fc600078ec0ff */
[----:B------:R-:W-:-:S05]  /*6c40*/  IMAD R40, R45, 0x100, R40 ;  /* 0x000001002d287824 */ /* 0x000fca00078e0228 */
[----:B------:R-:W-:Y:S01]  /*6c50*/  IADD3 R43, R40, R43, RZ ;  /* 0x0000002b282b7210 */ /* 0x000fe20007ffe0ff */
[----:B0-----:R-:W-:-:S05]  /*6c60*/  IMAD.WIDE.U32 R36, R92, 0x4, R36 ;  /* 0x000000045c247825 */ /* 0x001fca00078e0024 */
[----:B------:R0:W-:Y:S02]  /*6c70*/  STG.E desc[UR4][R36.64], R43 ;  /* 0x0000002b24007986 */ /* 0x0001e4000c101904 */
.L_x_29375:
        /* <DEDUP_REMOVED lines=15> */
.L_x_29377:
[----:B------:R-:W-:-:S07]  /*6d70*/  IMAD.MOV.U32 R44, RZ, RZ, R18 ;  /* 0x000000ffff2c7224 */ /* 0x000fce00078e0012 */
.L_x_29378:
[----:B------:R-:W-:Y:S05]  /*6d80*/  BSYNC B0 ;  /* 0x0000000000007941 */ /* 0x000fea0003800000 */
.L_x_29376:
        /* <DEDUP_REMOVED lines=16> */
.L_x_29382:
[----:B------:R-:W-:Y:S05]  /*6e90*/  BSYNC B1 ;  /* 0x0000000000017941 */ /* 0x000fea0003800000 */
.L_x_29381:
        /* <DEDUP_REMOVED lines=44> */
.L_x_29380:
[----:B------:R-:W-:Y:S05]  /*7160*/  BSYNC B0 ;  /* 0x0000000000007941 */ /* 0x000fea0003800000 */
.L_x_29379:
        /* <DEDUP_REMOVED lines=13> */
.L_x_29383:
        /* <DEDUP_REMOVED lines=12> */
.L_x_29386:
[----:B------:R-:W-:-:S07]  /*7300*/  IMAD.MOV.U32 R32, RZ, RZ, R18 ;  /* 0x000000ffff207224 */ /* 0x000fce00078e0012 */
.L_x_29387:
[----:B------:R-:W-:Y:S05]  /*7310*/  BSYNC B0 ;  /* 0x0000000000007941 */ /* 0x000fea0003800000 */
.L_x_29385:
        /* <DEDUP_REMOVED lines=16> */
.L_x_29391:
[----:B------:R-:W-:Y:S05]  /*7420*/  BSYNC B1 ;  /* 0x0000000000017941 */ /* 0x000fea0003800000 */
.L_x_29390:
        /* <DEDUP_REMOVED lines=44> */
.L_x_29389:
[----:B------:R-:W-:Y:S05]  /*76f0*/  BSYNC B0 ;  /* 0x0000000000007941 */ /* 0x000fea0003800000 */
.L_x_29388:
        /* <DEDUP_REMOVED lines=8> */
.L_x_29384:
        /* <DEDUP_REMOVED lines=12> */
.L_x_29393:
[----:B------:R-:W-:-:S07]  /*7840*/  IMAD.MOV.U32 R32, RZ, RZ, R18 ;  /* 0x000000ffff207224 */ /* 0x000fce00078e0012 */
.L_x_29394:
[----:B------:R-:W-:Y:S05]  /*7850*/  BSYNC B0 ;  /* 0x0000000000007941 */ /* 0x000fea0003800000 */
.L_x_29392:
        /* <DEDUP_REMOVED lines=16> */
.L_x_29398:
[----:B------:R-:W-:Y:S05]  /*7960*/  BSYNC B1 ;  /* 0x0000000000017941 */ /* 0x000fea0003800000 */
.L_x_29397:
        /* <DEDUP_REMOVED lines=44> */
.L_x_29396:
[----:B------:R-:W-:Y:S05]  /*7c30*/  BSYNC B0 ;  /* 0x0000000000007941 */ /* 0x000fea0003800000 */
.L_x_29395:
        /* <DEDUP_REMOVED lines=11> */
.L_x_29399:
        /* <DEDUP_REMOVED lines=12> */
.L_x_29402:
[----:B------:R-:W-:-:S07]  /*7db0*/  MOV R42, R18 ;  /* 0x00000012002a7202 */ /* 0x000fce0000000f00 */
.L_x_29403:
[----:B------:R-:W-:Y:S05]  /*7dc0*/  BSYNC B0 ;  /* 0x0000000000007941 */ /* 0x000fea0003800000 */
.L_x_29401:
        /* <DEDUP_REMOVED lines=16> */
.L_x_29407:
[----:B------:R-:W-:Y:S05]  /*7ed0*/  BSYNC B1 ;  /* 0x0000000000017941 */ /* 0x000fea0003800000 */
.L_x_29406:
        /* <DEDUP_REMOVED lines=44> */
.L_x_29405:
[----:B------:R-:W-:Y:S05]  /*81a0*/  BSYNC B0 ;  /* 0x0000000000007941 */ /* 0x000fea0003800000 */
.L_x_29404:
        /* <DEDUP_REMOVED lines=8> */
.L_x_29400:
        /* <DEDUP_REMOVED lines=12> */
.L_x_29409:
[----:B------:R-:W-:-:S07]  /*82f0*/  MOV R42, R18 ;  /* 0x00000012002a7202 */ /* 0x000fce0000000f00 */
.L_x_29410:
[----:B------:R-:W-:Y:S05]  /*8300*/  BSYNC B0 ;  /* 0x0000000000007941 */ /* 0x000fea0003800000 */
.L_x_29408:
        /* <DEDUP_REMOVED lines=16> */
.L_x_29414:
[----:B------:R-:W-:Y:S05]  /*8410*/  BSYNC B1 ;  /* 0x0000000000017941 */ /* 0x000fea0003800000 */
.L_x_29413:
        /* <DEDUP_REMOVED lines=44> */
.L_x_29412:
[----:B------:R-:W-:Y:S05]  /*86e0*/  BSYNC B0 ;  /* 0x0000000000007941 */ /* 0x000fea0003800000 */
.L_x_29411:
        /* <DEDUP_REMOVED lines=11> */
.L_x_29415:
        /* <DEDUP_REMOVED lines=12> */
.L_x_29418:
[----:B------:R-:W-:-:S07]  /*8860*/  IMAD.MOV.U32 R34, RZ, RZ, R18 ;  /* 0x000000ffff227224 */ /* 0x000fce00078e0012 */
.L_x_29419:
[----:B------:R-:W-:Y:S05]  /*8870*/  BSYNC B0 ;  /* 0x0000000000007941 */ /* 0x000fea0003800000 */
.L_x_29417:
        /* <DEDUP_REMOVED lines=16> */
.L_x_29423:
[----:B------:R-:W-:Y:S05]  /*8980*/  BSYNC B1 ;  /* 0x0000000000017941 */ /* 0x000fea0003800000 */
.L_x_29422:
        /* <DEDUP_REMOVED lines=44> */
.L_x_29421:
[----:B------:R-:W-:Y:S05]  /*8c50*/  BSYNC B0 ;  /* 0x0000000000007941 */ /* 0x000fea0003800000 */
.L_x_29420:
        /* <DEDUP_REMOVED lines=8> */
.L_x_29416:
        /* <DEDUP_REMOVED lines=12> */
.L_x_29425:
[----:B------:R-:W-:-:S07]  /*8da0*/  IMAD.MOV.U32 R34, RZ, RZ, R18 ;  /* 0x000000ffff227224 */ /* 0x000fce00078e0012 */
.L_x_29426:
[----:B------:R-:W-:Y:S05]  /*8db0*/  BSYNC B0 ;  /* 0x0000000000007941 */ /* 0x000fea0003800000 */
.L_x_29424:
        /* <DEDUP_REMOVED lines=16> */
.L_x_29430:
[----:B------:R-:W-:Y:S05]  /*8ec0*/  BSYNC B1 ;  /* 0x0000000000017941 */ /* 0x000fea0003800000 */
.L_x_29429:
        /* <DEDUP_REMOVED lines=44> */
.L_x_29428:
[----:B------:R-:W-:Y:S05]  /*9190*/  BSYNC B0 ;  /* 0x0000000000007941 */ /* 0x000fea0003800000 */
.L_x_29427:
        /* <DEDUP_REMOVED lines=11> */
.L_x_29431:
        /* <DEDUP_REMOVED lines=12> */
.L_x_29434:
[----:B------:R-:W-:-:S07]  /*9310*/  MOV R40, R18 ;  /* 0x0000001200287202 */ /* 0x000fce0000000f00 */
.L_x_29435:
[----:B------:R-:W-:Y:S05]  /*9320*/  BSYNC B0 ;  /* 0x0000000000007941 */ /* 0x000fea0003800000 */
.L_x_29433:
        /* <DEDUP_REMOVED lines=18> */
.L_x_29439:
[----:B------:R-:W-:Y:S05]  /*9450*/  BSYNC B1 ;  /* 0x0000000000017941 */ /* 0x000fea0003800000 */
.L_x_29438:
        /* <DEDUP_REMOVED lines=44> */
.L_x_29437:
[----:B------:R-:W-:Y:S05]  /*9720*/  BSYNC B0 ;  /* 0x0000000000007941 */ /* 0x000fea0003800000 */
.L_x_29436:
        /* <DEDUP_REMOVED lines=8> */
.L_x_29432:
[----:B------:R-:W-:Y:S01]  /*97b0*/  LOP3.LUT P6, RZ, R85, 0x2, RZ, 0xc0, !PT ;  /* 0x0000000255ff7812 */ /* 0x000fe200078cc0ff */
[----:B------:R-:W0:Y:S01]  /*97c0*/  @P0 LDC.64 R38, c[0x0][0x228] ;  /* 0x00008a00ff260b82 */ /* 0x000e220000000a00 */
[----:B------:R-:W-:Y:S01]  /*97d0*/  SEL R32, RZ, 0x1000000, P5 ;  /* 0x01000000ff207807 */ /* 0x000fe20002800000 */
[----:B------:R-:W-:Y:S01]  /*97e0*/  VIADD R99, R94, 0x180 ;  /* 0x000001805e637836 */ /* 0x000fe20000000000 */
[----:B------:R-:W-:Y:S02]  /*97f0*/  SEL R33, RZ, 0x10000, P4 ;  /* 0x00010000ff217807 */ /* 0x000fe40002000000 */
[----:B------:R-:W-:Y:S02]  /*9800*/  SEL R36, RZ, 0x100, P3 ;  /* 0x00000100ff247807 */ /* 0x000fe40001800000 */
[----:B------:R-:W-:Y:S01]  /*9810*/  SEL R37, RZ, 0x1, P6 ;  /* 0x00000001ff257807 */ /* 0x000fe20003000000 */
[----:B------:R-:W1:Y:S01]  /*9820*/  @P1 LDC.64 R34, c[0x0][0x230] ;  /* 0x00008c00ff221b82 */ /* 0x000e620000000a00 */
[----:B------:R-:W-:Y:S01]  /*9830*/  IADD3 R36, R36, R32, R33 ;  /* 0x0000002024247210 */ /* 0x000fe20007ffe021 */
[----:B------:R-:W-:-:S03]  /*9840*/  IMAD.WIDE.U32 R32, R98, 0x10, R104 ;  /* 0x0000001062207825 */ /* 0x000fc600078e0068 */
[----:B------:R-:W-:Y:S01]  /*9850*/  IADD3 R43, R36, R37, RZ ;  /* 0x00000025242b7210 */ /* 0x000fe20007ffe0ff */
[----:B------:R-:W-:Y:S01]  /*9860*/  IMAD.WIDE.U32 R36, R98, 0x4, R112 ;  /* 0x0000000462247825 */ /* 0x000fe200078e0070 */
[----:B------:R2:W-:Y:S04]  /*9870*/  STG.E.128 desc[UR4][R32.64], R56 ;  /* 0x0000003820007986 */ /* 0x0005e8000c101d04 */
[----:B------:R3:W-:Y:S01]  /*9880*/  STG.E desc[UR4][R36.64], R43 ;  /* 0x0000002b24007986 */ /* 0x0007e2000c101904 */
[----:B0-----:R-:W-:-:S04]  /*9890*/  @P0 IMAD.WIDE.U32 R38, R99, 0x10, R38 ;  /* 0x0000001063260825 */ /* 0x001fc800078e0026 */
[----:B-1----:R-:W-:-:S04]  /*98a0*/  @P1 IMAD.WIDE.U32 R34, R99, 0x10, R34 ;  /* 0x0000001063221825 */ /* 0x002fc800078e0022 */
[----:B--2---:R-:W-:Y:S01]  /*98b0*/  IMAD.WIDE.U32 R32, R99, 0x10, R108 ;  /* 0x0000001063207825 */ /* 0x004fe200078e006c */
        /* <DEDUP_REMOVED lines=12> */
.L_x_29440:
        /* <DEDUP_REMOVED lines=15> */
.L_x_29442:
[----:B------:R-:W-:-:S07]  /*9a70*/  IMAD.MOV.U32 R44, RZ, RZ, R18 ;  /* 0x000000ffff2c7224 */ /* 0x000fce00078e0012 */
.L_x_29443:
[----:B------:R-:W-:Y:S05]  /*9a80*/  BSYNC B0 ;  /* 0x0000000000007941 */ /* 0x000fea0003800000 */
.L_x_29441:
        /* <DEDUP_REMOVED lines=16> */
.L_x_29447:
[----:B------:R-:W-:Y:S05]  /*9b90*/  BSYNC B1 ;  /* 0x0000000000017941 */ /* 0x000fea0003800000 */
.L_x_29446:
        /* <DEDUP_REMOVED lines=44> */
.L_x_29445:
[----:B------:R-:W-:Y:S05]  /*9e60*/  BSYNC B0 ;  /* 0x0000000000007941 */ /* 0x000fea0003800000 */
.L_x_29444:
        /* <DEDUP_REMOVED lines=13> */
.L_x_29448:
        /* <DEDUP_REMOVED lines=12> */
.L_x_29451:
[----:B------:R-:W-:-:S07]  /*a000*/  MOV R32, R18 ;  /* 0x0000001200207202 */ /* 0x000fce0000000f00 */
.L_x_29452:
[----:B------:R-:W-:Y:S05]  /*a010*/  BSYNC B0 ;  /* 0x0000000000007941 */ /* 0x000fea0003800000 */
.L_x_29450:
        /* <DEDUP_REMOVED lines=16> */
.L_x_29456:
[----:B------:R-:W-:Y:S05]  /*a120*/  BSYNC B1 ;  /* 0x0000000000017941 */ /* 0x000fea0003800000 */
.L_x_29455:
        /* <DEDUP_REMOVED lines=44> */
.L_x_29454:
[----:B------:R-:W-:Y:S05]  /*a3f0*/  BSYNC B0 ;  /* 0x0000000000007941 */ /* 0x000fea0003800000 */
.L_x_29453:
        /* <DEDUP_REMOVED lines=8> */
.L_x_29449:
        /* <DEDUP_REMOVED lines=12> */
.L_x_29458:
[----:B------:R-:W-:-:S07]  /*a540*/  IMAD.MOV.U32 R32, RZ, RZ, R18 ;  /* 0x000000ffff207224 */ /* 0x000fce00078e0012 */
.L_x_29459:
[----:B------:R-:W-:Y:S05]  /*a550*/  BSYNC B0 ;  /* 0x0000000000007941 */ /* 0x000fea0003800000 */
.L_x_29457:
        /* <DEDUP_REMOVED lines=16> */
.L_x_29463:
[----:B------:R-:W-:Y:S05]  /*a660*/  BSYNC B1 ;  /* 0x0000000000017941 */ /* 0x000fea0003800000 */
.L_x_29462:
        /* <DEDUP_REMOVED lines=44> */
.L_x_29461:
[----:B------:R-:W-:Y:S05]  /*a930*/  BSYNC B0 ;  /* 0x0000000000007941 */ /* 0x000fea0003800000 */
.L_x_29460:
        /* <DEDUP_REMOVED lines=11> */
.L_x_29464:
        /* <DEDUP_REMOVED lines=12> */
.L_x_29467:
[----:B------:R-:W-:-:S07]  /*aab0*/  MOV R42, R18 ;  /* 0x00000012002a7202 */ /* 0x000fce0000000f00 */
.L_x_29468:
[----:B------:R-:W-:Y:S05]  /*aac0*/  BSYNC B0 ;  /* 0x0000000000007941 */ /* 0x000fea0003800000 */
.L_x_29466:
        /* <DEDUP_REMOVED lines=16> */
.L_x_29472:
[----:B------:R-:W-:Y:S05]  /*abd0*/  BSYNC B1 ;  /* 0x0000000000017941 */ /* 0x000fea0003800000 */
.L_x_29471:
        /* <DEDUP_REMOVED lines=44> */
.L_x_29470:
[----:B------:R-:W-:Y:S05]  /*aea0*/  BSYNC B0 ;  /* 0x0000000000007941 */ /* 0x000fea0003800000 */
.L_x_29469:
        /* <DEDUP_REMOVED lines=8> */
.L_x_29465:
        /* <DEDUP_REMOVED lines=12> */
.L_x_29474:
[----:B------:R-:W-:-:S07]  /*aff0*/  IMAD.MOV.U32 R42, RZ, RZ, R18 ;  /* 0x000000ffff2a7224 */ /* 0x000fce00078e0012 */
.L_x_29475:
[----:B------:R-:W-:Y:S05]  /*b000*/  BSYNC B0 ;  /* 0x0000000000007941 */ /* 0x000fea0003800000 */
.L_x_29473:
        /* <DEDUP_REMOVED lines=16> */
.L_x_29479:
[----:B------:R-:W-:Y:S05]  /*b110*/  BSYNC B1 ;  /* 0x0000000000017941 */ /* 0x000fea0003800000 */
.L_x_29478:
        /* <DEDUP_REMOVED lines=44> */
.L_x_29477:
[----:B------:R-:W-:Y:S05]  /*b3e0*/  BSYNC B0 ;  /* 0x0000000000007941 */ /* 0x000fea0003800000 */
.L_x_29476:
        /* <DEDUP_REMOVED lines=11> */
.L_x_29480:
        /* <DEDUP_REMOVED lines=12> */
.L_x_29483:
[----:B------:R-:W-:-:S07]  /*b560*/  MOV R34, R18 ;  /* 0x0000001200227202 */ /* 0x000fce0000000f00 */
.L_x_29484:
[----:B------:R-:W-:Y:S05]  /*b570*/  BSYNC B0 ;  /* 0x0000000000007941 */ /* 0x000fea0003800000 */
.L_x_29482:
        /* <DEDUP_REMOVED lines=16> */
.L_x_29488:
[----:B------:R-:W-:Y:S05]  /*b680*/  BSYNC B1 ;  /* 0x0000000000017941 */ /* 0x000fea0003800000 */
.L_x_29487:
        /* <DEDUP_REMOVED lines=44> */
.L_x_29486:
[----:B------:R-:W-:Y:S05]  /*b950*/  BSYNC B0 ;  /* 0x0000000000007941 */ /* 0x000fea0003800000 */
.L_x_29485:
        /* <DEDUP_REMOVED lines=8> */
.L_x_29481:
        /* <DEDUP_REMOVED lines=12> */
.L_x_29490:
[----:B------:R-:W-:-:S07]  /*baa0*/  IMAD.MOV.U32 R34, RZ, RZ, R18 ;  /* 0x000000ffff227224 */ /* 0x000fce00078e0012 */
.L_x_29491:
[----:B------:R-:W-:Y:S05]  /*bab0*/  BSYNC B0 ;  /* 0x0000000000007941 */ /* 0x000fea0003800000 */
.L_x_29489:
        /* <DEDUP_REMOVED lines=16> */
.L_x_29495:
[----:B------:R-:W-:Y:S05]  /*bbc0*/  BSYNC B1 ;  /* 0x0000000000017941 */ /* 0x000fea0003800000 */
.L_x_29494:
        /* <DEDUP_REMOVED lines=44> */
.L_x_29493:
[----:B------:R-:W-:Y:S05]  /*be90*/  BSYNC B0 ;  /* 0x0000000000007941 */ /* 0x000fea0003800000 */
.L_x_29492:
        /* <DEDUP_REMOVED lines=11> */
.L_x_29496:
        /* <DEDUP_REMOVED lines=12> */
.L_x_29499:
[----:B------:R-:W-:-:S07]  /*c010*/  MOV R40, R18 ;  /* 0x0000001200287202 */ /* 0x000fce0000000f00 */
.L_x_29500:
[----:B------:R-:W-:Y:S05]  /*c020*/  BSYNC B0 ;  /* 0x0000000000007941 */ /* 0x000fea0003800000 */
.L_x_29498:
        /* <DEDUP_REMOVED lines=18> */
.L_x_29504:
[----:B------:R-:W-:Y:S05]  /*c150*/  BSYNC B1 ;  /* 0x0000000000017941 */ /* 0x000fea0003800000 */
.L_x_29503:
        /* <DEDUP_REMOVED lines=44> */
.L_x_29502:
[----:B------:R-:W-:Y:S05]  /*c420*/  BSYNC B0 ;  /* 0x0000000000007941 */ /* 0x000fea0003800000 */
.L_x_29501:
        /* <DEDUP_REMOVED lines=8> */
.L_x_29497:
        /* <DEDUP_REMOVED lines=29> */
.L_x_29505:
        /* <DEDUP_REMOVED lines=15> */
.L_x_29507:
[----:B------:R-:W-:-:S07]  /*c770*/  IMAD.MOV.U32 R44, RZ, RZ, R18 ;  /* 0x000000ffff2c7224 */ /* 0x000fce00078e0012 */
.L_x_29508:
[----:B------:R-:W-:Y:S05]  /*c780*/  BSYNC B0 ;  /* 0x0000000000007941 */ /* 0x000fea0003800000 */
.L_x_29506:
        /* <DEDUP_REMOVED lines=16> */
.L_x_29512:
[----:B------:R-:W-:Y:S05]  /*c890*/  BSYNC B1 ;  /* 0x0000000000017941 */ /* 0x000fea0003800000 */
.L_x_29511:
        /* <DEDUP_REMOVED lines=44> */
.L_x_29510:
[----:B------:R-:W-:Y:S05]  /*cb60*/  BSYNC B0 ;  /* 0x0000000000007941 */ /* 0x000fea0003800000 */
.L_x_29509:
        /* <DEDUP_REMOVED lines=13> */
.L_x_29513:
        /* <DEDUP_REMOVED lines=12> */
.L_x_29516:
[----:B------:R-:W-:-:S07]  /*cd00*/  MOV R32, R18 ;  /* 0x0000001200207202 */ /* 0x000fce0000000f00 */
.L_x_29517:
[----:B------:R-:W-:Y:S05]  /*cd10*/  BSYNC B0 ;  /* 0x0000000000007941 */ /* 0x000fea0003800000 */
.L_x_29515:
        /* <DEDUP_REMOVED lines=16> */
.L_x_29521:
[----:B------:R-:W-:Y:S05]  /*ce20*/  BSYNC B1 ;  /* 0x0000000000017941 */ /* 0x000fea0003800000 */
.L_x_29520:
        /* <DEDUP_REMOVED lines=44> */
.L_x_29519:
[----:B------:R-:W-:Y:S05]  /*d0f0*/  BSYNC B0 ;  /* 0x0000000000007941 */ /* 0x000fea0003800000 */
.L_x_29518:
        /* <DEDUP_REMOVED lines=8> */
.L_x_29514:
        /* <DEDUP_REMOVED lines=12> */
.L_x_29523:
[----:B------:R-:W-:-:S07]  /*d240*/  IMAD.MOV.U32 R32, RZ, RZ, R18 ;  /* 0x000000ffff207224 */ /* 0x000fce00078e0012 */
.L_x_29524:
[----:B------:R-:W-:Y:S05]  /*d250*/  BSYNC B0 ;  /* 0x0000000000007941 */ /* 0x000fea0003800000 */
.L_x_29522:
        /* <DEDUP_REMOVED lines=16> */
.L_x_29528:
[----:B------:R-:W-:Y:S05]  /*d360*/  BSYNC B1 ;  /* 0x0000000000017941 */ /* 0x000fea0003800000 */
.L_x_29527:
        /* <DEDUP_REMOVED lines=44> */
.L_x_29526:
[----:B------:R-:W-:Y:S05]  /*d630*/  BSYNC B0 ;  /* 0x0000000000007941 */ /* 0x000fea0003800000 */
.L_x_29525:
        /* <DEDUP_REMOVED lines=11> */
.L_x_29529:
        /* <DEDUP_REMOVED lines=12> */
.L_x_29532:
[----:B------:R-:W-:-:S07]  /*d7b0*/  MOV R42, R18 ;  /* 0x00000012002a7202 */ /* 0x000fce0000000f00 */
.L_x_29533:
[----:B------:R-:W-:Y:S05]  /*d7c0*/  BSYNC B0 ;  /* 0x0000000000007941 */ /* 0x000fea0003800000 */
.L_x_29531:
        /* <DEDUP_REMOVED lines=16> */
.L_x_29537:
[----:B------:R-:W-:Y:S05]  /*d8d0*/  BSYNC B1 ;  /* 0x0000000000017941 */ /* 0x000fea0003800000 */
.L_x_29536:
        /* <DEDUP_REMOVED lines=44> */
.L_x_29535:
[----:B------:R-:W-:Y:S05]  /*dba0*/  BSYNC B0 ;  /* 0x0000000000007941 */ /* 0x000fea0003800000 */
.L_x_29534:
        /* <DEDUP_REMOVED lines=8> */
.L_x_29530:
        /* <DEDUP_REMOVED lines=12> */
.L_x_29539:
[----:B------:R-:W-:-:S07]  /*dcf0*/  IMAD.MOV.U32 R42, RZ, RZ, R18 ;  /* 0x000000ffff2a7224 */ /* 0x000fce00078e0012 */
.L_x_29540:
[----:B------:R-:W-:Y:S05]  /*dd00*/  BSYNC B0 ;  /* 0x0000000000007941 */ /* 0x000fea0003800000 */
.L_x_29538:
        /* <DEDUP_REMOVED lines=16> */
.L_x_29544:
[----:B------:R-:W-:Y:S05]  /*de10*/  BSYNC B1 ;  /* 0x0000000000017941 */ /* 0x000fea0003800000 */
.L_x_29543:
        /* <DEDUP_REMOVED lines=44> */
.L_x_29542:
[----:B------:R-:W-:Y:S05]  /*e0e0*/  BSYNC B0 ;  /* 0x0000000000007941 */ /* 0x000fea0003800000 */
.L_x_29541:
        /* <DEDUP_REMOVED lines=11> */
.L_x_29545:
        /* <DEDUP_REMOVED lines=12> */
.L_x_29548:
[----:B------:R-:W-:-:S07]  /*e260*/  MOV R34, R18 ;  /* 0x0000001200227202 */ /* 0x000fce0000000f00 */
.L_x_29549:
[----:B------:R-:W-:Y:S05]  /*e270*/  BSYNC B0 ;  /* 0x0000000000007941 */ /* 0x000fea0003800000 */
.L_x_29547:
        /* <DEDUP_REMOVED lines=16> */
.L_x_29553:
[----:B------:R-:W-:Y:S05]  /*e380*/  BSYNC B1 ;  /* 0x0000000000017941 */ /* 0x000fea0003800000 */
.L_x_29552:
        /* <DEDUP_REMOVED lines=44> */
.L_x_29551:
[----:B------:R-:W-:Y:S05]  /*e650*/  BSYNC B0 ;  /* 0x0000000000007941 */ /* 0x000fea0003800000 */
.L_x_29550:
        /* <DEDUP_REMOVED lines=8> */
.L_x_29546:
        /* <DEDUP_REMOVED lines=12> */
.L_x_29555:
[----:B------:R-:W-:-:S07]  /*e7a0*/  IMAD.MOV.U32 R34, RZ, RZ, R18 ;  /* 0x000000ffff227224 */ /* 0x000fce00078e0012 */
.L_x_29556:
[----:B------:R-:W-:Y:S05]  /*e7b0*/  BSYNC B0 ;  /* 0x0000000000007941 */ /* 0x000fea0003800000 */
.L_x_29554:
        /* <DEDUP_REMOVED lines=16> */
.L_x_29560:
[----:B------:R-:W-:Y:S05]  /*e8c0*/  BSYNC B1 ;  /* 0x0000000000017941 */ /* 0x000fea0003800000 */
.L_x_29559:
        /* <DEDUP_REMOVED lines=44> */
.L_x_29558:
[----:B------:R-:W-:Y:S05]  /*eb90*/  BSYNC B0 ;  /* 0x0000000000007941 */ /* 0x000fea0003800000 */
.L_x_29557:
        /* <DEDUP_REMOVED lines=11> */
.L_x_29561:
        /* <DEDUP_REMOVED lines=12> */
.L_x_29564:
[----:B------:R-:W-:-:S07]  /*ed10*/  MOV R40, R18 ;  /* 0x0000001200287202 */ /* 0x000fce0000000f00 */
.L_x_29565:
[----:B------:R-:W-:Y:S05]  /*ed20*/  BSYNC B0 ;  /* 0x0000000000007941 */ /* 0x000fea0003800000 */
.L_x_29563:
        /* <DEDUP_REMOVED lines=18> */
.L_x_29569:
[----:B------:R-:W-:Y:S05]  /*ee50*/  BSYNC B1 ;  /* 0x0000000000017941 */ /* 0x000fea0003800000 */
.L_x_29568:
        /* <DEDUP_REMOVED lines=44> */
.L_x_29567:
[----:B------:R-:W-:Y:S05]  /*f120*/  BSYNC B0 ;  /* 0x0000000000007941 */ /* 0x000fea0003800000 */
.L_x_29566:
        /* <DEDUP_REMOVED lines=8> */
.L_x_29562:
        /* <DEDUP_REMOVED lines=29> */
.L_x_29570:
        /* <DEDUP_REMOVED lines=15> */
.L_x_29572:
[----:B------:R-:W-:-:S07]  /*f470*/  IMAD.MOV.U32 R44, RZ, RZ, R18 ;  /* 0x000000ffff2c7224 */ /* 0x000fce00078e0012 */
.L_x_29573:
[----:B------:R-:W-:Y:S05]  /*f480*/  BSYNC B0 ;  /* 0x0000000000007941 */ /* 0x000fea0003800000 */
.L_x_29571:
        /* <DEDUP_REMOVED lines=16> */
.L_x_29577:
[----:B------:R-:W-:Y:S05]  /*f590*/  BSYNC B1 ;  /* 0x0000000000017941 */ /* 0x000fea0003800000 */
.L_x_29576:
        /* <DEDUP_REMOVED lines=44> */
.L_x_29575:
[----:B------:R-:W-:Y:S05]  /*f860*/  BSYNC B0 ;  /* 0x0000000000007941 */ /* 0x000fea0003800000 */
.L_x_29574:
        /* <DEDUP_REMOVED lines=13> */
.L_x_29578:
        /* <DEDUP_REMOVED lines=12> */
.L_x_29581:
[----:B------:R-:W-:-:S07]  /*fa00*/  MOV R32, R18 ;  /* 0x0000001200207202 */ /* 0x000fce0000000f00 */
.L_x_29582:
[----:B------:R-:W-:Y:S05]  /*fa10*/  BSYNC B0 ;  /* 0x0000000000007941 */ /* 0x000fea0003800000 */
.L_x_29580:
        /* <DEDUP_REMOVED lines=16> */
.L_x_29586:
[----:B------:R-:W-:Y:S05]  /*fb20*/  BSYNC B1 ;  /* 0x0000000000017941 */ /* 0x000fea0003800000 */
.L_x_29585:
        /* <DEDUP_REMOVED lines=44> */
.L_x_29584:
[----:B------:R-:W-:Y:S05]  /*fdf0*/  BSYNC B0 ;  /* 0x0000000000007941 */ /* 0x000fea0003800000 */
.L_x_29583:
        /* <DEDUP_REMOVED lines=8> */
.L_x_29579:
        /* <DEDUP_REMOVED lines=12> */
.L_x_29588:
[----:B------:R-:W-:-:S07]  /*ff40*/  IMAD.MOV.U32 R32, RZ, RZ, R18 ;  /* 0x000000ffff207224 */ /* 0x000fce00078e0012 */
.L_x_29589:
[----:B------:R-:W-:Y:S05]  /*ff50*/  BSYNC B0 ;  /* 0x0000000000007941 */ /* 0x000fea0003800000 */
.L_x_29587:
        /* <DEDUP_REMOVED lines=16> */
.L_x_29593:
[----:B------:R-:W-:Y:S05]  /*10060*/  BSYNC B1 ;  /* 0x0000000000017941 */ /* 0x000fea0003800000 */
.L_x_29592:
        /* <DEDUP_REMOVED lines=44> */
.L_x_29591:
[----:B------:R-:W-:Y:S05]  /*10330*/  BSYNC B0 ;  /* 0x0000000000007941 */ /* 0x000fea0003800000 */
.L_x_29590:
        /* <DEDUP_REMOVED lines=11> */
.L_x_29594:
        /* <DEDUP_REMOVED lines=12> */
.L_x_29597:
[----:B------:R-:W-:-:S07]  /*104b0*/  MOV R42, R18 ;  /* 0x00000012002a7202 */ /* 0x000fce0000000f00 */
.L_x_29598:
[----:B------:R-:W-:Y:S05]  /*104c0*/  BSYNC B0 ;  /* 0x0000000000007941 */ /* 0x000fea0003800000 */
.L_x_29596:
        /* <DEDUP_REMOVED lines=16> */
.L_x_29602:
[----:B------:R-:W-:Y:S05]  /*105d0*/  BSYNC B1 ;  /* 0x0000000000017941 */ /* 0x000fea0003800000 */
.L_x_29601:
        /* <DEDUP_REMOVED lines=44> */
.L_x_29600:
[----:B------:R-:W-:Y:S05]  /*108a0*/  BSYNC B0 ;  /* 0x0000000000007941 */ /* 0x000fea0003800000 */
.L_x_29599:
        /* <DEDUP_REMOVED lines=8> */
.L_x_29595:
        /* <DEDUP_REMOVED lines=12> */
.L_x_29604:
[----:B------:R-:W-:-:S07]  /*109f0*/  IMAD.MOV.U32 R42, RZ, RZ, R18 ;  /* 0x000000ffff2a7224 */ /* 0x000fce00078e0012 */
.L_x_29605:
[----:B------:R-:W-:Y:S05]  /*10a00*/  BSYNC B0 ;  /* 0x0000000000007941 */ /* 0x000fea0003800000 */
.L_x_29603:
        /* <DEDUP_REMOVED lines=16> */
.L_x_29609:
[----:B------:R-:W-:Y:S05]  /*10b10*/  BSYNC B1 ;  /* 0x0000000000017941 */ /* 0x000fea0003800000 */
.L_x_29608:
        /* <DEDUP_REMOVED lines=44> */
.L_x_29607:
[----:B------:R-:W-:Y:S05]  /*10de0*/  BSYNC B0 ;  /* 0x0000000000007941 */ /* 0x000fea0003800000 */
.L_x_29606:
        /* <DEDUP_REMOVED lines=11> */
.L_x_29610:
        /* <DEDUP_REMOVED lines=12> */
.L_x_29613:
[----:B------:R-:W-:-:S07]  /*10f60*/  MOV R34, R18 ;  /* 0x0000001200227202 */ /* 0x000fce0000000f00 */
.L_x_29614:
[----:B------:R-:W-:Y:S05]  /*10f70*/  BSYNC B0 ;  /* 0x0000000000007941 */ /* 0x000fea0003800000 */
.L_x_29612:
        /* <DEDUP_REMOVED lines=16> */
.L_x_29618:
[----:B------:R-:W-:Y:S05]  /*11080*/  BSYNC B1 ;  /* 0x0000000000017941 */ /* 0x000fea0003800000 */
.L_x_29617:
        /* <DEDUP_REMOVED lines=44> */
.L_x_29616:
[----:B------:R-:W-:Y:S05]  /*11350*/  BSYNC B0 ;  /* 0x0000000000007941 */ /* 0x000fea0003800000 */
.L_x_29615:
        /* <DEDUP_REMOVED lines=8> */
.L_x_29611:
        /* <DEDUP_REMOVED lines=12> */
.L_x_29620:
[----:B------:R-:W-:-:S07]  /*114a0*/  IMAD.MOV.U32 R34, RZ, RZ, R18 ;  /* 0x000000ffff227224 */ /* 0x000fce00078e0012 */
.L_x_29621:
[----:B------:R-:W-:Y:S05]  /*114b0*/  BSYNC B0 ;  /* 0x0000000000007941 */ /* 0x000fea0003800000 */
.L_x_29619:
        /* <DEDUP_REMOVED lines=16> */
.L_x_29625:
[----:B------:R-:W-:Y:S05]  /*115c0*/  BSYNC B1 ;  /* 0x0000000000017941 */ /* 0x000fea0003800000 */
.L_x_29624:
        /* <DEDUP_REMOVED lines=44> */
.L_x_29623:
[----:B------:R-:W-:Y:S05]  /*11890*/  BSYNC B0 ;  /* 0x0000000000007941 */ /* 0x000fea0003800000 */
.L_x_29622:
        /* <DEDUP_REMOVED lines=11> */
.L_x_29626:
        /* <DEDUP_REMOVED lines=12> */
.L_x_29629:
[----:B------:R-:W-:-:S07]  /*11a10*/  MOV R40, R18 ;  /* 0x0000001200287202 */ /* 0x000fce0000000f00 */
.L_x_29630:
[----:B------:R-:W-:Y:S05]  /*11a20*/  BSYNC B0 ;  /* 0x0000000000007941 */ /* 0x000fea0003800000 */
.L_x_29628:
        /* <DEDUP_REMOVED lines=18> */
.L_x_29634:
[----:B------:R-:W-:Y:S05]  /*11b50*/  BSYNC B1 ;  /* 0x0000000000017941 */ /* 0x000fea0003800000 */
.L_x_29633:
        /* <DEDUP_REMOVED lines=44> */
.L_x_29632:
[----:B------:R-:W-:Y:S05]  /*11e20*/  BSYNC B0 ;  /* 0x0000000000007941 */ /* 0x000fea0003800000 */
.L_x_29631:
        /* <DEDUP_REMOVED lines=8> */
.L_x_29627:
        /* <DEDUP_REMOVED lines=8> */
[----:B------:R-:W-:-:S02]  /*11f30*/  SEL R37, RZ, 0x1, P6 ;  /* 0x00000001ff257807 */ /* 0x000fc40003000000 */
[----:B------:R-:W-:-:S03]  /*11f40*/  IADD3 R103, R94, 0x300, RZ ;  /* 0x000003005e677810 */ /* 0x000fc60007ffe0ff */
[----:B------:R-:W-:Y:S02]  /*11f50*/  IMAD.IADD R39, R36, 0x1, R37 ;  /* 0x0000000124277824 */ /* 0x000fe400078e0225 */
[----:B------:R-:W-:-:S05]  /*11f60*/  IMAD.WIDE.U32 R36, R101, 0x4, R112 ;  /* 0x0000000465247825 */ /* 0x000fca00078e0070 */
[----:B------:R2:W-:Y:S01]  /*11f70*/  STG.E desc[UR4][R36.64], R39 ;  /* 0x0000002724007986 */ /* 0x0005e2000c101904 */
[----:B-1----:R-:W1:Y:S01]  /*11f80*/  @P1 LDC.64 R34, c[0x0][0x230] ;  /* 0x00008c00ff221b82 */ /* 0x002e620000000a00 */
[----:B0-----:R-:W-:-:S04]  /*11f90*/  @P0 IMAD.WIDE.U32 R32, R103, 0x10, R32 ;  /* 0x0000001067200825 */ /* 0x001fc800078e0020 */
[----:B-1----:R-:W-:Y:S01]  /*11fa0*/  @P1 IMAD.WIDE.U32 R34, R103, 0x10, R34 ;  /* 0x0000001067221825 */ /* 0x002fe200078e0022 */
[----:B--2---:R-:W-:Y:S06]  /*11fb0*/  @!P0 BRA `(.L_x_29635) ;  /* 0x00000000002c8947 */ /* 0x004fec0003800000 */
        /* <DEDUP_REMOVED lines=11> */
.L_x_29635:
[----:B------:R1:W5:Y:S04]  /*12070*/  @P0 LDG.E.128 R68, desc[UR4][R32.64] ;  /* 0x0000000420440981 */ /* 0x000368000c1e1d00 */
        /* <DEDUP_REMOVED lines=15> */
.L_x_29637:
[----:B------:R-:W-:-:S07]  /*12170*/  IMAD.MOV.U32 R42, RZ, RZ, R18 ;  /* 0x000000ffff2a7224 */ /* 0x000fce00078e0012 */
.L_x_29638:
[----:B------:R-:W-:Y:S05]  /*12180*/  BSYNC B0 ;  /* 0x0000000000007941 */ /* 0x000fea0003800000 */
.L_x_29636:
        /* <DEDUP_REMOVED lines=16> */
.L_x_29642:
[----:B------:R-:W-:Y:S05]  /*12290*/  BSYNC B1 ;  /* 0x0000000000017941 */ /* 0x000fea0003800000 */
.L_x_29641:
        /* <DEDUP_REMOVED lines=44> */
.L_x_29640:
[----:B------:R-:W-:Y:S05]  /*12560*/  BSYNC B0 ;  /* 0x0000000000007941 */ /* 0x000fea0003800000 */
.L_x_29639:
        /* <DEDUP_REMOVED lines=13> */
.L_x_29643:
        /* <DEDUP_REMOVED lines=12> */
.L_x_29646:
[----:B------:R-:W-:-:S07]  /*12700*/  MOV R32, R18 ;  /* 0x0000001200207202 */ /* 0x000fce0000000f00 */
.L_x_29647:
[----:B------:R-:W-:Y:S05]  /*12710*/  BSYNC B0 ;  /* 0x0000000000007941 */ /* 0x000fea0003800000 */
.L_x_29645:
        /* <DEDUP_REMOVED lines=16> */
.L_x_29651:
[----:B------:R-:W-:Y:S05]  /*12820*/  BSYNC B1 ;  /* 0x0000000000017941 */ /* 0x000fea0003800000 */
.L_x_29650:
        /* <DEDUP_REMOVED lines=44> */
.L_x_29649:
[----:B------:R-:W-:Y:S05]  /*12af0*/  BSYNC B0 ;  /* 0x0000000000007941 */ /* 0x000fea0003800000 */
.L_x_29648:
        /* <DEDUP_REMOVED lines=8> */
.L_x_29644:
        /* <DEDUP_REMOVED lines=12> */
.L_x_29653:
[----:B------:R-:W-:-:S07]  /*12c40*/  IMAD.MOV.U32 R32, RZ, RZ, R18 ;  /* 0x000000ffff207224 */ /* 0x000fce00078e0012 */
.L_x_29654:
[----:B------:R-:W-:Y:S05]  /*12c50*/  BSYNC B0 ;  /* 0x0000000000007941 */ /* 0x000fea0003800000 */
.L_x_29652:
        /* <DEDUP_REMOVED lines=16> */
.L_x_29658:
[----:B------:R-:W-:Y:S05]  /*12d60*/  BSYNC B1 ;  /* 0x0000000000017941 */ /* 0x000fea0003800000 */
.L_x_29657:
        /* <DEDUP_REMOVED lines=44> */
.L_x_29656:
[----:B------:R-:W-:Y:S05]  /*13030*/  BSYNC B0 ;  /* 0x0000000000007941 */ /* 0x000fea0003800000 */
.L_x_29655:
        /* <DEDUP_REMOVED lines=11> */
.L_x_29659:
        /* <DEDUP_REMOVED lines=12> */
.L_x_29662:
[----:B------:R-:W-:-:S07]  /*131b0*/  MOV R42, R18 ;  /* 0x00000012002a7202 */ /* 0x000fce0000000f00 */
.L_x_29663:
[----:B------:R-:W-:Y:S05]  /*131c0*/  BSYNC B0 ;  /* 0x0000000000007941 */ /* 0x000fea0003800000 */
.L_x_29661:
        /* <DEDUP_REMOVED lines=16> */
.L_x_29667:
[----:B------:R-:W-:Y:S05]  /*132d0*/  BSYNC B1 ;  /* 0x0000000000017941 */ /* 0x000fea0003800000 */
.L_x_29666:
        /* <DEDUP_REMOVED lines=44> */
.L_x_29665:
[----:B------:R-:W-:Y:S05]  /*135a0*/  BSYNC B0 ;  /* 0x0000000000007941 */ /* 0x000fea0003800000 */
.L_x_29664:
        /* <DEDUP_REMOVED lines=8> */
.L_x_29660:
        /* <DEDUP_REMOVED lines=12> */
.L_x_29669:
[----:B------:R-:W-:-:S07]  /*136f0*/  IMAD.MOV.U32 R42, RZ, RZ, R18 ;  /* 0x000000ffff2a7224 */ /* 0x000fce00078e0012 */
.L_x_29670:
[----:B------:R-:W-:Y:S05]  /*13700*/  BSYNC B0 ;  /* 0x0000000000007941 */ /* 0x000fea0003800000 */
.L_x_29668:
        /* <DEDUP_REMOVED lines=16> */
.L_x_29674:
[----:B------:R-:W-:Y:S05]  /*13810*/  BSYNC B1 ;  /* 0x0000000000017941 */ /* 0x000fea0003800000 */
.L_x_29673:
        /* <DEDUP_REMOVED lines=44> */
.L_x_29672:
[----:B------:R-:W-:Y:S05]  /*13ae0*/  BSYNC B0 ;  /* 0x0000000000007941 */ /* 0x000fea0003800000 */
.L_x_29671:
        /* <DEDUP_REMOVED lines=11> */
.L_x_29675:
        /* <DEDUP_REMOVED lines=12> */
.L_x_29678:
[----:B------:R-:W-:-:S07]  /*13c60*/  MOV R34, R18 ;  /* 0x0000001200227202 */ /* 0x000fce0000000f00 */
.L_x_29679:
[----:B------:R-:W-:Y:S05]  /*13c70*/  BSYNC B0 ;  /* 0x0000000000007941 */ /* 0x000fea0003800000 */
.L_x_29677:
        /* <DEDUP_REMOVED lines=16> */
.L_x_29683:
[----:B------:R-:W-:Y:S05]  /*13d80*/  BSYNC B1 ;  /* 0x0000000000017941 */ /* 0x000fea0003800000 */
.L_x_29682:
        /* <DEDUP_REMOVED lines=44> */
.L_x_29681:
[----:B------:R-:W-:Y:S05]  /*14050*/  BSYNC B0 ;  /* 0x0000000000007941 */ /* 0x000fea0003800000 */
.L_x_29680:
        /* <DEDUP_REMOVED lines=8> */
.L_x_29676:
        /* <DEDUP_REMOVED lines=12> */
.L_x_29685:
[----:B------:R-:W-:-:S07]  /*141a0*/  IMAD.MOV.U32 R34, RZ, RZ, R18 ;  /* 0x000000ffff227224 */ /* 0x000fce00078e0012 */
.L_x_29686:
[----:B------:R-:W-:Y:S05]  /*141b0*/  BSYNC B0 ;  /* 0x0000000000007941 */ /* 0x000fea0003800000 */
.L_x_29684:
        /* <DEDUP_REMOVED lines=16> */
.L_x_29690:
[----:B------:R-:W-:Y:S05]  /*142c0*/  BSYNC B1 ;  /* 0x0000000000017941 */ /* 0x000fea0003800000 */
.L_x_29689:
        /* <DEDUP_REMOVED lines=44> */
.L_x_29688:
[----:B------:R-:W-:Y:S05]  /*14590*/  BSYNC B0 ;  /* 0x0000000000007941 */ /* 0x000fea0003800000 */
.L_x_29687:
        /* <DEDUP_REMOVED lines=11> */
.L_x_29691:
        /* <DEDUP_REMOVED lines=12> */
.L_x_29694:
[----:B------:R-:W-:-:S07]  /*14710*/  MOV R38, R18 ;  /* 0x0000001200267202 */ /* 0x000fce0000000f00 */
.L_x_29695:
[----:B------:R-:W-:Y:S05]  /*14720*/  BSYNC B0 ;  /* 0x0000000000007941 */ /* 0x000fea0003800000 */
.L_x_29693:
        /* <DEDUP_REMOVED lines=18> */
.L_x_29699:
[----:B------:R-:W-:Y:S05]  /*14850*/  BSYNC B1 ;  /* 0x0000000000017941 */ /* 0x000fea0003800000 */
.L_x_29698:
        /* <DEDUP_REMOVED lines=44> */
.L_x_29697:
[----:B------:R-:W-:Y:S05]  /*14b20*/  BSYNC B0 ;  /* 0x0000000000007941 */ /* 0x000fea0003800000 */
.L_x_29696:
        /* <DEDUP_REMOVED lines=8> */
.L_x_29692:
[----:B------:R-:W-:Y:S01]  /*14bb0*/  LOP3.LUT P6, RZ, R85, 0x2, RZ, 0xc0, !PT ;  /* 0x0000000255ff7812 */ /* 0x000fe200078cc0ff */
[----:B------:R-:W-:Y:S01]  /*14bc0*/  IMAD.WIDE.U32 R32, R103, 0x10, R104 ;  /* 0x0000001067207825 */ /* 0x000fe200078e0068 */
[----:B------:R-:W-:Y:S02]  /*14bd0*/  SEL R34, RZ, 0x1000000, P5 ;  /* 0x01000000ff227807 */ /* 0x000fe40002800000 */
[----:B------:R-:W-:Y:S02]  /*14be0*/  SEL R35, RZ, 0x10000, P4 ;  /* 0x00010000ff237807 */ /* 0x000fe40002000000 */
[----:B------:R-:W-:Y:S01]  /*14bf0*/  SEL R36, RZ, 0x100, P3 ;  /* 0x00000100ff247807 */ /* 0x000fe20001800000 */
[----:B------:R0:W-:Y:S01]  /*14c00*/  STG.E.128 desc[UR4][R32.64], R40 ;  /* 0x0000002820007986 */ /* 0x0001e2000c101d04 */
[----:B------:R-:W-:Y:S02]  /*14c10*/  SEL R37, RZ, 0x1, P6 ;  /* 0x00000001ff257807 */ /* 0x000fe40003000000 */
[----:B------:R-:W-:-:S02]  /*14c20*/  IADD3 R36, R36, R34, R35 ;  /* 0x0000002224247210 */ /* 0x000fc40007ffe023 */
[----:B------:R-:W1:Y:S01]  /*14c30*/  @P0 LDC.64 R34, c[0x0][0x228] ;  /* 0x00008a00ff220b82 */ /* 0x000e620000000a00 */
[----:B------:R-:W-:Y:S02]  /*14c40*/  IADD3 R102, R94, 0x380, RZ ;  /* 0x000003805e667810 */ /* 0x000fe40007ffe0ff */
[----:B------:R-:W-:Y:S02]  /*14c50*/  IMAD.IADD R77, R36, 0x1, R37 ;  /* 0x00000001244d7824 */ /* 0x000fe400078e0225 */
[----:B------:R-:W-:-:S05]  /*14c60*/  IMAD.WIDE.U32 R36, R103, 0x4, R112 ;  /* 0x0000000467247825 */ /* 0x000fca00078e0070 */
[----:B------:R2:W-:Y:S01]  /*14c70*/  STG.E desc[UR4][R36.64], R77 ;  /* 0x0000004d24007986 */ /* 0x0005e2000c101904 */
[----:B0-----:R-:W0:Y:S01]  /*14c80*/  @P1 LDC.64 R32, c[0x0][0x230] ;  /* 0x00008c00ff201b82 */ /* 0x001e220000000a00 */
[----:B-1----:R-:W-:Y:S01]  /*14c90*/  @P0 IMAD.WIDE.U32 R34, R102, 0x10, R34 ;  /* 0x0000001066220825 */ /* 0x002fe200078e0022 */
[----:B--2---:R-:W-:Y:S06]  /*14ca0*/  @!P0 BRA `(.L_x_29700) ;  /* 0x00000000002c8947 */ /* 0x004fec0003800000 */
[----:B------:R-:W1:Y:S01]  /*14cb0*/  LDC.64 R36, c[0x0][0x248] ;  /* 0x00009200ff247b82 */ /* 0x000e620000000a00 */
        /* <DEDUP_REMOVED lines=8> */
[----:B-1----:R-:W-:-:S05]  /*14d40*/  IMAD.WIDE.U32 R36, R103, 0x4, R36 ;  /* 0x0000000467247825 */ /* 0x002fca00078e0024 */
[----:B------:R1:W-:Y:S02]  /*14d50*/  STG.E desc[UR4][R36.64], R77 ;  /* 0x0000004d24007986 */ /* 0x0003e4000c101904 */
.L_x_29700:
[C---:B0-----:R-:W-:Y:S01]  /*14d60*/  @P1 IMAD.WIDE.U32 R32, R102.reuse, 0x10, R32 ;  /* 0x0000001066201825 */ /* 0x041fe200078e0020 */
[----:B------:R-:W5:Y:S04]  /*14d70*/  @P0 LDG.E.128 R68, desc[UR4][R34.64] ;  /* 0x0000000422440981 */ /* 0x000f68000c1e1d00 */
[----:B------:R0:W5:Y:S02]  /*14d80*/  @P1 LDG.E.128 R72, desc[UR4][R32.64] ;  /* 0x0000000420481981 */ /* 0x000164000c1e1d00 */
[----:B0-----:R-:W-:-:S06]  /*14d90*/  IMAD.WIDE.U32 R32, R102, 0x10, R108 ;  /* 0x0000001066207825 */ /* 0x001fcc00078e006c */
[----:B------:R-:W5:Y:S01]  /*14da0*/  LDG.E.128 R32, desc[UR4][R32.64] ;  /* 0x0000000420207981 */ /* 0x000f62000c1e1d00 */
[C---:B------:R-:W-:Y:S01]  /*14db0*/  ISETP.NE.AND P3, PT, R39.reuse, 0x1, PT ;  /* 0x000000012700780c */ /* 0x040fe20003f65270 */
[----:B------:R-:W-:Y:S01]  /*14dc0*/  BSSY B0, `(.L_x_29701) ;  /* 0x000000c000007945 */ /* 0x000fe20003800000 */
[----:B-1----:R-:W-:-:S11]  /*14dd0*/  VIADD R37, R39, 0x1 ;  /* 0x0000000127257836 */ /* 0x002fd60000000000 */
        /* <DEDUP_REMOVED lines=9> */
.L_x_29702:
[----:B------:R-:W-:-:S07]  /*14e70*/  IMAD.MOV.U32 R78, RZ, RZ, R18 ;  /* 0x000000ffff4e7224 */ /* 0x000fce00078e0012 */
.L_x_29703:
[----:B------:R-:W-:Y:S05]  /*14e80*/  BSYNC B0 ;  /* 0x0000000000007941 */ /* 0x000fea0003800000 */
.L_x_29701:
        /* <DEDUP_REMOVED lines=16> */
.L_x_29707:
[----:B------:R-:W-:Y:S05]  /*14f90*/  BSYNC B1 ;  /* 0x0000000000017941 */ /* 0x000fea0003800000 */
.L_x_29706:
        /* <DEDUP_REMOVED lines=44> */
.L_x_29705:
[----:B------:R-:W-:Y:S05]  /*15260*/  BSYNC B0 ;  /* 0x0000000000007941 */ /* 0x000fea0003800000 */
.L_x_29704:
        /* <DEDUP_REMOVED lines=13> */
.L_x_29708:
        /* <DEDUP_REMOVED lines=12> */
.L_x_29711:
[----:B------:R-:W-:-:S07]  /*15400*/  MOV R32, R18 ;  /* 0x0000001200207202 */ /* 0x000fce0000000f00 */
.L_x_29712:
[----:B------:R-:W-:Y:S05]  /*15410*/  BSYNC B0 ;  /* 0x0000000000007941 */ /* 0x000fea0003800000 */
.L_x_29710:
        /* <DEDUP_REMOVED lines=16> */
.L_x_29716:
[----:B------:R-:W-:Y:S05]  /*15520*/  BSYNC B1 ;  /* 0x0000000000017941 */ /* 0x000fea0003800000 */
.L_x_29715:
        /* <DEDUP_REMOVED lines=44> */
.L_x_29714:
[----:B------:R-:W-:Y:S05]  /*157f0*/  BSYNC B0 ;  /* 0x0000000000007941 */ /* 0x000fea0003800000 */
.L_x_29713:
        /* <DEDUP_REMOVED lines=8> */
.L_x_29709:
        /* <DEDUP_REMOVED lines=12> */
.L_x_29718:
[----:B------:R-:W-:-:S07]  /*15940*/  IMAD.MOV.U32 R32, RZ, RZ, R18 ;  /* 0x000000ffff207224 */ /* 0x000fce00078e0012 */
.L_x_29719:
[----:B------:R-:W-:Y:S05]  /*15950*/  BSYNC B0 ;  /* 0x0000000000007941 */ /* 0x000fea0003800000 */
.L_x_29717:
        /* <DEDUP_REMOVED lines=16> */
.L_x_29723:
[----:B------:R-:W-:Y:S05]  /*15a60*/  BSYNC B1 ;  /* 0x0000000000017941 */ /* 0x000fea0003800000 */
.L_x_29722:
        /* <DEDUP_REMOVED lines=44> */
.L_x_29721:
[----:B------:R-:W-:Y:S05]  /*15d30*/  BSYNC B0 ;  /* 0x0000000000007941 */ /* 0x000fea0003800000 */
.L_x_29720:
        /* <DEDUP_REMOVED lines=11> */
.L_x_29724:
        /* <DEDUP_REMOVED lines=12> */
.L_x_29727:
[----:B------:R-:W-:-:S07]  /*15eb0*/  MOV R78, R18 ;  /* 0x00000012004e7202 */ /* 0x000fce0000000f00 */
.L_x_29728:
[----:B------:R-:W-:Y:S05]  /*15ec0*/  BSYNC B0 ;  /* 0x0000000000007941 */ /* 0x000fea0003800000 */
.L_x_29726:
        /* <DEDUP_REMOVED lines=16> */
.L_x_29732:
[----:B------:R-:W-:Y:S05]  /*15fd0*/  BSYNC B1 ;  /* 0x0000000000017941 */ /* 0x000fea0003800000 */
.L_x_29731:
        /* <DEDUP_REMOVED lines=44> */
.L_x_29730:
[----:B------:R-:W-:Y:S05]  /*162a0*/  BSYNC B0 ;  /* 0x0000000000007941 */ /* 0x000fea0003800000 */
.L_x_29729:
        /* <DEDUP_REMOVED lines=8> */
.L_x_29725:
        /* <DEDUP_REMOVED lines=12> */
.L_x_29734:
[----:B------:R-:W-:-:S07]  /*163f0*/  IMAD.MOV.U32 R78, RZ, RZ, R18 ;  /* 0x000000ffff4e7224 */ /* 0x000fce00078e0012 */
.L_x_29735:
[----:B------:R-:W-:Y:S05]  /*16400*/  BSYNC B0 ;  /* 0x0000000000007941 */ /* 0x000fea0003800000 */
.L_x_29733:
        /* <DEDUP_REMOVED lines=16> */
.L_x_29739:
[----:B------:R-:W-:Y:S05]  /*16510*/  BSYNC B1 ;  /* 0x0000000000017941 */ /* 0x000fea0003800000 */
.L_x_29738:
        /* <DEDUP_REMOVED lines=44> */
.L_x_29737:
[----:B------:R-:W-:Y:S05]  /*167e0*/  BSYNC B0 ;  /* 0x0000000000007941 */ /* 0x000fea0003800000 */
.L_x_29736:
        /* <DEDUP_REMOVED lines=11> */
.L_x_29740:
        /* <DEDUP_REMOVED lines=12> */
.L_x_29743:
[----:B------:R-:W-:-:S07]  /*16960*/  MOV R34, R18 ;  /* 0x0000001200227202 */ /* 0x000fce0000000f00 */
.L_x_29744:
[----:B------:R-:W-:Y:S05]  /*16970*/  BSYNC B0 ;  /* 0x0000000000007941 */ /* 0x000fea0003800000 */
.L_x_29742:
        /* <DEDUP_REMOVED lines=16> */
.L_x_29748:
[----:B------:R-:W-:Y:S05]  /*16a80*/  BSYNC B1 ;  /* 0x0000000000017941 */ /* 0x000fea0003800000 */
.L_x_29747:
        /* <DEDUP_REMOVED lines=44> */
.L_x_29746:
[----:B------:R-:W-:Y:S05]  /*16d50*/  BSYNC B0 ;  /* 0x0000000000007941 */ /* 0x000fea0003800000 */
.L_x_29745:
        /* <DEDUP_REMOVED lines=8> */
.L_x_29741:
        /* <DEDUP_REMOVED lines=12> */
.L_x_29750:
[----:B------:R-:W-:-:S07]  /*16ea0*/  IMAD.MOV.U32 R34, RZ, RZ, R18 ;  /* 0x000000ffff227224 */ /* 0x000fce00078e0012 */
.L_x_29751:
[----:B------:R-:W-:Y:S05]  /*16eb0*/  BSYNC B0 ;  /* 0x0000000000007941 */ /* 0x000fea0003800000 */
.L_x_29749:
        /* <DEDUP_REMOVED lines=16> */
.L_x_29755:
[----:B------:R-:W-:Y:S05]  /*16fc0*/  BSYNC B1 ;  /* 0x0000000000017941 */ /* 0x000fea0003800000 */
.L_x_29754:
        /* <DEDUP_REMOVED lines=44> */
.L_x_29753:
[----:B------:R-:W-:Y:S05]  /*17290*/  BSYNC B0 ;  /* 0x0000000000007941 */ /* 0x000fea0003800000 */
.L_x_29752:
        /* <DEDUP_REMOVED lines=11> */
.L_x_29756:
        /* <DEDUP_REMOVED lines=12> */
.L_x_29759:
[----:B------:R-:W-:-:S07]  /*17410*/  MOV R78, R18 ;  /* 0x00000012004e7202 */ /* 0x000fce0000000f00 */
.L_x_29760:
[----:B------:R-:W-:Y:S05]  /*17420*/  BSYNC B0 ;  /* 0x0000000000007941 */ /* 0x000fea0003800000 */
.L_x_29758:
        /* <DEDUP_REMOVED lines=18> */
.L_x_29764:
[----:B------:R-:W-:Y:S05]  /*17550*/  BSYNC B1 ;  /* 0x0000000000017941 */ /* 0x000fea0003800000 */
.L_x_29763:
        /* <DEDUP_REMOVED lines=39> */
[----:B------:R-:W-:Y:S01]  /*177d0*/  HFMA2.MMA R76, -RZ, RZ, 0, 0 ;  /* 0x00000000ff4c7435 */ /* 0x000fe200000001ff */
[----:B------:R-:W-:Y:S01]  /*177e0*/  MOV R18, R32 ;  /* 0x0000002000127202 */ /* 0x000fe20000000f00 */
[----:B------:R-:W-:-:S04]  /*177f0*/  IMAD.WIDE.U32 R32, R0, -0x2daee0ad, RZ ;  /* 0xd2511f5300207825 */ /* 0x000fc800078e00ff */
[----:B------:R-:W-:Y:S01]  /*17800*/  IMAD.MOV.U32 R20, RZ, RZ, R32 ;  /* 0x000000ffff147224 */ /* 0x000fe200078e0020 */
[----:B------:R-:W-:-:S07]  /*17810*/  LOP3.LUT R0, R33, UR42, R34, 0x96, !PT ;  /* 0x0000002a21007c12 */ /* 0x000fce000f8e9622 */
.L_x_29762:
[----:B------:R-:W-:Y:S05]  /*17820*/  BSYNC B0 ;  /* 0x0000000000007941 */ /* 0x000fea0003800000 */
.L_x_29761:
        /* <DEDUP_REMOVED lines=8> */
.L_x_29757:
[----:B------:R-:W-:Y:S01]  /*178b0*/  SEL R34, RZ, 0x1000000, P5 ;  /* 0x01000000ff227807 */ /* 0x000fe20002800000 */
[----:B------:R-:W-:Y:S01]  /*178c0*/  IMAD.WIDE.U32 R32, R102, 0x10, R104 ;  /* 0x0000001066207825 */ /* 0x000fe200078e0068 */
[----:B------:R-:W-:Y:S02]  /*178d0*/  SEL R35, RZ, 0x10000, P4 ;  /* 0x00010000ff237807 */ /* 0x000fe40002000000 */
[----:B------:R-:W-:Y:S02]  /*178e0*/  SEL R77, RZ, 0x100, P3 ;  /* 0x00000100ff4d7807 */ /* 0x000fe40001800000 */
[----:B------:R-:W-:Y:S01]  /*178f0*/  LOP3.LUT P6, RZ, R85, 0x2, RZ, 0xc0, !PT ;  /* 0x0000000255ff7812 */ /* 0x000fe200078cc0ff */
[----:B------:R0:W-:Y:S01]  /*17900*/  STG.E.128 desc[UR4][R32.64], R36 ;  /* 0x0000002420007986 */ /* 0x0001e2000c101d04 */
[----:B------:R-:W-:Y:S02]  /*17910*/  IADD3 R34, R77, R34, R35 ;  /* 0x000000224d227210 */ /* 0x000fe40007ffe023 */
[----:B------:R-:W-:-:S05]  /*17920*/  SEL R35, RZ, 0x1, P6 ;  /* 0x00000001ff237807 */ /* 0x000fca0003000000 */
[----:B------:R-:W-:Y:S02]  /*17930*/  IMAD.IADD R35, R34, 0x1, R35 ;  /* 0x0000000122237824 */ /* 0x000fe400078e0223 */
[----:B0-----:R-:W-:-:S05]  /*17940*/  IMAD.WIDE.U32 R32, R102, 0x4, R112 ;  /* 0x0000000466207825 */ /* 0x001fca00078e0070 */
[----:B------:R0:W-:Y:S01]  /*17950*/  STG.E desc[UR4][R32.64], R35 ;  /* 0x0000002320007986 */ /* 0x0001e2000c101904 */
[----:B------:R-:W-:Y:S05]  /*17960*/  @!P0 BRA `(.L_x_29765) ;  /* 0x00000000002c8947 */ /* 0x000fea0003800000 */
[----:B0-----:R-:W0:Y:S01]  /*17970*/  LDC.64 R32, c[0x0][0x248] ;  /* 0x00009200ff207b82 */ /* 0x001e220000000a00 */
        /* <DEDUP_REMOVED lines=10> */
.L_x_29765:
[----:B01----:R-:W0:Y:S01]  /*17a20*/  @P1 LDC.64 R32, c[0x0][0x230] ;  /* 0x00008c00ff201b82 */ /* 0x003e220000000a00 */
[----:B------:R-:W-:-:S07]  /*17a30*/  IADD3 R104, R94, 0x400, RZ ;  /* 0x000004005e687810 */ /* 0x000fce0007ffe0ff */
        /* <DEDUP_REMOVED lines=19> */
.L_x_29767:
[----:B------:R-:W-:-:S07]  /*17b70*/  IMAD.MOV.U32 R105, RZ, RZ, R18 ;  /* 0x000000ffff697224 */ /* 0x000fce00078e0012 */
.L_x_29768:
[----:B------:R-:W-:Y:S05]  /*17b80*/  BSYNC B0 ;  /* 0x0000000000007941 */ /* 0x000fea0003800000 */
.L_x_29766:
        /* <DEDUP_REMOVED lines=16> */
.L_x_29772:
[----:B------:R-:W-:Y:S05]  /*17c90*/  BSYNC B1 ;  /* 0x0000000000017941 */ /* 0x000fea0003800000 */
.L_x_29771:
        /* <DEDUP_REMOVED lines=44> */
.L_x_29770:
[----:B------:R-:W-:Y:S05]  /*17f60*/  BSYNC B0 ;  /* 0x0000000000007941 */ /* 0x000fea0003800000 */
.L_x_29769:
        /* <DEDUP_REMOVED lines=13> */
.L_x_29773:
        /* <DEDUP_REMOVED lines=12> */
.L_x_29776:
[----:B------:R-:W-:-:S07]  /*18100*/  MOV R81, R18 ;  /* 0x0000001200517202 */ /* 0x000fce0000000f00 */
.L_x_29777:
[----:B------:R-:W-:Y:S05]  /*18110*/  BSYNC B0 ;  /* 0x0000000000007941 */ /* 0x000fea0003800000 */
.L_x_29775:
        /* <DEDUP_REMOVED lines=16> */
.L_x_29781:
[----:B------:R-:W-:Y:S05]  /*18220*/  BSYNC B1 ;  /* 0x0000000000017941 */ /* 0x000fea0003800000 */
.L_x_29780:
        /* <DEDUP_REMOVED lines=44> */
.L_x_29779:
[----:B------:R-:W-:Y:S05]  /*184f0*/  BSYNC B0 ;  /* 0x0000000000007941 */ /* 0x000fea0003800000 */
.L_x_29778:
        /* <DEDUP_REMOVED lines=8> */
.L_x_29774:
        /* <DEDUP_REMOVED lines=12> */
.L_x_29783:
[----:B------:R-:W-:-:S07]  /*18640*/  IMAD.MOV.U32 R105, RZ, RZ, R18 ;  /* 0x000000ffff697224 */ /* 0x000fce00078e0012 */
.L_x_29784:
[----:B------:R-:W-:Y:S05]  /*18650*/  BSYNC B0 ;  /* 0x0000000000007941 */ /* 0x000fea0003800000 */
.L_x_29782:
        /* <DEDUP_REMOVED lines=16> */
.L_x_29788:
[----:B------:R-:W-:Y:S05]  /*18760*/  BSYNC B1 ;  /* 0x0000000000017941 */ /* 0x000fea0003800000 */
.L_x_29787:
        /* <DEDUP_REMOVED lines=44> */
.L_x_29786:
[----:B------:R-:W-:Y:S05]  /*18a30*/  BSYNC B0 ;  /* 0x0000000000007941 */ /* 0x000fea0003800000 */
.L_x_29785:
        /* <DEDUP_REMOVED lines=11> */
.L_x_29789:
        /* <DEDUP_REMOVED lines=12> */
.L_x_29792:
[----:B------:R-:W-:-:S07]  /*18bb0*/  MOV R82, R18 ;  /* 0x0000001200527202 */ /* 0x000fce0000000f00 */
.L_x_29793:
[----:B------:R-:W-:Y:S05]  /*18bc0*/  BSYNC B0 ;  /* 0x0000000000007941 */ /* 0x000fea0003800000 */
.L_x_29791:
        /* <DEDUP_REMOVED lines=16> */
.L_x_29797:
[----:B------:R-:W-:Y:S05]  /*18cd0*/  BSYNC B1 ;  /* 0x0000000000017941 */ /* 0x000fea0003800000 */
.L_x_29796:
        /* <DEDUP_REMOVED lines=44> */
.L_x_29795:
[----:B------:R-:W-:Y:S05]  /*18fa0*/  BSYNC B0 ;  /* 0x0000000000007941 */ /* 0x000fea0003800000 */
.L_x_29794:
        /* <DEDUP_REMOVED lines=8> */
.L_x_29790:
        /* <DEDUP_REMOVED lines=12> */
.L_x_29799:
[----:B------:R-:W-:-:S07]  /*190f0*/  IMAD.MOV.U32 R105, RZ, RZ, R18 ;  /* 0x000000ffff697224 */ /* 0x000fce00078e0012 */
.L_x_29800:
[----:B------:R-:W-:Y:S05]  /*19100*/  BSYNC B0 ;  /* 0x0000000000007941 */ /* 0x000fea0003800000 */
.L_x_29798:
        /* <DEDUP_REMOVED lines=16> */
.L_x_29804:
[----:B------:R-:W-:Y:S05]  /*19210*/  BSYNC B1 ;  /* 0x0000000000017941 */ /* 0x000fea0003800000 */
.L_x_29803:
        /* <DEDUP_REMOVED lines=44> */
.L_x_29802:
[----:B------:R-:W-:Y:S05]  /*194e0*/  BSYNC B0 ;  /* 0x0000000000007941 */ /* 0x000fea0003800000 */
.L_x_29801:
        /* <DEDUP_REMOVED lines=11> */
.L_x_29805:
        /* <DEDUP_REMOVED lines=12> */
.L_x_29808:
[----:B------:R-:W-:-:S07]  /*19660*/  MOV R83, R18 ;  /* 0x0000001200537202 */ /* 0x000fce0000000f00 */
.L_x_29809:
[----:B------:R-:W-:Y:S05]  /*19670*/  BSYNC B0 ;  /* 0x0000000000007941 */ /* 0x000fea0003800000 */
.L_x_29807:
        /* <DEDUP_REMOVED lines=16> */
.L_x_29813:
[----:B------:R-:W-:Y:S05]  /*19780*/  BSYNC B1 ;  /* 0x0000000000017941 */ /* 0x000fea0003800000 */
.L_x_29812:
        /* <DEDUP_REMOVED lines=44> */
.L_x_29811:
[----:B------:R-:W-:Y:S05]  /*19a50*/  BSYNC B0 ;  /* 0x0000000000007941 */ /* 0x000fea0003800000 */
.L_x_29810:
        /* <DEDUP_REMOVED lines=8> */
.L_x_29806:
        /* <DEDUP_REMOVED lines=12> */
.L_x_29815:
[----:B------:R-:W-:-:S07]  /*19ba0*/  IMAD.MOV.U32 R105, RZ, RZ, R18 ;  /* 0x000000ffff697224 */ /* 0x000fce00078e0012 */
.L_x_29816:
[----:B------:R-:W-:Y:S05]  /*19bb0*/  BSYNC B0 ;  /* 0x0000000000007941 */ /* 0x000fea0003800000 */
.L_x_29814:
        /* <DEDUP_REMOVED lines=16> */
.L_x_29820:
[----:B------:R-:W-:Y:S05]  /*19cc0*/  BSYNC B1 ;  /* 0x0000000000017941 */ /* 0x000fea0003800000 */
.L_x_29819:
        /* <DEDUP_REMOVED lines=44> */
.L_x_29818:
[----:B------:R-:W-:Y:S05]  /*19f90*/  BSYNC B0 ;  /* 0x0000000000007941 */ /* 0x000fea0003800000 */
.L_x_29817:
        /* <DEDUP_REMOVED lines=11> */
.L_x_29821:
        /* <DEDUP_REMOVED lines=12> */
.L_x_29824:
[----:B------:R-:W-:-:S07]  /*1a110*/  MOV R84, R18 ;  /* 0x0000001200547202 */ /* 0x000fce0000000f00 */
.L_x_29825:
[----:B------:R-:W-:Y:S05]  /*1a120*/  BSYNC B0 ;  /* 0x0000000000007941 */ /* 0x000fea0003800000 */
.L_x_29823:
        /* <DEDUP_REMOVED lines=18> */
.L_x_29829:
[----:B------:R-:W-:Y:S05]  /*1a250*/  BSYNC B1 ;  /* 0x0000000000017941 */ /* 0x000fea0003800000 */
.L_x_29828:
        /* <DEDUP_REMOVED lines=39> */
[----:B------:R-:W-:Y:S01]  /*1a4d0*/  HFMA2.MMA R106, -RZ, RZ, 0, 0 ;  /* 0x00000000ff6a7435 */ /* 0x000fe200000001ff */
[----:B------:R-:W-:Y:S01]  /*1a4e0*/  MOV R20, R76 ;  /* 0x0000004c00147202 */ /* 0x000fe20000000f00 */
[----:B------:R-:W-:-:S04]  /*1a4f0*/  IMAD.WIDE.U32 R76, R2, -0x326172a9, RZ ;  /* 0xcd9e8d57024c7825 */ /* 0x000fc800078e00ff */
[----:B------:R-:W-:Y:S01]  /*1a500*/  IMAD.MOV.U32 R18, RZ, RZ, R76 ;  /* 0x000000ffff127224 */ /* 0x000fe200078e004c */
[----:B------:R-:W-:-:S07]  /*1a510*/  LOP3.LUT R2, R77, UR41, R78, 0x96, !PT ;  /* 0x000000294d027c12 */ /* 0x000fce000f8e964e */
.L_x_29827:
[----:B------:R-:W-:Y:S05]  /*1a520*/  BSYNC B0 ;  /* 0x0000000000007941 */ /* 0x000fea0003800000 */
.L_x_29826:
        /* <DEDUP_REMOVED lines=8> */
.L_x_29822:
[----:B------:R-:W0:Y:S01]  /*1a5b0*/  LDC.64 R76, c[0x0][0x238] ;  /* 0x00008e00ff4c7b82 */ /* 0x000e220000000a00 */
[----:B------:R-:W-:Y:S02]  /*1a5c0*/  SEL R78, RZ, 0x1000000, P5 ;  /* 0x01000000ff4e7807 */ /* 0x000fe40002800000 */
[----:B------:R-:W-:Y:S02]  /*1a5d0*/  SEL R79, RZ, 0x10000, P4 ;  /* 0x00010000ff4f7807 */ /* 0x000fe40002000000 */
[----:B------:R-:W-:Y:S02]  /*1a5e0*/  SEL R105, RZ, 0x100, P3 ;  /* 0x00000100ff697807 */ /* 0x000fe40001800000 */
[----:B------:R-:W-:Y:S02]  /*1a5f0*/  LOP3.LUT P6, RZ, R85, 0x2, RZ, 0xc0, !PT ;  /* 0x0000000255ff7812 */ /* 0x000fe400078cc0ff */
[----:B------:R-:W-:Y:S02]  /*1a600*/  IADD3 R78, R105, R78, R79 ;  /* 0x0000004e694e7210 */ /* 0x000fe40007ffe04f */
[----:B------:R-:W-:-:S05]  /*1a610*/  SEL R79, RZ, 0x1, P6 ;  /* 0x00000001ff4f7807 */ /* 0x000fca0003000000 */
[----:B------:R-:W-:Y:S02]  /*1a620*/  IMAD.IADD R79, R78, 0x1, R79 ;  /* 0x000000014e4f7824 */ /* 0x000fe400078e024f */
[----:B0-----:R-:W-:-:S05]  /*1a630*/  IMAD.WIDE.U32 R76, R104, 0x10, R76 ;  /* 0x00000010684c7825 */ /* 0x001fca00078e004c */
[----:B------:R0:W-:Y:S02]  /*1a640*/  STG.E.128 desc[UR4][R76.64], R32 ;  /* 0x000000204c007986 */ /* 0x0001e4000c101d04 */
[----:B0-----:R-:W-:-:S05]  /*1a650*/  IMAD.WIDE.U32 R76, R104, 0x4, R112 ;  /* 0x00000004684c7825 */ /* 0x001fca00078e0070 */
[----:B------:R0:W-:Y:S01]  /*1a660*/  STG.E desc[UR4][R76.64], R79 ;  /* 0x0000004f4c007986 */ /* 0x0001e2000c101904 */
[----:B------:R-:W-:Y:S05]  /*1a670*/  @!P0 BRA `(.L_x_29830) ;  /* 0x00000000002c8947 */ /* 0x000fea0003800000 */
[----:B0-----:R-:W-:-:S04]  /*1a680*/  SHF.L.U32 R76, R83, 0x10, RZ ;  /* 0x00000010534c7819 */ /* 0x001fc800000006ff */
[----:B------:R-:W-:Y:S02]  /*1a690*/  LOP3.LUT R77, R76, 0xff0000, RZ, 0xc0, !PT ;  /* 0x00ff00004c4d7812 */ /* 0x000fe400078ec0ff */
[----:B------:R-:W-:-:S05]  /*1a6a0*/  LOP3.LUT R76, R84, 0xffff, RZ, 0xc0, !PT ;  /* 0x0000ffff544c7812 */ /* 0x000fca00078ec0ff */
[----:B------:R-:W-:Y:S01]  /*1a6b0*/  IMAD R76, R76, 0x1000000, R77 ;  /* 0x010000004c4c7824 */ /* 0x000fe200078e024d */
[----:B------:R-:W-:-:S04]  /*1a6c0*/  LOP3.LUT R77, R82, 0xff, RZ, 0xc0, !PT ;  /* 0x000000ff524d7812 */ /* 0x000fc800078ec0ff */
[----:B------:R-:W-:Y:S02]  /*1a6d0*/  LEA R76, R77, R76, 0x8 ;  /* 0x0000004c4d4c7211 */ /* 0x000fe400078e40ff */
[----:B------:R-:W-:-:S05]  /*1a6e0*/  LOP3.LUT R77, R81, 0xff, RZ, 0xc0, !PT ;  /* 0x000000ff514d7812 */ /* 0x000fca00078ec0ff */
[----:B------:R-:W-:Y:S02]  /*1a6f0*/  IMAD.IADD R79, R76, 0x1, R77 ;  /* 0x000000014c4f7824 */ /* 0x000fe400078e024d */
[----:B------:R-:W0:Y:S02]  /*1a700*/  LDC.64 R76, c[0x0][0x248] ;  /* 0x00009200ff4c7b82 */ /* 0x000e240000000a00 */
[----:B0-----:R-:W-:-:S05]  /*1a710*/  IMAD.WIDE.U32 R76, R104, 0x4, R76 ;  /* 0x00000004684c7825 */ /* 0x001fca00078e004c */
[----:B------:R1:W-:Y:S02]  /*1a720*/  STG.E desc[UR4][R76.64], R79 ;  /* 0x0000004f4c007986 */ /* 0x0003e4000c101904 */
.L_x_29830:
[----:B01----:R-:W0:Y:S01]  /*1a730*/  @P0 LDC.64 R76, c[0x0][0x228] ;  /* 0x00008a00ff4c0b82 */ /* 0x003e220000000a00 */
[----:B------:R-:W-:-:S05]  /*1a740*/  IADD3 R105, R94, 0x480, RZ ;  /* 0x000004805e697810 */ /* 0x000fca0007ffe0ff */
[----:B0-----:R-:W-:-:S05]  /*1a750*/  @P0 IMAD.WIDE.U32 R76, R105, 0x10, R76 ;  /* 0x00000010694c0825 */ /* 0x001fca00078e004c */
[----:B------:R0:W5:Y:S02]  /*1a760*/  @P0 LDG.E.128 R68, desc[UR4][R76.64] ;  /* 0x000000044c440981 */ /* 0x000164000c1e1d00 */
[----:B0-----:R-:W0:Y:S02]  /*1a770*/  @P1 LDC.64 R76, c[0x0][0x230] ;  /* 0x00008c00ff4c1b82 */ /* 0x001e240000000a00 */
[----:B0-----:R-:W-:-:S05]  /*1a780*/  @P1 IMAD.WIDE.U32 R76, R105, 0x10, R76 ;  /* 0x00000010694c1825 */ /* 0x001fca00078e004c */
[----:B------:R0:W5:Y:S02]  /*1a790*/  @P1 LDG.E.128 R72, desc[UR4][R76.64] ;  /* 0x000000044c481981 */ /* 0x000164000c1e1d00 */
[----:B0-----:R-:W-:-:S06]  /*1a7a0*/  IMAD.WIDE.U32 R76, R105, 0x10, R108 ;  /* 0x00000010694c7825 */ /* 0x001fcc00078e006c */
[----:B------:R-:W5:Y:S01]  /*1a7b0*/  LDG.E.128 R76, desc[UR4][R76.64] ;  /* 0x000000044c4c7981 */ /* 0x000f62000c1e1d00 */
        /* <DEDUP_REMOVED lines=12> */
.L_x_29832:
[----:B------:R-:W-:-:S07]  /*1a880*/  IMAD.MOV.U32 R110, RZ, RZ, R18 ;  /* 0x000000ffff6e7224 */ /* 0x000fce00078e0012 */
.L_x_29833:
[----:B------:R-:W-:Y:S05]  /*1a890*/  BSYNC B0 ;  /* 0x0000000000007941 */ /* 0x000fea0003800000 */
.L_x_29831:
        /* <DEDUP_REMOVED lines=16> */
.L_x_29837:
[----:B------:R-:W-:Y:S05]  /*1a9a0*/  BSYNC B1 ;  /* 0x0000000000017941 */ /* 0x000fea0003800000 */
.L_x_29836:
        /* <DEDUP_REMOVED lines=44> */
.L_x_29835:
[----:B------:R-:W-:Y:S05]  /*1ac70*/  BSYNC B0 ;  /* 0x0000000000007941 */ /* 0x000fea0003800000 */
.L_x_29834:
        /* <DEDUP_REMOVED lines=12> */
.L_x_29838:
        /* <DEDUP_REMOVED lines=12> */
.L_x_29841:
[----:B------:R-:W-:-:S07]  /*1ae00*/  MOV R81, R18 ;  /* 0x0000001200517202 */ /* 0x000fce0000000f00 */
.L_x_29842:
[----:B------:R-:W-:Y:S05]  /*1ae10*/  BSYNC B0 ;  /* 0x0000000000007941 */ /* 0x000fea0003800000 */
.L_x_29840:
        /* <DEDUP_REMOVED lines=16> */
.L_x_29846:
[----:B------:R-:W-:Y:S05]  /*1af20*/  BSYNC B1 ;  /* 0x0000000000017941 */ /* 0x000fea0003800000 */
.L_x_29845:
        /* <DEDUP_REMOVED lines=44> */
.L_x_29844:
[----:B------:R-:W-:Y:S05]  /*1b1f0*/  BSYNC B0 ;  /* 0x0000000000007941 */ /* 0x000fea0003800000 */
.L_x_29843:
[----:B------:R-:W-:Y:S01]  /*1b200*/  I2FP.F32.U32 R106, R81 ;  /* 0x00000051006a7245 */ /* 0x000fe20000201000 */
[----:B------:R-:W-:-:S04]  /*1b210*/  FMUL.FTZ R81, R68, R96 ;  /* 0x0000006044517220 */ /* 0x000fc80000410000 */
[----:B------:R-:W-:-:S05]  /*1b220*/  FFMA.FTZ R106, R106, R97, 1.1641532182693481445e-10 ;  /* 0x2f0000006a6a7423 */ /* 0x000fca0000010061 */
[----:B------:R-:W-:-:S04]  /*1b230*/  FSETP.GTU.FTZ.AND P3, PT, R106, R95, PT ;  /* 0x0000005f6a00720b */ /* 0x000fc80003f7c000 */
[----:B------:R-:W-:-:S05]  /*1b240*/  FSEL R81, R81, RZ, !P3 ;  /* 0x000000ff51517208 */ /* 0x000fca0005800000 */
[----:B------:R-:W-:Y:S01]  /*1b250*/  FADD.FTZ R76, R76, R81 ;  /* 0x000000514c4c7221 */ /* 0x000fe20000010000 */
[----:B------:R-:W-:-:S03]  /*1b260*/  SEL R81, RZ, 0x1, P3 ;  /* 0x00000001ff517807 */ /* 0x000fc60001800000 */
[----:B------:R-:W-:-:S07]  /*1b270*/  @P1 FADD.FTZ R76, R72, R76 ;  /* 0x0000004c484c1221 */ /* 0x000fce0000010000 */
.L_x_29839:
        /* <DEDUP_REMOVED lines=12> */
.L_x_29848:
[----:B------:R-:W-:-:S07]  /*1b340*/  IMAD.MOV.U32 R135, RZ, RZ, R18 ;  /* 0x000000ffff877224 */ /* 0x000fce00078e0012 */
.L_x_29849:
[----:B------:R-:W-:Y:S05]  /*1b350*/  BSYNC B0 ;  /* 0x0000000000007941 */ /* 0x000fea0003800000 */
.L_x_29847:
        /* <DEDUP_REMOVED lines=16> */
.L_x_29853:
[----:B------:R-:W-:Y:S05]  /*1b460*/  BSYNC B1 ;  /* 0x0000000000017941 */ /* 0x000fea0003800000 */
.L_x_29852:
        /* <DEDUP_REMOVED lines=44> */
.L_x_29851:
[----:B------:R-:W-:Y:S05]  /*1b730*/  BSYNC B0 ;  /* 0x0000000000007941 */ /* 0x000fea0003800000 */
.L_x_29850:
        /* <DEDUP_REMOVED lines=11> */
.L_x_29854:
        /* <DEDUP_REMOVED lines=12> */
.L_x_29857:
[----:B------:R-:W-:-:S07]  /*1b8b0*/  MOV R82, R18 ;  /* 0x0000001200527202 */ /* 0x000fce0000000f00 */
.L_x_29858:
[----:B------:R-:W-:Y:S05]  /*1b8c0*/  BSYNC B0 ;  /* 0x0000000000007941 */ /* 0x000fea0003800000 */
.L_x_29856:
        /* <DEDUP_REMOVED lines=16> */
.L_x_29862:
[----:B------:R-:W-:Y:S05]  /*1b9d0*/  BSYNC B1 ;  /* 0x0000000000017941 */ /* 0x000fea0003800000 */
.L_x_29861:
        /* <DEDUP_REMOVED lines=44> */
.L_x_29860:
[----:B------:R-:W-:Y:S05]  /*1bca0*/  BSYNC B0 ;  /* 0x0000000000007941 */ /* 0x000fea0003800000 */
.L_x_29859:
        /* <DEDUP_REMOVED lines=8> */
.L_x_29855:
        /* <DEDUP_REMOVED lines=12> */
.L_x_29864:
[----:B------:R-:W-:-:S07]  /*1bdf0*/  IMAD.MOV.U32 R135, RZ, RZ, R18 ;  /* 0x000000ffff877224 */ /* 0x000fce00078e0012 */
.L_x_29865:
[----:B------:R-:W-:Y:S05]  /*1be00*/  BSYNC B0 ;  /* 0x0000000000007941 */ /* 0x000fea0003800000 */
.L_x_29863:
        /* <DEDUP_REMOVED lines=16> */
.L_x_29869:
[----:B------:R-:W-:Y:S05]  /*1bf10*/  BSYNC B1 ;  /* 0x0000000000017941 */ /* 0x000fea0003800000 */
.L_x_29868:
        /* <DEDUP_REMOVED lines=44> */
.L_x_29867:
[----:B------:R-:W-:Y:S05]  /*1c1e0*/  BSYNC B0 ;  /* 0x0000000000007941 */ /* 0x000fea0003800000 */
.L_x_29866:
        /* <DEDUP_REMOVED lines=11> */
.L_x_29870:
        /* <DEDUP_REMOVED lines=12> */
.L_x_29873:
[----:B------:R-:W-:-:S07]  /*1c360*/  MOV R83, R18 ;  /* 0x0000001200537202 */ /* 0x000fce0000000f00 */
.L_x_29874:
[----:B------:R-:W-:Y:S05]  /*1c370*/  BSYNC B0 ;  /* 0x0000000000007941 */ /* 0x000fea0003800000 */
.L_x_29872:
        /* <DEDUP_REMOVED lines=16> */
.L_x_29878:
[----:B------:R-:W-:Y:S05]  /*1c480*/  BSYNC B1 ;  /* 0x0000000000017941 */ /* 0x000fea0003800000 */
.L_x_29877:
        /* <DEDUP_REMOVED lines=44> */
.L_x_29876:
[----:B------:R-:W-:Y:S05]  /*1c750*/  BSYNC B0 ;  /* 0x0000000000007941 */ /* 0x000fea0003800000 */
.L_x_29875:
        /* <DEDUP_REMOVED lines=8> */
.L_x_29871:
        /* <DEDUP_REMOVED lines=12> */
.L_x_29880:
[----:B------:R-:W-:-:S07]  /*1c8a0*/  IMAD.MOV.U32 R135, RZ, RZ, R18 ;  /* 0x000000ffff877224 */ /* 0x000fce00078e0012 */
.L_x_29881:
[----:B------:R-:W-:Y:S05]  /*1c8b0*/  BSYNC B0 ;  /* 0x0000000000007941 */ /* 0x000fea0003800000 */
.L_x_29879:
        /* <DEDUP_REMOVED lines=16> */
.L_x_29885:
[----:B------:R-:W-:Y:S05]  /*1c9c0*/  BSYNC B1 ;  /* 0x0000000000017941 */ /* 0x000fea0003800000 */
.L_x_29884:
        /* <DEDUP_REMOVED lines=44> */
.L_x_29883:
[----:B------:R-:W-:Y:S05]  /*1cc90*/  BSYNC B0 ;  /* 0x0000000000007941 */ /* 0x000fea0003800000 */
.L_x_29882:
        /* <DEDUP_REMOVED lines=11> */
.L_x_29886:
        /* <DEDUP_REMOVED lines=12> */
.L_x_29889:
[----:B------:R-:W-:-:S07]  /*1ce10*/  MOV R84, R18 ;  /* 0x0000001200547202 */ /* 0x000fce0000000f00 */
.L_x_29890:
[----:B------:R-:W-:Y:S05]  /*1ce20*/  BSYNC B0 ;  /* 0x0000000000007941 */ /* 0x000fea0003800000 */
.L_x_29888:
        /* <DEDUP_REMOVED lines=16> */
.L_x_29894:
[----:B------:R-:W-:Y:S05]  /*1cf30*/  BSYNC B1 ;  /* 0x0000000000017941 */ /* 0x000fea0003800000 */
.L_x_29893:
        /* <DEDUP_REMOVED lines=44> */
.L_x_29892:
[----:B------:R-:W-:Y:S05]  /*1d200*/  BSYNC B0 ;  /* 0x0000000000007941 */ /* 0x000fea0003800000 */
.L_x_29891:
        /* <DEDUP_REMOVED lines=8> */
.L_x_29887:
[----:B------:R-:W-:Y:S01]  /*1d290*/  SEL R95, RZ, 0x1000000, P5 ;  /* 0x01000000ff5f7807 */ /* 0x000fe20002800000 */
[----:B------:R-:W0:Y:S01]  /*1d2a0*/  LDC.64 R96, c[0x0][0x238] ;  /* 0x00008e00ff607b82 */ /* 0x000e220000000a00 */
[----:B------:R-:W-:Y:S02]  /*1d2b0*/  SEL R108, RZ, 0x10000, P4 ;  /* 0x00010000ff6c7807 */ /* 0x000fe40002000000 */
[----:B------:R-:W-:Y:S02]  /*1d2c0*/  SEL R107, RZ, 0x100, P3 ;  /* 0x00000100ff6b7807 */ /* 0x000fe40001800000 */
[----:B------:R-:W-:Y:S02]  /*1d2d0*/  ISETP.NE.AND P1, PT, R110, RZ, PT ;  /* 0x000000ff6e00720c */ /* 0x000fe40003f25270 */
[----:B------:R-:W-:Y:S01]  /*1d2e0*/  IADD3 R95, R107, R95, R108 ;  /* 0x0000005f6b5f7210 */ /* 0x000fe20007ffe06c */
[----:B------:R-:W1:Y:S01]  /*1d2f0*/  LDC.64 R112, c[0x0][0x240] ;  /* 0x00009000ff707b82 */ /* 0x000e620000000a00 */
[----:B------:R-:W-:-:S02]  /*1d300*/  SEL R108, RZ, 0x1, P1 ;  /* 0x00000001ff6c7807 */ /* 0x000fc40000800000 */
[----:B------:R-:W-:-:S03]  /*1d310*/  LOP3.LUT P1, RZ, R93, 0xff, RZ, 0xc0, !PT ;  /* 0x000000ff5dff7812 */ /* 0x000fc6000782c0ff */
[----:B------:R-:W-:Y:S02]  /*1d320*/  IMAD.IADD R95, R95, 0x1, R108 ;  /* 0x000000015f5f7824 */ /* 0x000fe400078e026c */
[----:B------:R-:W-:-:S04]  /*1d330*/  FADD.FTZ R108, RZ, R64 ;  /* 0x00000040ff6c7221 */ /* 0x000fc80000010000 */
[----:B------:R-:W-:-:S04]  /*1d340*/  FADD.FTZ R107, R108, R65 ;  /* 0x000000416c6b7221 */ /* 0x000fc80000010000 */
[----:B------:R-:W-:Y:S01]  /*1d350*/  FADD.FTZ R108, R107, R66 ;  /* 0x000000426b6c7221 */ /* 0x000fe20000010000 */
[----:B0-----:R-:W-:-:S04]  /*1d360*/  IMAD.WIDE.U32 R96, R105, 0x10, R96 ;  /* 0x0000001069607825 */ /* 0x001fc800078e0060 */
[----:B------:R-:W-:Y:S01]  /*1d370*/  FADD.FTZ R107, R108, R67 ;  /* 0x000000436c6b7221 */ /* 0x000fe20000010000 */
[----:B------:R1:W-:Y:S03]  /*1d380*/  STG.E.128 desc[UR4][R96.64], R76 ;  /* 0x0000004c60007986 */ /* 0x0003e6000c101d04 */
[----:B------:R-:W-:-:S04]  /*1d390*/  FADD.FTZ R108, R107, R60 ;  /* 0x0000003c6b6c7221 */ /* 0x000fc80000010000 */
[----:B------:R-:W-:-:S04]  /*1d3a0*/  FADD.FTZ R107, R108, R61 ;  /* 0x0000003d6c6b7221 */ /* 0x000fc80000010000 */
[----:B------:R-:W-:-:S04]  /*1d3b0*/  FADD.FTZ R108, R107, R62 ;  /* 0x0000003e6b6c7221 */ /* 0x000fc80000010000 */
[----:B------:R-:W-:-:S04]  /*1d3c0*/  FADD.FTZ R107, R108, R63 ;  /* 0x0000003f6c6b7221 */ /* 0x000fc80000010000 */
[----:B------:R-:W-:Y:S01]  /*1d3d0*/  FADD.FTZ R108, R107, R56 ;  /* 0x000000386b6c7221 */ /* 0x000fe20000010000 */
[----:B-1----:R-:W-:-:S04]  /*1d3e0*/  IMAD.WIDE.U32 R96, R105, 0x4, R112 ;  /* 0x0000000469607825 */ /* 0x002fc800078e0070 */
[----:B------:R-:W-:Y:S01]  /*1d3f0*/  FADD.FTZ R107, R108, R57 ;  /* 0x000000396c6b7221 */ /* 0x000fe20000010000 */
[----:B------:R0:W-:Y:S03]  /*1d400*/  STG.E desc[UR4][R96.64], R95 ;  /* 0x0000005f60007986 */ /* 0x0001e6000c101904 */
        /* <DEDUP_REMOVED lines=28> */
[----:B------:R-:W0:Y:S01]  /*1d5d0*/  LDC.64 R96, c[0x0][0x248] ;  /* 0x00009200ff607b82 */ /* 0x000e220000000a00 */
        /* <DEDUP_REMOVED lines=10> */
.L_x_29895:
[----:B------:R-:W1:Y:S01]  /*1d680*/  S2R R95, SR_TID.X ;  /* 0x00000000005f7919 */ /* 0x000e620000002100 */
[----:B0-----:R-:W-:Y:S01]  /*1d690*/  FADD.FTZ R93, R108, R77 ;  /* 0x0000004d6c5d7221 */ /* 0x001fe20000010000 */
[----:B------:R-:W-:-:S03]  /*1d6a0*/  UMOV UR22, 0xffffffff ;  /* 0xffffffff00167882 */ /* 0x000fc60000000000 */
[----:B------:R-:W-:-:S04]  /*1d6b0*/  FADD.FTZ R96, R93, R78 ;  /* 0x0000004e5d607221 */ /* 0x000fc80000010000 */
[----:B------:R-:W-:Y:S01]  /*1d6c0*/  FADD.FTZ R110, R96, R79 ;  /* 0x0000004f606e7221 */ /* 0x000fe20000010000 */
[----:B-1----:R-:W-:Y:S02]  /*1d6d0*/  SHF.R.U32.HI R107, RZ, 0x5, R95 ;  /* 0x00000005ff6b7819 */ /* 0x002fe4000001165f */
[----:B------:R-:W-:Y:S02]  /*1d6e0*/  LOP3.LUT P2, RZ, R95, 0x1f, RZ, 0xc0, !PT ;  /* 0x0000001f5fff7812 */ /* 0x000fe4000784c0ff */
[----:B------:R-:W-:-:S04]  /*1d6f0*/  LOP3.LUT R95, R107, 0x7fffffc, RZ, 0xc0, !PT ;  /* 0x07fffffc6b5f7812 */ /* 0x000fc800078ec0ff */
[----:B------:R-:W-:Y:S01]  /*1d700*/  @!P1 IADD3 R95, R95, 0x4, RZ ;  /* 0x000000045f5f9810 */ /* 0x000fe20007ffe0ff */
        /* <DEDUP_REMOVED lines=101> */
.L_x_29908:
[----:B------:R-:W2:Y:S01]  /*1dd60*/  @!P2 S2R R110, SR_CgaCtaId ;  /* 0x00000000006ea919 */ /* 0x000ea20000008800 */
[----:B-1----:R-:W-:Y:S01]  /*1dd70*/  FADD.FTZ R97, R135, R93 ;  /* 0x0000005d87617221 */ /* 0x002fe20000010000 */
[----:B------:R-:W-:Y:S01]  /*1dd80*/  LOP3.LUT R108, R107, 0x3, RZ, 0xc0, !PT ;  /* 0x000000036b6c7812 */ /* 0x000fe200078ec0ff */
[----:B------:R-:W-:Y:S05]  /*1dd90*/  WARPSYNC.ALL ;  /* 0x0000000000007948 */ /* 0x000fea0003800000 */
[----:B------:R-:W1:Y:S01]  /*1dda0*/  S2R R109, SR_TID.X ;  /* 0x00000000006d7919 */ /* 0x000e620000002100 */
[----:B------:R-:W-:-:S04]  /*1ddb0*/  @!P2 MOV R93, 0x400 ;  /* 0x00000400005da802 */ /* 0x000fc80000000f00 */
[----:B--2---:R-:W-:Y:S01]  /*1ddc0*/  @!P2 LEA R110, R110, R93, 0x18 ;  /* 0x0000005d6e6ea211 */ /* 0x004fe200078ec0ff */
[----:B------:R-:W-:-:S05]  /*1ddd0*/  @!P2 IMAD.IADD R93, R95, 0x1, R108 ;  /* 0x000000015f5da824 */ /* 0x000fca00078e026c */
[----:B------:R-:W-:Y:S02]  /*1dde0*/  @!P2 LEA R93, R93, R110, 0x3 ;  /* 0x0000006e5d5da211 */ /* 0x000fe400078e18ff */
[----:B-1----:R-:W-:-:S03]  /*1ddf0*/  LOP3.LUT R110, R109, 0x1f, RZ, 0xc0, !PT ;  /* 0x0000001f6d6e7812 */ /* 0x002fc600078ec0ff */
[----:B------:R1:W-:Y:S01]  /*1de00*/  @!P2 STS.64 [R93], R96 ;  /* 0x000000605d00a388 */ /* 0x0003e20000000a00 */
[----:B------:R-:W-:Y:S01]  /*1de10*/  BAR.SYNC.DEFER_BLOCKING 0x0 ;  /* 0x0000000000007b1d */ /* 0x000fe20000010000 */
[----:B------:R-:W-:Y:S02]  /*1de20*/  ISETP.GT.U32.AND P3, PT, R110, 0x3, PT ;  /* 0x000000036e00780c */ /* 0x000fe40003f64070 */
[----:B------:R-:W-:Y:S02]  /*1de30*/  LOP3.LUT P2, RZ, R108, 0x1f, R109, 0xf8, !PT ;  /* 0x0000001f6cff7812 */ /* 0x000fe4000784f86d */
[----:B-1----:R-:W-:-:S09]  /*1de40*/  CS2R R96, SRZ ;  /* 0x0000000000607805 */ /* 0x002fd2000001ff00 */
[----:B------:R-:W1:Y:S01]  /*1de50*/  @!P3 S2R R112, SR_CgaCtaId ;  /* 0x000000000070b919 */ /* 0x000e620000008800 */
[----:B------:R-:W-:Y:S01]  /*1de60*/  @!P3 MOV R107, 0x400 ;  /* 0x00000400006bb802 */ /* 0x000fe20000000f00 */
[----:B------:R-:W-:Y:S02]  /*1de70*/  @!P3 IMAD.IADD R95, R95, 0x1, R110 ;  /* 0x000000015f5fb824 */ /* 0x000fe400078e026e */
[----:B------:R-:W-:Y:S01]  /*1de80*/  IMAD.MOV.U32 R110, RZ, RZ, RZ ;  /* 0x000000ffff6e7224 */ /* 0x000fe200078e00ff */
[----:B------:R-:W-:-:S04]  /*1de90*/  @!P3 MOV R110, 0x500 ;  /* 0x00000500006eb802 */ /* 0x000fc80000000f00 */
[----:B------:R-:W-:Y:S01]  /*1dea0*/  I2FP.F32.S32 R109, R110 ;  /* 0x0000006e006d7245 */ /* 0x000fe20000201400 */
[----:B------:R-:W2:Y:S01]  /*1deb0*/  SHFL.DOWN PT, R113, R110, 0x2, 0x1f ;  /* 0x08401f006e717f89 */ /* 0x000ea200000e0000 */
[----:B-1----:R-:W-:-:S04]  /*1dec0*/  @!P3 LEA R112, R112, R107, 0x18 ;  /* 0x0000006b7070b211 */ /* 0x002fc800078ec0ff */
[----:B------:R-:W-:Y:S02]  /*1ded0*/  @!P3 LEA R95, R95, R112, 0x3 ;  /* 0x000000705f5fb211 */ /* 0x000fe400078e18ff */
[----:B--2---:R-:W-:-:S03]  /*1dee0*/  I2FP.F32.S32 R112, R113 ;  /* 0x0000007100707245 */ /* 0x004fc60000201400 */
[----:B------:R-:W1:Y:S01]  /*1def0*/  @!P3 LDS.64 R96, [R95] ;  /* 0x000000005f60b984 */ /* 0x000e620000000a00 */
[----:B------:R-:W-:-:S03]  /*1df00*/  PLOP3.LUT P3, PT, PT, PT, UP0, 0x40, 0x0 ;  /* 0x000000000000781c */ /* 0x000fc60003f6e808 */
[----:B-1----:R-:W1:Y:S02]  /*1df10*/  SHFL.DOWN PT, R107, R96, 0x2, 0x1f ;  /* 0x08401f00606b7f89 */ /* 0x002e6400000e0000 */
[----:B-1----:R-:W-:-:S04]  /*1df20*/  FADD.FTZ R93, -R107, R96 ;  /* 0x000000606b5d7221 */ /* 0x002fc80000010100 */
[----:B------:R-:W-:Y:S01]  /*1df30*/  FMUL.FTZ R108, R93, R93 ;  /* 0x0000005d5d6c7220 */ /* 0x000fe20000410000 */
[----:B------:R-:W-:-:S03]  /*1df40*/  IMAD.IADD R93, R113, 0x1, R110 ;  /* 0x00000001715d7824 */ /* 0x000fc600078e026e */
[----:B------:R-:W-:Y:S02]  /*1df50*/  FMUL.FTZ R95, R108, R109 ;  /* 0x0000006d6c5f7220 */ /* 0x000fe40000410000 */
[----:B------:R-:W-:Y:S02]  /*1df60*/  SHFL.DOWN PT, R110, R93, 0x1, 0x1f ;  /* 0x08201f005d6e7f89 */ /* 0x000fe400000e0000 */
[-C--:B------:R-:W-:Y:S01]  /*1df70*/  FMUL.FTZ R95, R95, R112.reuse ;  /* 0x000000705f5f7220 */ /* 0x080fe20000410000 */
[----:B------:R-:W-:-:S04]  /*1df80*/  FMUL.FTZ R112, R107, R112 ;  /* 0x000000706b707220 */ /* 0x000fc80000410000 */
[----:B------:R-:W-:Y:S02]  /*1df90*/  FFMA.FTZ R107, R109, R96, R112 ;  /* 0x000000606d6b7223 */ /* 0x000fe40000010070 */
[----:B------:R-:W1:Y:S02]  /*1dfa0*/  SHFL.DOWN PT, R96, R97, 0x2, 0x1f ;  /* 0x08401f0061607f89 */ /* 0x000e6400000e0000 */
[----:B-1----:R-:W-:Y:S01]  /*1dfb0*/  FADD.FTZ R109, R96, R97 ;  /* 0x00000061606d7221 */ /* 0x002fe20000010000 */
[----:B------:R-:W-:-:S04]  /*1dfc0*/  I2FP.F32.S32 R96, R93 ;  /* 0x0000005d00607245 */ /* 0x000fc80000201400 */
[----:B------:R-:W1:Y:S02]  /*1dfd0*/  MUFU.RCP R108, R96 ;  /* 0x00000060006c7308 */ /* 0x000e640000001000 */
[C---:B-1----:R-:W-:Y:S01]  /*1dfe0*/  FMUL.FTZ R107, R108.reuse, R107 ;  /* 0x0000006b6c6b7220 */ /* 0x042fe20000410000 */
[----:B------:R-:W-:-:S04]  /*1dff0*/  FFMA.FTZ R95, R108, R95, R109 ;  /* 0x0000005f6c5f7223 */ /* 0x000fc8000001006d */
[----:B------:R-:W1:Y:S02]  /*1e000*/  SHFL.DOWN PT, R108, R107, 0x1, 0x1f ;  /* 0x08201f006b6c7f89 */ /* 0x000e6400000e0000 */
[----:B-1----:R-:W-:-:S04]  /*1e010*/  FADD.FTZ R109, R107, -R108 ;  /* 0x8000006c6b6d7221 */ /* 0x002fc80000010000 */
[----:B------:R-:W-:Y:S01]  /*1e020*/  FMUL.FTZ R113, R109, R109 ;  /* 0x0000006d6d717220 */ /* 0x000fe20000410000 */
[-C--:B------:R-:W-:Y:S02]  /*1e030*/  IADD3 R109, R93, R110.reuse, RZ ;  /* 0x0000006e5d6d7210 */ /* 0x080fe40007ffe0ff */
[----:B------:R-:W-:Y:S01]  /*1e040*/  I2FP.F32.S32 R110, R110 ;  /* 0x0000006e006e7245 */ /* 0x000fe20000201400 */
[----:B------:R-:W-:Y:S01]  /*1e050*/  FMUL.FTZ R97, R96, R113 ;  /* 0x0000007160617220 */ /* 0x000fe20000410000 */
[----:B------:R-:W-:-:S03]  /*1e060*/  I2FP.F32.S32 R109, R109 ;  /* 0x0000006d006d7245 */ /* 0x000fc60000201400 */
[-C--:B------:R-:W-:Y:S01]  /*1e070*/  FMUL.FTZ R113, R108, R110.reuse ;  /* 0x0000006e6c717220 */ /* 0x080fe20000410000 */
[----:B------:R-:W-:Y:S01]  /*1e080*/  FMUL.FTZ R97, R97, R110 ;  /* 0x0000006e61617220 */ /* 0x000fe20000410000 */
[----:B------:R-:W1:Y:S02]  /*1e090*/  MUFU.RCP R108, R109 ;  /* 0x0000006d006c7308 */ /* 0x000e640000001000 */
[----:B------:R-:W-:Y:S02]  /*1e0a0*/  FFMA.FTZ R113, R96, R107, R113 ;  /* 0x0000006b60717223 */ /* 0x000fe40000010071 */
[----:B------:R-:W2:Y:S02]  /*1e0b0*/  SHFL.DOWN PT, R96, R95, 0x1, 0x1f ;  /* 0x08201f005f607f89 */ /* 0x000ea400000e0000 */
[----:B-1----:R-:W-:Y:S01]  /*1e0c0*/  FMUL.FTZ R113, R108, R113 ;  /* 0x000000716c717220 */ /* 0x002fe20000410000 */
[----:B--2---:R-:W-:-:S04]  /*1e0d0*/  FADD.FTZ R93, R95, R96 ;  /* 0x000000605f5d7221 */ /* 0x004fc80000010000 */
[----:B------:R-:W-:Y:S02]  /*1e0e0*/  FFMA.FTZ R107, R108, R97, R93 ;  /* 0x000000616c6b7223 */ /* 0x000fe4000001005d */
[----:B------:R-:W1:Y:S01]  /*1e0f0*/  SHFL.IDX PT, R93, R113, RZ, 0x1f ;  /* 0x00001fff715d7589 */ /* 0x000e6200000e0000 */
[----:B------:R-:W2:Y:S03]  /*1e100*/  LDC R97, c[0x0][0x2d8] ;  /* 0x0000b600ff617b82 */ /* 0x000ea60000000800 */
[----:B------:R-:W2:Y:S01]  /*1e110*/  SHFL.IDX PT, R108, R107, RZ, 0x1f ;  /* 0x00001fff6b6c7589 */ /* 0x000ea200000e0000 */
[----:B-1----:R-:W-:Y:S01]  /*1e120*/  FMUL.FTZ R96, R93, R93 ;  /* 0x0000005d5d607220 */ /* 0x002fe20000410000 */
[----:B--2---:R-:W-:-:S04]  /*1e130*/  FFMA.FTZ R95, R108, UR24, R97 ;  /* 0x000000186c5f7c23 */ /* 0x004fc80008010061 */
[----:B------:R-:W-:Y:S01]  /*1e140*/  FSEL R96, R96, RZ, !P3 ;  /* 0x000000ff60607208 */ /* 0x000fe20005800000 */
[----:B------:R-:W1:Y:S04]  /*1e150*/  @!P2 LDC.64 R108, c[0x0][0x250] ;  /* 0x00009400ff6cab82 */ /* 0x000e680000000a00 */
[----:B------:R-:W-:-:S04]  /*1e160*/  FADD.FTZ R95, R95, R96 ;  /* 0x000000605f5f7221 */ /* 0x000fc80000010000 */
[----:B------:R-:W2:Y:S02]  /*1e170*/  @!P2 LDC.64 R96, c[0x0][0x258] ;  /* 0x00009600ff60ab82 */ /* 0x000ea40000000a00 */
[----:B------:R-:W3:Y:S01]  /*1e180*/  MUFU.RSQ R95, R95 ;  /* 0x0000005f005f7308 */ /* 0x000ee20000001400 */
[----:B-1----:R-:W-:-:S05]  /*1e190*/  @!P2 IMAD.WIDE R108, R3, 0x4, R108 ;  /* 0x00000004036ca825 */ /* 0x002fca00078e026c */
[----:B------:R-:W-:Y:S01]  /*1e1a0*/  @!P2 STG.E desc[UR4][R108.64], R93 ;  /* 0x0000005d6c00a986 */ /* 0x000fe2000c101904 */
[----:B--2---:R-:W-:-:S04]  /*1e1b0*/  @!P2 IMAD.WIDE R96, R3, 0x4, R96 ;  /* 0x000000040360a825 */ /* 0x004fc800078e0260 */
[----:B------:R-:W-:Y:S01]  /*1e1c0*/  VIADD R3, R3, UR20 ;  /* 0x0000001403037c36 */ /* 0x000fe20008000000 */
[----:B---3--:R1:W-:Y:S01]  /*1e1d0*/  @!P2 STG.E desc[UR4][R96.64], R95 ;  /* 0x0000005f6000a986 */ /* 0x0083e2000c101904 */
[----:B------:R-:W-:-:S04]  /*1e1e0*/  PLOP3.LUT P2, PT, PT, PT, UP0, 0x40, 0x0 ;  /* 0x000000000000781c */ /* 0x000fc80003f4e808 */
[----:B------:R-:W-:-:S05]  /*1e1f0*/  FSEL R107, R93, RZ, P2 ;  /* 0x000000ff5d6b7208 */ /* 0x000fca0001000000 */
[C---:B------:R-:W-:Y:S01]  /*1e200*/  FADD.FTZ R110, -R107.reuse, R66 ;  /* 0x000000426b6e7221 */ /* 0x040fe20000010100 */
[C---:B------:R-:W-:Y:S01]  /*1e210*/  FADD.FTZ R64, -R107.reuse, R64 ;  /* 0x000000406b407221 */ /* 0x040fe20000010100 */
[C---:B------:R-:W-:Y:S01]  /*1e220*/  FADD.FTZ R112, -R107.reuse, R67 ;  /* 0x000000436b707221 */ /* 0x040fe20000010100 */
[----:B------:R-:W-:Y:S01]  /*1e230*/  FADD.FTZ R66, -R107, R65 ;  /* 0x000000416b427221 */ /* 0x000fe20000010100 */
[C---:B-1----:R-:W-:Y:S01]  /*1e240*/  LEA R96, P2, R94.reuse, UR18, 0x4 ;  /* 0x000000125e607c11 */ /* 0x042fe2000f8420ff */
[C---:B------:R-:W-:Y:S01]  /*1e250*/  FMUL.FTZ R110, R95.reuse, R110 ;  /* 0x0000006e5f6e7220 */ /* 0x040fe20000410000 */
[C---:B------:R-:W-:Y:S01]  /*1e260*/  FMUL.FTZ R67, R95.reuse, R112 ;  /* 0x000000705f437220 */ /* 0x040fe20000410000 */
[C---:B------:R-:W-:Y:S01]  /*1e270*/  FMUL.FTZ R65, R95.reuse, R66 ;  /* 0x000000425f417220 */ /* 0x040fe20000410000 */
[----:B------:R-:W-:Y:S01]  /*1e280*/  FMUL.FTZ R64, R95, R64 ;  /* 0x000000405f407220 */ /* 0x000fe20000410000 */
[----:B------:R-:W-:Y:S01]  /*1e290*/  LEA.HI.X R97, R94, UR19, RZ, 0x4, P2 ;  /* 0x000000135e617c11 */ /* 0x000fe200090f24ff */
        /* <DEDUP_REMOVED lines=26> */
[----:B-1----:R-:W1:Y:S01]  /*1e440*/  LDC.64 R64, c[0x0][0x2b8] ;  /* 0x0000ae00ff407b82 */ /* 0x002e620000000a00 */
        /* <DEDUP_REMOVED lines=11> */
[----:B------:R-:W-:Y:S01]  /*1e500*/  FMUL.FTZ R97, R95, R58 ;  /* 0x0000003a5f617220 */ /* 0x000fe20000410000 */
[C---:B------:R-:W-:Y:S01]  /*1e510*/  FADD.FTZ R50, -R107.reuse, R78 ;  /* 0x0000004e6b327221 */ /* 0x040fe20000010100 */
[----:B------:R-:W-:Y:S01]  /*1e520*/  FADD.FTZ R51, -R107, R79 ;  /* 0x0000004f6b337221 */ /* 0x000fe20000010100 */
[C---:B------:R-:W-:Y:S01]  /*1e530*/  FMUL.FTZ R78, R95.reuse, R46 ;  /* 0x0000002e5f4e7220 */ /* 0x040fe20000410000 */
[C---:B------:R-:W-:Y:S01]  /*1e540*/  FMUL.FTZ R79, R95.reuse, R47 ;  /* 0x0000002f5f4f7220 */ /* 0x040fe20000410000 */
[C---:B------:R-:W-:Y:S01]  /*1e550*/  FMUL.FTZ R46, R95.reuse, R34 ;  /* 0x000000225f2e7220 */ /* 0x040fe20000410000 */
[----:B------:R-:W-:Y:S01]  /*1e560*/  FMUL.FTZ R47, R95, R35 ;  /* 0x000000235f2f7220 */ /* 0x000fe20000410000 */
[----:B------:R-:W-:Y:S01]  /*1e570*/  FFMA.FTZ R34, R155, R97, R114 ;  /* 0x000000619b227223 */ /* 0x000fe20000010072 */
[C---:B------:R-:W-:Y:S01]  /*1e580*/  FMUL.FTZ R94, R95.reuse, R94 ;  /* 0x0000005e5f5e7220 */ /* 0x040fe20000410000 */
[C---:B------:R-:W-:Y:S01]  /*1e590*/  FMUL.FTZ R96, R95.reuse, R96 ;  /* 0x000000605f607220 */ /* 0x040fe20000410000 */
[C---:B------:R-:W-:Y:S01]  /*1e5a0*/  FMUL.FTZ R66, R95.reuse, R66 ;  /* 0x000000425f427220 */ /* 0x040fe20000410000 */
[----:B------:R-:W-:Y:S01]  /*1e5b0*/  FMUL.FTZ R67, R95, R67 ;  /* 0x000000435f437220 */ /* 0x000fe20000410000 */
[----:B-1----:R-:W-:-:S04]  /*1e5c0*/  IMAD.WIDE.U32 R92, R92, 0x10, R64 ;  /* 0x000000105c5c7825 */ /* 0x002fc800078e0040 */
[C---:B------:R-:W-:Y:S01]  /*1e5d0*/  FMUL.FTZ R50, R95.reuse, R50 ;  /* 0x000000325f327220 */ /* 0x040fe20000410000 */
[----:B------:R-:W-:Y:S01]  /*1e5e0*/  FMUL.FTZ R51, R95, R51 ;  /* 0x000000335f337220 */ /* 0x000fe20000410000 */
[----:B------:R-:W-:Y:S01]  /*1e5f0*/  FFMA.FTZ R47, R129, R47, R30 ;  /* 0x0000002f812f7223 */ /* 0x000fe2000001001e */
[----:B------:R-:W-:Y:S01]  /*1e600*/  FFMA.FTZ R46, R130, R46, R12 ;  /* 0x0000002e822e7223 */ /* 0x000fe2000001000c */
[----:B------:R1:W-:Y:S01]  /*1e610*/  STG.E.128 desc[UR4][R92.64], R60 ;  /* 0x0000003c5c007986 */ /* 0x0003e2000c101d04 */
[----:B------:R-:W-:Y:S01]  /*1e620*/  FFMA.FTZ R51, R125, R51, R80 ;  /* 0x000000337d337223 */ /* 0x000fe20000010050 */
[----:B------:R-:W-:Y:S01]  /*1e630*/  FFMA.FTZ R50, R126, R50, R14 ;  /* 0x000000327e327223 */ /* 0x000fe2000001000e */
[----:B------:R-:W-:Y:S01]  /*1e640*/  ISETP.GE.AND P2, PT, R3, UR21, PT ;  /* 0x0000001503007c0c */ /* 0x000fe2000bf46270 */
[C---:B-1----:R-:W-:Y:S01]  /*1e650*/  FADD.FTZ R62, -R107.reuse, R40 ;  /* 0x000000286b3e7221 */ /* 0x042fe20000010100 */
[C---:B------:R-:W-:Y:S01]  /*1e660*/  FADD.FTZ R63, -R107.reuse, R41 ;  /* 0x000000296b3f7221 */ /* 0x040fe20000010100 */
[C---:B------:R-:W-:Y:S01]  /*1e670*/  FADD.FTZ R40, -R107.reuse, R36 ;  /* 0x000000246b287221 */ /* 0x040fe20000010100 */
[C---:B------:R-:W-:Y:S01]  /*1e680*/  FADD.FTZ R41, -R107.reuse, R37 ;  /* 0x000000256b297221 */ /* 0x040fe20000010100 */
[C---:B------:R-:W-:Y:S01]  /*1e690*/  FADD.FTZ R92, -R107.reuse, R52 ;  /* 0x000000346b5c7221 */ /* 0x040fe20000010100 */
[----:B------:R-:W-:Y:S01]  /*1e6a0*/  FADD.FTZ R93, -R107, R53 ;  /* 0x000000356b5d7221 */ /* 0x000fe20000010100 */
[----:B------:R-:W-:-:S04]  /*1e6b0*/  IMAD.WIDE.U32 R36, R98, 0x10, R64 ;  /* 0x0000001062247825 */ /* 0x000fc800078e0040 */
[C---:B------:R-:W-:Y:S01]  /*1e6c0*/  FADD.FTZ R52, -R107.reuse, R48 ;  /* 0x000000306b347221 */ /* 0x040fe20000010100 */
[----:B------:R-:W-:Y:S01]  /*1e6d0*/  FADD.FTZ R53, -R107, R49 ;  /* 0x000000316b357221 */ /* 0x000fe20000010100 */
        /* <DEDUP_REMOVED lines=10> */
[C---:B------:R-:W-:Y:S01]  /*1e780*/  FADD.FTZ R60, -R107.reuse, R38 ;  /* 0x000000266b3c7221 */ /* 0x040fe20000010100 */
        /* <DEDUP_REMOVED lines=10> */
[----:B------:R-:W-:-:S04]  /*1e830*/  IMAD.WIDE.U32 R40, R99, 0x10, R64 ;  /* 0x0000001063287825 */ /* 0x000fc800078e0040 */
[----:B------:R-:W-:Y:S01]  /*1e840*/  FFMA.FTZ R39, R146, R39, R22 ;  /* 0x0000002792277223 */ /* 0x000fe20000010016 */
[----:B------:R-:W-:Y:S01]  /*1e850*/  FFMA.FTZ R38, R147, R38, R4 ;  /* 0x0000002693267223 */ /* 0x000fe20000010004 */
[----:B------:R-:W-:Y:S01]  /*1e860*/  FMUL.FTZ R62, R95, R62 ;  /* 0x0000003e5f3e7220 */ /* 0x000fe20000410000 */
[----:B------:R-:W-:-:S04]  /*1e870*/  IMAD.WIDE.U32 R42, R100, 0x10, R64 ;  /* 0x00000010642a7825 */ /* 0x000fc800078e0040 */
[C---:B------:R-:W-:Y:S01]  /*1e880*/  FMUL.FTZ R63, R95.reuse, R63 ;  /* 0x0000003f5f3f7220 */ /* 0x040fe20000410000 */
[C---:B------:R-:W-:Y:S01]  /*1e890*/  FMUL.FTZ R60, R95.reuse, R60 ;  /* 0x0000003c5f3c7220 */ /* 0x040fe20000410000 */
[C---:B------:R-:W-:Y:S01]  /*1e8a0*/  FMUL.FTZ R61, R95.reuse, R61 ;  /* 0x0000003d5f3d7220 */ /* 0x040fe20000410000 */
[C---:B------:R-:W-:Y:S01]  /*1e8b0*/  FMUL.FTZ R48, R95.reuse, R48 ;  /* 0x000000305f307220 */ /* 0x040fe20000410000 */
[----:B------:R-:W-:Y:S01]  /*1e8c0*/  FMUL.FTZ R49, R95, R49 ;  /* 0x000000315f317220 */ /* 0x000fe20000410000 */
[----:B------:R-:W-:-:S04]  /*1e8d0*/  IMAD.WIDE.U32 R52, R101, 0x10, R64 ;  /* 0x0000001065347825 */ /* 0x000fc800078e0040 */
[----:B------:R-:W-:Y:S01]  /*1e8e0*/  FFMA.FTZ R45, R131, R45, R29 ;  /* 0x0000002d832d7223 */ /* 0x000fe2000001001d */
[----:B------:R-:W-:Y:S01]  /*1e8f0*/  FFMA.FTZ R44, R132, R44, R11 ;  /* 0x0000002c842c7223 */ /* 0x000fe2000001000b */
[----:B------:R-:W-:Y:S01]  /*1e900*/  FFMA.FTZ R49, R127, R49, R31 ;  /* 0x000000317f317223 */ /* 0x000fe2000001001f */
[----:B------:R-:W-:-:S04]  /*1e910*/  IMAD.WIDE.U32 R54, R103, 0x10, R64 ;  /* 0x0000001067367825 */ /* 0x000fc800078e0040 */
[----:B------:R-:W-:Y:S01]  /*1e920*/  FFMA.FTZ R48, R128, R48, R13 ;  /* 0x0000003080307223 */ /* 0x000fe2000001000d */
[----:B-1----:R-:W-:Y:S01]  /*1e930*/  FFMA.FTZ R35, R150, R96, R87 ;  /* 0x0000006096237223 */ /* 0x002fe20000010057 */
[----:B------:R-:W-:Y:S01]  /*1e940*/  FFMA.FTZ R34, R151, R94, R88 ;  /* 0x0000005e97227223 */ /* 0x000fe20000010058 */
[----:B------:R-:W-:Y:S01]  /*1e950*/  FFMA.FTZ R33, R152, R93, R90 ;  /* 0x0000005d98217223 */ /* 0x000fe2000001005a */
[----:B------:R-:W-:Y:S01]  /*1e960*/  FFMA.FTZ R32, R153, R92, R91 ;  /* 0x0000005c99207223 */ /* 0x000fe2000001005b */
[----:B------:R-:W-:Y:S01]  /*1e970*/  FFMA.FTZ R37, R148, R57, R21 ;  /* 0x0000003994257223 */ /* 0x000fe20000010015 */
[----:B------:R-:W-:Y:S01]  /*1e980*/  FFMA.FTZ R36, R149, R56, R86 ;  /* 0x0000003895247223 */ /* 0x000fe20000010056 */
[--C-:B------:R-:W-:Y:S01]  /*1e990*/  IMAD.WIDE.U32 R102, R102, 0x10, R64.reuse ;  /* 0x0000001066667825 */ /* 0x100fe200078e0040 */
[----:B------:R-:W-:Y:S01]  /*1e9a0*/  SEL R93, RZ, 0x1, P1 ;  /* 0x00000001ff5d7807 */ /* 0x000fe20000800000 */
[----:B------:R1:W-:Y:S02]  /*1e9b0*/  STG.E.128 desc[UR4][R40.64], R32 ;  /* 0x0000002028007986 */ /* 0x0003e4000c101d04 */
[----:B------:R-:W-:-:S02]  /*1e9c0*/  IMAD.WIDE.U32 R56, R104, 0x10, R64 ;  /* 0x0000001068387825 */ /* 0x000fc400078e0040 */
[----:B------:R2:W-:Y:S02]  /*1e9d0*/  STG.E.128 desc[UR4][R42.64], R36 ;  /* 0x000000242a007986 */ /* 0x0005e4000c101d04 */
[----:B------:R-:W-:-:S04]  /*1e9e0*/  IMAD.WIDE.U32 R64, R105, 0x10, R64 ;  /* 0x0000001069407825 */ /* 0x000fc800078e0040 */
        /* <DEDUP_REMOVED lines=19> */
.L_x_29896:
[----:B------:R-:W-:Y:S01]  /*1eb20*/  HFMA2.MMA R108, -RZ, RZ, 0, 1.847743988037109375e-06 ;  /* 0x0000001fff6c7435 */ /* 0x000fe200000001ff */
[----:B------:R-:W-:Y:S01]  /*1eb30*/  MOV R112, R110 ;  /* 0x0000006e00707202 */ /* 0x000fe20000000f00 */
[----:B------:R-:W-:Y:S02]  /*1eb40*/  IMAD.MOV.U32 R97, RZ, RZ, 0x1 ;  /* 0x00000001ff617424 */ /* 0x000fe400078e00ff */
[----:B------:R-:W-:-:S07]  /*1eb50*/  IMAD.MOV.U32 R109, RZ, RZ, -0x1 ;  /* 0xffffffffff6d7424 */ /* 0x000fce00078e00ff */
[----:B------:R-:W-:Y:S05]  /*1eb60*/  WARPSYNC.COLLECTIVE R109, `(.L_x_29898) ;  /* 0x000000006d087348 */ /* 0x000fea0003c00000 */
[----:B------:R0:W1:Y:S02]  /*1eb70*/  SHFL.BFLY P3, R93, R112, R97, R108 ;  /* 0x0c000061705d7389 */ /* 0x000064000006006c */
[----:B01----:R-:W-:Y:S01]  /*1eb80*/  ENDCOLLECTIVE ;  /* 0x000000000000791b */ /* 0x003fe20003800000 */
.L_x_29898:
[----:B------:R-:W-:Y:S01]  /*1eb90*/  MOV R97, 0x2 ;  /* 0x0000000200617802 */ /* 0x000fe20000000f00 */
[----:B------:R-:W-:-:S07]  /*1eba0*/  FADD.FTZ R112, R110, R93 ;  /* 0x0000005d6e707221 */ /* 0x000fce0000010000 */
[----:B------:R-:W-:Y:S05]  /*1ebb0*/  WARPSYNC.COLLECTIVE R109, `(.L_x_29899) ;  /* 0x000000006d087348 */ /* 0x000fea0003c00000 */
[----:B------:R0:W1:Y:S02]  /*1ebc0*/  SHFL.BFLY P3, R93, R112, R97, R108 ;  /* 0x0c000061705d7389 */ /* 0x000064000006006c */
[----:B01----:R-:W-:Y:S01]  /*1ebd0*/  ENDCOLLECTIVE ;  /* 0x000000000000791b */ /* 0x003fe20003800000 */
.L_x_29899:
[----:B------:R-:W-:Y:S01]  /*1ebe0*/  HFMA2.MMA R97, -RZ, RZ, 0, 2.384185791015625e-07 ;  /* 0x00000004ff617435 */ /* 0x000fe200000001ff */
[----:B------:R-:W-:-:S04]  /*1ebf0*/  FADD.FTZ R113, R112, R93 ;  /* 0x0000005d70717221 */ /* 0x000fc80000010000 */
[----:B------:R-:W-:-:S07]  /*1ec00*/  IMAD.MOV.U32 R112, RZ, RZ, R113 ;  /* 0x000000ffff707224 */ /* 0x000fce00078e0071 */
[----:B------:R-:W-:Y:S05]  /*1ec10*/  WARPSYNC.COLLECTIVE R109, `(.L_x_29900) ;  /* 0x000000006d087348 */ /* 0x000fea0003c00000 */
[----:B------:R0:W1:Y:S02]  /*1ec20*/  SHFL.BFLY P3, R93, R112, R97, R108 ;  /* 0x0c000061705d7389 */ /* 0x000064000006006c */
[----:B01----:R-:W-:Y:S01]  /*1ec30*/  ENDCOLLECTIVE ;  /* 0x000000000000791b */ /* 0x003fe20003800000 */
.L_x_29900:
[----:B------:R-:W-:Y:S01]  /*1ec40*/  MOV R97, 0x8 ;  /* 0x0000000800617802 */ /* 0x000fe20000000f00 */
[----:B------:R-:W-:-:S04]  /*1ec50*/  FADD.FTZ R135, R113, R93 ;  /* 0x0000005d71877221 */ /* 0x000fc80000010000 */
[----:B------:R-:W-:-:S07]  /*1ec60*/  IMAD.MOV.U32 R112, RZ, RZ, R135 ;  /* 0x000000ffff707224 */ /* 0x000fce00078e0087 */
[----:B------:R-:W-:Y:S05]  /*1ec70*/  WARPSYNC.COLLECTIVE R109, `(.L_x_29901) ;  /* 0x000000006d087348 */ /* 0x000fea0003c00000 */
[----:B------:R0:W1:Y:S02]  /*1ec80*/  SHFL.BFLY P3, R93, R112, R97, R108 ;  /* 0x0c000061705d7389 */ /* 0x000064000006006c */
[----:B01----:R-:W-:Y:S01]  /*1ec90*/  ENDCOLLECTIVE ;  /* 0x000000000000791b */ /* 0x003fe20003800000 */
.L_x_29901:
[----:B------:R-:W-:Y:S01]  /*1eca0*/  HFMA2.MMA R97, -RZ, RZ, 0, 9.5367431640625e-07 ;  /* 0x00000010ff617435 */ /* 0x000fe200000001ff */
[----:B------:R-:W-:-:S04]  /*1ecb0*/  FADD.FTZ R135, R135, R93 ;  /* 0x0000005d87877221 */ /* 0x000fc80000010000 */
[----:B------:R-:W-:-:S07]  /*1ecc0*/  IMAD.MOV.U32 R112, RZ, RZ, R135 ;  /* 0x000000ffff707224 */ /* 0x000fce00078e0087 */
[----:B------:R-:W-:Y:S05]  /*1ecd0*/  WARPSYNC.COLLECTIVE R109, `(.L_x_29902) ;  /* 0x000000006d087348 */ /* 0x000fea0003c00000 */
[----:B------:R0:W1:Y:S02]  /*1ece0*/  SHFL.BFLY P3, R93, R112, R97, R108 ;  /* 0x0c000061705d7389 */ /* 0x000064000006006c */
[----:B01----:R-:W-:Y:S01]  /*1ecf0*/  ENDCOLLECTIVE ;  /* 0x000000000000791b */ /* 0x003fe20003800000 */
.L_x_29902:
        /* <DEDUP_REMOVED lines=82> */
[----:B------:R-:W-:-:S03]  /*1f220*/  IMAD.MOV.U32 R108, RZ, RZ, 0x1f ;  /* 0x0000001fff6c7424 */ /* 0x000fc600078e00ff */
[----:B------:R-:W-:-:S04]  /*1f230*/  FFMA.FTZ R110, R110, R110, R93 ;  /* 0x0000006e6e6e7223 */ /* 0x000fc8000001005d */
[----:B------:R-:W-:-:S07]  /*1f240*/  IMAD.MOV.U32 R112, RZ, RZ, R110 ;  /* 0x000000ffff707224 */ /* 0x000fce00078e006e */
[----:B------:R-:W-:Y:S05]  /*1f250*/  WARPSYNC.COLLECTIVE R109, `(.L_x_29903) ;  /* 0x000000006d087348 */ /* 0x000fea0003c00000 */
[----:B------:R0:W1:Y:S02]  /*1f260*/  SHFL.BFLY P3, R93, R112, R97, R108 ;  /* 0x0c000061705d7389 */ /* 0x000064000006006c */
[----:B01----:R-:W-:Y:S01]  /*1f270*/  ENDCOLLECTIVE ;  /* 0x000000000000791b */ /* 0x003fe20003800000 */
.L_x_29903:
[----:B------:R-:W-:Y:S01]  /*1f280*/  HFMA2.MMA R97, -RZ, RZ, 0, 1.1920928955078125e-07 ;  /* 0x00000002ff617435 */ /* 0x000fe200000001ff */
[----:B------:R-:W-:-:S10]  /*1f290*/  FADD.FTZ R112, R110, R93 ;  /* 0x0000005d6e707221 */ /* 0x000fd40000010000 */
[----:B------:R-:W-:Y:S05]  /*1f2a0*/  WARPSYNC.COLLECTIVE R109, `(.L_x_29904) ;  /* 0x000000006d087348 */ /* 0x000fea0003c00000 */
[----:B------:R0:W1:Y:S02]  /*1f2b0*/  SHFL.BFLY P3, R93, R112, R97, R108 ;  /* 0x0c000061705d7389 */ /* 0x000064000006006c */
[----:B01----:R-:W-:Y:S01]  /*1f2c0*/  ENDCOLLECTIVE ;  /* 0x000000000000791b */ /* 0x003fe20003800000 */
.L_x_29904:
[----:B------:R-:W-:Y:S01]  /*1f2d0*/  MOV R97, 0x4 ;  /* 0x0000000400617802 */ /* 0x000fe20000000f00 */
[----:B------:R-:W-:-:S04]  /*1f2e0*/  FADD.FTZ R113, R112, R93 ;  /* 0x0000005d70717221 */ /* 0x000fc80000010000 */
[----:B------:R-:W-:-:S07]  /*1f2f0*/  IMAD.MOV.U32 R112, RZ, RZ, R113 ;  /* 0x000000ffff707224 */ /* 0x000fce00078e0071 */
[----:B------:R-:W-:Y:S05]  /*1f300*/  WARPSYNC.COLLECTIVE R109, `(.L_x_29905) ;  /* 0x000000006d087348 */ /* 0x000fea0003c00000 */
[----:B------:R0:W1:Y:S02]  /*1f310*/  SHFL.BFLY P3, R93, R112, R97, R108 ;  /* 0x0c000061705d7389 */ /* 0x000064000006006c */
[----:B01----:R-:W-:Y:S01]  /*1f320*/  ENDCOLLECTIVE ;  /* 0x000000000000791b */ /* 0x003fe20003800000 */
.L_x_29905:
[----:B------:R-:W-:Y:S01]  /*1f330*/  HFMA2.MMA R97, -RZ, RZ, 0, 4.76837158203125e-07 ;  /* 0x00000008ff617435 */ /* 0x000fe200000001ff */
[----:B------:R-:W-:-:S04]  /*1f340*/  FADD.FTZ R135, R113, R93 ;  /* 0x0000005d71877221 */ /* 0x000fc80000010000 */
[----:B------:R-:W-:-:S07]  /*1f350*/  IMAD.MOV.U32 R112, RZ, RZ, R135 ;  /* 0x000000ffff707224 */ /* 0x000fce00078e0087 */
[----:B------:R-:W-:Y:S05]  /*1f360*/  WARPSYNC.COLLECTIVE R109, `(.L_x_29906) ;  /* 0x000000006d087348 */ /* 0x000fea0003c00000 */
[----:B------:R0:W1:Y:S02]  /*1f370*/  SHFL.BFLY P3, R93, R112, R97, R108 ;  /* 0x0c000061705d7389 */ /* 0x000064000006006c */
[----:B01----:R-:W-:Y:S01]  /*1f380*/  ENDCOLLECTIVE ;  /* 0x000000000000791b */ /* 0x003fe20003800000 */
.L_x_29906:
[----:B------:R-:W-:Y:S01]  /*1f390*/  MOV R97, 0x10 ;  /* 0x0000001000617802 */ /* 0x000fe20000000f00 */
[----:B------:R-:W-:-:S04]  /*1f3a0*/  FADD.FTZ R135, R135, R93 ;  /* 0x0000005d87877221 */ /* 0x000fc80000010000 */
[----:B------:R-:W-:-:S07]  /*1f3b0*/  IMAD.MOV.U32 R112, RZ, RZ, R135 ;  /* 0x000000ffff707224 */ /* 0x000fce00078e0087 */
[----:B------:R-:W-:Y:S05]  /*1f3c0*/  WARPSYNC.COLLECTIVE R109, `(.L_x_29907) ;  /* 0x000000006d087348 */ /* 0x000fea0003c00000 */
[----:B------:R0:W1:Y:S02]  /*1f3d0*/  SHFL.BFLY P3, R93, R112, R97, R108 ;  /* 0x0c000061705d7389 */ /* 0x000064000006006c */
[----:B01----:R-:W-:Y:S01]  /*1f3e0*/  ENDCOLLECTIVE ;  /* 0x000000000000791b */ /* 0x003fe20003800000 */
.L_x_29907:
[----:B------:R-:W-:Y:S05]  /*1f3f0*/  BRA `(.L_x_29908) ;  /* 0xffffffe800587947 */ /* 0x000fea000383ffff */
.L_x_29909:
        /* <DEDUP_REMOVED lines=16> */
.L_x_33571:


//--------------------- .text._ZN10layer_norm31ln_parallel_residual_fwd_kernelINS_13Kernel_traitsIfffffjLj5120ELj1ELj1ELj4ELj16ENS_18Kernel_traits_baseILj5120EfffffjLj128EEEEELb0ELb0ELb0EEEvNS_9FwdParamsE --------------------------
	.section	.text._ZN10layer_norm31ln_parallel_residual_fwd_kernelINS_13Kernel_traitsIfffffjLj5120ELj1ELj1ELj4ELj16ENS_18Kernel_traits_baseILj5120EfffffjLj128EEEEELb0ELb0ELb0EEEvNS_9FwdParamsE,"ax",@progbits
	.align	128
        .global         _ZN10layer_norm31ln_parallel_residual_fwd_kernelINS_13Kernel_traitsIfffffjLj5120ELj1ELj1ELj4ELj16ENS_18Kernel_traits_baseILj5120EfffffjLj128EEEEELb0ELb0ELb0EEEvNS_9FwdParamsE
        .type           _ZN10layer_norm31ln_parallel_residual_fwd_kernelINS_13Kernel_traitsIfffffjLj5120ELj1ELj1ELj4ELj16ENS_18Kernel_traits_baseILj5120EfffffjLj128EEEEELb0ELb0ELb0EEEvNS_9FwdParamsE,@function
        .size           _ZN10layer_norm31ln_parallel_residual_fwd_kernelINS_13Kernel_traitsIfffffjLj5120ELj1ELj1ELj4ELj16ENS_18Kernel_traits_baseILj5120EfffffjLj128EEEEELb0ELb0ELb0EEEvNS_9FwdParamsE,(.L_x_33572 - _ZN10layer_norm31ln_parallel_residual_fwd_kernelINS_13Kernel_traitsIfffffjLj5120ELj1ELj1ELj4ELj16ENS_18Kernel_traits_baseILj5120EfffffjLj128EEEEELb0ELb0ELb0EEEvNS_9FwdParamsE)
        .other          _ZN10layer_norm31ln_parallel_residual_fwd_kernelINS_13Kernel_traitsIfffffjLj5120ELj1ELj1ELj4ELj16ENS_18Kernel_traits_baseILj5120EfffffjLj128EEEEELb0ELb0ELb0EEEvNS_9FwdParamsE,@"STO_CUDA_ENTRY STV_DEFAULT"
_ZN10layer_norm31ln_parallel_residual_fwd_kernelINS_13Kernel_traitsIfffffjLj5120ELj1ELj1ELj4ELj16ENS_18Kernel_traits_baseILj5120EfffffjLj128EEEEELb0ELb0ELb0EEEvNS_9FwdParamsE:
.text._ZN10layer_norm31ln_parallel_residual_fwd_kernelINS_13Kernel_traitsIfffffjLj5120ELj1ELj1ELj4ELj16ENS_18Kernel_traits_baseILj5120EfffffjLj128EEEEELb0ELb0ELb0EEEvNS_9FwdParamsE:
        /* <DEDUP_REMOVED lines=32> */
[C---:B------:R-:W-:Y:S02]  /*0200*/  SHF.L.U64.HI R7, R3.reuse, 0x4, RZ ;  /* 0x0000000403077819 */ /* 0x040fe400000102ff */
[----:B------:R-:W-:Y:S02]  /*0210*/  CS2R R12, SRZ ;  /* 0x00000000000c7805 */ /* 0x000fe4000001ff00 */
[----:B------:R-:W-:Y:S02]  /*0220*/  ISETP.NE.AND.EX P1, PT, RZ, UR9, PT, P1 ;  /* 0x00000009ff007c0c */ /* 0x000fe4000bf25310 */
        /* <DEDUP_REMOVED lines=8> */
[----:B------:R-:W5:Y:S03]  /*02b0*/  LDG.E.128 R16, desc[UR4][R16.64] ;  /* 0x0000000410107981 */ /* 0x000f66000c1e1d00 */
[----:B------:R-:W-:Y:S01]  /*02c0*/  @P1 IADD3.X R7, R7, UR9, RZ, P3, !PT ;  /* 0x0000000907071c10 */ /* 0x000fe20009ffe4ff */
[----:B------:R-:W5:Y:S04]  /*02d0*/  LDG.E.128 R20, desc[UR4][R20.64] ;  /* 0x0000000414147981 */ /* 0x000f68000c1e1d00 */
[----:B------:R0:W5:Y:S01]  /*02e0*/  @P1 LDG.E.128 R12, desc[UR4][R6.64] ;  /* 0x00000004060c1981 */ /* 0x000162000c1e1d00 */
[----:B------:R-:W-:-:S07]  /*02f0*/  LOP3.LUT R3, R3, 0x80, RZ, 0xfc, !PT ;  /* 0x0000008003037812 */ /* 0x000fce00078efcff */
.L_x_29911:
[----:B------:R-:W-:Y:S05]  /*0300*/  BSYNC B0 ;  /* 0x0000000000007941 */ /* 0x000fea0003800000 */
.L_x_29910:
[----:B------:R-:W-:Y:S04]  /*0310*/  BSSY B0, `(.L_x_29912) ;  /* 0x000001c000007945 */ /* 0x000fe80003800000 */
[----:B------:R-:W-:Y:S05]  /*0320*/  @!P6 BRA `(.L_x_29913) ;  /* 0x000000000068e947 */ /* 0x000fea0003800000 */
[----:B------:R-:W-:Y:S01]  /*0330*/  ULDC.64 UR6, c[0x0][0x2c8] ;  /* 0x0000b20000067ab9 */ /* 0x000fe20000000a00 */
[----:B------:R-:W1:Y:S01]  /*0340*/  LDC.64 R32, c[0x0][0x260] ;  /* 0x00009800ff207b82 */ /* 0x000e620000000a00 */
[----:B------:R-:W-:Y:S01]  /*0350*/  ISETP.NE.U32.AND P0, PT, RZ, UR6, PT ;  /* 0x00000006ff007c0c */ /* 0x000fe2000bf05070 */
[----:B------:R-:W-:Y:S01]  /*0360*/  ULDC.64 UR8, c[0x0][0x2d0] ;  /* 0x0000b40000087ab9 */ /* 0x000fe20000000a00 */
[----:B0-----:R-:W-:Y:S02]  /*0370*/  SHF.L.U32 R6, R3, 0x4, RZ ;  /* 0x0000000403067819 */ /* 0x001fe400000006ff */
        /* <DEDUP_REMOVED lines=11> */
[----:B-1----:R-:W-:Y:S01]  /*0430*/  IMAD.WIDE.U32 R32, R3, 0x10, R32 ;  /* 0x0000001003207825 */ /* 0x002fe200078e0020 */
        /* <DEDUP_REMOVED lines=8> */
[----:B------:R-:W-:-:S07]  /*04c0*/  VIADD R3, R3, 0x80 ;  /* 0x0000008003037836 */ /* 0x000fce0000000000 */
.L_x_29913:
[----:B------:R-:W-:Y:S05]  /*04d0*/  BSYNC B0 ;  /* 0x0000000000007941 */ /* 0x000fea0003800000 */
.L_x_29912:
[----:B------:R-:W-:Y:S04]  /*04e0*/  BSSY B0, `(.L_x_29914) ;  /* 0x000001c000007945 */ /* 0x000fe80003800000 */
[----:B------:R-:W-:Y:S05]  /*04f0*/  @!P5 BRA `(.L_x_29915) ;  /* 0x000000000068d947 */ /* 0x000fea0003800000 */
[----:B------:R-:W-:Y:S01]  /*0500*/  ULDC.64 UR6, c[0x0][0x2c8] ;  /* 0x0000b20000067ab9 */ /* 0x000fe20000000a00 */
[----:B------:R-:W2:Y:S01]  /*0510*/  LDC.64 R48, c[0x0][0x260] ;  /* 0x00009800ff307b82 */ /* 0x000ea20000000a00 */
[----:B------:R-:W-:Y:S01]  /*0520*/  ISETP.NE.U32.AND P0, PT, RZ, UR6, PT ;  /* 0x00000006ff007c0c */ /* 0x000fe2000bf05070 */
[----:B------:R-:W-:Y:S01]  /*0530*/  ULDC.64 UR8, c[0x0][0x2d0] ;  /* 0x0000b40000087ab9 */ /* 0x000fe20000000a00 */
[----:B01----:R-:W-:Y:S02]  /*0540*/  SHF.L.U32 R6, R3, 0x4, RZ ;  /* 0x0000000403067819 */ /* 0x003fe400000006ff */
        /* <DEDUP_REMOVED lines=11> */
[----:B--2---:R-:W-:Y:S01]  /*0600*/  IMAD.WIDE.U32 R48, R3, 0x10, R48 ;  /* 0x0000001003307825 */ /* 0x004fe200078e0030 */
        /* <DEDUP_REMOVED lines=8> */
[----:B------:R-:W-:-:S07]  /*0690*/  IADD3 R3, R3, 0x80, RZ ;  /* 0x0000008003037810 */ /* 0x000fce0007ffe0ff */
.L_x_29915:
[----:B------:R-:W-:Y:S05]  /*06a0*/  BSYNC B0 ;  /* 0x0000000000007941 */ /* 0x000fea0003800000 */
.L_x_29914:
[----:B------:R-:W-:Y:S04]  /*06b0*/  BSSY B0, `(.L_x_29916) ;  /* 0x000001c000007945 */ /* 0x000fe80003800000 */
[----:B------:R-:W-:Y:S05]  /*06c0*/  @!P4 BRA `(.L_x_29917) ;  /* 0x000000000068c947 */ /* 0x000fea0003800000 */
[----:B------:R-:W-:Y:S01]  /*06d0*/  ULDC.64 UR6, c[0x0][0x2c8] ;  /* 0x0000b20000067ab9 */ /* 0x000fe20000000a00 */
[----:B------:R-:W3:Y:S01]  /*06e0*/  LDC.64 R64, c[0x0][0x260] ;  /* 0x00009800ff407b82 */ /* 0x000ee20000000a00 */
[----:B------:R-:W-:Y:S01]  /*06f0*/  ISETP.NE.U32.AND P0, PT, RZ, UR6, PT ;  /* 0x00000006ff007c0c */ /* 0x000fe2000bf05070 */
[----:B------:R-:W-:Y:S01]  /*0700*/  ULDC.64 UR8, c[0x0][0x2d0] ;  /* 0x0000b40000087ab9 */ /* 0x000fe20000000a00 */
[----:B012---:R-:W-:Y:S02]  /*0710*/  SHF.L.U32 R6, R3, 0x4, RZ ;  /* 0x0000000403067819 */ /* 0x007fe400000006ff */
        /* <DEDUP_REMOVED lines=11> */
[----:B---3--:R-:W-:Y:S01]  /*07d0*/  IMAD.WIDE.U32 R64, R3, 0x10, R64 ;  /* 0x0000001003407825 */ /* 0x008fe200078e0040 */
        /* <DEDUP_REMOVED lines=9> */
.L_x_29917:
[----:B------:R-:W-:Y:S05]  /*0870*/  BSYNC B0 ;  /* 0x0000000000007941 */ /* 0x000fea0003800000 */
.L_x_29916:
[----:B------:R-:W-:Y:S01]  /*0880*/  ISETP.GE.U32.AND P0, PT, R228, 0x280, PT ;  /* 0x00000280e400780c */ /* 0x000fe20003f06070 */
[----:B------:R-:W-:Y:S01]  /*0890*/  BSSY B0, `(.L_x_29918) ;  /* 0x000001e000007945 */ /* 0x000fe20003800000 */
[----:B------:R-:W-:-:S11]  /*08a0*/  LOP3.LUT R230, R230, 0xffffdfff, RZ, 0xc0, !PT ;  /* 0xffffdfffe6e67812 */ /* 0x000fd600078ec0ff */
[----:B------:R-:W-:Y:S01]  /*08b0*/  @P0 LOP3.LUT R230, R230, 0x2000, RZ, 0xfc, !PT ;  /* 0x00002000e6e60812 */ /* 0x000fe200078efcff */
[----:B------:R-:W-:Y:S06]  /*08c0*/  @!P0 BRA `(.L_x_29919) ;  /* 0x0000000000688947 */ /* 0x000fec0003800000 */
[----:B------:R-:W-:Y:S01]  /*08d0*/  ULDC.64 UR6, c[0x0][0x2c8] ;  /* 0x0000b20000067ab9 */ /* 0x000fe20000000a00 */
[----:B------:R-:W4:Y:S01]  /*08e0*/  LDC.64 R80, c[0x0][0x260] ;  /* 0x00009800ff507b82 */ /* 0x000f220000000a00 */
[----:B------:R-:W-:Y:S01]  /*08f0*/  ISETP.NE.U32.AND P0, PT, RZ, UR6, PT ;  /* 0x00000006ff007c0c */ /* 0x000fe2000bf05070 */
[----:B------:R-:W-:Y:S01]  /*0900*/  ULDC.64 UR8, c[0x0][0x2d0] ;  /* 0x0000b40000087ab9 */ /* 0x000fe20000000a00 */
[----:B------:R-:W-:Y:S02]  /*0910*/  CS2R R74, SRZ ;  /* 0x00000000004a7805 */ /* 0x000fe4000001ff00 */
[----:B------:R-:W-:Y:S02]  /*0920*/  CS2R R72, SRZ ;  /* 0x0000000000487805 */ /* 0x000fe4000001ff00 */
[----:B------:R-:W-:Y:S02]  /*0930*/  ISETP.NE.AND.EX P0, PT, RZ, UR7, PT, P0 ;  /* 0x00000007ff007c0c */ /* 0x000fe4000bf05300 */
[----:B0123--:R-:W-:-:S11]  /*0940*/  SHF.L.U32 R6, R3, 0x4, RZ ;  /* 0x0000000403067819 */ /* 0x00ffd600000006ff */
[----:B------:R-:W-:-:S04]  /*0950*/  @P0 LEA R4, P1, R3, UR6, 0x4 ;  /* 0x0000000603040c11 */ /* 0x000fc8000f8220ff */
[C---:B------:R-:W-:Y:S01]  /*0960*/  @P0 LEA.HI.X R5, R3.reuse, UR7, RZ, 0x4, P1 ;  /* 0x0000000703050c11 */ /* 0x040fe200088f24ff */
[----:B------:R-:W-:Y:S01]  /*0970*/  ULDC.64 UR6, c[0x0][0x268] ;  /* 0x00009a0000067ab9 */ /* 0x000fe20000000a00 */
[----:B------:R-:W-:Y:S02]  /*0980*/  ISETP.NE.U32.AND P1, PT, RZ, UR8, PT ;  /* 0x00000008ff007c0c */ /* 0x000fe4000bf25070 */
[----:B------:R-:W-:Y:S01]  /*0990*/  SHF.L.U64.HI R7, R3, 0x4, RZ ;  /* 0x0000000403077819 */ /* 0x000fe200000102ff */
[----:B------:R0:W5:Y:S01]  /*09a0*/  @P0 LDG.E.128 R72, desc[UR4][R4.64] ;  /* 0x0000000404480981 */ /* 0x000162000c1e1d00 */
[----:B------:R-:W-:Y:S02]  /*09b0*/  ISETP.NE.AND.EX P1, PT, RZ, UR9, PT, P1 ;  /* 0x00000009ff007c0c */ /* 0x000fe4000bf25310 */
[----:B------:R-:W-:-:S04]  /*09c0*/  IADD3 R84, P0, R6, UR6, RZ ;  /* 0x0000000606547c10 */ /* 0x000fc8000ff1e0ff */
[----:B------:R-:W-:Y:S02]  /*09d0*/  IADD3.X R85, R7, UR7, RZ, P0, !PT ;  /* 0x0000000707557c10 */ /* 0x000fe400087fe4ff */
[----:B------:R-:W-:Y:S02]  /*09e0*/  CS2R R78, SRZ ;  /* 0x00000000004e7805 */ /* 0x000fe4000001ff00 */
[----:B------:R-:W-:Y:S01]  /*09f0*/  CS2R R76, SRZ ;  /* 0x00000000004c7805 */ /* 0x000fe2000001ff00 */
[----:B----4-:R-:W-:Y:S01]  /*0a00*/  IMAD.WIDE.U32 R80, R3, 0x10, R80 ;  /* 0x0000001003507825 */ /* 0x010fe200078e0050 */
[----:B------:R-:W5:Y:S01]  /*0a10*/  LDG.E.128 R84, desc[UR4][R84.64] ;  /* 0x0000000454547981 */ /* 0x000f62000c1e1d00 */
[----:B------:R-:W-:-:S04]  /*0a20*/  @P1 IADD3 R6, P0, R6, UR8, RZ ;  /* 0x0000000806061c10 */ /* 0x000fc8000ff1e0ff */
[----:B------:R-:W5:Y:S01]  /*0a30*/  LDG.E.128 R80, desc[UR4][R80.64] ;  /* 0x0000000450507981 */ /* 0x000f62000c1e1d00 */
[----:B------:R-:W-:-:S05]  /*0a40*/  @P1 IADD3.X R7, R7, UR9, RZ, P0, !PT ;  /* 0x0000000907071c10 */ /* 0x000fca00087fe4ff */
[----:B------:R0:W5:Y:S01]  /*0a50*/  @P1 LDG.E.128 R76, desc[UR4][R6.64] ;  /* 0x00000004064c1981 */ /* 0x000162000c1e1d00 */
[----:B------:R-:W-:-:S07]  /*0a60*/  IADD3 R3, R3, 0x80, RZ ;  /* 0x0000008003037810 */ /* 0x000fce0007ffe0ff */
.L_x_29919:
[----:B------:R-:W-:Y:S05]  /*0a70*/  BSYNC B0 ;  /* 0x0000000000007941 */ /* 0x000fea0003800000 */
.L_x_29918:
[----:B------:R-:W-:Y:S01]  /*0a80*/  ISETP.GE.U32.AND P0, PT, R228, 0x300, PT ;  /* 0x00000300e400780c */ /* 0x000fe20003f06070 */
[----:B------:R-:W-:Y:S01]  /*0a90*/  BSSY B0, `(.L_x_29920) ;  /* 0x000001e000007945 */ /* 0x000fe20003800000 */
[----:B------:R-:W-:-:S11]  /*0aa0*/  LOP3.LUT R230, R230, 0xffffefff, RZ, 0xc0, !PT ;  /* 0xffffefffe6e67812 */ /* 0x000fd600078ec0ff */
[----:B------:R-:W-:Y:S01]  /*0ab0*/  @P0 LOP3.LUT R230, R230, 0x1000, RZ, 0xfc, !PT ;  /* 0x00001000e6e60812 */ /* 0x000fe200078efcff */
[----:B------:R-:W-:Y:S06]  /*0ac0*/  @!P0 BRA `(.L_x_29921) ;  /* 0x0000000000688947 */ /* 0x000fec0003800000 */
[C---:B0123--:R-:W-:Y:S01]  /*0ad0*/  SHF.L.U32 R6, R3.reuse, 0x4, RZ ;  /* 0x0000000403067819 */ /* 0x04ffe200000006ff */
[----:B------:R-:W-:Y:S01]  /*0ae0*/  ULDC.64 UR6, c[0x0][0x268] ;  /* 0x00009a0000067ab9 */ /* 0x000fe20000000a00 */
[----:B------:R-:W-:Y:S01]  /*0af0*/  SHF.L.U64.HI R4, R3, 0x4, RZ ;  /* 0x0000000403047819 */ /* 0x000fe200000102ff */
[----:B------:R-:W-:Y:S01]  /*0b00*/  ULDC.64 UR8, c[0x0][0x2d0] ;  /* 0x0000b40000087ab9 */ /* 0x000fe20000000a00 */
[----:B------:R-:W-:Y:S01]  /*0b10*/  IADD3 R100, P0, R6, UR6, RZ ;  /* 0x0000000606647c10 */ /* 0x000fe2000ff1e0ff */
[----:B------:R-:W0:Y:S01]  /*0b20*/  LDC.64 R96, c[0x0][0x260] ;  /* 0x00009800ff607b82 */ /* 0x000e220000000a00 */
[----:B------:R-:W-:Y:S02]  /*0b30*/  CS2R R90, SRZ ;  /* 0x00000000005a7805 */ /* 0x000fe4000001ff00 */
[----:B------:R-:W-:Y:S02]  /*0b40*/  CS2R R88, SRZ ;  /* 0x0000000000587805 */ /* 0x000fe4000001ff00 */
[----:B------:R-:W-:Y:S01]  /*0b50*/  IADD3.X R101, R4, UR7, RZ, P0, !PT ;  /* 0x0000000704657c10 */ /* 0x000fe200087fe4ff */
[----:B------:R-:W-:Y:S01]  /*0b60*/  ULDC.64 UR6, c[0x0][0x2c8] ;  /* 0x0000b20000067ab9 */ /* 0x000fe20000000a00 */
[----:B------:R-:W-:-:S04]  /*0b70*/  ISETP.NE.U32.AND P0, PT, RZ, UR8, PT ;  /* 0x00000008ff007c0c */ /* 0x000fc8000bf05070 */
[----:B------:R-:W-:Y:S02]  /*0b80*/  ISETP.NE.AND.EX P0, PT, RZ, UR9, PT, P0 ;  /* 0x00000009ff007c0c */ /* 0x000fe4000bf05300 */
[----:B------:R-:W-:Y:S02]  /*0b90*/  CS2R R94, SRZ ;  /* 0x00000000005e7805 */ /* 0x000fe4000001ff00 */
[----:B------:R-:W-:Y:S01]  /*0ba0*/  CS2R R92, SRZ ;  /* 0x00000000005c7805 */ /* 0x000fe2000001ff00 */
[----:B------:R-:W5:Y:S08]  /*0bb0*/  LDG.E.128 R100, desc[UR4][R100.64] ;  /* 0x0000000464647981 */ /* 0x000f70000c1e1d00 */
        /* <DEDUP_REMOVED lines=10> */
[----:B------:R-:W-:-:S07]  /*0c60*/  VIADD R3, R3, 0x80 ;  /* 0x0000008003037836 */ /* 0x000fce0000000000 */
.L_x_29921:
[----:B------:R-:W-:Y:S05]  /*0c70*/  BSYNC B0 ;  /* 0x0000000000007941 */ /* 0x000fea0003800000 */
.L_x_29920:
[----:B------:R-:W-:Y:S01]  /*0c80*/  ISETP.GE.U32.AND P0, PT, R228, 0x380, PT ;  /* 0x00000380e400780c */ /* 0x000fe20003f06070 */
[----:B------:R-:W-:Y:S01]  /*0c90*/  BSSY B0, `(.L_x_29922) ;  /* 0x000001e000007945 */ /* 0x000fe20003800000 */
[----:B------:R-:W-:-:S11]  /*0ca0*/  LOP3.LUT R230, R230, 0xfffff7ff, RZ, 0xc0, !PT ;  /* 0xfffff7ffe6e67812 */ /* 0x000fd600078ec0ff */
[----:B------:R-:W-:Y:S01]  /*0cb0*/  @P0 LOP3.LUT R230, R230, 0x800, RZ, 0xfc, !PT ;  /* 0x00000800e6e60812 */ /* 0x000fe200078efcff */
[----:B------:R-:W-:Y:S06]  /*0cc0*/  @!P0 BRA `(.L_x_29923) ;  /* 0x0000000000688947 */ /* 0x000fec0003800000 */
[C---:B01234-:R-:W-:Y:S01]  /*0cd0*/  SHF.L.U32 R6, R3.reuse, 0x4, RZ ;  /* 0x0000000403067819 */ /* 0x05ffe200000006ff */
[----:B------:R-:W-:Y:S01]  /*0ce0*/  ULDC.64 UR6, c[0x0][0x268] ;  /* 0x00009a0000067ab9 */ /* 0x000fe20000000a00 */
[----:B------:R-:W-:Y:S01]  /*0cf0*/  SHF.L.U64.HI R4, R3, 0x4, RZ ;  /* 0x0000000403047819 */ /* 0x000fe200000102ff */
[----:B------:R-:W0:Y:S01]  /*0d00*/  LDC.64 R112, c[0x0][0x260] ;  /* 0x00009800ff707b82 */ /* 0x000e220000000a00 */
[----:B------:R-:W-:Y:S02]  /*0d10*/  IADD3 R116, P0, R6, UR6, RZ ;  /* 0x0000000606747c10 */ /* 0x000fe4000ff1e0ff */
[----:B------:R-:W-:Y:S02]  /*0d20*/  CS2R R106, SRZ ;  /* 0x00000000006a7805 */ /* 0x000fe4000001ff00 */
[----:B------:R-:W-:Y:S02]  /*0d30*/  CS2R R104, SRZ ;  /* 0x0000000000687805 */ /* 0x000fe4000001ff00 */
[----:B------:R-:W-:Y:S01]  /*0d40*/  IADD3.X R117, R4, UR7, RZ, P0, !PT ;  /* 0x0000000704757c10 */ /* 0x000fe200087fe4ff */
[----:B------:R-:W-:-:S02]  /*0d50*/  ULDC.64 UR6, c[0x0][0x2d0] ;  /* 0x0000b40000067ab9 */ /* 0x000fc40000000a00 */
[----:B------:R-:W-:Y:S02]  /*0d60*/  ISETP.NE.U32.AND P0, PT, RZ, UR6, PT ;  /* 0x00000006ff007c0c */ /* 0x000fe4000bf05070 */
[----:B------:R-:W-:Y:S02]  /*0d70*/  CS2R R110, SRZ ;  /* 0x00000000006e7805 */ /* 0x000fe4000001ff00 */
[----:B------:R-:W-:Y:S01]  /*0d80*/  CS2R R108, SRZ ;  /* 0x00000000006c7805 */ /* 0x000fe2000001ff00 */
[----:B------:R-:W5:Y:S01]  /*0d90*/  LDG.E.128 R116, desc[UR4][R116.64] ;  /* 0x0000000474747981 */ /* 0x000f62000c1e1d00 */
[----:B------:R-:W-:-:S13]  /*0da0*/  ISETP.NE.AND.EX P0, PT, RZ, UR7, PT, P0 ;  /* 0x00000007ff007c0c */ /* 0x000fda000bf05300 */
[----:B------:R-:W-:-:S04]  /*0db0*/  @P0 IADD3 R6, P1, R6, UR6, RZ ;  /* 0x0000000606060c10 */ /* 0x000fc8000ff3e0ff */
[----:B------:R-:W-:Y:S01]  /*0dc0*/  @P0 IADD3.X R7, R4, UR7, RZ, P1, !PT ;  /* 0x0000000704070c10 */ /* 0x000fe20008ffe4ff */
[----:B------:R-:W-:Y:S02]  /*0dd0*/  ULDC.64 UR6, c[0x0][0x2c8] ;  /* 0x0000b20000067ab9 */ /* 0x000fe40000000a00 */
[----:B------:R-:W-:Y:S01]  /*0de0*/  ISETP.NE.U32.AND P1, PT, RZ, UR6, PT ;  /* 0x00000006ff007c0c */ /* 0x000fe2000bf25070 */
[----:B0-----:R-:W-:Y:S01]  /*0df0*/  IMAD.WIDE.U32 R112, R3, 0x10, R112 ;  /* 0x0000001003707825 */ /* 0x001fe200078e0070 */
[----:B------:R0:W5:Y:S02]  /*0e00*/  @P0 LDG.E.128 R108, desc[UR4][R6.64] ;  /* 0x00000004066c0981 */ /* 0x000164000c1e1d00 */
[----:B------:R-:W-:-:S03]  /*0e10*/  ISETP.NE.AND.EX P1, PT, RZ, UR7, PT, P1 ;  /* 0x00000007ff007c0c */ /* 0x000fc6000bf25310 */
[----:B------:R-:W5:Y:S10]  /*0e20*/  LDG.E.128 R112, desc[UR4][R112.64] ;  /* 0x0000000470707981 */ /* 0x000f74000c1e1d00 */
[----:B------:R-:W-:-:S04]  /*0e30*/  @P1 LEA R4, P3, R3, UR6, 0x4 ;  /* 0x0000000603041c11 */ /* 0x000fc8000f8620ff */
[----:B------:R-:W-:-:S05]  /*0e40*/  @P1 LEA.HI.X R5, R3, UR7, RZ, 0x4, P3 ;  /* 0x0000000703051c11 */ /* 0x000fca00098f24ff */
[----:B------:R0:W5:Y:S01]  /*0e50*/  @P1 LDG.E.128 R104, desc[UR4][R4.64] ;  /* 0x0000000404681981 */ /* 0x000162000c1e1d00 */
[----:B------:R-:W-:-:S07]  /*0e60*/  IADD3 R3, R3, 0x80, RZ ;  /* 0x0000008003037810 */ /* 0x000fce0007ffe0ff */
.L_x_29923:
[----:B------:R-:W-:Y:S05]  /*0e70*/  BSYNC B0 ;  /* 0x0000000000007941 */ /* 0x000fea0003800000 */
.L_x_29922:
        /* <DEDUP_REMOVED lines=30> */
[----:B------:R-:W-:-:S07]  /*1060*/  VIADD R3, R3, 0x80 ;  /* 0x0000008003037836 */ /* 0x000fce0000000000 */
.L_x_29925:
[----:B------:R-:W-:Y:S05]  /*1070*/  BSYNC B0 ;  /* 0x0000000000007941 */ /* 0x000fea0003800000 */
.L_x_29924:
        /* <DEDUP_REMOVED lines=31> */
.L_x_29927:
[----:B------:R-:W-:Y:S05]  /*1270*/  BSYNC B0 ;  /* 0x0000000000007941 */ /* 0x000fea0003800000 */
.L_x_29926:
[----:B------:R-:W-:Y:S01]  /*1280*/  ISETP.GE.U32.AND P0, PT, R228, 0x500, PT ;  /* 0x00000500e400780c */ /* 0x000fe20003f06070 */
[----:B------:R-:W-:Y:S01]  /*1290*/  BSSY B0, `(.L_x_29928) ;  /* 0x000001d000007945 */ /* 0x000fe20003800000 */
[----:B------:R-:W-:-:S11]  /*12a0*/  LOP3.LUT R230, R230, 0xffffff7f, RZ, 0xc0, !PT ;  /* 0xffffff7fe6e67812 */ /* 0x000fd600078ec0ff */
[----:B------:R-:W-:Y:S01]  /*12b0*/  @P0 LOP3.LUT R230, R230, 0x80, RZ, 0xfc, !PT ;  /* 0x00000080e6e60812 */ /* 0x000fe200078efcff */
[----:B------:R-:W-:Y:S06]  /*12c0*/  @!P0 BRA `(.L_x_29929) ;  /* 0x0000000000648947 */ /* 0x000fec0003800000 */
[----:B01234-:R-:W-:Y:S01]  /*12d0*/  SHF.L.U32 R6, R3, 0x4, RZ ;  /* 0x0000000403067819 */ /* 0x01ffe200000006ff */
[----:B------:R-:W-:Y:S01]  /*12e0*/  ULDC.64 UR6, c[0x0][0x268] ;  /* 0x00009a0000067ab9 */ /* 0x000fe20000000a00 */
[----:B------:R-:W-:Y:S01]  /*12f0*/  SHF.R.U32.HI R4, RZ, 0x1c, R3 ;  /* 0x0000001cff047819 */ /* 0x000fe20000011603 */
        /* <DEDUP_REMOVED lines=21> */
[----:B------:R0:W5:Y:S04]  /*1450*/  @P1 LDG.E.128 R152, desc[UR4][R4.64] ;  /* 0x0000000404981981 */ /* 0x000168000c1e1d00 */
.L_x_29929:
[----:B------:R-:W-:Y:S05]  /*1460*/  BSYNC B0 ;  /* 0x0000000000007941 */ /* 0x000fea0003800000 */
.L_x_29928:
[----:B------:R-:W0:Y:S01]  /*1470*/  S2UR UR6, SR_CTAID.X ;  /* 0x00000000000679c3 */ /* 0x000e220000002500 */
[----:B------:R-:W-:Y:S01]  /*1480*/  ULDC UR7, c[0x0][0x214] ;  /* 0x0000850000077ab9 */ /* 0x000fe20000000800 */
[----:B------:R-:W-:-:S06]  /*1490*/  ULDC.64 UR8, c[0x0][0x230] ;  /* 0x00008c0000087ab9 */ /* 0x000fcc0000000a00 */
[----:B01234-:R-:W0:Y:S01]  /*14a0*/  LDC.64 R4, c[0x0][0x228] ;  /* 0x00008a00ff047b82 */ /* 0x01fe220000000a00 */
[----:B------:R-:W-:-:S04]  /*14b0*/  LEA.HI R3, R0, UR6, RZ, 0x19 ;  /* 0x0000000600037c11 */ /* 0x000fc8000f8fc8ff */
[----:B------:R-:W-:Y:S02]  /*14c0*/  ISETP.GE.AND P0, PT, R3, UR7, PT ;  /* 0x0000000703007c0c */ /* 0x000fe4000bf06270 */
[----:B0-----:R-:W-:-:S04]  /*14d0*/  LOP3.LUT P1, RZ, R4, UR8, RZ, 0xfc, !PT ;  /* 0x0000000804ff7c12 */ /* 0x001fc8000f82fcff */
[----:B------:R-:W-:-:S07]  /*14e0*/  LOP3.LUT P1, RZ, R5, UR9, RZ, 0xfc, P1 ;  /* 0x0000000905ff7c12 */ /* 0x000fce000882fcff */
[----:B------:R-:W-:Y:S06]  /*14f0*/  @P0 EXIT ;  /* 0x000000000000094d */ /* 0x000fec0003800000 */
[----:B------:R-:W-:Y:S01]  /*1500*/  SHF.R.S32.HI R2, RZ, 0x2, R2 ;  /* 0x00000002ff027819 */ /* 0x000fe20000011402 */
[C---:B------:R-:W-:Y:S01]  /*1510*/  IMAD.SHL.U32 R6, R0.reuse, 0x20, RZ ;  /* 0x0000002000067824 */ /* 0x040fe200078e00ff */
[----:B------:R-:W-:Y:S01]  /*1520*/  LOP3.LUT R5, R0, 0x60, RZ, 0xc0, !PT ;  /* 0x0000006000057812 */ /* 0x000fe200078ec0ff */
[----:B------:R-:W-:Y:S01]  /*1530*/  ULDC.U8 UR6, c[0x0][0x2a0] ;  /* 0x0000a80000067ab9 */ /* 0x000fe20000000000 */
[----:B------:R-:W-:Y:S01]  /*1540*/  LOP3.LUT R4, R2, 0x7f, RZ, 0xc0, !PT ;  /* 0x0000007f02047812 */ /* 0x000fe200078ec0ff */
[----:B------:R-:W-:Y:S01]  /*1550*/  ULDC UR10, c[0x0][0x218] ;  /* 0x00008600000a7ab9 */ /* 0x000fe20000000800 */
[----:B------:R-:W-:Y:S01]  /*1560*/  LOP3.LUT R7, R6, 0x3e0, RZ, 0xc0, !PT ;  /* 0x000003e006077812 */ /* 0x000fe200078ec0ff */
[----:B------:R-:W-:Y:S01]  /*1570*/  ULDC UR7, c[0x0][0x290] ;  /* 0x0000a40000077ab9 */ /* 0x000fe20000000800 */
[----:B------:R-:W-:Y:S01]  /*1580*/  SHF.R.U32.HI R2, RZ, 0x2, R2 ;  /* 0x00000002ff027819 */ /* 0x000fe20000011602 */
[----:B------:R-:W-:Y:S01]  /*1590*/  ULDC.64 UR12, c[0x0][0x228] ;  /* 0x00008a00000c7ab9 */ /* 0x000fe20000000a00 */
[C---:B------:R-:W-:Y:S01]  /*15a0*/  VIADDMNMX R5, R4.reuse, -R5, RZ, !PT ;  /* 0x8000000504057246 */ /* 0x040fe200078001ff */
[----:B------:R-:W-:Y:S01]  /*15b0*/  ULDC.64 UR14, c[0x0][0x230] ;  /* 0x00008c00000e7ab9 */ /* 0x000fe20000000a00 */
[----:B------:R-:W-:Y:S01]  /*15c0*/  VIADDMNMX R7, R4, -R7, RZ, !PT ;  /* 0x8000000704077246 */ /* 0x000fe200078001ff */
[----:B------:R-:W-:Y:S01]  /*15d0*/  ULDC.64 UR8, c[0x0][0x210] ;  /* 0x0000840000087ab9 */ /* 0x000fe20000000a00 */
[----:B------:R-:W-:-:S02]  /*15e0*/  LOP3.LUT R4, R2, 0x3fffffe0, RZ, 0xc0, !PT ;  /* 0x3fffffe002047812 */ /* 0x000fc400078ec0ff */
[----:B------:R-:W-:Y:S02]  /*15f0*/  VIMNMX R5, R5, 0x20, PT ;  /* 0x0000002005057848 */ /* 0x000fe40003fe0100 */
[----:B------:R-:W-:Y:S02]  /*1600*/  MOV R2, R3 ;  /* 0x0000000300027202 */ /* 0x000fe40000000f00 */
[----:B------:R-:W-:Y:S02]  /*1610*/  IADD3 R5, R5, R4, RZ ;  /* 0x0000000405057210 */ /* 0x000fe40007ffe0ff */
[----:B------:R-:W-:Y:S02]  /*1620*/  VIMNMX R7, R7, 0x20, PT ;  /* 0x0000002007077848 */ /* 0x000fe40003fe0100 */
[----:B------:R-:W-:Y:S01]  /*1630*/  ISETP.NE.AND P0, PT, RZ, UR6, PT ;  /* 0x00000006ff007c0c */ /* 0x000fe2000bf05270 */
[----:B------:R-:W-:Y:S01]  /*1640*/  IMAD.SHL.U32 R5, R5, 0x4, RZ ;  /* 0x0000000405057824 */ /* 0x000fe200078e00ff */
[----:B------:R-:W-:-:S04]  /*1650*/  IADD3 R4, R4, R7, RZ ;  /* 0x0000000704047210 */ /* 0x000fc80007ffe0ff */
[----:B------:R-:W-:Y:S01]  /*1660*/  I2FP.F32.U32 R3, R5 ;  /* 0x0000000500037245 */ /* 0x000fe20000201000 */
[----:B------:R-:W-:Y:S01]  /*1670*/  HFMA2.MMA R5, -RZ, RZ, 0, 5.9604644775390625e-08 ;  /* 0x00000001ff057435 */ /* 0x000fe200000001ff */
[----:B------:R-:W-:-:S04]  /*1680*/  SHF.L.U32 R4, R4, 0x2, RZ ;  /* 0x0000000204047819 */ /* 0x000fc800000006ff */
[----:B------:R-:W0:Y:S06]  /*1690*/  MUFU.RCP R3, R3 ;  /* 0x0000000300037308 */ /* 0x000e2c0000001000 */
.L_x_30131:
[----:B0-----:R-:W-:Y:S01]  /*16a0*/  IMAD R6, R2, UR10, RZ ;  /* 0x0000000a02067c24 */ /* 0x001fe2000f8e02ff */
[----:B------:R-:W-:Y:S04]  /*16b0*/  BSSY B0, `(.L_x_29930) ;  /* 0x0000046000007945 */ /* 0x000fe80003800000 */
[----:B------:R-:W-:-:S04]  /*16c0*/  SHF.R.S32.HI R7, RZ, 0x1f, R6 ;  /* 0x0000001fff077819 */ /* 0x000fc80000011406 */
[----:B------:R-:W-:-:S04]  /*16d0*/  LEA.HI R6, R7, R6, RZ, 0x2 ;  /* 0x0000000607067211 */ /* 0x000fc800078f10ff */
[----:B------:R-:W-:-:S04]  /*16e0*/  LEA.HI.SX32 R7, R6, R229, 0x1e ;  /* 0x000000e506077211 */ /* 0x000fc800078ff2ff */
[----:B------:R-:W-:Y:S01]  /*16f0*/  MOV R6, R7 ;  /* 0x0000000700067202 */ /* 0x000fe20000000f00 */
[----:B--234-:R-:W-:Y:S06]  /*1700*/  @!P2 BRA `(.L_x_29931) ;  /* 0x000000040000a947 */ /* 0x01cfec0003800000 */
        /* <DEDUP_REMOVED lines=21> */
.L_x_29933:
[----:B-----5:R-:W-:Y:S01]  /*1860*/  FADD.FTZ R172, R176, R172 ;  /* 0x000000acb0ac7221 */ /* 0x020fe20000010000 */
[----:B------:R-:W-:Y:S06]  /*1870*/  BRA `(.L_x_29934) ;  /* 0x0000000000087947 */ /* 0x000fec0003800000 */
.L_x_29932:
[----:B-----5:R-:W-:-:S04]  /*1880*/  FADD.FTZ R172, R168, R172 ;  /* 0x000000aca8ac7221 */ /* 0x020fc80000010000 */
[----:B------:R-:W-:-:S07]  /*1890*/  @P3 FADD.FTZ R172, R176, R172 ;  /* 0x000000acb0ac3221 */ /* 0x000fce0000010000 */
.L_x_29934:
[----:B-----5:R-:W-:-:S07]  /*18a0*/  IMAD.MOV.U32 R180, RZ, RZ, R172 ;  /* 0x000000ffffb47224 */ /* 0x020fce00078e00ac */
.L_x_29935:
[----:B------:R-:W-:Y:S05]  /*18b0*/  @P4 BRA `(.L_x_29936) ;  /* 0x00000000001c4947 */ /* 0x000fea0003800000 */
[----:B------:R-:W-:-:S04]  /*18c0*/  ISETP.NE.U32.AND P5, PT, RZ, UR14, PT ;  /* 0x0000000eff007c0c */ /* 0x000fc8000bfa5070 */
[----:B------:R-:W-:-:S13]  /*18d0*/  ISETP.NE.AND.EX P5, PT, RZ, UR15, PT, P5 ;  /* 0x0000000fff007c0c */ /* 0x000fda000bfa5350 */
[----:B------:R-:W-:Y:S05]  /*18e0*/  @P5 BRA `(.L_x_29937) ;  /* 0x0000000000085947 */ /* 0x000fea0003800000 */
[----:B------:R-:W-:Y:S05]  /*18f0*/  @P1 BRA `(.L_x_29938) ;  /* 0x0000000000141947 */ /* 0x000fea0003800000 */
[----:B------:R-:W-:Y:S05]  /*1900*/  BRA `(.L_x_29939) ;  /* 0x0000000000147947 */ /* 0x000fea0003800000 */
.L_x_29937:
[----:B-----5:R-:W-:Y:S01]  /*1910*/  FADD.FTZ R173, R177, R173 ;  /* 0x000000adb1ad7221 */ /* 0x020fe20000010000 */
[----:B------:R-:W-:Y:S06]  /*1920*/  BRA `(.L_x_29938) ;  /* 0x0000000000087947 */ /* 0x000fec0003800000 */
.L_x_29936:
[----:B-----5:R-:W-:-:S04]  /*1930*/  FADD.FTZ R173, R169, R173 ;  /* 0x000000ada9ad7221 */ /* 0x020fc80000010000 */
[----:B------:R-:W-:-:S07]  /*1940*/  @P3 FADD.FTZ R173, R177, R173 ;  /* 0x000000adb1ad3221 */ /* 0x000fce0000010000 */
.L_x_29938:
[----:B-----5:R-:W-:-:S07]  /*1950*/  MOV R181, R173 ;  /* 0x000000ad00b57202 */ /* 0x020fce0000000f00 */
.L_x_29939:
[----:B------:R-:W-:Y:S05]  /*1960*/  @P4 BRA `(.L_x_29940) ;  /* 0x00000000001c4947 */ /* 0x000fea0003800000 */
[----:B------:R-:W-:-:S04]  /*1970*/  ISETP.NE.U32.AND P5, PT, RZ, UR14, PT ;  /* 0x0000000eff007c0c */ /* 0x000fc8000bfa5070 */
[----:B------:R-:W-:-:S13]  /*1980*/  ISETP.NE.AND.EX P5, PT, RZ, UR15, PT, P5 ;  /* 0x0000000fff007c0c */ /* 0x000fda000bfa5350 */
[----:B------:R-:W-:Y:S05]  /*1990*/  @P5 BRA `(.L_x_29941) ;  /* 0x0000000000085947 */ /* 0x000fea0003800000 */
[----:B------:R-:W-:Y:S05]  /*19a0*/  @P1 BRA `(.L_x_29942) ;  /* 0x0000000000141947 */ /* 0x000fea0003800000 */
[----:B------:R-:W-:Y:S05]  /*19b0*/  BRA `(.L_x_29943) ;  /* 0x0000000000147947 */ /* 0x000fea0003800000 */
.L_x_29941:
[----:B-----5:R-:W-:Y:S01]  /*19c0*/  FADD.FTZ R174, R178, R174 ;  /* 0x000000aeb2ae7221 */ /* 0x020fe20000010000 */
[----:B------:R-:W-:Y:S06]  /*19d0*/  BRA `(.L_x_29942) ;  /* 0x0000000000087947 */ /* 0x000fec0003800000 */
.L_x_29940:
[----:B-----5:R-:W-:-:S04]  /*19e0*/  FADD.FTZ R174, R170, R174 ;  /* 0x000000aeaaae7221 */ /* 0x020fc80000010000 */
[----:B------:R-:W-:-:S07]  /*19f0*/  @P3 FADD.FTZ R174, R178, R174 ;  /* 0x000000aeb2ae3221 */ /* 0x000fce0000010000 */
.L_x_29942:
[----:B-----5:R-:W-:-:S07]  /*1a00*/  MOV R182, R174 ;  /* 0x000000ae00b67202 */ /* 0x020fce0000000f00 */
.L_x_29943:
[----:B------:R-:W-:Y:S05]  /*1a10*/  @P4 BRA `(.L_x_29944) ;  /* 0x00000000001c4947 */ /* 0x000fea0003800000 */
[----:B------:R-:W-:-:S04]  /*1a20*/  ISETP.NE.U32.AND P3, PT, RZ, UR14, PT ;  /* 0x0000000eff007c0c */ /* 0x000fc8000bf65070 */
[----:B------:R-:W-:-:S13]  /*1a30*/  ISETP.NE.AND.EX P3, PT, RZ, UR15, PT, P3 ;  /* 0x0000000fff007c0c */ /* 0x000fda000bf65330 */
[----:B------:R-:W-:Y:S05]  /*1a40*/  @P3 BRA `(.L_x_29945) ;  /* 0x0000000000083947 */ /* 0x000fea0003800000 */
[----:B------:R-:W-:Y:S05]  /*1a50*/  @P1 BRA `(.L_x_29946) ;  /* 0x0000000000141947 */ /* 0x000fea0003800000 */
[----:B------:R-:W-:Y:S05]  /*1a60*/  BRA `(.L_x_29947) ;  /* 0x0000000000147947 */ /* 0x000fea0003800000 */
.L_x_29945:
[----:B-----5:R-:W-:Y:S01]  /*1a70*/  FADD.FTZ R175, R179, R175 ;  /* 0x000000afb3af7221 */ /* 0x020fe20000010000 */
[----:B------:R-:W-:Y:S06]  /*1a80*/  BRA `(.L_x_29946) ;  /* 0x0000000000087947 */ /* 0x000fec0003800000 */
.L_x_29944:
[----:B-----5:R-:W-:-:S04]  /*1a90*/  FADD.FTZ R175, R171, R175 ;  /* 0x000000afabaf7221 */ /* 0x020fc80000010000 */
[----:B------:R-:W-:-:S07]  /*1aa0*/  @P3 FADD.FTZ R175, R179, R175 ;  /* 0x000000afb3af3221 */ /* 0x000fce0000010000 */
.L_x_29946:
[----:B-----5:R-:W-:-:S07]  /*1ab0*/  MOV R183, R175 ;  /* 0x000000af00b77202 */ /* 0x020fce0000000f00 */
.L_x_29947:
[----:B------:R-:W1:Y:S01]  /*1ac0*/  @P1 LDC.64 R220, c[0x0][0x238] ;  /* 0x00008e00ffdc1b82 */ /* 0x000e620000000a00 */
[C---:B------:R-:W-:Y:S01]  /*1ad0*/  VIADD R6, R7.reuse, 0x80 ;  /* 0x0000008007067836 */ /* 0x040fe20000000000 */
[----:B-1----:R-:W-:-:S04]  /*1ae0*/  @P1 LEA R220, P3, R7, R220, 0x4 ;  /* 0x000000dc07dc1211 */ /* 0x002fc800078620ff */
[----:B------:R-:W-:-:S05]  /*1af0*/  @P1 LEA.HI.X R221, R7, R221, RZ, 0x4, P3 ;  /* 0x000000dd07dd1211 */ /* 0x000fca00018f24ff */
[----:B------:R1:W-:Y:S04]  /*1b00*/  @P1 STG.E.128 desc[UR4][R220.64], R180 ;  /* 0x000000b4dc001986 */ /* 0x0003e8000c101d04 */
.L_x_29931:
[----:B------:R-:W-:Y:S05]  /*1b10*/  BSYNC B0 ;  /* 0x0000000000007941 */ /* 0x000fea0003800000 */
.L_x_29930:
        /* <DEDUP_REMOVED lines=24> */
.L_x_29951:
[----:B-----5:R-:W-:Y:S01]  /*1ca0*/  FADD.FTZ R184, R176, R184 ;  /* 0x000000b8b0b87221 */ /* 0x020fe20000010000 */
[----:B------:R-:W-:Y:S06]  /*1cb0*/  BRA `(.L_x_29952) ;  /* 0x0000000000087947 */ /* 0x000fec0003800000 */
.L_x_29950:
[----:B-----5:R-:W-:-:S04]  /*1cc0*/  FADD.FTZ R184, R168, R184 ;  /* 0x000000b8a8b87221 */ /* 0x020fc80000010000 */
[----:B------:R-:W-:-:S07]  /*1cd0*/  @P3 FADD.FTZ R184, R176, R184 ;  /* 0x000000b8b0b83221 */ /* 0x000fce0000010000 */
.L_x_29952:
[----:B-----5:R-:W-:-:S07]  /*1ce0*/  MOV R180, R184 ;  /* 0x000000b800b47202 */ /* 0x020fce0000000f00 */
.L_x_29953:
[----:B------:R-:W-:Y:S05]  /*1cf0*/  @P4 BRA `(.L_x_29954) ;  /* 0x00000000001c4947 */ /* 0x000fea0003800000 */
[----:B------:R-:W-:-:S04]  /*1d00*/  ISETP.NE.U32.AND P5, PT, RZ, UR14, PT ;  /* 0x0000000eff007c0c */ /* 0x000fc8000bfa5070 */
[----:B------:R-:W-:-:S13]  /*1d10*/  ISETP.NE.AND.EX P5, PT, RZ, UR15, PT, P5 ;  /* 0x0000000fff007c0c */ /* 0x000fda000bfa5350 */
[----:B------:R-:W-:Y:S05]  /*1d20*/  @P5 BRA `(.L_x_29955) ;  /* 0x0000000000085947 */ /* 0x000fea0003800000 */
[----:B------:R-:W-:Y:S05]  /*1d30*/  @P1 BRA `(.L_x_29956) ;  /* 0x0000000000141947 */ /* 0x000fea0003800000 */
[----:B------:R-:W-:Y:S05]  /*1d40*/  BRA `(.L_x_29957) ;  /* 0x0000000000147947 */ /* 0x000fea0003800000 */
.L_x_29955:
[----:B-----5:R-:W-:Y:S01]  /*1d50*/  FADD.FTZ R185, R177, R185 ;  /* 0x000000b9b1b97221 */ /* 0x020fe20000010000 */
[----:B------:R-:W-:Y:S06]  /*1d60*/  BRA `(.L_x_29956) ;  /* 0x0000000000087947 */ /* 0x000fec0003800000 */
.L_x_29954:
[----:B-----5:R-:W-:-:S04]  /*1d70*/  FADD.FTZ R185, R169, R185 ;  /* 0x000000b9a9b97221 */ /* 0x020fc80000010000 */
[----:B------:R-:W-:-:S07]  /*1d80*/  @P3 FADD.FTZ R185, R177, R185 ;  /* 0x000000b9b1b93221 */ /* 0x000fce0000010000 */
.L_x_29956:
[----:B-----5:R-:W-:-:S07]  /*1d90*/  MOV R181, R185 ;  /* 0x000000b900b57202 */ /* 0x020fce0000000f00 */
.L_x_29957:
[----:B------:R-:W-:Y:S05]  /*1da0*/  @P4 BRA `(.L_x_29958) ;  /* 0x00000000001c4947 */ /* 0x000fea0003800000 */
[----:B------:R-:W-:-:S04]  /*1db0*/  ISETP.NE.U32.AND P5, PT, RZ, UR14, PT ;  /* 0x0000000eff007c0c */ /* 0x000fc8000bfa5070 */
[----:B------:R-:W-:-:S13]  /*1dc0*/  ISETP.NE.AND.EX P5, PT, RZ, UR15, PT, P5 ;  /* 0x0000000fff007c0c */ /* 0x000fda000bfa5350 */
[----:B------:R-:W-:Y:S05]  /*1dd0*/  @P5 BRA `(.L_x_29959) ;  /* 0x0000000000085947 */ /* 0x000fea0003800000 */
[----:B------:R-:W-:Y:S05]  /*1de0*/  @P1 BRA `(.L_x_29960) ;  /* 0x0000000000141947 */ /* 0x000fea0003800000 */
[----:B------:R-:W-:Y:S05]  /*1df0*/  BRA `(.L_x_29961) ;  /* 0x0000000000147947 */ /* 0x000fea0003800000 */
.L_x_29959:
[----:B-----5:R-:W-:Y:S01]  /*1e00*/  FADD.FTZ R186, R178, R186 ;  /* 0x000000bab2ba7221 */ /* 0x020fe20000010000 */
[----:B------:R-:W-:Y:S06]  /*1e10*/  BRA `(.L_x_29960) ;  /* 0x0000000000087947 */ /* 0x000fec0003800000 */
.L_x_29958:
[----:B-----5:R-:W-:-:S04]  /*1e20*/  FADD.FTZ R186, R170, R186 ;  /* 0x000000baaaba7221 */ /* 0x020fc80000010000 */
[----:B------:R-:W-:-:S07]  /*1e30*/  @P3 FADD.FTZ R186, R178, R186 ;  /* 0x000000bab2ba3221 */ /* 0x000fce0000010000 */
.L_x_29960:
[----:B-----5:R-:W-:-:S07]  /*1e40*/  MOV R182, R186 ;  /* 0x000000ba00b67202 */ /* 0x020fce0000000f00 */
.L_x_29961:
[----:B------:R-:W-:Y:S05]  /*1e50*/  @P4 BRA `(.L_x_29962) ;  /* 0x00000000001c4947 */ /* 0x000fea0003800000 */
[----:B------:R-:W-:-:S04]  /*1e60*/  ISETP.NE.U32.AND P3, PT, RZ, UR14, PT ;  /* 0x0000000eff007c0c */ /* 0x000fc8000bf65070 */
[----:B------:R-:W-:-:S13]  /*1e70*/  ISETP.NE.AND.EX P3, PT, RZ, UR15, PT, P3 ;  /* 0x0000000fff007c0c */ /* 0x000fda000bf65330 */
[----:B------:R-:W-:Y:S05]  /*1e80*/  @P3 BRA `(.L_x_29963) ;  /* 0x0000000000083947 */ /* 0x000fea0003800000 */
[----:B------:R-:W-:Y:S05]  /*1e90*/  @P1 BRA `(.L_x_29964) ;  /* 0x0000000000141947 */ /* 0x000fea0003800000 */
[----:B------:R-:W-:Y:S05]  /*1ea0*/  BRA `(.L_x_29965) ;  /* 0x0000000000147947 */ /* 0x000fea0003800000 */
.L_x_29963:
[----:B-----5:R-:W-:Y:S01]  /*1eb0*/  FADD.FTZ R187, R179, R187 ;  /* 0x000000bbb3bb7221 */ /* 0x020fe20000010000 */
[----:B------:R-:W-:Y:S06]  /*1ec0*/  BRA `(.L_x_29964) ;  /* 0x0000000000087947 */ /* 0x000fec0003800000 */
.L_x_29962:
[----:B-----5:R-:W-:-:S04]  /*1ed0*/  FADD.FTZ R187, R171, R187 ;  /* 0x000000bbabbb7221 */ /* 0x020fc80000010000 */
[----:B------:R-:W-:-:S07]  /*1ee0*/  @P3 FADD.FTZ R187, R179, R187 ;  /* 0x000000bbb3bb3221 */ /* 0x000fce0000010000 */
.L_x_29964:
[----:B-----5:R-:W-:-:S07]  /*1ef0*/  IMAD.MOV.U32 R183, RZ, RZ, R187 ;  /* 0x000000ffffb77224 */ /* 0x020fce00078e00bb */
.L_x_29965:
[----:B------:R-:W1:Y:S02]  /*1f00*/  @P1 LDC.64 R220, c[0x0][0x238] ;  /* 0x00008e00ffdc1b82 */ /* 0x000e640000000a00 */
[----:B-1----:R-:W-:-:S04]  /*1f10*/  @P1 LEA R220, P3, R6, R220, 0x4 ;  /* 0x000000dc06dc1211 */ /* 0x002fc800078620ff */
[C---:B------:R-:W-:Y:S02]  /*1f20*/  @P1 LEA.HI.X R221, R6.reuse, R221, RZ, 0x4, P3 ;  /* 0x000000dd06dd1211 */ /* 0x040fe400018f24ff */
[----:B------:R-:W-:-:S03]  /*1f30*/  IADD3 R6, R6, 0x80, RZ ;  /* 0x0000008006067810 */ /* 0x000fc60007ffe0ff */
[----:B------:R2:W-:Y:S04]  /*1f40*/  @P1 STG.E.128 desc[UR4][R220.64], R180 ;  /* 0x000000b4dc001986 */ /* 0x0005e8000c101d04 */
.L_x_29949:
[----:B------:R-:W-:Y:S05]  /*1f50*/  BSYNC B0 ;  /* 0x0000000000007941 */ /* 0x000fea0003800000 */
.L_x_29948:
        /* <DEDUP_REMOVED lines=24> */
.L_x_29969:
[----:B-----5:R-:W-:Y:S01]  /*20e0*/  FADD.FTZ R188, R176, R188 ;  /* 0x000000bcb0bc7221 */ /* 0x020fe20000010000 */
[----:B------:R-:W-:Y:S06]  /*20f0*/  BRA `(.L_x_29970) ;  /* 0x0000000000087947 */ /* 0x000fec0003800000 */
.L_x_29968:
[----:B-----5:R-:W-:-:S04]  /*2100*/  FADD.FTZ R188, R168, R188 ;  /* 0x000000bca8bc7221 */ /* 0x020fc80000010000 */
[----:B------:R-:W-:-:S07]  /*2110*/  @P3 FADD.FTZ R188, R176, R188 ;  /* 0x000000bcb0bc3221 */ /* 0x000fce0000010000 */
.L_x_29970:
[----:B-----5:R-:W-:-:S07]  /*2120*/  MOV R180, R188 ;  /* 0x000000bc00b47202 */ /* 0x020fce0000000f00 */
.L_x_29971:
[----:B------:R-:W-:Y:S05]  /*2130*/  @P4 BRA `(.L_x_29972) ;  /* 0x00000000001c4947 */ /* 0x000fea0003800000 */
[----:B------:R-:W-:-:S04]  /*2140*/  ISETP.NE.U32.AND P5, PT, RZ, UR14, PT ;  /* 0x0000000eff007c0c */ /* 0x000fc8000bfa5070 */
[----:B------:R-:W-:-:S13]  /*2150*/  ISETP.NE.AND.EX P5, PT, RZ, UR15, PT, P5 ;  /* 0x0000000fff007c0c */ /* 0x000fda000bfa5350 */
[----:B------:R-:W-:Y:S05]  /*2160*/  @P5 BRA `(.L_x_29973) ;  /* 0x0000000000085947 */ /* 0x000fea0003800000 */
[----:B------:R-:W-:Y:S05]  /*2170*/  @P1 BRA `(.L_x_29974) ;  /* 0x0000000000141947 */ /* 0x000fea0003800000 */
[----:B------:R-:W-:Y:S05]  /*2180*/  BRA `(.L_x_29975) ;  /* 0x0000000000147947 */ /* 0x000fea0003800000 */
.L_x_29973:
[----:B-----5:R-:W-:Y:S01]  /*2190*/  FADD.FTZ R189, R177, R189 ;  /* 0x000000bdb1bd7221 */ /* 0x020fe20000010000 */
[----:B------:R-:W-:Y:S06]  /*21a0*/  BRA `(.L_x_29974) ;  /* 0x0000000000087947 */ /* 0x000fec0003800000 */
.L_x_29972:
[----:B-----5:R-:W-:-:S04]  /*21b0*/  FADD.FTZ R189, R169, R189 ;  /* 0x000000bda9bd7221 */ /* 0x020fc80000010000 */
[----:B------:R-:W-:-:S07]  /*21c0*/  @P3 FADD.FTZ R189, R177, R189 ;  /* 0x000000bdb1bd3221 */ /* 0x000fce0000010000 */
.L_x_29974:
[----:B-----5:R-:W-:-:S07]  /*21d0*/  MOV R181, R189 ;  /* 0x000000bd00b57202 */ /* 0x020fce0000000f00 */
.L_x_29975:
[----:B------:R-:W-:Y:S05]  /*21e0*/  @P4 BRA `(.L_x_29976) ;  /* 0x00000000001c4947 */ /* 0x000fea0003800000 */
[----:B------:R-:W-:-:S04]  /*21f0*/  ISETP.NE.U32.AND P5, PT, RZ, UR14, PT ;  /* 0x0000000eff007c0c */ /* 0x000fc8000bfa5070 */
[----:B------:R-:W-:-:S13]  /*2200*/  ISETP.NE.AND.EX P5, PT, RZ, UR15, PT, P5 ;  /* 0x0000000fff007c0c */ /* 0x000fda000bfa5350 */
[----:B------:R-:W-:Y:S05]  /*2210*/  @P5 BRA `(.L_x_29977) ;  /* 0x0000000000085947 */ /* 0x000fea0003800000 */
[----:B------:R-:W-:Y:S05]  /*2220*/  @P1 BRA `(.L_x_29978) ;  /* 0x0000000000141947 */ /* 0x000fea0003800000 */
[----:B------:R-:W-:Y:S05]  /*2230*/  BRA `(.L_x_29979) ;  /* 0x0000000000147947 */ /* 0x000fea0003800000 */
.L_x_29977:
[----:B-----5:R-:W-:Y:S01]  /*2240*/  FADD.FTZ R190, R178, R190 ;  /* 0x000000beb2be7221 */ /* 0x020fe20000010000 */
[----:B------:R-:W-:Y:S06]  /*2250*/  BRA `(.L_x_29978) ;  /* 0x0000000000087947 */ /* 0x000fec0003800000 */
.L_x_29976:
[----:B-----5:R-:W-:-:S04]  /*2260*/  FADD.FTZ R190, R170, R190 ;  /* 0x000000beaabe7221 */ /* 0x020fc80000010000 */
[----:B------:R-:W-:-:S07]  /*2270*/  @P3 FADD.FTZ R190, R178, R190 ;  /* 0x000000beb2be3221 */ /* 0x000fce0000010000 */
.L_x_29978:
[----:B-----5:R-:W-:-:S07]  /*2280*/  IMAD.MOV.U32 R182, RZ, RZ, R190 ;  /* 0x000000ffffb67224 */ /* 0x020fce00078e00be */
.L_x_29979:
[----:B------:R-:W-:Y:S05]  /*2290*/  @P4 BRA `(.L_x_29980) ;  /* 0x00000000001c4947 */ /* 0x000fea0003800000 */
[----:B------:R-:W-:-:S04]  /*22a0*/  ISETP.NE.U32.AND P3, PT, RZ, UR14, PT ;  /* 0x0000000eff007c0c */ /* 0x000fc8000bf65070 */
[----:B------:R-:W-:-:S13]  /*22b0*/  ISETP.NE.AND.EX P3, PT, RZ, UR15, PT, P3 ;  /* 0x0000000fff007c0c */ /* 0x000fda000bf65330 */
[----:B------:R-:W-:Y:S05]  /*22c0*/  @P3 BRA `(.L_x_29981) ;  /* 0x0000000000083947 */ /* 0x000fea0003800000 */
[----:B------:R-:W-:Y:S05]  /*22d0*/  @P1 BRA `(.L_x_29982) ;  /* 0x0000000000141947 */ /* 0x000fea0003800000 */
[----:B------:R-:W-:Y:S05]  /*22e0*/  BRA `(.L_x_29983) ;  /* 0x0000000000147947 */ /* 0x000fea0003800000 */
.L_x_29981:
[----:B-----5:R-:W-:Y:S01]  /*22f0*/  FADD.FTZ R191, R179, R191 ;  /* 0x000000bfb3bf7221 */ /* 0x020fe20000010000 */
[----:B------:R-:W-:Y:S06]  /*2300*/  BRA `(.L_x_29982) ;  /* 0x0000000000087947 */ /* 0x000fec0003800000 */
.L_x_29980:
[----:B-----5:R-:W-:-:S04]  /*2310*/  FADD.FTZ R191, R171, R191 ;  /* 0x000000bfabbf7221 */ /* 0x020fc80000010000 */
[----:B------:R-:W-:-:S07]  /*2320*/  @P3 FADD.FTZ R191, R179, R191 ;  /* 0x000000bfb3bf3221 */ /* 0x000fce0000010000 */
.L_x_29982:
[----:B-----5:R-:W-:-:S07]  /*2330*/  MOV R183, R191 ;  /* 0x000000bf00b77202 */ /* 0x020fce0000000f00 */
.L_x_29983:
[----:B------:R-:W1:Y:S02]  /*2340*/  @P1 LDC.64 R220, c[0x0][0x238] ;  /* 0x00008e00ffdc1b82 */ /* 0x000e640000000a00 */
[----:B-1----:R-:W-:-:S04]  /*2350*/  @P1 LEA R220, P3, R6, R220, 0x4 ;  /* 0x000000dc06dc1211 */ /* 0x002fc800078620ff */
[C---:B------:R-:W-:Y:S02]  /*2360*/  @P1 LEA.HI.X R221, R6.reuse, R221, RZ, 0x4, P3 ;  /* 0x000000dd06dd1211 */ /* 0x040fe400018f24ff */
[----:B------:R-:W-:-:S03]  /*2370*/  IADD3 R6, R6, 0x80, RZ ;  /* 0x0000008006067810 */ /* 0x000fc60007ffe0ff */
[----:B------:R3:W-:Y:S04]  /*2380*/  @P1 STG.E.128 desc[UR4][R220.64], R180 ;  /* 0x000000b4dc001986 */ /* 0x0007e8000c101d04 */
.L_x_29967:
[----:B------:R-:W-:Y:S05]  /*2390*/  BSYNC B0 ;  /* 0x0000000000007941 */ /* 0x000fea0003800000 */
.L_x_29966:
        /* <DEDUP_REMOVED lines=24> */
.L_x_29987:
[----:B-----5:R-:W-:Y:S01]  /*2520*/  FADD.FTZ R192, R176, R192 ;  /* 0x000000c0b0c07221 */ /* 0x020fe20000010000 */
[----:B------:R-:W-:Y:S06]  /*2530*/  BRA `(.L_x_29988) ;  /* 0x0000000000087947 */ /* 0x000fec0003800000 */
.L_x_29986:
[----:B-----5:R-:W-:-:S04]  /*2540*/  FADD.FTZ R192, R168, R192 ;  /* 0x000000c0a8c07221 */ /* 0x020fc80000010000 */
[----:B------:R-:W-:-:S07]  /*2550*/  @P3 FADD.FTZ R192, R176, R192 ;  /* 0x000000c0b0c03221 */ /* 0x000fce0000010000 */
.L_x_29988:
[----:B-----5:R-:W-:-:S07]  /*2560*/  MOV R180, R192 ;  /* 0x000000c000b47202 */ /* 0x020fce0000000f00 */
.L_x_29989:
[----:B------:R-:W-:Y:S05]  /*2570*/  @P4 BRA `(.L_x_29990) ;  /* 0x00000000001c4947 */ /* 0x000fea0003800000 */
[----:B------:R-:W-:-:S04]  /*2580*/  ISETP.NE.U32.AND P5, PT, RZ, UR14, PT ;  /* 0x0000000eff007c0c */ /* 0x000fc8000bfa5070 */
[----:B------:R-:W-:-:S13]  /*2590*/  ISETP.NE.AND.EX P5, PT, RZ, UR15, PT, P5 ;  /* 0x0000000fff007c0c */ /* 0x000fda000bfa5350 */
[----:B------:R-:W-:Y:S05]  /*25a0*/  @P5 BRA `(.L_x_29991) ;  /* 0x0000000000085947 */ /* 0x000fea0003800000 */
[----:B------:R-:W-:Y:S05]  /*25b0*/  @P1 BRA `(.L_x_29992) ;  /* 0x0000000000141947 */ /* 0x000fea0003800000 */
[----:B------:R-:W-:Y:S05]  /*25c0*/  BRA `(.L_x_29993) ;  /* 0x0000000000147947 */ /* 0x000fea0003800000 */
.L_x_29991:
[----:B-----5:R-:W-:Y:S01]  /*25d0*/  FADD.FTZ R193, R177, R193 ;  /* 0x000000c1b1c17221 */ /* 0x020fe20000010000 */
[----:B------:R-:W-:Y:S06]  /*25e0*/  BRA `(.L_x_29992) ;  /* 0x0000000000087947 */ /* 0x000fec0003800000 */
.L_x_29990:
[----:B-----5:R-:W-:-:S04]  /*25f0*/  FADD.FTZ R193, R169, R193 ;  /* 0x000000c1a9c17221 */ /* 0x020fc80000010000 */
[----:B------:R-:W-:-:S07]  /*2600*/  @P3 FADD.FTZ R193, R177, R193 ;  /* 0x000000c1b1c13221 */ /* 0x000fce0000010000 */
.L_x_29992:
[----:B-----5:R-:W-:-:S07]  /*2610*/  IMAD.MOV.U32 R181, RZ, RZ, R193 ;  /* 0x000000ffffb57224 */ /* 0x020fce00078e00c1 */
.L_x_29993:
[----:B------:R-:W-:Y:S05]  /*2620*/  @P4 BRA `(.L_x_29994) ;  /* 0x00000000001c4947 */ /* 0x000fea0003800000 */
[----:B------:R-:W-:-:S04]  /*2630*/  ISETP.NE.U32.AND P5, PT, RZ, UR14, PT ;  /* 0x0000000eff007c0c */ /* 0x000fc8000bfa5070 */
[----:B------:R-:W-:-:S13]  /*2640*/  ISETP.NE.AND.EX P5, PT, RZ, UR15, PT, P5 ;  /* 0x0000000fff007c0c */ /* 0x000fda000bfa5350 */
[----:B------:R-:W-:Y:S05]  /*2650*/  @P5 BRA `(.L_x_29995) ;  /* 0x0000000000085947 */ /* 0x000fea0003800000 */
[----:B------:R-:W-:Y:S05]  /*2660*/  @P1 BRA `(.L_x_29996) ;  /* 0x0000000000141947 */ /* 0x000fea0003800000 */
[----:B------:R-:W-:Y:S05]  /*2670*/  BRA `(.L_x_29997) ;  /* 0x0000000000147947 */ /* 0x000fea0003800000 */
.L_x_29995:
[----:B-----5:R-:W-:Y:S01]  /*2680*/  FADD.FTZ R194, R178, R194 ;  /* 0x000000c2b2c27221 */ /* 0x020fe20000010000 */
[----:B------:R-:W-:Y:S06]  /*2690*/  BRA `(.L_x_29996) ;  /* 0x0000000000087947 */ /* 0x000fec0003800000 */
.L_x_29994:
[----:B-----5:R-:W-:-:S04]  /*26a0*/  FADD.FTZ R194, R170, R194 ;  /* 0x000000c2aac27221 */ /* 0x020fc80000010000 */
[----:B------:R-:W-:-:S07]  /*26b0*/  @P3 FADD.FTZ R194, R178, R194 ;  /* 0x000000c2b2c23221 */ /* 0x000fce0000010000 */
.L_x_29996:
[----:B-----5:R-:W-:-:S07]  /*26c0*/  MOV R182, R194 ;  /* 0x000000c200b67202 */ /* 0x020fce0000000f00 */
.L_x_29997:
[----:B------:R-:W-:Y:S05]  /*26d0*/  @P4 BRA `(.L_x_29998) ;  /* 0x00000000001c4947 */ /* 0x000fea0003800000 */
[----:B------:R-:W-:-:S04]  /*26e0*/  ISETP.NE.U32.AND P3, PT, RZ, UR14, PT ;  /* 0x0000000eff007c0c */ /* 0x000fc8000bf65070 */
[----:B------:R-:W-:-:S13]  /*26f0*/  ISETP.NE.AND.EX P3, PT, RZ, UR15, PT, P3 ;  /* 0x0000000fff007c0c */ /* 0x000fda000bf65330 */
[----:B------:R-:W-:Y:S05]  /*2700*/  @P3 BRA `(.L_x_29999) ;  /* 0x0000000000083947 */ /* 0x000fea0003800000 */
[----:B------:R-:W-:Y:S05]  /*2710*/  @P1 BRA `(.L_x_30000) ;  /* 0x0000000000141947 */ /* 0x000fea0003800000 */
[----:B------:R-:W-:Y:S05]  /*2720*/  BRA `(.L_x_30001) ;  /* 0x0000000000147947 */ /* 0x000fea0003800000 */
.L_x_29999:
[----:B-----5:R-:W-:Y:S01]  /*2730*/  FADD.FTZ R195, R179, R195 ;  /* 0x000000c3b3c37221 */ /* 0x020fe20000010000 */
[----:B------:R-:W-:Y:S06]  /*2740*/  BRA `(.L_x_30000) ;  /* 0x0000000000087947 */ /* 0x000fec0003800000 */
.L_x_29998:
[----:B-----5:R-:W-:-:S04]  /*2750*/  FADD.FTZ R195, R171, R195 ;  /* 0x000000c3abc37221 */ /* 0x020fc80000010000 */
[----:B------:R-:W-:-:S07]  /*2760*/  @P3 FADD.FTZ R195, R179, R195 ;  /* 0x000000c3b3c33221 */ /* 0x000fce0000010000 */
.L_x_30000:
[----:B-----5:R-:W-:-:S07]  /*2770*/  MOV R183, R195 ;  /* 0x000000c300b77202 */ /* 0x020fce0000000f00 */
.L_x_30001:
[----:B------:R-:W1:Y:S02]  /*2780*/  @P1 LDC.64 R220, c[0x0][0x238] ;  /* 0x00008e00ffdc1b82 */ /* 0x000e640000000a00 */
[----:B-1----:R-:W-:-:S04]  /*2790*/  @P1 LEA R220, P3, R6, R220, 0x4 ;  /* 0x000000dc06dc1211 */ /* 0x002fc800078620ff */
[C---:B------:R-:W-:Y:S02]  /*27a0*/  @P1 LEA.HI.X R221, R6.reuse, R221, RZ, 0x4, P3 ;  /* 0x000000dd06dd1211 */ /* 0x040fe400018f24ff */
[----:B------:R-:W-:-:S03]  /*27b0*/  IADD3 R6, R6, 0x80, RZ ;  /* 0x0000008006067810 */ /* 0x000fc60007ffe0ff */
[----:B------:R4:W-:Y:S04]  /*27c0*/  @P1 STG.E.128 desc[UR4][R220.64], R180 ;  /* 0x000000b4dc001986 */ /* 0x0009e8000c101d04 */
.L_x_29985:
[----:B------:R-:W-:Y:S05]  /*27d0*/  BSYNC B0 ;  /* 0x0000000000007941 */ /* 0x000fea0003800000 */
.L_x_29984:
        /* <DEDUP_REMOVED lines=24> */
.L_x_30005:
[----:B-----5:R-:W-:Y:S01]  /*2960*/  FADD.FTZ R196, R176, R196 ;  /* 0x000000c4b0c47221 */ /* 0x020fe20000010000 */
[----:B------:R-:W-:Y:S06]  /*2970*/  BRA `(.L_x_30006) ;  /* 0x0000000000087947 */ /* 0x000fec0003800000 */
.L_x_30004:
[----:B-----5:R-:W-:-:S04]  /*2980*/  FADD.FTZ R196, R168, R196 ;  /* 0x000000c4a8c47221 */ /* 0x020fc80000010000 */
[----:B------:R-:W-:-:S07]  /*2990*/  @P3 FADD.FTZ R196, R176, R196 ;  /* 0x000000c4b0c43221 */ /* 0x000fce0000010000 */
.L_x_30006:
[----:B-----5:R-:W-:-:S07]  /*29a0*/  IMAD.MOV.U32 R180, RZ, RZ, R196 ;  /* 0x000000ffffb47224 */ /* 0x020fce00078e00c4 */
.L_x_30007:
[----:B------:R-:W-:Y:S05]  /*29b0*/  @P4 BRA `(.L_x_30008) ;  /* 0x00000000001c4947 */ /* 0x000fea0003800000 */
[----:B------:R-:W-:-:S04]  /*29c0*/  ISETP.NE.U32.AND P5, PT, RZ, UR14, PT ;  /* 0x0000000eff007c0c */ /* 0x000fc8000bfa5070 */
[----:B------:R-:W-:-:S13]  /*29d0*/  ISETP.NE.AND.EX P5, PT, RZ, UR15, PT, P5 ;  /* 0x0000000fff007c0c */ /* 0x000fda000bfa5350 */
[----:B------:R-:W-:Y:S05]  /*29e0*/  @P5 BRA `(.L_x_30009) ;  /* 0x0000000000085947 */ /* 0x000fea0003800000 */
[----:B------:R-:W-:Y:S05]  /*29f0*/  @P1 BRA `(.L_x_30010) ;  /* 0x0000000000141947 */ /* 0x000fea0003800000 */
[----:B------:R-:W-:Y:S05]  /*2a00*/  BRA `(.L_x_30011) ;  /* 0x0000000000147947 */ /* 0x000fea0003800000 */
.L_x_30009:
[----:B-----5:R-:W-:Y:S01]  /*2a10*/  FADD.FTZ R197, R177, R197 ;  /* 0x000000c5b1c57221 */ /* 0x020fe20000010000 */
[----:B------:R-:W-:Y:S06]  /*2a20*/  BRA `(.L_x_30010) ;  /* 0x0000000000087947 */ /* 0x000fec0003800000 */
.L_x_30008:
[----:B-----5:R-:W-:-:S04]  /*2a30*/  FADD.FTZ R197, R169, R197 ;  /* 0x000000c5a9c57221 */ /* 0x020fc80000010000 */
[----:B------:R-:W-:-:S07]  /*2a40*/  @P3 FADD.FTZ R197, R177, R197 ;  /* 0x000000c5b1c53221 */ /* 0x000fce0000010000 */
.L_x_30010:
[----:B-----5:R-:W-:-:S07]  /*2a50*/  MOV R181, R197 ;  /* 0x000000c500b57202 */ /* 0x020fce0000000f00 */
.L_x_30011:
[----:B------:R-:W-:Y:S05]  /*2a60*/  @P4 BRA `(.L_x_30012) ;  /* 0x00000000001c4947 */ /* 0x000fea0003800000 */
[----:B------:R-:W-:-:S04]  /*2a70*/  ISETP.NE.U32.AND P5, PT, RZ, UR14, PT ;  /* 0x0000000eff007c0c */ /* 0x000fc8000bfa5070 */
[----:B------:R-:W-:-:S13]  /*2a80*/  ISETP.NE.AND.EX P5, PT, RZ, UR15, PT, P5 ;  /* 0x0000000fff007c0c */ /* 0x000fda000bfa5350 */
[----:B------:R-:W-:Y:S05]  /*2a90*/  @P5 BRA `(.L_x_30013) ;  /* 0x0000000000085947 */ /* 0x000fea0003800000 */
[----:B------:R-:W-:Y:S05]  /*2aa0*/  @P1 BRA `(.L_x_30014) ;  /* 0x0000000000141947 */ /* 0x000fea0003800000 */
[----:B------:R-:W-:Y:S05]  /*2ab0*/  BRA `(.L_x_30015) ;  /* 0x0000000000147947 */ /* 0x000fea0003800000 */
.L_x_30013:
[----:B-----5:R-:W-:Y:S01]  /*2ac0*/  FADD.FTZ R198, R178, R198 ;  /* 0x000000c6b2c67221 */ /* 0x020fe20000010000 */
[----:B------:R-:W-:Y:S06]  /*2ad0*/  BRA `(.L_x_30014) ;  /* 0x0000000000087947 */ /* 0x000fec0003800000 */
.L_x_30012:
[----:B-----5:R-:W-:-:S04]  /*2ae0*/  FADD.FTZ R198, R170, R198 ;  /* 0x000000c6aac67221 */ /* 0x020fc80000010000 */
[----:B------:R-:W-:-:S07]  /*2af0*/  @P3 FADD.FTZ R198, R178, R198 ;  /* 0x000000c6b2c63221 */ /* 0x000fce0000010000 */
.L_x_30014:
[----:B-----5:R-:W-:-:S07]  /*2b00*/  MOV R182, R198 ;  /* 0x000000c600b67202 */ /* 0x020fce0000000f00 */
.L_x_30015:
[----:B------:R-:W-:Y:S05]  /*2b10*/  @P4 BRA `(.L_x_30016) ;  /* 0x00000000001c4947 */ /* 0x000fea0003800000 */
[----:B------:R-:W-:-:S04]  /*2b20*/  ISETP.NE.U32.AND P3, PT, RZ, UR14, PT ;  /* 0x0000000eff007c0c */ /* 0x000fc8000bf65070 */
[----:B------:R-:W-:-:S13]  /*2b30*/  ISETP.NE.AND.EX P3, PT, RZ, UR15, PT, P3 ;  /* 0x0000000fff007c0c */ /* 0x000fda000bf65330 */
[----:B------:R-:W-:Y:S05]  /*2b40*/  @P3 BRA `(.L_x_30017) ;  /* 0x0000000000083947 */ /* 0x000fea0003800000 */
[----:B------:R-:W-:Y:S05]  /*2b50*/  @P1 BRA `(.L_x_30018) ;  /* 0x0000000000141947 */ /* 0x000fea0003800000 */
[----:B------:R-:W-:Y:S05]  /*2b60*/  BRA `(.L_x_30019) ;  /* 0x0000000000147947 */ /* 0x000fea0003800000 */
.L_x_30017:
[----:B-----5:R-:W-:Y:S01]  /*2b70*/  FADD.FTZ R199, R179, R199 ;  /* 0x000000c7b3c77221 */ /* 0x020fe20000010000 */
[----:B------:R-:W-:Y:S06]  /*2b80*/  BRA `(.L_x_30018) ;  /* 0x0000000000087947 */ /* 0x000fec0003800000 */
.L_x_30016:
[----:B-----5:R-:W-:-:S04]  /*2b90*/  FADD.FTZ R199, R171, R199 ;  /* 0x000000c7abc77221 */ /* 0x020fc80000010000 */
[----:B------:R-:W-:-:S07]  /*2ba0*/  @P3 FADD.FTZ R199, R179, R199 ;  /* 0x000000c7b3c73221 */ /* 0x000fce0000010000 */
.L_x_30018:
[----:B-----5:R-:W-:-:S07]  /*2bb0*/  MOV R183, R199 ;  /* 0x000000c700b77202 */ /* 0x020fce0000000f00 */
.L_x_30019:
[----:B------:R-:W0:Y:S02]  /*2bc0*/  @P1 LDC.64 R220, c[0x0][0x238] ;  /* 0x00008e00ffdc1b82 */ /* 0x000e240000000a00 */
[----:B0-----:R-:W-:-:S04]  /*2bd0*/  @P1 LEA R220, P3, R6, R220, 0x4 ;  /* 0x000000dc06dc1211 */ /* 0x001fc800078620ff */
[C---:B------:R-:W-:Y:S01]  /*2be0*/  @P1 LEA.HI.X R221, R6.reuse, R221, RZ, 0x4, P3 ;  /* 0x000000dd06dd1211 */ /* 0x040fe200018f24ff */
[----:B------:R-:W-:-:S04]  /*2bf0*/  VIADD R6, R6, 0x80 ;  /* 0x0000008006067836 */ /* 0x000fc80000000000 */
[----:B------:R0:W-:Y:S04]  /*2c00*/  @P1 STG.E.128 desc[UR4][R220.64], R180 ;  /* 0x000000b4dc001986 */ /* 0x0001e8000c101d04 */
.L_x_30003:
[----:B------:R-:W-:Y:S05]  /*2c10*/  BSYNC B0 ;  /* 0x0000000000007941 */ /* 0x000fea0003800000 */
.L_x_30002:
[----:B------:R-:W-:Y:S01]  /*2c20*/  ISETP.GE.U32.AND P3, PT, R228, 0x300, PT ;  /* 0x00000300e400780c */ /* 0x000fe20003f66070 */
[----:B------:R-:W-:-:S12]  /*2c30*/  BSSY B0, `(.L_x_30020) ;  /* 0x0000042000007945 */ /* 0x000fd80003800000 */
[----:B------:R-:W-:Y:S05]  /*2c40*/  @!P3 BRA `(.L_x_30021) ;  /* 0x000000040000b947 */ /* 0x000fea0003800000 */
[----:B------:R-:W-:Y:S01]  /*2c50*/  ISETP.NE.U32.AND P4, PT, RZ, UR12, PT ;  /* 0x0000000cff007c0c */ /* 0x000fe2000bf85070 */
[----:B------:R-:W0:Y:S03]  /*2c60*/  LDC.64 R200, c[0x0][0x220] ;  /* 0x00008800ffc87b82 */ /* 0x000e260000000a00 */
[----:B------:R-:W-:-:S13]  /*2c70*/  ISETP.NE.AND.EX P4, PT, RZ, UR13, PT, P4 ;  /* 0x0000000dff007c0c */ /* 0x000fda000bf85340 */
[----:B01234-:R-:W-:-:S04]  /*2c80*/  @P4 LEA R220, P3, R6, UR12, 0x4 ;  /* 0x0000000c06dc4c11 */ /* 0x01ffc8000f8620ff */
[C---:B------:R-:W-:Y:S02]  /*2c90*/  @P4 LEA.HI.X R221, R6.reuse, UR13, RZ, 0x4, P3 ;  /* 0x0000000d06dd4c11 */ /* 0x040fe400098f24ff */
[----:B------:R-:W-:Y:S01]  /*2ca0*/  ISETP.NE.U32.AND P3, PT, RZ, UR14, PT ;  /* 0x0000000eff007c0c */ /* 0x000fe2000bf65070 */
[----:B------:R-:W-:Y:S02]  /*2cb0*/  IMAD.WIDE.U32 R200, R6, 0x10, R200 ;  /* 0x0000001006c87825 */ /* 0x000fe400078e00c8 */
        /* <DEDUP_REMOVED lines=14> */
.L_x_30023:
[----:B-----5:R-:W-:Y:S01]  /*2da0*/  FADD.FTZ R200, R176, R200 ;  /* 0x000000c8b0c87221 */ /* 0x020fe20000010000 */
[----:B------:R-:W-:Y:S06]  /*2db0*/  BRA `(.L_x_30024) ;  /* 0x0000000000087947 */ /* 0x000fec0003800000 */
.L_x_30022:
[----:B-----5:R-:W-:-:S04]  /*2dc0*/  FADD.FTZ R200, R168, R200 ;  /* 0x000000c8a8c87221 */ /* 0x020fc80000010000 */
[----:B------:R-:W-:-:S07]  /*2dd0*/  @P3 FADD.FTZ R200, R176, R200 ;  /* 0x000000c8b0c83221 */ /* 0x000fce0000010000 */
.L_x_30024:
[----:B-----5:R-:W-:-:S07]  /*2de0*/  MOV R180, R200 ;  /* 0x000000c800b47202 */ /* 0x020fce0000000f00 */
.L_x_30025:
[----:B------:R-:W-:Y:S05]  /*2df0*/  @P4 BRA `(.L_x_30026) ;  /* 0x00000000001c4947 */ /* 0x000fea0003800000 */
[----:B------:R-:W-:-:S04]  /*2e00*/  ISETP.NE.U32.AND P5, PT, RZ, UR14, PT ;  /* 0x0000000eff007c0c */ /* 0x000fc8000bfa5070 */
[----:B------:R-:W-:-:S13]  /*2e10*/  ISETP.NE.AND.EX P5, PT, RZ, UR15, PT, P5 ;  /* 0x0000000fff007c0c */ /* 0x000fda000bfa5350 */
[----:B------:R-:W-:Y:S05]  /*2e20*/  @P5 BRA `(.L_x_30027) ;  /* 0x0000000000085947 */ /* 0x000fea0003800000 */
[----:B------:R-:W-:Y:S05]  /*2e30*/  @P1 BRA `(.L_x_30028) ;  /* 0x0000000000141947 */ /* 0x000fea0003800000 */
[----:B------:R-:W-:Y:S05]  /*2e40*/  BRA `(.L_x_30029) ;  /* 0x0000000000147947 */ /* 0x000fea0003800000 */
.L_x_30027:
[----:B-----5:R-:W-:Y:S01]  /*2e50*/  FADD.FTZ R201, R177, R201 ;  /* 0x000000c9b1c97221 */ /* 0x020fe20000010000 */
[----:B------:R-:W-:Y:S06]  /*2e60*/  BRA `(.L_x_30028) ;  /* 0x0000000000087947 */ /* 0x000fec0003800000 */
.L_x_30026:
[----:B-----5:R-:W-:-:S04]  /*2e70*/  FADD.FTZ R201, R169, R201 ;  /* 0x000000c9a9c97221 */ /* 0x020fc80000010000 */
[----:B------:R-:W-:-:S07]  /*2e80*/  @P3 FADD.FTZ R201, R177, R201 ;  /* 0x000000c9b1c93221 */ /* 0x000fce0000010000 */
.L_x_30028:
[----:B-----5:R-:W-:-:S07]  /*2e90*/  MOV R181, R201 ;  /* 0x000000c900b57202 */ /* 0x020fce0000000f00 */
.L_x_30029:
[----:B------:R-:W-:Y:S05]  /*2ea0*/  @P4 BRA `(.L_x_30030) ;  /* 0x00000000001c4947 */ /* 0x000fea0003800000 */
[----:B------:R-:W-:-:S04]  /*2eb0*/  ISETP.NE.U32.AND P5, PT, RZ, UR14, PT ;  /* 0x0000000eff007c0c */ /* 0x000fc8000bfa5070 */
[----:B------:R-:W-:-:S13]  /*2ec0*/  ISETP.NE.AND.EX P5, PT, RZ, UR15, PT, P5 ;  /* 0x0000000fff007c0c */ /* 0x000fda000bfa5350 */
[----:B------:R-:W-:Y:S05]  /*2ed0*/  @P5 BRA `(.L_x_30031) ;  /* 0x0000000000085947 */ /* 0x000fea0003800000 */
[----:B------:R-:W-:Y:S05]  /*2ee0*/  @P1 BRA `(.L_x_30032) ;  /* 0x0000000000141947 */ /* 0x000fea0003800000 */
[----:B------:R-:W-:Y:S05]  /*2ef0*/  BRA `(.L_x_30033) ;  /* 0x0000000000147947 */ /* 0x000fea0003800000 */
.L_x_30031:
[----:B-----5:R-:W-:Y:S01]  /*2f00*/  FADD.FTZ R202, R178, R202 ;  /* 0x000000cab2ca7221 */ /* 0x020fe20000010000 */
[----:B------:R-:W-:Y:S06]  /*2f10*/  BRA `(.L_x_30032) ;  /* 0x0000000000087947 */ /* 0x000fec0003800000 */
.L_x_30030:
[----:B-----5:R-:W-:-:S04]  /*2f20*/  FADD.FTZ R202, R170, R202 ;  /* 0x000000caaaca7221 */ /* 0x020fc80000010000 */
[----:B------:R-:W-:-:S07]  /*2f30*/  @P3 FADD.FTZ R202, R178, R202 ;  /* 0x000000cab2ca3221 */ /* 0x000fce0000010000 */
.L_x_30032:
[----:B-----5:R-:W-:-:S07]  /*2f40*/  MOV R182, R202 ;  /* 0x000000ca00b67202 */ /* 0x020fce0000000f00 */
.L_x_30033:
[----:B------:R-:W-:Y:S05]  /*2f50*/  @P4 BRA `(.L_x_30034) ;  /* 0x00000000001c4947 */ /* 0x000fea0003800000 */
[----:B------:R-:W-:-:S04]  /*2f60*/  ISETP.NE.U32.AND P3, PT, RZ, UR14, PT ;  /* 0x0000000eff007c0c */ /* 0x000fc8000bf65070 */
[----:B------:R-:W-:-:S13]  /*2f70*/  ISETP.NE.AND.EX P3, PT, RZ, UR15, PT, P3 ;  /* 0x0000000fff007c0c */ /* 0x000fda000bf65330 */
[----:B------:R-:W-:Y:S05]  /*2f80*/  @P3 BRA `(.L_x_30035) ;  /* 0x0000000000083947 */ /* 0x000fea0003800000 */
[----:B------:R-:W-:Y:S05]  /*2f90*/  @P1 BRA `(.L_x_30036) ;  /* 0x0000000000141947 */ /* 0x000fea0003800000 */
[----:B------:R-:W-:Y:S05]  /*2fa0*/  BRA `(.L_x_30037) ;  /* 0x0000000000147947 */ /* 0x000fea0003800000 */
.L_x_30035:
[----:B-----5:R-:W-:Y:S01]  /*2fb0*/  FADD.FTZ R203, R179, R203 ;  /* 0x000000cbb3cb7221 */ /* 0x020fe20000010000 */
[----:B------:R-:W-:Y:S06]  /*2fc0*/  BRA `(.L_x_30036) ;  /* 0x0000000000087947 */ /* 0x000fec0003800000 */
.L_x_30034:
[----:B-----5:R-:W-:-:S04]  /*2fd0*/  FADD.FTZ R203, R171, R203 ;  /* 0x000000cbabcb7221 */ /* 0x020fc80000010000 */
[----:B------:R-:W-:-:S07]  /*2fe0*/  @P3 FADD.FTZ R203, R179, R203 ;  /* 0x000000cbb3cb3221 */ /* 0x000fce0000010000 */
.L_x_30036:
[----:B-----5:R-:W-:-:S07]  /*2ff0*/  IMAD.MOV.U32 R183, RZ, RZ, R203 ;  /* 0x000000ffffb77224 */ /* 0x020fce00078e00cb */
.L_x_30037:
[----:B------:R-:W0:Y:S02]  /*3000*/  @P1 LDC.64 R220, c[0x0][0x238] ;  /* 0x00008e00ffdc1b82 */ /* 0x000e240000000a00 */
[----:B0-----:R-:W-:-:S04]  /*3010*/  @P1 LEA R220, P3, R6, R220, 0x4 ;  /* 0x000000dc06dc1211 */ /* 0x001fc800078620ff */
[C---:B------:R-:W-:Y:S02]  /*3020*/  @P1 LEA.HI.X R221, R6.reuse, R221, RZ, 0x4, P3 ;  /* 0x000000dd06dd1211 */ /* 0x040fe400018f24ff */
[----:B------:R-:W-:-:S03]  /*3030*/  IADD3 R6, R6, 0x80, RZ ;  /* 0x0000008006067810 */ /* 0x000fc60007ffe0ff */
[----:B------:R0:W-:Y:S04]  /*3040*/  @P1 STG.E.128 desc[UR4][R220.64], R180 ;  /* 0x000000b4dc001986 */ /* 0x0001e8000c101d04 */
.L_x_30021:
[----:B------:R-:W-:Y:S05]  /*3050*/  BSYNC B0 ;  /* 0x0000000000007941 */ /* 0x000fea0003800000 */
.L_x_30020:
        /* <DEDUP_REMOVED lines=24> */
.L_x_30041:
[----:B-----5:R-:W-:Y:S01]  /*31e0*/  FADD.FTZ R204, R176, R204 ;  /* 0x000000ccb0cc7221 */ /* 0x020fe20000010000 */
[----:B------:R-:W-:Y:S06]  /*31f0*/  BRA `(.L_x_30042) ;  /* 0x0000000000087947 */ /* 0x000fec0003800000 */
.L_x_30040:
[----:B-----5:R-:W-:-:S04]  /*3200*/  FADD.FTZ R204, R168, R204 ;  /* 0x000000cca8cc7221 */ /* 0x020fc80000010000 */
[----:B------:R-:W-:-:S07]  /*3210*/  @P3 FADD.FTZ R204, R176, R204 ;  /* 0x000000ccb0cc3221 */ /* 0x000fce0000010000 */
.L_x_30042:
[----:B-----5:R-:W-:-:S07]  /*3220*/  MOV R180, R204 ;  /* 0x000000cc00b47202 */ /* 0x020fce0000000f00 */
.L_x_30043:
[----:B------:R-:W-:Y:S05]  /*3230*/  @P4 BRA `(.L_x_30044) ;  /* 0x00000000001c4947 */ /* 0x000fea0003800000 */
[----:B------:R-:W-:-:S04]  /*3240*/  ISETP.NE.U32.AND P5, PT, RZ, UR14, PT ;  /* 0x0000000eff007c0c */ /* 0x000fc8000bfa5070 */
[----:B------:R-:W-:-:S13]  /*3250*/  ISETP.NE.AND.EX P5, PT, RZ, UR15, PT, P5 ;  /* 0x0000000fff007c0c */ /* 0x000fda000bfa5350 */
[----:B------:R-:W-:Y:S05]  /*3260*/  @P5 BRA `(.L_x_30045) ;  /* 0x0000000000085947 */ /* 0x000fea0003800000 */
[----:B------:R-:W-:Y:S05]  /*3270*/  @P1 BRA `(.L_x_30046) ;  /* 0x0000000000141947 */ /* 0x000fea0003800000 */
[----:B------:R-:W-:Y:S05]  /*3280*/  BRA `(.L_x_30047) ;  /* 0x0000000000147947 */ /* 0x000fea0003800000 */
.L_x_30045:
[----:B-----5:R-:W-:Y:S01]  /*3290*/  FADD.FTZ R205, R177, R205 ;  /* 0x000000cdb1cd7221 */ /* 0x020fe20000010000 */
[----:B------:R-:W-:Y:S06]  /*32a0*/  BRA `(.L_x_30046) ;  /* 0x0000000000087947 */ /* 0x000fec0003800000 */
.L_x_30044:
[----:B-----5:R-:W-:-:S04]  /*32b0*/  FADD.FTZ R205, R169, R205 ;  /* 0x000000cda9cd7221 */ /* 0x020fc80000010000 */
[----:B------:R-:W-:-:S07]  /*32c0*/  @P3 FADD.FTZ R205, R177, R205 ;  /* 0x000000cdb1cd3221 */ /* 0x000fce0000010000 */
.L_x_30046:
[----:B-----5:R-:W-:-:S07]  /*32d0*/  MOV R181, R205 ;  /* 0x000000cd00b57202 */ /* 0x020fce0000000f00 */
.L_x_30047:
[----:B------:R-:W-:Y:S05]  /*32e0*/  @P4 BRA `(.L_x_30048) ;  /* 0x00000000001c4947 */ /* 0x000fea0003800000 */
[----:B------:R-:W-:-:S04]  /*32f0*/  ISETP.NE.U32.AND P5, PT, RZ, UR14, PT ;  /* 0x0000000eff007c0c */ /* 0x000fc8000bfa5070 */
[----:B------:R-:W-:-:S13]  /*3300*/  ISETP.NE.AND.EX P5, PT, RZ, UR15, PT, P5 ;  /* 0x0000000fff007c0c */ /* 0x000fda000bfa5350 */
[----:B------:R-:W-:Y:S05]  /*3310*/  @P5 BRA `(.L_x_30049) ;  /* 0x0000000000085947 */ /* 0x000fea0003800000 */
[----:B------:R-:W-:Y:S05]  /*3320*/  @P1 BRA `(.L_x_30050) ;  /* 0x0000000000141947 */ /* 0x000fea0003800000 */
[----:B------:R-:W-:Y:S05]  /*3330*/  BRA `(.L_x_30051) ;  /* 0x0000000000147947 */ /* 0x000fea0003800000 */
.L_x_30049:
[----:B-----5:R-:W-:Y:S01]  /*3340*/  FADD.FTZ R206, R178, R206 ;  /* 0x000000ceb2ce7221 */ /* 0x020fe20000010000 */
[----:B------:R-:W-:Y:S06]  /*3350*/  BRA `(.L_x_30050) ;  /* 0x0000000000087947 */ /* 0x000fec0003800000 */
.L_x_30048:
[----:B-----5:R-:W-:-:S04]  /*3360*/  FADD.FTZ R206, R170, R206 ;  /* 0x000000ceaace7221 */ /* 0x020fc80000010000 */
[----:B------:R-:W-:-:S07]  /*3370*/  @P3 FADD.FTZ R206, R178, R206 ;  /* 0x000000ceb2ce3221 */ /* 0x000fce0000010000 */
.L_x_30050:
[----:B-----5:R-:W-:-:S07]  /*3380*/  IMAD.MOV.U32 R182, RZ, RZ, R206 ;  /* 0x000000ffffb67224 */ /* 0x020fce00078e00ce */
.L_x_30051:
[----:B------:R-:W-:Y:S05]  /*3390*/  @P4 BRA `(.L_x_30052) ;  /* 0x00000000001c4947 */ /* 0x000fea0003800000 */
[----:B------:R-:W-:-:S04]  /*33a0*/  ISETP.NE.U32.AND P3, PT, RZ, UR14, PT ;  /* 0x0000000eff007c0c */ /* 0x000fc8000bf65070 */
[----:B------:R-:W-:-:S13]  /*33b0*/  ISETP.NE.AND.EX P3, PT, RZ, UR15, PT, P3 ;  /* 0x0000000fff007c0c */ /* 0x000fda000bf65330 */
[----:B------:R-:W-:Y:S05]  /*33c0*/  @P3 BRA `(.L_x_30053) ;  /* 0x0000000000083947 */ /* 0x000fea0003800000 */
[----:B------:R-:W-:Y:S05]  /*33d0*/  @P1 BRA `(.L_x_30054) ;  /* 0x0000000000141947 */ /* 0x000fea0003800000 */
[----:B------:R-:W-:Y:S05]  /*33e0*/  BRA `(.L_x_30055) ;  /* 0x0000000000147947 */ /* 0x000fea0003800000 */
.L_x_30053:
[----:B-----5:R-:W-:Y:S01]  /*33f0*/  FADD.FTZ R207, R179, R207 ;  /* 0x000000cfb3cf7221 */ /* 0x020fe20000010000 */
[----:B------:R-:W-:Y:S06]  /*3400*/  BRA `(.L_x_30054) ;  /* 0x0000000000087947 */ /* 0x000fec0003800000 */
.L_x_30052:
[----:B-----5:R-:W-:-:S04]  /*3410*/  FADD.FTZ R207, R171, R207 ;  /* 0x000000cfabcf7221 */ /* 0x020fc80000010000 */
[----:B------:R-:W-:-:S07]  /*3420*/  @P3 FADD.FTZ R207, R179, R207 ;  /* 0x000000cfb3cf3221 */ /* 0x000fce0000010000 */
.L_x_30054:
[----:B-----5:R-:W-:-:S07]  /*3430*/  MOV R183, R207 ;  /* 0x000000cf00b77202 */ /* 0x020fce0000000f00 */
.L_x_30055:
[----:B------:R-:W0:Y:S02]  /*3440*/  @P1 LDC.64 R220, c[0x0][0x238] ;  /* 0x00008e00ffdc1b82 */ /* 0x000e240000000a00 */
[----:B0-----:R-:W-:-:S04]  /*3450*/  @P1 LEA R220, P3, R6, R220, 0x4 ;  /* 0x000000dc06dc1211 */ /* 0x001fc800078620ff */
[C---:B------:R-:W-:Y:S02]  /*3460*/  @P1 LEA.HI.X R221, R6.reuse, R221, RZ, 0x4, P3 ;  /* 0x000000dd06dd1211 */ /* 0x040fe400018f24ff */
[----:B------:R-:W-:-:S03]  /*3470*/  IADD3 R6, R6, 0x80, RZ ;  /* 0x0000008006067810 */ /* 0x000fc60007ffe0ff */
[----:B------:R0:W-:Y:S04]  /*3480*/  @P1 STG.E.128 desc[UR4][R220.64], R180 ;  /* 0x000000b4dc001986 */ /* 0x0001e8000c101d04 */
.L_x_30039:
[----:B------:R-:W-:Y:S05]  /*3490*/  BSYNC B0 ;  /* 0x0000000000007941 */ /* 0x000fea0003800000 */
.L_x_30038:
        /* <DEDUP_REMOVED lines=24> */
.L_x_30059:
[----:B-----5:R-:W-:Y:S01]  /*3620*/  FADD.FTZ R208, R176, R208 ;  /* 0x000000d0b0d07221 */ /* 0x020fe20000010000 */
[----:B------:R-:W-:Y:S06]  /*3630*/  BRA `(.L_x_30060) ;  /* 0x0000000000087947 */ /* 0x000fec0003800000 */
.L_x_30058:
[----:B-----5:R-:W-:-:S04]  /*3640*/  FADD.FTZ R208, R168, R208 ;  /* 0x000000d0a8d07221 */ /* 0x020fc80000010000 */
[----:B------:R-:W-:-:S07]  /*3650*/  @P3 FADD.FTZ R208, R176, R208 ;  /* 0x000000d0b0d03221 */ /* 0x000fce0000010000 */
.L_x_30060:
[----:B-----5:R-:W-:-:S07]  /*3660*/  MOV R180, R208 ;  /* 0x000000d000b47202 */ /* 0x020fce0000000f00 */
.L_x_30061:
[----:B------:R-:W-:Y:S05]  /*3670*/  @P4 BRA `(.L_x_30062) ;  /* 0x00000000001c4947 */ /* 0x000fea0003800000 */
[----:B------:R-:W-:-:S04]  /*3680*/  ISETP.NE.U32.AND P5, PT, RZ, UR14, PT ;  /* 0x0000000eff007c0c */ /* 0x000fc8000bfa5070 */
[----:B------:R-:W-:-:S13]  /*3690*/  ISETP.NE.AND.EX P5, PT, RZ, UR15, PT, P5 ;  /* 0x0000000fff007c0c */ /* 0x000fda000bfa5350 */
[----:B------:R-:W-:Y:S05]  /*36a0*/  @P5 BRA `(.L_x_30063) ;  /* 0x0000000000085947 */ /* 0x000fea0003800000 */
[----:B------:R-:W-:Y:S05]  /*36b0*/  @P1 BRA `(.L_x_30064) ;  /* 0x0000000000141947 */ /* 0x000fea0003800000 */
[----:B------:R-:W-:Y:S05]  /*36c0*/  BRA `(.L_x_30065) ;  /* 0x0000000000147947 */ /* 0x000fea0003800000 */
.L_x_30063:
[----:B-----5:R-:W-:Y:S01]  /*36d0*/  FADD.FTZ R209, R177, R209 ;  /* 0x000000d1b1d17221 */ /* 0x020fe20000010000 */
[----:B------:R-:W-:Y:S06]  /*36e0*/  BRA `(.L_x_30064) ;  /* 0x0000000000087947 */ /* 0x000fec0003800000 */
.L_x_30062:
[----:B-----5:R-:W-:-:S04]  /*36f0*/  FADD.FTZ R209, R169, R209 ;  /* 0x000000d1a9d17221 */ /* 0x020fc80000010000 */
[----:B------:R-:W-:-:S07]  /*3700*/  @P3 FADD.FTZ R209, R177, R209 ;  /* 0x000000d1b1d13221 */ /* 0x000fce0000010000 */
.L_x_30064:
[----:B-----5:R-:W-:-:S07]  /*3710*/  IMAD.MOV.U32 R181, RZ, RZ, R209 ;  /* 0x000000ffffb57224 */ /* 0x020fce00078e00d1 */
.L_x_30065:
[----:B------:R-:W-:Y:S05]  /*3720*/  @P4 BRA `(.L_x_30066) ;  /* 0x00000000001c4947 */ /* 0x000fea0003800000 */
[----:B------:R-:W-:-:S04]  /*3730*/  ISETP.NE.U32.AND P5, PT, RZ, UR14, PT ;  /* 0x0000000eff007c0c */ /* 0x000fc8000bfa5070 */
[----:B------:R-:W-:-:S13]  /*3740*/  ISETP.NE.AND.EX P5, PT, RZ, UR15, PT, P5 ;  /* 0x0000000fff007c0c */ /* 0x000fda000bfa5350 */
[----:B------:R-:W-:Y:S05]  /*3750*/  @P5 BRA `(.L_x_30067) ;  /* 0x0000000000085947 */ /* 0x000fea0003800000 */
[----:B------:R-:W-:Y:S05]  /*3760*/  @P1 BRA `(.L_x_30068) ;  /* 0x0000000000141947 */ /* 0x000fea0003800000 */
[----:B------:R-:W-:Y:S05]  /*3770*/  BRA `(.L_x_30069) ;  /* 0x0000000000147947 */ /* 0x000fea0003800000 */
.L_x_30067:
[----:B-----5:R-:W-:Y:S01]  /*3780*/  FADD.FTZ R210, R178, R210 ;  /* 0x000000d2b2d27221 */ /* 0x020fe20000010000 */
[----:B------:R-:W-:Y:S06]  /*3790*/  BRA `(.L_x_30068) ;  /* 0x0000000000087947 */ /* 0x000fec0003800000 */
.L_x_30066:
[----:B-----5:R-:W-:-:S04]  /*37a0*/  FADD.FTZ R210, R170, R210 ;  /* 0x000000d2aad27221 */ /* 0x020fc80000010000 */
[----:B------:R-:W-:-:S07]  /*37b0*/  @P3 FADD.FTZ R210, R178, R210 ;  /* 0x000000d2b2d23221 */ /* 0x000fce0000010000 */
.L_x_30068:
[----:B-----5:R-:W-:-:S07]  /*37c0*/  MOV R182, R210 ;  /* 0x000000d200b67202 */ /* 0x020fce0000000f00 */
.L_x_30069:
[----:B------:R-:W-:Y:S05]  /*37d0*/  @P4 BRA `(.L_x_30070) ;  /* 0x00000000001c4947 */ /* 0x000fea0003800000 */
[----:B------:R-:W-:-:S04]  /*37e0*/  ISETP.NE.U32.AND P3, PT, RZ, UR14, PT ;  /* 0x0000000eff007c0c */ /* 0x000fc8000bf65070 */
[----:B------:R-:W-:-:S13]  /*37f0*/  ISETP.NE.AND.EX P3, PT, RZ, UR15, PT, P3 ;  /* 0x0000000fff007c0c */ /* 0x000fda000bf65330 */
[----:B------:R-:W-:Y:S05]  /*3800*/  @P3 BRA `(.L_x_30071) ;  /* 0x0000000000083947 */ /* 0x000fea0003800000 */
[----:B------:R-:W-:Y:S05]  /*3810*/  @P1 BRA `(.L_x_30072) ;  /* 0x0000000000141947 */ /* 0x000fea0003800000 */
[----:B------:R-:W-:Y:S05]  /*3820*/  BRA `(.L_x_30073) ;  /* 0x0000000000147947 */ /* 0x000fea0003800000 */
.L_x_30071:
[----:B-----5:R-:W-:Y:S01]  /*3830*/  FADD.FTZ R211, R179, R211 ;  /* 0x000000d3b3d37221 */ /* 0x020fe20000010000 */
[----:B------:R-:W-:Y:S06]  /*3840*/  BRA `(.L_x_30072) ;  /* 0x0000000000087947 */ /* 0x000fec0003800000 */
.L_x_30070:
[----:B-----5:R-:W-:-:S04]  /*3850*/  FADD.FTZ R211, R171, R211 ;  /* 0x000000d3abd37221 */ /* 0x020fc80000010000 */
[----:B------:R-:W-:-:S07]  /*3860*/  @P3 FADD.FTZ R211, R179, R211 ;  /* 0x000000d3b3d33221 */ /* 0x000fce0000010000 */
.L_x_30072:
[----:B-----5:R-:W-:-:S07]  /*3870*/  MOV R183, R211 ;  /* 0x000000d300b77202 */ /* 0x020fce0000000f00 */
.L_x_30073:
[----:B------:R-:W0:Y:S02]  /*3880*/  @P1 LDC.64 R220, c[0x0][0x238] ;  /* 0x00008e00ffdc1b82 */ /* 0x000e240000000a00 */
[----:B0-----:R-:W-:-:S04]  /*3890*/  @P1 LEA R220, P3, R6, R220, 0x4 ;  /* 0x000000dc06dc1211 */ /* 0x001fc800078620ff */
[C---:B------:R-:W-:Y:S02]  /*38a0*/  @P1 LEA.HI.X R221, R6.reuse, R221, RZ, 0x4, P3 ;  /* 0x000000dd06dd1211 */ /* 0x040fe400018f24ff */
[----:B------:R-:W-:-:S03]  /*38b0*/  IADD3 R6, R6, 0x80, RZ ;  /* 0x0000008006067810 */ /* 0x000fc60007ffe0ff */
[----:B------:R0:W-:Y:S04]  /*38c0*/  @P1 STG.E.128 desc[UR4][R220.64], R180 ;  /* 0x000000b4dc001986 */ /* 0x0001e8000c101d04 */
.L_x_30057:
[----:B------:R-:W-:Y:S05]  /*38d0*/  BSYNC B0 ;  /* 0x0000000000007941 */ /* 0x000fea0003800000 */
.L_x_30056:
        /* <DEDUP_REMOVED lines=24> */
.L_x_30077:
[----:B-----5:R-:W-:Y:S01]  /*3a60*/  FADD.FTZ R212, R176, R212 ;  /* 0x000000d4b0d47221 */ /* 0x020fe20000010000 */
[----:B------:R-:W-:Y:S06]  /*3a70*/  BRA `(.L_x_30078) ;  /* 0x0000000000087947 */ /* 0x000fec0003800000 */
.L_x_30076:
[----:B-----5:R-:W-:-:S04]  /*3a80*/  FADD.FTZ R212, R168, R212 ;  /* 0x000000d4a8d47221 */ /* 0x020fc80000010000 */
[----:B------:R-:W-:-:S07]  /*3a90*/  @P3 FADD.FTZ R212, R176, R212 ;  /* 0x000000d4b0d43221 */ /* 0x000fce0000010000 */
.L_x_30078:
[----:B-----5:R-:W-:-:S07]  /*3aa0*/  IMAD.MOV.U32 R180, RZ, RZ, R212 ;  /* 0x000000ffffb47224 */ /* 0x020fce00078e00d4 */
.L_x_30079:
[----:B------:R-:W-:Y:S05]  /*3ab0*/  @P4 BRA `(.L_x_30080) ;  /* 0x00000000001c4947 */ /* 0x000fea0003800000 */
[----:B------:R-:W-:-:S04]  /*3ac0*/  ISETP.NE.U32.AND P5, PT, RZ, UR14, PT ;  /* 0x0000000eff007c0c */ /* 0x000fc8000bfa5070 */
[----:B------:R-:W-:-:S13]  /*3ad0*/  ISETP.NE.AND.EX P5, PT, RZ, UR15, PT, P5 ;  /* 0x0000000fff007c0c */ /* 0x000fda000bfa5350 */
[----:B------:R-:W-:Y:S05]  /*3ae0*/  @P5 BRA `(.L_x_30081) ;  /* 0x0000000000085947 */ /* 0x000fea0003800000 */
[----:B------:R-:W-:Y:S05]  /*3af0*/  @P1 BRA `(.L_x_30082) ;  /* 0x0000000000141947 */ /* 0x000fea0003800000 */
[----:B------:R-:W-:Y:S05]  /*3b00*/  BRA `(.L_x_30083) ;  /* 0x0000000000147947 */ /* 0x000fea0003800000 */
.L_x_30081:
[----:B-----5:R-:W-:Y:S01]  /*3b10*/  FADD.FTZ R213, R177, R213 ;  /* 0x000000d5b1d57221 */ /* 0x020fe20000010000 */
[----:B------:R-:W-:Y:S06]  /*3b20*/  BRA `(.L_x_30082) ;  /* 0x0000000000087947 */ /* 0x000fec0003800000 */
.L_x_30080:
[----:B-----5:R-:W-:-:S04]  /*3b30*/  FADD.FTZ R213, R169, R213 ;  /* 0x000000d5a9d57221 */ /* 0x020fc80000010000 */
[----:B------:R-:W-:-:S07]  /*3b40*/  @P3 FADD.FTZ R213, R177, R213 ;  /* 0x000000d5b1d53221 */ /* 0x000fce0000010000 */
.L_x_30082:
[----:B-----5:R-:W-:-:S07]  /*3b50*/  MOV R181, R213 ;  /* 0x000000d500b57202 */ /* 0x020fce0000000f00 */
.L_x_30083:
[----:B------:R-:W-:Y:S05]  /*3b60*/  @P4 BRA `(.L_x_30084) ;  /* 0x00000000001c4947 */ /* 0x000fea0003800000 */
[----:B------:R-:W-:-:S04]  /*3b70*/  ISETP.NE.U32.AND P5, PT, RZ, UR14, PT ;  /* 0x0000000eff007c0c */ /* 0x000fc8000bfa5070 */
[----:B------:R-:W-:-:S13]  /*3b80*/  ISETP.NE.AND.EX P5, PT, RZ, UR15, PT, P5 ;  /* 0x0000000fff007c0c */ /* 0x000fda000bfa5350 */
[----:B------:R-:W-:Y:S05]  /*3b90*/  @P5 BRA `(.L_x_30085) ;  /* 0x0000000000085947 */ /* 0x000fea0003800000 */
[----:B------:R-:W-:Y:S05]  /*3ba0*/  @P1 BRA `(.L_x_30086) ;  /* 0x0000000000141947 */ /* 0x000fea0003800000 */
[----:B------:R-:W-:Y:S05]  /*3bb0*/  BRA `(.L_x_30087) ;  /* 0x0000000000147947 */ /* 0x000fea0003800000 */
.L_x_30085:
[----:B-----5:R-:W-:Y:S01]  /*3bc0*/  FADD.FTZ R214, R178, R214 ;  /* 0x000000d6b2d67221 */ /* 0x020fe20000010000 */
[----:B------:R-:W-:Y:S06]  /*3bd0*/  BRA `(.L_x_30086) ;  /* 0x0000000000087947 */ /* 0x000fec0003800000 */
.L_x_30084:
[----:B-----5:R-:W-:-:S04]  /*3be0*/  FADD.FTZ R214, R170, R214 ;  /* 0x000000d6aad67221 */ /* 0x020fc80000010000 */
[----:B------:R-:W-:-:S07]  /*3bf0*/  @P3 FADD.FTZ R214, R178, R214 ;  /* 0x000000d6b2d63221 */ /* 0x000fce0000010000 */
.L_x_30086:
[----:B-----5:R-:W-:-:S07]  /*3c00*/  MOV R182, R214 ;  /* 0x000000d600b67202 */ /* 0x020fce0000000f00 */
.L_x_30087:
[----:B------:R-:W-:Y:S05]  /*3c10*/  @P4 BRA `(.L_x_30088) ;  /* 0x00000000001c4947 */ /* 0x000fea0003800000 */
[----:B------:R-:W-:-:S04]  /*3c20*/  ISETP.NE.U32.AND P3, PT, RZ, UR14, PT ;  /* 0x0000000eff007c0c */ /* 0x000fc8000bf65070 */
[----:B------:R-:W-:-:S13]  /*3c30*/  ISETP.NE.AND.EX P3, PT, RZ, UR15, PT, P3 ;  /* 0x0000000fff007c0c */ /* 0x000fda000bf65330 */
[----:B------:R-:W-:Y:S05]  /*3c40*/  @P3 BRA `(.L_x_30089) ;  /* 0x0000000000083947 */ /* 0x000fea0003800000 */
[----:B------:R-:W-:Y:S05]  /*3c50*/  @P1 BRA `(.L_x_30090) ;  /* 0x0000000000141947 */ /* 0x000fea0003800000 */
[----:B------:R-:W-:Y:S05]  /*3c60*/  BRA `(.L_x_30091) ;  /* 0x0000000000147947 */ /* 0x000fea0003800000 */
.L_x_30089:
[----:B-----5:R-:W-:Y:S01]  /*3c70*/  FADD.FTZ R215, R179, R215 ;  /* 0x000000d7b3d77221 */ /* 0x020fe20000010000 */
[----:B------:R-:W-:Y:S06]  /*3c80*/  BRA `(.L_x_30090) ;  /* 0x0000000000087947 */ /* 0x000fec0003800000 */
.L_x_30088:
[----:B-----5:R-:W-:-:S04]  /*3c90*/  FADD.FTZ R215, R171, R215 ;  /* 0x000000d7abd77221 */ /* 0x020fc80000010000 */
[----:B------:R-:W-:-:S07]  /*3ca0*/  @P3 FADD.FTZ R215, R179, R215 ;  /* 0x000000d7b3d73221 */ /* 0x000fce0000010000 */
.L_x_30090:
[----:B-----5:R-:W-:-:S07]  /*3cb0*/  MOV R183, R215 ;  /* 0x000000d700b77202 */ /* 0x020fce0000000f00 */
.L_x_30091:
[----:B------:R-:W0:Y:S02]  /*3cc0*/  @P1 LDC.64 R220, c[0x0][0x238] ;  /* 0x00008e00ffdc1b82 */ /* 0x000e240000000a00 */
[----:B0-----:R-:W-:-:S04]  /*3cd0*/  @P1 LEA R220, P3, R6, R220, 0x4 ;  /* 0x000000dc06dc1211 */ /* 0x001fc800078620ff */
[C---:B------:R-:W-:Y:S02]  /*3ce0*/  @P1 LEA.HI.X R221, R6.reuse, R221, RZ, 0x4, P3 ;  /* 0x000000dd06dd1211 */ /* 0x040fe400018f24ff */
[----:B------:R-:W-:-:S03]  /*3cf0*/  IADD3 R6, R6, 0x80, RZ ;  /* 0x0000008006067810 */ /* 0x000fc60007ffe0ff */
[----:B------:R0:W-:Y:S04]  /*3d00*/  @P1 STG.E.128 desc[UR4][R220.64], R180 ;  /* 0x000000b4dc001986 */ /* 0x0001e8000c101d04 */
.L_x_30075:
[----:B------:R-:W-:Y:S05]  /*3d10*/  BSYNC B0 ;  /* 0x0000000000007941 */ /* 0x000fea0003800000 */
.L_x_30074:
        /* <DEDUP_REMOVED lines=24> */
.L_x_30095:
[----:B-----5:R-:W-:Y:S01]  /*3ea0*/  FADD.FTZ R216, R176, R216 ;  /* 0x000000d8b0d87221 */ /* 0x020fe20000010000 */
[----:B------:R-:W-:Y:S06]  /*3eb0*/  BRA `(.L_x_30096) ;  /* 0x0000000000087947 */ /* 0x000fec0003800000 */
.L_x_30094:
[----:B-----5:R-:W-:-:S04]  /*3ec0*/  FADD.FTZ R216, R168, R216 ;  /* 0x000000d8a8d87221 */ /* 0x020fc80000010000 */
[----:B------:R-:W-:-:S07]  /*3ed0*/  @P3 FADD.FTZ R216, R176, R216 ;  /* 0x000000d8b0d83221 */ /* 0x000fce0000010000 */
.L_x_30096:
[----:B-----5:R-:W-:-:S07]  /*3ee0*/  IMAD.MOV.U32 R180, RZ, RZ, R216 ;  /* 0x000000ffffb47224 */ /* 0x020fce00078e00d8 */
.L_x_30097:
[----:B------:R-:W-:Y:S05]  /*3ef0*/  @P4 BRA `(.L_x_30098) ;  /* 0x00000000001c4947 */ /* 0x000fea0003800000 */
[----:B------:R-:W-:-:S04]  /*3f00*/  ISETP.NE.U32.AND P5, PT, RZ, UR14, PT ;  /* 0x0000000eff007c0c */ /* 0x000fc8000bfa5070 */
[----:B------:R-:W-:-:S13]  /*3f10*/  ISETP.NE.AND.EX P5, PT, RZ, UR15, PT, P5 ;  /* 0x0000000fff007c0c */ /* 0x000fda000bfa5350 */
[----:B------:R-:W-:Y:S05]  /*3f20*/  @P5 BRA `(.L_x_30099) ;  /* 0x0000000000085947 */ /* 0x000fea0003800000 */
[----:B------:R-:W-:Y:S05]  /*3f30*/  @P1 BRA `(.L_x_30100) ;  /* 0x0000000000141947 */ /* 0x000fea0003800000 */
[----:B------:R-:W-:Y:S05]  /*3f40*/  BRA `(.L_x_30101) ;  /* 0x0000000000147947 */ /* 0x000fea0003800000 */
.L_x_30099:
[----:B-----5:R-:W-:Y:S01]  /*3f50*/  FADD.FTZ R217, R177, R217 ;  /* 0x000000d9b1d97221 */ /* 0x020fe20000010000 */
[----:B------:R-:W-:Y:S06]  /*3f60*/  BRA `(.L_x_30100) ;  /* 0x0000000000087947 */ /* 0x000fec0003800000 */
.L_x_30098:
[----:B-----5:R-:W-:-:S04]  /*3f70*/  FADD.FTZ R217, R169, R217 ;  /* 0x000000d9a9d97221 */ /* 0x020fc80000010000 */
[----:B------:R-:W-:-:S07]  /*3f80*/  @P3 FADD.FTZ R217, R177, R217 ;  /* 0x000000d9b1d93221 */ /* 0x000fce0000010000 */
.L_x_30100:
[----:B-----5:R-:W-:-:S07]  /*3f90*/  MOV R181, R217 ;  /* 0x000000d900b57202 */ /* 0x020fce0000000f00 */
.L_x_30101:
[----:B------:R-:W-:Y:S05]  /*3fa0*/  @P4 BRA `(.L_x_30102) ;  /* 0x00000000001c4947 */ /* 0x000fea0003800000 */
[----:B------:R-:W-:-:S04]  /*3fb0*/  ISETP.NE.U32.AND P5, PT, RZ, UR14, PT ;  /* 0x0000000eff007c0c */ /* 0x000fc8000bfa5070 */
[----:B------:R-:W-:-:S13]  /*3fc0*/  ISETP.NE.AND.EX P5, PT, RZ, UR15, PT, P5 ;  /* 0x0000000fff007c0c */ /* 0x000fda000bfa5350 */
[----:B------:R-:W-:Y:S05]  /*3fd0*/  @P5 BRA `(.L_x_30103) ;  /* 0x0000000000085947 */ /* 0x000fea0003800000 */
[----:B------:R-:W-:Y:S05]  /*3fe0*/  @P1 BRA `(.L_x_30104) ;  /* 0x0000000000141947 */ /* 0x000fea0003800000 */
[----:B------:R-:W-:Y:S05]  /*3ff0*/  BRA `(.L_x_30105) ;  /* 0x0000000000147947 */ /* 0x000fea0003800000 */
.L_x_30103:
[----:B-----5:R-:W-:Y:S01]  /*4000*/  FADD.FTZ R218, R178, R218 ;  /* 0x000000dab2da7221 */ /* 0x020fe20000010000 */
[----:B------:R-:W-:Y:S06]  /*4010*/  BRA `(.L_x_30104) ;  /* 0x0000000000087947 */ /* 0x000fec0003800000 */
.L_x_30102:
[----:B-----5:R-:W-:-:S04]  /*4020*/  FADD.FTZ R218, R170, R218 ;  /* 0x000000daaada7221 */ /* 0x020fc80000010000 */
[----:B------:R-:W-:-:S07]  /*4030*/  @P3 FADD.FTZ R218, R178, R218 ;  /* 0x000000dab2da3221 */ /* 0x000fce0000010000 */
.L_x_30104:
[----:B-----5:R-:W-:-:S07]  /*4040*/  MOV R182, R218 ;  /* 0x000000da00b67202 */ /* 0x020fce0000000f00 */
.L_x_30105:
[----:B------:R-:W-:Y:S05]  /*4050*/  @P4 BRA `(.L_x_30106) ;  /* 0x00000000001c4947 */ /* 0x000fea0003800000 */
[----:B------:R-:W-:-:S04]  /*4060*/  ISETP.NE.U32.AND P3, PT, RZ, UR14, PT ;  /* 0x0000000eff007c0c */ /* 0x000fc8000bf65070 */
[----:B------:R-:W-:-:S13]  /*4070*/  ISETP.NE.AND.EX P3, PT, RZ, UR15, PT, P3 ;  /* 0x0000000fff007c0c */ /* 0x000fda000bf65330 */
[----:B------:R-:W-:Y:S05]  /*4080*/  @P3 BRA `(.L_x_30107) ;  /* 0x0000000000083947 */ /* 0x000fea0003800000 */
[----:B------:R-:W-:Y:S05]  /*4090*/  @P1 BRA `(.L_x_30108) ;  /* 0x0000000000141947 */ /* 0x000fea0003800000 */
[----:B------:R-:W-:Y:S05]  /*40a0*/  BRA `(.L_x_30109) ;  /* 0x0000000000147947 */ /* 0x000fea0003800000 */
.L_x_30107:
[----:B-----5:R-:W-:Y:S01]  /*40b0*/  FADD.FTZ R219, R179, R219 ;  /* 0x000000dbb3db7221 */ /* 0x020fe20000010000 */
[----:B------:R-:W-:Y:S06]  /*40c0*/  BRA `(.L_x_30108) ;  /* 0x0000000000087947 */ /* 0x000fec0003800000 */
.L_x_30106:
[----:B-----5:R-:W-:-:S04]  /*40d0*/  FADD.FTZ R219, R171, R219 ;  /* 0x000000dbabdb7221 */ /* 0x020fc80000010000 */
[----:B------:R-:W-:-:S07]  /*40e0*/  @P3 FADD.FTZ R219, R179, R219 ;  /* 0x000000dbb3db3221 */ /* 0x000fce0000010000 */
.L_x_30108:
[----:B-----5:R-:W-:-:S07]  /*40f0*/  MOV R183, R219 ;  /* 0x000000db00b77202 */ /* 0x020fce0000000f00 */
.L_x_30109:
[----:B------:R-:W0:Y:S02]  /*4100*/  @P1 LDC.64 R220, c[0x0][0x238] ;  /* 0x00008e00ffdc1b82 */ /* 0x000e240000000a00 */
[----:B0-----:R-:W-:-:S04]  /*4110*/  @P1 LEA R220, P3, R6, R220, 0x4 ;  /* 0x000000dc06dc1211 */ /* 0x001fc800078620ff */
[----:B------:R-:W-:-:S05]  /*4120*/  @P1 LEA.HI.X R221, R6, R221, RZ, 0x4, P3 ;  /* 0x000000dd06dd1211 */ /* 0x000fca00018f24ff */
[----:B------:R0:W-:Y:S04]  /*4130*/  @P1 STG.E.128 desc[UR4][R220.64], R180 ;  /* 0x000000b4dc001986 */ /* 0x0001e8000c101d04 */
.L_x_30093:
[----:B------:R-:W-:Y:S05]  /*4140*/  BSYNC B0 ;  /* 0x0000000000007941 */ /* 0x000fea0003800000 */
.L_x_30092:
[----:B-----5:R-:W-:Y:S01]  /*4150*/  FADD.FTZ R6, RZ, R172 ;  /* 0x000000acff067221 */ /* 0x020fe20000010000 */
[----:B------:R-:W-:Y:S01]  /*4160*/  ISETP.GT.U32.AND P3, PT, R228, 0xff, PT ;  /* 0x000000ffe400780c */ /* 0x000fe20003f64070 */
[----:B------:R-:W-:Y:S01]  /*4170*/  UMOV UR6, 0xffffffff ;  /* 0xffffffff00067882 */ /* 0x000fe20000000000 */
[----:B------:R-:W-:Y:S01]  /*4180*/  LOP3.LUT R230, R230, 0xffffffdf, RZ, 0xc0, !PT ;  /* 0xffffffdfe6e67812 */ /* 0x000fe200078ec0ff */
[----:B01234-:R-:W-:Y:S01]  /*4190*/  FADD.FTZ R221, R173, R6 ;  /* 0x00000006addd7221 */ /* 0x01ffe20000010000 */
[----:B------:R-:W-:Y:S02]  /*41a0*/  ISETP.GT.U32.AND P4, PT, R228, 0x47f, PT ;  /* 0x0000047fe400780c */ /* 0x000fe40003f84070 */
[----:B------:R-:W-:Y:S01]  /*41b0*/  LOP3.LUT P5, RZ, R5, 0xff, RZ, 0xc0, !PT ;  /* 0x000000ff05ff7812 */ /* 0x000fe200078ac0ff */
[----:B------:R-:W-:Y:S01]  /*41c0*/  FADD.FTZ R6, R174, R221 ;  /* 0x000000ddae067221 */ /* 0x000fe20000010000 */
[----:B------:R-:W-:-:S03]  /*41d0*/  LOP3.LUT P6, RZ, R0, 0x1f, RZ, 0xc0, !PT ;  /* 0x0000001f00ff7812 */ /* 0x000fc600078cc0ff */
[----:B------:R-:W-:Y:S02]  /*41e0*/  FADD.FTZ R6, R175, R6 ;  /* 0x00000006af067221 */ /* 0x000fe40000010000 */
        /* <DEDUP_REMOVED lines=82> */
[----:B------:R-:W-:-:S04]  /*4710*/  FFMA.FTZ R5, R232, R232, R5 ;  /* 0x000000e8e8057223 */ /* 0x000fc80000010005 */
        /* <DEDUP_REMOVED lines=87> */
.L_x_30142:
[----:B------:R-:W-:Y:S01]  /*4c90*/  LOP3.LUT P3, RZ, R0, 0x1f, RZ, 0xc0, !PT ;  /* 0x0000001f00ff7812 */ /* 0x000fe2000786c0ff */
[----:B------:R-:W-:Y:S05]  /*4ca0*/  WARPSYNC.ALL ;  /* 0x0000000000007948 */ /* 0x000fea0003800000 */
[----:B------:R-:W-:Y:S01]  /*4cb0*/  LOP3.LUT R5, R221, 0x3, RZ, 0xc0, !PT ;  /* 0x00000003dd057812 */ /* 0x000fe200078ec0ff */
[----:B-1----:R-:W-:-:S06]  /*4cc0*/  FADD.FTZ R221, R225, R226 ;  /* 0x000000e2e1dd7221 */ /* 0x002fcc0000010000 */
[----:B------:R-:W1:Y:S01]  /*4cd0*/  @!P3 S2R R223, SR_CgaCtaId ;  /* 0x0000000000dfb919 */ /* 0x000e620000008800 */
[----:B------:R-:W-:-:S04]  /*4ce0*/  @!P3 MOV R222, 0x400 ;  /* 0x0000040000deb802 */ /* 0x000fc80000000f00 */
[----:B-1----:R-:W-:Y:S01]  /*4cf0*/  @!P3 LEA R223, R223, R222, 0x18 ;  /* 0x000000dedfdfb211 */ /* 0x002fe200078ec0ff */
[----:B------:R-:W-:-:S05]  /*4d00*/  @!P3 IMAD.IADD R222, R6, 0x1, R5 ;  /* 0x0000000106deb824 */ /* 0x000fca00078e0205 */
        /* <DEDUP_REMOVED lines=14> */
[----:B------:R-:W-:Y:S01]  /*4df0*/  @!P3 IMAD.MOV.U32 R6, RZ, RZ, R4 ;  /* 0x000000ffff06b224 */ /* 0x000fe200078e0004 */
[----:B------:R-:W-:-:S04]  /*4e00*/  LOP3.LUT P3, RZ, R5, 0x1f, R0, 0xf8, !PT ;  /* 0x0000001f05ff7812 */ /* 0x000fc8000786f800 */
[----:B0-----:R-:W0:Y:S02]  /*4e10*/  SHFL.DOWN PT, R225, R6, 0x2, 0x1f ;  /* 0x08401f0006e17f89 */ /* 0x001e2400000e0000 */
[----:B0-----:R-:W-:Y:S02]  /*4e20*/  IADD3 R226, R225, R6, RZ ;  /* 0x00000006e1e27210 */ /* 0x001fe40007ffe0ff */
[----:B------:R-:W-:Y:S02]  /*4e30*/  I2FP.F32.S32 R232, R225 ;  /* 0x000000e100e87245 */ /* 0x000fe40000201400 */
[----:B------:R-:W-:Y:S01]  /*4e40*/  I2FP.F32.S32 R222, R226 ;  /* 0x000000e200de7245 */ /* 0x000fe20000201400 */
[----:B------:R-:W-:Y:S01]  /*4e50*/  SHFL.DOWN PT, R233, R226, 0x1, 0x1f ;  /* 0x08201f00e2e97f89 */ /* 0x000fe200000e0000 */
[----:B------:R-:W-:Y:S02]  /*4e60*/  I2FP.F32.S32 R225, R6 ;  /* 0x0000000600e17245 */ /* 0x000fe40000201400 */
[----:B------:R-:W0:Y:S01]  /*4e70*/  MUFU.RCP R231, R222 ;  /* 0x000000de00e77308 */ /* 0x000e220000001000 */
[----:B------:R-:W1:Y:S04]  /*4e80*/  SHFL.DOWN PT, R227, R220, 0x2, 0x1f ;  /* 0x08401f00dce37f89 */ /* 0x000e6800000e0000 */
[----:B------:R-:W2:Y:S01]  /*4e90*/  SHFL.DOWN PT, R224, R221, 0x2, 0x1f ;  /* 0x08401f00dde07f89 */ /* 0x000ea200000e0000 */
[----:B-1----:R-:W-:-:S04]  /*4ea0*/  FMUL.FTZ R234, R227, R232 ;  /* 0x000000e8e3ea7220 */ /* 0x002fc80000410000 */
[----:B------:R-:W-:Y:S01]  /*4eb0*/  FFMA.FTZ R234, R225, R220, R234 ;  /* 0x000000dce1ea7223 */ /* 0x000fe200000100ea */
[----:B------:R-:W-:Y:S01]  /*4ec0*/  FADD.FTZ R220, -R227, R220 ;  /* 0x000000dce3dc7221 */ /* 0x000fe20000010100 */
[----:B--2---:R-:W-:Y:S01]  /*4ed0*/  FADD.FTZ R224, R224, R221 ;  /* 0x000000dde0e07221 */ /* 0x004fe20000010000 */
[-C--:B------:R-:W-:Y:S01]  /*4ee0*/  IADD3 R227, R226, R233.reuse, RZ ;  /* 0x000000e9e2e37210 */ /* 0x080fe20007ffe0ff */
[----:B0-----:R-:W-:Y:S01]  /*4ef0*/  FMUL.FTZ R223, R231, R234 ;  /* 0x000000eae7df7220 */ /* 0x001fe20000410000 */
[----:B------:R-:W-:Y:S01]  /*4f00*/  FMUL.FTZ R220, R220, R220 ;  /* 0x000000dcdcdc7220 */ /* 0x000fe20000410000 */
[----:B------:R-:W-:Y:S01]  /*4f10*/  I2FP.F32.S32 R233, R233 ;  /* 0x000000e900e97245 */ /* 0x000fe20000201400 */
[----:B------:R-:W0:Y:S01]  /*4f20*/  LDC R226, c[0x0][0x2d8] ;  /* 0x0000b600ffe27b82 */ /* 0x000e220000000800 */
[----:B------:R-:W-:Y:S01]  /*4f30*/  I2FP.F32.S32 R227, R227 ;  /* 0x000000e300e37245 */ /* 0x000fe20000201400 */
[----:B------:R-:W1:Y:S01]  /*4f40*/  SHFL.DOWN PT, R6, R223, 0x1, 0x1f ;  /* 0x08201f00df067f89 */ /* 0x000e6200000e0000 */
[----:B------:R-:W-:-:S04]  /*4f50*/  FMUL.FTZ R220, R220, R225 ;  /* 0x000000e1dcdc7220 */ /* 0x000fc80000410000 */
[----:B------:R-:W-:Y:S01]  /*4f60*/  FMUL.FTZ R220, R220, R232 ;  /* 0x000000e8dcdc7220 */ /* 0x000fe20000410000 */
[----:B------:R-:W2:Y:S03]  /*4f70*/  MUFU.RCP R227, R227 ;  /* 0x000000e300e37308 */ /* 0x000ea60000001000 */
[----:B------:R-:W-:-:S05]  /*4f80*/  FFMA.FTZ R220, R231, R220, R224 ;  /* 0x000000dce7dc7223 */ /* 0x000fca00000100e0 */
[----:B------:R-:W3:Y:S01]  /*4f90*/  SHFL.DOWN PT, R221, R220, 0x1, 0x1f ;  /* 0x08201f00dcdd7f89 */ /* 0x000ee200000e0000 */
[----:B-1----:R-:W-:-:S04]  /*4fa0*/  FMUL.FTZ R225, R6, R233 ;  /* 0x000000e906e17220 */ /* 0x002fc80000410000 */
[----:B------:R-:W-:Y:S01]  /*4fb0*/  FFMA.FTZ R224, R222, R223, R225 ;  /* 0x000000dfdee07223 */ /* 0x000fe200000100e1 */
[----:B------:R-:W-:-:S03]  /*4fc0*/  FADD.FTZ R223, R223, -R6 ;  /* 0x80000006dfdf7221 */ /* 0x000fc60000010000 */
[----:B--2---:R-:W-:Y:S01]  /*4fd0*/  FMUL.FTZ R224, R227, R224 ;  /* 0x000000e0e3e07220 */ /* 0x004fe20000410000 */
[----:B------:R-:W-:-:S04]  /*4fe0*/  FMUL.FTZ R223, R223, R223 ;  /* 0x000000dfdfdf7220 */ /* 0x000fc80000410000 */
[----:B------:R-:W-:Y:S01]  /*4ff0*/  FMUL.FTZ R223, R222, R223 ;  /* 0x000000dfdedf7220 */ /* 0x000fe20000410000 */
[----:B---3--:R-:W-:Y:S01]  /*5000*/  FADD.FTZ R222, R220, R221 ;  /* 0x000000dddcde7221 */ /* 0x008fe20000010000 */
[----:B------:R-:W1:Y:S01]  /*5010*/  SHFL.IDX PT, R6, R224, RZ, 0x1f ;  /* 0x00001fffe0067589 */ /* 0x000e6200000e0000 */
[----:B------:R-:W2:Y:S01]  /*5020*/  @!P3 LDC.64 R220, c[0x0][0x250] ;  /* 0x00009400ffdcbb82 */ /* 0x000ea20000000a00 */
[----:B------:R-:W-:-:S04]  /*5030*/  FMUL.FTZ R223, R223, R233 ;  /* 0x000000e9dfdf7220 */ /* 0x000fc80000410000 */
[----:B------:R-:W-:-:S03]  /*5040*/  FFMA.FTZ R227, R227, R223, R222 ;  /* 0x000000dfe3e37223 */ /* 0x000fc600000100de */
[----:B------:R-:W3:Y:S03]  /*5050*/  @!P3 LDC.64 R222, c[0x0][0x258] ;  /* 0x00009600ffdebb82 */ /* 0x000ee60000000a00 */
[----:B------:R-:W0:Y:S01]  /*5060*/  SHFL.IDX PT, R227, R227, RZ, 0x1f ;  /* 0x00001fffe3e37589 */ /* 0x000e2200000e0000 */
[----:B-1----:R-:W-:Y:S01]  /*5070*/  FMUL.FTZ R225, R6, R6 ;  /* 0x0000000606e17220 */ /* 0x002fe20000410000 */
[----:B--2---:R-:W-:-:S04]  /*5080*/  @!P3 IMAD.WIDE R220, R2, 0x4, R220 ;  /* 0x0000000402dcb825 */ /* 0x004fc800078e02dc */
[----:B------:R-:W-:Y:S01]  /*5090*/  FSEL R224, R225, RZ, P0 ;  /* 0x000000ffe1e07208 */ /* 0x000fe20000000000 */
[----:B------:R1:W-:Y:S01]  /*50a0*/  @!P3 STG.E desc[UR4][R220.64], R6 ;  /* 0x00000006dc00b986 */ /* 0x0003e2000c101904 */
[----:B---3--:R-:W-:-:S04]  /*50b0*/  @!P3 IMAD.WIDE R222, R2, 0x4, R222 ;  /* 0x0000000402deb825 */ /* 0x008fc800078e02de */
[----:B0-----:R-:W-:-:S04]  /*50c0*/  FFMA.FTZ R5, R227, UR7, R226 ;  /* 0x00000007e3057c23 */ /* 0x001fc800080100e2 */
[----:B------:R-:W-:-:S06]  /*50d0*/  FADD.FTZ R5, R5, R224 ;  /* 0x000000e005057221 */ /* 0x000fcc0000010000 */
[----:B------:R-:W0:Y:S02]  /*50e0*/  MUFU.RSQ R5, R5 ;  /* 0x0000000500057308 */ /* 0x000e240000001400 */
[----:B0-----:R1:W-:Y:S01]  /*50f0*/  @!P3 STG.E desc[UR4][R222.64], R5 ;  /* 0x00000005de00b986 */ /* 0x0013e2000c101904 */
[----:B------:R-:W-:Y:S05]  /*5100*/  @!P2 BRA `(.L_x_30112) ;  /* 0x000000000060a947 */ /* 0x000fea0003800000 */
[----:B------:R-:W0:Y:S01]  /*5110*/  LDC.64 R232, c[0x0][0x2b8] ;  /* 0x0000ae00ffe87b82 */ /* 0x000e220000000a00 */
[----:B-1----:R-:W-:-:S05]  /*5120*/  FSEL R220, R6, RZ, !P0 ;  /* 0x000000ff06dc7208 */ /* 0x002fca0004000000 */
        /* <DEDUP_REMOVED lines=11> */
[-C--:B------:R-:W-:Y:S01]  /*51e0*/  FFMA.FTZ R223, R19, R226.reuse, R11 ;  /* 0x000000e213df7223 */ /* 0x080fe2000001000b */
[----:B------:R-:W-:Y:S01]  /*51f0*/  FFMA.FTZ R227, R23, R226, R15 ;  /* 0x000000e217e37223 */ /* 0x000fe2000001000f */
[-C--:B------:R-:W-:Y:S01]  /*5200*/  FFMA.FTZ R222, R18, R221.reuse, R10 ;  /* 0x000000dd12de7223 */ /* 0x080fe2000001000a */
[----:B------:R-:W-:Y:S01]  /*5210*/  FFMA.FTZ R226, R22, R221, R14 ;  /* 0x000000dd16e27223 */ /* 0x000fe2000001000e */
[----:B------:R-:W-:Y:S01]  /*5220*/  FFMA.FTZ R221, R17, R224, R9 ;  /* 0x000000e011dd7223 */ /* 0x000fe20000010009 */
[----:B------:R-:W-:Y:S01]  /*5230*/  FFMA.FTZ R224, R20, R231, R12 ;  /* 0x000000e714e07223 */ /* 0x000fe2000001000c */
[----:B0-----:R-:W-:-:S05]  /*5240*/  IMAD.WIDE.U32 R232, R7, 0x10, R232 ;  /* 0x0000001007e87825 */ /* 0x001fca00078e00e8 */
[----:B------:R0:W-:Y:S01]  /*5250*/  STG.E.128 desc[UR4][R232.64], R220 ;  /* 0x000000dce8007986 */ /* 0x0001e2000c101d04 */
[C---:B-1----:R-:W-:Y:S01]  /*5260*/  IMAD.WIDE.U32 R234, R7.reuse, 0x10, R234 ;  /* 0x0000001007ea7825 */ /* 0x042fe200078e00ea */
[----:B------:R-:W-:-:S04]  /*5270*/  IADD3 R7, R7, 0x80, RZ ;  /* 0x0000008007077810 */ /* 0x000fc80007ffe0ff */
[----:B------:R0:W-:Y:S03]  /*5280*/  STG.E.128 desc[UR4][R234.64], R224 ;  /* 0x000000e0ea007986 */ /* 0x0001e6000c101d04 */
.L_x_30112:
[----:B------:R-:W-:Y:S05]  /*5290*/  BSYNC B0 ;  /* 0x0000000000007941 */ /* 0x000fea0003800000 */
.L_x_30111:
[----:B------:R-:W-:Y:S01]  /*52a0*/  ISETP.GE.U32.AND P3, PT, R228, 0x100, PT ;  /* 0x00000100e400780c */ /* 0x000fe20003f66070 */
[----:B------:R-:W-:-:S12]  /*52b0*/  BSSY B0, `(.L_x_30113) ;  /* 0x000001a000007945 */ /* 0x000fd80003800000 */
[----:B------:R-:W-:Y:S05]  /*52c0*/  @!P3 BRA `(.L_x_30114) ;  /* 0x000000000060b947 */ /* 0x000fea0003800000 */
[----:B0-----:R-:W0:Y:S01]  /*52d0*/  LDC.64 R232, c[0x0][0x2b8] ;  /* 0x0000ae00ffe87b82 */ /* 0x001e220000000a00 */
[----:B------:R-:W-:-:S05]  /*52e0*/  FSEL R224, R6, RZ, !P0 ;  /* 0x000000ff06e07208 */ /* 0x000fca0004000000 */
[--C-:B-1----:R-:W-:Y:S01]  /*52f0*/  FADD.FTZ R220, R184, -R224.reuse ;  /* 0x800000e0b8dc7221 */ /* 0x102fe20000010000 */
        /* <DEDUP_REMOVED lines=21> */
.L_x_30114:
[----:B------:R-:W-:Y:S05]  /*5450*/  BSYNC B0 ;  /* 0x0000000000007941 */ /* 0x000fea0003800000 */
.L_x_30113:
[----:B------:R-:W-:Y:S01]  /*5460*/  ISETP.GE.U32.AND P3, PT, R228, 0x180, PT ;  /* 0x00000180e400780c */ /* 0x000fe20003f66070 */
[----:B------:R-:W-:-:S12]  /*5470*/  BSSY B0, `(.L_x_30115) ;  /* 0x000001a000007945 */ /* 0x000fd80003800000 */
[----:B------:R-:W-:Y:S05]  /*5480*/  @!P3 BRA `(.L_x_30116) ;  /* 0x000000000060b947 */ /* 0x000fea0003800000 */
[----:B0-2---:R-:W0:Y:S01]  /*5490*/  LDC.64 R232, c[0x0][0x2b8] ;  /* 0x0000ae00ffe87b82 */ /* 0x005e220000000a00 */
        /* <DEDUP_REMOVED lines=20> */
[----:B-1----:R-:W-:-:S04]  /*55e0*/  IMAD.WIDE.U32 R234, R7, 0x10, R234 ;  /* 0x0000001007ea7825 */ /* 0x002fc800078e00ea */
[----:B------:R-:W-:Y:S01]  /*55f0*/  VIADD R7, R7, 0x80 ;  /* 0x0000008007077836 */ /* 0x000fe20000000000 */
[----:B------:R3:W-:Y:S06]  /*5600*/  STG.E.128 desc[UR4][R234.64], R224 ;  /* 0x000000e0ea007986 */ /* 0x0007ec000c101d04 */
.L_x_30116:
[----:B------:R-:W-:Y:S05]  /*5610*/  BSYNC B0 ;  /* 0x0000000000007941 */ /* 0x000fea0003800000 */
.L_x_30115:
[----:B------:R-:W-:Y:S01]  /*5620*/  ISETP.GE.U32.AND P3, PT, R228, 0x200, PT ;  /* 0x00000200e400780c */ /* 0x000fe20003f66070 */
[----:B------:R-:W-:-:S12]  /*5630*/  BSSY B0, `(.L_x_30117) ;  /* 0x000001a000007945 */ /* 0x000fd80003800000 */
[----:B------:R-:W-:Y:S05]  /*5640*/  @!P3 BRA `(.L_x_30118) ;  /* 0x000000000060b947 */ /* 0x000fea0003800000 */
[----:B0-23--:R-:W0:Y:S01]  /*5650*/  LDC.64 R232, c[0x0][0x2b8] ;  /* 0x0000ae00ffe87b82 */ /* 0x00de220000000a00 */
        /* <DEDUP_REMOVED lines=23> */
.L_x_30118:
[----:B------:R-:W-:Y:S05]  /*57d0*/  BSYNC B0 ;  /* 0x0000000000007941 */ /* 0x000fea0003800000 */
.L_x_30117:
[----:B------:R-:W-:Y:S01]  /*57e0*/  ISETP.GE.U32.AND P3, PT, R228, 0x280, PT ;  /* 0x00000280e400780c */ /* 0x000fe20003f66070 */
[----:B------:R-:W-:-:S12]  /*57f0*/  BSSY B0, `(.L_x_30119) ;  /* 0x000001a000007945 */ /* 0x000fd80003800000 */
[----:B------:R-:W-:Y:S05]  /*5800*/  @!P3 BRA `(.L_x_30120) ;  /* 0x000000000060b947 */ /* 0x000fea0003800000 */
[----:B0-234-:R-:W0:Y:S01]  /*5810*/  LDC.64 R232, c[0x0][0x2b8] ;  /* 0x0000ae00ffe87b82 */ /* 0x01de220000000a00 */
        /* <DEDUP_REMOVED lines=23> */
.L_x_30120:
[----:B------:R-:W-:Y:S05]  /*5990*/  BSYNC B0 ;  /* 0x0000000000007941 */ /* 0x000fea0003800000 */
.L_x_30119:
        /* <DEDUP_REMOVED lines=27> */
.L_x_30122:
[----:B------:R-:W-:Y:S05]  /*5b50*/  BSYNC B0 ;  /* 0x0000000000007941 */ /* 0x000fea0003800000 */
.L_x_30121:
        /* <DEDUP_REMOVED lines=27> */
.L_x_30124:
[----:B------:R-:W-:Y:S05]  /*5d10*/  BSYNC B0 ;  /* 0x0000000000007941 */ /* 0x000fea0003800000 */
.L_x_30123:
        /* <DEDUP_REMOVED lines=27> */
.L_x_30126:
[----:B------:R-:W-:Y:S05]  /*5ed0*/  BSYNC B0 ;  /* 0x0000000000007941 */ /* 0x000fea0003800000 */
.L_x_30125:
        /* <DEDUP_REMOVED lines=27> */
.L_x_30128:
[----:B------:R-:W-:Y:S05]  /*6090*/  BSYNC B0 ;  /* 0x0000000000007941 */ /* 0x000fea0003800000 */
.L_x_30127:
        /* <DEDUP_REMOVED lines=13> */
[----:B------:R-:W-:Y:S02]  /*6170*/  FMUL.FTZ R5, R5, R226 ;  /* 0x000000e205057220 */ /* 0x000fe40000410000 */
[----:B------:R-:W-:Y:S01]  /*6180*/  FFMA.FTZ R225, R165, R224, R157 ;  /* 0x000000e0a5e17223 */ /* 0x000fe2000001009d */
[----:B------:R-:W-:Y:S01]  /*6190*/  FFMA.FTZ R227, R167, R234, R159 ;  /* 0x000000eaa7e37223 */ /* 0x000fe2000001009f */
[----:B------:R-:W-:Y:S01]  /*61a0*/  FFMA.FTZ R226, R166, R5, R158 ;  /* 0x00000005a6e27223 */ /* 0x000fe2000001009e */
[----:B0-----:R-:W-:-:S04]  /*61b0*/  IMAD.WIDE.U32 R232, R7, 0x10, R222 ;  /* 0x0000001007e87825 */ /* 0x001fc800078e00de */
[----:B------:R-:W-:Y:S01]  /*61c0*/  FFMA.FTZ R223, R163, R234, R155 ;  /* 0x000000eaa3df7223 */ /* 0x000fe2000001009b */
[----:B------:R-:W-:Y:S01]  /*61d0*/  FFMA.FTZ R222, R162, R5, R154 ;  /* 0x00000005a2de7223 */ /* 0x000fe2000001009a */
[----:B-1----:R-:W-:-:S04]  /*61e0*/  IMAD.WIDE.U32 R6, R7, 0x10, R220 ;  /* 0x0000001007067825 */ /* 0x002fc800078e00dc */
[----:B------:R-:W-:Y:S01]  /*61f0*/  FFMA.FTZ R221, R161, R224, R153 ;  /* 0x000000e0a1dd7223 */ /* 0x000fe20000010099 */
[-C--:B------:R-:W-:Y:S01]  /*6200*/  FFMA.FTZ R220, R160, R231.reuse, R152 ;  /* 0x000000e7a0dc7223 */ /* 0x080fe20000010098 */
[----:B------:R-:W-:-:S04]  /*6210*/  FFMA.FTZ R224, R164, R231, R156 ;  /* 0x000000e7a4e07223 */ /* 0x000fc8000001009c */
[----:B------:R0:W-:Y:S04]  /*6220*/  STG.E.128 desc[UR4][R232.64], R220 ;  /* 0x000000dce8007986 */ /* 0x0001e8000c101d04 */
[----:B------:R0:W-:Y:S02]  /*6230*/  STG.E.128 desc[UR4][R6.64], R224 ;  /* 0x000000e006007986 */ /* 0x0001e4000c101d04 */
.L_x_30130:
[----:B------:R-:W-:Y:S05]  /*6240*/  BSYNC B0 ;  /* 0x0000000000007941 */ /* 0x000fea0003800000 */
.L_x_30129:
[----:B------:R-:W-:Y:S02]  /*6250*/  LOP3.LUT P3, RZ, R230, 0x40, RZ, 0xc0, !PT ;  /* 0x00000040e6ff7812 */ /* 0x000fe4000786c0ff */
[----:B------:R-:W-:Y:S02]  /*6260*/  IADD3 R2, R2, UR8, RZ ;  /* 0x0000000802027c10 */ /* 0x000fe4000fffe0ff */
[----:B-1----:R-:W-:Y:S02]  /*6270*/  SEL R5, RZ, 0x1, P3 ;  /* 0x00000001ff057807 */ /* 0x002fe40001800000 */
[----:B------:R-:W-:-:S13]  /*6280*/  ISETP.GE.AND P3, PT, R2, UR9, PT ;  /* 0x0000000902007c0c */ /* 0x000fda000bf66270 */
[----:B------:R-:W-:Y:S05]  /*6290*/  @!P3 BRA `(.L_x_30131) ;  /* 0xffffffb40000b947 */ /* 0x000fea000383ffff */
[----:B------:R-:W-:Y:S05]  /*62a0*/  EXIT ;  /* 0x000000000000794d */ /* 0x000fea0003800000 */
.L_x_30110:
[----:B------:R-:W-:Y:S01]  /*62b0*/  HFMA2.MMA R233, -RZ, RZ, 0, 5.9604644775390625e-08 ;  /* 0x00000001ffe97435 */ /* 0x000fe200000001ff */
[----:B------:R-:W-:Y:S01]  /*62c0*/  MOV R232, R223 ;  /* 0x000000df00e87202 */ /* 0x000fe20000000f00 */
[----:B------:R-:W-:Y:S01]  /*62d0*/  IMAD.MOV.U32 R234, RZ, RZ, 0x1f ;  /* 0x0000001fffea7424 */ /* 0x000fe200078e00ff */
[----:B------:R-:W-:-:S08]  /*62e0*/  MOV R227, 0xffffffff ;  /* 0xffffffff00e37802 */ /* 0x000fd00000000f00 */
[----:B------:R-:W-:Y:S05]  /*62f0*/  WARPSYNC.COLLECTIVE R227, `(.L_x_30132) ;  /* 0x00000000e3087348 */ /* 0x000fea0003c00000 */
[----:B------:R0:W1:Y:S02]  /*6300*/  SHFL.BFLY P6, R231, R232, R233, R234 ;  /* 0x0c0000e9e8e77389 */ /* 0x00006400000c00ea */
[----:B01----:R-:W-:Y:S01]  /*6310*/  ENDCOLLECTIVE ;  /* 0x000000000000791b */ /* 0x003fe20003800000 */
.L_x_30132:
[----:B------:R-:W-:Y:S01]  /*6320*/  HFMA2.MMA R233, -RZ, RZ, 0, 1.1920928955078125e-07 ;  /* 0x00000002ffe97435 */ /* 0x000fe200000001ff */
[----:B------:R-:W-:-:S05]  /*6330*/  MOV R220, R231 ;  /* 0x000000e700dc7202 */ /* 0x000fca0000000f00 */
[----:B------:R-:W-:-:S05]  /*6340*/  FADD.FTZ R222, R223, R220 ;  /* 0x000000dcdfde7221 */ /* 0x000fca0000010000 */
[----:B------:R-:W-:-:S07]  /*6350*/  MOV R232, R222 ;  /* 0x000000de00e87202 */ /* 0x000fce0000000f00 */
[----:B------:R-:W-:Y:S05]  /*6360*/  WARPSYNC.COLLECTIVE R227, `(.L_x_30133) ;  /* 0x00000000e3087348 */ /* 0x000fea0003c00000 */
[----:B------:R0:W1:Y:S02]  /*6370*/  SHFL.BFLY P6, R231, R232, R233, R234 ;  /* 0x0c0000e9e8e77389 */ /* 0x00006400000c00ea */
[----:B01----:R-:W-:Y:S01]  /*6380*/  ENDCOLLECTIVE ;  /* 0x000000000000791b */ /* 0x003fe20003800000 */
.L_x_30133:
[----:B------:R-:W-:Y:S01]  /*6390*/  HFMA2.MMA R233, -RZ, RZ, 0, 2.384185791015625e-07 ;  /* 0x00000004ffe97435 */ /* 0x000fe200000001ff */
[----:B------:R-:W-:-:S04]  /*63a0*/  IMAD.MOV.U32 R5, RZ, RZ, R231 ;  /* 0x000000ffff057224 */ /* 0x000fc800078e00e7 */
[----:B------:R-:W-:-:S05]  /*63b0*/  FADD.FTZ R224, R222, R5 ;  /* 0x00000005dee07221 */ /* 0x000fca0000010000 */
[----:B------:R-:W-:-:S07]  /*63c0*/  MOV R232, R224 ;  /* 0x000000e000e87202 */ /* 0x000fce0000000f00 */
[----:B------:R-:W-:Y:S05]  /*63d0*/  WARPSYNC.COLLECTIVE R227, `(.L_x_30134) ;  /* 0x00000000e3087348 */ /* 0x000fea0003c00000 */
[----:B------:R0:W1:Y:S02]  /*63e0*/  SHFL.BFLY P6, R231, R232, R233, R234 ;  /* 0x0c0000e9e8e77389 */ /* 0x00006400000c00ea */
[----:B01----:R-:W-:Y:S01]  /*63f0*/  ENDCOLLECTIVE ;  /* 0x000000000000791b */ /* 0x003fe20003800000 */
.L_x_30134:
[----:B------:R-:W-:Y:S01]  /*6400*/  IMAD.MOV.U32 R233, RZ, RZ, 0x8 ;  /* 0x00000008ffe97424 */ /* 0x000fe200078e00ff */
[----:B------:R-:W-:-:S05]  /*6410*/  MOV R5, R231 ;  /* 0x000000e700057202 */ /* 0x000fca0000000f00 */
[----:B------:R-:W-:-:S05]  /*6420*/  FADD.FTZ R225, R224, R5 ;  /* 0x00000005e0e17221 */ /* 0x000fca0000010000 */
[----:B------:R-:W-:-:S07]  /*6430*/  MOV R232, R225 ;  /* 0x000000e100e87202 */ /* 0x000fce0000000f00 */
[----:B------:R-:W-:Y:S05]  /*6440*/  WARPSYNC.COLLECTIVE R227, `(.L_x_30135) ;  /* 0x00000000e3087348 */ /* 0x000fea0003c00000 */
[----:B------:R0:W1:Y:S02]  /*6450*/  SHFL.BFLY P6, R231, R232, R233, R234 ;  /* 0x0c0000e9e8e77389 */ /* 0x00006400000c00ea */
[----:B01----:R-:W-:Y:S01]  /*6460*/  ENDCOLLECTIVE ;  /* 0x000000000000791b */ /* 0x003fe20003800000 */
.L_x_30135:
[----:B------:R-:W-:Y:S01]  /*6470*/  HFMA2.MMA R233, -RZ, RZ, 0, 9.5367431640625e-07 ;  /* 0x00000010ffe97435 */ /* 0x000fe200000001ff */
[----:B------:R-:W-:-:S05]  /*6480*/  MOV R220, R231 ;  /* 0x000000e700dc7202 */ /* 0x000fca0000000f00 */
[----:B------:R-:W-:-:S05]  /*6490*/  FADD.FTZ R226, R225, R220 ;  /* 0x000000dce1e27221 */ /* 0x000fca0000010000 */
[----:B------:R-:W-:-:S07]  /*64a0*/  MOV R232, R226 ;  /* 0x000000e200e87202 */ /* 0x000fce0000000f00 */
[----:B------:R-:W-:Y:S05]  /*64b0*/  WARPSYNC.COLLECTIVE R227, `(.L_x_30136) ;  /* 0x00000000e3087348 */ /* 0x000fea0003c00000 */
[----:B------:R0:W1:Y:S02]  /*64c0*/  SHFL.BFLY P6, R231, R232, R233, R234 ;  /* 0x0c0000e9e8e77389 */ /* 0x00006400000c00ea */
[----:B01----:R-:W-:Y:S01]  /*64d0*/  ENDCOLLECTIVE ;  /* 0x000000000000791b */ /* 0x003fe20003800000 */
.L_x_30136:
        /* <DEDUP_REMOVED lines=95> */
.L_x_30137:
[----:B------:R-:W-:Y:S01]  /*6ad0*/  HFMA2.MMA R233, -RZ, RZ, 0, 1.1920928955078125e-07 ;  /* 0x00000002ffe97435 */ /* 0x000fe200000001ff */
[----:B------:R-:W-:-:S05]  /*6ae0*/  MOV R222, R231 ;  /* 0x000000e700de7202 */ /* 0x000fca0000000f00 */
[----:B------:R-:W-:-:S05]  /*6af0*/  FADD.FTZ R222, R5, R222 ;  /* 0x000000de05de7221 */ /* 0x000fca0000010000 */
[----:B------:R-:W-:-:S07]  /*6b00*/  MOV R232, R222 ;  /* 0x000000de00e87202 */ /* 0x000fce0000000f00 */
[----:B------:R-:W-:Y:S05]  /*6b10*/  WARPSYNC.COLLECTIVE R227, `(.L_x_30138) ;  /* 0x00000000e3087348 */ /* 0x000fea0003c00000 */
[----:B------:R0:W1:Y:S02]  /*6b20*/  SHFL.BFLY P6, R231, R232, R233, R234 ;  /* 0x0c0000e9e8e77389 */ /* 0x00006400000c00ea */
[----:B01----:R-:W-:Y:S01]  /*6b30*/  ENDCOLLECTIVE ;  /* 0x000000000000791b */ /* 0x003fe20003800000 */
.L_x_30138:
[----:B------:R-:W-:Y:S01]  /*6b40*/  HFMA2.MMA R233, -RZ, RZ, 0, 2.384185791015625e-07 ;  /* 0x00000004ffe97435 */ /* 0x000fe200000001ff */
[----:B------:R-:W-:-:S04]  /*6b50*/  IMAD.MOV.U32 R223, RZ, RZ, R231 ;  /* 0x000000ffffdf7224 */ /* 0x000fc800078e00e7 */
[----:B------:R-:W-:-:S05]  /*6b60*/  FADD.FTZ R223, R222, R223 ;  /* 0x000000dfdedf7221 */ /* 0x000fca0000010000 */
[----:B------:R-:W-:-:S07]  /*6b70*/  MOV R232, R223 ;  /* 0x000000df00e87202 */ /* 0x000fce0000000f00 */
[----:B------:R-:W-:Y:S05]  /*6b80*/  WARPSYNC.COLLECTIVE R227, `(.L_x_30139) ;  /* 0x00000000e3087348 */ /* 0x000fea0003c00000 */
[----:B------:R0:W1:Y:S02]  /*6b90*/  SHFL.BFLY P6, R231, R232, R233, R234 ;  /* 0x0c0000e9e8e77389 */ /* 0x00006400000c00ea */
[----:B01----:R-:W-:Y:S01]  /*6ba0*/  ENDCOLLECTIVE ;  /* 0x000000000000791b */ /* 0x003fe20003800000 */
.L_x_30139:
[----:B------:R-:W-:Y:S01]  /*6bb0*/  IMAD.MOV.U32 R233, RZ, RZ, 0x8 ;  /* 0x00000008ffe97424 */ /* 0x000fe200078e00ff */
[----:B------:R-:W-:-:S05]  /*6bc0*/  MOV R224, R231 ;  /* 0x000000e700e07202 */ /* 0x000fca0000000f00 */
[----:B------:R-:W-:-:S05]  /*6bd0*/  FADD.FTZ R224, R223, R224 ;  /* 0x000000e0dfe07221 */ /* 0x000fca0000010000 */
[----:B------:R-:W-:-:S07]  /*6be0*/  MOV R232, R224 ;  /* 0x000000e000e87202 */ /* 0x000fce0000000f00 */
[----:B------:R-:W-:Y:S05]  /*6bf0*/  WARPSYNC.COLLECTIVE R227, `(.L_x_30140) ;  /* 0x00000000e3087348 */ /* 0x000fea0003c00000 */
[----:B------:R0:W1:Y:S02]  /*6c00*/  SHFL.BFLY P6, R231, R232, R233, R234 ;  /* 0x0c0000e9e8e77389 */ /* 0x00006400000c00ea */
[----:B01----:R-:W-:Y:S01]  /*6c10*/  ENDCOLLECTIVE ;  /* 0x000000000000791b */ /* 0x003fe20003800000 */
.L_x_30140:
[----:B------:R-:W-:Y:S01]  /*6c20*/  HFMA2.MMA R233, -RZ, RZ, 0, 9.5367431640625e-07 ;  /* 0x00000010ffe97435 */ /* 0x000fe200000001ff */
[----:B------:R-:W-:-:S05]  /*6c30*/  MOV R225, R231 ;  /* 0x000000e700e17202 */ /* 0x000fca0000000f00 */
[----:B------:R-:W-:-:S05]  /*6c40*/  FADD.FTZ R225, R224, R225 ;  /* 0x000000e1e0e17221 */ /* 0x000fca0000010000 */
[----:B------:R-:W-:-:S07]  /*6c50*/  MOV R232, R225 ;  /* 0x000000e100e87202 */ /* 0x000fce0000000f00 */
[----:B------:R-:W-:Y:S05]  /*6c60*/  WARPSYNC.COLLECTIVE R227, `(.L_x_30141) ;  /* 0x00000000e3087348 */ /* 0x000fea0003c00000 */
[----:B------:R0:W1:Y:S02]  /*6c70*/  SHFL.BFLY P6, R231, R232, R233, R234 ;  /* 0x0c0000e9e8e77389 */ /* 0x00006400000c00ea */
[----:B01----:R-:W-:Y:S01]  /*6c80*/  ENDCOLLECTIVE ;  /* 0x000000000000791b */ /* 0x003fe20003800000 */
.L_x_30141:
[----:B------:R-:W-:Y:S01]  /*6c90*/  MOV R226, R231 ;  /* 0x000000e700e27202 */ /* 0x000fe20000000f00 */
[----:B------:R-:W-:Y:S06]  /*6ca0*/  BRA `(.L_x_30142) ;  /* 0xffffffdc00f87947 */ /* 0x000fec000383ffff */
.L_x_30143:
        /* <DEDUP_REMOVED lines=13> */
.L_x_33572:


//--------------------- .text._ZN10layer_norm31ln_parallel_residual_fwd_kernelINS_13Kernel_traitsIfffffjLj5120ELj1ELj1ELj4ELj16ENS_18Kernel_traits_baseILj5120EfffffjLj128EEEEELb0ELb0ELb1EEEvNS_9FwdParamsE --------------------------
	.section	.text._ZN10layer_norm31ln_parallel_residual_fwd_kernelINS_13Kernel_traitsIfffffjLj5120ELj1ELj1ELj4ELj16ENS_18Kernel_traits_baseILj5120EfffffjLj128EEEEELb0ELb0ELb1EEEvNS_9FwdParamsE,"ax",@progbits
	.align	128
        .global         _ZN10layer_norm31ln_parallel_residual_fwd_kernelINS_13Kernel_traitsIfffffjLj5120ELj1ELj1ELj4ELj16ENS_18Kernel_traits_baseILj5120EfffffjLj128EEEEELb0ELb0ELb1EEEvNS_9FwdParamsE
        .type           _ZN10layer_norm31ln_parallel_residual_fwd_kernelINS_13Kernel_traitsIfffffjLj5120ELj1ELj1ELj4ELj16ENS_18Kernel_traits_baseILj5120EfffffjLj128EEEEELb0ELb0ELb1EEEvNS_9FwdParamsE,@function
        .size           _ZN10layer_norm31ln_parallel_residual_fwd_kernelINS_13Kernel_traitsIfffffjLj5120ELj1ELj1ELj4ELj16ENS_18Kernel_traits_baseILj5120EfffffjLj128EEEEELb0ELb0ELb1EEEvNS_9FwdParamsE,(.L_x_33573 - _ZN10layer_norm31ln_parallel_residual_fwd_kernelINS_13Kernel_traitsIfffffjLj5120ELj1ELj1ELj4ELj16ENS_18Kernel_traits_baseILj5120EfffffjLj128EEEEELb0ELb0ELb1EEEvNS_9FwdParamsE)
        .other          _ZN10layer_norm31ln_parallel_residual_fwd_kernelINS_13Kernel_traitsIfffffjLj5120ELj1ELj1ELj4ELj16ENS_18Kernel_traits_baseILj5120EfffffjLj128EEEEELb0ELb0ELb1EEEvNS_9FwdParamsE,@"STO_CUDA_ENTRY STV_DEFAULT"
_ZN10layer_norm31ln_parallel_residual_fwd_kernelINS_13Kernel_traitsIfffffjLj5120ELj1ELj1ELj4ELj16ENS_18Kernel_traits_baseILj5120EfffffjLj128EEEEELb0ELb0ELb1EEEvNS_9FwdParamsE:
.text._ZN10layer_norm31ln_parallel_residual_fwd_kernelINS_13Kernel_traitsIfffffjLj5120ELj1ELj1ELj4ELj16ENS_18Kernel_traits_baseILj5120EfffffjLj128EEEEELb0ELb0ELb1EEEvNS_9FwdParamsE:
[----:B------:R-:W-:Y:S01]  /*0000*/  LDC R1, c[0x0][0x28] ;  /* 0x00000a00ff017b82 */ /* 0x000fe20000000800 */
[----:B------:R-:W0:Y:S01]  /*0010*/  S2R R54, SR_TID.X ;  /* 0x0000000000367919 */ /* 0x000e220000002100 */
[----:B------:R-:W-:Y:S01]  /*0020*/  ULDC.64 UR6, c[0x0][0x2c8] ;  /* 0x0000b20000067ab9 */ /* 0x000fe20000000a00 */
[----:B------:R-:W-:Y:S01]  /*0030*/  ULDC.64 UR4, c[0x0][0x260] ;  /* 0x0000980000047ab9 */ /* 0x000fe20000000a00 */
[----:B------:R-:W-:-:S04]  /*0040*/  ISETP.NE.U32.AND P1, PT, RZ, UR6, PT ;  /* 0x00000006ff007c0c */ /* 0x000fc8000bf25070 */
[----:B------:R-:W1:Y:S01]  /*0050*/  LDC.64 R36, c[0x0][0x260] ;  /* 0x00009800ff247b82 */ /* 0x000e620000000a00 */
[----:B------:R-:W-:Y:S02]  /*0060*/  CS2R R188, SRZ ;  /* 0x0000000000bc7805 */ /* 0x000fe4000001ff00 */
[----:B------:R-:W-:Y:S02]  /*0070*/  CS2R R190, SRZ ;  /* 0x0000000000be7805 */ /* 0x000fe4000001ff00 */
[----:B------:R-:W-:Y:S02]  /*0080*/  ISETP.NE.AND.EX P1, PT, RZ, UR7, PT, P1 ;  /* 0x00000007ff007c0c */ /* 0x000fe4000bf25310 */
[----:B------:R-:W-:Y:S02]  /*0090*/  CS2R R184, SRZ ;  /* 0x0000000000b87805 */ /* 0x000fe4000001ff00 */
[----:B------:R-:W-:Y:S02]  /*00a0*/  CS2R R186, SRZ ;  /* 0x0000000000ba7805 */ /* 0x000fe4000001ff00 */
[----:B------:R-:W-:-:S02]  /*00b0*/  CS2R R180, SRZ ;  /* 0x0000000000b47805 */ /* 0x000fc4000001ff00 */
[----:B------:R-:W-:Y:S01]  /*00c0*/  CS2R R182, SRZ ;  /* 0x0000000000b67805 */ /* 0x000fe2000001ff00 */
[----:B------:R-:W2:Y:S01]  /*00d0*/  LDC.64 R192, c[0x0][0x228] ;  /* 0x00008a00ffc07b82 */ /* 0x000ea20000000a00 */
[C---:B0-----:R-:W-:Y:S02]  /*00e0*/  SHF.L.U32 R2, R54.reuse, 0x4, RZ ;  /* 0x0000000436027819 */ /* 0x041fe400000006ff */
[----:B------:R-:W-:Y:S02]  /*00f0*/  LOP3.LUT R0, R54, 0x7f, RZ, 0xc0, !PT ;  /* 0x0000007f36007812 */ /* 0x000fe400078ec0ff */
[----:B------:R-:W-:Y:S02]  /*0100*/  LOP3.LUT R2, R2, 0x7f0, RZ, 0xc0, !PT ;  /* 0x000007f002027812 */ /* 0x000fe400078ec0ff */
[C---:B------:R-:W-:Y:S02]  /*0110*/  LOP3.LUT R101, R0.reuse, 0x80, RZ, 0xfc, !PT ;  /* 0x0000008000657812 */ /* 0x040fe400078efcff */
[----:B------:R-:W-:-:S02]  /*0120*/  LOP3.LUT R93, R0, 0x100, RZ, 0xfc, !PT ;  /* 0x00000100005d7812 */ /* 0x000fc400078efcff */
[C---:B------:R-:W-:Y:S02]  /*0130*/  LOP3.LUT R85, R0.reuse, 0x180, RZ, 0xfc, !PT ;  /* 0x0000018000557812 */ /* 0x040fe400078efcff */
[----:B------:R-:W-:Y:S02]  /*0140*/  LOP3.LUT R77, R0, 0x200, RZ, 0xfc, !PT ;  /* 0x00000200004d7812 */ /* 0x000fe400078efcff */
[----:B------:R-:W-:Y:S02]  /*0150*/  IADD3 R108, P0, R2, UR4, RZ ;  /* 0x00000004026c7c10 */ /* 0x000fe4000ff1e0ff */
[----:B------:R-:W-:Y:S02]  /*0160*/  @P1 LEA R2, P2, R0, UR6, 0x4 ;  /* 0x0000000600021c11 */ /* 0x000fe4000f8420ff */
[----:B------:R-:W-:Y:S02]  /*0170*/  @P1 LEA R6, P4, R101, UR6, 0x4 ;  /* 0x0000000665061c11 */ /* 0x000fe4000f8820ff */
[----:B------:R-:W-:-:S02]  /*0180*/  @P1 LEA R10, P6, R93, UR6, 0x4 ;  /* 0x000000065d0a1c11 */ /* 0x000fc4000f8c20ff */
[----:B------:R-:W-:Y:S02]  /*0190*/  @P1 LEA R14, P5, R85, UR6, 0x4 ;  /* 0x00000006550e1c11 */ /* 0x000fe4000f8a20ff */
[----:B------:R-:W-:Y:S02]  /*01a0*/  @P1 LEA R18, P3, R77, UR6, 0x4 ;  /* 0x000000064d121c11 */ /* 0x000fe4000f8620ff */
[C---:B------:R-:W-:Y:S02]  /*01b0*/  LOP3.LUT R69, R0.reuse, 0x280, RZ, 0xfc, !PT ;  /* 0x0000028000457812 */ /* 0x040fe400078efcff */
[C---:B------:R-:W-:Y:S02]  /*01c0*/  LOP3.LUT R61, R0.reuse, 0x300, RZ, 0xfc, !PT ;  /* 0x00000300003d7812 */ /* 0x040fe400078efcff */
[C---:B------:R-:W-:Y:S02]  /*01d0*/  LOP3.LUT R53, R0.reuse, 0x380, RZ, 0xfc, !PT ;  /* 0x0000038000357812 */ /* 0x040fe400078efcff */
[----:B------:R-:W-:-:S02]  /*01e0*/  LOP3.LUT R45, R0, 0x400, RZ, 0xfc, !PT ;  /* 0x00000400002d7812 */ /* 0x000fc400078efcff */
[----:B------:R-:W-:Y:S02]  /*01f0*/  LOP3.LUT R5, R0, 0x480, RZ, 0xfc, !PT ;  /* 0x0000048000057812 */ /* 0x000fe400078efcff */
[----:B------:R-:W-:Y:S02]  /*0200*/  @P1 IADD3.X R3, RZ, UR7, RZ, P2, !PT ;  /* 0x00000007ff031c10 */ /* 0x000fe400097fe4ff */
[----:B------:R-:W-:Y:S02]  /*0210*/  @P1 LEA.HI.X R7, R101, UR7, RZ, 0x4, P4 ;  /* 0x0000000765071c11 */ /* 0x000fe4000a0f24ff */
[----:B------:R-:W-:Y:S02]  /*0220*/  @P1 LEA.HI.X R11, R93, UR7, RZ, 0x4, P6 ;  /* 0x000000075d0b1c11 */ /* 0x000fe4000b0f24ff */
[----:B------:R-:W-:Y:S02]  /*0230*/  @P1 LEA.HI.X R15, R85, UR7, RZ, 0x4, P5 ;  /* 0x00000007550f1c11 */ /* 0x000fe4000a8f24ff */
[----:B------:R-:W-:-:S02]  /*0240*/  @P1 LEA.HI.X R19, R77, UR7, RZ, 0x4, P3 ;  /* 0x000000074d131c11 */ /* 0x000fc400098f24ff */
[----:B------:R-:W-:Y:S02]  /*0250*/  @P1 LEA R22, P2, R69, UR6, 0x4 ;  /* 0x0000000645161c11 */ /* 0x000fe4000f8420ff */
[----:B------:R-:W-:Y:S02]  /*0260*/  @P1 LEA R26, P4, R61, UR6, 0x4 ;  /* 0x000000063d1a1c11 */ /* 0x000fe4000f8820ff */
[----:B------:R-:W-:Y:S02]  /*0270*/  @P1 LEA R30, P6, R53, UR6, 0x4 ;  /* 0x00000006351e1c11 */ /* 0x000fe4000f8c20ff */
[----:B------:R-:W-:Y:S02]  /*0280*/  @P1 LEA R38, P5, R45, UR6, 0x4 ;  /* 0x000000062d261c11 */ /* 0x000fe4000f8a20ff */
[----:B------:R-:W-:Y:S02]  /*0290*/  @P1 LEA R46, P3, R5, UR6, 0x4 ;  /* 0x00000006052e1c11 */ /* 0x000fe4000f8620ff */
[----:B------:R-:W-:-:S02]  /*02a0*/  @P1 LEA.HI.X R23, R69, UR7, RZ, 0x4, P2 ;  /* 0x0000000745171c11 */ /* 0x000fc400090f24ff */
[----:B------:R-:W-:Y:S02]  /*02b0*/  @P1 LEA.HI.X R27, R61, UR7, RZ, 0x4, P4 ;  /* 0x000000073d1b1c11 */ /* 0x000fe4000a0f24ff */
[----:B------:R-:W-:Y:S02]  /*02c0*/  @P1 LEA.HI.X R31, R53, UR7, RZ, 0x4, P6 ;  /* 0x00000007351f1c11 */ /* 0x000fe4000b0f24ff */
[----:B------:R-:W-:Y:S02]  /*02d0*/  @P1 LEA.HI.X R39, R45, UR7, RZ, 0x4, P5 ;  /* 0x000000072d271c11 */ /* 0x000fe4000a8f24ff */
[----:B------:R-:W-:Y:S01]  /*02e0*/  @P1 LEA.HI.X R47, R5, UR7, RZ, 0x4, P3 ;  /* 0x00000007052f1c11 */ /* 0x000fe200098f24ff */
[----:B------:R-:W-:Y:S01]  /*02f0*/  ULDC.64 UR6, c[0x0][0x2d0] ;  /* 0x0000b40000067ab9 */ /* 0x000fe20000000a00 */
[----:B------:R-:W-:Y:S02]  /*0300*/  SHF.L.U32 R4, R0, 0x4, RZ ;  /* 0x0000000400047819 */ /* 0x000fe400000006ff */
[----:B------:R-:W-:-:S02]  /*0310*/  ISETP.NE.U32.AND P2, PT, RZ, UR6, PT ;  /* 0x00000006ff007c0c */ /* 0x000fc4000bf45070 */
[----:B------:R-:W-:Y:S01]  /*0320*/  IADD3.X R109, RZ, UR5, RZ, P0, !PT ;  /* 0x00000005ff6d7c10 */ /* 0x000fe200087fe4ff */
[----:B------:R-:W-:Y:S01]  /*0330*/  ULDC.64 UR4, c[0x0][0x268] ;  /* 0x00009a0000047ab9 */ /* 0x000fe20000000a00 */
[----:B------:R-:W-:Y:S02]  /*0340*/  SHF.L.U32 R8, R101, 0x4, RZ ;  /* 0x0000000465087819 */ /* 0x000fe400000006ff */
[----:B------:R-:W-:Y:S02]  /*0350*/  SHF.L.U32 R16, R85, 0x4, RZ ;  /* 0x0000000455107819 */ /* 0x000fe400000006ff */
[----:B------:R-:W-:Y:S02]  /*0360*/  ISETP.NE.AND.EX P2, PT, RZ, UR7, PT, P2 ;  /* 0x00000007ff007c0c */ /* 0x000fe4000bf45320 */
[----:B------:R-:W-:Y:S02]  /*0370*/  IADD3 R104, P0, R4, UR4, RZ ;  /* 0x0000000404687c10 */ /* 0x000fe4000ff1e0ff */
[----:B------:R-:W-:-:S02]  /*0380*/  SHF.L.U32 R20, R77, 0x4, RZ ;  /* 0x000000044d147819 */ /* 0x000fc400000006ff */
[----:B------:R-:W-:Y:S01]  /*0390*/  SHF.R.U32.HI R9, RZ, 0x1c, R101 ;  /* 0x0000001cff097819 */ /* 0x000fe20000011665 */
[----:B-1----:R-:W-:Y:S01]  /*03a0*/  IMAD.WIDE.U32 R100, R101, 0x10, R36 ;  /* 0x0000001065647825 */ /* 0x002fe200078e0024 */
[----:B------:R-:W-:Y:S02]  /*03b0*/  SHF.R.U32.HI R17, RZ, 0x1c, R85 ;  /* 0x0000001cff117819 */ /* 0x000fe40000011655 */
[----:B------:R-:W-:Y:S01]  /*03c0*/  IADD3 R96, P4, R8, UR4, RZ ;  /* 0x0000000408607c10 */ /* 0x000fe2000ff9e0ff */
[----:B------:R-:W-:Y:S01]  /*03d0*/  IMAD.WIDE.U32 R84, R85, 0x10, R36 ;  /* 0x0000001055547825 */ /* 0x000fe200078e0024 */
[----:B------:R-:W-:Y:S02]  /*03e0*/  IADD3 R80, P3, R16, UR4, RZ ;  /* 0x0000000410507c10 */ /* 0x000fe4000ff7e0ff */
[----:B------:R-:W-:Y:S02]  /*03f0*/  SHF.L.U32 R12, R93, 0x4, RZ ;  /* 0x000000045d0c7819 */ /* 0x000fe400000006ff */
[----:B------:R-:W-:-:S02]  /*0400*/  SHF.L.U32 R24, R69, 0x4, RZ ;  /* 0x0000000445187819 */ /* 0x000fc400000006ff */
[----:B------:R-:W-:Y:S02]  /*0410*/  SHF.L.U32 R34, R53, 0x4, RZ ;  /* 0x0000000435227819 */ /* 0x000fe400000006ff */
[----:B------:R-:W-:Y:S02]  /*0420*/  IADD3.X R105, RZ, UR5, RZ, P0, !PT ;  /* 0x00000005ff697c10 */ /* 0x000fe400087fe4ff */
[----:B------:R-:W-:Y:S01]  /*0430*/  SHF.R.U32.HI R21, RZ, 0x1c, R77 ;  /* 0x0000001cff157819 */ /* 0x000fe2000001164d */
[----:B------:R-:W-:Y:S01]  /*0440*/  IMAD.WIDE.U32 R76, R77, 0x10, R36 ;  /* 0x000000104d4c7825 */ /* 0x000fe200078e0024 */
[----:B------:R-:W-:Y:S02]  /*0450*/  IADD3 R72, P0, R20, UR4, RZ ;  /* 0x0000000414487c10 */ /* 0x000fe4000ff1e0ff */
[----:B------:R-:W-:Y:S02]  /*0460*/  SHF.L.U32 R42, R45, 0x4, RZ ;  /* 0x000000042d2a7819 */ /* 0x000fe400000006ff */
[----:B------:R-:W-:-:S02]  /*0470*/  IADD3.X R97, R9, UR5, RZ, P4, !PT ;  /* 0x0000000509617c10 */ /* 0x000fc4000a7fe4ff */
[----:B------:R-:W-:Y:S02]  /*0480*/  IADD3.X R81, R17, UR5, RZ, P3, !PT ;  /* 0x0000000511517c10 */ /* 0x000fe40009ffe4ff */
[----:B------:R-:W-:Y:S01]  /*0490*/  SHF.R.U32.HI R13, RZ, 0x1c, R93 ;  /* 0x0000001cff0d7819 */ /* 0x000fe2000001165d */
[----:B------:R-:W-:Y:S01]  /*04a0*/  IMAD.WIDE.U32 R92, R93, 0x10, R36 ;  /* 0x000000105d5c7825 */ /* 0x000fe200078e0024 */
[----:B------:R-:W-:Y:S02]  /*04b0*/  SHF.R.U32.HI R25, RZ, 0x1c, R69 ;  /* 0x0000001cff197819 */ /* 0x000fe40000011645 */
[----:B------:R-:W-:Y:S01]  /*04c0*/  SHF.R.U32.HI R35, RZ, 0x1c, R53 ;  /* 0x0000001cff237819 */ /* 0x000fe20000011635 */
[--C-:B------:R-:W-:Y:S01]  /*04d0*/  IMAD.WIDE.U32 R68, R69, 0x10, R36.reuse ;  /* 0x0000001045447825 */ /* 0x100fe200078e0024 */
[----:B------:R-:W-:Y:S02]  /*04e0*/  IADD3 R88, P5, R12, UR4, RZ ;  /* 0x000000040c587c10 */ /* 0x000fe4000ffbe0ff */
[----:B------:R-:W-:Y:S01]  /*04f0*/  IADD3 R64, P4, R24, UR4, RZ ;  /* 0x0000000418407c10 */ /* 0x000fe2000ff9e0ff */
[----:B------:R-:W-:Y:S01]  /*0500*/  IMAD.WIDE.U32 R52, R53, 0x10, R36 ;  /* 0x0000001035347825 */ /* 0x000fe200078e0024 */
[----:B------:R-:W-:-:S02]  /*0510*/  IADD3 R48, P3, R34, UR4, RZ ;  /* 0x0000000422307c10 */ /* 0x000fc4000ff7e0ff */
[----:B------:R-:W-:Y:S02]  /*0520*/  SHF.L.U32 R28, R61, 0x4, RZ ;  /* 0x000000043d1c7819 */ /* 0x000fe400000006ff */
[----:B------:R-:W-:Y:S02]  /*0530*/  SHF.L.U32 R50, R5, 0x4, RZ ;  /* 0x0000000405327819 */ /* 0x000fe400000006ff */
[----:B------:R-:W-:Y:S02]  /*0540*/  IADD3.X R73, R21, UR5, RZ, P0, !PT ;  /* 0x0000000515497c10 */ /* 0x000fe400087fe4ff */
[----:B------:R-:W-:Y:S01]  /*0550*/  SHF.R.U32.HI R43, RZ, 0x1c, R45 ;  /* 0x0000001cff2b7819 */ /* 0x000fe2000001162d */
[----:B------:R-:W-:Y:S01]  /*0560*/  IMAD.WIDE.U32 R44, R45, 0x10, R36 ;  /* 0x000000102d2c7825 */ /* 0x000fe200078e0024 */
[----:B------:R-:W-:Y:S02]  /*0570*/  IADD3 R40, P0, R42, UR4, RZ ;  /* 0x000000042a287c10 */ /* 0x000fe4000ff1e0ff */
[----:B------:R-:W-:-:S02]  /*0580*/  IADD3.X R89, R13, UR5, RZ, P5, !PT ;  /* 0x000000050d597c10 */ /* 0x000fc4000affe4ff */
[----:B------:R-:W-:Y:S02]  /*0590*/  IADD3.X R65, R25, UR5, RZ, P4, !PT ;  /* 0x0000000519417c10 */ /* 0x000fe4000a7fe4ff */
[----:B------:R-:W-:Y:S02]  /*05a0*/  IADD3.X R49, R35, UR5, RZ, P3, !PT ;  /* 0x0000000523317c10 */ /* 0x000fe40009ffe4ff */
[----:B------:R-:W-:Y:S01]  /*05b0*/  SHF.R.U32.HI R29, RZ, 0x1c, R61 ;  /* 0x0000001cff1d7819 */ /* 0x000fe2000001163d */
[----:B------:R-:W-:Y:S01]  /*05c0*/  IMAD.WIDE.U32 R60, R61, 0x10, R36 ;  /* 0x000000103d3c7825 */ /* 0x000fe200078e0024 */
[----:B------:R-:W-:Y:S02]  /*05d0*/  SHF.R.U32.HI R51, RZ, 0x1c, R5 ;  /* 0x0000001cff337819 */ /* 0x000fe40000011605 */
[----:B------:R-:W-:Y:S01]  /*05e0*/  IADD3 R56, P5, R28, UR4, RZ ;  /* 0x000000041c387c10 */ /* 0x000fe2000ffbe0ff */
[----:B------:R-:W-:Y:S01]  /*05f0*/  IMAD.WIDE.U32 R36, R5, 0x10, R36 ;  /* 0x0000001005247825 */ /* 0x000fe200078e0024 */
[----:B------:R-:W-:-:S02]  /*0600*/  IADD3 R32, P4, R50, UR4, RZ ;  /* 0x0000000432207c10 */ /* 0x000fc4000ff9e0ff */
[----:B------:R-:W-:Y:S02]  /*0610*/  @P2 IADD3 R8, P3, R8, UR6, RZ ;  /* 0x0000000608082c10 */ /* 0x000fe4000ff7e0ff */
[----:B------:R-:W-:Y:S02]  /*0620*/  IADD3.X R41, R43, UR5, RZ, P0, !PT ;  /* 0x000000052b297c10 */ /* 0x000fe400087fe4ff */
[----:B------:R-:W-:Y:S02]  /*0630*/  @P2 IADD3 R4, P0, R4, UR6, RZ ;  /* 0x0000000604042c10 */ /* 0x000fe4000ff1e0ff */
[----:B------:R-:W-:Y:S02]  /*0640*/  IADD3.X R57, R29, UR5, RZ, P5, !PT ;  /* 0x000000051d397c10 */ /* 0x000fe4000affe4ff */
[----:B------:R-:W-:Y:S01]  /*0650*/  IADD3.X R33, R51, UR5, RZ, P4, !PT ;  /* 0x0000000533217c10 */ /* 0x000fe2000a7fe4ff */
[----:B------:R-:W-:Y:S01]  /*0660*/  ULDC.64 UR4, c[0x0][0x230] ;  /* 0x00008c0000047ab9 */ /* 0x000fe20000000a00 */
[----:B------:R-:W-:-:S02]  /*0670*/  @P2 IADD3.X R9, R9, UR7, RZ, P3, !PT ;  /* 0x0000000709092c10 */ /* 0x000fc40009ffe4ff */
[----:B------:R-:W-:Y:S02]  /*0680*/  @P2 IADD3 R12, P5, R12, UR6, RZ ;  /* 0x000000060c0c2c10 */ /* 0x000fe4000ffbe0ff */
[----:B------:R-:W-:Y:S02]  /*0690*/  @P2 IADD3 R16, P4, R16, UR6, RZ ;  /* 0x0000000610102c10 */ /* 0x000fe4000ff9e0ff */
[----:B------:R-:W-:Y:S02]  /*06a0*/  @P2 IADD3 R24, P3, R24, UR6, RZ ;  /* 0x0000000618182c10 */ /* 0x000fe4000ff7e0ff */
[----:B------:R-:W-:Y:S02]  /*06b0*/  @P2 IADD3.X R5, RZ, UR7, RZ, P0, !PT ;  /* 0x00000007ff052c10 */ /* 0x000fe400087fe4ff */
[----:B------:R-:W-:Y:S02]  /*06c0*/  @P2 IADD3 R20, P0, R20, UR6, RZ ;  /* 0x0000000614142c10 */ /* 0x000fe4000ff1e0ff */
[----:B------:R-:W-:-:S02]  /*06d0*/  @P2 IADD3.X R13, R13, UR7, RZ, P5, !PT ;  /* 0x000000070d0d2c10 */ /* 0x000fc4000affe4ff */
[----:B------:R-:W-:Y:S02]  /*06e0*/  @P2 IADD3.X R17, R17, UR7, RZ, P4, !PT ;  /* 0x0000000711112c10 */ /* 0x000fe4000a7fe4ff */
[----:B------:R-:W-:Y:S02]  /*06f0*/  @P2 IADD3.X R25, R25, UR7, RZ, P3, !PT ;  /* 0x0000000719192c10 */ /* 0x000fe40009ffe4ff */
[----:B------:R-:W-:Y:S02]  /*0700*/  @P2 IADD3 R28, P5, R28, UR6, RZ ;  /* 0x000000061c1c2c10 */ /* 0x000fe4000ffbe0ff */
[----:B------:R-:W-:Y:S02]  /*0710*/  @P2 IADD3 R34, P4, R34, UR6, RZ ;  /* 0x0000000622222c10 */ /* 0x000fe4000ff9e0ff */
[----:B------:R-:W-:Y:S02]  /*0720*/  @P2 IADD3 R42, P6, R42, UR6, RZ ;  /* 0x000000062a2a2c10 */ /* 0x000fe4000ffde0ff */
[----:B------:R-:W-:-:S02]  /*0730*/  @P2 IADD3 R50, P3, R50, UR6, RZ ;  /* 0x0000000632322c10 */ /* 0x000fc4000ff7e0ff */
[----:B------:R-:W-:Y:S02]  /*0740*/  @P2 IADD3.X R21, R21, UR7, RZ, P0, !PT ;  /* 0x0000000715152c10 */ /* 0x000fe400087fe4ff */
[----:B------:R-:W-:Y:S02]  /*0750*/  CS2R R150, SRZ ;  /* 0x0000000000967805 */ /* 0x000fe4000001ff00 */
[----:B--2---:R-:W-:Y:S02]  /*0760*/  LOP3.LUT P0, RZ, R192, UR4, RZ, 0xfc, !PT ;  /* 0x00000004c0ff7c12 */ /* 0x004fe4000f80fcff */
        /* <DEDUP_REMOVED lines=19> */
[----:B------:R-:W-:Y:S02]  /*08a0*/  @P2 IADD3.X R29, R29, UR7, RZ, P5, !PT ;  /* 0x000000071d1d2c10 */ /* 0x000fe4000affe4ff */
[----:B------:R-:W-:-:S02]  /*08b0*/  @P2 IADD3.X R35, R35, UR7, RZ, P4, !PT ;  /* 0x0000000723232c10 */ /* 0x000fc4000a7fe4ff */
[----:B------:R-:W-:Y:S02]  /*08c0*/  @P2 IADD3.X R43, R43, UR7, RZ, P6, !PT ;  /* 0x000000072b2b2c10 */ /* 0x000fe4000b7fe4ff */
[----:B------:R-:W-:Y:S02]  /*08d0*/  @P2 IADD3.X R51, R51, UR7, RZ, P3, !PT ;  /* 0x0000000733332c10 */ /* 0x000fe40009ffe4ff */
[----:B------:R-:W-:Y:S01]  /*08e0*/  LOP3.LUT P0, RZ, R193, UR5, RZ, 0xfc, P0 ;  /* 0x00000005c1ff7c12 */ /* 0x000fe2000800fcff */
[----:B------:R-:W-:Y:S02]  /*08f0*/  ULDC.64 UR4, c[0x0][0x208] ;  /* 0x0000820000047ab9 */ /* 0x000fe40000000a00 */
        /* <DEDUP_REMOVED lines=9> */
[----:B------:R-:W5:Y:S01]  /*0990*/  @P2 LDG.E.128 R112, desc[UR4][R50.64] ;  /* 0x0000000432702981 */ /* 0x000f62000c1e1d00 */
[----:B------:R-:W0:Y:S01]  /*09a0*/  S2UR UR6, SR_CTAID.X ;  /* 0x00000000000679c3 */ /* 0x000e220000002500 */
        /* <DEDUP_REMOVED lines=13> */
[----:B------:R-:W-:Y:S01]  /*0a80*/  CS2R R154, SRZ ;  /* 0x00000000009a7805 */ /* 0x000fe2000001ff00 */
[----:B------:R0:W5:Y:S04]  /*0a90*/  @P1 LDG.E.128 R188, desc[UR4][R2.64] ;  /* 0x0000000402bc1981 */ /* 0x000168000c1e1d00 */
[----:B------:R1:W5:Y:S04]  /*0aa0*/  @P1 LDG.E.128 R184, desc[UR4][R6.64] ;  /* 0x0000000406b81981 */ /* 0x000368000c1e1d00 */
[----:B------:R1:W5:Y:S01]  /*0ab0*/  @P1 LDG.E.128 R180, desc[UR4][R10.64] ;  /* 0x000000040ab41981 */ /* 0x000362000c1e1d00 */
[----:B0-----:R-:W-:Y:S01]  /*0ac0*/  LEA.HI R2, R54, UR6, RZ, 0x19 ;  /* 0x0000000636027c11 */ /* 0x001fe2000f8fc8ff */
[----:B------:R-:W-:-:S02]  /*0ad0*/  ULDC UR6, c[0x0][0x214] ;  /* 0x0000850000067ab9 */ /* 0x000fc40000000800 */
        /* <DEDUP_REMOVED lines=8> */
[----:B-1----:R-:W-:Y:S05]  /*0b60*/  @P1 EXIT ;  /* 0x000000000000194d */ /* 0x002fea0003800000 */
        /* <DEDUP_REMOVED lines=29> */
[----:B------:R-:W-:Y:S01]  /*0d40*/  ULDC.64 UR8, c[0x0][0x2b8] ;  /* 0x0000ae0000087ab9 */ /* 0x000fe20000000a00 */
[----:B------:R-:W-:Y:S01]  /*0d50*/  ULDC.64 UR10, c[0x0][0x2c0] ;  /* 0x0000b000000a7ab9 */ /* 0x000fe20000000a00 */
[----:B------:R-:W-:-:S08]  /*0d60*/  ULDC.64 UR12, c[0x0][0x210] ;  /* 0x00008400000c7ab9 */ /* 0x000fd00000000a00 */
.L_x_30305:
[----:B-1----:R-:W0:Y:S01]  /*0d70*/  LDC.64 R220, c[0x0][0x220] ;  /* 0x00008800ffdc7b82 */ /* 0x002e220000000a00 */
        /* <DEDUP_REMOVED lines=11> */
[----:B-----5:R0:W5:Y:S04]  /*0e30*/  @P1 LDG.E.128 R24, desc[UR4][R4.64] ;  /* 0x0000000404181981 */ /* 0x020168000c1e1d00 */
        /* <DEDUP_REMOVED lines=10> */
.L_x_30145:
[----:B-----5:R-:W-:Y:S01]  /*0ee0*/  FADD.FTZ R28, R20, R28 ;  /* 0x0000001c141c7221 */ /* 0x020fe20000010000 */
[----:B------:R-:W-:Y:S06]  /*0ef0*/  BRA `(.L_x_30146) ;  /* 0x0000000000087947 */ /* 0x000fec0003800000 */
.L_x_30144:
[----:B-----5:R-:W-:-:S04]  /*0f00*/  FADD.FTZ R28, R24, R28 ;  /* 0x0000001c181c7221 */ /* 0x020fc80000010000 */
[----:B------:R-:W-:-:S07]  /*0f10*/  @P2 FADD.FTZ R28, R20, R28 ;  /* 0x0000001c141c2221 */ /* 0x000fce0000010000 */
.L_x_30146:
[----:B-----5:R-:W-:-:S07]  /*0f20*/  MOV R16, R28 ;  /* 0x0000001c00107202 */ /* 0x020fce0000000f00 */
.L_x_30147:
[----:B------:R-:W-:Y:S05]  /*0f30*/  @P3 BRA `(.L_x_30148) ;  /* 0x00000000001c3947 */ /* 0x000fea0003800000 */
[----:B------:R-:W-:-:S04]  /*0f40*/  ISETP.NE.U32.AND P4, PT, RZ, UR16, PT ;  /* 0x00000010ff007c0c */ /* 0x000fc8000bf85070 */
[----:B------:R-:W-:-:S13]  /*0f50*/  ISETP.NE.AND.EX P4, PT, RZ, UR17, PT, P4 ;  /* 0x00000011ff007c0c */ /* 0x000fda000bf85340 */
[----:B------:R-:W-:Y:S05]  /*0f60*/  @P4 BRA `(.L_x_30149) ;  /* 0x0000000000084947 */ /* 0x000fea0003800000 */
[----:B------:R-:W-:Y:S05]  /*0f70*/  @P0 BRA `(.L_x_30150) ;  /* 0x0000000000140947 */ /* 0x000fea0003800000 */
[----:B------:R-:W-:Y:S05]  /*0f80*/  BRA `(.L_x_30151) ;  /* 0x0000000000147947 */ /* 0x000fea0003800000 */
.L_x_30149:
[----:B-----5:R-:W-:Y:S01]  /*0f90*/  FADD.FTZ R29, R21, R29 ;  /* 0x0000001d151d7221 */ /* 0x020fe20000010000 */
[----:B------:R-:W-:Y:S06]  /*0fa0*/  BRA `(.L_x_30150) ;  /* 0x0000000000087947 */ /* 0x000fec0003800000 */
.L_x_30148:
[----:B-----5:R-:W-:-:S04]  /*0fb0*/  FADD.FTZ R29, R25, R29 ;  /* 0x0000001d191d7221 */ /* 0x020fc80000010000 */
[----:B------:R-:W-:-:S07]  /*0fc0*/  @P2 FADD.FTZ R29, R21, R29 ;  /* 0x0000001d151d2221 */ /* 0x000fce0000010000 */
.L_x_30150:
[----:B-----5:R-:W-:-:S07]  /*0fd0*/  MOV R17, R29 ;  /* 0x0000001d00117202 */ /* 0x020fce0000000f00 */
.L_x_30151:
[----:B------:R-:W-:Y:S05]  /*0fe0*/  @P3 BRA `(.L_x_30152) ;  /* 0x00000000001c3947 */ /* 0x000fea0003800000 */
[----:B------:R-:W-:-:S04]  /*0ff0*/  ISETP.NE.U32.AND P4, PT, RZ, UR16, PT ;  /* 0x00000010ff007c0c */ /* 0x000fc8000bf85070 */
[----:B------:R-:W-:-:S13]  /*1000*/  ISETP.NE.AND.EX P4, PT, RZ, UR17, PT, P4 ;  /* 0x00000011ff007c0c */ /* 0x000fda000bf85340 */
[----:B------:R-:W-:Y:S05]  /*1010*/  @P4 BRA `(.L_x_30153) ;  /* 0x0000000000084947 */ /* 0x000fea0003800000 */
[----:B------:R-:W-:Y:S05]  /*1020*/  @P0 BRA `(.L_x_30154) ;  /* 0x0000000000140947 */ /* 0x000fea0003800000 */
[----:B------:R-:W-:Y:S05]  /*1030*/  BRA `(.L_x_30155) ;  /* 0x0000000000147947 */ /* 0x000fea0003800000 */
.L_x_30153:
[----:B-----5:R-:W-:Y:S01]  /*1040*/  FADD.FTZ R30, R22, R30 ;  /* 0x0000001e161e7221 */ /* 0x020fe20000010000 */
[----:B------:R-:W-:Y:S06]  /*1050*/  BRA `(.L_x_30154) ;  /* 0x0000000000087947 */ /* 0x000fec0003800000 */
.L_x_30152:
[----:B-----5:R-:W-:-:S04]  /*1060*/  FADD.FTZ R30, R26, R30 ;  /* 0x0000001e1a1e7221 */ /* 0x020fc80000010000 */
[----:B------:R-:W-:-:S07]  /*1070*/  @P2 FADD.FTZ R30, R22, R30 ;  /* 0x0000001e161e2221 */ /* 0x000fce0000010000 */
.L_x_30154:
[----:B-----5:R-:W-:-:S07]  /*1080*/  MOV R18, R30 ;  /* 0x0000001e00127202 */ /* 0x020fce0000000f00 */
.L_x_30155:
[----:B------:R-:W-:Y:S05]  /*1090*/  @P3 BRA `(.L_x_30156) ;  /* 0x00000000001c3947 */ /* 0x000fea0003800000 */
[----:B------:R-:W-:-:S04]  /*10a0*/  ISETP.NE.U32.AND P4, PT, RZ, UR16, PT ;  /* 0x00000010ff007c0c */ /* 0x000fc8000bf85070 */
[----:B------:R-:W-:-:S13]  /*10b0*/  ISETP.NE.AND.EX P4, PT, RZ, UR17, PT, P4 ;  /* 0x00000011ff007c0c */ /* 0x000fda000bf85340 */
[----:B------:R-:W-:Y:S05]  /*10c0*/  @P4 BRA `(.L_x_30157) ;  /* 0x0000000000084947 */ /* 0x000fea0003800000 */
[----:B------:R-:W-:Y:S05]  /*10d0*/  @P0 BRA `(.L_x_30158) ;  /* 0x0000000000140947 */ /* 0x000fea0003800000 */
[----:B------:R-:W-:Y:S05]  /*10e0*/  BRA `(.L_x_30159) ;  /* 0x0000000000147947 */ /* 0x000fea0003800000 */
.L_x_30157:
[----:B-----5:R-:W-:Y:S01]  /*10f0*/  FADD.FTZ R31, R23, R31 ;  /* 0x0000001f171f7221 */ /* 0x020fe20000010000 */
[----:B------:R-:W-:Y:S06]  /*1100*/  BRA `(.L_x_30158) ;  /* 0x0000000000087947 */ /* 0x000fec0003800000 */
.L_x_30156:
[----:B-----5:R-:W-:-:S04]  /*1110*/  FADD.FTZ R31, R27, R31 ;  /* 0x0000001f1b1f7221 */ /* 0x020fc80000010000 */
[----:B------:R-:W-:-:S07]  /*1120*/  @P2 FADD.FTZ R31, R23, R31 ;  /* 0x0000001f171f2221 */ /* 0x000fce0000010000 */
.L_x_30158:
[----:B-----5:R-:W-:-:S07]  /*1130*/  MOV R19, R31 ;  /* 0x0000001f00137202 */ /* 0x020fce0000000f00 */
.L_x_30159:
        /* <DEDUP_REMOVED lines=10> */
[----:B--2---:R-:W-:-:S03]  /*11e0*/  @P2 IMAD.WIDE.U32 R6, R224, 0x10, R6 ;  /* 0x00000010e0062825 */ /* 0x004fc600078e0006 */
[----:B------:R-:W5:Y:S04]  /*11f0*/  LDG.E.128 R12, desc[UR4][R12.64] ;  /* 0x000000040c0c7981 */ /* 0x000f68000c1e1d00 */
[----:B------:R0:W5:Y:S01]  /*1200*/  @P2 LDG.E.128 R20, desc[UR4][R6.64] ;  /* 0x0000000406142981 */ /* 0x000162000c1e1d00 */
[----:B------:R-:W-:Y:S05]  /*1210*/  @P3 BRA `(.L_x_30160) ;  /* 0x00000000001c3947 */ /* 0x000fea0003800000 */
[----:B------:R-:W-:-:S04]  /*1220*/  ISETP.NE.U32.AND P4, PT, RZ, UR16, PT ;  /* 0x00000010ff007c0c */ /* 0x000fc8000bf85070 */
[----:B------:R-:W-:-:S13]  /*1230*/  ISETP.NE.AND.EX P4, PT, RZ, UR17, PT, P4 ;  /* 0x00000011ff007c0c */ /* 0x000fda000bf85340 */
[----:B------:R-:W-:Y:S05]  /*1240*/  @P4 BRA `(.L_x_30161) ;  /* 0x0000000000084947 */ /* 0x000fea0003800000 */
[----:B------:R-:W-:Y:S05]  /*1250*/  @P0 BRA `(.L_x_30162) ;  /* 0x0000000000140947 */ /* 0x000fea0003800000 */
[----:B------:R-:W-:Y:S05]  /*1260*/  BRA `(.L_x_30163) ;  /* 0x0000000000147947 */ /* 0x000fea0003800000 */
.L_x_30161:
[----:B-----5:R-:W-:Y:S01]  /*1270*/  FADD.FTZ R12, R20, R12 ;  /* 0x0000000c140c7221 */ /* 0x020fe20000010000 */
[----:B------:R-:W-:Y:S06]  /*1280*/  BRA `(.L_x_30162) ;  /* 0x0000000000087947 */ /* 0x000fec0003800000 */
.L_x_30160:
[----:B-----5:R-:W-:-:S04]  /*1290*/  FADD.FTZ R12, R24, R12 ;  /* 0x0000000c180c7221 */ /* 0x020fc80000010000 */
[----:B------:R-:W-:-:S07]  /*12a0*/  @P2 FADD.FTZ R12, R20, R12 ;  /* 0x0000000c140c2221 */ /* 0x000fce0000010000 */
.L_x_30162:
[----:B0----5:R-:W-:-:S07]  /*12b0*/  MOV R16, R12 ;  /* 0x0000000c00107202 */ /* 0x021fce0000000f00 */
.L_x_30163:
[----:B------:R-:W-:Y:S05]  /*12c0*/  @P3 BRA `(.L_x_30164) ;  /* 0x00000000001c3947 */ /* 0x000fea0003800000 */
[----:B------:R-:W-:-:S04]  /*12d0*/  ISETP.NE.U32.AND P4, PT, RZ, UR16, PT ;  /* 0x00000010ff007c0c */ /* 0x000fc8000bf85070 */
[----:B------:R-:W-:-:S13]  /*12e0*/  ISETP.NE.AND.EX P4, PT, RZ, UR17, PT, P4 ;  /* 0x00000011ff007c0c */ /* 0x000fda000bf85340 */
[----:B------:R-:W-:Y:S05]  /*12f0*/  @P4 BRA `(.L_x_30165) ;  /* 0x0000000000084947 */ /* 0x000fea0003800000 */
[----:B------:R-:W-:Y:S05]  /*1300*/  @P0 BRA `(.L_x_30166) ;  /* 0x0000000000140947 */ /* 0x000fea0003800000 */
[----:B------:R-:W-:Y:S05]  /*1310*/  BRA `(.L_x_30167) ;  /* 0x0000000000147947 */ /* 0x000fea0003800000 */
.L_x_30165:
[----:B-----5:R-:W-:Y:S01]  /*1320*/  FADD.FTZ R13, R21, R13 ;  /* 0x0000000d150d7221 */ /* 0x020fe20000010000 */
[----:B------:R-:W-:Y:S06]  /*1330*/  BRA `(.L_x_30166) ;  /* 0x0000000000087947 */ /* 0x000fec0003800000 */
.L_x_30164:
[----:B-----5:R-:W-:-:S04]  /*1340*/  FADD.FTZ R13, R25, R13 ;  /* 0x0000000d190d7221 */ /* 0x020fc80000010000 */
[----:B------:R-:W-:-:S07]  /*1350*/  @P2 FADD.FTZ R13, R21, R13 ;  /* 0x0000000d150d2221 */ /* 0x000fce0000010000 */
.L_x_30166:
[----:B0----5:R-:W-:-:S07]  /*1360*/  MOV R17, R13 ;  /* 0x0000000d00117202 */ /* 0x021fce0000000f00 */
.L_x_30167:
[----:B------:R-:W-:Y:S05]  /*1370*/  @P3 BRA `(.L_x_30168) ;  /* 0x00000000001c3947 */ /* 0x000fea0003800000 */
[----:B------:R-:W-:-:S04]  /*1380*/  ISETP.NE.U32.AND P4, PT, RZ, UR16, PT ;  /* 0x00000010ff007c0c */ /* 0x000fc8000bf85070 */
[----:B------:R-:W-:-:S13]  /*1390*/  ISETP.NE.AND.EX P4, PT, RZ, UR17, PT, P4 ;  /* 0x00000011ff007c0c */ /* 0x000fda000bf85340 */
[----:B------:R-:W-:Y:S05]  /*13a0*/  @P4 BRA `(.L_x_30169) ;  /* 0x0000000000084947 */ /* 0x000fea0003800000 */
[----:B------:R-:W-:Y:S05]  /*13b0*/  @P0 BRA `(.L_x_30170) ;  /* 0x0000000000140947 */ /* 0x000fea0003800000 */
[----:B------:R-:W-:Y:S05]  /*13c0*/  BRA `(.L_x_30171) ;  /* 0x0000000000147947 */ /* 0x000fea0003800000 */
.L_x_30169:
[----:B-----5:R-:W-:Y:S01]  /*13d0*/  FADD.FTZ R14, R22, R14 ;  /* 0x0000000e160e7221 */ /* 0x020fe20000010000 */
[----:B------:R-:W-:Y:S06]  /*13e0*/  BRA `(.L_x_30170) ;  /* 0x0000000000087947 */ /* 0x000fec0003800000 */
.L_x_30168:
[----:B-----5:R-:W-:-:S04]  /*13f0*/  FADD.FTZ R14, R26, R14 ;  /* 0x0000000e1a0e7221 */ /* 0x020fc80000010000 */
[----:B------:R-:W-:-:S07]  /*1400*/  @P2 FADD.FTZ R14, R22, R14 ;  /* 0x0000000e160e2221 */ /* 0x000fce0000010000 */
.L_x_30170:
[----:B0----5:R-:W-:-:S07]  /*1410*/  MOV R18, R14 ;  /* 0x0000000e00127202 */ /* 0x021fce0000000f00 */
.L_x_30171:
[----:B------:R-:W-:Y:S05]  /*1420*/  @P3 BRA `(.L_x_30172) ;  /* 0x00000000001c3947 */ /* 0x000fea0003800000 */
[----:B------:R-:W-:-:S04]  /*1430*/  ISETP.NE.U32.AND P4, PT, RZ, UR16, PT ;  /* 0x00000010ff007c0c */ /* 0x000fc8000bf85070 */
[----:B------:R-:W-:-:S13]  /*1440*/  ISETP.NE.AND.EX P4, PT, RZ, UR17, PT, P4 ;  /* 0x00000011ff007c0c */ /* 0x000fda000bf85340 */
[----:B------:R-:W-:Y:S05]  /*1450*/  @P4 BRA `(.L_x_30173) ;  /* 0x0000000000084947 */ /* 0x000fea0003800000 */
[----:B------:R-:W-:Y:S05]  /*1460*/  @P0 BRA `(.L_x_30174) ;  /* 0x0000000000140947 */ /* 0x000fea0003800000 */
[----:B------:R-:W-:Y:S05]  /*1470*/  BRA `(.L_x_30175) ;  /* 0x0000000000147947 */ /* 0x000fea0003800000 */
.L_x_30173:
[----:B-----5:R-:W-:Y:S01]  /*1480*/  FADD.FTZ R15, R23, R15 ;  /* 0x0000000f170f7221 */ /* 0x020fe20000010000 */
[----:B------:R-:W-:Y:S06]  /*1490*/  BRA `(.L_x_30174) ;  /* 0x0000000000087947 */ /* 0x000fec0003800000 */
.L_x_30172:
[----:B-----5:R-:W-:-:S04]  /*14a0*/  FADD.FTZ R15, R27, R15 ;  /* 0x0000000f1b0f7221 */ /* 0x020fc80000010000 */
[----:B------:R-:W-:-:S07]  /*14b0*/  @P2 FADD.FTZ R15, R23, R15 ;  /* 0x0000000f170f2221 */ /* 0x000fce0000010000 */
.L_x_30174:
[----:B0----5:R-:W-:-:S07]  /*14c0*/  MOV R19, R15 ;  /* 0x0000000f00137202 */ /* 0x021fce0000000f00 */
.L_x_30175:
[----:B0-----:R-:W0:Y:S01]  /*14d0*/  @P0 LDC.64 R4, c[0x0][0x238] ;  /* 0x00008e00ff040b82 */ /* 0x001e220000000a00 */
[----:B------:R-:W-:-:S05]  /*14e0*/  IADD3 R10, R234, 0x100, RZ ;  /* 0x00000100ea0a7810 */ /* 0x000fca0007ffe0ff */
[----:B------:R-:W-:Y:S02]  /*14f0*/  IMAD.WIDE.U32 R192, R10, 0x10, R220 ;  /* 0x000000100ac07825 */ /* 0x000fe400078e00dc */
[----:B------:R-:W1:Y:S08]  /*1500*/  @P1 LDC.64 R6, c[0x0][0x228] ;  /* 0x00008a00ff061b82 */ /* 0x000e700000000a00 */
[----:B------:R-:W2:Y:S01]  /*1510*/  @P2 LDC.64 R8, c[0x0][0x230] ;  /* 0x00008c00ff082b82 */ /* 0x000ea20000000a00 */
[----:B0-----:R-:W-:-:S05]  /*1520*/  @P0 IMAD.WIDE.U32 R4, R224, 0x10, R4 ;  /* 0x00000010e0040825 */ /* 0x001fca00078e0004 */
[----:B------:R0:W-:Y:S01]  /*1530*/  @P0 STG.E.128 desc[UR4][R4.64], R16 ;  /* 0x0000001004000986 */ /* 0x0001e2000c101d04 */
[----:B-1----:R-:W-:-:S03]  /*1540*/  @P1 IMAD.WIDE.U32 R6, R10, 0x10, R6 ;  /* 0x000000100a061825 */ /* 0x002fc600078e0006 */
[----:B------:R-:W5:Y:S04]  /*1550*/  LDG.E.128 R192, desc[UR4][R192.64] ;  /* 0x00000004c0c07981 */ /* 0x000f68000c1e1d00 */
[----:B-----5:R0:W5:Y:S01]  /*1560*/  @P1 LDG.E.128 R24, desc[UR4][R6.64] ;  /* 0x0000000406181981 */ /* 0x020162000c1e1d00 */
[----:B--2---:R-:W-:-:S05]  /*1570*/  @P2 IMAD.WIDE.U32 R8, R10, 0x10, R8 ;  /* 0x000000100a082825 */ /* 0x004fca00078e0008 */
[----:B------:R0:W5:Y:S01]  /*1580*/  @P2 LDG.E.128 R20, desc[UR4][R8.64] ;  /* 0x0000000408142981 */ /* 0x000162000c1e1d00 */
[----:B------:R-:W-:Y:S05]  /*1590*/  @P3 BRA `(.L_x_30176) ;  /* 0x00000000001c3947 */ /* 0x000fea0003800000 */
[----:B------:R-:W-:-:S04]  /*15a0*/  ISETP.NE.U32.AND P4, PT, RZ, UR16, PT ;  /* 0x00000010ff007c0c */ /* 0x000fc8000bf85070 */
[----:B------:R-:W-:-:S13]  /*15b0*/  ISETP.NE.AND.EX P4, PT, RZ, UR17, PT, P4 ;  /* 0x00000011ff007c0c */ /* 0x000fda000bf85340 */
[----:B------:R-:W-:Y:S05]  /*15c0*/  @P4 BRA `(.L_x_30177) ;  /* 0x0000000000084947 */ /* 0x000fea0003800000 */
[----:B------:R-:W-:Y:S05]  /*15d0*/  @P0 BRA `(.L_x_30178) ;  /* 0x0000000000140947 */ /* 0x000fea0003800000 */
[----:B------:R-:W-:Y:S05]  /*15e0*/  BRA `(.L_x_30179) ;  /* 0x0000000000147947 */ /* 0x000fea0003800000 */
.L_x_30177:
[----:B-----5:R-:W-:Y:S01]  /*15f0*/  FADD.FTZ R192, R20, R192 ;  /* 0x000000c014c07221 */ /* 0x020fe20000010000 */
[----:B------:R-:W-:Y:S06]  /*1600*/  BRA `(.L_x_30178) ;  /* 0x0000000000087947 */ /* 0x000fec0003800000 */
.L_x_30176:
[----:B-----5:R-:W-:-:S04]  /*1610*/  FADD.FTZ R192, R24, R192 ;  /* 0x000000c018c07221 */ /* 0x020fc80000010000 */
[----:B------:R-:W-:-:S07]  /*1620*/  @P2 FADD.FTZ R192, R20, R192 ;  /* 0x000000c014c02221 */ /* 0x000fce0000010000 */
.L_x_30178:
[----:B0-----:R-:W-:-:S07]  /*1630*/  MOV R16, R192 ;  /* 0x000000c000107202 */ /* 0x001fce0000000f00 */
.L_x_30179:
[----:B------:R-:W-:Y:S05]  /*1640*/  @P3 BRA `(.L_x_30180) ;  /* 0x00000000001c3947 */ /* 0x000fea0003800000 */
[----:B------:R-:W-:-:S04]  /*1650*/  ISETP.NE.U32.AND P4, PT, RZ, UR16, PT ;  /* 0x00000010ff007c0c */ /* 0x000fc8000bf85070 */
[----:B------:R-:W-:-:S13]  /*1660*/  ISETP.NE.AND.EX P4, PT, RZ, UR17, PT, P4 ;  /* 0x00000011ff007c0c */ /* 0x000fda000bf85340 */
[----:B------:R-:W-:Y:S05]  /*1670*/  @P4 BRA `(.L_x_30181) ;  /* 0x0000000000084947 */ /* 0x000fea0003800000 */
[----:B------:R-:W-:Y:S05]  /*1680*/  @P0 BRA `(.L_x_30182) ;  /* 0x0000000000140947 */ /* 0x000fea0003800000 */
[----:B------:R-:W-:Y:S05]  /*1690*/  BRA `(.L_x_30183) ;  /* 0x0000000000147947 */ /* 0x000fea0003800000 */
.L_x_30181:
[----:B-----5:R-:W-:Y:S01]  /*16a0*/  FADD.FTZ R193, R21, R193 ;  /* 0x000000c115c17221 */ /* 0x020fe20000010000 */
[----:B------:R-:W-:Y:S06]  /*16b0*/  BRA `(.L_x_30182) ;  /* 0x0000000000087947 */ /* 0x000fec0003800000 */
.L_x_30180:
[----:B-----5:R-:W-:-:S04]  /*16c0*/  FADD.FTZ R193, R25, R193 ;  /* 0x000000c119c17221 */ /* 0x020fc80000010000 */
[----:B------:R-:W-:-:S07]  /*16d0*/  @P2 FADD.FTZ R193, R21, R193 ;  /* 0x000000c115c12221 */ /* 0x000fce0000010000 */
.L_x_30182:
[----:B0-----:R-:W-:-:S07]  /*16e0*/  MOV R17, R193 ;  /* 0x000000c100117202 */ /* 0x001fce0000000f00 */
.L_x_30183:
[----:B------:R-:W-:Y:S05]  /*16f0*/  @P3 BRA `(.L_x_30184) ;  /* 0x00000000001c3947 */ /* 0x000fea0003800000 */
[----:B------:R-:W-:-:S04]  /*1700*/  ISETP.NE.U32.AND P4, PT, RZ, UR16, PT ;  /* 0x00000010ff007c0c */ /* 0x000fc8000bf85070 */
[----:B------:R-:W-:-:S13]  /*1710*/  ISETP.NE.AND.EX P4, PT, RZ, UR17, PT, P4 ;  /* 0x00000011ff007c0c */ /* 0x000fda000bf85340 */
[----:B------:R-:W-:Y:S05]  /*1720*/  @P4 BRA `(.L_x_30185) ;  /* 0x0000000000084947 */ /* 0x000fea0003800000 */
[----:B------:R-:W-:Y:S05]  /*1730*/  @P0 BRA `(.L_x_30186) ;  /* 0x0000000000140947 */ /* 0x000fea0003800000 */
[----:B------:R-:W-:Y:S05]  /*1740*/  BRA `(.L_x_30187) ;  /* 0x0000000000147947 */ /* 0x000fea0003800000 */
.L_x_30185:
[----:B-----5:R-:W-:Y:S01]  /*1750*/  FADD.FTZ R194, R22, R194 ;  /* 0x000000c216c27221 */ /* 0x020fe20000010000 */
[----:B------:R-:W-:Y:S06]  /*1760*/  BRA `(.L_x_30186) ;  /* 0x0000000000087947 */ /* 0x000fec0003800000 */
.L_x_30184:
[----:B-----5:R-:W-:-:S04]  /*1770*/  FADD.FTZ R194, R26, R194 ;  /* 0x000000c21ac27221 */ /* 0x020fc80000010000 */
[----:B------:R-:W-:-:S07]  /*1780*/  @P2 FADD.FTZ R194, R22, R194 ;  /* 0x000000c216c22221 */ /* 0x000fce0000010000 */
.L_x_30186:
[----:B0-----:R-:W-:-:S07]  /*1790*/  MOV R18, R194 ;  /* 0x000000c200127202 */ /* 0x001fce0000000f00 */
.L_x_30187:
[----:B------:R-:W-:Y:S05]  /*17a0*/  @P3 BRA `(.L_x_30188) ;  /* 0x00000000001c3947 */ /* 0x000fea0003800000 */
[----:B------:R-:W-:-:S04]  /*17b0*/  ISETP.NE.U32.AND P4, PT, RZ, UR16, PT ;  /* 0x00000010ff007c0c */ /* 0x000fc8000bf85070 */
[----:B------:R-:W-:-:S13]  /*17c0*/  ISETP.NE.AND.EX P4, PT, RZ, UR17, PT, P4 ;  /* 0x00000011ff007c0c */ /* 0x000fda000bf85340 */
[----:B------:R-:W-:Y:S05]  /*17d0*/  @P4 BRA `(.L_x_30189) ;  /* 0x0000000000084947 */ /* 0x000fea0003800000 */
[----:B------:R-:W-:Y:S05]  /*17e0*/  @P0 BRA `(.L_x_30190) ;  /* 0x0000000000140947 */ /* 0x000fea0003800000 */
[----:B------:R-:W-:Y:S05]  /*17f0*/  BRA `(.L_x_30191) ;  /* 0x0000000000147947 */ /* 0x000fea0003800000 */
.L_x_30189:
[----:B-----5:R-:W-:Y:S01]  /*1800*/  FADD.FTZ R195, R23, R195 ;  /* 0x000000c317c37221 */ /* 0x020fe20000010000 */
[----:B------:R-:W-:Y:S06]  /*1810*/  BRA `(.L_x_30190) ;  /* 0x0000000000087947 */ /* 0x000fec0003800000 */
.L_x_30188:
[----:B-----5:R-:W-:-:S04]  /*1820*/  FADD.FTZ R195, R27, R195 ;  /* 0x000000c31bc37221 */ /* 0x020fc80000010000 */
[----:B------:R-:W-:-:S07]  /*1830*/  @P2 FADD.FTZ R195, R23, R195 ;  /* 0x000000c317c32221 */ /* 0x000fce0000010000 */
.L_x_30190:
[----:B0-----:R-:W-:-:S07]  /*1840*/  MOV R19, R195 ;  /* 0x000000c300137202 */ /* 0x001fce0000000f00 */
.L_x_30191:
        /* <DEDUP_REMOVED lines=18> */
.L_x_30193:
[----:B-----5:R-:W-:Y:S01]  /*1970*/  FADD.FTZ R196, R20, R196 ;  /* 0x000000c414c47221 */ /* 0x020fe20000010000 */
[----:B------:R-:W-:Y:S06]  /*1980*/  BRA `(.L_x_30194) ;  /* 0x0000000000087947 */ /* 0x000fec0003800000 */
.L_x_30192:
[----:B-----5:R-:W-:-:S04]  /*1990*/  FADD.FTZ R196, R24, R196 ;  /* 0x000000c418c47221 */ /* 0x020fc80000010000 */
[----:B------:R-:W-:-:S07]  /*19a0*/  @P2 FADD.FTZ R196, R20, R196 ;  /* 0x000000c414c42221 */ /* 0x000fce0000010000 */
.L_x_30194:
[----:B0-----:R-:W-:-:S07]  /*19b0*/  MOV R16, R196 ;  /* 0x000000c400107202 */ /* 0x001fce0000000f00 */
.L_x_30195:
[----:B------:R-:W-:Y:S05]  /*19c0*/  @P3 BRA `(.L_x_30196) ;  /* 0x00000000001c3947 */ /* 0x000fea0003800000 */
[----:B------:R-:W-:-:S04]  /*19d0*/  ISETP.NE.U32.AND P4, PT, RZ, UR16, PT ;  /* 0x00000010ff007c0c */ /* 0x000fc8000bf85070 */
[----:B------:R-:W-:-:S13]  /*19e0*/  ISETP.NE.AND.EX P4, PT, RZ, UR17, PT, P4 ;  /* 0x00000011ff007c0c */ /* 0x000fda000bf85340 */
[----:B------:R-:W-:Y:S05]  /*19f0*/  @P4 BRA `(.L_x_30197) ;  /* 0x0000000000084947 */ /* 0x000fea0003800000 */
[----:B------:R-:W-:Y:S05]  /*1a00*/  @P0 BRA `(.L_x_30198) ;  /* 0x0000000000140947 */ /* 0x000fea0003800000 */
[----:B------:R-:W-:Y:S05]  /*1a10*/  BRA `(.L_x_30199) ;  /* 0x0000000000147947 */ /* 0x000fea0003800000 */
.L_x_30197:
[----:B-----5:R-:W-:Y:S01]  /*1a20*/  FADD.FTZ R197, R21, R197 ;  /* 0x000000c515c57221 */ /* 0x020fe20000010000 */
[----:B------:R-:W-:Y:S06]  /*1a30*/  BRA `(.L_x_30198) ;  /* 0x0000000000087947 */ /* 0x000fec0003800000 */
.L_x_30196:
[----:B-----5:R-:W-:-:S04]  /*1a40*/  FADD.FTZ R197, R25, R197 ;  /* 0x000000c519c57221 */ /* 0x020fc80000010000 */
[----:B------:R-:W-:-:S07]  /*1a50*/  @P2 FADD.FTZ R197, R21, R197 ;  /* 0x000000c515c52221 */ /* 0x000fce0000010000 */
.L_x_30198:
[----:B0-----:R-:W-:-:S07]  /*1a60*/  MOV R17, R197 ;  /* 0x000000c500117202 */ /* 0x001fce0000000f00 */
.L_x_30199:
[----:B------:R-:W-:Y:S05]  /*1a70*/  @P3 BRA `(.L_x_30200) ;  /* 0x00000000001c3947 */ /* 0x000fea0003800000 */
[----:B------:R-:W-:-:S04]  /*1a80*/  ISETP.NE.U32.AND P4, PT, RZ, UR16, PT ;  /* 0x00000010ff007c0c */ /* 0x000fc8000bf85070 */
[----:B------:R-:W-:-:S13]  /*1a90*/  ISETP.NE.AND.EX P4, PT, RZ, UR17, PT, P4 ;  /* 0x00000011ff007c0c */ /* 0x000fda000bf85340 */
[----:B------:R-:W-:Y:S05]  /*1aa0*/  @P4 BRA `(.L_x_30201) ;  /* 0x0000000000084947 */ /* 0x000fea0003800000 */
[----:B------:R-:W-:Y:S05]  /*1ab0*/  @P0 BRA `(.L_x_30202) ;  /* 0x0000000000140947 */ /* 0x000fea0003800000 */
[----:B------:R-:W-:Y:S05]  /*1ac0*/  BRA `(.L_x_30203) ;  /* 0x0000000000147947 */ /* 0x000fea0003800000 */
.L_x_30201:
[----:B-----5:R-:W-:Y:S01]  /*1ad0*/  FADD.FTZ R198, R22, R198 ;  /* 0x000000c616c67221 */ /* 0x020fe20000010000 */
[----:B------:R-:W-:Y:S06]  /*1ae0*/  BRA `(.L_x_30202) ;  /* 0x0000000000087947 */ /* 0x000fec0003800000 */
.L_x_30200:
[----:B-----5:R-:W-:-:S04]  /*1af0*/  FADD.FTZ R198, R26, R198 ;  /* 0x000000c61ac67221 */ /* 0x020fc80000010000 */
[----:B------:R-:W-:-:S07]  /*1b00*/  @P2 FADD.FTZ R198, R22, R198 ;  /* 0x000000c616c62221 */ /* 0x000fce0000010000 */
.L_x_30202:
[----:B0-----:R-:W-:-:S07]  /*1b10*/  MOV R18, R198 ;  /* 0x000000c600127202 */ /* 0x001fce0000000f00 */
.L_x_30203:
[----:B------:R-:W-:Y:S05]  /*1b20*/  @P3 BRA `(.L_x_30204) ;  /* 0x00000000001c3947 */ /* 0x000fea0003800000 */
[----:B------:R-:W-:-:S04]  /*1b30*/  ISETP.NE.U32.AND P4, PT, RZ, UR16, PT ;  /* 0x00000010ff007c0c */ /* 0x000fc8000bf85070 */
[----:B------:R-:W-:-:S13]  /*1b40*/  ISETP.NE.AND.EX P4, PT, RZ, UR17, PT, P4 ;  /* 0x00000011ff007c0c */ /* 0x000fda000bf85340 */
[----:B------:R-:W-:Y:S05]  /*1b50*/  @P4 BRA `(.L_x_30205) ;  /* 0x0000000000084947 */ /* 0x000fea0003800000 */
[----:B------:R-:W-:Y:S05]  /*1b60*/  @P0 BRA `(.L_x_30206) ;  /* 0x0000000000140947 */ /* 0x000fea0003800000 */
[----:B------:R-:W-:Y:S05]  /*1b70*/  BRA `(.L_x_30207) ;  /* 0x0000000000147947 */ /* 0x000fea0003800000 */
.L_x_30205:
[----:B-----5:R-:W-:Y:S01]  /*1b80*/  FADD.FTZ R199, R23, R199 ;  /* 0x000000c717c77221 */ /* 0x020fe20000010000 */
[----:B------:R-:W-:Y:S06]  /*1b90*/  BRA `(.L_x_30206) ;  /* 0x0000000000087947 */ /* 0x000fec0003800000 */
.L_x_30204:
[----:B-----5:R-:W-:-:S04]  /*1ba0*/  FADD.FTZ R199, R27, R199 ;  /* 0x000000c71bc77221 */ /* 0x020fc80000010000 */
[----:B------:R-:W-:-:S07]  /*1bb0*/  @P2 FADD.FTZ R199, R23, R199 ;  /* 0x000000c717c72221 */ /* 0x000fce0000010000 */
.L_x_30206:
[----:B0-----:R-:W-:-:S07]  /*1bc0*/  MOV R19, R199 ;  /* 0x000000c700137202 */ /* 0x001fce0000000f00 */
.L_x_30207:
        /* <DEDUP_REMOVED lines=18> */
.L_x_30209:
[----:B-----5:R-:W-:Y:S01]  /*1cf0*/  FADD.FTZ R200, R20, R200 ;  /* 0x000000c814c87221 */ /* 0x020fe20000010000 */
[----:B------:R-:W-:Y:S06]  /*1d00*/  BRA `(.L_x_30210) ;  /* 0x0000000000087947 */ /* 0x000fec0003800000 */
.L_x_30208:
[----:B-----5:R-:W-:-:S04]  /*1d10*/  FADD.FTZ R200, R24, R200 ;  /* 0x000000c818c87221 */ /* 0x020fc80000010000 */
[----:B------:R-:W-:-:S07]  /*1d20*/  @P2 FADD.FTZ R200, R20, R200 ;  /* 0x000000c814c82221 */ /* 0x000fce0000010000 */
.L_x_30210:
[----:B0-----:R-:W-:-:S07]  /*1d30*/  MOV R16, R200 ;  /* 0x000000c800107202 */ /* 0x001fce0000000f00 */
.L_x_30211:
[----:B------:R-:W-:Y:S05]  /*1d40*/  @P3 BRA `(.L_x_30212) ;  /* 0x00000000001c3947 */ /* 0x000fea0003800000 */
[----:B------:R-:W-:-:S04]  /*1d50*/  ISETP.NE.U32.AND P4, PT, RZ, UR16, PT ;  /* 0x00000010ff007c0c */ /* 0x000fc8000bf85070 */
[----:B------:R-:W-:-:S13]  /*1d60*/  ISETP.NE.AND.EX P4, PT, RZ, UR17, PT, P4 ;  /* 0x00000011ff007c0c */ /* 0x000fda000bf85340 */
[----:B------:R-:W-:Y:S05]  /*1d70*/  @P4 BRA `(.L_x_30213) ;  /* 0x0000000000084947 */ /* 0x000fea0003800000 */
[----:B------:R-:W-:Y:S05]  /*1d80*/  @P0 BRA `(.L_x_30214) ;  /* 0x0000000000140947 */ /* 0x000fea0003800000 */
[----:B------:R-:W-:Y:S05]  /*1d90*/  BRA `(.L_x_30215) ;  /* 0x0000000000147947 */ /* 0x000fea0003800000 */
.L_x_30213:
[----:B-----5:R-:W-:Y:S01]  /*1da0*/  FADD.FTZ R201, R21, R201 ;  /* 0x000000c915c97221 */ /* 0x020fe20000010000 */
[----:B------:R-:W-:Y:S06]  /*1db0*/  BRA `(.L_x_30214) ;  /* 0x0000000000087947 */ /* 0x000fec0003800000 */
.L_x_30212:
[----:B-----5:R-:W-:-:S04]  /*1dc0*/  FADD.FTZ R201, R25, R201 ;  /* 0x000000c919c97221 */ /* 0x020fc80000010000 */
[----:B------:R-:W-:-:S07]  /*1dd0*/  @P2 FADD.FTZ R201, R21, R201 ;  /* 0x000000c915c92221 */ /* 0x000fce0000010000 */
.L_x_30214:
[----:B0-----:R-:W-:-:S07]  /*1de0*/  MOV R17, R201 ;  /* 0x000000c900117202 */ /* 0x001fce0000000f00 */
.L_x_30215:
[----:B------:R-:W-:Y:S05]  /*1df0*/  @P3 BRA `(.L_x_30216) ;  /* 0x00000000001c3947 */ /* 0x000fea0003800000 */
[----:B------:R-:W-:-:S04]  /*1e00*/  ISETP.NE.U32.AND P4, PT, RZ, UR16, PT ;  /* 0x00000010ff007c0c */ /* 0x000fc8000bf85070 */
[----:B------:R-:W-:-:S13]  /*1e10*/  ISETP.NE.AND.EX P4, PT, RZ, UR17, PT, P4 ;  /* 0x00000011ff007c0c */ /* 0x000fda000bf85340 */
[----:B------:R-:W-:Y:S05]  /*1e20*/  @P4 BRA `(.L_x_30217) ;  /* 0x0000000000084947 */ /* 0x000fea0003800000 */
[----:B------:R-:W-:Y:S05]  /*1e30*/  @P0 BRA `(.L_x_30218) ;  /* 0x0000000000140947 */ /* 0x000fea0003800000 */
[----:B------:R-:W-:Y:S05]  /*1e40*/  BRA `(.L_x_30219) ;  /* 0x0000000000147947 */ /* 0x000fea0003800000 */
.L_x_30217:
[----:B-----5:R-:W-:Y:S01]  /*1e50*/  FADD.FTZ R202, R22, R202 ;  /* 0x000000ca16ca7221 */ /* 0x020fe20000010000 */
[----:B------:R-:W-:Y:S06]  /*1e60*/  BRA `(.L_x_30218) ;  /* 0x0000000000087947 */ /* 0x000fec0003800000 */
.L_x_30216:
[----:B-----5:R-:W-:-:S04]  /*1e70*/  FADD.FTZ R202, R26, R202 ;  /* 0x000000ca1aca7221 */ /* 0x020fc80000010000 */
[----:B------:R-:W-:-:S07]  /*1e80*/  @P2 FADD.FTZ R202, R22, R202 ;  /* 0x000000ca16ca2221 */ /* 0x000fce0000010000 */
.L_x_30218:
[----:B0-----:R-:W-:-:S07]  /*1e90*/  MOV R18, R202 ;  /* 0x000000ca00127202 */ /* 0x001fce0000000f00 */
.L_x_30219:
[----:B------:R-:W-:Y:S05]  /*1ea0*/  @P3 BRA `(.L_x_30220) ;  /* 0x00000000001c3947 */ /* 0x000fea0003800000 */
[----:B------:R-:W-:-:S04]  /*1eb0*/  ISETP.NE.U32.AND P4, PT, RZ, UR16, PT ;  /* 0x00000010ff007c0c */ /* 0x000fc8000bf85070 */
[----:B------:R-:W-:-:S13]  /*1ec0*/  ISETP.NE.AND.EX P4, PT, RZ, UR17, PT, P4 ;  /* 0x00000011ff007c0c */ /* 0x000fda000bf85340 */
[----:B------:R-:W-:Y:S05]  /*1ed0*/  @P4 BRA `(.L_x_30221) ;  /* 0x0000000000084947 */ /* 0x000fea0003800000 */
[----:B------:R-:W-:Y:S05]  /*1ee0*/  @P0 BRA `(.L_x_30222) ;  /* 0x0000000000140947 */ /* 0x000fea0003800000 */
[----:B------:R-:W-:Y:S05]  /*1ef0*/  BRA `(.L_x_30223) ;  /* 0x0000000000147947 */ /* 0x000fea0003800000 */
.L_x_30221:
[----:B-----5:R-:W-:Y:S01]  /*1f00*/  FADD.FTZ R203, R23, R203 ;  /* 0x000000cb17cb7221 */ /* 0x020fe20000010000 */
[----:B------:R-:W-:Y:S06]  /*1f10*/  BRA `(.L_x_30222) ;  /* 0x0000000000087947 */ /* 0x000fec0003800000 */
.L_x_30220:
[----:B-----5:R-:W-:-:S04]  /*1f20*/  FADD.FTZ R203, R27, R203 ;  /* 0x000000cb1bcb7221 */ /* 0x020fc80000010000 */
[----:B------:R-:W-:-:S07]  /*1f30*/  @P2 FADD.FTZ R203, R23, R203 ;  /* 0x000000cb17cb2221 */ /* 0x000fce0000010000 */
.L_x_30222:
[----:B0-----:R-:W-:-:S07]  /*1f40*/  MOV R19, R203 ;  /* 0x000000cb00137202 */ /* 0x001fce0000000f00 */
.L_x_30223:
        /* <DEDUP_REMOVED lines=18> */
.L_x_30225:
[----:B-----5:R-:W-:Y:S01]  /*2070*/  FADD.FTZ R204, R20, R204 ;  /* 0x000000cc14cc7221 */ /* 0x020fe20000010000 */
[----:B------:R-:W-:Y:S06]  /*2080*/  BRA `(.L_x_30226) ;  /* 0x0000000000087947 */ /* 0x000fec0003800000 */
.L_x_30224:
[----:B-----5:R-:W-:-:S04]  /*2090*/  FADD.FTZ R204, R24, R204 ;  /* 0x000000cc18cc7221 */ /* 0x020fc80000010000 */
[----:B------:R-:W-:-:S07]  /*20a0*/  @P2 FADD.FTZ R204, R20, R204 ;  /* 0x000000cc14cc2221 */ /* 0x000fce0000010000 */
.L_x_30226:
[----:B0-----:R-:W-:-:S07]  /*20b0*/  MOV R16, R204 ;  /* 0x000000cc00107202 */ /* 0x001fce0000000f00 */
.L_x_30227:
[----:B------:R-:W-:Y:S05]  /*20c0*/  @P3 BRA `(.L_x_30228) ;  /* 0x00000000001c3947 */ /* 0x000fea0003800000 */
[----:B------:R-:W-:-:S04]  /*20d0*/  ISETP.NE.U32.AND P4, PT, RZ, UR16, PT ;  /* 0x00000010ff007c0c */ /* 0x000fc8000bf85070 */
[----:B------:R-:W-:-:S13]  /*20e0*/  ISETP.NE.AND.EX P4, PT, RZ, UR17, PT, P4 ;  /* 0x00000011ff007c0c */ /* 0x000fda000bf85340 */
[----:B------:R-:W-:Y:S05]  /*20f0*/  @P4 BRA `(.L_x_30229) ;  /* 0x0000000000084947 */ /* 0x000fea0003800000 */
[----:B------:R-:W-:Y:S05]  /*2100*/  @P0 BRA `(.L_x_30230) ;  /* 0x0000000000140947 */ /* 0x000fea0003800000 */
[----:B------:R-:W-:Y:S05]  /*2110*/  BRA `(.L_x_30231) ;  /* 0x0000000000147947 */ /* 0x000fea0003800000 */
.L_x_30229:
[----:B-----5:R-:W-:Y:S01]  /*2120*/  FADD.FTZ R205, R21, R205 ;  /* 0x000000cd15cd7221 */ /* 0x020fe20000010000 */
[----:B------:R-:W-:Y:S06]  /*2130*/  BRA `(.L_x_30230) ;  /* 0x0000000000087947 */ /* 0x000fec0003800000 */
.L_x_30228:
[----:B-----5:R-:W-:-:S04]  /*2140*/  FADD.FTZ R205, R25, R205 ;  /* 0x000000cd19cd7221 */ /* 0x020fc80000010000 */
[----:B------:R-:W-:-:S07]  /*2150*/  @P2 FADD.FTZ R205, R21, R205 ;  /* 0x000000cd15cd2221 */ /* 0x000fce0000010000 */
.L_x_30230:
[----:B0-----:R-:W-:-:S07]  /*2160*/  MOV R17, R205 ;  /* 0x000000cd00117202 */ /* 0x001fce0000000f00 */
.L_x_30231:
[----:B------:R-:W-:Y:S05]  /*2170*/  @P3 BRA `(.L_x_30232) ;  /* 0x00000000001c3947 */ /* 0x000fea0003800000 */
[----:B------:R-:W-:-:S04]  /*2180*/  ISETP.NE.U32.AND P4, PT, RZ, UR16, PT ;  /* 0x00000010ff007c0c */ /* 0x000fc8000bf85070 */
[----:B------:R-:W-:-:S13]  /*2190*/  ISETP.NE.AND.EX P4, PT, RZ, UR17, PT, P4 ;  /* 0x00000011ff007c0c */ /* 0x000fda000bf85340 */
[----:B------:R-:W-:Y:S05]  /*21a0*/  @P4 BRA `(.L_x_30233) ;  /* 0x0000000000084947 */ /* 0x000fea0003800000 */
[----:B------:R-:W-:Y:S05]  /*21b0*/  @P0 BRA `(.L_x_30234) ;  /* 0x0000000000140947 */ /* 0x000fea0003800000 */
[----:B------:R-:W-:Y:S05]  /*21c0*/  BRA `(.L_x_30235) ;  /* 0x0000000000147947 */ /* 0x000fea0003800000 */
.L_x_30233:
[----:B-----5:R-:W-:Y:S01]  /*21d0*/  FADD.FTZ R206, R22, R206 ;  /* 0x000000ce16ce7221 */ /* 0x020fe20000010000 */
[----:B------:R-:W-:Y:S06]  /*21e0*/  BRA `(.L_x_30234) ;  /* 0x0000000000087947 */ /* 0x000fec0003800000 */
.L_x_30232:
[----:B-----5:R-:W-:-:S04]  /*21f0*/  FADD.FTZ R206, R26, R206 ;  /* 0x000000ce1ace7221 */ /* 0x020fc80000010000 */
[----:B------:R-:W-:-:S07]  /*2200*/  @P2 FADD.FTZ R206, R22, R206 ;  /* 0x000000ce16ce2221 */ /* 0x000fce0000010000 */
.L_x_30234:
[----:B0-----:R-:W-:-:S07]  /*2210*/  MOV R18, R206 ;  /* 0x000000ce00127202 */ /* 0x001fce0000000f00 */
.L_x_30235:
[----:B------:R-:W-:Y:S05]  /*2220*/  @P3 BRA `(.L_x_30236) ;  /* 0x00000000001c3947 */ /* 0x000fea0003800000 */
[----:B------:R-:W-:-:S04]  /*2230*/  ISETP.NE.U32.AND P4, PT, RZ, UR16, PT ;  /* 0x00000010ff007c0c */ /* 0x000fc8000bf85070 */
[----:B------:R-:W-:-:S13]  /*2240*/  ISETP.NE.AND.EX P4, PT, RZ, UR17, PT, P4 ;  /* 0x00000011ff007c0c */ /* 0x000fda000bf85340 */
[----:B------:R-:W-:Y:S05]  /*2250*/  @P4 BRA `(.L_x_30237) ;  /* 0x0000000000084947 */ /* 0x000fea0003800000 */
[----:B------:R-:W-:Y:S05]  /*2260*/  @P0 BRA `(.L_x_30238) ;  /* 0x0000000000140947 */ /* 0x000fea0003800000 */
[----:B------:R-:W-:Y:S05]  /*2270*/  BRA `(.L_x_30239) ;  /* 0x0000000000147947 */ /* 0x000fea0003800000 */
.L_x_30237:
[----:B-----5:R-:W-:Y:S01]  /*2280*/  FADD.FTZ R207, R23, R207 ;  /* 0x000000cf17cf7221 */ /* 0x020fe20000010000 */
[----:B------:R-:W-:Y:S06]  /*2290*/  BRA `(.L_x_30238) ;  /* 0x0000000000087947 */ /* 0x000fec0003800000 */
.L_x_30236:
[----:B-----5:R-:W-:-:S04]  /*22a0*/  FADD.FTZ R207, R27, R207 ;  /* 0x000000cf1bcf7221 */ /* 0x020fc80000010000 */
[----:B------:R-:W-:-:S07]  /*22b0*/  @P2 FADD.FTZ R207, R23, R207 ;  /* 0x000000cf17cf2221 */ /* 0x000fce0000010000 */
.L_x_30238:
[----:B0-----:R-:W-:-:S07]  /*22c0*/  MOV R19, R207 ;  /* 0x000000cf00137202 */ /* 0x001fce0000000f00 */
.L_x_30239:
        /* <DEDUP_REMOVED lines=18> */
.L_x_30241:
[----:B-----5:R-:W-:Y:S01]  /*23f0*/  FADD.FTZ R208, R20, R208 ;  /* 0x000000d014d07221 */ /* 0x020fe20000010000 */
[----:B------:R-:W-:Y:S06]  /*2400*/  BRA `(.L_x_30242) ;  /* 0x0000000000087947 */ /* 0x000fec0003800000 */
.L_x_30240:
[----:B-----5:R-:W-:-:S04]  /*2410*/  FADD.FTZ R208, R24, R208 ;  /* 0x000000d018d07221 */ /* 0x020fc80000010000 */
[----:B------:R-:W-:-:S07]  /*2420*/  @P2 FADD.FTZ R208, R20, R208 ;  /* 0x000000d014d02221 */ /* 0x000fce0000010000 */
.L_x_30242:
[----:B0-----:R-:W-:-:S07]  /*2430*/  MOV R16, R208 ;  /* 0x000000d000107202 */ /* 0x001fce0000000f00 */
.L_x_30243:
[----:B------:R-:W-:Y:S05]  /*2440*/  @P3 BRA `(.L_x_30244) ;  /* 0x00000000001c3947 */ /* 0x000fea0003800000 */
[----:B------:R-:W-:-:S04]  /*2450*/  ISETP.NE.U32.AND P4, PT, RZ, UR16, PT ;  /* 0x00000010ff007c0c */ /* 0x000fc8000bf85070 */
[----:B------:R-:W-:-:S13]  /*2460*/  ISETP.NE.AND.EX P4, PT, RZ, UR17, PT, P4 ;  /* 0x00000011ff007c0c */ /* 0x000fda000bf85340 */
[----:B------:R-:W-:Y:S05]  /*2470*/  @P4 BRA `(.L_x_30245) ;  /* 0x0000000000084947 */ /* 0x000fea0003800000 */
[----:B------:R-:W-:Y:S05]  /*2480*/  @P0 BRA `(.L_x_30246) ;  /* 0x0000000000140947 */ /* 0x000fea0003800000 */
[----:B------:R-:W-:Y:S05]  /*2490*/  BRA `(.L_x_30247) ;  /* 0x0000000000147947 */ /* 0x000fea0003800000 */
.L_x_30245:
[----:B-----5:R-:W-:Y:S01]  /*24a0*/  FADD.FTZ R209, R21, R209 ;  /* 0x000000d115d17221 */ /* 0x020fe20000010000 */
[----:B------:R-:W-:Y:S06]  /*24b0*/  BRA `(.L_x_30246) ;  /* 0x0000000000087947 */ /* 0x000fec0003800000 */
.L_x_30244:
[----:B-----5:R-:W-:-:S04]  /*24c0*/  FADD.FTZ R209, R25, R209 ;  /* 0x000000d119d17221 */ /* 0x020fc80000010000 */
[----:B------:R-:W-:-:S07]  /*24d0*/  @P2 FADD.FTZ R209, R21, R209 ;  /* 0x000000d115d12221 */ /* 0x000fce0000010000 */
.L_x_30246:
[----:B0-----:R-:W-:-:S07]  /*24e0*/  MOV R17, R209 ;  /* 0x000000d100117202 */ /* 0x001fce0000000f00 */
.L_x_30247:
[----:B------:R-:W-:Y:S05]  /*24f0*/  @P3 BRA `(.L_x_30248) ;  /* 0x00000000001c3947 */ /* 0x000fea0003800000 */
[----:B------:R-:W-:-:S04]  /*2500*/  ISETP.NE.U32.AND P4, PT, RZ, UR16, PT ;  /* 0x00000010ff007c0c */ /* 0x000fc8000bf85070 */
[----:B------:R-:W-:-:S13]  /*2510*/  ISETP.NE.AND.EX P4, PT, RZ, UR17, PT, P4 ;  /* 0x00000011ff007c0c */ /* 0x000fda000bf85340 */
[----:B------:R-:W-:Y:S05]  /*2520*/  @P4 BRA `(.L_x_30249) ;  /* 0x0000000000084947 */ /* 0x000fea0003800000 */
[----:B------:R-:W-:Y:S05]  /*2530*/  @P0 BRA `(.L_x_30250) ;  /* 0x0000000000140947 */ /* 0x000fea0003800000 */
[----:B------:R-:W-:Y:S05]  /*2540*/  BRA `(.L_x_30251) ;  /* 0x0000000000147947 */ /* 0x000fea0003800000 */
.L_x_30249:
[----:B-----5:R-:W-:Y:S01]  /*2550*/  FADD.FTZ R210, R22, R210 ;  /* 0x000000d216d27221 */ /* 0x020fe20000010000 */
[----:B------:R-:W-:Y:S06]  /*2560*/  BRA `(.L_x_30250) ;  /* 0x0000000000087947 */ /* 0x000fec0003800000 */
.L_x_30248:
[----:B-----5:R-:W-:-:S04]  /*2570*/  FADD.FTZ R210, R26, R210 ;  /* 0x000000d21ad27221 */ /* 0x020fc80000010000 */
[----:B------:R-:W-:-:S07]  /*2580*/  @P2 FADD.FTZ R210, R22, R210 ;  /* 0x000000d216d22221 */ /* 0x000fce0000010000 */
.L_x_30250:
[----:B0-----:R-:W-:-:S07]  /*2590*/  MOV R18, R210 ;  /* 0x000000d200127202 */ /* 0x001fce0000000f00 */
.L_x_30251:
[----:B------:R-:W-:Y:S05]  /*25a0*/  @P3 BRA `(.L_x_30252) ;  /* 0x00000000001c3947 */ /* 0x000fea0003800000 */
[----:B------:R-:W-:-:S04]  /*25b0*/  ISETP.NE.U32.AND P4, PT, RZ, UR16, PT ;  /* 0x00000010ff007c0c */ /* 0x000fc8000bf85070 */
[----:B------:R-:W-:-:S13]  /*25c0*/  ISETP.NE.AND.EX P4, PT, RZ, UR17, PT, P4 ;  /* 0x00000011ff007c0c */ /* 0x000fda000bf85340 */
[----:B------:R-:W-:Y:S05]  /*25d0*/  @P4 BRA `(.L_x_30253) ;  /* 0x0000000000084947 */ /* 0x000fea0003800000 */
[----:B------:R-:W-:Y:S05]  /*25e0*/  @P0 BRA `(.L_x_30254) ;  /* 0x0000000000140947 */ /* 0x000fea0003800000 */
[----:B------:R-:W-:Y:S05]  /*25f0*/  BRA `(.L_x_30255) ;  /* 0x0000000000147947 */ /* 0x000fea0003800000 */
.L_x_30253:
[----:B-----5:R-:W-:Y:S01]  /*2600*/  FADD.FTZ R211, R23, R211 ;  /* 0x000000d317d37221 */ /* 0x020fe20000010000 */
[----:B------:R-:W-:Y:S06]  /*2610*/  BRA `(.L_x_30254) ;  /* 0x0000000000087947 */ /* 0x000fec0003800000 */
.L_x_30252:
[----:B-----5:R-:W-:-:S04]  /*2620*/  FADD.FTZ R211, R27, R211 ;  /* 0x000000d31bd37221 */ /* 0x020fc80000010000 */
[----:B------:R-:W-:-:S07]  /*2630*/  @P2 FADD.FTZ R211, R23, R211 ;  /* 0x000000d317d32221 */ /* 0x000fce0000010000 */
.L_x_30254:
[----:B0-----:R-:W-:-:S07]  /*2640*/  MOV R19, R211 ;  /* 0x000000d300137202 */ /* 0x001fce0000000f00 */
.L_x_30255:
[----:B------:R-:W1:Y:S01]  /*2650*/  @P0 LDC.64 R216, c[0x0][0x238] ;  /* 0x00008e00ffd80b82 */ /* 0x000e620000000a00 */
[----:B0-----:R-:W-:-:S05]  /*2660*/  IADD3 R6, R234, 0x380, RZ ;  /* 0x00000380ea067810 */ /* 0x001fca0007ffe0ff */
[----:B------:R-:W-:Y:S02]  /*2670*/  IMAD.WIDE.U32 R212, R6, 0x10, R220 ;  /* 0x0000001006d47825 */ /* 0x000fe400078e00dc */
[----:B------:R-:W0:Y:S08]  /*2680*/  @P1 LDC.64 R218, c[0x0][0x228] ;  /* 0x00008a00ffda1b82 */ /* 0x000e300000000a00 */
[----:B------:R-:W2:Y:S01]  /*2690*/  @P2 LDC.64 R222, c[0x0][0x230] ;  /* 0x00008c00ffde2b82 */ /* 0x000ea20000000a00 */
[----:B-1----:R-:W-:-:S05]  /*26a0*/  @P0 IMAD.WIDE.U32 R216, R5, 0x10, R216 ;  /* 0x0000001005d80825 */ /* 0x002fca00078e00d8 */
[----:B------:R1:W-:Y:S01]  /*26b0*/  @P0 STG.E.128 desc[UR4][R216.64], R16 ;  /* 0x00000010d8000986 */ /* 0x0003e2000c101d04 */
[----:B0-----:R-:W-:-:S03]  /*26c0*/  @P1 IMAD.WIDE.U32 R218, R6, 0x10, R218 ;  /* 0x0000001006da1825 */ /* 0x001fc600078e00da */
        /* <DEDUP_REMOVED lines=10> */
.L_x_30257:
[----:B-----5:R-:W-:Y:S01]  /*2770*/  FADD.FTZ R212, R20, R212 ;  /* 0x000000d414d47221 */ /* 0x020fe20000010000 */
[----:B------:R-:W-:Y:S06]  /*2780*/  BRA `(.L_x_30258) ;  /* 0x0000000000087947 */ /* 0x000fec0003800000 */
.L_x_30256:
[----:B-----5:R-:W-:-:S04]  /*2790*/  FADD.FTZ R212, R24, R212 ;  /* 0x000000d418d47221 */ /* 0x020fc80000010000 */
[----:B------:R-:W-:-:S07]  /*27a0*/  @P2 FADD.FTZ R212, R20, R212 ;  /* 0x000000d414d42221 */ /* 0x000fce0000010000 */
.L_x_30258:
[----:B-1----:R-:W-:-:S07]  /*27b0*/  MOV R16, R212 ;  /* 0x000000d400107202 */ /* 0x002fce0000000f00 */
.L_x_30259:
[----:B------:R-:W-:Y:S05]  /*27c0*/  @P3 BRA `(.L_x_30260) ;  /* 0x00000000001c3947 */ /* 0x000fea0003800000 */
[----:B------:R-:W-:-:S04]  /*27d0*/  ISETP.NE.U32.AND P4, PT, RZ, UR16, PT ;  /* 0x00000010ff007c0c */ /* 0x000fc8000bf85070 */
[----:B------:R-:W-:-:S13]  /*27e0*/  ISETP.NE.AND.EX P4, PT, RZ, UR17, PT, P4 ;  /* 0x00000011ff007c0c */ /* 0x000fda000bf85340 */
[----:B------:R-:W-:Y:S05]  /*27f0*/  @P4 BRA `(.L_x_30261) ;  /* 0x0000000000084947 */ /* 0x000fea0003800000 */
[----:B------:R-:W-:Y:S05]  /*2800*/  @P0 BRA `(.L_x_30262) ;  /* 0x0000000000140947 */ /* 0x000fea0003800000 */
[----:B------:R-:W-:Y:S05]  /*2810*/  BRA `(.L_x_30263) ;  /* 0x0000000000147947 */ /* 0x000fea0003800000 */
.L_x_30261:
[----:B-----5:R-:W-:Y:S01]  /*2820*/  FADD.FTZ R213, R21, R213 ;  /* 0x000000d515d57221 */ /* 0x020fe20000010000 */
[----:B------:R-:W-:Y:S06]  /*2830*/  BRA `(.L_x_30262) ;  /* 0x0000000000087947 */ /* 0x000fec0003800000 */
.L_x_30260:
[----:B-----5:R-:W-:-:S04]  /*2840*/  FADD.FTZ R213, R25, R213 ;  /* 0x000000d519d57221 */ /* 0x020fc80000010000 */
[----:B------:R-:W-:-:S07]  /*2850*/  @P2 FADD.FTZ R213, R21, R213 ;  /* 0x000000d515d52221 */ /* 0x000fce0000010000 */
.L_x_30262:
[----:B-1----:R-:W-:-:S07]  /*2860*/  MOV R17, R213 ;  /* 0x000000d500117202 */ /* 0x002fce0000000f00 */
.L_x_30263:
[----:B------:R-:W-:Y:S05]  /*2870*/  @P3 BRA `(.L_x_30264) ;  /* 0x00000000001c3947 */ /* 0x000fea0003800000 */
[----:B------:R-:W-:-:S04]  /*2880*/  ISETP.NE.U32.AND P4, PT, RZ, UR16, PT ;  /* 0x00000010ff007c0c */ /* 0x000fc8000bf85070 */
[----:B------:R-:W-:-:S13]  /*2890*/  ISETP.NE.AND.EX P4, PT, RZ, UR17, PT, P4 ;  /* 0x00000011ff007c0c */ /* 0x000fda000bf85340 */
[----:B------:R-:W-:Y:S05]  /*28a0*/  @P4 BRA `(.L_x_30265) ;  /* 0x0000000000084947 */ /* 0x000fea0003800000 */
[----:B------:R-:W-:Y:S05]  /*28b0*/  @P0 BRA `(.L_x_30266) ;  /* 0x0000000000140947 */ /* 0x000fea0003800000 */
[----:B------:R-:W-:Y:S05]  /*28c0*/  BRA `(.L_x_30267) ;  /* 0x0000000000147947 */ /* 0x000fea0003800000 */
.L_x_30265:
[----:B-----5:R-:W-:Y:S01]  /*28d0*/  FADD.FTZ R214, R22, R214 ;  /* 0x000000d616d67221 */ /* 0x020fe20000010000 */
[----:B------:R-:W-:Y:S06]  /*28e0*/  BRA `(.L_x_30266) ;  /* 0x0000000000087947 */ /* 0x000fec0003800000 */
.L_x_30264:
[----:B-----5:R-:W-:-:S04]  /*28f0*/  FADD.FTZ R214, R26, R214 ;  /* 0x000000d61ad67221 */ /* 0x020fc80000010000 */
[----:B------:R-:W-:-:S07]  /*2900*/  @P2 FADD.FTZ R214, R22, R214 ;  /* 0x000000d616d62221 */ /* 0x000fce0000010000 */
.L_x_30266:
[----:B-1----:R-:W-:-:S07]  /*2910*/  MOV R18, R214 ;  /* 0x000000d600127202 */ /* 0x002fce0000000f00 */
.L_x_30267:
[----:B------:R-:W-:Y:S05]  /*2920*/  @P3 BRA `(.L_x_30268) ;  /* 0x00000000001c3947 */ /* 0x000fea0003800000 */
[----:B------:R-:W-:-:S04]  /*2930*/  ISETP.NE.U32.AND P4, PT, RZ, UR16, PT ;  /* 0x00000010ff007c0c */ /* 0x000fc8000bf85070 */
[----:B------:R-:W-:-:S13]  /*2940*/  ISETP.NE.AND.EX P4, PT, RZ, UR17, PT, P4 ;  /* 0x00000011ff007c0c */ /* 0x000fda000bf85340 */
[----:B------:R-:W-:Y:S05]  /*2950*/  @P4 BRA `(.L_x_30269) ;  /* 0x0000000000084947 */ /* 0x000fea0003800000 */
[----:B------:R-:W-:Y:S05]  /*2960*/  @P0 BRA `(.L_x_30270) ;  /* 0x0000000000140947 */ /* 0x000fea0003800000 */
[----:B------:R-:W-:Y:S05]  /*2970*/  BRA `(.L_x_30271) ;  /* 0x0000000000147947 */ /* 0x000fea0003800000 */
.L_x_30269:
[----:B-----5:R-:W-:Y:S01]  /*2980*/  FADD.FTZ R215, R23, R215 ;  /* 0x000000d717d77221 */ /* 0x020fe20000010000 */
[----:B------:R-:W-:Y:S06]  /*2990*/  BRA `(.L_x_30270) ;  /* 0x0000000000087947 */ /* 0x000fec0003800000 */
.L_x_30268:
[----:B-----5:R-:W-:-:S04]  /*29a0*/  FADD.FTZ R215, R27, R215 ;  /* 0x000000d71bd77221 */ /* 0x020fc80000010000 */
[----:B------:R-:W-:-:S07]  /*29b0*/  @P2 FADD.FTZ R215, R23, R215 ;  /* 0x000000d717d72221 */ /* 0x000fce0000010000 */
.L_x_30270:
[----:B-1----:R-:W-:-:S07]  /*29c0*/  MOV R19, R215 ;  /* 0x000000d700137202 */ /* 0x002fce0000000f00 */
.L_x_30271:
[----:B-1----:R-:W0:Y:S01]  /*29d0*/  @P0 LDC.64 R222, c[0x0][0x238] ;  /* 0x00008e00ffde0b82 */ /* 0x002e220000000a00 */
        /* <DEDUP_REMOVED lines=17> */
.L_x_30273:
[----:B-----5:R-:W-:Y:S01]  /*2af0*/  FADD.FTZ R216, R20, R216 ;  /* 0x000000d814d87221 */ /* 0x020fe20000010000 */
[----:B------:R-:W-:Y:S06]  /*2b00*/  BRA `(.L_x_30274) ;  /* 0x0000000000087947 */ /* 0x000fec0003800000 */
.L_x_30272:
[----:B-----5:R-:W-:-:S04]  /*2b10*/  FADD.FTZ R216, R24, R216 ;  /* 0x000000d818d87221 */ /* 0x020fc80000010000 */
[----:B------:R-:W-:-:S07]  /*2b20*/  @P2 FADD.FTZ R216, R20, R216 ;  /* 0x000000d814d82221 */ /* 0x000fce0000010000 */
.L_x_30274:
[----:B0-----:R-:W-:-:S07]  /*2b30*/  MOV R16, R216 ;  /* 0x000000d800107202 */ /* 0x001fce0000000f00 */
.L_x_30275:
[----:B------:R-:W-:Y:S05]  /*2b40*/  @P3 BRA `(.L_x_30276) ;  /* 0x00000000001c3947 */ /* 0x000fea0003800000 */
[----:B------:R-:W-:-:S04]  /*2b50*/  ISETP.NE.U32.AND P4, PT, RZ, UR16, PT ;  /* 0x00000010ff007c0c */ /* 0x000fc8000bf85070 */
[----:B------:R-:W-:-:S13]  /*2b60*/  ISETP.NE.AND.EX P4, PT, RZ, UR17, PT, P4 ;  /* 0x00000011ff007c0c */ /* 0x000fda000bf85340 */
[----:B------:R-:W-:Y:S05]  /*2b70*/  @P4 BRA `(.L_x_30277) ;  /* 0x0000000000084947 */ /* 0x000fea0003800000 */
[----:B------:R-:W-:Y:S05]  /*2b80*/  @P0 BRA `(.L_x_30278) ;  /* 0x0000000000140947 */ /* 0x000fea0003800000 */
[----:B------:R-:W-:Y:S05]  /*2b90*/  BRA `(.L_x_30279) ;  /* 0x0000000000147947 */ /* 0x000fea0003800000 */
.L_x_30277:
[----:B-----5:R-:W-:Y:S01]  /*2ba0*/  FADD.FTZ R217, R21, R217 ;  /* 0x000000d915d97221 */ /* 0x020fe20000010000 */
[----:B------:R-:W-:Y:S06]  /*2bb0*/  BRA `(.L_x_30278) ;  /* 0x0000000000087947 */ /* 0x000fec0003800000 */
.L_x_30276:
[----:B-----5:R-:W-:-:S04]  /*2bc0*/  FADD.FTZ R217, R25, R217 ;  /* 0x000000d919d97221 */ /* 0x020fc80000010000 */
[----:B------:R-:W-:-:S07]  /*2bd0*/  @P2 FADD.FTZ R217, R21, R217 ;  /* 0x000000d915d92221 */ /* 0x000fce0000010000 */
.L_x_30278:
[----:B0-----:R-:W-:-:S07]  /*2be0*/  MOV R17, R217 ;  /* 0x000000d900117202 */ /* 0x001fce0000000f00 */
.L_x_30279:
[----:B------:R-:W-:Y:S05]  /*2bf0*/  @P3 BRA `(.L_x_30280) ;  /* 0x00000000001c3947 */ /* 0x000fea0003800000 */
[----:B------:R-:W-:-:S04]  /*2c00*/  ISETP.NE.U32.AND P4, PT, RZ, UR16, PT ;  /* 0x00000010ff007c0c */ /* 0x000fc8000bf85070 */
[----:B------:R-:W-:-:S13]  /*2c10*/  ISETP.NE.AND.EX P4, PT, RZ, UR17, PT, P4 ;  /* 0x00000011ff007c0c */ /* 0x000fda000bf85340 */
[----:B------:R-:W-:Y:S05]  /*2c20*/  @P4 BRA `(.L_x_30281) ;  /* 0x0000000000084947 */ /* 0x000fea0003800000 */
[----:B------:R-:W-:Y:S05]  /*2c30*/  @P0 BRA `(.L_x_30282) ;  /* 0x0000000000140947 */ /* 0x000fea0003800000 */
[----:B------:R-:W-:Y:S05]  /*2c40*/  BRA `(.L_x_30283) ;  /* 0x0000000000147947 */ /* 0x000fea0003800000 */
.L_x_30281:
[----:B-----5:R-:W-:Y:S01]  /*2c50*/  FADD.FTZ R218, R22, R218 ;  /* 0x000000da16da7221 */ /* 0x020fe20000010000 */
[----:B------:R-:W-:Y:S06]  /*2c60*/  BRA `(.L_x_30282) ;  /* 0x0000000000087947 */ /* 0x000fec0003800000 */
.L_x_30280:
[----:B-----5:R-:W-:-:S04]  /*2c70*/  FADD.FTZ R218, R26, R218 ;  /* 0x000000da1ada7221 */ /* 0x020fc80000010000 */
[----:B------:R-:W-:-:S07]  /*2c80*/  @P2 FADD.FTZ R218, R22, R218 ;  /* 0x000000da16da2221 */ /* 0x000fce0000010000 */
.L_x_30282:
[----:B0-----:R-:W-:-:S07]  /*2c90*/  MOV R18, R218 ;  /* 0x000000da00127202 */ /* 0x001fce0000000f00 */
.L_x_30283:
[----:B------:R-:W-:Y:S05]  /*2ca0*/  @P3 BRA `(.L_x_30284) ;  /* 0x00000000001c3947 */ /* 0x000fea0003800000 */
[----:B------:R-:W-:-:S04]  /*2cb0*/  ISETP.NE.U32.AND P4, PT, RZ, UR16, PT ;  /* 0x00000010ff007c0c */ /* 0x000fc8000bf85070 */
[----:B------:R-:W-:-:S13]  /*2cc0*/  ISETP.NE.AND.EX P4, PT, RZ, UR17, PT, P4 ;  /* 0x00000011ff007c0c */ /* 0x000fda000bf85340 */
[----:B------:R-:W-:Y:S05]  /*2cd0*/  @P4 BRA `(.L_x_30285) ;  /* 0x0000000000084947 */ /* 0x000fea0003800000 */
[----:B------:R-:W-:Y:S05]  /*2ce0*/  @P0 BRA `(.L_x_30286) ;  /* 0x0000000000140947 */ /* 0x000fea0003800000 */
[----:B------:R-:W-:Y:S05]  /*2cf0*/  BRA `(.L_x_30287) ;  /* 0x0000000000147947 */ /* 0x000fea0003800000 */
.L_x_30285:
[----:B-----5:R-:W-:Y:S01]  /*2d00*/  FADD.FTZ R219, R23, R219 ;  /* 0x000000db17db7221 */ /* 0x020fe20000010000 */
[----:B------:R-:W-:Y:S06]  /*2d10*/  BRA `(.L_x_30286) ;  /* 0x0000000000087947 */ /* 0x000fec0003800000 */
.L_x_30284:
[----:B-----5:R-:W-:-:S04]  /*2d20*/  FADD.FTZ R219, R27, R219 ;  /* 0x000000db1bdb7221 */ /* 0x020fc80000010000 */
[----:B------:R-:W-:-:S07]  /*2d30*/  @P2 FADD.FTZ R219, R23, R219 ;  /* 0x000000db17db2221 */ /* 0x000fce0000010000 */
.L_x_30286:
[----:B0-----:R-:W-:-:S07]  /*2d40*/  MOV R19, R219 ;  /* 0x000000db00137202 */ /* 0x001fce0000000f00 */
.L_x_30287:
        /* <DEDUP_REMOVED lines=18> */
.L_x_30289:
[----:B-----5:R-:W-:Y:S01]  /*2e70*/  FADD.FTZ R220, R20, R220 ;  /* 0x000000dc14dc7221 */ /* 0x020fe20000010000 */
[----:B------:R-:W-:Y:S06]  /*2e80*/  BRA `(.L_x_30290) ;  /* 0x0000000000087947 */ /* 0x000fec0003800000 */
.L_x_30288:
[----:B-----5:R-:W-:-:S04]  /*2e90*/  FADD.FTZ R220, R24, R220 ;  /* 0x000000dc18dc7221 */ /* 0x020fc80000010000 */
[----:B------:R-:W-:-:S07]  /*2ea0*/  @P2 FADD.FTZ R220, R20, R220 ;  /* 0x000000dc14dc2221 */ /* 0x000fce0000010000 */
.L_x_30290:
[----:B0-----:R-:W-:-:S07]  /*2eb0*/  MOV R16, R220 ;  /* 0x000000dc00107202 */ /* 0x001fce0000000f00 */
.L_x_30291:
[----:B------:R-:W-:Y:S05]  /*2ec0*/  @P3 BRA `(.L_x_30292) ;  /* 0x00000000001c3947 */ /* 0x000fea0003800000 */
[----:B------:R-:W-:-:S04]  /*2ed0*/  ISETP.NE.U32.AND P4, PT, RZ, UR16, PT ;  /* 0x00000010ff007c0c */ /* 0x000fc8000bf85070 */
[----:B------:R-:W-:-:S13]  /*2ee0*/  ISETP.NE.AND.EX P4, PT, RZ, UR17, PT, P4 ;  /* 0x00000011ff007c0c */ /* 0x000fda000bf85340 */
[----:B------:R-:W-:Y:S05]  /*2ef0*/  @P4 BRA `(.L_x_30293) ;  /* 0x0000000000084947 */ /* 0x000fea0003800000 */
[----:B------:R-:W-:Y:S05]  /*2f00*/  @P0 BRA `(.L_x_30294) ;  /* 0x0000000000140947 */ /* 0x000fea0003800000 */
[----:B------:R-:W-:Y:S05]  /*2f10*/  BRA `(.L_x_30295) ;  /* 0x0000000000147947 */ /* 0x000fea0003800000 */
.L_x_30293:
[----:B-----5:R-:W-:Y:S01]  /*2f20*/  FADD.FTZ R221, R21, R221 ;  /* 0x000000dd15dd7221 */ /* 0x020fe20000010000 */
[----:B------:R-:W-:Y:S06]  /*2f30*/  BRA `(.L_x_30294) ;  /* 0x0000000000087947 */ /* 0x000fec0003800000 */
.L_x_30292:
[----:B-----5:R-:W-:-:S04]  /*2f40*/  FADD.FTZ R221, R25, R221 ;  /* 0x000000dd19dd7221 */ /* 0x020fc80000010000 */
[----:B------:R-:W-:-:S07]  /*2f50*/  @P2 FADD.FTZ R221, R21, R221 ;  /* 0x000000dd15dd2221 */ /* 0x000fce0000010000 */
.L_x_30294:
[----:B0-----:R-:W-:-:S07]  /*2f60*/  MOV R17, R221 ;  /* 0x000000dd00117202 */ /* 0x001fce0000000f00 */
.L_x_30295:
[----:B------:R-:W-:Y:S05]  /*2f70*/  @P3 BRA `(.L_x_30296) ;  /* 0x00000000001c3947 */ /* 0x000fea0003800000 */
[----:B------:R-:W-:-:S04]  /*2f80*/  ISETP.NE.U32.AND P4, PT, RZ, UR16, PT ;  /* 0x00000010ff007c0c */ /* 0x000fc8000bf85070 */
[----:B------:R-:W-:-:S13]  /*2f90*/  ISETP.NE.AND.EX P4, PT, RZ, UR17, PT, P4 ;  /* 0x00000011ff007c0c */ /* 0x000fda000bf85340 */
[----:B------:R-:W-:Y:S05]  /*2fa0*/  @P4 BRA `(.L_x_30297) ;  /* 0x0000000000084947 */ /* 0x000fea0003800000 */
[----:B------:R-:W-:Y:S05]  /*2fb0*/  @P0 BRA `(.L_x_30298) ;  /* 0x0000000000140947 */ /* 0x000fea0003800000 */
[----:B------:R-:W-:Y:S05]  /*2fc0*/  BRA `(.L_x_30299) ;  /* 0x0000000000147947 */ /* 0x000fea0003800000 */
.L_x_30297:
[----:B-----5:R-:W-:Y:S01]  /*2fd0*/  FADD.FTZ R222, R22, R222 ;  /* 0x000000de16de7221 */ /* 0x020fe20000010000 */
[----:B------:R-:W-:Y:S06]  /*2fe0*/  BRA `(.L_x_30298) ;  /* 0x0000000000087947 */ /* 0x000fec0003800000 */
.L_x_30296:
[----:B-----5:R-:W-:-:S04]  /*2ff0*/  FADD.FTZ R222, R26, R222 ;  /* 0x000000de1ade7221 */ /* 0x020fc80000010000 */
[----:B------:R-:W-:-:S07]  /*3000*/  @P2 FADD.FTZ R222, R22, R222 ;  /* 0x000000de16de2221 */ /* 0x000fce0000010000 */
.L_x_30298:
[----:B0-----:R-:W-:-:S07]  /*3010*/  MOV R18, R222 ;  /* 0x000000de00127202 */ /* 0x001fce0000000f00 */
.L_x_30299:
[----:B------:R-:W-:Y:S05]  /*3020*/  @P3 BRA `(.L_x_30300) ;  /* 0x00000000001c3947 */ /* 0x000fea0003800000 */
[----:B------:R-:W-:-:S04]  /*3030*/  ISETP.NE.U32.AND P2, PT, RZ, UR16, PT ;  /* 0x00000010ff007c0c */ /* 0x000fc8000bf45070 */
[----:B------:R-:W-:-:S13]  /*3040*/  ISETP.NE.AND.EX P2, PT, RZ, UR17, PT, P2 ;  /* 0x00000011ff007c0c */ /* 0x000fda000bf45320 */
[----:B------:R-:W-:Y:S05]  /*3050*/  @P2 BRA `(.L_x_30301) ;  /* 0x0000000000082947 */ /* 0x000fea0003800000 */
[----:B------:R-:W-:Y:S05]  /*3060*/  @P0 BRA `(.L_x_30302) ;  /* 0x0000000000140947 */ /* 0x000fea0003800000 */
[----:B------:R-:W-:Y:S05]  /*3070*/  BRA `(.L_x_30303) ;  /* 0x0000000000147947 */ /* 0x000fea0003800000 */
.L_x_30301:
[----:B-----5:R-:W-:Y:S01]  /*3080*/  FADD.FTZ R223, R23, R223 ;  /* 0x000000df17df7221 */ /* 0x020fe20000010000 */
[----:B------:R-:W-:Y:S06]  /*3090*/  BRA `(.L_x_30302) ;  /* 0x0000000000087947 */ /* 0x000fec0003800000 */
.L_x_30300:
[----:B-----5:R-:W-:-:S04]  /*30a0*/  FADD.FTZ R223, R27, R223 ;  /* 0x000000df1bdf7221 */ /* 0x020fc80000010000 */
[----:B------:R-:W-:-:S07]  /*30b0*/  @P2 FADD.FTZ R223, R23, R223 ;  /* 0x000000df17df2221 */ /* 0x000fce0000010000 */
.L_x_30302:
[----:B0-----:R-:W-:-:S07]  /*30c0*/  MOV R19, R223 ;  /* 0x000000df00137202 */ /* 0x001fce0000000f00 */
.L_x_30303:
[----:B0-----:R-:W-:Y:S01]  /*30d0*/  FADD.FTZ R226, RZ, R28 ;  /* 0x0000001cffe27221 */ /* 0x001fe20000010000 */
[----:B------:R-:W-:Y:S01]  /*30e0*/  LOP3.LUT P2, RZ, R11, 0xff, RZ, 0xc0, !PT ;  /* 0x000000ff0bff7812 */ /* 0x000fe2000784c0ff */
        /* <DEDUP_REMOVED lines=29> */
[----:B------:R-:W-:Y:S02]  /*32c0*/  FADD.FTZ R228, R225, R212 ;  /* 0x000000d4e1e47221 */ /* 0x000fe40000010000 */
[----:B------:R-:W1:Y:S02]  /*32d0*/  S2R R225, SR_TID.X ;  /* 0x0000000000e17919 */ /* 0x000e640000002100 */
        /* <DEDUP_REMOVED lines=10> */
[----:B-1----:R-:W-:-:S03]  /*3380*/  SHF.R.U32.HI R227, RZ, 0x5, R225 ;  /* 0x00000005ffe37819 */ /* 0x002fc600000116e1 */
[----:B------:R-:W-:Y:S01]  /*3390*/  FADD.FTZ R11, R226, R221 ;  /* 0x000000dde20b7221 */ /* 0x000fe20000010000 */
[----:B------:R-:W-:Y:S02]  /*33a0*/  LOP3.LUT P3, RZ, R225, 0x1f, RZ, 0xc0, !PT ;  /* 0x0000001fe1ff7812 */ /* 0x000fe4000786c0ff */
[----:B------:R-:W-:Y:S01]  /*33b0*/  LOP3.LUT R228, R227, 0x7fffffc, RZ, 0xc0, !PT ;  /* 0x07fffffce3e47812 */ /* 0x000fe200078ec0ff */
[----:B------:R-:W-:-:S03]  /*33c0*/  FADD.FTZ R226, R11, R222 ;  /* 0x000000de0be27221 */ /* 0x000fc60000010000 */
[----:B------:R-:W-:Y:S01]  /*33d0*/  @!P2 IADD3 R228, R228, 0x4, RZ ;  /* 0x00000004e4e4a810 */ /* 0x000fe20007ffe0ff */
        /* <DEDUP_REMOVED lines=16> */
[C---:B------:R-:W-:Y:S01]  /*34e0*/  FADD.FTZ R230, -R226.reuse, R31 ;  /* 0x0000001fe2e67221 */ /* 0x040fe20000010100 */
[----:B------:R-:W-:Y:S01]  /*34f0*/  FFMA.FTZ R11, R11, R11, RZ ;  /* 0x0000000b0b0b7223 */ /* 0x000fe200000100ff */
[----:B------:R-:W-:-:S03]  /*3500*/  FADD.FTZ R232, -R226, R14 ;  /* 0x0000000ee2e87221 */ /* 0x000fc60000010100 */
[----:B------:R-:W-:Y:S01]  /*3510*/  FFMA.FTZ R11, R236, R236, R11 ;  /* 0x000000ecec0b7223 */ /* 0x000fe2000001000b */
[----:B------:R-:W-:-:S03]  /*3520*/  FADD.FTZ R236, -R226, R12 ;  /* 0x0000000ce2ec7221 */ /* 0x000fc60000010100 */
[----:B------:R-:W-:-:S04]  /*3530*/  FFMA.FTZ R11, R238, R238, R11 ;  /* 0x000000eeee0b7223 */ /* 0x000fc8000001000b */
        /* <DEDUP_REMOVED lines=80> */
.L_x_30316:
[----:B------:R-:W2:Y:S01]  /*3a40*/  @!P3 S2R R230, SR_CgaCtaId ;  /* 0x0000000000e6b919 */ /* 0x000ea20000008800 */
[----:B------:R-:W-:Y:S01]  /*3a50*/  LOP3.LUT R233, R225, 0x1f, RZ, 0xc0, !PT ;  /* 0x0000001fe1e97812 */ /* 0x000fe200078ec0ff */
[----:B------:R-:W-:Y:S05]  /*3a60*/  WARPSYNC.ALL ;  /* 0x0000000000007948 */ /* 0x000fea0003800000 */
[----:B------:R-:W-:Y:S02]  /*3a70*/  ISETP.GT.U32.AND P4, PT, R233, 0x3, PT ;  /* 0x00000003e900780c */ /* 0x000fe40003f84070 */
[----:B------:R-:W-:Y:S02]  /*3a80*/  @!P3 MOV R229, 0x400 ;  /* 0x0000040000e5b802 */ /* 0x000fe40000000f00 */
[----:B------:R-:W-:Y:S01]  /*3a90*/  LOP3.LUT R11, R227, 0x3, RZ, 0xc0, !PT ;  /* 0x00000003e30b7812 */ /* 0x000fe200078ec0ff */
[----:B-1----:R-:W-:-:S08]  /*3aa0*/  FADD.FTZ R227, R231, R236 ;  /* 0x000000ece7e37221 */ /* 0x002fd00000010000 */
[----:B------:R-:W1:Y:S01]  /*3ab0*/  @!P4 S2R R232, SR_CgaCtaId ;  /* 0x0000000000e8c919 */ /* 0x000e620000008800 */
[----:B0-----:R-:W-:Y:S02]  /*3ac0*/  @!P4 MOV R231, 0x400 ;  /* 0x0000040000e7c802 */ /* 0x001fe40000000f00 */
[----:B--2---:R-:W-:Y:S02]  /*3ad0*/  @!P3 LEA R230, R230, R229, 0x18 ;  /* 0x000000e5e6e6b211 */ /* 0x004fe400078ec0ff */
[C---:B------:R-:W-:Y:S02]  /*3ae0*/  @!P3 IADD3 R229, R228.reuse, R11, RZ ;  /* 0x0000000be4e5b210 */ /* 0x040fe40007ffe0ff */
[----:B------:R-:W-:Y:S02]  /*3af0*/  @!P4 IADD3 R228, R228, R233, RZ ;  /* 0x000000e9e4e4c210 */ /* 0x000fe40007ffe0ff */
[----:B------:R-:W-:-:S05]  /*3b00*/  @!P3 LEA R230, R229, R230, 0x3 ;  /* 0x000000e6e5e6b211 */ /* 0x000fca00078e18ff */
[----:B------:R-:W-:Y:S01]  /*3b10*/  @!P3 STS.64 [R230], R226 ;  /* 0x000000e2e600b388 */ /* 0x000fe20000000a00 */
[----:B------:R-:W-:Y:S01]  /*3b20*/  BAR.SYNC.DEFER_BLOCKING 0x0 ;  /* 0x0000000000007b1d */ /* 0x000fe20000010000 */
[----:B------:R-:W-:Y:S02]  /*3b30*/  LOP3.LUT P3, RZ, R11, 0x1f, R225, 0xf8, !PT ;  /* 0x0000001f0bff7812 */ /* 0x000fe4000786f8e1 */
[----:B-1----:R-:W-:-:S04]  /*3b40*/  @!P4 LEA R231, R232, R231, 0x18 ;  /* 0x000000e7e8e7c211 */ /* 0x002fc800078ec0ff */
[----:B------:R-:W-:Y:S02]  /*3b50*/  @!P4 LEA R232, R228, R231, 0x3 ;  /* 0x000000e7e4e8c211 */ /* 0x000fe400078e18ff */
[----:B------:R-:W-:Y:S01]  /*3b60*/  CS2R R228, SRZ ;  /* 0x0000000000e47805 */ /* 0x000fe2000001ff00 */
[----:B------:R-:W-:-:S06]  /*3b70*/  HFMA2.MMA R231, -RZ, RZ, 0, 0 ;  /* 0x00000000ffe77435 */ /* 0x000fcc00000001ff */
[----:B------:R-:W-:-:S05]  /*3b80*/  @!P4 MOV R231, 0x500 ;  /* 0x0000050000e7c802 */ /* 0x000fca0000000f00 */
[----:B------:R-:W0:Y:S04]  /*3b90*/  SHFL.DOWN PT, R236, R231, 0x2, 0x1f ;  /* 0x08401f00e7ec7f89 */ /* 0x000e2800000e0000 */
[----:B------:R-:W1:Y:S01]  /*3ba0*/  @!P4 LDS.64 R228, [R232] ;  /* 0x00000000e8e4c984 */ /* 0x000e620000000a00 */
[----:B0-----:R-:W-:Y:S02]  /*3bb0*/  IADD3 R227, R236, R231, RZ ;  /* 0x000000e7ece37210 */ /* 0x001fe40007ffe0ff */
[----:B------:R-:W-:Y:S02]  /*3bc0*/  I2FP.F32.S32 R238, R236 ;  /* 0x000000ec00ee7245 */ /* 0x000fe40000201400 */
[----:B------:R-:W-:Y:S01]  /*3bd0*/  I2FP.F32.S32 R226, R227 ;  /* 0x000000e300e27245 */ /* 0x000fe20000201400 */
[----:B------:R-:W-:Y:S01]  /*3be0*/  SHFL.DOWN PT, R240, R227, 0x1, 0x1f ;  /* 0x08201f00e3f07f89 */ /* 0x000fe200000e0000 */
[----:B------:R-:W-:-:S02]  /*3bf0*/  I2FP.F32.S32 R236, R231 ;  /* 0x000000e700ec7245 */ /* 0x000fc40000201400 */
        /* <DEDUP_REMOVED lines=9> */
[----:B------:R-:W-:Y:S01]  /*3c90*/  FMUL.FTZ R233, R233, R236 ;  /* 0x000000ece9e97220 */ /* 0x000fe20000410000 */
[-C--:B------:R-:W-:Y:S02]  /*3ca0*/  IADD3 R232, R227, R240.reuse, RZ ;  /* 0x000000f0e3e87210 */ /* 0x080fe40007ffe0ff */
[----:B------:R-:W-:Y:S01]  /*3cb0*/  I2FP.F32.S32 R240, R240 ;  /* 0x000000f000f07245 */ /* 0x000fe20000201400 */
[----:B------:R-:W0:Y:S01]  /*3cc0*/  SHFL.DOWN PT, R228, R231, 0x1, 0x1f ;  /* 0x08201f00e7e47f89 */ /* 0x000e2200000e0000 */
[----:B------:R-:W-:Y:S01]  /*3cd0*/  FMUL.FTZ R233, R233, R238 ;  /* 0x000000eee9e97220 */ /* 0x000fe20000410000 */
[----:B------:R-:W-:-:S03]  /*3ce0*/  I2FP.F32.S32 R232, R232 ;  /* 0x000000e800e87245 */ /* 0x000fc60000201400 */
[----:B------:R-:W-:Y:S01]  /*3cf0*/  FFMA.FTZ R230, R235, R233, R230 ;  /* 0x000000e9ebe67223 */ /* 0x000fe200000100e6 */
[----:B------:R-:W-:Y:S02]  /*3d00*/  SHF.L.U32 R235, R234, 0x4, RZ ;  /* 0x00000004eaeb7819 */ /* 0x000fe400000006ff */
[----:B------:R-:W1:Y:S01]  /*3d10*/  MUFU.RCP R232, R232 ;  /* 0x000000e800e87308 */ /* 0x000e620000001000 */
[----:B------:R-:W-:Y:S01]  /*3d20*/  SHF.R.U32.HI R234, RZ, 0x1c, R234 ;  /* 0x0000001cffea7819 */ /* 0x000fe200000116ea */
[----:B------:R-:W2:Y:S01]  /*3d30*/  SHFL.DOWN PT, R229, R230, 0x1, 0x1f ;  /* 0x08201f00e6e57f89 */ /* 0x000ea200000e0000 */
[----:B------:R-:W-:-:S04]  /*3d40*/  IADD3 R236, P4, R235, UR8, RZ ;  /* 0x00000008ebec7c10 */ /* 0x000fc8000ff9e0ff */
[----:B------:R-:W-:Y:S01]  /*3d50*/  IADD3.X R237, R234, UR9, RZ, P4, !PT ;  /* 0x00000009eaed7c10 */ /* 0x000fe2000a7fe4ff */
[----:B0-----:R-:W-:Y:S01]  /*3d60*/  FADD.FTZ R227, R231, -R228 ;  /* 0x800000e4e7e37221 */ /* 0x001fe20000010000 */
[----:B------:R-:W-:-:S03]  /*3d70*/  FMUL.FTZ R233, R228, R240 ;  /* 0x000000f0e4e97220 */ /* 0x000fc60000410000 */
[----:B------:R-:W-:Y:S01]  /*3d80*/  FMUL.FTZ R227, R227, R227 ;  /* 0x000000e3e3e37220 */ /* 0x000fe20000410000 */
[----:B------:R-:W-:-:S03]  /*3d90*/  FFMA.FTZ R233, R226, R231, R233 ;  /* 0x000000e7e2e97223 */ /* 0x000fc600000100e9 */
[----:B------:R-:W-:Y:S01]  /*3da0*/  FMUL.FTZ R227, R226, R227 ;  /* 0x000000e3e2e37220 */ /* 0x000fe20000410000 */
[----:B-1----:R-:W-:Y:S01]  /*3db0*/  FMUL.FTZ R243, R232, R233 ;  /* 0x000000e9e8f37220 */ /* 0x002fe20000410000 */
[----:B--2---:R-:W-:Y:S01]  /*3dc0*/  FADD.FTZ R229, R230, R229 ;  /* 0x000000e5e6e57221 */ /* 0x004fe20000010000 */
[----:B------:R-:W0:Y:S01]  /*3dd0*/  LDC R226, c[0x0][0x2d8] ;  /* 0x0000b600ffe27b82 */ /* 0x000e220000000800 */
[----:B------:R-:W-:-:S03]  /*3de0*/  FMUL.FTZ R227, R227, R240 ;  /* 0x000000f0e3e37220 */ /* 0x000fc60000410000 */
[----:B------:R-:W1:Y:S01]  /*3df0*/  SHFL.IDX PT, R243, R243, RZ, 0x1f ;  /* 0x00001ffff3f37589 */ /* 0x000e6200000e0000 */
[----:B------:R-:W-:-:S03]  /*3e00*/  FFMA.FTZ R227, R232, R227, R229 ;  /* 0x000000e3e8e37223 */ /* 0x000fc600000100e5 */
[----:B------:R-:W2:Y:S03]  /*3e10*/  @!P3 LDC.64 R232, c[0x0][0x250] ;  /* 0x00009400ffe8bb82 */ /* 0x000ea60000000a00 */
[----:B------:R-:W0:Y:S05]  /*3e20*/  SHFL.IDX PT, R227, R227, RZ, 0x1f ;  /* 0x00001fffe3e37589 */ /* 0x000e2a00000e0000 */
[----:B------:R-:W3:Y:S01]  /*3e30*/  @!P3 LDC.64 R230, c[0x0][0x258] ;  /* 0x00009600ffe6bb82 */ /* 0x000ee20000000a00 */
[----:B-1----:R-:W-:Y:S01]  /*3e40*/  FMUL.FTZ R11, R243, R243 ;  /* 0x000000f3f30b7220 */ /* 0x002fe20000410000 */
[----:B--2---:R-:W-:-:S04]  /*3e50*/  @!P3 IMAD.WIDE R232, R2, 0x4, R232 ;  /* 0x0000000402e8b825 */ /* 0x004fc800078e02e8 */
[----:B0-----:R-:W-:Y:S01]  /*3e60*/  FFMA.FTZ R225, R227, UR6, R226 ;  /* 0x00000006e3e17c23 */ /* 0x001fe200080100e2 */
[----:B------:R-:W-:Y:S01]  /*3e70*/  FSEL R226, R11, RZ, P5 ;  /* 0x000000ff0be27208 */ /* 0x000fe20002800000 */
[----:B------:R0:W-:Y:S01]  /*3e80*/  @!P3 STG.E desc[UR4][R232.64], R243 ;  /* 0x000000f3e800b986 */ /* 0x0001e2000c101904 */
[----:B------:R-:W-:Y:S01]  /*3e90*/  FSEL R11, R243, RZ, !P5 ;  /* 0x000000fff30b7208 */ /* 0x000fe20006800000 */
[----:B---3--:R-:W-:-:S04]  /*3ea0*/  @!P3 IMAD.WIDE R240, R2, 0x4, R230 ;  /* 0x0000000402f0b825 */ /* 0x008fc800078e02e6 */
[----:B------:R-:W-:Y:S01]  /*3eb0*/  FADD.FTZ R229, R225, R226 ;  /* 0x000000e2e1e57221 */ /* 0x000fe20000010000 */
[----:B------:R-:W-:Y:S01]  /*3ec0*/  IADD3 R2, R2, UR12, RZ ;  /* 0x0000000c02027c10 */ /* 0x000fe2000fffe0ff */
[C---:B------:R-:W-:Y:S01]  /*3ed0*/  FADD.FTZ R238, -R11.reuse, R28 ;  /* 0x0000001c0bee7221 */ /* 0x040fe20000010100 */
[C---:B------:R-:W-:Y:S01]  /*3ee0*/  FADD.FTZ R230, -R11.reuse, R200 ;  /* 0x000000c80be67221 */ /* 0x040fe20000010100 */
[----:B------:R1:W2:Y:S01]  /*3ef0*/  MUFU.RSQ R28, R229 ;  /* 0x000000e5001c7308 */ /* 0x0002a20000001400 */
[C---:B------:R-:W-:Y:S01]  /*3f00*/  FADD.FTZ R231, -R11.reuse, R201 ;  /* 0x000000c90be77221 */ /* 0x040fe20000010100 */
[C---:B------:R-:W-:Y:S01]  /*3f10*/  FADD.FTZ R239, -R11.reuse, R29 ;  /* 0x0000001d0bef7221 */ /* 0x040fe20000010100 */
[C---:B------:R-:W-:Y:S01]  /*3f20*/  FADD.FTZ R245, -R11.reuse, R30 ;  /* 0x0000001e0bf57221 */ /* 0x040fe20000010100 */
[C---:B------:R-:W-:Y:S01]  /*3f30*/  FADD.FTZ R247, -R11.reuse, R31 ;  /* 0x0000001f0bf77221 */ /* 0x040fe20000010100 */
[C---:B0-----:R-:W-:Y:S01]  /*3f40*/  FADD.FTZ R232, -R11.reuse, R202 ;  /* 0x000000ca0be87221 */ /* 0x041fe20000010100 */
[C---:B------:R-:W-:Y:S01]  /*3f50*/  FADD.FTZ R233, -R11.reuse, R203 ;  /* 0x000000cb0be97221 */ /* 0x040fe20000010100 */
[----:B------:R-:W0:Y:S01]  /*3f60*/  LDC.64 R200, c[0x0][0x2b8] ;  /* 0x0000ae00ffc87b82 */ /* 0x000e220000000a00 */
[C---:B------:R-:W-:Y:S01]  /*3f70*/  FADD.FTZ R29, -R11.reuse, R192 ;  /* 0x000000c00b1d7221 */ /* 0x040fe20000010100 */
[C---:B------:R-:W-:Y:S01]  /*3f80*/  FADD.FTZ R30, -R11.reuse, R193 ;  /* 0x000000c10b1e7221 */ /* 0x040fe20000010100 */
[C---:B------:R-:W-:Y:S01]  /*3f90*/  FADD.FTZ R31, -R11.reuse, R194 ;  /* 0x000000c20b1f7221 */ /* 0x040fe20000010100 */
[C---:B------:R-:W-:Y:S01]  /*3fa0*/  FADD.FTZ R192, -R11.reuse, R195 ;  /* 0x000000c30bc07221 */ /* 0x040fe20000010100 */
[C---:B------:R-:W-:Y:S01]  /*3fb0*/  FADD.FTZ R193, -R11.reuse, R196 ;  /* 0x000000c40bc17221 */ /* 0x040fe20000010100 */
[C---:B------:R-:W-:Y:S01]  /*3fc0*/  FADD.FTZ R194, -R11.reuse, R197 ;  /* 0x000000c50bc27221 */ /* 0x040fe20000010100 */
[C---:B------:R-:W-:Y:S01]  /*3fd0*/  FADD.FTZ R195, -R11.reuse, R198 ;  /* 0x000000c60bc37221 */ /* 0x040fe20000010100 */
[----:B------:R-:W3:Y:S01]  /*3fe0*/  LDC.64 R202, c[0x0][0x2c0] ;  /* 0x0000b000ffca7b82 */ /* 0x000ee20000000a00 */
[C---:B-1----:R-:W-:Y:S01]  /*3ff0*/  FADD.FTZ R229, -R11.reuse, R199 ;  /* 0x000000c70be57221 */ /* 0x042fe20000010100 */
[C---:B--2---:R-:W-:Y:S01]  /*4000*/  FMUL.FTZ R199, R28.reuse, R247 ;  /* 0x000000f71cc77220 */ /* 0x044fe20000410000 */
[C---:B------:R-:W-:Y:S01]  /*4010*/  FMUL.FTZ R198, R28.reuse, R245 ;  /* 0x000000f51cc67220 */ /* 0x040fe20000410000 */
[C---:B------:R-:W-:Y:S01]  /*4020*/  FMUL.FTZ R197, R28.reuse, R239 ;  /* 0x000000ef1cc57220 */ /* 0x040fe20000410000 */
[----:B------:R-:W-:Y:S01]  /*4030*/  FMUL.FTZ R196, R28, R238 ;  /* 0x000000ee1cc47220 */ /* 0x000fe20000410000 */
        /* <DEDUP_REMOVED lines=8> */
[----:B------:R-:W-:Y:S01]  /*40c0*/  @!P3 STG.E desc[UR4][R240.64], R28 ;  /* 0x0000001cf000b986 */ /* 0x000fe2000c101904 */
[C---:B------:R-:W-:Y:S01]  /*40d0*/  FMUL.FTZ R228, R28.reuse, R228 ;  /* 0x000000e41ce47220 */ /* 0x040fe20000410000 */
[C---:B------:R-:W-:Y:S01]  /*40e0*/  FMUL.FTZ R225, R28.reuse, R225 ;  /* 0x000000e11ce17220 */ /* 0x040fe20000410000 */
[C---:B------:R-:W-:Y:S01]  /*40f0*/  FMUL.FTZ R227, R28.reuse, R227 ;  /* 0x000000e31ce37220 */ /* 0x040fe20000410000 */
[----:B------:R1:W-:Y:S01]  /*4100*/  STG.E.128 desc[UR4][R236.64], R12 ;  /* 0x0000000cec007986 */ /* 0x0003e2000c101d04 */
[C---:B------:R-:W-:Y:S01]  /*4110*/  FMUL.FTZ R226, R28.reuse, R226 ;  /* 0x000000e21ce27220 */ /* 0x040fe20000410000 */
[C---:B------:R-:W-:Y:S01]  /*4120*/  FMUL.FTZ R192, R28.reuse, R192 ;  /* 0x000000c01cc07220 */ /* 0x040fe20000410000 */
        /* <DEDUP_REMOVED lines=15> */
[----:B-1----:R-:W-:Y:S01]  /*4220*/  IADD3 R236, P3, R235, UR10, RZ ;  /* 0x0000000aebec7c10 */ /* 0x002fe2000ff7e0ff */
[----:B------:R-:W-:Y:S01]  /*4230*/  FFMA.FTZ R15, R107, R199, R151 ;  /* 0x000000c76b0f7223 */ /* 0x000fe20000010097 */
[----:B------:R-:W-:Y:S01]  /*4240*/  FFMA.FTZ R14, R106, R198, R150 ;  /* 0x000000c66a0e7223 */ /* 0x000fe20000010096 */
[----:B------:R-:W-:Y:S01]  /*4250*/  FFMA.FTZ R13, R105, R197, R149 ;  /* 0x000000c5690d7223 */ /* 0x000fe20000010095 */
[----:B------:R-:W-:Y:S01]  /*4260*/  IADD3.X R237, R234, UR11, RZ, P3, !PT ;  /* 0x0000000beaed7c10 */ /* 0x000fe20009ffe4ff */
[----:B------:R-:W-:Y:S01]  /*4270*/  FFMA.FTZ R12, R104, R196, R148 ;  /* 0x000000c4680c7223 */ /* 0x000fe20000010094 */
[----:B0-----:R-:W-:-:S04]  /*4280*/  IMAD.WIDE.U32 R234, R224, 0x10, R200 ;  /* 0x00000010e0ea7825 */ /* 0x001fc800078e00c8 */
[----:B------:R-:W-:Y:S01]  /*4290*/  FFMA.FTZ R199, R99, R228, R147 ;  /* 0x000000e463c77223 */ /* 0x000fe20000010093 */
[----:B------:R-:W-:Y:S01]  /*42a0*/  FFMA.FTZ R198, R98, R227, R146 ;  /* 0x000000e362c67223 */ /* 0x000fe20000010092 */
[----:B------:R-:W-:Y:S01]  /*42b0*/  FFMA.FTZ R197, R97, R226, R145 ;  /* 0x000000e261c57223 */ /* 0x000fe20000010091 */
[----:B------:R0:W-:Y:S01]  /*42c0*/  STG.E.128 desc[UR4][R236.64], R12 ;  /* 0x0000000cec007986 */ /* 0x0001e2000c101d04 */
        /* <DEDUP_REMOVED lines=14> */
[----:B---3--:R-:W-:-:S04]  /*43b0*/  IMAD.WIDE.U32 R242, R4, 0x10, R202 ;  /* 0x0000001004f27825 */ /* 0x008fc800078e00ca */
[C---:B------:R-:W-:Y:S01]  /*43c0*/  FMUL.FTZ R208, R28.reuse, R208 ;  /* 0x000000d01cd07220 */ /* 0x040fe20000410000 */
[----:B------:R-:W-:Y:S01]  /*43d0*/  FMUL.FTZ R209, R28, R209 ;  /* 0x000000d11cd17220 */ /* 0x000fe20000410000 */
[----:B0-----:R-:W-:Y:S01]  /*43e0*/  FFMA.FTZ R15, R103, R228, R187 ;  /* 0x000000e4670f7223 */ /* 0x001fe200000100bb */
[----:B------:R-:W-:Y:S01]  /*43f0*/  FFMA.FTZ R14, R102, R227, R186 ;  /* 0x000000e3660e7223 */ /* 0x000fe200000100ba */
[----:B------:R-:W-:Y:S01]  /*4400*/  FFMA.FTZ R13, R101, R226, R185 ;  /* 0x000000e2650d7223 */ /* 0x000fe200000100b9 */
[----:B------:R-:W-:Y:S01]  /*4410*/  FFMA.FTZ R12, R100, R225, R184 ;  /* 0x000000e1640c7223 */ /* 0x000fe200000100b8 */
[----:B------:R-:W-:-:S04]  /*4420*/  IMAD.WIDE.U32 R236, R224, 0x10, R202 ;  /* 0x00000010e0ec7825 */ /* 0x000fc800078e00ca */
[C---:B------:R-:W-:Y:S01]  /*4430*/  FMUL.FTZ R210, R28.reuse, R210 ;  /* 0x000000d21cd27220 */ /* 0x040fe20000410000 */
[C---:B------:R-:W-:Y:S01]  /*4440*/  FMUL.FTZ R211, R28.reuse, R211 ;  /* 0x000000d31cd37220 */ /* 0x040fe20000410000 */
[----:B------:R-:W-:Y:S01]  /*4450*/  FMUL.FTZ R212, R28, R212 ;  /* 0x000000d41cd47220 */ /* 0x000fe20000410000 */
[----:B------:R0:W-:Y:S01]  /*4460*/  STG.E.128 desc[UR4][R234.64], R12 ;  /* 0x0000000cea007986 */ /* 0x0001e2000c101d04 */
[----:B------:R-:W-:-:S04]  /*4470*/  IMAD.WIDE.U32 R226, R10, 0x10, R200 ;  /* 0x000000100ae27825 */ /* 0x000fc800078e00c8 */
[C---:B------:R-:W-:Y:S01]  /*4480*/  FMUL.FTZ R213, R28.reuse, R213 ;  /* 0x000000d51cd57220 */ /* 0x040fe20000410000 */
[----:B------:R-:W-:Y:S01]  /*4490*/  FMUL.FTZ R214, R28, R214 ;  /* 0x000000d61cd67220 */ /* 0x000fe20000410000 */
[----:B------:R1:W-:Y:S01]  /*44a0*/  STG.E.128 desc[UR4][R236.64], R196 ;  /* 0x000000c4ec007986 */ /* 0x0003e2000c101d04 */
        /* <DEDUP_REMOVED lines=13> */
[----:B0-----:R-:W-:Y:S01]  /*4580*/  FFMA.FTZ R15, R95, R192, R183 ;  /* 0x000000c05f0f7223 */ /* 0x001fe200000100b7 */
[-C--:B------:R-:W-:Y:S01]  /*4590*/  FFMA.FTZ R11, R63, R211.reuse, R167 ;  /* 0x000000d33f0b7223 */ /* 0x080fe200000100a7 */
[----:B------:R-:W-:Y:S01]  /*45a0*/  FFMA.FTZ R211, R59, R211, R127 ;  /* 0x000000d33bd37223 */ /* 0x000fe2000001007f */
[----:B------:R-:W-:-:S04]  /*45b0*/  IMAD.WIDE.U32 R234, R10, 0x10, R202 ;  /* 0x000000100aea7825 */ /* 0x000fc800078e00ca */
[C---:B-1----:R-:W-:Y:S01]  /*45c0*/  FMUL.FTZ R196, R28.reuse, R29 ;  /* 0x0000001d1cc47220 */ /* 0x042fe20000410000 */
        /* <DEDUP_REMOVED lines=18> */
[----:B------:R-:W-:Y:S01]  /*46f0*/  FFMA.FTZ R192, R76, R230, R172 ;  /* 0x000000e64cc07223 */ /* 0x000fe200000100ac */
[----:B------:R-:W-:-:S04]  /*4700*/  IMAD.WIDE.U32 R236, R5, 0x10, R202 ;  /* 0x0000001005ec7825 */ /* 0x000fc800078e00ca */
[-C--:B------:R-:W-:Y:S01]  /*4710*/  FFMA.FTZ R4, R68, R10.reuse, R168 ;  /* 0x0000000a44047223 */ /* 0x080fe200000100a8 */
[----:B------:R1:W-:Y:S01]  /*4720*/  STG.E.128 desc[UR4][R234.64], R196 ;  /* 0x000000c4ea007986 */ /* 0x0003e2000c101d04 */
[----:B------:R-:W-:Y:S01]  /*4730*/  FFMA.FTZ R28, R64, R10, R128 ;  /* 0x0000000a401c7223 */ /* 0x000fe20000010080 */
[-C--:B------:R-:W-:Y:S01]  /*4740*/  FFMA.FTZ R10, R62, R210.reuse, R166 ;  /* 0x000000d23e0a7223 */ /* 0x080fe200000100a6 */
[----:B------:R-:W-:Y:S01]  /*4750*/  FFMA.FTZ R210, R58, R210, R126 ;  /* 0x000000d23ad27223 */ /* 0x000fe2000001007e */
[----:B------:R2:W-:Y:S01]  /*4760*/  STG.E.128 desc[UR4][R224.64], R204 ;  /* 0x000000cce0007986 */ /* 0x0005e2000c101d04 */
[----:B------:R-:W-:Y:S01]  /*4770*/  ISETP.GE.AND P3, PT, R2, UR13, PT ;  /* 0x0000000d02007c0c */ /* 0x000fe2000bf66270 */
[----:B0-----:R-:W-:Y:S01]  /*4780*/  FFMA.FTZ R15, R83, R229, R139 ;  /* 0x000000e5530f7223 */ /* 0x001fe2000001008b */
[----:B------:R-:W-:Y:S01]  /*4790*/  FFMA.FTZ R14, R82, R195, R138 ;  /* 0x000000c3520e7223 */ /* 0x000fe2000001008a */
[----:B------:R-:W-:Y:S01]  /*47a0*/  FFMA.FTZ R13, R81, R194, R137 ;  /* 0x000000c2510d7223 */ /* 0x000fe20000010089 */
[----:B------:R-:W-:Y:S01]  /*47b0*/  FFMA.FTZ R12, R80, R193, R136 ;  /* 0x000000c1500c7223 */ /* 0x000fe20000010088 */
[----:B------:R-:W-:Y:S01]  /*47c0*/  FFMA.FTZ R195, R79, R233, R175 ;  /* 0x000000e94fc37223 */ /* 0x000fe200000100af */
[----:B------:R-:W-:Y:S01]  /*47d0*/  FFMA.FTZ R194, R78, R232, R174 ;  /* 0x000000e84ec27223 */ /* 0x000fe200000100ae */
[----:B------:R-:W-:Y:S01]  /*47e0*/  FFMA.FTZ R193, R77, R231, R173 ;  /* 0x000000e74dc17223 */ /* 0x000fe200000100ad */
[----:B-1----:R-:W-:Y:S01]  /*47f0*/  FFMA.FTZ R199, R75, R233, R135 ;  /* 0x000000e94bc77223 */ /* 0x002fe20000010087 */
[----:B--2---:R-:W-:-:S04]  /*4800*/  IMAD.WIDE.U32 R224, R5, 0x10, R200 ;  /* 0x0000001005e07825 */ /* 0x004fc800078e00c8 */
[----:B------:R-:W-:Y:S01]  /*4810*/  FFMA.FTZ R198, R74, R232, R134 ;  /* 0x000000e84ac67223 */ /* 0x000fe20000010086 */
[----:B------:R-:W-:Y:S01]  /*4820*/  FFMA.FTZ R197, R73, R231, R133 ;  /* 0x000000e749c57223 */ /* 0x000fe20000010085 */
[----:B------:R-:W-:Y:S01]  /*4830*/  FFMA.FTZ R196, R72, R230, R132 ;  /* 0x000000e648c47223 */ /* 0x000fe20000010084 */
[----:B------:R-:W-:-:S04]  /*4840*/  IMAD.WIDE.U32 R206, R6, 0x10, R200 ;  /* 0x0000001006ce7825 */ /* 0x000fc800078e00c8 */
[-C--:B------:R-:W-:Y:S01]  /*4850*/  FFMA.FTZ R6, R70, R30.reuse, R170 ;  /* 0x0000001e46067223 */ /* 0x080fe200000100aa */
[----:B------:R-:W-:Y:S01]  /*4860*/  FFMA.FTZ R5, R69, R29, R169 ;  /* 0x0000001d45057223 */ /* 0x000fe200000100a9 */
[----:B------:R-:W-:Y:S01]  /*4870*/  FFMA.FTZ R30, R66, R30, R130 ;  /* 0x0000001e421e7223 */ /* 0x000fe20000010082 */
[----:B------:R-:W-:-:S04]  /*4880*/  IMAD.WIDE.U32 R204, R7, 0x10, R200 ;  /* 0x0000001007cc7825 */ /* 0x000fc800078e00c8 */
[----:B------:R-:W-:Y:S01]  /*4890*/  FFMA.FTZ R29, R65, R29, R129 ;  /* 0x0000001d411d7223 */ /* 0x000fe20000010081 */
[----:B------:R0:W-:Y:S01]  /*48a0*/  STG.E.128 desc[UR4][R242.64], R12 ;  /* 0x0000000cf2007986 */ /* 0x0001e2000c101d04 */
[----:B------:R-:W-:-:S04]  /*48b0*/  IMAD.WIDE.U32 R228, R7, 0x10, R202 ;  /* 0x0000001007e47825 */ /* 0x000fc800078e00ca */
[-C--:B------:R-:W-:Y:S01]  /*48c0*/  FFMA.FTZ R7, R71, R31.reuse, R171 ;  /* 0x0000001f47077223 */ /* 0x080fe200000100ab */
[----:B------:R-:W-:Y:S01]  /*48d0*/  FFMA.FTZ R31, R67, R31, R131 ;  /* 0x0000001f431f7223 */ /* 0x000fe20000010083 */
[----:B------:R1:W-:Y:S01]  /*48e0*/  STG.E.128 desc[UR4][R240.64], R192 ;  /* 0x000000c0f0007986 */ /* 0x0003e2000c101d04 */
[----:B------:R-:W-:-:S03]  /*48f0*/  IMAD.WIDE.U32 R226, R9, 0x10, R200 ;  /* 0x0000001009e27825 */ /* 0x000fc600078e00c8 */
[----:B------:R-:W-:Y:S01]  /*4900*/  STG.E.128 desc[UR4][R244.64], R196 ;  /* 0x000000c4f4007986 */ /* 0x000fe2000c101d04 */
        /* <DEDUP_REMOVED lines=9> */
[----:B0-----:R-:W-:Y:S01]  /*49a0*/  FFMA.FTZ R15, R55, R215, R163 ;  /* 0x000000d7370f7223 */ /* 0x001fe200000100a3 */
[----:B------:R-:W-:Y:S01]  /*49b0*/  FFMA.FTZ R14, R54, R214, R162 ;  /* 0x000000d6360e7223 */ /* 0x000fe200000100a2 */
[----:B------:R-:W-:Y:S01]  /*49c0*/  FFMA.FTZ R13, R53, R213, R161 ;  /* 0x000000d5350d7223 */ /* 0x000fe200000100a1 */
[----:B------:R-:W-:Y:S01]  /*49d0*/  FFMA.FTZ R12, R52, R212, R160 ;  /* 0x000000d4340c7223 */ /* 0x000fe200000100a0 */
[----:B------:R-:W-:Y:S01]  /*49e0*/  FFMA.FTZ R215, R51, R215, R123 ;  /* 0x000000d733d77223 */ /* 0x000fe2000001007b */
[----:B------:R-:W-:Y:S01]  /*49f0*/  FFMA.FTZ R214, R50, R214, R122 ;  /* 0x000000d632d67223 */ /* 0x000fe2000001007a */
[----:B------:R-:W-:Y:S01]  /*4a00*/  FFMA.FTZ R213, R49, R213, R121 ;  /* 0x000000d531d57223 */ /* 0x000fe20000010079 */
[----:B------:R-:W-:Y:S01]  /*4a10*/  FFMA.FTZ R212, R48, R212, R120 ;  /* 0x000000d430d47223 */ /* 0x000fe20000010078 */
[----:B-1----:R-:W-:Y:S01]  /*4a20*/  FFMA.FTZ R195, R47, R219, R159 ;  /* 0x000000db2fc37223 */ /* 0x002fe2000001009f */
[----:B------:R-:W-:Y:S01]  /*4a30*/  FFMA.FTZ R194, R46, R218, R158 ;  /* 0x000000da2ec27223 */ /* 0x000fe2000001009e */
[----:B------:R-:W-:Y:S01]  /*4a40*/  FFMA.FTZ R193, R45, R217, R157 ;  /* 0x000000d92dc17223 */ /* 0x000fe2000001009d */
[----:B------:R-:W-:Y:S01]  /*4a50*/  FFMA.FTZ R192, R44, R216, R156 ;  /* 0x000000d82cc07223 */ /* 0x000fe2000001009c */
[----:B------:R0:W-:Y:S01]  /*4a60*/  STG.E.128 desc[UR4][R224.64], R8 ;  /* 0x00000008e0007986 */ /* 0x0001e2000c101d04 */
[----:B------:R-:W-:Y:S01]  /*4a70*/  FFMA.FTZ R219, R43, R219, R119 ;  /* 0x000000db2bdb7223 */ /* 0x000fe20000010077 */
[----:B------:R-:W-:Y:S01]  /*4a80*/  FFMA.FTZ R218, R42, R218, R118 ;  /* 0x000000da2ada7223 */ /* 0x000fe20000010076 */
[----:B------:R-:W-:Y:S01]  /*4a90*/  FFMA.FTZ R217, R41, R217, R117 ;  /* 0x000000d929d97223 */ /* 0x000fe20000010075 */
[----:B------:R-:W-:Y:S01]  /*4aa0*/  FFMA.FTZ R216, R40, R216, R116 ;  /* 0x000000d828d87223 */ /* 0x000fe20000010074 */
[----:B------:R1:W-:Y:S01]  /*4ab0*/  STG.E.128 desc[UR4][R236.64], R208 ;  /* 0x000000d0ec007986 */ /* 0x0003e2000c101d04 */
[----:B--2---:R-:W-:Y:S01]  /*4ac0*/  FFMA.FTZ R7, R39, R223, R155 ;  /* 0x000000df27077223 */ /* 0x004fe2000001009b */
        /* <DEDUP_REMOVED lines=9> */
[----:B0-----:R-:W-:-:S03]  /*4b60*/  SEL R11, RZ, 0x1, P2 ;  /* 0x00000001ff0b7807 */ /* 0x001fc60001000000 */
[----:B------:R1:W-:Y:S04]  /*4b70*/  STG.E.128 desc[UR4][R204.64], R192 ;  /* 0x000000c0cc007986 */ /* 0x0003e8000c101d04 */
[----:B------:R1:W-:Y:S04]  /*4b80*/  STG.E.128 desc[UR4][R228.64], R216 ;  /* 0x000000d8e4007986 */ /* 0x0003e8000c101d04 */
[----:B------:R1:W-:Y:S04]  /*4b90*/  STG.E.128 desc[UR4][R200.64], R4 ;  /* 0x00000004c8007986 */ /* 0x0003e8000c101d04 */
[----:B------:R1:W-:Y:S01]  /*4ba0*/  STG.E.128 desc[UR4][R202.64], R220 ;  /* 0x000000dcca007986 */ /* 0x0003e2000c101d04 */
[----:B------:R-:W-:Y:S05]  /*4bb0*/  @!P3 BRA `(.L_x_30305) ;  /* 0xffffffc0006cb947 */ /* 0x000fea000383ffff */
[----:B------:R-:W-:Y:S05]  /*4bc0*/  EXIT ;  /* 0x000000000000794d */ /* 0x000fea0003800000 */
.L_x_30304:
[----:B------:R-:W-:Y:S01]  /*4bd0*/  HFMA2.MMA R237, -RZ, RZ, 0, 5.9604644775390625e-08 ;  /* 0x00000001ffed7435 */ /* 0x000fe200000001ff */
[----:B------:R-:W-:Y:S02]  /*4be0*/  MOV R238, R11 ;  /* 0x0000000b00ee7202 */ /* 0x000fe40000000f00 */
[----:B------:R-:W-:Y:S02]  /*4bf0*/  MOV R240, 0x1f ;  /* 0x0000001f00f07802 */ /* 0x000fe40000000f00 */
[----:B------:R-:W-:-:S07]  /*4c00*/  MOV R235, 0xffffffff ;  /* 0xffffffff00eb7802 */ /* 0x000fce0000000f00 */
[----:B-----5:R-:W-:Y:S05]  /*4c10*/  WARPSYNC.COLLECTIVE R235, `(.L_x_30306) ;  /* 0x00000000eb087348 */ /* 0x020fea0003c00000 */
[----:B------:R0:W1:Y:S02]  /*4c20*/  SHFL.BFLY P4, R233, R238, R237, R240 ;  /* 0x0c0000edeee97389 */ /* 0x00006400000800f0 */
[----:B01---5:R-:W-:Y:S01]  /*4c30*/  ENDCOLLECTIVE ;  /* 0x000000000000791b */ /* 0x023fe20003800000 */
.L_x_30306:
[----:B------:R-:W-:Y:S01]  /*4c40*/  HFMA2.MMA R237, -RZ, RZ, 0, 1.1920928955078125e-07 ;  /* 0x00000002ffed7435 */ /* 0x000fe200000001ff */
[----:B------:R-:W-:-:S05]  /*4c50*/  MOV R226, R233 ;  /* 0x000000e900e27202 */ /* 0x000fca0000000f00 */
[----:B------:R-:W-:-:S05]  /*4c60*/  FADD.FTZ R229, R11, R226 ;  /* 0x000000e20be57221 */ /* 0x000fca0000010000 */
[----:B------:R-:W-:-:S07]  /*4c70*/  MOV R238, R229 ;  /* 0x000000e500ee7202 */ /* 0x000fce0000000f00 */
[----:B------:R-:W-:Y:S05]  /*4c80*/  WARPSYNC.COLLECTIVE R235, `(.L_x_30307) ;  /* 0x00000000eb087348 */ /* 0x000fea0003c00000 */
[----:B------:R0:W1:Y:S02]  /*4c90*/  SHFL.BFLY P4, R233, R238, R237, R240 ;  /* 0x0c0000edeee97389 */ /* 0x00006400000800f0 */
[----:B01----:R-:W-:Y:S01]  /*4ca0*/  ENDCOLLECTIVE ;  /* 0x000000000000791b */ /* 0x003fe20003800000 */
.L_x_30307:
[----:B------:R-:W-:Y:S01]  /*4cb0*/  HFMA2.MMA R237, -RZ, RZ, 0, 2.384185791015625e-07 ;  /* 0x00000004ffed7435 */ /* 0x000fe200000001ff */
[----:B------:R-:W-:-:S05]  /*4cc0*/  MOV R226, R233 ;  /* 0x000000e900e27202 */ /* 0x000fca0000000f00 */
[----:B------:R-:W-:-:S05]  /*4cd0*/  FADD.FTZ R230, R229, R226 ;  /* 0x000000e2e5e67221 */ /* 0x000fca0000010000 */
[----:B------:R-:W-:-:S07]  /*4ce0*/  MOV R238, R230 ;  /* 0x000000e600ee7202 */ /* 0x000fce0000000f00 */
[----:B------:R-:W-:Y:S05]  /*4cf0*/  WARPSYNC.COLLECTIVE R235, `(.L_x_30308) ;  /* 0x00000000eb087348 */ /* 0x000fea0003c00000 */
[----:B------:R0:W1:Y:S02]  /*4d00*/  SHFL.BFLY P4, R233, R238, R237, R240 ;  /* 0x0c0000edeee97389 */ /* 0x00006400000800f0 */
[----:B01----:R-:W-:Y:S01]  /*4d10*/  ENDCOLLECTIVE ;  /* 0x000000000000791b */ /* 0x003fe20003800000 */
.L_x_30308:
[----:B------:R-:W-:Y:S01]  /*4d20*/  HFMA2.MMA R237, -RZ, RZ, 0, 4.76837158203125e-07 ;  /* 0x00000008ffed7435 */ /* 0x000fe200000001ff */
[----:B------:R-:W-:-:S05]  /*4d30*/  MOV R231, R233 ;  /* 0x000000e900e77202 */ /* 0x000fca0000000f00 */
[----:B------:R-:W-:-:S05]  /*4d40*/  FADD.FTZ R231, R230, R231 ;  /* 0x000000e7e6e77221 */ /* 0x000fca0000010000 */
[----:B------:R-:W-:-:S07]  /*4d50*/  MOV R238, R231 ;  /* 0x000000e700ee7202 */ /* 0x000fce0000000f00 */
[----:B------:R-:W-:Y:S05]  /*4d60*/  WARPSYNC.COLLECTIVE R235, `(.L_x_30309) ;  /* 0x00000000eb087348 */ /* 0x000fea0003c00000 */
[----:B------:R0:W1:Y:S02]  /*4d70*/  SHFL.BFLY P4, R233, R238, R237, R240 ;  /* 0x0c0000edeee97389 */ /* 0x00006400000800f0 */
[----:B01----:R-:W-:Y:S01]  /*4d80*/  ENDCOLLECTIVE ;  /* 0x000000000000791b */ /* 0x003fe20003800000 */
.L_x_30309:
[----:B------:R-:W-:Y:S01]  /*4d90*/  HFMA2.MMA R237, -RZ, RZ, 0, 9.5367431640625e-07 ;  /* 0x00000010ffed7435 */ /* 0x000fe200000001ff */
[----:B------:R-:W-:-:S05]  /*4da0*/  MOV R226, R233 ;  /* 0x000000e900e27202 */ /* 0x000fca0000000f00 */
[----:B------:R-:W-:-:S05]  /*4db0*/  FADD.FTZ R232, R231, R226 ;  /* 0x000000e2e7e87221 */ /* 0x000fca0000010000 */
[----:B------:R-:W-:-:S07]  /*4dc0*/  MOV R238, R232 ;  /* 0x000000e800ee7202 */ /* 0x000fce0000000f00 */
[----:B------:R-:W-:Y:S05]  /*4dd0*/  WARPSYNC.COLLECTIVE R235, `(.L_x_30310) ;  /* 0x00000000eb087348 */ /* 0x000fea0003c00000 */
[----:B------:R0:W1:Y:S02]  /*4de0*/  SHFL.BFLY P4, R233, R238, R237, R240 ;  /* 0x0c0000edeee97389 */ /* 0x00006400000800f0 */
[----:B01----:R-:W-:Y:S01]  /*4df0*/  ENDCOLLECTIVE ;  /* 0x000000000000791b */ /* 0x003fe20003800000 */
.L_x_30310:
        /* <DEDUP_REMOVED lines=87> */
.L_x_30311:
[----:B------:R-:W-:Y:S01]  /*5370*/  HFMA2.MMA R237, -RZ, RZ, 0, 1.1920928955078125e-07 ;  /* 0x00000002ffed7435 */ /* 0x000fe200000001ff */
[----:B------:R-:W-:-:S05]  /*5380*/  MOV R230, R233 ;  /* 0x000000e900e67202 */ /* 0x000fca0000000f00 */
[----:B------:R-:W-:-:S05]  /*5390*/  FADD.FTZ R230, R11, R230 ;  /* 0x000000e60be67221 */ /* 0x000fca0000010000 */
[----:B------:R-:W-:-:S07]  /*53a0*/  MOV R238, R230 ;  /* 0x000000e600ee7202 */ /* 0x000fce0000000f00 */
[----:B------:R-:W-:Y:S05]  /*53b0*/  WARPSYNC.COLLECTIVE R235, `(.L_x_30312) ;  /* 0x00000000eb087348 */ /* 0x000fea0003c00000 */
[----:B------:R0:W1:Y:S02]  /*53c0*/  SHFL.BFLY P4, R233, R238, R237, R240 ;  /* 0x0c0000edeee97389 */ /* 0x00006400000800f0 */
[----:B01----:R-:W-:Y:S01]  /*53d0*/  ENDCOLLECTIVE ;  /* 0x000000000000791b */ /* 0x003fe20003800000 */
.L_x_30312:
[----:B------:R-:W-:Y:S01]  /*53e0*/  HFMA2.MMA R237, -RZ, RZ, 0, 2.384185791015625e-07 ;  /* 0x00000004ffed7435 */ /* 0x000fe200000001ff */
[----:B------:R-:W-:-:S05]  /*53f0*/  MOV R229, R233 ;  /* 0x000000e900e57202 */ /* 0x000fca0000000f00 */
[----:B------:R-:W-:-:S05]  /*5400*/  FADD.FTZ R229, R230, R229 ;  /* 0x000000e5e6e57221 */ /* 0x000fca0000010000 */
[----:B------:R-:W-:-:S07]  /*5410*/  MOV R238, R229 ;  /* 0x000000e500ee7202 */ /* 0x000fce0000000f00 */
[----:B------:R-:W-:Y:S05]  /*5420*/  WARPSYNC.COLLECTIVE R235, `(.L_x_30313) ;  /* 0x00000000eb087348 */ /* 0x000fea0003c00000 */
[----:B------:R0:W1:Y:S02]  /*5430*/  SHFL.BFLY P4, R233, R238, R237, R240 ;  /* 0x0c0000edeee97389 */ /* 0x00006400000800f0 */
[----:B01----:R-:W-:Y:S01]  /*5440*/  ENDCOLLECTIVE ;  /* 0x000000000000791b */ /* 0x003fe20003800000 */
.L_x_30313:
[----:B------:R-:W-:Y:S01]  /*5450*/  HFMA2.MMA R237, -RZ, RZ, 0, 4.76837158203125e-07 ;  /* 0x00000008ffed7435 */ /* 0x000fe200000001ff */
[----:B------:R-:W-:-:S05]  /*5460*/  MOV R232, R233 ;  /* 0x000000e900e87202 */ /* 0x000fca0000000f00 */
[----:B------:R-:W-:-:S05]  /*5470*/  FADD.FTZ R232, R229, R232 ;  /* 0x000000e8e5e87221 */ /* 0x000fca0000010000 */
[----:B------:R-:W-:-:S07]  /*5480*/  MOV R238, R232 ;  /* 0x000000e800ee7202 */ /* 0x000fce0000000f00 */
[----:B------:R-:W-:Y:S05]  /*5490*/  WARPSYNC.COLLECTIVE R235, `(.L_x_30314) ;  /* 0x00000000eb087348 */ /* 0x000fea0003c00000 */
[----:B------:R0:W1:Y:S02]  /*54a0*/  SHFL.BFLY P4, R233, R238, R237, R240 ;  /* 0x0c0000edeee97389 */ /* 0x00006400000800f0 */
[----:B01----:R-:W-:Y:S01]  /*54b0*/  ENDCOLLECTIVE ;  /* 0x000000000000791b */ /* 0x003fe20003800000 */
.L_x_30314:
[----:B------:R-:W-:Y:S01]  /*54c0*/  HFMA2.MMA R237, -RZ, RZ, 0, 9.5367431640625e-07 ;  /* 0x00000010ffed7435 */ /* 0x000fe200000001ff */
[----:B------:R-:W-:-:S05]  /*54d0*/  MOV R231, R233 ;  /* 0x000000e900e77202 */ /* 0x000fca0000000f00 */
[----:B------:R-:W-:-:S05]  /*54e0*/  FADD.FTZ R231, R232, R231 ;  /* 0x000000e7e8e77221 */ /* 0x000fca0000010000 */
[----:B------:R-:W-:-:S07]  /*54f0*/  MOV R238, R231 ;  /* 0x000000e700ee7202 */ /* 0x000fce0000000f00 */
[----:B------:R-:W-:Y:S05]  /*5500*/  WARPSYNC.COLLECTIVE R235, `(.L_x_30315) ;  /* 0x00000000eb087348 */ /* 0x000fea0003c00000 */
[----:B------:R0:W1:Y:S02]  /*5510*/  SHFL.BFLY P4, R233, R238, R237, R240 ;  /* 0x0c0000edeee97389 */ /* 0x00006400000800f0 */
[----:B01----:R-:W-:Y:S01]  /*5520*/  ENDCOLLECTIVE ;  /* 0x000000000000791b */ /* 0x003fe20003800000 */
.L_x_30315:
[----:B------:R-:W-:Y:S01]  /*5530*/  MOV R236, R233 ;  /* 0x000000e900ec7202 */ /* 0x000fe20000000f00 */
[----:B------:R-:W-:Y:S06]  /*5540*/  BRA `(.L_x_30316) ;  /* 0xffffffe4003c7947 */ /* 0x000fec000383ffff */
.L_x_30317:
        /* <DEDUP_REMOVED lines=11> */
.L_x_33573:


//--------------------- .text._ZN10layer_norm31ln_parallel_residual_fwd_kernelINS_13Kernel_traitsIfffffjLj5120ELj1ELj1ELj4ELj16ENS_18Kernel_traits_baseILj5120EfffffjLj128EEEEELb0ELb1ELb0EEEvNS_9FwdParamsE --------------------------
	.section	.text._ZN10layer_norm31ln_parallel_residual_fwd_kernelINS_13Kernel_traitsIfffffjLj5120ELj1ELj1ELj4ELj16ENS_18Kernel_traits_baseILj5120EfffffjLj128EEEEELb0ELb1ELb0EEEvNS_9FwdParamsE,"ax",@progbits
	.align	128
        .global         _ZN10layer_norm31ln_parallel_residual_fwd_kernelINS_13Kernel_traitsIfffffjLj5120ELj1ELj1ELj4ELj16ENS_18Kernel_traits_baseILj5120EfffffjLj128EEEEELb0ELb1ELb0EEEvNS_9FwdParamsE
        .type           _ZN10layer_norm31ln_parallel_residual_fwd_kernelINS_13Kernel_traitsIfffffjLj5120ELj1ELj1ELj4ELj16ENS_18Kernel_traits_baseILj5120EfffffjLj128EEEEELb0ELb1ELb0EEEvNS_9FwdParamsE,@function
        .size           _ZN10layer_norm31ln_parallel_residual_fwd_kernelINS_13Kernel_traitsIfffffjLj5120ELj1ELj1ELj4ELj16ENS_18Kernel_traits_baseILj5120EfffffjLj128EEEEELb0ELb1ELb0EEEvNS_9FwdParamsE,(.L_x_33574 - _ZN10layer_norm31ln_parallel_residual_fwd_kernelINS_13Kernel_traitsIfffffjLj5120ELj1ELj1ELj4ELj16ENS_18Kernel_traits_baseILj5120EfffffjLj128EEEEELb0ELb1ELb0EEEvNS_9FwdParamsE)
        .other          _ZN10layer_norm31ln_parallel_residual_fwd_kernelINS_13Kernel_traitsIfffffjLj5120ELj1ELj1ELj4ELj16ENS_18Kernel_traits_baseILj5120EfffffjLj128EEEEELb0ELb1ELb0EEEvNS_9FwdParamsE,@"STO_CUDA_ENTRY STV_DEFAULT"
_ZN10layer_norm31ln_parallel_residual_fwd_kernelINS_13Kernel_traitsIfffffjLj5120ELj1ELj1ELj4ELj16ENS_18Kernel_traits_baseILj5120EfffffjLj128EEEEELb0ELb1ELb0EEEvNS_9FwdParamsE:
.text._ZN10layer_norm31ln_parallel_residual_fwd_kernelINS_13Kernel_traitsIfffffjLj5120ELj1ELj1ELj4ELj16ENS_18Kernel_traits_baseILj5120EfffffjLj128EEEEELb0ELb1ELb0EEEvNS_9FwdParamsE:
        /* <DEDUP_REMOVED lines=25> */
[----:B------:R-:W-:-:S13]  /*0190*/  ISETP.NE.AND.EX P0, PT, RZ, UR7, PT, P0 ;  /* 0x00000007ff007c0c */ /* 0x000fda000bf05300 */
[C---:B------:R-:W-:Y:S01]  /*01a0*/  @P0 LEA R4, P2, R87.reuse, UR6, 0x4 ;  /* 0x0000000657040c11 */ /* 0x040fe2000f8420ff */
[----:B0-----:R-:W-:-:S03]  /*01b0*/  IMAD.WIDE.U32 R12, R87, 0x10, R12 ;  /* 0x00000010570c7825 */ /* 0x001fc600078e000c */
[----:B------:R-:W-:-:S03]  /*01c0*/  @P0 LEA.HI.X R5, R87, UR7, RZ, 0x4, P2 ;  /* 0x0000000757050c11 */ /* 0x000fc600090f24ff */
[----:B------:R-:W5:Y:S04]  /*01d0*/  LDG.E.128 R12, desc[UR4][R12.64] ;  /* 0x000000040c0c7981 */ /* 0x000f68000c1e1d00 */
[----:B------:R0:W5:Y:S01]  /*01e0*/  @P0 LDG.E.128 R8, desc[UR4][R4.64] ;  /* 0x0000000404080981 */ /* 0x000162000c1e1d00 */
[----:B------:R-:W-:-:S07]  /*01f0*/  LOP3.LUT R87, R87, 0x80, RZ, 0xfc, !PT ;  /* 0x0000008057577812 */ /* 0x000fce00078efcff */
.L_x_30319:
[----:B------:R-:W-:Y:S05]  /*0200*/  BSYNC B0 ;  /* 0x0000000000007941 */ /* 0x000fea0003800000 */
.L_x_30318:
[----:B------:R-:W-:Y:S04]  /*0210*/  BSSY B0, `(.L_x_30320) ;  /* 0x000000e000007945 */ /* 0x000fe80003800000 */
[----:B------:R-:W-:Y:S05]  /*0220*/  @!P6 BRA `(.L_x_30321) ;  /* 0x000000000030e947 */ /* 0x000fea0003800000 */
[----:B------:R-:W1:Y:S01]  /*0230*/  LDC.64 R6, c[0x0][0x260] ;  /* 0x00009800ff067b82 */ /* 0x000e620000000a00 */
[----:B------:R-:W-:Y:S01]  /*0240*/  ULDC.64 UR6, c[0x0][0x2c8] ;  /* 0x0000b20000067ab9 */ /* 0x000fe20000000a00 */
[----:B------:R-:W-:Y:S02]  /*0250*/  CS2R R18, SRZ ;  /* 0x0000000000127805 */ /* 0x000fe4000001ff00 */
[----:B------:R-:W-:Y:S02]  /*0260*/  ISETP.NE.U32.AND P0, PT, RZ, UR6, PT ;  /* 0x00000006ff007c0c */ /* 0x000fe4000bf05070 */
[----:B------:R-:W-:Y:S02]  /*0270*/  CS2R R16, SRZ ;  /* 0x0000000000107805 */ /* 0x000fe4000001ff00 */
[----:B------:R-:W-:-:S13]  /*0280*/  ISETP.NE.AND.EX P0, PT, RZ, UR7, PT, P0 ;  /* 0x00000007ff007c0c */ /* 0x000fda000bf05300 */
[----:B0-----:R-:W-:-:S04]  /*0290*/  @P0 LEA R4, P2, R87, UR6, 0x4 ;  /* 0x0000000657040c11 */ /* 0x001fc8000f8420ff */
[C---:B------:R-:W-:Y:S01]  /*02a0*/  @P0 LEA.HI.X R5, R87.reuse, UR7, RZ, 0x4, P2 ;  /* 0x0000000757050c11 */ /* 0x040fe200090f24ff */
[----:B-1----:R-:W-:-:S04]  /*02b0*/  IMAD.WIDE.U32 R6, R87, 0x10, R6 ;  /* 0x0000001057067825 */ /* 0x002fc800078e0006 */
[----:B------:R1:W5:Y:S04]  /*02c0*/  @P0 LDG.E.128 R16, desc[UR4][R4.64] ;  /* 0x0000000404100981 */ /* 0x000368000c1e1d00 */
[----:B------:R1:W5:Y:S01]  /*02d0*/  LDG.E.128 R20, desc[UR4][R6.64] ;  /* 0x0000000406147981 */ /* 0x000362000c1e1d00 */
[----:B------:R-:W-:-:S07]  /*02e0*/  IADD3 R87, R87, 0x80, RZ ;  /* 0x0000008057577810 */ /* 0x000fce0007ffe0ff */
.L_x_30321:
[----:B------:R-:W-:Y:S05]  /*02f0*/  BSYNC B0 ;  /* 0x0000000000007941 */ /* 0x000fea0003800000 */
.L_x_30320:
[----:B------:R-:W-:Y:S04]  /*0300*/  BSSY B0, `(.L_x_30322) ;  /* 0x000000e000007945 */ /* 0x000fe80003800000 */
[----:B------:R-:W-:Y:S05]  /*0310*/  @!P5 BRA `(.L_x_30323) ;  /* 0x000000000030d947 */ /* 0x000fea0003800000 */
[----:B-1----:R-:W1:Y:S01]  /*0320*/  LDC.64 R6, c[0x0][0x260] ;  /* 0x00009800ff067b82 */ /* 0x002e620000000a00 */
        /* <DEDUP_REMOVED lines=11> */
.L_x_30323:
[----:B------:R-:W-:Y:S05]  /*03e0*/  BSYNC B0 ;  /* 0x0000000000007941 */ /* 0x000fea0003800000 */
.L_x_30322:
[----:B------:R-:W-:Y:S04]  /*03f0*/  BSSY B0, `(.L_x_30324) ;  /* 0x000000e000007945 */ /* 0x000fe80003800000 */
[----:B------:R-:W-:Y:S05]  /*0400*/  @!P4 BRA `(.L_x_30325) ;  /* 0x000000000030c947 */ /* 0x000fea0003800000 */
[----:B-12---:R-:W1:Y:S01]  /*0410*/  LDC.64 R6, c[0x0][0x260] ;  /* 0x00009800ff067b82 */ /* 0x006e620000000a00 */
        /* <DEDUP_REMOVED lines=11> */
.L_x_30325:
[----:B------:R-:W-:Y:S05]  /*04d0*/  BSYNC B0 ;  /* 0x0000000000007941 */ /* 0x000fea0003800000 */
.L_x_30324:
[----:B------:R-:W-:Y:S04]  /*04e0*/  BSSY B0, `(.L_x_30326) ;  /* 0x000000e000007945 */ /* 0x000fe80003800000 */
[----:B------:R-:W-:Y:S05]  /*04f0*/  @!P3 BRA `(.L_x_30327) ;  /* 0x000000000030b947 */ /* 0x000fea0003800000 */
[----:B-123--:R-:W1:Y:S01]  /*0500*/  LDC.64 R6, c[0x0][0x260] ;  /* 0x00009800ff067b82 */ /* 0x00ee620000000a00 */
        /* <DEDUP_REMOVED lines=11> */
.L_x_30327:
[----:B------:R-:W-:Y:S05]  /*05c0*/  BSYNC B0 ;  /* 0x0000000000007941 */ /* 0x000fea0003800000 */
.L_x_30326:
[----:B------:R-:W-:Y:S01]  /*05d0*/  ISETP.GE.U32.AND P0, PT, R2, 0x300, PT ;  /* 0x000003000200780c */ /* 0x000fe20003f06070 */
[----:B------:R-:W-:Y:S03]  /*05e0*/  BSSY B0, `(.L_x_30328) ;  /* 0x000000f000007945 */ /* 0x000fe60003800000 */
[----:B01234-:R-:W-:-:S09]  /*05f0*/  P2R R4, PR, RZ, 0x1 ;  /* 0x00000001ff047803 */ /* 0x01ffd20000000000 */
[----:B------:R-:W-:Y:S05]  /*0600*/  @!P0 BRA `(.L_x_30329) ;  /* 0x0000000000308947 */ /* 0x000fea0003800000 */
[----:B------:R-:W0:Y:S01]  /*0610*/  LDC.64 R6, c[0x0][0x260] ;  /* 0x00009800ff067b82 */ /* 0x000e220000000a00 */
[----:B------:R-:W-:Y:S01]  /*0620*/  ULDC.64 UR6, c[0x0][0x2c8] ;  /* 0x0000b20000067ab9 */ /* 0x000fe20000000a00 */
[----:B------:R-:W-:Y:S02]  /*0630*/  CS2R R50, SRZ ;  /* 0x0000000000327805 */ /* 0x000fe4000001ff00 */
[----:B------:R-:W-:Y:S02]  /*0640*/  ISETP.NE.U32.AND P0, PT, RZ, UR6, PT ;  /* 0x00000006ff007c0c */ /* 0x000fe4000bf05070 */
[----:B------:R-:W-:Y:S02]  /*0650*/  CS2R R48, SRZ ;  /* 0x0000000000307805 */ /* 0x000fe4000001ff00 */
[----:B------:R-:W-:-:S13]  /*0660*/  ISETP.NE.AND.EX P0, PT, RZ, UR7, PT, P0 ;  /* 0x00000007ff007c0c */ /* 0x000fda000bf05300 */
[----:B------:R-:W-:-:S04]  /*0670*/  @P0 LEA R4, P2, R87, UR6, 0x4 ;  /* 0x0000000657040c11 */ /* 0x000fc8000f8420ff */
[C---:B------:R-:W-:Y:S01]  /*0680*/  @P0 LEA.HI.X R5, R87.reuse, UR7, RZ, 0x4, P2 ;  /* 0x0000000757050c11 */ /* 0x040fe200090f24ff */
[----:B0-----:R-:W-:-:S04]  /*0690*/  IMAD.WIDE.U32 R6, R87, 0x10, R6 ;  /* 0x0000001057067825 */ /* 0x001fc800078e0006 */
[----:B------:R0:W5:Y:S04]  /*06a0*/  @P0 LDG.E.128 R48, desc[UR4][R4.64] ;  /* 0x0000000404300981 */ /* 0x000168000c1e1d00 */
[----:B------:R0:W5:Y:S01]  /*06b0*/  LDG.E.128 R52, desc[UR4][R6.64] ;  /* 0x0000000406347981 */ /* 0x000162000c1e1d00 */
[----:B------:R-:W-:-:S07]  /*06c0*/  IADD3 R87, R87, 0x80, RZ ;  /* 0x0000008057577810 */ /* 0x000fce0007ffe0ff */
.L_x_30329:
[----:B------:R-:W-:Y:S05]  /*06d0*/  BSYNC B0 ;  /* 0x0000000000007941 */ /* 0x000fea0003800000 */
.L_x_30328:
[----:B------:R-:W-:Y:S01]  /*06e0*/  ISETP.GE.U32.AND P0, PT, R2, 0x380, PT ;  /* 0x000003800200780c */ /* 0x000fe20003f06070 */
[----:B------:R-:W-:Y:S03]  /*06f0*/  BSSY B0, `(.L_x_30330) ;  /* 0x000000f000007945 */ /* 0x000fe60003800000 */
[----:B0-----:R-:W-:-:S09]  /*0700*/  P2R R4, PR, RZ, 0x1 ;  /* 0x00000001ff047803 */ /* 0x001fd20000000000 */
        /* <DEDUP_REMOVED lines=13> */
.L_x_30331:
[----:B------:R-:W-:Y:S05]  /*07e0*/  BSYNC B0 ;  /* 0x0000000000007941 */ /* 0x000fea0003800000 */
.L_x_30330:
        /* <DEDUP_REMOVED lines=16> */
.L_x_30333:
[----:B------:R-:W-:Y:S05]  /*08f0*/  BSYNC B0 ;  /* 0x0000000000007941 */ /* 0x000fea0003800000 */
.L_x_30332:
        /* <DEDUP_REMOVED lines=16> */
.L_x_30335:
[----:B------:R-:W-:Y:S05]  /*0a00*/  BSYNC B0 ;  /* 0x0000000000007941 */ /* 0x000fea0003800000 */
.L_x_30334:
        /* <DEDUP_REMOVED lines=12> */
[----:B------:R-:W-:-:S05]  /*0ad0*/  @P0 LEA.HI.X R5, R87, UR7, RZ, 0x4, P2 ;  /* 0x0000000757050c11 */ /* 0x000fca00090f24ff */
[----:B------:R0:W5:Y:S04]  /*0ae0*/  @P0 LDG.E.128 R80, desc[UR4][R4.64] ;  /* 0x0000000404500981 */ /* 0x000168000c1e1d00 */
[----:B------:R-:W5:Y:S02]  /*0af0*/  LDG.E.128 R84, desc[UR4][R84.64] ;  /* 0x0000000454547981 */ /* 0x000f64000c1e1d00 */
.L_x_30337:
[----:B------:R-:W-:Y:S05]  /*0b00*/  BSYNC B0 ;  /* 0x0000000000007941 */ /* 0x000fea0003800000 */
.L_x_30336:
        /* <DEDUP_REMOVED lines=12> */
[----:B------:R-:W-:Y:S01]  /*0bd0*/  ULDC UR10, c[0x0][0x218] ;  /* 0x00008600000a7ab9 */ /* 0x000fe20000000800 */
[----:B------:R-:W-:Y:S01]  /*0be0*/  LOP3.LUT R6, R0, 0x60, RZ, 0xc0, !PT ;  /* 0x0000006000067812 */ /* 0x000fe200078ec0ff */
[----:B------:R-:W-:Y:S01]  /*0bf0*/  ULDC UR7, c[0x0][0x290] ;  /* 0x0000a40000077ab9 */ /* 0x000fe20000000800 */
[----:B------:R-:W-:Y:S01]  /*0c00*/  LOP3.LUT R5, R3, 0x7f, RZ, 0xc0, !PT ;  /* 0x0000007f03057812 */ /* 0x000fe200078ec0ff */
[----:B------:R-:W-:Y:S01]  /*0c10*/  ULDC.64 UR12, c[0x0][0x228] ;  /* 0x00008a00000c7ab9 */ /* 0x000fe20000000a00 */
[----:B------:R-:W-:Y:S01]  /*0c20*/  LOP3.LUT R88, R7, 0x3e0, RZ, 0xc0, !PT ;  /* 0x000003e007587812 */ /* 0x000fe200078ec0ff */
[----:B------:R-:W-:Y:S01]  /*0c30*/  HFMA2.MMA R7, -RZ, RZ, 0, 5.9604644775390625e-08 ;  /* 0x00000001ff077435 */ /* 0x000fe200000001ff */
[----:B------:R-:W-:Y:S01]  /*0c40*/  SHF.R.U32.HI R3, RZ, 0x2, R3 ;  /* 0x00000002ff037819 */ /* 0x000fe20000011603 */
[----:B------:R-:W-:Y:S01]  /*0c50*/  ULDC.64 UR14, c[0x0][0x230] ;  /* 0x00008c00000e7ab9 */ /* 0x000fe20000000a00 */
[C---:B------:R-:W-:Y:S01]  /*0c60*/  VIADDMNMX R6, R5.reuse, -R6, RZ, !PT ;  /* 0x8000000605067246 */ /* 0x040fe200078001ff */
[----:B------:R-:W-:Y:S01]  /*0c70*/  ULDC.64 UR8, c[0x0][0x210] ;  /* 0x0000840000087ab9 */ /* 0x000fe20000000a00 */
[----:B------:R-:W-:-:S02]  /*0c80*/  VIADDMNMX R88, R5, -R88, RZ, !PT ;  /* 0x8000005805587246 */ /* 0x000fc400078001ff */
[----:B------:R-:W-:Y:S02]  /*0c90*/  LOP3.LUT R5, R3, 0x3fffffe0, RZ, 0xc0, !PT ;  /* 0x3fffffe003057812 */ /* 0x000fe400078ec0ff */
[----:B------:R-:W-:Y:S02]  /*0ca0*/  VIMNMX R6, R6, 0x20, PT ;  /* 0x0000002006067848 */ /* 0x000fe40003fe0100 */
[----:B------:R-:W-:Y:S02]  /*0cb0*/  MOV R3, R4 ;  /* 0x0000000400037202 */ /* 0x000fe40000000f00 */
[----:B------:R-:W-:Y:S02]  /*0cc0*/  IADD3 R6, R6, R5, RZ ;  /* 0x0000000506067210 */ /* 0x000fe40007ffe0ff */
[----:B------:R-:W-:Y:S02]  /*0cd0*/  VIMNMX R88, R88, 0x20, PT ;  /* 0x0000002058587848 */ /* 0x000fe40003fe0100 */
[----:B------:R-:W-:-:S02]  /*0ce0*/  SHF.L.U32 R6, R6, 0x2, RZ ;  /* 0x0000000206067819 */ /* 0x000fc400000006ff */
[----:B------:R-:W-:Y:S02]  /*0cf0*/  IADD3 R5, R5, R88, RZ ;  /* 0x0000005805057210 */ /* 0x000fe40007ffe0ff */
[----:B------:R-:W-:Y:S02]  /*0d00*/  I2FP.F32.U32 R4, R6 ;  /* 0x0000000600047245 */ /* 0x000fe40000201000 */
[----:B------:R-:W-:Y:S02]  /*0d10*/  ISETP.NE.AND P2, PT, RZ, UR6, PT ;  /* 0x00000006ff007c0c */ /* 0x000fe4000bf45270 */
[----:B------:R-:W-:Y:S02]  /*0d20*/  SHF.L.U32 R5, R5, 0x2, RZ ;  /* 0x0000000205057819 */ /* 0x000fe400000006ff */
[----:B------:R-:W0:Y:S01]  /*0d30*/  MUFU.RCP R4, R4 ;  /* 0x0000000400047308 */ /* 0x000e220000001000 */
[----:B------:R-:W-:-:S08]  /*0d40*/  P2R R6, PR, RZ, 0x4 ;  /* 0x00000004ff067803 */ /* 0x000fd00000000000 */
.L_x_30539:
[----:B01234-:R-:W-:Y:S01]  /*0d50*/  IMAD R140, R3, UR10, RZ ;  /* 0x0000000a038c7c24 */ /* 0x01ffe2000f8e02ff */
        /* <DEDUP_REMOVED lines=28> */
.L_x_30341:
[----:B-----5:R-:W-:Y:S01]  /*0f20*/  FADD.FTZ R92, R96, R92 ;  /* 0x0000005c605c7221 */ /* 0x020fe20000010000 */
[----:B------:R-:W-:Y:S06]  /*0f30*/  BRA `(.L_x_30342) ;  /* 0x0000000000087947 */ /* 0x000fec0003800000 */
.L_x_30340:
[----:B-----5:R-:W-:-:S04]  /*0f40*/  FADD.FTZ R92, R88, R92 ;  /* 0x0000005c585c7221 */ /* 0x020fc80000010000 */
[----:B------:R-:W-:-:S07]  /*0f50*/  @P2 FADD.FTZ R92, R96, R92 ;  /* 0x0000005c605c2221 */ /* 0x000fce0000010000 */
.L_x_30342:
[----:B-----5:R-:W-:-:S07]  /*0f60*/  MOV R100, R92 ;  /* 0x0000005c00647202 */ /* 0x020fce0000000f00 */
.L_x_30343:
[----:B------:R-:W-:Y:S05]  /*0f70*/  @P3 BRA `(.L_x_30344) ;  /* 0x00000000001c3947 */ /* 0x000fea0003800000 */
[----:B------:R-:W-:-:S04]  /*0f80*/  ISETP.NE.U32.AND P4, PT, RZ, UR14, PT ;  /* 0x0000000eff007c0c */ /* 0x000fc8000bf85070 */
[----:B------:R-:W-:-:S13]  /*0f90*/  ISETP.NE.AND.EX P4, PT, RZ, UR15, PT, P4 ;  /* 0x0000000fff007c0c */ /* 0x000fda000bf85340 */
[----:B------:R-:W-:Y:S05]  /*0fa0*/  @P4 BRA `(.L_x_30345) ;  /* 0x0000000000084947 */ /* 0x000fea0003800000 */
[----:B------:R-:W-:Y:S05]  /*0fb0*/  @P0 BRA `(.L_x_30346) ;  /* 0x0000000000140947 */ /* 0x000fea0003800000 */
[----:B------:R-:W-:Y:S05]  /*0fc0*/  BRA `(.L_x_30347) ;  /* 0x0000000000147947 */ /* 0x000fea0003800000 */
.L_x_30345:
[----:B-----5:R-:W-:Y:S01]  /*0fd0*/  FADD.FTZ R93, R97, R93 ;  /* 0x0000005d615d7221 */ /* 0x020fe20000010000 */
[----:B------:R-:W-:Y:S06]  /*0fe0*/  BRA `(.L_x_30346) ;  /* 0x0000000000087947 */ /* 0x000fec0003800000 */
.L_x_30344:
[----:B-----5:R-:W-:-:S04]  /*0ff0*/  FADD.FTZ R93, R89, R93 ;  /* 0x0000005d595d7221 */ /* 0x020fc80000010000 */
[----:B------:R-:W-:-:S07]  /*1000*/  @P2 FADD.FTZ R93, R97, R93 ;  /* 0x0000005d615d2221 */ /* 0x000fce0000010000 */
.L_x_30346:
[----:B-----5:R-:W-:-:S07]  /*1010*/  MOV R101, R93 ;  /* 0x0000005d00657202 */ /* 0x020fce0000000f00 */
.L_x_30347:
[----:B------:R-:W-:Y:S05]  /*1020*/  @P3 BRA `(.L_x_30348) ;  /* 0x00000000001c3947 */ /* 0x000fea0003800000 */
[----:B------:R-:W-:-:S04]  /*1030*/  ISETP.NE.U32.AND P4, PT, RZ, UR14, PT ;  /* 0x0000000eff007c0c */ /* 0x000fc8000bf85070 */
[----:B------:R-:W-:-:S13]  /*1040*/  ISETP.NE.AND.EX P4, PT, RZ, UR15, PT, P4 ;  /* 0x0000000fff007c0c */ /* 0x000fda000bf85340 */
[----:B------:R-:W-:Y:S05]  /*1050*/  @P4 BRA `(.L_x_30349) ;  /* 0x0000000000084947 */ /* 0x000fea0003800000 */
[----:B------:R-:W-:Y:S05]  /*1060*/  @P0 BRA `(.L_x_30350) ;  /* 0x0000000000140947 */ /* 0x000fea0003800000 */
[----:B------:R-:W-:Y:S05]  /*1070*/  BRA `(.L_x_30351) ;  /* 0x0000000000147947 */ /* 0x000fea0003800000 */
.L_x_30349:
[----:B-----5:R-:W-:Y:S01]  /*1080*/  FADD.FTZ R94, R98, R94 ;  /* 0x0000005e625e7221 */ /* 0x020fe20000010000 */
[----:B------:R-:W-:Y:S06]  /*1090*/  BRA `(.L_x_30350) ;  /* 0x0000000000087947 */ /* 0x000fec0003800000 */
.L_x_30348:
[----:B-----5:R-:W-:-:S04]  /*10a0*/  FADD.FTZ R94, R90, R94 ;  /* 0x0000005e5a5e7221 */ /* 0x020fc80000010000 */
[----:B------:R-:W-:-:S07]  /*10b0*/  @P2 FADD.FTZ R94, R98, R94 ;  /* 0x0000005e625e2221 */ /* 0x000fce0000010000 */
.L_x_30350:
[----:B-----5:R-:W-:-:S07]  /*10c0*/  MOV R102, R94 ;  /* 0x0000005e00667202 */ /* 0x020fce0000000f00 */
.L_x_30351:
[----:B------:R-:W-:Y:S05]  /*10d0*/  @P3 BRA `(.L_x_30352) ;  /* 0x00000000001c3947 */ /* 0x000fea0003800000 */
[----:B------:R-:W-:-:S04]  /*10e0*/  ISETP.NE.U32.AND P2, PT, RZ, UR14, PT ;  /* 0x0000000eff007c0c */ /* 0x000fc8000bf45070 */
[----:B------:R-:W-:-:S13]  /*10f0*/  ISETP.NE.AND.EX P2, PT, RZ, UR15, PT, P2 ;  /* 0x0000000fff007c0c */ /* 0x000fda000bf45320 */
[----:B------:R-:W-:Y:S05]  /*1100*/  @P2 BRA `(.L_x_30353) ;  /* 0x0000000000082947 */ /* 0x000fea0003800000 */
[----:B------:R-:W-:Y:S05]  /*1110*/  @P0 BRA `(.L_x_30354) ;  /* 0x0000000000140947 */ /* 0x000fea0003800000 */
[----:B------:R-:W-:Y:S05]  /*1120*/  BRA `(.L_x_30355) ;  /* 0x0000000000147947 */ /* 0x000fea0003800000 */
.L_x_30353:
[----:B-----5:R-:W-:Y:S01]  /*1130*/  FADD.FTZ R95, R99, R95 ;  /* 0x0000005f635f7221 */ /* 0x020fe20000010000 */
[----:B------:R-:W-:Y:S06]  /*1140*/  BRA `(.L_x_30354) ;  /* 0x0000000000087947 */ /* 0x000fec0003800000 */
.L_x_30352:
[----:B-----5:R-:W-:-:S04]  /*1150*/  FADD.FTZ R95, R91, R95 ;  /* 0x0000005f5b5f7221 */ /* 0x020fc80000010000 */
[----:B------:R-:W-:-:S07]  /*1160*/  @P2 FADD.FTZ R95, R99, R95 ;  /* 0x0000005f635f2221 */ /* 0x000fce0000010000 */
.L_x_30354:
[----:B-----5:R-:W-:-:S07]  /*1170*/  MOV R103, R95 ;  /* 0x0000005f00677202 */ /* 0x020fce0000000f00 */
.L_x_30355:
[----:B------:R-:W1:Y:S01]  /*1180*/  @P0 LDC.64 R142, c[0x0][0x238] ;  /* 0x00008e00ff8e0b82 */ /* 0x000e620000000a00 */
[C---:B------:R-:W-:Y:S02]  /*1190*/  IADD3 R140, R146.reuse, 0x80, RZ ;  /* 0x00000080928c7810 */ /* 0x040fe40007ffe0ff */
[----:B-1----:R-:W-:-:S04]  /*11a0*/  @P0 LEA R142, P2, R146, R142, 0x4 ;  /* 0x0000008e928e0211 */ /* 0x002fc800078420ff */
[----:B------:R-:W-:-:S05]  /*11b0*/  @P0 LEA.HI.X R143, R146, R143, RZ, 0x4, P2 ;  /* 0x0000008f928f0211 */ /* 0x000fca00010f24ff */
[----:B------:R1:W-:Y:S04]  /*11c0*/  @P0 STG.E.128 desc[UR4][R142.64], R100 ;  /* 0x000000648e000986 */ /* 0x0003e8000c101d04 */
.L_x_30339:
[----:B------:R-:W-:Y:S05]  /*11d0*/  BSYNC B0 ;  /* 0x0000000000007941 */ /* 0x000fea0003800000 */
.L_x_30338:
        /* <DEDUP_REMOVED lines=24> */
.L_x_30359:
[----:B-----5:R-:W-:Y:S01]  /*1360*/  FADD.FTZ R104, R96, R104 ;  /* 0x0000006860687221 */ /* 0x020fe20000010000 */
[----:B------:R-:W-:Y:S06]  /*1370*/  BRA `(.L_x_30360) ;  /* 0x0000000000087947 */ /* 0x000fec0003800000 */
.L_x_30358:
[----:B-----5:R-:W-:-:S04]  /*1380*/  FADD.FTZ R104, R88, R104 ;  /* 0x0000006858687221 */ /* 0x020fc80000010000 */
[----:B------:R-:W-:-:S07]  /*1390*/  @P2 FADD.FTZ R104, R96, R104 ;  /* 0x0000006860682221 */ /* 0x000fce0000010000 */
.L_x_30360:
[----:B-----5:R-:W-:-:S07]  /*13a0*/  MOV R100, R104 ;  /* 0x0000006800647202 */ /* 0x020fce0000000f00 */
.L_x_30361:
[----:B------:R-:W-:Y:S05]  /*13b0*/  @P3 BRA `(.L_x_30362) ;  /* 0x00000000001c3947 */ /* 0x000fea0003800000 */
[----:B------:R-:W-:-:S04]  /*13c0*/  ISETP.NE.U32.AND P4, PT, RZ, UR14, PT ;  /* 0x0000000eff007c0c */ /* 0x000fc8000bf85070 */
[----:B------:R-:W-:-:S13]  /*13d0*/  ISETP.NE.AND.EX P4, PT, RZ, UR15, PT, P4 ;  /* 0x0000000fff007c0c */ /* 0x000fda000bf85340 */
[----:B------:R-:W-:Y:S05]  /*13e0*/  @P4 BRA `(.L_x_30363) ;  /* 0x0000000000084947 */ /* 0x000fea0003800000 */
[----:B------:R-:W-:Y:S05]  /*13f0*/  @P0 BRA `(.L_x_30364) ;  /* 0x0000000000140947 */ /* 0x000fea0003800000 */
[----:B------:R-:W-:Y:S05]  /*1400*/  BRA `(.L_x_30365) ;  /* 0x0000000000147947 */ /* 0x000fea0003800000 */
.L_x_30363:
[----:B-----5:R-:W-:Y:S01]  /*1410*/  FADD.FTZ R105, R97, R105 ;  /* 0x0000006961697221 */ /* 0x020fe20000010000 */
[----:B------:R-:W-:Y:S06]  /*1420*/  BRA `(.L_x_30364) ;  /* 0x0000000000087947 */ /* 0x000fec0003800000 */
.L_x_30362:
[----:B-----5:R-:W-:-:S04]  /*1430*/  FADD.FTZ R105, R89, R105 ;  /* 0x0000006959697221 */ /* 0x020fc80000010000 */
[----:B------:R-:W-:-:S07]  /*1440*/  @P2 FADD.FTZ R105, R97, R105 ;  /* 0x0000006961692221 */ /* 0x000fce0000010000 */
.L_x_30364:
[----:B-----5:R-:W-:-:S07]  /*1450*/  MOV R101, R105 ;  /* 0x0000006900657202 */ /* 0x020fce0000000f00 */
.L_x_30365:
[----:B------:R-:W-:Y:S05]  /*1460*/  @P3 BRA `(.L_x_30366) ;  /* 0x00000000001c3947 */ /* 0x000fea0003800000 */
[----:B------:R-:W-:-:S04]  /*1470*/  ISETP.NE.U32.AND P4, PT, RZ, UR14, PT ;  /* 0x0000000eff007c0c */ /* 0x000fc8000bf85070 */
[----:B------:R-:W-:-:S13]  /*1480*/  ISETP.NE.AND.EX P4, PT, RZ, UR15, PT, P4 ;  /* 0x0000000fff007c0c */ /* 0x000fda000bf85340 */
[----:B------:R-:W-:Y:S05]  /*1490*/  @P4 BRA `(.L_x_30367) ;  /* 0x0000000000084947 */ /* 0x000fea0003800000 */
[----:B------:R-:W-:Y:S05]  /*14a0*/  @P0 BRA `(.L_x_30368) ;  /* 0x0000000000140947 */ /* 0x000fea0003800000 */
[----:B------:R-:W-:Y:S05]  /*14b0*/  BRA `(.L_x_30369) ;  /* 0x0000000000147947 */ /* 0x000fea0003800000 */
.L_x_30367:
[----:B-----5:R-:W-:Y:S01]  /*14c0*/  FADD.FTZ R106, R98, R106 ;  /* 0x0000006a626a7221 */ /* 0x020fe20000010000 */
[----:B------:R-:W-:Y:S06]  /*14d0*/  BRA `(.L_x_30368) ;  /* 0x0000000000087947 */ /* 0x000fec0003800000 */
.L_x_30366:
[----:B-----5:R-:W-:-:S04]  /*14e0*/  FADD.FTZ R106, R90, R106 ;  /* 0x0000006a5a6a7221 */ /* 0x020fc80000010000 */
[----:B------:R-:W-:-:S07]  /*14f0*/  @P2 FADD.FTZ R106, R98, R106 ;  /* 0x0000006a626a2221 */ /* 0x000fce0000010000 */
.L_x_30368:
[----:B-----5:R-:W-:-:S07]  /*1500*/  MOV R102, R106 ;  /* 0x0000006a00667202 */ /* 0x020fce0000000f00 */
.L_x_30369:
[----:B------:R-:W-:Y:S05]  /*1510*/  @P3 BRA `(.L_x_30370) ;  /* 0x00000000001c3947 */ /* 0x000fea0003800000 */
[----:B------:R-:W-:-:S04]  /*1520*/  ISETP.NE.U32.AND P2, PT, RZ, UR14, PT ;  /* 0x0000000eff007c0c */ /* 0x000fc8000bf45070 */
[----:B------:R-:W-:-:S13]  /*1530*/  ISETP.NE.AND.EX P2, PT, RZ, UR15, PT, P2 ;  /* 0x0000000fff007c0c */ /* 0x000fda000bf45320 */
[----:B------:R-:W-:Y:S05]  /*1540*/  @P2 BRA `(.L_x_30371) ;  /* 0x0000000000082947 */ /* 0x000fea0003800000 */
[----:B------:R-:W-:Y:S05]  /*1550*/  @P0 BRA `(.L_x_30372) ;  /* 0x0000000000140947 */ /* 0x000fea0003800000 */
[----:B------:R-:W-:Y:S05]  /*1560*/  BRA `(.L_x_30373) ;  /* 0x0000000000147947 */ /* 0x000fea0003800000 */
.L_x_30371:
[----:B-----5:R-:W-:Y:S01]  /*1570*/  FADD.FTZ R107, R99, R107 ;  /* 0x0000006b636b7221 */ /* 0x020fe20000010000 */
[----:B------:R-:W-:Y:S06]  /*1580*/  BRA `(.L_x_30372) ;  /* 0x0000000000087947 */ /* 0x000fec0003800000 */
.L_x_30370:
[----:B-----5:R-:W-:-:S04]  /*1590*/  FADD.FTZ R107, R91, R107 ;  /* 0x0000006b5b6b7221 */ /* 0x020fc80000010000 */
[----:B------:R-:W-:-:S07]  /*15a0*/  @P2 FADD.FTZ R107, R99, R107 ;  /* 0x0000006b636b2221 */ /* 0x000fce0000010000 */
.L_x_30372:
[----:B-----5:R-:W-:-:S07]  /*15b0*/  MOV R103, R107 ;  /* 0x0000006b00677202 */ /* 0x020fce0000000f00 */
.L_x_30373:
[----:B------:R-:W1:Y:S02]  /*15c0*/  @P0 LDC.64 R142, c[0x0][0x238] ;  /* 0x00008e00ff8e0b82 */ /* 0x000e640000000a00 */
[----:B-1----:R-:W-:-:S04]  /*15d0*/  @P0 LEA R142, P2, R140, R142, 0x4 ;  /* 0x0000008e8c8e0211 */ /* 0x002fc800078420ff */
[C---:B------:R-:W-:Y:S02]  /*15e0*/  @P0 LEA.HI.X R143, R140.reuse, R143, RZ, 0x4, P2 ;  /* 0x0000008f8c8f0211 */ /* 0x040fe400010f24ff */
[----:B------:R-:W-:-:S03]  /*15f0*/  IADD3 R140, R140, 0x80, RZ ;  /* 0x000000808c8c7810 */ /* 0x000fc60007ffe0ff */
[----:B------:R2:W-:Y:S04]  /*1600*/  @P0 STG.E.128 desc[UR4][R142.64], R100 ;  /* 0x000000648e000986 */ /* 0x0005e8000c101d04 */
.L_x_30357:
[----:B------:R-:W-:Y:S05]  /*1610*/  BSYNC B0 ;  /* 0x0000000000007941 */ /* 0x000fea0003800000 */
.L_x_30356:
        /* <DEDUP_REMOVED lines=24> */
.L_x_30377:
[----:B-----5:R-:W-:Y:S01]  /*17a0*/  FADD.FTZ R108, R96, R108 ;  /* 0x0000006c606c7221 */ /* 0x020fe20000010000 */
[----:B------:R-:W-:Y:S06]  /*17b0*/  BRA `(.L_x_30378) ;  /* 0x0000000000087947 */ /* 0x000fec0003800000 */
.L_x_30376:
[----:B-----5:R-:W-:-:S04]  /*17c0*/  FADD.FTZ R108, R88, R108 ;  /* 0x0000006c586c7221 */ /* 0x020fc80000010000 */
[----:B------:R-:W-:-:S07]  /*17d0*/  @P2 FADD.FTZ R108, R96, R108 ;  /* 0x0000006c606c2221 */ /* 0x000fce0000010000 */
.L_x_30378:
[----:B-----5:R-:W-:-:S07]  /*17e0*/  MOV R100, R108 ;  /* 0x0000006c00647202 */ /* 0x020fce0000000f00 */
.L_x_30379:
[----:B------:R-:W-:Y:S05]  /*17f0*/  @P3 BRA `(.L_x_30380) ;  /* 0x00000000001c3947 */ /* 0x000fea0003800000 */
[----:B------:R-:W-:-:S04]  /*1800*/  ISETP.NE.U32.AND P4, PT, RZ, UR14, PT ;  /* 0x0000000eff007c0c */ /* 0x000fc8000bf85070 */
[----:B------:R-:W-:-:S13]  /*1810*/  ISETP.NE.AND.EX P4, PT, RZ, UR15, PT, P4 ;  /* 0x0000000fff007c0c */ /* 0x000fda000bf85340 */
[----:B------:R-:W-:Y:S05]  /*1820*/  @P4 BRA `(.L_x_30381) ;  /* 0x0000000000084947 */ /* 0x000fea0003800000 */
[----:B------:R-:W-:Y:S05]  /*1830*/  @P0 BRA `(.L_x_30382) ;  /* 0x0000000000140947 */ /* 0x000fea0003800000 */
[----:B------:R-:W-:Y:S05]  /*1840*/  BRA `(.L_x_30383) ;  /* 0x0000000000147947 */ /* 0x000fea0003800000 */
.L_x_30381:
[----:B-----5:R-:W-:Y:S01]  /*1850*/  FADD.FTZ R109, R97, R109 ;  /* 0x0000006d616d7221 */ /* 0x020fe20000010000 */
[----:B------:R-:W-:Y:S06]  /*1860*/  BRA `(.L_x_30382) ;  /* 0x0000000000087947 */ /* 0x000fec0003800000 */
.L_x_30380:
[----:B-----5:R-:W-:-:S04]  /*1870*/  FADD.FTZ R109, R89, R109 ;  /* 0x0000006d596d7221 */ /* 0x020fc80000010000 */
[----:B------:R-:W-:-:S07]  /*1880*/  @P2 FADD.FTZ R109, R97, R109 ;  /* 0x0000006d616d2221 */ /* 0x000fce0000010000 */
.L_x_30382:
[----:B-----5:R-:W-:-:S07]  /*1890*/  MOV R101, R109 ;  /* 0x0000006d00657202 */ /* 0x020fce0000000f00 */
.L_x_30383:
[----:B------:R-:W-:Y:S05]  /*18a0*/  @P3 BRA `(.L_x_30384) ;  /* 0x00000000001c3947 */ /* 0x000fea0003800000 */
[----:B------:R-:W-:-:S04]  /*18b0*/  ISETP.NE.U32.AND P4, PT, RZ, UR14, PT ;  /* 0x0000000eff007c0c */ /* 0x000fc8000bf85070 */
[----:B------:R-:W-:-:S13]  /*18c0*/  ISETP.NE.AND.EX P4, PT, RZ, UR15, PT, P4 ;  /* 0x0000000fff007c0c */ /* 0x000fda000bf85340 */
[----:B------:R-:W-:Y:S05]  /*18d0*/  @P4 BRA `(.L_x_30385) ;  /* 0x0000000000084947 */ /* 0x000fea0003800000 */
[----:B------:R-:W-:Y:S05]  /*18e0*/  @P0 BRA `(.L_x_30386) ;  /* 0x0000000000140947 */ /* 0x000fea0003800000 */
[----:B------:R-:W-:Y:S05]  /*18f0*/  BRA `(.L_x_30387) ;  /* 0x0000000000147947 */ /* 0x000fea0003800000 */
.L_x_30385:
[----:B-----5:R-:W-:Y:S01]  /*1900*/  FADD.FTZ R110, R98, R110 ;  /* 0x0000006e626e7221 */ /* 0x020fe20000010000 */
[----:B------:R-:W-:Y:S06]  /*1910*/  BRA `(.L_x_30386) ;  /* 0x0000000000087947 */ /* 0x000fec0003800000 */
.L_x_30384:
[----:B-----5:R-:W-:-:S04]  /*1920*/  FADD.FTZ R110, R90, R110 ;  /* 0x0000006e5a6e7221 */ /* 0x020fc80000010000 */
[----:B------:R-:W-:-:S07]  /*1930*/  @P2 FADD.FTZ R110, R98, R110 ;  /* 0x0000006e626e2221 */ /* 0x000fce0000010000 */
.L_x_30386:
[----:B-----5:R-:W-:-:S07]  /*1940*/  MOV R102, R110 ;  /* 0x0000006e00667202 */ /* 0x020fce0000000f00 */
.L_x_30387:
[----:B------:R-:W-:Y:S05]  /*1950*/  @P3 BRA `(.L_x_30388) ;  /* 0x00000000001c3947 */ /* 0x000fea0003800000 */
[----:B------:R-:W-:-:S04]  /*1960*/  ISETP.NE.U32.AND P2, PT, RZ, UR14, PT ;  /* 0x0000000eff007c0c */ /* 0x000fc8000bf45070 */
[----:B------:R-:W-:-:S13]  /*1970*/  ISETP.NE.AND.EX P2, PT, RZ, UR15, PT, P2 ;  /* 0x0000000fff007c0c */ /* 0x000fda000bf45320 */
[----:B------:R-:W-:Y:S05]  /*1980*/  @P2 BRA `(.L_x_30389) ;  /* 0x0000000000082947 */ /* 0x000fea0003800000 */
[----:B------:R-:W-:Y:S05]  /*1990*/  @P0 BRA `(.L_x_30390) ;  /* 0x0000000000140947 */ /* 0x000fea0003800000 */
[----:B------:R-:W-:Y:S05]  /*19a0*/  BRA `(.L_x_30391) ;  /* 0x0000000000147947 */ /* 0x000fea0003800000 */
.L_x_30389:
[----:B-----5:R-:W-:Y:S01]  /*19b0*/  FADD.FTZ R111, R99, R111 ;  /* 0x0000006f636f7221 */ /* 0x020fe20000010000 */
[----:B------:R-:W-:Y:S06]  /*19c0*/  BRA `(.L_x_30390) ;  /* 0x0000000000087947 */ /* 0x000fec0003800000 */
.L_x_30388:
[----:B-----5:R-:W-:-:S04]  /*19d0*/  FADD.FTZ R111, R91, R111 ;  /* 0x0000006f5b6f7221 */ /* 0x020fc80000010000 */
[----:B------:R-:W-:-:S07]  /*19e0*/  @P2 FADD.FTZ R111, R99, R111 ;  /* 0x0000006f636f2221 */ /* 0x000fce0000010000 */
.L_x_30390:
[----:B-----5:R-:W-:-:S07]  /*19f0*/  MOV R103, R111 ;  /* 0x0000006f00677202 */ /* 0x020fce0000000f00 */
.L_x_30391:
[----:B------:R-:W1:Y:S02]  /*1a00*/  @P0 LDC.64 R142, c[0x0][0x238] ;  /* 0x00008e00ff8e0b82 */ /* 0x000e640000000a00 */
[----:B-1----:R-:W-:-:S04]  /*1a10*/  @P0 LEA R142, P2, R140, R142, 0x4 ;  /* 0x0000008e8c8e0211 */ /* 0x002fc800078420ff */
[C---:B------:R-:W-:Y:S02]  /*1a20*/  @P0 LEA.HI.X R143, R140.reuse, R143, RZ, 0x4, P2 ;  /* 0x0000008f8c8f0211 */ /* 0x040fe400010f24ff */
[----:B------:R-:W-:-:S03]  /*1a30*/  IADD3 R140, R140, 0x80, RZ ;  /* 0x000000808c8c7810 */ /* 0x000fc60007ffe0ff */
[----:B------:R3:W-:Y:S04]  /*1a40*/  @P0 STG.E.128 desc[UR4][R142.64], R100 ;  /* 0x000000648e000986 */ /* 0x0007e8000c101d04 */
.L_x_30375:
[----:B------:R-:W-:Y:S05]  /*1a50*/  BSYNC B0 ;  /* 0x0000000000007941 */ /* 0x000fea0003800000 */
.L_x_30374:
        /* <DEDUP_REMOVED lines=24> */
.L_x_30395:
[----:B-----5:R-:W-:Y:S01]  /*1be0*/  FADD.FTZ R112, R96, R112 ;  /* 0x0000007060707221 */ /* 0x020fe20000010000 */
[----:B------:R-:W-:Y:S06]  /*1bf0*/  BRA `(.L_x_30396) ;  /* 0x0000000000087947 */ /* 0x000fec0003800000 */
.L_x_30394:
[----:B-----5:R-:W-:-:S04]  /*1c00*/  FADD.FTZ R112, R88, R112 ;  /* 0x0000007058707221 */ /* 0x020fc80000010000 */
[----:B------:R-:W-:-:S07]  /*1c10*/  @P2 FADD.FTZ R112, R96, R112 ;  /* 0x0000007060702221 */ /* 0x000fce0000010000 */
.L_x_30396:
[----:B-----5:R-:W-:-:S07]  /*1c20*/  MOV R100, R112 ;  /* 0x0000007000647202 */ /* 0x020fce0000000f00 */
.L_x_30397:
[----:B------:R-:W-:Y:S05]  /*1c30*/  @P3 BRA `(.L_x_30398) ;  /* 0x00000000001c3947 */ /* 0x000fea0003800000 */
[----:B------:R-:W-:-:S04]  /*1c40*/  ISETP.NE.U32.AND P4, PT, RZ, UR14, PT ;  /* 0x0000000eff007c0c */ /* 0x000fc8000bf85070 */
[----:B------:R-:W-:-:S13]  /*1c50*/  ISETP.NE.AND.EX P4, PT, RZ, UR15, PT, P4 ;  /* 0x0000000fff007c0c */ /* 0x000fda000bf85340 */
[----:B------:R-:W-:Y:S05]  /*1c60*/  @P4 BRA `(.L_x_30399) ;  /* 0x0000000000084947 */ /* 0x000fea0003800000 */
[----:B------:R-:W-:Y:S05]  /*1c70*/  @P0 BRA `(.L_x_30400) ;  /* 0x0000000000140947 */ /* 0x000fea0003800000 */
[----:B------:R-:W-:Y:S05]  /*1c80*/  BRA `(.L_x_30401) ;  /* 0x0000000000147947 */ /* 0x000fea0003800000 */
.L_x_30399:
[----:B-----5:R-:W-:Y:S01]  /*1c90*/  FADD.FTZ R113, R97, R113 ;  /* 0x0000007161717221 */ /* 0x020fe20000010000 */
[----:B------:R-:W-:Y:S06]  /*1ca0*/  BRA `(.L_x_30400) ;  /* 0x0000000000087947 */ /* 0x000fec0003800000 */
.L_x_30398:
[----:B-----5:R-:W-:-:S04]  /*1cb0*/  FADD.FTZ R113, R89, R113 ;  /* 0x0000007159717221 */ /* 0x020fc80000010000 */
[----:B------:R-:W-:-:S07]  /*1cc0*/  @P2 FADD.FTZ R113, R97, R113 ;  /* 0x0000007161712221 */ /* 0x000fce0000010000 */
.L_x_30400:
[----:B-----5:R-:W-:-:S07]  /*1cd0*/  MOV R101, R113 ;  /* 0x0000007100657202 */ /* 0x020fce0000000f00 */
.L_x_30401:
[----:B------:R-:W-:Y:S05]  /*1ce0*/  @P3 BRA `(.L_x_30402) ;  /* 0x00000000001c3947 */ /* 0x000fea0003800000 */
[----:B------:R-:W-:-:S04]  /*1cf0*/  ISETP.NE.U32.AND P4, PT, RZ, UR14, PT ;  /* 0x0000000eff007c0c */ /* 0x000fc8000bf85070 */
[----:B------:R-:W-:-:S13]  /*1d00*/  ISETP.NE.AND.EX P4, PT, RZ, UR15, PT, P4 ;  /* 0x0000000fff007c0c */ /* 0x000fda000bf85340 */
[----:B------:R-:W-:Y:S05]  /*1d10*/  @P4 BRA `(.L_x_30403) ;  /* 0x0000000000084947 */ /* 0x000fea0003800000 */
[----:B------:R-:W-:Y:S05]  /*1d20*/  @P0 BRA `(.L_x_30404) ;  /* 0x0000000000140947 */ /* 0x000fea0003800000 */
[----:B------:R-:W-:Y:S05]  /*1d30*/  BRA `(.L_x_30405) ;  /* 0x0000000000147947 */ /* 0x000fea0003800000 */
.L_x_30403:
[----:B-----5:R-:W-:Y:S01]  /*1d40*/  FADD.FTZ R114, R98, R114 ;  /* 0x0000007262727221 */ /* 0x020fe20000010000 */
[----:B------:R-:W-:Y:S06]  /*1d50*/  BRA `(.L_x_30404) ;  /* 0x0000000000087947 */ /* 0x000fec0003800000 */
.L_x_30402:
[----:B-----5:R-:W-:-:S04]  /*1d60*/  FADD.FTZ R114, R90, R114 ;  /* 0x000000725a727221 */ /* 0x020fc80000010000 */
[----:B------:R-:W-:-:S07]  /*1d70*/  @P2 FADD.FTZ R114, R98, R114 ;  /* 0x0000007262722221 */ /* 0x000fce0000010000 */
.L_x_30404:
[----:B-----5:R-:W-:-:S07]  /*1d80*/  MOV R102, R114 ;  /* 0x0000007200667202 */ /* 0x020fce0000000f00 */
.L_x_30405:
[----:B------:R-:W-:Y:S05]  /*1d90*/  @P3 BRA `(.L_x_30406) ;  /* 0x00000000001c3947 */ /* 0x000fea0003800000 */
[----:B------:R-:W-:-:S04]  /*1da0*/  ISETP.NE.U32.AND P2, PT, RZ, UR14, PT ;  /* 0x0000000eff007c0c */ /* 0x000fc8000bf45070 */
[----:B------:R-:W-:-:S13]  /*1db0*/  ISETP.NE.AND.EX P2, PT, RZ, UR15, PT, P2 ;  /* 0x0000000fff007c0c */ /* 0x000fda000bf45320 */
[----:B------:R-:W-:Y:S05]  /*1dc0*/  @P2 BRA `(.L_x_30407) ;  /* 0x0000000000082947 */ /* 0x000fea0003800000 */
[----:B------:R-:W-:Y:S05]  /*1dd0*/  @P0 BRA `(.L_x_30408) ;  /* 0x0000000000140947 */ /* 0x000fea0003800000 */
[----:B------:R-:W-:Y:S05]  /*1de0*/  BRA `(.L_x_30409) ;  /* 0x0000000000147947 */ /* 0x000fea0003800000 */
.L_x_30407:
[----:B-----5:R-:W-:Y:S01]  /*1df0*/  FADD.FTZ R115, R99, R115 ;  /* 0x0000007363737221 */ /* 0x020fe20000010000 */
[----:B------:R-:W-:Y:S06]  /*1e00*/  BRA `(.L_x_30408) ;  /* 0x0000000000087947 */ /* 0x000fec0003800000 */
.L_x_30406:
[----:B-----5:R-:W-:-:S04]  /*1e10*/  FADD.FTZ R115, R91, R115 ;  /* 0x000000735b737221 */ /* 0x020fc80000010000 */
[----:B------:R-:W-:-:S07]  /*1e20*/  @P2 FADD.FTZ R115, R99, R115 ;  /* 0x0000007363732221 */ /* 0x000fce0000010000 */
.L_x_30408:
[----:B-----5:R-:W-:-:S07]  /*1e30*/  MOV R103, R115 ;  /* 0x0000007300677202 */ /* 0x020fce0000000f00 */
.L_x_30409:
[----:B------:R-:W1:Y:S02]  /*1e40*/  @P0 LDC.64 R142, c[0x0][0x238] ;  /* 0x00008e00ff8e0b82 */ /* 0x000e640000000a00 */
[----:B-1----:R-:W-:-:S04]  /*1e50*/  @P0 LEA R142, P2, R140, R142, 0x4 ;  /* 0x0000008e8c8e0211 */ /* 0x002fc800078420ff */
[C---:B------:R-:W-:Y:S02]  /*1e60*/  @P0 LEA.HI.X R143, R140.reuse, R143, RZ, 0x4, P2 ;  /* 0x0000008f8c8f0211 */ /* 0x040fe400010f24ff */
[----:B------:R-:W-:-:S03]  /*1e70*/  IADD3 R140, R140, 0x80, RZ ;  /* 0x000000808c8c7810 */ /* 0x000fc60007ffe0ff */
[----:B------:R4:W-:Y:S04]  /*1e80*/  @P0 STG.E.128 desc[UR4][R142.64], R100 ;  /* 0x000000648e000986 */ /* 0x0009e8000c101d04 */
.L_x_30393:
[----:B------:R-:W-:Y:S05]  /*1e90*/  BSYNC B0 ;  /* 0x0000000000007941 */ /* 0x000fea0003800000 */
.L_x_30392:
        /* <DEDUP_REMOVED lines=24> */
.L_x_30413:
[----:B-----5:R-:W-:Y:S01]  /*2020*/  FADD.FTZ R116, R96, R116 ;  /* 0x0000007460747221 */ /* 0x020fe20000010000 */
[----:B------:R-:W-:Y:S06]  /*2030*/  BRA `(.L_x_30414) ;  /* 0x0000000000087947 */ /* 0x000fec0003800000 */
.L_x_30412:
[----:B-----5:R-:W-:-:S04]  /*2040*/  FADD.FTZ R116, R88, R116 ;  /* 0x0000007458747221 */ /* 0x020fc80000010000 */
[----:B------:R-:W-:-:S07]  /*2050*/  @P2 FADD.FTZ R116, R96, R116 ;  /* 0x0000007460742221 */ /* 0x000fce0000010000 */
.L_x_30414:
[----:B-----5:R-:W-:-:S07]  /*2060*/  MOV R100, R116 ;  /* 0x0000007400647202 */ /* 0x020fce0000000f00 */
.L_x_30415:
[----:B------:R-:W-:Y:S05]  /*2070*/  @P3 BRA `(.L_x_30416) ;  /* 0x00000000001c3947 */ /* 0x000fea0003800000 */
[----:B------:R-:W-:-:S04]  /*2080*/  ISETP.NE.U32.AND P4, PT, RZ, UR14, PT ;  /* 0x0000000eff007c0c */ /* 0x000fc8000bf85070 */
[----:B------:R-:W-:-:S13]  /*2090*/  ISETP.NE.AND.EX P4, PT, RZ, UR15, PT, P4 ;  /* 0x0000000fff007c0c */ /* 0x000fda000bf85340 */
[----:B------:R-:W-:Y:S05]  /*20a0*/  @P4 BRA `(.L_x_30417) ;  /* 0x0000000000084947 */ /* 0x000fea0003800000 */
[----:B------:R-:W-:Y:S05]  /*20b0*/  @P0 BRA `(.L_x_30418) ;  /* 0x0000000000140947 */ /* 0x000fea0003800000 */
[----:B------:R-:W-:Y:S05]  /*20c0*/  BRA `(.L_x_30419) ;  /* 0x0000000000147947 */ /* 0x000fea0003800000 */
.L_x_30417:
[----:B-----5:R-:W-:Y:S01]  /*20d0*/  FADD.FTZ R117, R97, R117 ;  /* 0x0000007561757221 */ /* 0x020fe20000010000 */
[----:B------:R-:W-:Y:S06]  /*20e0*/  BRA `(.L_x_30418) ;  /* 0x0000000000087947 */ /* 0x000fec0003800000 */
.L_x_30416:
[----:B-----5:R-:W-:-:S04]  /*20f0*/  FADD.FTZ R117, R89, R117 ;  /* 0x0000007559757221 */ /* 0x020fc80000010000 */
[----:B------:R-:W-:-:S07]  /*2100*/  @P2 FADD.FTZ R117, R97, R117 ;  /* 0x0000007561752221 */ /* 0x000fce0000010000 */
.L_x_30418:
[----:B-----5:R-:W-:-:S07]  /*2110*/  MOV R101, R117 ;  /* 0x0000007500657202 */ /* 0x020fce0000000f00 */
.L_x_30419:
[----:B------:R-:W-:Y:S05]  /*2120*/  @P3 BRA `(.L_x_30420) ;  /* 0x00000000001c3947 */ /* 0x000fea0003800000 */
[----:B------:R-:W-:-:S04]  /*2130*/  ISETP.NE.U32.AND P4, PT, RZ, UR14, PT ;  /* 0x0000000eff007c0c */ /* 0x000fc8000bf85070 */
[----:B------:R-:W-:-:S13]  /*2140*/  ISETP.NE.AND.EX P4, PT, RZ, UR15, PT, P4 ;  /* 0x0000000fff007c0c */ /* 0x000fda000bf85340 */
[----:B------:R-:W-:Y:S05]  /*2150*/  @P4 BRA `(.L_x_30421) ;  /* 0x0000000000084947 */ /* 0x000fea0003800000 */
[----:B------:R-:W-:Y:S05]  /*2160*/  @P0 BRA `(.L_x_30422) ;  /* 0x0000000000140947 */ /* 0x000fea0003800000 */
[----:B------:R-:W-:Y:S05]  /*2170*/  BRA `(.L_x_30423) ;  /* 0x0000000000147947 */ /* 0x000fea0003800000 */
.L_x_30421:
[----:B-----5:R-:W-:Y:S01]  /*2180*/  FADD.FTZ R118, R98, R118 ;  /* 0x0000007662767221 */ /* 0x020fe20000010000 */
[----:B------:R-:W-:Y:S06]  /*2190*/  BRA `(.L_x_30422) ;  /* 0x0000000000087947 */ /* 0x000fec0003800000 */
.L_x_30420:
[----:B-----5:R-:W-:-:S04]  /*21a0*/  FADD.FTZ R118, R90, R118 ;  /* 0x000000765a767221 */ /* 0x020fc80000010000 */
[----:B------:R-:W-:-:S07]  /*21b0*/  @P2 FADD.FTZ R118, R98, R118 ;  /* 0x0000007662762221 */ /* 0x000fce0000010000 */
.L_x_30422:
[----:B-----5:R-:W-:-:S07]  /*21c0*/  MOV R102, R118 ;  /* 0x0000007600667202 */ /* 0x020fce0000000f00 */
.L_x_30423:
[----:B------:R-:W-:Y:S05]  /*21d0*/  @P3 BRA `(.L_x_30424) ;  /* 0x00000000001c3947 */ /* 0x000fea0003800000 */
[----:B------:R-:W-:-:S04]  /*21e0*/  ISETP.NE.U32.AND P2, PT, RZ, UR14, PT ;  /* 0x0000000eff007c0c */ /* 0x000fc8000bf45070 */
[----:B------:R-:W-:-:S13]  /*21f0*/  ISETP.NE.AND.EX P2, PT, RZ, UR15, PT, P2 ;  /* 0x0000000fff007c0c */ /* 0x000fda000bf45320 */
[----:B------:R-:W-:Y:S05]  /*2200*/  @P2 BRA `(.L_x_30425) ;  /* 0x0000000000082947 */ /* 0x000fea0003800000 */
[----:B------:R-:W-:Y:S05]  /*2210*/  @P0 BRA `(.L_x_30426) ;  /* 0x0000000000140947 */ /* 0x000fea0003800000 */
[----:B------:R-:W-:Y:S05]  /*2220*/  BRA `(.L_x_30427) ;  /* 0x0000000000147947 */ /* 0x000fea0003800000 */
.L_x_30425:
[----:B-----5:R-:W-:Y:S01]  /*2230*/  FADD.FTZ R119, R99, R119 ;  /* 0x0000007763777221 */ /* 0x020fe20000010000 */
[----:B------:R-:W-:Y:S06]  /*2240*/  BRA `(.L_x_30426) ;  /* 0x0000000000087947 */ /* 0x000fec0003800000 */
.L_x_30424:
[----:B-----5:R-:W-:-:S04]  /*2250*/  FADD.FTZ R119, R91, R119 ;  /* 0x000000775b777221 */ /* 0x020fc80000010000 */
[----:B------:R-:W-:-:S07]  /*2260*/  @P2 FADD.FTZ R119, R99, R119 ;  /* 0x0000007763772221 */ /* 0x000fce0000010000 */
.L_x_30426:
[----:B-----5:R-:W-:-:S07]  /*2270*/  MOV R103, R119 ;  /* 0x0000007700677202 */ /* 0x020fce0000000f00 */
.L_x_30427:
[----:B------:R-:W0:Y:S02]  /*2280*/  @P0 LDC.64 R142, c[0x0][0x238] ;  /* 0x00008e00ff8e0b82 */ /* 0x000e240000000a00 */
[----:B0-----:R-:W-:-:S04]  /*2290*/  @P0 LEA R142, P2, R140, R142, 0x4 ;  /* 0x0000008e8c8e0211 */ /* 0x001fc800078420ff */
[C---:B------:R-:W-:Y:S02]  /*22a0*/  @P0 LEA.HI.X R143, R140.reuse, R143, RZ, 0x4, P2 ;  /* 0x0000008f8c8f0211 */ /* 0x040fe400010f24ff */
[----:B------:R-:W-:-:S03]  /*22b0*/  IADD3 R140, R140, 0x80, RZ ;  /* 0x000000808c8c7810 */ /* 0x000fc60007ffe0ff */
[----:B------:R0:W-:Y:S04]  /*22c0*/  @P0 STG.E.128 desc[UR4][R142.64], R100 ;  /* 0x000000648e000986 */ /* 0x0001e8000c101d04 */
.L_x_30411:
[----:B------:R-:W-:Y:S05]  /*22d0*/  BSYNC B0 ;  /* 0x0000000000007941 */ /* 0x000fea0003800000 */
.L_x_30410:
        /* <DEDUP_REMOVED lines=24> */
.L_x_30431:
[----:B-----5:R-:W-:Y:S01]  /*2460*/  FADD.FTZ R120, R96, R120 ;  /* 0x0000007860787221 */ /* 0x020fe20000010000 */
[----:B------:R-:W-:Y:S06]  /*2470*/  BRA `(.L_x_30432) ;  /* 0x0000000000087947 */ /* 0x000fec0003800000 */
.L_x_30430:
[----:B-----5:R-:W-:-:S04]  /*2480*/  FADD.FTZ R120, R88, R120 ;  /* 0x0000007858787221 */ /* 0x020fc80000010000 */
[----:B------:R-:W-:-:S07]  /*2490*/  @P2 FADD.FTZ R120, R96, R120 ;  /* 0x0000007860782221 */ /* 0x000fce0000010000 */
.L_x_30432:
[----:B-----5:R-:W-:-:S07]  /*24a0*/  MOV R100, R120 ;  /* 0x0000007800647202 */ /* 0x020fce0000000f00 */
.L_x_30433:
[----:B------:R-:W-:Y:S05]  /*24b0*/  @P3 BRA `(.L_x_30434) ;  /* 0x00000000001c3947 */ /* 0x000fea0003800000 */
[----:B------:R-:W-:-:S04]  /*24c0*/  ISETP.NE.U32.AND P4, PT, RZ, UR14, PT ;  /* 0x0000000eff007c0c */ /* 0x000fc8000bf85070 */
[----:B------:R-:W-:-:S13]  /*24d0*/  ISETP.NE.AND.EX P4, PT, RZ, UR15, PT, P4 ;  /* 0x0000000fff007c0c */ /* 0x000fda000bf85340 */
[----:B------:R-:W-:Y:S05]  /*24e0*/  @P4 BRA `(.L_x_30435) ;  /* 0x0000000000084947 */ /* 0x000fea0003800000 */
[----:B------:R-:W-:Y:S05]  /*24f0*/  @P0 BRA `(.L_x_30436) ;  /* 0x0000000000140947 */ /* 0x000fea0003800000 */
[----:B------:R-:W-:Y:S05]  /*2500*/  BRA `(.L_x_30437) ;  /* 0x0000000000147947 */ /* 0x000fea0003800000 */
.L_x_30435:
[----:B-----5:R-:W-:Y:S01]  /*2510*/  FADD.FTZ R121, R97, R121 ;  /* 0x0000007961797221 */ /* 0x020fe20000010000 */
[----:B------:R-:W-:Y:S06]  /*2520*/  BRA `(.L_x_30436) ;  /* 0x0000000000087947 */ /* 0x000fec0003800000 */
.L_x_30434:
[----:B-----5:R-:W-:-:S04]  /*2530*/  FADD.FTZ R121, R89, R121 ;  /* 0x0000007959797221 */ /* 0x020fc80000010000 */
[----:B------:R-:W-:-:S07]  /*2540*/  @P2 FADD.FTZ R121, R97, R121 ;  /* 0x0000007961792221 */ /* 0x000fce0000010000 */
.L_x_30436:
[----:B-----5:R-:W-:-:S07]  /*2550*/  MOV R101, R121 ;  /* 0x0000007900657202 */ /* 0x020fce0000000f00 */
.L_x_30437:
[----:B------:R-:W-:Y:S05]  /*2560*/  @P3 BRA `(.L_x_30438) ;  /* 0x00000000001c3947 */ /* 0x000fea0003800000 */
[----:B------:R-:W-:-:S04]  /*2570*/  ISETP.NE.U32.AND P4, PT, RZ, UR14, PT ;  /* 0x0000000eff007c0c */ /* 0x000fc8000bf85070 */
[----:B------:R-:W-:-:S13]  /*2580*/  ISETP.NE.AND.EX P4, PT, RZ, UR15, PT, P4 ;  /* 0x0000000fff007c0c */ /* 0x000fda000bf85340 */
[----:B------:R-:W-:Y:S05]  /*2590*/  @P4 BRA `(.L_x_30439) ;  /* 0x0000000000084947 */ /* 0x000fea0003800000 */
[----:B------:R-:W-:Y:S05]  /*25a0*/  @P0 BRA `(.L_x_30440) ;  /* 0x0000000000140947 */ /* 0x000fea0003800000 */
[----:B------:R-:W-:Y:S05]  /*25b0*/  BRA `(.L_x_30441) ;  /* 0x0000000000147947 */ /* 0x000fea0003800000 */
.L_x_30439:
[----:B-----5:R-:W-:Y:S01]  /*25c0*/  FADD.FTZ R122, R98, R122 ;  /* 0x0000007a627a7221 */ /* 0x020fe20000010000 */
[----:B------:R-:W-:Y:S06]  /*25d0*/  BRA `(.L_x_30440) ;  /* 0x0000000000087947 */ /* 0x000fec0003800000 */
.L_x_30438:
[----:B-----5:R-:W-:-:S04]  /*25e0*/  FADD.FTZ R122, R90, R122 ;  /* 0x0000007a5a7a7221 */ /* 0x020fc80000010000 */
[----:B------:R-:W-:-:S07]  /*25f0*/  @P2 FADD.FTZ R122, R98, R122 ;  /* 0x0000007a627a2221 */ /* 0x000fce0000010000 */
.L_x_30440:
[----:B-----5:R-:W-:-:S07]  /*2600*/  MOV R102, R122 ;  /* 0x0000007a00667202 */ /* 0x020fce0000000f00 */
.L_x_30441:
[----:B------:R-:W-:Y:S05]  /*2610*/  @P3 BRA `(.L_x_30442) ;  /* 0x00000000001c3947 */ /* 0x000fea0003800000 */
[----:B------:R-:W-:-:S04]  /*2620*/  ISETP.NE.U32.AND P2, PT, RZ, UR14, PT ;  /* 0x0000000eff007c0c */ /* 0x000fc8000bf45070 */
[----:B------:R-:W-:-:S13]  /*2630*/  ISETP.NE.AND.EX P2, PT, RZ, UR15, PT, P2 ;  /* 0x0000000fff007c0c */ /* 0x000fda000bf45320 */
[----:B------:R-:W-:Y:S05]  /*2640*/  @P2 BRA `(.L_x_30443) ;  /* 0x0000000000082947 */ /* 0x000fea0003800000 */
[----:B------:R-:W-:Y:S05]  /*2650*/  @P0 BRA `(.L_x_30444) ;  /* 0x0000000000140947 */ /* 0x000fea0003800000 */
[----:B------:R-:W-:Y:S05]  /*2660*/  BRA `(.L_x_30445) ;  /* 0x0000000000147947 */ /* 0x000fea0003800000 */
.L_x_30443:
[----:B-----5:R-:W-:Y:S01]  /*2670*/  FADD.FTZ R123, R99, R123 ;  /* 0x0000007b637b7221 */ /* 0x020fe20000010000 */
[----:B------:R-:W-:Y:S06]  /*2680*/  BRA `(.L_x_30444) ;  /* 0x0000000000087947 */ /* 0x000fec0003800000 */
.L_x_30442:
[----:B-----5:R-:W-:-:S04]  /*2690*/  FADD.FTZ R123, R91, R123 ;  /* 0x0000007b5b7b7221 */ /* 0x020fc80000010000 */
[----:B------:R-:W-:-:S07]  /*26a0*/  @P2 FADD.FTZ R123, R99, R123 ;  /* 0x0000007b637b2221 */ /* 0x000fce0000010000 */
.L_x_30444:
[----:B-----5:R-:W-:-:S07]  /*26b0*/  MOV R103, R123 ;  /* 0x0000007b00677202 */ /* 0x020fce0000000f00 */
.L_x_30445:
[----:B------:R-:W0:Y:S02]  /*26c0*/  @P0 LDC.64 R142, c[0x0][0x238] ;  /* 0x00008e00ff8e0b82 */ /* 0x000e240000000a00 */
[----:B0-----:R-:W-:-:S04]  /*26d0*/  @P0 LEA R142, P2, R140, R142, 0x4 ;  /* 0x0000008e8c8e0211 */ /* 0x001fc800078420ff */
[C---:B------:R-:W-:Y:S02]  /*26e0*/  @P0 LEA.HI.X R143, R140.reuse, R143, RZ, 0x4, P2 ;  /* 0x0000008f8c8f0211 */ /* 0x040fe400010f24ff */
[----:B------:R-:W-:-:S03]  /*26f0*/  IADD3 R140, R140, 0x80, RZ ;  /* 0x000000808c8c7810 */ /* 0x000fc60007ffe0ff */
[----:B------:R0:W-:Y:S04]  /*2700*/  @P0 STG.E.128 desc[UR4][R142.64], R100 ;  /* 0x000000648e000986 */ /* 0x0001e8000c101d04 */
.L_x_30429:
[----:B------:R-:W-:Y:S05]  /*2710*/  BSYNC B0 ;  /* 0x0000000000007941 */ /* 0x000fea0003800000 */
.L_x_30428:
        /* <DEDUP_REMOVED lines=24> */
.L_x_30449:
[----:B-----5:R-:W-:Y:S01]  /*28a0*/  FADD.FTZ R124, R96, R124 ;  /* 0x0000007c607c7221 */ /* 0x020fe20000010000 */
[----:B------:R-:W-:Y:S06]  /*28b0*/  BRA `(.L_x_30450) ;  /* 0x0000000000087947 */ /* 0x000fec0003800000 */
.L_x_30448:
[----:B-----5:R-:W-:-:S04]  /*28c0*/  FADD.FTZ R124, R88, R124 ;  /* 0x0000007c587c7221 */ /* 0x020fc80000010000 */
[----:B------:R-:W-:-:S07]  /*28d0*/  @P2 FADD.FTZ R124, R96, R124 ;  /* 0x0000007c607c2221 */ /* 0x000fce0000010000 */
.L_x_30450:
[----:B-----5:R-:W-:-:S07]  /*28e0*/  MOV R100, R124 ;  /* 0x0000007c00647202 */ /* 0x020fce0000000f00 */
.L_x_30451:
[----:B------:R-:W-:Y:S05]  /*28f0*/  @P3 BRA `(.L_x_30452) ;  /* 0x00000000001c3947 */ /* 0x000fea0003800000 */
[----:B------:R-:W-:-:S04]  /*2900*/  ISETP.NE.U32.AND P4, PT, RZ, UR14, PT ;  /* 0x0000000eff007c0c */ /* 0x000fc8000bf85070 */
[----:B------:R-:W-:-:S13]  /*2910*/  ISETP.NE.AND.EX P4, PT, RZ, UR15, PT, P4 ;  /* 0x0000000fff007c0c */ /* 0x000fda000bf85340 */
[----:B------:R-:W-:Y:S05]  /*2920*/  @P4 BRA `(.L_x_30453) ;  /* 0x0000000000084947 */ /* 0x000fea0003800000 */
[----:B------:R-:W-:Y:S05]  /*2930*/  @P0 BRA `(.L_x_30454) ;  /* 0x0000000000140947 */ /* 0x000fea0003800000 */
[----:B------:R-:W-:Y:S05]  /*2940*/  BRA `(.L_x_30455) ;  /* 0x0000000000147947 */ /* 0x000fea0003800000 */
.L_x_30453:
[----:B-----5:R-:W-:Y:S01]  /*2950*/  FADD.FTZ R125, R97, R125 ;  /* 0x0000007d617d7221 */ /* 0x020fe20000010000 */
[----:B------:R-:W-:Y:S06]  /*2960*/  BRA `(.L_x_30454) ;  /* 0x0000000000087947 */ /* 0x000fec0003800000 */
.L_x_30452:
[----:B-----5:R-:W-:-:S04]  /*2970*/  FADD.FTZ R125, R89, R125 ;  /* 0x0000007d597d7221 */ /* 0x020fc80000010000 */
[----:B------:R-:W-:-:S07]  /*2980*/  @P2 FADD.FTZ R125, R97, R125 ;  /* 0x0000007d617d2221 */ /* 0x000fce0000010000 */
.L_x_30454:
[----:B-----5:R-:W-:-:S07]  /*2990*/  MOV R101, R125 ;  /* 0x0000007d00657202 */ /* 0x020fce0000000f00 */
.L_x_30455:
[----:B------:R-:W-:Y:S05]  /*29a0*/  @P3 BRA `(.L_x_30456) ;  /* 0x00000000001c3947 */ /* 0x000fea0003800000 */
[----:B------:R-:W-:-:S04]  /*29b0*/  ISETP.NE.U32.AND P4, PT, RZ, UR14, PT ;  /* 0x0000000eff007c0c */ /* 0x000fc8000bf85070 */
[----:B------:R-:W-:-:S13]  /*29c0*/  ISETP.NE.AND.EX P4, PT, RZ, UR15, PT, P4 ;  /* 0x0000000fff007c0c */ /* 0x000fda000bf85340 */
[----:B------:R-:W-:Y:S05]  /*29d0*/  @P4 BRA `(.L_x_30457) ;  /* 0x0000000000084947 */ /* 0x000fea0003800000 */
[----:B------:R-:W-:Y:S05]  /*29e0*/  @P0 BRA `(.L_x_30458) ;  /* 0x0000000000140947 */ /* 0x000fea0003800000 */
[----:B------:R-:W-:Y:S05]  /*29f0*/  BRA `(.L_x_30459) ;  /* 0x0000000000147947 */ /* 0x000fea0003800000 */
.L_x_30457:
[----:B-----5:R-:W-:Y:S01]  /*2a00*/  FADD.FTZ R126, R98, R126 ;  /* 0x0000007e627e7221 */ /* 0x020fe20000010000 */
[----:B------:R-:W-:Y:S06]  /*2a10*/  BRA `(.L_x_30458) ;  /* 0x0000000000087947 */ /* 0x000fec0003800000 */
.L_x_30456:
[----:B-----5:R-:W-:-:S04]  /*2a20*/  FADD.FTZ R126, R90, R126 ;  /* 0x0000007e5a7e7221 */ /* 0x020fc80000010000 */
[----:B------:R-:W-:-:S07]  /*2a30*/  @P2 FADD.FTZ R126, R98, R126 ;  /* 0x0000007e627e2221 */ /* 0x000fce0000010000 */
.L_x_30458:
[----:B-----5:R-:W-:-:S07]  /*2a40*/  MOV R102, R126 ;  /* 0x0000007e00667202 */ /* 0x020fce0000000f00 */
.L_x_30459:
[----:B------:R-:W-:Y:S05]  /*2a50*/  @P3 BRA `(.L_x_30460) ;  /* 0x00000000001c3947 */ /* 0x000fea0003800000 */
[----:B------:R-:W-:-:S04]  /*2a60*/  ISETP.NE.U32.AND P2, PT, RZ, UR14, PT ;  /* 0x0000000eff007c0c */ /* 0x000fc8000bf45070 */
[----:B------:R-:W-:-:S13]  /*2a70*/  ISETP.NE.AND.EX P2, PT, RZ, UR15, PT, P2 ;  /* 0x0000000fff007c0c */ /* 0x000fda000bf45320 */
[----:B------:R-:W-:Y:S05]  /*2a80*/  @P2 BRA `(.L_x_30461) ;  /* 0x0000000000082947 */ /* 0x000fea0003800000 */
[----:B------:R-:W-:Y:S05]  /*2a90*/  @P0 BRA `(.L_x_30462) ;  /* 0x0000000000140947 */ /* 0x000fea0003800000 */
[----:B------:R-:W-:Y:S05]  /*2aa0*/  BRA `(.L_x_30463) ;  /* 0x0000000000147947 */ /* 0x000fea0003800000 */
.L_x_30461:
[----:B-----5:R-:W-:Y:S01]  /*2ab0*/  FADD.FTZ R127, R99, R127 ;  /* 0x0000007f637f7221 */ /* 0x020fe20000010000 */
[----:B------:R-:W-:Y:S06]  /*2ac0*/  BRA `(.L_x_30462) ;  /* 0x0000000000087947 */ /* 0x000fec0003800000 */
.L_x_30460:
[----:B-----5:R-:W-:-:S04]  /*2ad0*/  FADD.FTZ R127, R91, R127 ;  /* 0x0000007f5b7f7221 */ /* 0x020fc80000010000 */
[----:B------:R-:W-:-:S07]  /*2ae0*/  @P2 FADD.FTZ R127, R99, R127 ;  /* 0x0000007f637f2221 */ /* 0x000fce0000010000 */
.L_x_30462:
[----:B-----5:R-:W-:-:S07]  /*2af0*/  MOV R103, R127 ;  /* 0x0000007f00677202 */ /* 0x020fce0000000f00 */
.L_x_30463:
[----:B------:R-:W0:Y:S02]  /*2b00*/  @P0 LDC.64 R142, c[0x0][0x238] ;  /* 0x00008e00ff8e0b82 */ /* 0x000e240000000a00 */
[----:B0-----:R-:W-:-:S04]  /*2b10*/  @P0 LEA R142, P2, R140, R142, 0x4 ;  /* 0x0000008e8c8e0211 */ /* 0x001fc800078420ff */
[C---:B------:R-:W-:Y:S02]  /*2b20*/  @P0 LEA.HI.X R143, R140.reuse, R143, RZ, 0x4, P2 ;  /* 0x0000008f8c8f0211 */ /* 0x040fe400010f24ff */
[----:B------:R-:W-:-:S03]  /*2b30*/  IADD3 R140, R140, 0x80, RZ ;  /* 0x000000808c8c7810 */ /* 0x000fc60007ffe0ff */
[----:B------:R0:W-:Y:S04]  /*2b40*/  @P0 STG.E.128 desc[UR4][R142.64], R100 ;  /* 0x000000648e000986 */ /* 0x0001e8000c101d04 */
.L_x_30447:
[----:B------:R-:W-:Y:S05]  /*2b50*/  BSYNC B0 ;  /* 0x0000000000007941 */ /* 0x000fea0003800000 */
.L_x_30446:
        /* <DEDUP_REMOVED lines=24> */
.L_x_30467:
[----:B-----5:R-:W-:Y:S01]  /*2ce0*/  FADD.FTZ R128, R96, R128 ;  /* 0x0000008060807221 */ /* 0x020fe20000010000 */
[----:B------:R-:W-:Y:S06]  /*2cf0*/  BRA `(.L_x_30468) ;  /* 0x0000000000087947 */ /* 0x000fec0003800000 */
.L_x_30466:
[----:B-----5:R-:W-:-:S04]  /*2d00*/  FADD.FTZ R128, R88, R128 ;  /* 0x0000008058807221 */ /* 0x020fc80000010000 */
[----:B------:R-:W-:-:S07]  /*2d10*/  @P2 FADD.FTZ R128, R96, R128 ;  /* 0x0000008060802221 */ /* 0x000fce0000010000 */
.L_x_30468:
[----:B-----5:R-:W-:-:S07]  /*2d20*/  MOV R100, R128 ;  /* 0x0000008000647202 */ /* 0x020fce0000000f00 */
.L_x_30469:
[----:B------:R-:W-:Y:S05]  /*2d30*/  @P3 BRA `(.L_x_30470) ;  /* 0x00000000001c3947 */ /* 0x000fea0003800000 */
[----:B------:R-:W-:-:S04]  /*2d40*/  ISETP.NE.U32.AND P4, PT, RZ, UR14, PT ;  /* 0x0000000eff007c0c */ /* 0x000fc8000bf85070 */
[----:B------:R-:W-:-:S13]  /*2d50*/  ISETP.NE.AND.EX P4, PT, RZ, UR15, PT, P4 ;  /* 0x0000000fff007c0c */ /* 0x000fda000bf85340 */
[----:B------:R-:W-:Y:S05]  /*2d60*/  @P4 BRA `(.L_x_30471) ;  /* 0x0000000000084947 */ /* 0x000fea0003800000 */
[----:B------:R-:W-:Y:S05]  /*2d70*/  @P0 BRA `(.L_x_30472) ;  /* 0x0000000000140947 */ /* 0x000fea0003800000 */
[----:B------:R-:W-:Y:S05]  /*2d80*/  BRA `(.L_x_30473) ;  /* 0x0000000000147947 */ /* 0x000fea0003800000 */
.L_x_30471:
[----:B-----5:R-:W-:Y:S01]  /*2d90*/  FADD.FTZ R129, R97, R129 ;  /* 0x0000008161817221 */ /* 0x020fe20000010000 */
[----:B------:R-:W-:Y:S06]  /*2da0*/  BRA `(.L_x_30472) ;  /* 0x0000000000087947 */ /* 0x000fec0003800000 */
.L_x_30470:
[----:B-----5:R-:W-:-:S04]  /*2db0*/  FADD.FTZ R129, R89, R129 ;  /* 0x0000008159817221 */ /* 0x020fc80000010000 */
[----:B------:R-:W-:-:S07]  /*2dc0*/  @P2 FADD.FTZ R129, R97, R129 ;  /* 0x0000008161812221 */ /* 0x000fce0000010000 */
.L_x_30472:
[----:B-----5:R-:W-:-:S07]  /*2dd0*/  MOV R101, R129 ;  /* 0x0000008100657202 */ /* 0x020fce0000000f00 */
.L_x_30473:
[----:B------:R-:W-:Y:S05]  /*2de0*/  @P3 BRA `(.L_x_30474) ;  /* 0x00000000001c3947 */ /* 0x000fea0003800000 */
[----:B------:R-:W-:-:S04]  /*2df0*/  ISETP.NE.U32.AND P4, PT, RZ, UR14, PT ;  /* 0x0000000eff007c0c */ /* 0x000fc8000bf85070 */
[----:B------:R-:W-:-:S13]  /*2e00*/  ISETP.NE.AND.EX P4, PT, RZ, UR15, PT, P4 ;  /* 0x0000000fff007c0c */ /* 0x000fda000bf85340 */
[----:B------:R-:W-:Y:S05]  /*2e10*/  @P4 BRA `(.L_x_30475) ;  /* 0x0000000000084947 */ /* 0x000fea0003800000 */
[----:B------:R-:W-:Y:S05]  /*2e20*/  @P0 BRA `(.L_x_30476) ;  /* 0x0000000000140947 */ /* 0x000fea0003800000 */
[----:B------:R-:W-:Y:S05]  /*2e30*/  BRA `(.L_x_30477) ;  /* 0x0000000000147947 */ /* 0x000fea0003800000 */
.L_x_30475:
[----:B-----5:R-:W-:Y:S01]  /*2e40*/  FADD.FTZ R130, R98, R130 ;  /* 0x0000008262827221 */ /* 0x020fe20000010000 */
[----:B------:R-:W-:Y:S06]  /*2e50*/  BRA `(.L_x_30476) ;  /* 0x0000000000087947 */ /* 0x000fec0003800000 */
.L_x_30474:
[----:B-----5:R-:W-:-:S04]  /*2e60*/  FADD.FTZ R130, R90, R130 ;  /* 0x000000825a827221 */ /* 0x020fc80000010000 */
[----:B------:R-:W-:-:S07]  /*2e70*/  @P2 FADD.FTZ R130, R98, R130 ;  /* 0x0000008262822221 */ /* 0x000fce0000010000 */
.L_x_30476:
[----:B-----5:R-:W-:-:S07]  /*2e80*/  MOV R102, R130 ;  /* 0x0000008200667202 */ /* 0x020fce0000000f00 */
.L_x_30477:
[----:B------:R-:W-:Y:S05]  /*2e90*/  @P3 BRA `(.L_x_30478) ;  /* 0x00000000001c3947 */ /* 0x000fea0003800000 */
[----:B------:R-:W-:-:S04]  /*2ea0*/  ISETP.NE.U32.AND P2, PT, RZ, UR14, PT ;  /* 0x0000000eff007c0c */ /* 0x000fc8000bf45070 */
[----:B------:R-:W-:-:S13]  /*2eb0*/  ISETP.NE.AND.EX P2, PT, RZ, UR15, PT, P2 ;  /* 0x0000000fff007c0c */ /* 0x000fda000bf45320 */
[----:B------:R-:W-:Y:S05]  /*2ec0*/  @P2 BRA `(.L_x_30479) ;  /* 0x0000000000082947 */ /* 0x000fea0003800000 */
[----:B------:R-:W-:Y:S05]  /*2ed0*/  @P0 BRA `(.L_x_30480) ;  /* 0x0000000000140947 */ /* 0x000fea0003800000 */
[----:B------:R-:W-:Y:S05]  /*2ee0*/  BRA `(.L_x_30481) ;  /* 0x0000000000147947 */ /* 0x000fea0003800000 */
.L_x_30479:
[----:B-----5:R-:W-:Y:S01]  /*2ef0*/  FADD.FTZ R131, R99, R131 ;  /* 0x0000008363837221 */ /* 0x020fe20000010000 */
[----:B------:R-:W-:Y:S06]  /*2f00*/  BRA `(.L_x_30480) ;  /* 0x0000000000087947 */ /* 0x000fec0003800000 */
.L_x_30478:
[----:B-----5:R-:W-:-:S04]  /*2f10*/  FADD.FTZ R131, R91, R131 ;  /* 0x000000835b837221 */ /* 0x020fc80000010000 */
[----:B------:R-:W-:-:S07]  /*2f20*/  @P2 FADD.FTZ R131, R99, R131 ;  /* 0x0000008363832221 */ /* 0x000fce0000010000 */
.L_x_30480:
[----:B-----5:R-:W-:-:S07]  /*2f30*/  MOV R103, R131 ;  /* 0x0000008300677202 */ /* 0x020fce0000000f00 */
.L_x_30481:
[----:B------:R-:W0:Y:S02]  /*2f40*/  @P0 LDC.64 R142, c[0x0][0x238] ;  /* 0x00008e00ff8e0b82 */ /* 0x000e240000000a00 */
[----:B0-----:R-:W-:-:S04]  /*2f50*/  @P0 LEA R142, P2, R140, R142, 0x4 ;  /* 0x0000008e8c8e0211 */ /* 0x001fc800078420ff */
[C---:B------:R-:W-:Y:S02]  /*2f60*/  @P0 LEA.HI.X R143, R140.reuse, R143, RZ, 0x4, P2 ;  /* 0x0000008f8c8f0211 */ /* 0x040fe400010f24ff */
[----:B------:R-:W-:-:S03]  /*2f70*/  IADD3 R140, R140, 0x80, RZ ;  /* 0x000000808c8c7810 */ /* 0x000fc60007ffe0ff */
[----:B------:R0:W-:Y:S04]  /*2f80*/  @P0 STG.E.128 desc[UR4][R142.64], R100 ;  /* 0x000000648e000986 */ /* 0x0001e8000c101d04 */
.L_x_30465:
[----:B------:R-:W-:Y:S05]  /*2f90*/  BSYNC B0 ;  /* 0x0000000000007941 */ /* 0x000fea0003800000 */
.L_x_30464:
        /* <DEDUP_REMOVED lines=24> */
.L_x_30485:
[----:B-----5:R-:W-:Y:S01]  /*3120*/  FADD.FTZ R132, R96, R132 ;  /* 0x0000008460847221 */ /* 0x020fe20000010000 */
[----:B------:R-:W-:Y:S06]  /*3130*/  BRA `(.L_x_30486) ;  /* 0x0000000000087947 */ /* 0x000fec0003800000 */
.L_x_30484:
[----:B-----5:R-:W-:-:S04]  /*3140*/  FADD.FTZ R132, R88, R132 ;  /* 0x0000008458847221 */ /* 0x020fc80000010000 */
[----:B------:R-:W-:-:S07]  /*3150*/  @P2 FADD.FTZ R132, R96, R132 ;  /* 0x0000008460842221 */ /* 0x000fce0000010000 */
.L_x_30486:
[----:B-----5:R-:W-:-:S07]  /*3160*/  MOV R100, R132 ;  /* 0x0000008400647202 */ /* 0x020fce0000000f00 */
.L_x_30487:
[----:B------:R-:W-:Y:S05]  /*3170*/  @P3 BRA `(.L_x_30488) ;  /* 0x00000000001c3947 */ /* 0x000fea0003800000 */
[----:B------:R-:W-:-:S04]  /*3180*/  ISETP.NE.U32.AND P4, PT, RZ, UR14, PT ;  /* 0x0000000eff007c0c */ /* 0x000fc8000bf85070 */
[----:B------:R-:W-:-:S13]  /*3190*/  ISETP.NE.AND.EX P4, PT, RZ, UR15, PT, P4 ;  /* 0x0000000fff007c0c */ /* 0x000fda000bf85340 */
[----:B------:R-:W-:Y:S05]  /*31a0*/  @P4 BRA `(.L_x_30489) ;  /* 0x0000000000084947 */ /* 0x000fea0003800000 */
[----:B------:R-:W-:Y:S05]  /*31b0*/  @P0 BRA `(.L_x_30490) ;  /* 0x0000000000140947 */ /* 0x000fea0003800000 */
[----:B------:R-:W-:Y:S05]  /*31c0*/  BRA `(.L_x_30491) ;  /* 0x0000000000147947 */ /* 0x000fea0003800000 */
.L_x_30489:
[----:B-----5:R-:W-:Y:S01]  /*31d0*/  FADD.FTZ R133, R97, R133 ;  /* 0x0000008561857221 */ /* 0x020fe20000010000 */
[----:B------:R-:W-:Y:S06]  /*31e0*/  BRA `(.L_x_30490) ;  /* 0x0000000000087947 */ /* 0x000fec0003800000 */
.L_x_30488:
[----:B-----5:R-:W-:-:S04]  /*31f0*/  FADD.FTZ R133, R89, R133 ;  /* 0x0000008559857221 */ /* 0x020fc80000010000 */
[----:B------:R-:W-:-:S07]  /*3200*/  @P2 FADD.FTZ R133, R97, R133 ;  /* 0x0000008561852221 */ /* 0x000fce0000010000 */
.L_x_30490:
[----:B-----5:R-:W-:-:S07]  /*3210*/  MOV R101, R133 ;  /* 0x0000008500657202 */ /* 0x020fce0000000f00 */
.L_x_30491:
[----:B------:R-:W-:Y:S05]  /*3220*/  @P3 BRA `(.L_x_30492) ;  /* 0x00000000001c3947 */ /* 0x000fea0003800000 */
[----:B------:R-:W-:-:S04]  /*3230*/  ISETP.NE.U32.AND P4, PT, RZ, UR14, PT ;  /* 0x0000000eff007c0c */ /* 0x000fc8000bf85070 */
[----:B------:R-:W-:-:S13]  /*3240*/  ISETP.NE.AND.EX P4, PT, RZ, UR15, PT, P4 ;  /* 0x0000000fff007c0c */ /* 0x000fda000bf85340 */
[----:B------:R-:W-:Y:S05]  /*3250*/  @P4 BRA `(.L_x_30493) ;  /* 0x0000000000084947 */ /* 0x000fea0003800000 */
[----:B------:R-:W-:Y:S05]  /*3260*/  @P0 BRA `(.L_x_30494) ;  /* 0x0000000000140947 */ /* 0x000fea0003800000 */
[----:B------:R-:W-:Y:S05]  /*3270*/  BRA `(.L_x_30495) ;  /* 0x0000000000147947 */ /* 0x000fea0003800000 */
.L_x_30493:
[----:B-----5:R-:W-:Y:S01]  /*3280*/  FADD.FTZ R134, R98, R134 ;  /* 0x0000008662867221 */ /* 0x020fe20000010000 */
[----:B------:R-:W-:Y:S06]  /*3290*/  BRA `(.L_x_30494) ;  /* 0x0000000000087947 */ /* 0x000fec0003800000 */
.L_x_30492:
[----:B-----5:R-:W-:-:S04]  /*32a0*/  FADD.FTZ R134, R90, R134 ;  /* 0x000000865a867221 */ /* 0x020fc80000010000 */
[----:B------:R-:W-:-:S07]  /*32b0*/  @P2 FADD.FTZ R134, R98, R134 ;  /* 0x0000008662862221 */ /* 0x000fce0000010000 */
.L_x_30494:
[----:B-----5:R-:W-:-:S07]  /*32c0*/  MOV R102, R134 ;  /* 0x0000008600667202 */ /* 0x020fce0000000f00 */
.L_x_30495:
[----:B------:R-:W-:Y:S05]  /*32d0*/  @P3 BRA `(.L_x_30496) ;  /* 0x00000000001c3947 */ /* 0x000fea0003800000 */
[----:B------:R-:W-:-:S04]  /*32e0*/  ISETP.NE.U32.AND P2, PT, RZ, UR14, PT ;  /* 0x0000000eff007c0c */ /* 0x000fc8000bf45070 */
[----:B------:R-:W-:-:S13]  /*32f0*/  ISETP.NE.AND.EX P2, PT, RZ, UR15, PT, P2 ;  /* 0x0000000fff007c0c */ /* 0x000fda000bf45320 */
[----:B------:R-:W-:Y:S05]  /*3300*/  @P2 BRA `(.L_x_30497) ;  /* 0x0000000000082947 */ /* 0x000fea0003800000 */
[----:B------:R-:W-:Y:S05]  /*3310*/  @P0 BRA `(.L_x_30498) ;  /* 0x0000000000140947 */ /* 0x000fea0003800000 */
[----:B------:R-:W-:Y:S05]  /*3320*/  BRA `(.L_x_30499) ;  /* 0x0000000000147947 */ /* 0x000fea0003800000 */
.L_x_30497:
[----:B-----5:R-:W-:Y:S01]  /*3330*/  FADD.FTZ R135, R99, R135 ;  /* 0x0000008763877221 */ /* 0x020fe20000010000 */
[----:B------:R-:W-:Y:S06]  /*3340*/  BRA `(.L_x_30498) ;  /* 0x0000000000087947 */ /* 0x000fec0003800000 */
.L_x_30496:
[----:B-----5:R-:W-:-:S04]  /*3350*/  FADD.FTZ R135, R91, R135 ;  /* 0x000000875b877221 */ /* 0x020fc80000010000 */
[----:B------:R-:W-:-:S07]  /*3360*/  @P2 FADD.FTZ R135, R99, R135 ;  /* 0x0000008763872221 */ /* 0x000fce0000010000 */
.L_x_30498:
[----:B-----5:R-:W-:-:S07]  /*3370*/  MOV R103, R135 ;  /* 0x0000008700677202 */ /* 0x020fce0000000f00 */
.L_x_30499:
[----:B------:R-:W0:Y:S02]  /*3380*/  @P0 LDC.64 R142, c[0x0][0x238] ;  /* 0x00008e00ff8e0b82 */ /* 0x000e240000000a00 */
[----:B0-----:R-:W-:-:S04]  /*3390*/  @P0 LEA R142, P2, R140, R142, 0x4 ;  /* 0x0000008e8c8e0211 */ /* 0x001fc800078420ff */
[C---:B------:R-:W-:Y:S02]  /*33a0*/  @P0 LEA.HI.X R143, R140.reuse, R143, RZ, 0x4, P2 ;  /* 0x0000008f8c8f0211 */ /* 0x040fe400010f24ff */
[----:B------:R-:W-:-:S03]  /*33b0*/  IADD3 R140, R140, 0x80, RZ ;  /* 0x000000808c8c7810 */ /* 0x000fc60007ffe0ff */
[----:B------:R0:W-:Y:S04]  /*33c0*/  @P0 STG.E.128 desc[UR4][R142.64], R100 ;  /* 0x000000648e000986 */ /* 0x0001e8000c101d04 */
.L_x_30483:
[----:B------:R-:W-:Y:S05]  /*33d0*/  BSYNC B0 ;  /* 0x0000000000007941 */ /* 0x000fea0003800000 */
.L_x_30482:
        /* <DEDUP_REMOVED lines=24> */
.L_x_30503:
[----:B-----5:R-:W-:Y:S01]  /*3560*/  FADD.FTZ R136, R96, R136 ;  /* 0x0000008860887221 */ /* 0x020fe20000010000 */
[----:B------:R-:W-:Y:S06]  /*3570*/  BRA `(.L_x_30504) ;  /* 0x0000000000087947 */ /* 0x000fec0003800000 */
.L_x_30502:
[----:B-----5:R-:W-:-:S04]  /*3580*/  FADD.FTZ R136, R88, R136 ;  /* 0x0000008858887221 */ /* 0x020fc80000010000 */
[----:B------:R-:W-:-:S07]  /*3590*/  @P2 FADD.FTZ R136, R96, R136 ;  /* 0x0000008860882221 */ /* 0x000fce0000010000 */
.L_x_30504:
[----:B-----5:R-:W-:-:S07]  /*35a0*/  MOV R100, R136 ;  /* 0x0000008800647202 */ /* 0x020fce0000000f00 */
.L_x_30505:
[----:B------:R-:W-:Y:S05]  /*35b0*/  @P3 BRA `(.L_x_30506) ;  /* 0x00000000001c3947 */ /* 0x000fea0003800000 */
[----:B------:R-:W-:-:S04]  /*35c0*/  ISETP.NE.U32.AND P4, PT, RZ, UR14, PT ;  /* 0x0000000eff007c0c */ /* 0x000fc8000bf85070 */
[----:B------:R-:W-:-:S13]  /*35d0*/  ISETP.NE.AND.EX P4, PT, RZ, UR15, PT, P4 ;  /* 0x0000000fff007c0c */ /* 0x000fda000bf85340 */
[----:B------:R-:W-:Y:S05]  /*35e0*/  @P4 BRA `(.L_x_30507) ;  /* 0x0000000000084947 */ /* 0x000fea0003800000 */
[----:B------:R-:W-:Y:S05]  /*35f0*/  @P0 BRA `(.L_x_30508) ;  /* 0x0000000000140947 */ /* 0x000fea0003800000 */
[----:B------:R-:W-:Y:S05]  /*3600*/  BRA `(.L_x_30509) ;  /* 0x0000000000147947 */ /* 0x000fea0003800000 */
.L_x_30507:
[----:B-----5:R-:W-:Y:S01]  /*3610*/  FADD.FTZ R137, R97, R137 ;  /* 0x0000008961897221 */ /* 0x020fe20000010000 */
[----:B------:R-:W-:Y:S06]  /*3620*/  BRA `(.L_x_30508) ;  /* 0x0000000000087947 */ /* 0x000fec0003800000 */
.L_x_30506:
[----:B-----5:R-:W-:-:S04]  /*3630*/  FADD.FTZ R137, R89, R137 ;  /* 0x0000008959897221 */ /* 0x020fc80000010000 */
[----:B------:R-:W-:-:S07]  /*3640*/  @P2 FADD.FTZ R137, R97, R137 ;  /* 0x0000008961892221 */ /* 0x000fce0000010000 */
.L_x_30508:
[----:B-----5:R-:W-:-:S07]  /*3650*/  MOV R101, R137 ;  /* 0x0000008900657202 */ /* 0x020fce0000000f00 */
.L_x_30509:
[----:B------:R-:W-:Y:S05]  /*3660*/  @P3 BRA `(.L_x_30510) ;  /* 0x00000000001c3947 */ /* 0x000fea0003800000 */
[----:B------:R-:W-:-:S04]  /*3670*/  ISETP.NE.U32.AND P4, PT, RZ, UR14, PT ;  /* 0x0000000eff007c0c */ /* 0x000fc8000bf85070 */
[----:B------:R-:W-:-:S13]  /*3680*/  ISETP.NE.AND.EX P4, PT, RZ, UR15, PT, P4 ;  /* 0x0000000fff007c0c */ /* 0x000fda000bf85340 */
[----:B------:R-:W-:Y:S05]  /*3690*/  @P4 BRA `(.L_x_30511) ;  /* 0x0000000000084947 */ /* 0x000fea0003800000 */
[----:B------:R-:W-:Y:S05]  /*36a0*/  @P0 BRA `(.L_x_30512) ;  /* 0x0000000000140947 */ /* 0x000fea0003800000 */
[----:B------:R-:W-:Y:S05]  /*36b0*/  BRA `(.L_x_30513) ;  /* 0x0000000000147947 */ /* 0x000fea0003800000 */
.L_x_30511:
[----:B-----5:R-:W-:Y:S01]  /*36c0*/  FADD.FTZ R138, R98, R138 ;  /* 0x0000008a628a7221 */ /* 0x020fe20000010000 */
[----:B------:R-:W-:Y:S06]  /*36d0*/  BRA `(.L_x_30512) ;  /* 0x0000000000087947 */ /* 0x000fec0003800000 */
.L_x_30510:
[----:B-----5:R-:W-:-:S04]  /*36e0*/  FADD.FTZ R138, R90, R138 ;  /* 0x0000008a5a8a7221 */ /* 0x020fc80000010000 */
[----:B------:R-:W-:-:S07]  /*36f0*/  @P2 FADD.FTZ R138, R98, R138 ;  /* 0x0000008a628a2221 */ /* 0x000fce0000010000 */
.L_x_30512:
[----:B-----5:R-:W-:-:S07]  /*3700*/  MOV R102, R138 ;  /* 0x0000008a00667202 */ /* 0x020fce0000000f00 */
.L_x_30513:
[----:B------:R-:W-:Y:S05]  /*3710*/  @P3 BRA `(.L_x_30514) ;  /* 0x00000000001c3947 */ /* 0x000fea0003800000 */
[----:B------:R-:W-:-:S04]  /*3720*/  ISETP.NE.U32.AND P2, PT, RZ, UR14, PT ;  /* 0x0000000eff007c0c */ /* 0x000fc8000bf45070 */
[----:B------:R-:W-:-:S13]  /*3730*/  ISETP.NE.AND.EX P2, PT, RZ, UR15, PT, P2 ;  /* 0x0000000fff007c0c */ /* 0x000fda000bf45320 */
[----:B------:R-:W-:Y:S05]  /*3740*/  @P2 BRA `(.L_x_30515) ;  /* 0x0000000000082947 */ /* 0x000fea0003800000 */
[----:B------:R-:W-:Y:S05]  /*3750*/  @P0 BRA `(.L_x_30516) ;  /* 0x0000000000140947 */ /* 0x000fea0003800000 */
[----:B------:R-:W-:Y:S05]  /*3760*/  BRA `(.L_x_30517) ;  /* 0x0000000000147947 */ /* 0x000fea0003800000 */
.L_x_30515:
[----:B-----5:R-:W-:Y:S01]  /*3770*/  FADD.FTZ R139, R99, R139 ;  /* 0x0000008b638b7221 */ /* 0x020fe20000010000 */
[----:B------:R-:W-:Y:S06]  /*3780*/  BRA `(.L_x_30516) ;  /* 0x0000000000087947 */ /* 0x000fec0003800000 */
.L_x_30514:
[----:B-----5:R-:W-:-:S04]  /*3790*/  FADD.FTZ R139, R91, R139 ;  /* 0x0000008b5b8b7221 */ /* 0x020fc80000010000 */
[----:B------:R-:W-:-:S07]  /*37a0*/  @P2 FADD.FTZ R139, R99, R139 ;  /* 0x0000008b638b2221 */ /* 0x000fce0000010000 */
.L_x_30516:
[----:B-----5:R-:W-:-:S07]  /*37b0*/  MOV R103, R139 ;  /* 0x0000008b00677202 */ /* 0x020fce0000000f00 */
.L_x_30517:
[----:B------:R-:W0:Y:S02]  /*37c0*/  @P0 LDC.64 R142, c[0x0][0x238] ;  /* 0x00008e00ff8e0b82 */ /* 0x000e240000000a00 */
[----:B0-----:R-:W-:-:S04]  /*37d0*/  @P0 LEA R142, P2, R140, R142, 0x4 ;  /* 0x0000008e8c8e0211 */ /* 0x001fc800078420ff */
[----:B------:R-:W-:-:S05]  /*37e0*/  @P0 LEA.HI.X R143, R140, R143, RZ, 0x4, P2 ;  /* 0x0000008f8c8f0211 */ /* 0x000fca00010f24ff */
[----:B------:R0:W-:Y:S04]  /*37f0*/  @P0 STG.E.128 desc[UR4][R142.64], R100 ;  /* 0x000000648e000986 */ /* 0x0001e8000c101d04 */
.L_x_30501:
[----:B------:R-:W-:Y:S05]  /*3800*/  BSYNC B0 ;  /* 0x0000000000007941 */ /* 0x000fea0003800000 */
.L_x_30500:
[----:B-----5:R-:W-:Y:S01]  /*3810*/  FADD.FTZ R140, RZ, R92 ;  /* 0x0000005cff8c7221 */ /* 0x020fe20000010000 */
[C---:B------:R-:W-:Y:S01]  /*3820*/  ISETP.GT.U32.AND P2, PT, R2.reuse, 0xff, PT ;  /* 0x000000ff0200780c */ /* 0x040fe20003f44070 */
[----:B------:R-:W-:Y:S01]  /*3830*/  UMOV UR6, 0xffffffff ;  /* 0xffffffff00067882 */ /* 0x000fe20000000000 */
[C---:B------:R-:W-:Y:S01]  /*3840*/  ISETP.GT.U32.AND P3, PT, R2.reuse, 0x3ff, PT ;  /* 0x000003ff0200780c */ /* 0x040fe20003f64070 */
[----:B------:R-:W-:Y:S01]  /*3850*/  FADD.FTZ R141, R93, R140 ;  /* 0x0000008c5d8d7221 */ /* 0x000fe20000010000 */
[----:B01234-:R-:W-:Y:S02]  /*3860*/  P2R R142, PR, RZ, 0x4 ;  /* 0x00000004ff8e7803 */ /* 0x01ffe40000000000 */
[----:B------:R-:W-:Y:S01]  /*3870*/  ISETP.GT.U32.AND P4, PT, R2, 0x47f, PT ;  /* 0x0000047f0200780c */ /* 0x000fe20003f84070 */
[----:B------:R-:W-:Y:S01]  /*3880*/  FADD.FTZ R140, R94, R141 ;  /* 0x0000008d5e8c7221 */ /* 0x000fe20000010000 */
[----:B------:R-:W-:Y:S02]  /*3890*/  LOP3.LUT P5, RZ, R7, 0xff, RZ, 0xc0, !PT ;  /* 0x000000ff07ff7812 */ /* 0x000fe400078ac0ff */
[----:B------:R-:W-:Y:S01]  /*38a0*/  SHF.R.U32.HI R144, RZ, 0x5, R0 ;  /* 0x00000005ff907819 */ /* 0x000fe20000011600 */
[----:B------:R-:W-:Y:S01]  /*38b0*/  FADD.FTZ R140, R95, R140 ;  /* 0x0000008c5f8c7221 */ /* 0x000fe20000010000 */
[----:B------:R-:W-:-:S02]  /*38c0*/  P2R R7, PR, RZ, 0x20 ;  /* 0x00000020ff077803 */ /* 0x000fc40000000000 */
[----:B------:R-:W-:Y:S02]  /*38d0*/  LOP3.LUT R144, R144, 0x7fffffc, RZ, 0xc0, !PT ;  /* 0x07fffffc90907812 */ /* 0x000fe400078ec0ff */
[----:B------:R-:W-:Y:S02]  /*38e0*/  FSEL R141, R140, RZ, P1 ;  /* 0x000000ff8c8d7208 */ /* 0x000fe40000800000 */
[----:B------:R-:W-:-:S03]  /*38f0*/  LOP3.LUT P6, RZ, R0, 0x1f, RZ, 0xc0, !PT ;  /* 0x0000001f00ff7812 */ /* 0x000fc600078cc0ff */
[----:B------:R-:W-:Y:S01]  /*3900*/  FADD.FTZ R140, R104, R141 ;  /* 0x0000008d688c7221 */ /* 0x000fe20000010000 */
[----:B------:R-:W-:Y:S02]  /*3910*/  @!P5 IADD3 R144, R144, 0x4, RZ ;  /* 0x000000049090d810 */ /* 0x000fe40007ffe0ff */
[----:B------:R-:W-:Y:S01]  /*3920*/  ISETP.GT.U32.AND P5, PT, R2, 0x4ff, PT ;  /* 0x000004ff0200780c */ /* 0x000fe20003fa4070 */
[----:B------:R-:W-:-:S04]  /*3930*/  FADD.FTZ R143, R105, R140 ;  /* 0x0000008c698f7221 */ /* 0x000fc80000010000 */
[----:B------:R-:W-:-:S04]  /*3940*/  FADD.FTZ R140, R106, R143 ;  /* 0x0000008f6a8c7221 */ /* 0x000fc80000010000 */
[----:B------:R-:W-:Y:S01]  /*3950*/  @P2 FADD.FTZ R141, R107, R140 ;  /* 0x0000008c6b8d2221 */ /* 0x000fe20000010000 */
[----:B------:R-:W-:-:S03]  /*3960*/  ISETP.GT.U32.AND P2, PT, R2, 0x17f, PT ;  /* 0x0000017f0200780c */ /* 0x000fc60003f44070 */
[----:B------:R-:W-:Y:S01]  /*3970*/  FADD.FTZ R140, R108, R141 ;  /* 0x0000008d6c8c7221 */ /* 0x000fe20000010000 */
[----:B------:R-:W-:-:S03]  /*3980*/  P2R R142, PR, RZ, 0x4 ;  /* 0x00000004ff8e7803 */ /* 0x000fc60000000000 */
        /* <DEDUP_REMOVED lines=37> */
[----:B------:R-:W-:Y:S01]  /*3be0*/  @P5 FADD.FTZ R141, R139, R140 ;  /* 0x0000008c8b8d5221 */ /* 0x000fe20000010000 */
[----:B------:R-:W-:Y:S01]  /*3bf0*/  P2R R140, PR, RZ, 0x40 ;  /* 0x00000040ff8c7803 */ /* 0x000fe20000000000 */
[----:B------:R-:W-:Y:S06]  /*3c00*/  BRA.DIV UR6, `(.L_x_30518) ;  /* 0x0000001606fc7947 */ /* 0x000fec000b800000 */
[----:B------:R-:W0:Y:S01]  /*3c10*/  SHFL.BFLY PT, R140, R141, 0x1, 0x1f ;  /* 0x0c201f008d8c7f89 */ /* 0x000e2200000e0000 */
[----:B------:R-:W-:Y:S01]  /*3c20*/  ISETP.GT.U32.AND P6, PT, R2, 0xff, PT ;  /* 0x000000ff0200780c */ /* 0x000fe20003fc4070 */
[----:B0-----:R-:W-:-:S05]  /*3c30*/  FADD.FTZ R143, R141, R140 ;  /* 0x0000008c8d8f7221 */ /* 0x001fca0000010000 */
[----:B------:R-:W0:Y:S02]  /*3c40*/  SHFL.BFLY PT, R140, R143, 0x2, 0x1f ;  /* 0x0c401f008f8c7f89 */ /* 0x000e2400000e0000 */
[----:B0-----:R-:W-:-:S05]  /*3c50*/  FADD.FTZ R145, R143, R140 ;  /* 0x0000008c8f917221 */ /* 0x001fca0000010000 */
[----:B------:R-:W0:Y:S02]  /*3c60*/  SHFL.BFLY PT, R140, R145, 0x4, 0x1f ;  /* 0x0c801f00918c7f89 */ /* 0x000e2400000e0000 */
[----:B0-----:R-:W-:Y:S01]  /*3c70*/  FADD.FTZ R147, R145, R140 ;  /* 0x0000008c91937221 */ /* 0x001fe20000010000 */
[----:B------:R-:W-:-:S04]  /*3c80*/  SHF.R.U32.HI R145, RZ, 0x5, R0 ;  /* 0x00000005ff917819 */ /* 0x000fc80000011600 */
        /* <DEDUP_REMOVED lines=99> */
.L_x_30550:
        /* <DEDUP_REMOVED lines=17> */
[----:B------:R-:W-:Y:S02]  /*43d0*/  ISETP.NE.AND P3, PT, R6, RZ, PT ;  /* 0x000000ff0600720c */ /* 0x000fe40003f65270 */
        /* <DEDUP_REMOVED lines=12> */
[----:B------:R-:W-:Y:S03]  /*44a0*/  SHFL.DOWN PT, R154, R149, 0x1, 0x1f ;  /* 0x08201f00959a7f89 */ /* 0x000fe600000e0000 */
[----:B0-----:R-:W0:Y:S01]  /*44b0*/  MUFU.RCP R150, R142 ;  /* 0x0000008e00967308 */ /* 0x001e220000001000 */
[----:B------:R-:W1:Y:S04]  /*44c0*/  SHFL.DOWN PT, R147, R140, 0x2, 0x1f ;  /* 0x08401f008c937f89 */ /* 0x000e6800000e0000 */
[----:B------:R-:W2:Y:S01]  /*44d0*/  SHFL.DOWN PT, R144, R141, 0x2, 0x1f ;  /* 0x08401f008d907f89 */ /* 0x000ea200000e0000 */
[----:B-1----:R-:W-:-:S04]  /*44e0*/  FMUL.FTZ R152, R147, R148 ;  /* 0x0000009493987220 */ /* 0x002fc80000410000 */
[----:B------:R-:W-:Y:S01]  /*44f0*/  FFMA.FTZ R153, R151, R140, R152 ;  /* 0x0000008c97997223 */ /* 0x000fe20000010098 */
[----:B------:R-:W-:Y:S01]  /*4500*/  FADD.FTZ R140, -R147, R140 ;  /* 0x0000008c938c7221 */ /* 0x000fe20000010100 */
[----:B------:R-:W-:Y:S02]  /*4510*/  IADD3 R147, R149, R154, RZ ;  /* 0x0000009a95937210 */ /* 0x000fe40007ffe0ff */
[----:B0-----:R-:W-:Y:S01]  /*4520*/  FMUL.FTZ R143, R150, R153 ;  /* 0x00000099968f7220 */ /* 0x001fe20000410000 */
[----:B------:R-:W-:Y:S01]  /*4530*/  FMUL.FTZ R140, R140, R140 ;  /* 0x0000008c8c8c7220 */ /* 0x000fe20000410000 */
[----:B------:R-:W-:Y:S01]  /*4540*/  I2FP.F32.S32 R149, R147 ;  /* 0x0000009300957245 */ /* 0x000fe20000201400 */
[----:B--2---:R-:W-:Y:S01]  /*4550*/  FADD.FTZ R147, R144, R141 ;  /* 0x0000008d90937221 */ /* 0x004fe20000010000 */
[----:B------:R-:W-:Y:S01]  /*4560*/  I2FP.F32.S32 R154, R154 ;  /* 0x0000009a009a7245 */ /* 0x000fe20000201400 */
[----:B------:R-:W0:Y:S01]  /*4570*/  SHFL.DOWN PT, R152, R143, 0x1, 0x1f ;  /* 0x08201f008f987f89 */ /* 0x000e2200000e0000 */
[----:B------:R-:W-:-:S02]  /*4580*/  FMUL.FTZ R140, R140, R151 ;  /* 0x000000978c8c7220 */ /* 0x000fc40000410000 */
[----:B------:R-:W1:Y:S02]  /*4590*/  MUFU.RCP R149, R149 ;  /* 0x0000009500957308 */ /* 0x000e640000001000 */
[----:B------:R-:W-:-:S04]  /*45a0*/  FMUL.FTZ R140, R140, R148 ;  /* 0x000000948c8c7220 */ /* 0x000fc80000410000 */
[----:B------:R-:W-:-:S05]  /*45b0*/  FFMA.FTZ R147, R150, R140, R147 ;  /* 0x0000008c96937223 */ /* 0x000fca0000010093 */
[----:B------:R-:W2:Y:S01]  /*45c0*/  SHFL.DOWN PT, R144, R147, 0x1, 0x1f ;  /* 0x08201f0093907f89 */ /* 0x000ea200000e0000 */
[----:B0-----:R-:W-:-:S04]  /*45d0*/  FMUL.FTZ R141, R152, R154 ;  /* 0x0000009a988d7220 */ /* 0x001fc80000410000 */
[----:B------:R-:W-:Y:S01]  /*45e0*/  FFMA.FTZ R140, R142, R143, R141 ;  /* 0x0000008f8e8c7223 */ /* 0x000fe2000001008d */
[----:B------:R-:W-:-:S03]  /*45f0*/  FADD.FTZ R143, R143, -R152 ;  /* 0x800000988f8f7221 */ /* 0x000fc60000010000 */
[----:B-1----:R-:W-:Y:S01]  /*4600*/  FMUL.FTZ R140, R149, R140 ;  /* 0x0000008c958c7220 */ /* 0x002fe20000410000 */
[----:B------:R-:W-:-:S04]  /*4610*/  FMUL.FTZ R143, R143, R143 ;  /* 0x0000008f8f8f7220 */ /* 0x000fc80000410000 */
[----:B------:R-:W-:Y:S01]  /*4620*/  FMUL.FTZ R143, R142, R143 ;  /* 0x0000008f8e8f7220 */ /* 0x000fe20000410000 */
[----:B--2---:R-:W-:Y:S01]  /*4630*/  FADD.FTZ R144, R147, R144 ;  /* 0x0000009093907221 */ /* 0x004fe20000010000 */
[----:B------:R-:W0:Y:S01]  /*4640*/  SHFL.IDX PT, R140, R140, RZ, 0x1f ;  /* 0x00001fff8c8c7589 */ /* 0x000e2200000e0000 */
[----:B------:R-:W1:Y:S01]  /*4650*/  LDC R147, c[0x0][0x2d8] ;  /* 0x0000b600ff937b82 */ /* 0x000e620000000800 */
[----:B------:R-:W-:-:S04]  /*4660*/  FMUL.FTZ R143, R143, R154 ;  /* 0x0000009a8f8f7220 */ /* 0x000fc80000410000 */
[----:B------:R-:W-:-:S03]  /*4670*/  FFMA.FTZ R144, R149, R143, R144 ;  /* 0x0000008f95907223 */ /* 0x000fc60000010090 */
[----:B------:R-:W2:Y:S03]  /*4680*/  @!P2 LDC.64 R148, c[0x0][0x250] ;  /* 0x00009400ff94ab82 */ /* 0x000ea60000000a00 */
[----:B------:R-:W1:Y:S05]  /*4690*/  SHFL.IDX PT, R144, R144, RZ, 0x1f ;  /* 0x00001fff90907589 */ /* 0x000e6a00000e0000 */
[----:B------:R-:W3:Y:S01]  /*46a0*/  @!P2 LDC.64 R142, c[0x0][0x258] ;  /* 0x00009600ff8eab82 */ /* 0x000ee20000000a00 */
[----:B0-----:R-:W-:-:S05]  /*46b0*/  FMUL.FTZ R141, R140, R140 ;  /* 0x0000008c8c8d7220 */ /* 0x001fca0000410000 */
[----:B------:R-:W-:Y:S01]  /*46c0*/  FSEL R150, R141, RZ, P3 ;  /* 0x000000ff8d967208 */ /* 0x000fe20001800000 */
[----:B--2---:R-:W-:-:S04]  /*46d0*/  @!P2 IMAD.WIDE R148, R3, 0x4, R148 ;  /* 0x000000040394a825 */ /* 0x004fc800078e0294 */
[----:B-1----:R-:W-:Y:S01]  /*46e0*/  FFMA.FTZ R141, R144, UR7, R147 ;  /* 0x00000007908d7c23 */ /* 0x002fe20008010093 */
[----:B------:R-:W-:Y:S01]  /*46f0*/  FSEL R144, R140, RZ, !P3 ;  /* 0x000000ff8c907208 */ /* 0x000fe20005800000 */
[----:B------:R0:W-:Y:S02]  /*4700*/  @!P2 STG.E desc[UR4][R148.64], R140 ;  /* 0x0000008c9400a986 */ /* 0x0001e4000c101904 */
[----:B------:R-:W-:Y:S01]  /*4710*/  FADD.FTZ R141, R141, R150 ;  /* 0x000000968d8d7221 */ /* 0x000fe20000010000 */
[----:B---3--:R-:W-:-:S03]  /*4720*/  @!P2 IMAD.WIDE R142, R3, 0x4, R142 ;  /* 0x00000004038ea825 */ /* 0x008fc600078e028e */
[----:B------:R-:W1:Y:S02]  /*4730*/  MUFU.RSQ R145, R141 ;  /* 0x0000008d00917308 */ /* 0x000e640000001400 */
[----:B-1----:R0:W-:Y:S01]  /*4740*/  @!P2 STG.E desc[UR4][R142.64], R145 ;  /* 0x000000918e00a986 */ /* 0x0021e2000c101904 */
[----:B------:R-:W-:Y:S05]  /*4750*/  @!P1 BRA `(.L_x_30520) ;  /* 0x0000000000409947 */ /* 0x000fea0003800000 */
        /* <DEDUP_REMOVED lines=13> */
[----:B------:R-:W-:Y:S01]  /*4830*/  FFMA.FTZ R143, R15, R152, R11 ;  /* 0x000000980f8f7223 */ /* 0x000fe2000001000b */
[----:B------:R-:W-:-:S04]  /*4840*/  IADD3 R146, R146, 0x80, RZ ;  /* 0x0000008092927810 */ /* 0x000fc80007ffe0ff */
[----:B------:R1:W-:Y:S03]  /*4850*/  STG.E.128 desc[UR4][R148.64], R140 ;  /* 0x0000008c94007986 */ /* 0x0003e6000c101d04 */
.L_x_30520:
[----:B------:R-:W-:Y:S05]  /*4860*/  BSYNC B0 ;  /* 0x0000000000007941 */ /* 0x000fea0003800000 */
.L_x_30519:
[----:B------:R-:W-:Y:S01]  /*4870*/  ISETP.GE.U32.AND P2, PT, R2, 0x100, PT ;  /* 0x000001000200780c */ /* 0x000fe20003f46070 */
        /* <DEDUP_REMOVED lines=18> */
.L_x_30522:
[----:B------:R-:W-:Y:S05]  /*49a0*/  BSYNC B0 ;  /* 0x0000000000007941 */ /* 0x000fea0003800000 */
.L_x_30521:
[----:B------:R-:W-:Y:S01]  /*49b0*/  ISETP.GE.U32.AND P2, PT, R2, 0x180, PT ;  /* 0x000001800200780c */ /* 0x000fe20003f46070 */
        /* <DEDUP_REMOVED lines=18> */
.L_x_30524:
[----:B------:R-:W-:Y:S05]  /*4ae0*/  BSYNC B0 ;  /* 0x0000000000007941 */ /* 0x000fea0003800000 */
.L_x_30523:
[----:B------:R-:W-:Y:S01]  /*4af0*/  ISETP.GE.U32.AND P2, PT, R2, 0x200, PT ;  /* 0x000002000200780c */ /* 0x000fe20003f46070 */
        /* <DEDUP_REMOVED lines=18> */
.L_x_30526:
[----:B------:R-:W-:Y:S05]  /*4c20*/  BSYNC B0 ;  /* 0x0000000000007941 */ /* 0x000fea0003800000 */
.L_x_30525:
        /* <DEDUP_REMOVED lines=19> */
.L_x_30528:
[----:B------:R-:W-:Y:S05]  /*4d60*/  BSYNC B0 ;  /* 0x0000000000007941 */ /* 0x000fea0003800000 */
.L_x_30527:
        /* <DEDUP_REMOVED lines=19> */
.L_x_30530:
[----:B------:R-:W-:Y:S05]  /*4ea0*/  BSYNC B0 ;  /* 0x0000000000007941 */ /* 0x000fea0003800000 */
.L_x_30529:
        /* <DEDUP_REMOVED lines=19> */
.L_x_30532:
[----:B------:R-:W-:Y:S05]  /*4fe0*/  BSYNC B0 ;  /* 0x0000000000007941 */ /* 0x000fea0003800000 */
.L_x_30531:
        /* <DEDUP_REMOVED lines=19> */
.L_x_30534:
[----:B------:R-:W-:Y:S05]  /*5120*/  BSYNC B0 ;  /* 0x0000000000007941 */ /* 0x000fea0003800000 */
.L_x_30533:
        /* <DEDUP_REMOVED lines=19> */
.L_x_30536:
[----:B------:R-:W-:Y:S05]  /*5260*/  BSYNC B0 ;  /* 0x0000000000007941 */ /* 0x000fea0003800000 */
.L_x_30535:
        /* <DEDUP_REMOVED lines=15> */
[----:B------:R-:W-:Y:S01]  /*5360*/  FFMA.FTZ R141, R85, R148, R81 ;  /* 0x00000094558d7223 */ /* 0x000fe20000010051 */
[----:B------:R-:W-:-:S05]  /*5370*/  FFMA.FTZ R143, R87, R144, R83 ;  /* 0x00000090578f7223 */ /* 0x000fca0000010053 */
[----:B------:R0:W-:Y:S02]  /*5380*/  STG.E.128 desc[UR4][R146.64], R140 ;  /* 0x0000008c92007986 */ /* 0x0001e4000c101d04 */
.L_x_30538:
[----:B------:R-:W-:Y:S05]  /*5390*/  BSYNC B0 ;  /* 0x0000000000007941 */ /* 0x000fea0003800000 */
.L_x_30537:
[----:B------:R-:W-:Y:S02]  /*53a0*/  ISETP.NE.AND P2, PT, R7, RZ, PT ;  /* 0x000000ff0700720c */ /* 0x000fe40003f45270 */
[----:B------:R-:W-:Y:S02]  /*53b0*/  IADD3 R3, R3, UR8, RZ ;  /* 0x0000000803037c10 */ /* 0x000fe4000fffe0ff */
[----:B------:R-:W-:Y:S02]  /*53c0*/  SEL R7, RZ, 0x1, P2 ;  /* 0x00000001ff077807 */ /* 0x000fe40001000000 */
[----:B------:R-:W-:-:S13]  /*53d0*/  ISETP.GE.AND P2, PT, R3, UR9, PT ;  /* 0x0000000903007c0c */ /* 0x000fda000bf46270 */
[----:B------:R-:W-:Y:S05]  /*53e0*/  @!P2 BRA `(.L_x_30539) ;  /* 0xffffffb80058a947 */ /* 0x000fea000383ffff */
[----:B------:R-:W-:Y:S05]  /*53f0*/  EXIT ;  /* 0x000000000000794d */ /* 0x000fea0003800000 */
.L_x_30518:
[----:B------:R-:W-:Y:S01]  /*5400*/  HFMA2.MMA R153, -RZ, RZ, 0, 5.9604644775390625e-08 ;  /* 0x00000001ff997435 */ /* 0x000fe200000001ff */
[----:B------:R-:W-:Y:S02]  /*5410*/  MOV R152, R141 ;  /* 0x0000008d00987202 */ /* 0x000fe40000000f00 */
[----:B------:R-:W-:Y:S02]  /*5420*/  MOV R154, 0x1f ;  /* 0x0000001f009a7802 */ /* 0x000fe40000000f00 */
[----:B------:R-:W-:-:S07]  /*5430*/  MOV R151, 0xffffffff ;  /* 0xffffffff00977802 */ /* 0x000fce0000000f00 */
[----:B------:R-:W-:Y:S05]  /*5440*/  WARPSYNC.COLLECTIVE R151, `(.L_x_30540) ;  /* 0x0000000097087348 */ /* 0x000fea0003c00000 */
[----:B------:R0:W1:Y:S02]  /*5450*/  SHFL.BFLY P6, R149, R152, R153, R154 ;  /* 0x0c00009998957389 */ /* 0x00006400000c009a */
[----:B01----:R-:W-:Y:S01]  /*5460*/  ENDCOLLECTIVE ;  /* 0x000000000000791b */ /* 0x003fe20003800000 */
.L_x_30540:
[----:B------:R-:W-:Y:S01]  /*5470*/  HFMA2.MMA R153, -RZ, RZ, 0, 1.1920928955078125e-07 ;  /* 0x00000002ff997435 */ /* 0x000fe200000001ff */
[----:B------:R-:W-:-:S05]  /*5480*/  MOV R140, R149 ;  /* 0x00000095008c7202 */ /* 0x000fca0000000f00 */
[----:B------:R-:W-:-:S05]  /*5490*/  FADD.FTZ R143, R141, R140 ;  /* 0x0000008c8d8f7221 */ /* 0x000fca0000010000 */
[----:B------:R-:W-:-:S07]  /*54a0*/  MOV R152, R143 ;  /* 0x0000008f00987202 */ /* 0x000fce0000000f00 */
[----:B------:R-:W-:Y:S05]  /*54b0*/  WARPSYNC.COLLECTIVE R151, `(.L_x_30541) ;  /* 0x0000000097087348 */ /* 0x000fea0003c00000 */
[----:B------:R0:W1:Y:S02]  /*54c0*/  SHFL.BFLY P6, R149, R152, R153, R154 ;  /* 0x0c00009998957389 */ /* 0x00006400000c009a */
[----:B01----:R-:W-:Y:S01]  /*54d0*/  ENDCOLLECTIVE ;  /* 0x000000000000791b */ /* 0x003fe20003800000 */
.L_x_30541:
[----:B------:R-:W-:Y:S01]  /*54e0*/  HFMA2.MMA R153, -RZ, RZ, 0, 2.384185791015625e-07 ;  /* 0x00000004ff997435 */ /* 0x000fe200000001ff */
[----:B------:R-:W-:-:S05]  /*54f0*/  MOV R140, R149 ;  /* 0x00000095008c7202 */ /* 0x000fca0000000f00 */
[----:B------:R-:W-:-:S05]  /*5500*/  FADD.FTZ R145, R143, R140 ;  /* 0x0000008c8f917221 */ /* 0x000fca0000010000 */
[----:B------:R-:W-:-:S07]  /*5510*/  MOV R152, R145 ;  /* 0x0000009100987202 */ /* 0x000fce0000000f00 */
[----:B------:R-:W-:Y:S05]  /*5520*/  WARPSYNC.COLLECTIVE R151, `(.L_x_30542) ;  /* 0x0000000097087348 */ /* 0x000fea0003c00000 */
[----:B------:R0:W1:Y:S02]  /*5530*/  SHFL.BFLY P6, R149, R152, R153, R154 ;  /* 0x0c00009998957389 */ /* 0x00006400000c009a */
[----:B01----:R-:W-:Y:S01]  /*5540*/  ENDCOLLECTIVE ;  /* 0x000000000000791b */ /* 0x003fe20003800000 */
.L_x_30542:
[----:B------:R-:W-:Y:S01]  /*5550*/  HFMA2.MMA R153, -RZ, RZ, 0, 4.76837158203125e-07 ;  /* 0x00000008ff997435 */ /* 0x000fe200000001ff */
[----:B------:R-:W-:-:S05]  /*5560*/  MOV R140, R149 ;  /* 0x00000095008c7202 */ /* 0x000fca0000000f00 */
[----:B------:R-:W-:Y:S01]  /*5570*/  FADD.FTZ R147, R145, R140 ;  /* 0x0000008c91937221 */ /* 0x000fe20000010000 */
[----:B------:R-:W-:-:S04]  /*5580*/  SHF.R.U32.HI R145, RZ, 0x5, R0 ;  /* 0x00000005ff917819 */ /* 0x000fc80000011600 */
[----:B------:R-:W-:-:S07]  /*5590*/  MOV R152, R147 ;  /* 0x0000009300987202 */ /* 0x000fce0000000f00 */
[----:B------:R-:W-:Y:S05]  /*55a0*/  WARPSYNC.COLLECTIVE R151, `(.L_x_30543) ;  /* 0x0000000097087348 */ /* 0x000fea0003c00000 */
[----:B------:R0:W1:Y:S02]  /*55b0*/  SHFL.BFLY P6, R149, R152, R153, R154 ;  /* 0x0c00009998957389 */ /* 0x00006400000c009a */
[----:B01----:R-:W-:Y:S01]  /*55c0*/  ENDCOLLECTIVE ;  /* 0x000000000000791b */ /* 0x003fe20003800000 */
.L_x_30543:
[----:B------:R-:W-:Y:S01]  /*55d0*/  HFMA2.MMA R153, -RZ, RZ, 0, 9.5367431640625e-07 ;  /* 0x00000010ff997435 */ /* 0x000fe200000001ff */
[----:B------:R-:W-:-:S05]  /*55e0*/  MOV R140, R149 ;  /* 0x00000095008c7202 */ /* 0x000fca0000000f00 */
[----:B------:R-:W-:-:S05]  /*55f0*/  FADD.FTZ R148, R147, R140 ;  /* 0x0000008c93947221 */ /* 0x000fca0000010000 */
[----:B------:R-:W-:-:S07]  /*5600*/  MOV R152, R148 ;  /* 0x0000009400987202 */ /* 0x000fce0000000f00 */
[----:B------:R-:W-:Y:S05]  /*5610*/  WARPSYNC.COLLECTIVE R151, `(.L_x_30544) ;  /* 0x0000000097087348 */ /* 0x000fea0003c00000 */
[----:B------:R0:W1:Y:S02]  /*5620*/  SHFL.BFLY P6, R149, R152, R153, R154 ;  /* 0x0c00009998957389 */ /* 0x00006400000c009a */
[----:B01----:R-:W-:Y:S01]  /*5630*/  ENDCOLLECTIVE ;  /* 0x000000000000791b */ /* 0x003fe20003800000 */
.L_x_30544:
[----:B------:R-:W-:Y:S01]  /*5640*/  HFMA2.MMA R153, -RZ, RZ, 0, 5.9604644775390625e-08 ;  /* 0x00000001ff997435 */ /* 0x000fe200000001ff */
[----:B------:R-:W-:Y:S01]  /*5650*/  FADD.FTZ R149, R148, R149 ;  /* 0x0000009594957221 */ /* 0x000fe20000010000 */
[----:B------:R-:W-:-:S03]  /*5660*/  ISETP.GT.U32.AND P6, PT, R2, 0xff, PT ;  /* 0x000000ff0200780c */ /* 0x000fc60003fc4070 */
        /* <DEDUP_REMOVED lines=90> */
.L_x_30545:
[----:B------:R-:W-:Y:S01]  /*5c10*/  HFMA2.MMA R153, -RZ, RZ, 0, 1.1920928955078125e-07 ;  /* 0x00000002ff997435 */ /* 0x000fe200000001ff */
[----:B------:R-:W-:-:S05]  /*5c20*/  MOV R141, R149 ;  /* 0x00000095008d7202 */ /* 0x000fca0000000f00 */
[----:B------:R-:W-:-:S05]  /*5c30*/  FADD.FTZ R141, R140, R141 ;  /* 0x0000008d8c8d7221 */ /* 0x000fca0000010000 */
[----:B------:R-:W-:-:S07]  /*5c40*/  MOV R152, R141 ;  /* 0x0000008d00987202 */ /* 0x000fce0000000f00 */
[----:B------:R-:W-:Y:S05]  /*5c50*/  WARPSYNC.COLLECTIVE R151, `(.L_x_30546) ;  /* 0x0000000097087348 */ /* 0x000fea0003c00000 */
[----:B------:R0:W1:Y:S02]  /*5c60*/  SHFL.BFLY P6, R149, R152, R153, R154 ;  /* 0x0c00009998957389 */ /* 0x00006400000c009a */
[----:B01----:R-:W-:Y:S01]  /*5c70*/  ENDCOLLECTIVE ;  /* 0x000000000000791b */ /* 0x003fe20003800000 */
.L_x_30546:
[----:B------:R-:W-:Y:S01]  /*5c80*/  HFMA2.MMA R153, -RZ, RZ, 0, 2.384185791015625e-07 ;  /* 0x00000004ff997435 */ /* 0x000fe200000001ff */
[----:B------:R-:W-:-:S05]  /*5c90*/  MOV R148, R149 ;  /* 0x0000009500947202 */ /* 0x000fca0000000f00 */
[----:B------:R-:W-:-:S05]  /*5ca0*/  FADD.FTZ R148, R141, R148 ;  /* 0x000000948d947221 */ /* 0x000fca0000010000 */
[----:B------:R-:W-:-:S07]  /*5cb0*/  MOV R152, R148 ;  /* 0x0000009400987202 */ /* 0x000fce0000000f00 */
[----:B------:R-:W-:Y:S05]  /*5cc0*/  WARPSYNC.COLLECTIVE R151, `(.L_x_30547) ;  /* 0x0000000097087348 */ /* 0x000fea0003c00000 */
[----:B------:R0:W1:Y:S02]  /*5cd0*/  SHFL.BFLY P6, R149, R152, R153, R154 ;  /* 0x0c00009998957389 */ /* 0x00006400000c009a */
[----:B01----:R-:W-:Y:S01]  /*5ce0*/  ENDCOLLECTIVE ;  /* 0x000000000000791b */ /* 0x003fe20003800000 */
.L_x_30547:
[----:B------:R-:W-:Y:S01]  /*5cf0*/  HFMA2.MMA R153, -RZ, RZ, 0, 4.76837158203125e-07 ;  /* 0x00000008ff997435 */ /* 0x000fe200000001ff */
[----:B------:R-:W-:-:S05]  /*5d00*/  MOV R143, R149 ;  /* 0x00000095008f7202 */ /* 0x000fca0000000f00 */
[----:B------:R-:W-:-:S05]  /*5d10*/  FADD.FTZ R143, R148, R143 ;  /* 0x0000008f948f7221 */ /* 0x000fca0000010000 */
[----:B------:R-:W-:-:S07]  /*5d20*/  MOV R152, R143 ;  /* 0x0000008f00987202 */ /* 0x000fce0000000f00 */
[----:B------:R-:W-:Y:S05]  /*5d30*/  WARPSYNC.COLLECTIVE R151, `(.L_x_30548) ;  /* 0x0000000097087348 */ /* 0x000fea0003c00000 */
[----:B------:R0:W1:Y:S02]  /*5d40*/  SHFL.BFLY P6, R149, R152, R153, R154 ;  /* 0x0c00009998957389 */ /* 0x00006400000c009a */
[----:B01----:R-:W-:Y:S01]  /*5d50*/  ENDCOLLECTIVE ;  /* 0x000000000000791b */ /* 0x003fe20003800000 */
.L_x_30548:
[----:B------:R-:W-:Y:S01]  /*5d60*/  HFMA2.MMA R153, -RZ, RZ, 0, 9.5367431640625e-07 ;  /* 0x00000010ff997435 */ /* 0x000fe200000001ff */
[----:B------:R-:W-:-:S05]  /*5d70*/  MOV R150, R149 ;  /* 0x0000009500967202 */ /* 0x000fca0000000f00 */
[----:B------:R-:W-:-:S05]  /*5d80*/  FADD.FTZ R150, R143, R150 ;  /* 0x000000968f967221 */ /* 0x000fca0000010000 */
[----:B------:R-:W-:-:S07]  /*5d90*/  MOV R152, R150 ;  /* 0x0000009600987202 */ /* 0x000fce0000000f00 */
[----:B------:R-:W-:Y:S05]  /*5da0*/  WARPSYNC.COLLECTIVE R151, `(.L_x_30549) ;  /* 0x0000000097087348 */ /* 0x000fea0003c00000 */
[----:B------:R0:W1:Y:S02]  /*5db0*/  SHFL.BFLY P6, R149, R152, R153, R154 ;  /* 0x0c00009998957389 */ /* 0x00006400000c009a */
[----:B01----:R-:W-:Y:S01]  /*5dc0*/  ENDCOLLECTIVE ;  /* 0x000000000000791b */ /* 0x003fe20003800000 */
.L_x_30549:
[----:B------:R-:W-:Y:S01]  /*5dd0*/  MOV R147, R149 ;  /* 0x0000009500937202 */ /* 0x000fe20000000f00 */
[----:B------:R-:W-:Y:S06]  /*5de0*/  BRA `(.L_x_30550) ;  /* 0xffffffe400347947 */ /* 0x000fec000383ffff */
.L_x_30551:
        /* <DEDUP_REMOVED lines=9> */
.L_x_33574:


//--------------------- .text._ZN10layer_norm31ln_parallel_residual_fwd_kernelINS_13Kernel_traitsIfffffjLj5120ELj1ELj1ELj4ELj16ENS_18Kernel_traits_baseILj5120EfffffjLj128EEEEELb0ELb1ELb1EEEvNS_9FwdParamsE --------------------------
	.section	.text._ZN10layer_norm31ln_parallel_residual_fwd_kernelINS_13Kernel_traitsIfffffjLj5120ELj1ELj1ELj4ELj16ENS_18Kernel_traits_baseILj5120EfffffjLj128EEEEELb0ELb1ELb1EEEvNS_9FwdParamsE,"ax",@progbits
	.align	128
        .global         _ZN10layer_norm31ln_parallel_residual_fwd_kernelINS_13Kernel_traitsIfffffjLj5120ELj1ELj1ELj4ELj16ENS_18Kernel_traits_baseILj5120EfffffjLj128EEEEELb0ELb1ELb1EEEvNS_9FwdParamsE
        .type           _ZN10layer_norm31ln_parallel_residual_fwd_kernelINS_13Kernel_traitsIfffffjLj5120ELj1ELj1ELj4ELj16ENS_18Kernel_traits_baseILj5120EfffffjLj128EEEEELb0ELb1ELb1EEEvNS_9FwdParamsE,@function
        .size           _ZN10layer_norm31ln_parallel_residual_fwd_kernelINS_13Kernel_traitsIfffffjLj5120ELj1ELj1ELj4ELj16ENS_18Kernel_traits_baseILj5120EfffffjLj128EEEEELb0ELb1ELb1EEEvNS_9FwdParamsE,(.L_x_33575 - _ZN10layer_norm31ln_parallel_residual_fwd_kernelINS_13Kernel_traitsIfffffjLj5120ELj1ELj1ELj4ELj16ENS_18Kernel_traits_baseILj5120EfffffjLj128EEEEELb0ELb1ELb1EEEvNS_9FwdParamsE)
        .other          _ZN10layer_norm31ln_parallel_residual_fwd_kernelINS_13Kernel_traitsIfffffjLj5120ELj1ELj1ELj4ELj16ENS_18Kernel_traits_baseILj5120EfffffjLj128EEEEELb0ELb1ELb1EEEvNS_9FwdParamsE,@"STO_CUDA_ENTRY STV_DEFAULT"
_ZN10layer_norm31ln_parallel_residual_fwd_kernelINS_13Kernel_traitsIfffffjLj5120ELj1ELj1ELj4ELj16ENS_18Kernel_traits_baseILj5120EfffffjLj128EEEEELb0ELb1ELb1EEEvNS_9FwdParamsE:
.text._ZN10layer_norm31ln_parallel_residual_fwd_kernelINS_13Kernel_traitsIfffffjLj5120ELj1ELj1ELj4ELj16ENS_18Kernel_traits_baseILj5120EfffffjLj128EEEEELb0ELb1ELb1EEEvNS_9FwdParamsE:
        /* <DEDUP_REMOVED lines=64> */
[----:B--2---:R-:W-:Y:S01]  /*0400*/  MOV R3, R6 ;  /* 0x0000000600037202 */ /* 0x004fe20000000f00 */
[----:B------:R-:W-:Y:S01]  /*0410*/  ULDC.U8 UR6, c[0x0][0x2a0] ;  /* 0x0000a80000067ab9 */ /* 0x000fe20000000000 */
[----:B------:R-:W-:Y:S01]  /*0420*/  ISETP.NE.AND.EX P1, PT, R9, RZ, PT, P1 ;  /* 0x000000ff0900720c */ /* 0x000fe20003f25310 */
[----:B------:R-:W-:Y:S01]  /*0430*/  ULDC UR7, c[0x0][0x218] ;  /* 0x0000860000077ab9 */ /* 0x000fe20000000800 */
[----:B------:R-:W-:Y:S01]  /*0440*/  LOP3.LUT R2, R0, 0x7f, RZ, 0xc0, !PT ;  /* 0x0000007f00027812 */ /* 0x000fe200078ec0ff */
[----:B------:R-:W-:Y:S01]  /*0450*/  ULDC.64 UR14, c[0x0][0x230] ;  /* 0x00008c00000e7ab9 */ /* 0x000fe20000000a00 */
[----:B------:R-:W-:Y:S01]  /*0460*/  ISETP.NE.AND P5, PT, RZ, UR6, PT ;  /* 0x00000006ff007c0c */ /* 0x000fe2000bfa5270 */
[----:B------:R-:W-:Y:S01]  /*0470*/  ULDC UR6, c[0x0][0x290] ;  /* 0x0000a40000067ab9 */ /* 0x000fe20000000800 */
[----:B------:R-:W-:Y:S01]  /*0480*/  ULDC.64 UR12, c[0x0][0x228] ;  /* 0x00008a00000c7ab9 */ /* 0x000fe20000000a00 */
[----:B------:R-:W-:Y:S01]  /*0490*/  ULDC.64 UR8, c[0x0][0x2b8] ;  /* 0x0000ae0000087ab9 */ /* 0x000fe20000000a00 */
[----:B0-----:R-:W-:-:S09]  /*04a0*/  ULDC.64 UR10, c[0x0][0x210] ;  /* 0x00008400000a7ab9 */ /* 0x001fd20000000a00 */
.L_x_30713:
        /* <DEDUP_REMOVED lines=23> */
.L_x_30553:
[----:B-----5:R-:W-:Y:S01]  /*0620*/  FADD.FTZ R24, R16, R24 ;  /* 0x0000001810187221 */ /* 0x020fe20000010000 */
[----:B------:R-:W-:Y:S06]  /*0630*/  BRA `(.L_x_30554) ;  /* 0x0000000000087947 */ /* 0x000fec0003800000 */
.L_x_30552:
[----:B-----5:R-:W-:-:S04]  /*0640*/  FADD.FTZ R24, R20, R24 ;  /* 0x0000001814187221 */ /* 0x020fc80000010000 */
[----:B------:R-:W-:-:S07]  /*0650*/  @P2 FADD.FTZ R24, R16, R24 ;  /* 0x0000001810182221 */ /* 0x000fce0000010000 */
.L_x_30554:
[----:B-----5:R-:W-:-:S07]  /*0660*/  MOV R12, R24 ;  /* 0x00000018000c7202 */ /* 0x020fce0000000f00 */
.L_x_30555:
[----:B------:R-:W-:Y:S05]  /*0670*/  @P3 BRA `(.L_x_30556) ;  /* 0x00000000001c3947 */ /* 0x000fea0003800000 */
[----:B------:R-:W-:-:S04]  /*0680*/  ISETP.NE.U32.AND P4, PT, RZ, UR14, PT ;  /* 0x0000000eff007c0c */ /* 0x000fc8000bf85070 */
[----:B------:R-:W-:-:S13]  /*0690*/  ISETP.NE.AND.EX P4, PT, RZ, UR15, PT, P4 ;  /* 0x0000000fff007c0c */ /* 0x000fda000bf85340 */
[----:B------:R-:W-:Y:S05]  /*06a0*/  @P4 BRA `(.L_x_30557) ;  /* 0x0000000000084947 */ /* 0x000fea0003800000 */
[----:B------:R-:W-:Y:S05]  /*06b0*/  @P0 BRA `(.L_x_30558) ;  /* 0x0000000000140947 */ /* 0x000fea0003800000 */
[----:B------:R-:W-:Y:S05]  /*06c0*/  BRA `(.L_x_30559) ;  /* 0x0000000000147947 */ /* 0x000fea0003800000 */
.L_x_30557:
[----:B-----5:R-:W-:Y:S01]  /*06d0*/  FADD.FTZ R25, R17, R25 ;  /* 0x0000001911197221 */ /* 0x020fe20000010000 */
[----:B------:R-:W-:Y:S06]  /*06e0*/  BRA `(.L_x_30558) ;  /* 0x0000000000087947 */ /* 0x000fec0003800000 */
.L_x_30556:
[----:B-----5:R-:W-:-:S04]  /*06f0*/  FADD.FTZ R25, R21, R25 ;  /* 0x0000001915197221 */ /* 0x020fc80000010000 */
[----:B------:R-:W-:-:S07]  /*0700*/  @P2 FADD.FTZ R25, R17, R25 ;  /* 0x0000001911192221 */ /* 0x000fce0000010000 */
.L_x_30558:
[----:B-----5:R-:W-:-:S07]  /*0710*/  MOV R13, R25 ;  /* 0x00000019000d7202 */ /* 0x020fce0000000f00 */
.L_x_30559:
[----:B------:R-:W-:Y:S05]  /*0720*/  @P3 BRA `(.L_x_30560) ;  /* 0x00000000001c3947 */ /* 0x000fea0003800000 */
[----:B------:R-:W-:-:S04]  /*0730*/  ISETP.NE.U32.AND P4, PT, RZ, UR14, PT ;  /* 0x0000000eff007c0c */ /* 0x000fc8000bf85070 */
[----:B------:R-:W-:-:S13]  /*0740*/  ISETP.NE.AND.EX P4, PT, RZ, UR15, PT, P4 ;  /* 0x0000000fff007c0c */ /* 0x000fda000bf85340 */
[----:B------:R-:W-:Y:S05]  /*0750*/  @P4 BRA `(.L_x_30561) ;  /* 0x0000000000084947 */ /* 0x000fea0003800000 */
[----:B------:R-:W-:Y:S05]  /*0760*/  @P0 BRA `(.L_x_30562) ;  /* 0x0000000000140947 */ /* 0x000fea0003800000 */
[----:B------:R-:W-:Y:S05]  /*0770*/  BRA `(.L_x_30563) ;  /* 0x0000000000147947 */ /* 0x000fea0003800000 */
.L_x_30561:
[----:B-----5:R-:W-:Y:S01]  /*0780*/  FADD.FTZ R26, R18, R26 ;  /* 0x0000001a121a7221 */ /* 0x020fe20000010000 */
[----:B------:R-:W-:Y:S06]  /*0790*/  BRA `(.L_x_30562) ;  /* 0x0000000000087947 */ /* 0x000fec0003800000 */
.L_x_30560:
[----:B-----5:R-:W-:-:S04]  /*07a0*/  FADD.FTZ R26, R22, R26 ;  /* 0x0000001a161a7221 */ /* 0x020fc80000010000 */
[----:B------:R-:W-:-:S07]  /*07b0*/  @P2 FADD.FTZ R26, R18, R26 ;  /* 0x0000001a121a2221 */ /* 0x000fce0000010000 */
.L_x_30562:
[----:B-----5:R-:W-:-:S07]  /*07c0*/  MOV R14, R26 ;  /* 0x0000001a000e7202 */ /* 0x020fce0000000f00 */
.L_x_30563:
[----:B------:R-:W-:Y:S05]  /*07d0*/  @P3 BRA `(.L_x_30564) ;  /* 0x00000000001c3947 */ /* 0x000fea0003800000 */
[----:B------:R-:W-:-:S04]  /*07e0*/  ISETP.NE.U32.AND P4, PT, RZ, UR14, PT ;  /* 0x0000000eff007c0c */ /* 0x000fc8000bf85070 */
[----:B------:R-:W-:-:S13]  /*07f0*/  ISETP.NE.AND.EX P4, PT, RZ, UR15, PT, P4 ;  /* 0x0000000fff007c0c */ /* 0x000fda000bf85340 */
[----:B------:R-:W-:Y:S05]  /*0800*/  @P4 BRA `(.L_x_30565) ;  /* 0x0000000000084947 */ /* 0x000fea0003800000 */
[----:B------:R-:W-:Y:S05]  /*0810*/  @P0 BRA `(.L_x_30566) ;  /* 0x0000000000140947 */ /* 0x000fea0003800000 */
[----:B------:R-:W-:Y:S05]  /*0820*/  BRA `(.L_x_30567) ;  /* 0x0000000000147947 */ /* 0x000fea0003800000 */
.L_x_30565:
[----:B-----5:R-:W-:Y:S01]  /*0830*/  FADD.FTZ R27, R19, R27 ;  /* 0x0000001b131b7221 */ /* 0x020fe20000010000 */
[----:B------:R-:W-:Y:S06]  /*0840*/  BRA `(.L_x_30566) ;  /* 0x0000000000087947 */ /* 0x000fec0003800000 */
.L_x_30564:
[----:B-----5:R-:W-:-:S04]  /*0850*/  FADD.FTZ R27, R23, R27 ;  /* 0x0000001b171b7221 */ /* 0x020fc80000010000 */
[----:B------:R-:W-:-:S07]  /*0860*/  @P2 FADD.FTZ R27, R19, R27 ;  /* 0x0000001b131b2221 */ /* 0x000fce0000010000 */
.L_x_30566:
[----:B-----5:R-:W-:-:S07]  /*0870*/  MOV R15, R27 ;  /* 0x0000001b000f7202 */ /* 0x020fce0000000f00 */
.L_x_30567:
        /* <DEDUP_REMOVED lines=19> */
.L_x_30569:
[----:B-----5:R-:W-:Y:S01]  /*09b0*/  FADD.FTZ R8, R16, R8 ;  /* 0x0000000810087221 */ /* 0x020fe20000010000 */
[----:B------:R-:W-:Y:S06]  /*09c0*/  BRA `(.L_x_30570) ;  /* 0x0000000000087947 */ /* 0x000fec0003800000 */
.L_x_30568:
[----:B-----5:R-:W-:-:S04]  /*09d0*/  FADD.FTZ R8, R20, R8 ;  /* 0x0000000814087221 */ /* 0x020fc80000010000 */
[----:B------:R-:W-:-:S07]  /*09e0*/  @P2 FADD.FTZ R8, R16, R8 ;  /* 0x0000000810082221 */ /* 0x000fce0000010000 */
.L_x_30570:
[----:B0----5:R-:W-:-:S07]  /*09f0*/  MOV R12, R8 ;  /* 0x00000008000c7202 */ /* 0x021fce0000000f00 */
.L_x_30571:
[----:B------:R-:W-:Y:S05]  /*0a00*/  @P3 BRA `(.L_x_30572) ;  /* 0x00000000001c3947 */ /* 0x000fea0003800000 */
[----:B------:R-:W-:-:S04]  /*0a10*/  ISETP.NE.U32.AND P4, PT, RZ, UR14, PT ;  /* 0x0000000eff007c0c */ /* 0x000fc8000bf85070 */
[----:B------:R-:W-:-:S13]  /*0a20*/  ISETP.NE.AND.EX P4, PT, RZ, UR15, PT, P4 ;  /* 0x0000000fff007c0c */ /* 0x000fda000bf85340 */
[----:B------:R-:W-:Y:S05]  /*0a30*/  @P4 BRA `(.L_x_30573) ;  /* 0x0000000000084947 */ /* 0x000fea0003800000 */
[----:B------:R-:W-:Y:S05]  /*0a40*/  @P0 BRA `(.L_x_30574) ;  /* 0x0000000000140947 */ /* 0x000fea0003800000 */
[----:B------:R-:W-:Y:S05]  /*0a50*/  BRA `(.L_x_30575) ;  /* 0x0000000000147947 */ /* 0x000fea0003800000 */
.L_x_30573:
[----:B-----5:R-:W-:Y:S01]  /*0a60*/  FADD.FTZ R9, R17, R9 ;  /* 0x0000000911097221 */ /* 0x020fe20000010000 */
[----:B------:R-:W-:Y:S06]  /*0a70*/  BRA `(.L_x_30574) ;  /* 0x0000000000087947 */ /* 0x000fec0003800000 */
.L_x_30572:
[----:B-----5:R-:W-:-:S04]  /*0a80*/  FADD.FTZ R9, R21, R9 ;  /* 0x0000000915097221 */ /* 0x020fc80000010000 */
[----:B------:R-:W-:-:S07]  /*0a90*/  @P2 FADD.FTZ R9, R17, R9 ;  /* 0x0000000911092221 */ /* 0x000fce0000010000 */
.L_x_30574:
[----:B0----5:R-:W-:-:S07]  /*0aa0*/  MOV R13, R9 ;  /* 0x00000009000d7202 */ /* 0x021fce0000000f00 */
.L_x_30575:
[----:B------:R-:W-:Y:S05]  /*0ab0*/  @P3 BRA `(.L_x_30576) ;  /* 0x00000000001c3947 */ /* 0x000fea0003800000 */
[----:B------:R-:W-:-:S04]  /*0ac0*/  ISETP.NE.U32.AND P4, PT, RZ, UR14, PT ;  /* 0x0000000eff007c0c */ /* 0x000fc8000bf85070 */
[----:B------:R-:W-:-:S13]  /*0ad0*/  ISETP.NE.AND.EX P4, PT, RZ, UR15, PT, P4 ;  /* 0x0000000fff007c0c */ /* 0x000fda000bf85340 */
[----:B------:R-:W-:Y:S05]  /*0ae0*/  @P4 BRA `(.L_x_30577) ;  /* 0x0000000000084947 */ /* 0x000fea0003800000 */
[----:B------:R-:W-:Y:S05]  /*0af0*/  @P0 BRA `(.L_x_30578) ;  /* 0x0000000000140947 */ /* 0x000fea0003800000 */
[----:B------:R-:W-:Y:S05]  /*0b00*/  BRA `(.L_x_30579) ;  /* 0x0000000000147947 */ /* 0x000fea0003800000 */
.L_x_30577:
[----:B-----5:R-:W-:Y:S01]  /*0b10*/  FADD.FTZ R10, R18, R10 ;  /* 0x0000000a120a7221 */ /* 0x020fe20000010000 */
[----:B------:R-:W-:Y:S06]  /*0b20*/  BRA `(.L_x_30578) ;  /* 0x0000000000087947 */ /* 0x000fec0003800000 */
.L_x_30576:
[----:B-----5:R-:W-:-:S04]  /*0b30*/  FADD.FTZ R10, R22, R10 ;  /* 0x0000000a160a7221 */ /* 0x020fc80000010000 */
[----:B------:R-:W-:-:S07]  /*0b40*/  @P2 FADD.FTZ R10, R18, R10 ;  /* 0x0000000a120a2221 */ /* 0x000fce0000010000 */
.L_x_30578:
[----:B0----5:R-:W-:-:S07]  /*0b50*/  MOV R14, R10 ;  /* 0x0000000a000e7202 */ /* 0x021fce0000000f00 */
.L_x_30579:
[----:B------:R-:W-:Y:S05]  /*0b60*/  @P3 BRA `(.L_x_30580) ;  /* 0x00000000001c3947 */ /* 0x000fea0003800000 */
[----:B------:R-:W-:-:S04]  /*0b70*/  ISETP.NE.U32.AND P4, PT, RZ, UR14, PT ;  /* 0x0000000eff007c0c */ /* 0x000fc8000bf85070 */
[----:B------:R-:W-:-:S13]  /*0b80*/  ISETP.NE.AND.EX P4, PT, RZ, UR15, PT, P4 ;  /* 0x0000000fff007c0c */ /* 0x000fda000bf85340 */
[----:B------:R-:W-:Y:S05]  /*0b90*/  @P4 BRA `(.L_x_30581) ;  /* 0x0000000000084947 */ /* 0x000fea0003800000 */
[----:B------:R-:W-:Y:S05]  /*0ba0*/  @P0 BRA `(.L_x_30582) ;  /* 0x0000000000140947 */ /* 0x000fea0003800000 */
[----:B------:R-:W-:Y:S05]  /*0bb0*/  BRA `(.L_x_30583) ;  /* 0x0000000000147947 */ /* 0x000fea0003800000 */
.L_x_30581:
[----:B-----5:R-:W-:Y:S01]  /*0bc0*/  FADD.FTZ R11, R19, R11 ;  /* 0x0000000b130b7221 */ /* 0x020fe20000010000 */
[----:B------:R-:W-:Y:S06]  /*0bd0*/  BRA `(.L_x_30582) ;  /* 0x0000000000087947 */ /* 0x000fec0003800000 */
.L_x_30580:
[----:B-----5:R-:W-:-:S04]  /*0be0*/  FADD.FTZ R11, R23, R11 ;  /* 0x0000000b170b7221 */ /* 0x020fc80000010000 */
[----:B------:R-:W-:-:S07]  /*0bf0*/  @P2 FADD.FTZ R11, R19, R11 ;  /* 0x0000000b130b2221 */ /* 0x000fce0000010000 */
.L_x_30582:
[----:B0----5:R-:W-:-:S07]  /*0c00*/  MOV R15, R11 ;  /* 0x0000000b000f7202 */ /* 0x021fce0000000f00 */
.L_x_30583:
        /* <DEDUP_REMOVED lines=18> */
.L_x_30585:
[----:B-----5:R-:W-:Y:S01]  /*0d30*/  FADD.FTZ R108, R16, R108 ;  /* 0x0000006c106c7221 */ /* 0x020fe20000010000 */
[----:B------:R-:W-:Y:S06]  /*0d40*/  BRA `(.L_x_30586) ;  /* 0x0000000000087947 */ /* 0x000fec0003800000 */
.L_x_30584:
[----:B-----5:R-:W-:-:S04]  /*0d50*/  FADD.FTZ R108, R20, R108 ;  /* 0x0000006c146c7221 */ /* 0x020fc80000010000 */
[----:B------:R-:W-:-:S07]  /*0d60*/  @P2 FADD.FTZ R108, R16, R108 ;  /* 0x0000006c106c2221 */ /* 0x000fce0000010000 */
.L_x_30586:
[----:B0-----:R-:W-:-:S07]  /*0d70*/  MOV R12, R108 ;  /* 0x0000006c000c7202 */ /* 0x001fce0000000f00 */
.L_x_30587:
[----:B------:R-:W-:Y:S05]  /*0d80*/  @P3 BRA `(.L_x_30588) ;  /* 0x00000000001c3947 */ /* 0x000fea0003800000 */
[----:B------:R-:W-:-:S04]  /*0d90*/  ISETP.NE.U32.AND P4, PT, RZ, UR14, PT ;  /* 0x0000000eff007c0c */ /* 0x000fc8000bf85070 */
[----:B------:R-:W-:-:S13]  /*0da0*/  ISETP.NE.AND.EX P4, PT, RZ, UR15, PT, P4 ;  /* 0x0000000fff007c0c */ /* 0x000fda000bf85340 */
[----:B------:R-:W-:Y:S05]  /*0db0*/  @P4 BRA `(.L_x_30589) ;  /* 0x0000000000084947 */ /* 0x000fea0003800000 */
[----:B------:R-:W-:Y:S05]  /*0dc0*/  @P0 BRA `(.L_x_30590) ;  /* 0x0000000000140947 */ /* 0x000fea0003800000 */
[----:B------:R-:W-:Y:S05]  /*0dd0*/  BRA `(.L_x_30591) ;  /* 0x0000000000147947 */ /* 0x000fea0003800000 */
.L_x_30589:
[----:B-----5:R-:W-:Y:S01]  /*0de0*/  FADD.FTZ R109, R17, R109 ;  /* 0x0000006d116d7221 */ /* 0x020fe20000010000 */
[----:B------:R-:W-:Y:S06]  /*0df0*/  BRA `(.L_x_30590) ;  /* 0x0000000000087947 */ /* 0x000fec0003800000 */
.L_x_30588:
[----:B-----5:R-:W-:-:S04]  /*0e00*/  FADD.FTZ R109, R21, R109 ;  /* 0x0000006d156d7221 */ /* 0x020fc80000010000 */
[----:B------:R-:W-:-:S07]  /*0e10*/  @P2 FADD.FTZ R109, R17, R109 ;  /* 0x0000006d116d2221 */ /* 0x000fce0000010000 */
.L_x_30590:
[----:B0-----:R-:W-:-:S07]  /*0e20*/  MOV R13, R109 ;  /* 0x0000006d000d7202 */ /* 0x001fce0000000f00 */
.L_x_30591:
[----:B------:R-:W-:Y:S05]  /*0e30*/  @P3 BRA `(.L_x_30592) ;  /* 0x00000000001c3947 */ /* 0x000fea0003800000 */
[----:B------:R-:W-:-:S04]  /*0e40*/  ISETP.NE.U32.AND P4, PT, RZ, UR14, PT ;  /* 0x0000000eff007c0c */ /* 0x000fc8000bf85070 */
[----:B------:R-:W-:-:S13]  /*0e50*/  ISETP.NE.AND.EX P4, PT, RZ, UR15, PT, P4 ;  /* 0x0000000fff007c0c */ /* 0x000fda000bf85340 */
[----:B------:R-:W-:Y:S05]  /*0e60*/  @P4 BRA `(.L_x_30593) ;  /* 0x0000000000084947 */ /* 0x000fea0003800000 */
[----:B------:R-:W-:Y:S05]  /*0e70*/  @P0 BRA `(.L_x_30594) ;  /* 0x0000000000140947 */ /* 0x000fea0003800000 */
[----:B------:R-:W-:Y:S05]  /*0e80*/  BRA `(.L_x_30595) ;  /* 0x0000000000147947 */ /* 0x000fea0003800000 */
.L_x_30593:
[----:B-----5:R-:W-:Y:S01]  /*0e90*/  FADD.FTZ R110, R18, R110 ;  /* 0x0000006e126e7221 */ /* 0x020fe20000010000 */
[----:B------:R-:W-:Y:S06]  /*0ea0*/  BRA `(.L_x_30594) ;  /* 0x0000000000087947 */ /* 0x000fec0003800000 */
.L_x_30592:
[----:B-----5:R-:W-:-:S04]  /*0eb0*/  FADD.FTZ R110, R22, R110 ;  /* 0x0000006e166e7221 */ /* 0x020fc80000010000 */
[----:B------:R-:W-:-:S07]  /*0ec0*/  @P2 FADD.FTZ R110, R18, R110 ;  /* 0x0000006e126e2221 */ /* 0x000fce0000010000 */
.L_x_30594:
[----:B0-----:R-:W-:-:S07]  /*0ed0*/  MOV R14, R110 ;  /* 0x0000006e000e7202 */ /* 0x001fce0000000f00 */
.L_x_30595:
[----:B------:R-:W-:Y:S05]  /*0ee0*/  @P3 BRA `(.L_x_30596) ;  /* 0x00000000001c3947 */ /* 0x000fea0003800000 */
[----:B------:R-:W-:-:S04]  /*0ef0*/  ISETP.NE.U32.AND P4, PT, RZ, UR14, PT ;  /* 0x0000000eff007c0c */ /* 0x000fc8000bf85070 */
[----:B------:R-:W-:-:S13]  /*0f00*/  ISETP.NE.AND.EX P4, PT, RZ, UR15, PT, P4 ;  /* 0x0000000fff007c0c */ /* 0x000fda000bf85340 */
[----:B------:R-:W-:Y:S05]  /*0f10*/  @P4 BRA `(.L_x_30597) ;  /* 0x0000000000084947 */ /* 0x000fea0003800000 */
[----:B------:R-:W-:Y:S05]  /*0f20*/  @P0 BRA `(.L_x_30598) ;  /* 0x0000000000140947 */ /* 0x000fea0003800000 */
[----:B------:R-:W-:Y:S05]  /*0f30*/  BRA `(.L_x_30599) ;  /* 0x0000000000147947 */ /* 0x000fea0003800000 */
.L_x_30597:
[----:B-----5:R-:W-:Y:S01]  /*0f40*/  FADD.FTZ R111, R19, R111 ;  /* 0x0000006f136f7221 */ /* 0x020fe20000010000 */
[----:B------:R-:W-:Y:S06]  /*0f50*/  BRA `(.L_x_30598) ;  /* 0x0000000000087947 */ /* 0x000fec0003800000 */
.L_x_30596:
[----:B-----5:R-:W-:-:S04]  /*0f60*/  FADD.FTZ R111, R23, R111 ;  /* 0x0000006f176f7221 */ /* 0x020fc80000010000 */
[----:B------:R-:W-:-:S07]  /*0f70*/  @P2 FADD.FTZ R111, R19, R111 ;  /* 0x0000006f136f2221 */ /* 0x000fce0000010000 */
.L_x_30598:
[----:B0-----:R-:W-:-:S07]  /*0f80*/  MOV R15, R111 ;  /* 0x0000006f000f7202 */ /* 0x001fce0000000f00 */
.L_x_30599:
        /* <DEDUP_REMOVED lines=18> */
.L_x_30601:
[----:B-----5:R-:W-:Y:S01]  /*10b0*/  FADD.FTZ R112, R16, R112 ;  /* 0x0000007010707221 */ /* 0x020fe20000010000 */
[----:B------:R-:W-:Y:S06]  /*10c0*/  BRA `(.L_x_30602) ;  /* 0x0000000000087947 */ /* 0x000fec0003800000 */
.L_x_30600:
[----:B-----5:R-:W-:-:S04]  /*10d0*/  FADD.FTZ R112, R20, R112 ;  /* 0x0000007014707221 */ /* 0x020fc80000010000 */
[----:B------:R-:W-:-:S07]  /*10e0*/  @P2 FADD.FTZ R112, R16, R112 ;  /* 0x0000007010702221 */ /* 0x000fce0000010000 */
.L_x_30602:
[----:B0-----:R-:W-:-:S07]  /*10f0*/  MOV R12, R112 ;  /* 0x00000070000c7202 */ /* 0x001fce0000000f00 */
.L_x_30603:
[----:B------:R-:W-:Y:S05]  /*1100*/  @P3 BRA `(.L_x_30604) ;  /* 0x00000000001c3947 */ /* 0x000fea0003800000 */
[----:B------:R-:W-:-:S04]  /*1110*/  ISETP.NE.U32.AND P4, PT, RZ, UR14, PT ;  /* 0x0000000eff007c0c */ /* 0x000fc8000bf85070 */
[----:B------:R-:W-:-:S13]  /*1120*/  ISETP.NE.AND.EX P4, PT, RZ, UR15, PT, P4 ;  /* 0x0000000fff007c0c */ /* 0x000fda000bf85340 */
[----:B------:R-:W-:Y:S05]  /*1130*/  @P4 BRA `(.L_x_30605) ;  /* 0x0000000000084947 */ /* 0x000fea0003800000 */
[----:B------:R-:W-:Y:S05]  /*1140*/  @P0 BRA `(.L_x_30606) ;  /* 0x0000000000140947 */ /* 0x000fea0003800000 */
[----:B------:R-:W-:Y:S05]  /*1150*/  BRA `(.L_x_30607) ;  /* 0x0000000000147947 */ /* 0x000fea0003800000 */
.L_x_30605:
[----:B-----5:R-:W-:Y:S01]  /*1160*/  FADD.FTZ R113, R17, R113 ;  /* 0x0000007111717221 */ /* 0x020fe20000010000 */
[----:B------:R-:W-:Y:S06]  /*1170*/  BRA `(.L_x_30606) ;  /* 0x0000000000087947 */ /* 0x000fec0003800000 */
.L_x_30604:
[----:B-----5:R-:W-:-:S04]  /*1180*/  FADD.FTZ R113, R21, R113 ;  /* 0x0000007115717221 */ /* 0x020fc80000010000 */
[----:B------:R-:W-:-:S07]  /*1190*/  @P2 FADD.FTZ R113, R17, R113 ;  /* 0x0000007111712221 */ /* 0x000fce0000010000 */
.L_x_30606:
[----:B0-----:R-:W-:-:S07]  /*11a0*/  MOV R13, R113 ;  /* 0x00000071000d7202 */ /* 0x001fce0000000f00 */
.L_x_30607:
[----:B------:R-:W-:Y:S05]  /*11b0*/  @P3 BRA `(.L_x_30608) ;  /* 0x00000000001c3947 */ /* 0x000fea0003800000 */
[----:B------:R-:W-:-:S04]  /*11c0*/  ISETP.NE.U32.AND P4, PT, RZ, UR14, PT ;  /* 0x0000000eff007c0c */ /* 0x000fc8000bf85070 */
[----:B------:R-:W-:-:S13]  /*11d0*/  ISETP.NE.AND.EX P4, PT, RZ, UR15, PT, P4 ;  /* 0x0000000fff007c0c */ /* 0x000fda000bf85340 */
[----:B------:R-:W-:Y:S05]  /*11e0*/  @P4 BRA `(.L_x_30609) ;  /* 0x0000000000084947 */ /* 0x000fea0003800000 */
[----:B------:R-:W-:Y:S05]  /*11f0*/  @P0 BRA `(.L_x_30610) ;  /* 0x0000000000140947 */ /* 0x000fea0003800000 */
[----:B------:R-:W-:Y:S05]  /*1200*/  BRA `(.L_x_30611) ;  /* 0x0000000000147947 */ /* 0x000fea0003800000 */
.L_x_30609:
[----:B-----5:R-:W-:Y:S01]  /*1210*/  FADD.FTZ R114, R18, R114 ;  /* 0x0000007212727221 */ /* 0x020fe20000010000 */
[----:B------:R-:W-:Y:S06]  /*1220*/  BRA `(.L_x_30610) ;  /* 0x0000000000087947 */ /* 0x000fec0003800000 */
.L_x_30608:
[----:B-----5:R-:W-:-:S04]  /*1230*/  FADD.FTZ R114, R22, R114 ;  /* 0x0000007216727221 */ /* 0x020fc80000010000 */
[----:B------:R-:W-:-:S07]  /*1240*/  @P2 FADD.FTZ R114, R18, R114 ;  /* 0x0000007212722221 */ /* 0x000fce0000010000 */
.L_x_30610:
[----:B0-----:R-:W-:-:S07]  /*1250*/  MOV R14, R114 ;  /* 0x00000072000e7202 */ /* 0x001fce0000000f00 */
.L_x_30611:
[----:B------:R-:W-:Y:S05]  /*1260*/  @P3 BRA `(.L_x_30612) ;  /* 0x00000000001c3947 */ /* 0x000fea0003800000 */
[----:B------:R-:W-:-:S04]  /*1270*/  ISETP.NE.U32.AND P4, PT, RZ, UR14, PT ;  /* 0x0000000eff007c0c */ /* 0x000fc8000bf85070 */
[----:B------:R-:W-:-:S13]  /*1280*/  ISETP.NE.AND.EX P4, PT, RZ, UR15, PT, P4 ;  /* 0x0000000fff007c0c */ /* 0x000fda000bf85340 */
[----:B------:R-:W-:Y:S05]  /*1290*/  @P4 BRA `(.L_x_30613) ;  /* 0x0000000000084947 */ /* 0x000fea0003800000 */
[----:B------:R-:W-:Y:S05]  /*12a0*/  @P0 BRA `(.L_x_30614) ;  /* 0x0000000000140947 */ /* 0x000fea0003800000 */
[----:B------:R-:W-:Y:S05]  /*12b0*/  BRA `(.L_x_30615) ;  /* 0x0000000000147947 */ /* 0x000fea0003800000 */
.L_x_30613:
[----:B-----5:R-:W-:Y:S01]  /*12c0*/  FADD.FTZ R115, R19, R115 ;  /* 0x0000007313737221 */ /* 0x020fe20000010000 */
[----:B------:R-:W-:Y:S06]  /*12d0*/  BRA `(.L_x_30614) ;  /* 0x0000000000087947 */ /* 0x000fec0003800000 */
.L_x_30612:
[----:B-----5:R-:W-:-:S04]  /*12e0*/  FADD.FTZ R115, R23, R115 ;  /* 0x0000007317737221 */ /* 0x020fc80000010000 */
[----:B------:R-:W-:-:S07]  /*12f0*/  @P2 FADD.FTZ R115, R19, R115 ;  /* 0x0000007313732221 */ /* 0x000fce0000010000 */
.L_x_30614:
[----:B0-----:R-:W-:-:S07]  /*1300*/  MOV R15, R115 ;  /* 0x00000073000f7202 */ /* 0x001fce0000000f00 */
.L_x_30615:
        /* <DEDUP_REMOVED lines=18> */
.L_x_30617:
[----:B-----5:R-:W-:Y:S01]  /*1430*/  FADD.FTZ R116, R16, R116 ;  /* 0x0000007410747221 */ /* 0x020fe20000010000 */
[----:B------:R-:W-:Y:S06]  /*1440*/  BRA `(.L_x_30618) ;  /* 0x0000000000087947 */ /* 0x000fec0003800000 */
.L_x_30616:
[----:B-----5:R-:W-:-:S04]  /*1450*/  FADD.FTZ R116, R20, R116 ;  /* 0x0000007414747221 */ /* 0x020fc80000010000 */
[----:B------:R-:W-:-:S07]  /*1460*/  @P2 FADD.FTZ R116, R16, R116 ;  /* 0x0000007410742221 */ /* 0x000fce0000010000 */
.L_x_30618:
[----:B0-----:R-:W-:-:S07]  /*1470*/  MOV R12, R116 ;  /* 0x00000074000c7202 */ /* 0x001fce0000000f00 */
.L_x_30619:
[----:B------:R-:W-:Y:S05]  /*1480*/  @P3 BRA `(.L_x_30620) ;  /* 0x00000000001c3947 */ /* 0x000fea0003800000 */
[----:B------:R-:W-:-:S04]  /*1490*/  ISETP.NE.U32.AND P4, PT, RZ, UR14, PT ;  /* 0x0000000eff007c0c */ /* 0x000fc8000bf85070 */
[----:B------:R-:W-:-:S13]  /*14a0*/  ISETP.NE.AND.EX P4, PT, RZ, UR15, PT, P4 ;  /* 0x0000000fff007c0c */ /* 0x000fda000bf85340 */
[----:B------:R-:W-:Y:S05]  /*14b0*/  @P4 BRA `(.L_x_30621) ;  /* 0x0000000000084947 */ /* 0x000fea0003800000 */
[----:B------:R-:W-:Y:S05]  /*14c0*/  @P0 BRA `(.L_x_30622) ;  /* 0x0000000000140947 */ /* 0x000fea0003800000 */
[----:B------:R-:W-:Y:S05]  /*14d0*/  BRA `(.L_x_30623) ;  /* 0x0000000000147947 */ /* 0x000fea0003800000 */
.L_x_30621:
[----:B-----5:R-:W-:Y:S01]  /*14e0*/  FADD.FTZ R117, R17, R117 ;  /* 0x0000007511757221 */ /* 0x020fe20000010000 */
[----:B------:R-:W-:Y:S06]  /*14f0*/  BRA `(.L_x_30622) ;  /* 0x0000000000087947 */ /* 0x000fec0003800000 */
.L_x_30620:
[----:B-----5:R-:W-:-:S04]  /*1500*/  FADD.FTZ R117, R21, R117 ;  /* 0x0000007515757221 */ /* 0x020fc80000010000 */
[----:B------:R-:W-:-:S07]  /*1510*/  @P2 FADD.FTZ R117, R17, R117 ;  /* 0x0000007511752221 */ /* 0x000fce0000010000 */
.L_x_30622:
[----:B0-----:R-:W-:-:S07]  /*1520*/  MOV R13, R117 ;  /* 0x00000075000d7202 */ /* 0x001fce0000000f00 */
.L_x_30623:
[----:B------:R-:W-:Y:S05]  /*1530*/  @P3 BRA `(.L_x_30624) ;  /* 0x00000000001c3947 */ /* 0x000fea0003800000 */
[----:B------:R-:W-:-:S04]  /*1540*/  ISETP.NE.U32.AND P4, PT, RZ, UR14, PT ;  /* 0x0000000eff007c0c */ /* 0x000fc8000bf85070 */
[----:B------:R-:W-:-:S13]  /*1550*/  ISETP.NE.AND.EX P4, PT, RZ, UR15, PT, P4 ;  /* 0x0000000fff007c0c */ /* 0x000fda000bf85340 */
[----:B------:R-:W-:Y:S05]  /*1560*/  @P4 BRA `(.L_x_30625) ;  /* 0x0000000000084947 */ /* 0x000fea0003800000 */
[----:B------:R-:W-:Y:S05]  /*1570*/  @P0 BRA `(.L_x_30626) ;  /* 0x0000000000140947 */ /* 0x000fea0003800000 */
[----:B------:R-:W-:Y:S05]  /*1580*/  BRA `(.L_x_30627) ;  /* 0x0000000000147947 */ /* 0x000fea0003800000 */
.L_x_30625:
[----:B-----5:R-:W-:Y:S01]  /*1590*/  FADD.FTZ R118, R18, R118 ;  /* 0x0000007612767221 */ /* 0x020fe20000010000 */
[----:B------:R-:W-:Y:S06]  /*15a0*/  BRA `(.L_x_30626) ;  /* 0x0000000000087947 */ /* 0x000fec0003800000 */
.L_x_30624:
[----:B-----5:R-:W-:-:S04]  /*15b0*/  FADD.FTZ R118, R22, R118 ;  /* 0x0000007616767221 */ /* 0x020fc80000010000 */
[----:B------:R-:W-:-:S07]  /*15c0*/  @P2 FADD.FTZ R118, R18, R118 ;  /* 0x0000007612762221 */ /* 0x000fce0000010000 */
.L_x_30626:
[----:B0-----:R-:W-:-:S07]  /*15d0*/  MOV R14, R118 ;  /* 0x00000076000e7202 */ /* 0x001fce0000000f00 */
.L_x_30627:
[----:B------:R-:W-:Y:S05]  /*15e0*/  @P3 BRA `(.L_x_30628) ;  /* 0x00000000001c3947 */ /* 0x000fea0003800000 */
[----:B------:R-:W-:-:S04]  /*15f0*/  ISETP.NE.U32.AND P4, PT, RZ, UR14, PT ;  /* 0x0000000eff007c0c */ /* 0x000fc8000bf85070 */
[----:B------:R-:W-:-:S13]  /*1600*/  ISETP.NE.AND.EX P4, PT, RZ, UR15, PT, P4 ;  /* 0x0000000fff007c0c */ /* 0x000fda000bf85340 */
[----:B------:R-:W-:Y:S05]  /*1610*/  @P4 BRA `(.L_x_30629) ;  /* 0x0000000000084947 */ /* 0x000fea0003800000 */
[----:B------:R-:W-:Y:S05]  /*1620*/  @P0 BRA `(.L_x_30630) ;  /* 0x0000000000140947 */ /* 0x000fea0003800000 */
[----:B------:R-:W-:Y:S05]  /*1630*/  BRA `(.L_x_30631) ;  /* 0x0000000000147947 */ /* 0x000fea0003800000 */
.L_x_30629:
[----:B-----5:R-:W-:Y:S01]  /*1640*/  FADD.FTZ R119, R19, R119 ;  /* 0x0000007713777221 */ /* 0x020fe20000010000 */
[----:B------:R-:W-:Y:S06]  /*1650*/  BRA `(.L_x_30630) ;  /* 0x0000000000087947 */ /* 0x000fec0003800000 */
.L_x_30628:
[----:B-----5:R-:W-:-:S04]  /*1660*/  FADD.FTZ R119, R23, R119 ;  /* 0x0000007717777221 */ /* 0x020fc80000010000 */
[----:B------:R-:W-:-:S07]  /*1670*/  @P2 FADD.FTZ R119, R19, R119 ;  /* 0x0000007713772221 */ /* 0x000fce0000010000 */
.L_x_30630:
[----:B0-----:R-:W-:-:S07]  /*1680*/  MOV R15, R119 ;  /* 0x00000077000f7202 */ /* 0x001fce0000000f00 */
.L_x_30631:
        /* <DEDUP_REMOVED lines=18> */
.L_x_30633:
[----:B-----5:R-:W-:Y:S01]  /*17b0*/  FADD.FTZ R120, R16, R120 ;  /* 0x0000007810787221 */ /* 0x020fe20000010000 */
[----:B------:R-:W-:Y:S06]  /*17c0*/  BRA `(.L_x_30634) ;  /* 0x0000000000087947 */ /* 0x000fec0003800000 */
.L_x_30632:
[----:B-----5:R-:W-:-:S04]  /*17d0*/  FADD.FTZ R120, R20, R120 ;  /* 0x0000007814787221 */ /* 0x020fc80000010000 */
[----:B------:R-:W-:-:S07]  /*17e0*/  @P2 FADD.FTZ R120, R16, R120 ;  /* 0x0000007810782221 */ /* 0x000fce0000010000 */
.L_x_30634:
[----:B0-----:R-:W-:-:S07]  /*17f0*/  MOV R12, R120 ;  /* 0x00000078000c7202 */ /* 0x001fce0000000f00 */
.L_x_30635:
[----:B------:R-:W-:Y:S05]  /*1800*/  @P3 BRA `(.L_x_30636) ;  /* 0x00000000001c3947 */ /* 0x000fea0003800000 */
[----:B------:R-:W-:-:S04]  /*1810*/  ISETP.NE.U32.AND P4, PT, RZ, UR14, PT ;  /* 0x0000000eff007c0c */ /* 0x000fc8000bf85070 */
[----:B------:R-:W-:-:S13]  /*1820*/  ISETP.NE.AND.EX P4, PT, RZ, UR15, PT, P4 ;  /* 0x0000000fff007c0c */ /* 0x000fda000bf85340 */
[----:B------:R-:W-:Y:S05]  /*1830*/  @P4 BRA `(.L_x_30637) ;  /* 0x0000000000084947 */ /* 0x000fea0003800000 */
[----:B------:R-:W-:Y:S05]  /*1840*/  @P0 BRA `(.L_x_30638) ;  /* 0x0000000000140947 */ /* 0x000fea0003800000 */
[----:B------:R-:W-:Y:S05]  /*1850*/  BRA `(.L_x_30639) ;  /* 0x0000000000147947 */ /* 0x000fea0003800000 */
.L_x_30637:
[----:B-----5:R-:W-:Y:S01]  /*1860*/  FADD.FTZ R121, R17, R121 ;  /* 0x0000007911797221 */ /* 0x020fe20000010000 */
[----:B------:R-:W-:Y:S06]  /*1870*/  BRA `(.L_x_30638) ;  /* 0x0000000000087947 */ /* 0x000fec0003800000 */
.L_x_30636:
[----:B-----5:R-:W-:-:S04]  /*1880*/  FADD.FTZ R121, R21, R121 ;  /* 0x0000007915797221 */ /* 0x020fc80000010000 */
[----:B------:R-:W-:-:S07]  /*1890*/  @P2 FADD.FTZ R121, R17, R121 ;  /* 0x0000007911792221 */ /* 0x000fce0000010000 */
.L_x_30638:
[----:B0-----:R-:W-:-:S07]  /*18a0*/  MOV R13, R121 ;  /* 0x00000079000d7202 */ /* 0x001fce0000000f00 */
.L_x_30639:
[----:B------:R-:W-:Y:S05]  /*18b0*/  @P3 BRA `(.L_x_30640) ;  /* 0x00000000001c3947 */ /* 0x000fea0003800000 */
[----:B------:R-:W-:-:S04]  /*18c0*/  ISETP.NE.U32.AND P4, PT, RZ, UR14, PT ;  /* 0x0000000eff007c0c */ /* 0x000fc8000bf85070 */
[----:B------:R-:W-:-:S13]  /*18d0*/  ISETP.NE.AND.EX P4, PT, RZ, UR15, PT, P4 ;  /* 0x0000000fff007c0c */ /* 0x000fda000bf85340 */
[----:B------:R-:W-:Y:S05]  /*18e0*/  @P4 BRA `(.L_x_30641) ;  /* 0x0000000000084947 */ /* 0x000fea0003800000 */
[----:B------:R-:W-:Y:S05]  /*18f0*/  @P0 BRA `(.L_x_30642) ;  /* 0x0000000000140947 */ /* 0x000fea0003800000 */
[----:B------:R-:W-:Y:S05]  /*1900*/  BRA `(.L_x_30643) ;  /* 0x0000000000147947 */ /* 0x000fea0003800000 */
.L_x_30641:
[----:B-----5:R-:W-:Y:S01]  /*1910*/  FADD.FTZ R122, R18, R122 ;  /* 0x0000007a127a7221 */ /* 0x020fe20000010000 */
[----:B------:R-:W-:Y:S06]  /*1920*/  BRA `(.L_x_30642) ;  /* 0x0000000000087947 */ /* 0x000fec0003800000 */
.L_x_30640:
[----:B-----5:R-:W-:-:S04]  /*1930*/  FADD.FTZ R122, R22, R122 ;  /* 0x0000007a167a7221 */ /* 0x020fc80000010000 */
[----:B------:R-:W-:-:S07]  /*1940*/  @P2 FADD.FTZ R122, R18, R122 ;  /* 0x0000007a127a2221 */ /* 0x000fce0000010000 */
.L_x_30642:
[----:B0-----:R-:W-:-:S07]  /*1950*/  MOV R14, R122 ;  /* 0x0000007a000e7202 */ /* 0x001fce0000000f00 */
.L_x_30643:
[----:B------:R-:W-:Y:S05]  /*1960*/  @P3 BRA `(.L_x_30644) ;  /* 0x00000000001c3947 */ /* 0x000fea0003800000 */
[----:B------:R-:W-:-:S04]  /*1970*/  ISETP.NE.U32.AND P4, PT, RZ, UR14, PT ;  /* 0x0000000eff007c0c */ /* 0x000fc8000bf85070 */
[----:B------:R-:W-:-:S13]  /*1980*/  ISETP.NE.AND.EX P4, PT, RZ, UR15, PT, P4 ;  /* 0x0000000fff007c0c */ /* 0x000fda000bf85340 */
[----:B------:R-:W-:Y:S05]  /*1990*/  @P4 BRA `(.L_x_30645) ;  /* 0x0000000000084947 */ /* 0x000fea0003800000 */
[----:B------:R-:W-:Y:S05]  /*19a0*/  @P0 BRA `(.L_x_30646) ;  /* 0x0000000000140947 */ /* 0x000fea0003800000 */
[----:B------:R-:W-:Y:S05]  /*19b0*/  BRA `(.L_x_30647) ;  /* 0x0000000000147947 */ /* 0x000fea0003800000 */
.L_x_30645:
[----:B-----5:R-:W-:Y:S01]  /*19c0*/  FADD.FTZ R123, R19, R123 ;  /* 0x0000007b137b7221 */ /* 0x020fe20000010000 */
[----:B------:R-:W-:Y:S06]  /*19d0*/  BRA `(.L_x_30646) ;  /* 0x0000000000087947 */ /* 0x000fec0003800000 */
.L_x_30644:
[----:B-----5:R-:W-:-:S04]  /*19e0*/  FADD.FTZ R123, R23, R123 ;  /* 0x0000007b177b7221 */ /* 0x020fc80000010000 */
[----:B------:R-:W-:-:S07]  /*19f0*/  @P2 FADD.FTZ R123, R19, R123 ;  /* 0x0000007b137b2221 */ /* 0x000fce0000010000 */
.L_x_30646:
[----:B0-----:R-:W-:-:S07]  /*1a00*/  MOV R15, R123 ;  /* 0x0000007b000f7202 */ /* 0x001fce0000000f00 */
.L_x_30647:
        /* <DEDUP_REMOVED lines=18> */
.L_x_30649:
[----:B-----5:R-:W-:Y:S01]  /*1b30*/  FADD.FTZ R124, R16, R124 ;  /* 0x0000007c107c7221 */ /* 0x020fe20000010000 */
[----:B------:R-:W-:Y:S06]  /*1b40*/  BRA `(.L_x_30650) ;  /* 0x0000000000087947 */ /* 0x000fec0003800000 */
.L_x_30648:
[----:B-----5:R-:W-:-:S04]  /*1b50*/  FADD.FTZ R124, R20, R124 ;  /* 0x0000007c147c7221 */ /* 0x020fc80000010000 */
[----:B------:R-:W-:-:S07]  /*1b60*/  @P2 FADD.FTZ R124, R16, R124 ;  /* 0x0000007c107c2221 */ /* 0x000fce0000010000 */
.L_x_30650:
[----:B0-----:R-:W-:-:S07]  /*1b70*/  MOV R12, R124 ;  /* 0x0000007c000c7202 */ /* 0x001fce0000000f00 */
.L_x_30651:
[----:B------:R-:W-:Y:S05]  /*1b80*/  @P3 BRA `(.L_x_30652) ;  /* 0x00000000001c3947 */ /* 0x000fea0003800000 */
[----:B------:R-:W-:-:S04]  /*1b90*/  ISETP.NE.U32.AND P4, PT, RZ, UR14, PT ;  /* 0x0000000eff007c0c */ /* 0x000fc8000bf85070 */
[----:B------:R-:W-:-:S13]  /*1ba0*/  ISETP.NE.AND.EX P4, PT, RZ, UR15, PT, P4 ;  /* 0x0000000fff007c0c */ /* 0x000fda000bf85340 */
[----:B------:R-:W-:Y:S05]  /*1bb0*/  @P4 BRA `(.L_x_30653) ;  /* 0x0000000000084947 */ /* 0x000fea0003800000 */
[----:B------:R-:W-:Y:S05]  /*1bc0*/  @P0 BRA `(.L_x_30654) ;  /* 0x0000000000140947 */ /* 0x000fea0003800000 */
[----:B------:R-:W-:Y:S05]  /*1bd0*/  BRA `(.L_x_30655) ;  /* 0x0000000000147947 */ /* 0x000fea0003800000 */
.L_x_30653:
[----:B-----5:R-:W-:Y:S01]  /*1be0*/  FADD.FTZ R125, R17, R125 ;  /* 0x0000007d117d7221 */ /* 0x020fe20000010000 */
[----:B------:R-:W-:Y:S06]  /*1bf0*/  BRA `(.L_x_30654) ;  /* 0x0000000000087947 */ /* 0x000fec0003800000 */
.L_x_30652:
[----:B-----5:R-:W-:-:S04]  /*1c00*/  FADD.FTZ R125, R21, R125 ;  /* 0x0000007d157d7221 */ /* 0x020fc80000010000 */
[----:B------:R-:W-:-:S07]  /*1c10*/  @P2 FADD.FTZ R125, R17, R125 ;  /* 0x0000007d117d2221 */ /* 0x000fce0000010000 */
.L_x_30654:
[----:B0-----:R-:W-:-:S07]  /*1c20*/  MOV R13, R125 ;  /* 0x0000007d000d7202 */ /* 0x001fce0000000f00 */
.L_x_30655:
[----:B------:R-:W-:Y:S05]  /*1c30*/  @P3 BRA `(.L_x_30656) ;  /* 0x00000000001c3947 */ /* 0x000fea0003800000 */
[----:B------:R-:W-:-:S04]  /*1c40*/  ISETP.NE.U32.AND P4, PT, RZ, UR14, PT ;  /* 0x0000000eff007c0c */ /* 0x000fc8000bf85070 */
[----:B------:R-:W-:-:S13]  /*1c50*/  ISETP.NE.AND.EX P4, PT, RZ, UR15, PT, P4 ;  /* 0x0000000fff007c0c */ /* 0x000fda000bf85340 */
[----:B------:R-:W-:Y:S05]  /*1c60*/  @P4 BRA `(.L_x_30657) ;  /* 0x0000000000084947 */ /* 0x000fea0003800000 */
[----:B------:R-:W-:Y:S05]  /*1c70*/  @P0 BRA `(.L_x_30658) ;  /* 0x0000000000140947 */ /* 0x000fea0003800000 */
[----:B------:R-:W-:Y:S05]  /*1c80*/  BRA `(.L_x_30659) ;  /* 0x0000000000147947 */ /* 0x000fea0003800000 */
.L_x_30657:
[----:B-----5:R-:W-:Y:S01]  /*1c90*/  FADD.FTZ R126, R18, R126 ;  /* 0x0000007e127e7221 */ /* 0x020fe20000010000 */
[----:B------:R-:W-:Y:S06]  /*1ca0*/  BRA `(.L_x_30658) ;  /* 0x0000000000087947 */ /* 0x000fec0003800000 */
.L_x_30656:
[----:B-----5:R-:W-:-:S04]  /*1cb0*/  FADD.FTZ R126, R22, R126 ;  /* 0x0000007e167e7221 */ /* 0x020fc80000010000 */
[----:B------:R-:W-:-:S07]  /*1cc0*/  @P2 FADD.FTZ R126, R18, R126 ;  /* 0x0000007e127e2221 */ /* 0x000fce0000010000 */
.L_x_30658:
[----:B0-----:R-:W-:-:S07]  /*1cd0*/  MOV R14, R126 ;  /* 0x0000007e000e7202 */ /* 0x001fce0000000f00 */
.L_x_30659:
[----:B------:R-:W-:Y:S05]  /*1ce0*/  @P3 BRA `(.L_x_30660) ;  /* 0x00000000001c3947 */ /* 0x000fea0003800000 */
[----:B------:R-:W-:-:S04]  /*1cf0*/  ISETP.NE.U32.AND P4, PT, RZ, UR14, PT ;  /* 0x0000000eff007c0c */ /* 0x000fc8000bf85070 */
[----:B------:R-:W-:-:S13]  /*1d00*/  ISETP.NE.AND.EX P4, PT, RZ, UR15, PT, P4 ;  /* 0x0000000fff007c0c */ /* 0x000fda000bf85340 */
[----:B------:R-:W-:Y:S05]  /*1d10*/  @P4 BRA `(.L_x_30661) ;  /* 0x0000000000084947 */ /* 0x000fea0003800000 */
[----:B------:R-:W-:Y:S05]  /*1d20*/  @P0 BRA `(.L_x_30662) ;  /* 0x0000000000140947 */ /* 0x000fea0003800000 */
[----:B------:R-:W-:Y:S05]  /*1d30*/  BRA `(.L_x_30663) ;  /* 0x0000000000147947 */ /* 0x000fea0003800000 */
.L_x_30661:
[----:B-----5:R-:W-:Y:S01]  /*1d40*/  FADD.FTZ R127, R19, R127 ;  /* 0x0000007f137f7221 */ /* 0x020fe20000010000 */
[----:B------:R-:W-:Y:S06]  /*1d50*/  BRA `(.L_x_30662) ;  /* 0x0000000000087947 */ /* 0x000fec0003800000 */
.L_x_30660:
[----:B-----5:R-:W-:-:S04]  /*1d60*/  FADD.FTZ R127, R23, R127 ;  /* 0x0000007f177f7221 */ /* 0x020fc80000010000 */
[----:B------:R-:W-:-:S07]  /*1d70*/  @P2 FADD.FTZ R127, R19, R127 ;  /* 0x0000007f137f2221 */ /* 0x000fce0000010000 */
.L_x_30662:
[----:B0-----:R-:W-:-:S07]  /*1d80*/  MOV R15, R127 ;  /* 0x0000007f000f7202 */ /* 0x001fce0000000f00 */
.L_x_30663:
        /* <DEDUP_REMOVED lines=18> */
.L_x_30665:
[----:B-----5:R-:W-:Y:S01]  /*1eb0*/  FADD.FTZ R128, R16, R128 ;  /* 0x0000008010807221 */ /* 0x020fe20000010000 */
[----:B------:R-:W-:Y:S06]  /*1ec0*/  BRA `(.L_x_30666) ;  /* 0x0000000000087947 */ /* 0x000fec0003800000 */
.L_x_30664:
[----:B-----5:R-:W-:-:S04]  /*1ed0*/  FADD.FTZ R128, R20, R128 ;  /* 0x0000008014807221 */ /* 0x020fc80000010000 */
[----:B------:R-:W-:-:S07]  /*1ee0*/  @P2 FADD.FTZ R128, R16, R128 ;  /* 0x0000008010802221 */ /* 0x000fce0000010000 */
.L_x_30666:
[----:B-1----:R-:W-:-:S07]  /*1ef0*/  MOV R12, R128 ;  /* 0x00000080000c7202 */ /* 0x002fce0000000f00 */
.L_x_30667:
[----:B------:R-:W-:Y:S05]  /*1f00*/  @P3 BRA `(.L_x_30668) ;  /* 0x00000000001c3947 */ /* 0x000fea0003800000 */
[----:B------:R-:W-:-:S04]  /*1f10*/  ISETP.NE.U32.AND P4, PT, RZ, UR14, PT ;  /* 0x0000000eff007c0c */ /* 0x000fc8000bf85070 */
[----:B------:R-:W-:-:S13]  /*1f20*/  ISETP.NE.AND.EX P4, PT, RZ, UR15, PT, P4 ;  /* 0x0000000fff007c0c */ /* 0x000fda000bf85340 */
[----:B------:R-:W-:Y:S05]  /*1f30*/  @P4 BRA `(.L_x_30669) ;  /* 0x0000000000084947 */ /* 0x000fea0003800000 */
[----:B------:R-:W-:Y:S05]  /*1f40*/  @P0 BRA `(.L_x_30670) ;  /* 0x0000000000140947 */ /* 0x000fea0003800000 */
[----:B------:R-:W-:Y:S05]  /*1f50*/  BRA `(.L_x_30671) ;  /* 0x0000000000147947 */ /* 0x000fea0003800000 */
.L_x_30669:
[----:B-----5:R-:W-:Y:S01]  /*1f60*/  FADD.FTZ R129, R17, R129 ;  /* 0x0000008111817221 */ /* 0x020fe20000010000 */
[----:B------:R-:W-:Y:S06]  /*1f70*/  BRA `(.L_x_30670) ;  /* 0x0000000000087947 */ /* 0x000fec0003800000 */
.L_x_30668:
[----:B-----5:R-:W-:-:S04]  /*1f80*/  FADD.FTZ R129, R21, R129 ;  /* 0x0000008115817221 */ /* 0x020fc80000010000 */
[----:B------:R-:W-:-:S07]  /*1f90*/  @P2 FADD.FTZ R129, R17, R129 ;  /* 0x0000008111812221 */ /* 0x000fce0000010000 */
.L_x_30670:
[----:B-1----:R-:W-:-:S07]  /*1fa0*/  MOV R13, R129 ;  /* 0x00000081000d7202 */ /* 0x002fce0000000f00 */
.L_x_30671:
[----:B------:R-:W-:Y:S05]  /*1fb0*/  @P3 BRA `(.L_x_30672) ;  /* 0x00000000001c3947 */ /* 0x000fea0003800000 */
[----:B------:R-:W-:-:S04]  /*1fc0*/  ISETP.NE.U32.AND P4, PT, RZ, UR14, PT ;  /* 0x0000000eff007c0c */ /* 0x000fc8000bf85070 */
[----:B------:R-:W-:-:S13]  /*1fd0*/  ISETP.NE.AND.EX P4, PT, RZ, UR15, PT, P4 ;  /* 0x0000000fff007c0c */ /* 0x000fda000bf85340 */
[----:B------:R-:W-:Y:S05]  /*1fe0*/  @P4 BRA `(.L_x_30673) ;  /* 0x0000000000084947 */ /* 0x000fea0003800000 */
[----:B------:R-:W-:Y:S05]  /*1ff0*/  @P0 BRA `(.L_x_30674) ;  /* 0x0000000000140947 */ /* 0x000fea0003800000 */
[----:B------:R-:W-:Y:S05]  /*2000*/  BRA `(.L_x_30675) ;  /* 0x0000000000147947 */ /* 0x000fea0003800000 */
.L_x_30673:
[----:B-----5:R-:W-:Y:S01]  /*2010*/  FADD.FTZ R130, R18, R130 ;  /* 0x0000008212827221 */ /* 0x020fe20000010000 */
[----:B------:R-:W-:Y:S06]  /*2020*/  BRA `(.L_x_30674) ;  /* 0x0000000000087947 */ /* 0x000fec0003800000 */
.L_x_30672:
[----:B-----5:R-:W-:-:S04]  /*2030*/  FADD.FTZ R130, R22, R130 ;  /* 0x0000008216827221 */ /* 0x020fc80000010000 */
[----:B------:R-:W-:-:S07]  /*2040*/  @P2 FADD.FTZ R130, R18, R130 ;  /* 0x0000008212822221 */ /* 0x000fce0000010000 */
.L_x_30674:
[----:B-1----:R-:W-:-:S07]  /*2050*/  MOV R14, R130 ;  /* 0x00000082000e7202 */ /* 0x002fce0000000f00 */
.L_x_30675:
[----:B------:R-:W-:Y:S05]  /*2060*/  @P3 BRA `(.L_x_30676) ;  /* 0x00000000001c3947 */ /* 0x000fea0003800000 */
[----:B------:R-:W-:-:S04]  /*2070*/  ISETP.NE.U32.AND P4, PT, RZ, UR14, PT ;  /* 0x0000000eff007c0c */ /* 0x000fc8000bf85070 */
[----:B------:R-:W-:-:S13]  /*2080*/  ISETP.NE.AND.EX P4, PT, RZ, UR15, PT, P4 ;  /* 0x0000000fff007c0c */ /* 0x000fda000bf85340 */
[----:B------:R-:W-:Y:S05]  /*2090*/  @P4 BRA `(.L_x_30677) ;  /* 0x0000000000084947 */ /* 0x000fea0003800000 */
[----:B------:R-:W-:Y:S05]  /*20a0*/  @P0 BRA `(.L_x_30678) ;  /* 0x0000000000140947 */ /* 0x000fea0003800000 */
[----:B------:R-:W-:Y:S05]  /*20b0*/  BRA `(.L_x_30679) ;  /* 0x0000000000147947 */ /* 0x000fea0003800000 */
.L_x_30677:
[----:B-----5:R-:W-:Y:S01]  /*20c0*/  FADD.FTZ R131, R19, R131 ;  /* 0x0000008313837221 */ /* 0x020fe20000010000 */
[----:B------:R-:W-:Y:S06]  /*20d0*/  BRA `(.L_x_30678) ;  /* 0x0000000000087947 */ /* 0x000fec0003800000 */
.L_x_30676:
[----:B-----5:R-:W-:-:S04]  /*20e0*/  FADD.FTZ R131, R23, R131 ;  /* 0x0000008317837221 */ /* 0x020fc80000010000 */
[----:B------:R-:W-:-:S07]  /*20f0*/  @P2 FADD.FTZ R131, R19, R131 ;  /* 0x0000008313832221 */ /* 0x000fce0000010000 */
.L_x_30678:
[----:B-1----:R-:W-:-:S07]  /*2100*/  MOV R15, R131 ;  /* 0x00000083000f7202 */ /* 0x002fce0000000f00 */
.L_x_30679:
        /* <DEDUP_REMOVED lines=18> */
.L_x_30681:
[----:B-----5:R-:W-:Y:S01]  /*2230*/  FADD.FTZ R132, R16, R132 ;  /* 0x0000008410847221 */ /* 0x020fe20000010000 */
[----:B------:R-:W-:Y:S06]  /*2240*/  BRA `(.L_x_30682) ;  /* 0x0000000000087947 */ /* 0x000fec0003800000 */
.L_x_30680:
[----:B-----5:R-:W-:-:S04]  /*2250*/  FADD.FTZ R132, R20, R132 ;  /* 0x0000008414847221 */ /* 0x020fc80000010000 */
[----:B------:R-:W-:-:S07]  /*2260*/  @P2 FADD.FTZ R132, R16, R132 ;  /* 0x0000008410842221 */ /* 0x000fce0000010000 */
.L_x_30682:
[----:B0-----:R-:W-:-:S07]  /*2270*/  MOV R12, R132 ;  /* 0x00000084000c7202 */ /* 0x001fce0000000f00 */
.L_x_30683:
[----:B------:R-:W-:Y:S05]  /*2280*/  @P3 BRA `(.L_x_30684) ;  /* 0x00000000001c3947 */ /* 0x000fea0003800000 */
[----:B------:R-:W-:-:S04]  /*2290*/  ISETP.NE.U32.AND P4, PT, RZ, UR14, PT ;  /* 0x0000000eff007c0c */ /* 0x000fc8000bf85070 */
[----:B------:R-:W-:-:S13]  /*22a0*/  ISETP.NE.AND.EX P4, PT, RZ, UR15, PT, P4 ;  /* 0x0000000fff007c0c */ /* 0x000fda000bf85340 */
[----:B------:R-:W-:Y:S05]  /*22b0*/  @P4 BRA `(.L_x_30685) ;  /* 0x0000000000084947 */ /* 0x000fea0003800000 */
[----:B------:R-:W-:Y:S05]  /*22c0*/  @P0 BRA `(.L_x_30686) ;  /* 0x0000000000140947 */ /* 0x000fea0003800000 */
[----:B------:R-:W-:Y:S05]  /*22d0*/  BRA `(.L_x_30687) ;  /* 0x0000000000147947 */ /* 0x000fea0003800000 */
.L_x_30685:
[----:B-----5:R-:W-:Y:S01]  /*22e0*/  FADD.FTZ R133, R17, R133 ;  /* 0x0000008511857221 */ /* 0x020fe20000010000 */
[----:B------:R-:W-:Y:S06]  /*22f0*/  BRA `(.L_x_30686) ;  /* 0x0000000000087947 */ /* 0x000fec0003800000 */
.L_x_30684:
[----:B-----5:R-:W-:-:S04]  /*2300*/  FADD.FTZ R133, R21, R133 ;  /* 0x0000008515857221 */ /* 0x020fc80000010000 */
[----:B------:R-:W-:-:S07]  /*2310*/  @P2 FADD.FTZ R133, R17, R133 ;  /* 0x0000008511852221 */ /* 0x000fce0000010000 */
.L_x_30686:
[----:B0-----:R-:W-:-:S07]  /*2320*/  MOV R13, R133 ;  /* 0x00000085000d7202 */ /* 0x001fce0000000f00 */
.L_x_30687:
[----:B------:R-:W-:Y:S05]  /*2330*/  @P3 BRA `(.L_x_30688) ;  /* 0x00000000001c3947 */ /* 0x000fea0003800000 */
[----:B------:R-:W-:-:S04]  /*2340*/  ISETP.NE.U32.AND P4, PT, RZ, UR14, PT ;  /* 0x0000000eff007c0c */ /* 0x000fc8000bf85070 */
[----:B------:R-:W-:-:S13]  /*2350*/  ISETP.NE.AND.EX P4, PT, RZ, UR15, PT, P4 ;  /* 0x0000000fff007c0c */ /* 0x000fda000bf85340 */
[----:B------:R-:W-:Y:S05]  /*2360*/  @P4 BRA `(.L_x_30689) ;  /* 0x0000000000084947 */ /* 0x000fea0003800000 */
[----:B------:R-:W-:Y:S05]  /*2370*/  @P0 BRA `(.L_x_30690) ;  /* 0x0000000000140947 */ /* 0x000fea0003800000 */
[----:B------:R-:W-:Y:S05]  /*2380*/  BRA `(.L_x_30691) ;  /* 0x0000000000147947 */ /* 0x000fea0003800000 */
.L_x_30689:
[----:B-----5:R-:W-:Y:S01]  /*2390*/  FADD.FTZ R134, R18, R134 ;  /* 0x0000008612867221 */ /* 0x020fe20000010000 */
[----:B------:R-:W-:Y:S06]  /*23a0*/  BRA `(.L_x_30690) ;  /* 0x0000000000087947 */ /* 0x000fec0003800000 */
.L_x_30688:
[----:B-----5:R-:W-:-:S04]  /*23b0*/  FADD.FTZ R134, R22, R134 ;  /* 0x0000008616867221 */ /* 0x020fc80000010000 */
[----:B------:R-:W-:-:S07]  /*23c0*/  @P2 FADD.FTZ R134, R18, R134 ;  /* 0x0000008612862221 */ /* 0x000fce0000010000 */
.L_x_30690:
[----:B0-----:R-:W-:-:S07]  /*23d0*/  MOV R14, R134 ;  /* 0x00000086000e7202 */ /* 0x001fce0000000f00 */
.L_x_30691:
[----:B------:R-:W-:Y:S05]  /*23e0*/  @P3 BRA `(.L_x_30692) ;  /* 0x00000000001c3947 */ /* 0x000fea0003800000 */
[----:B------:R-:W-:-:S04]  /*23f0*/  ISETP.NE.U32.AND P4, PT, RZ, UR14, PT ;  /* 0x0000000eff007c0c */ /* 0x000fc8000bf85070 */
[----:B------:R-:W-:-:S13]  /*2400*/  ISETP.NE.AND.EX P4, PT, RZ, UR15, PT, P4 ;  /* 0x0000000fff007c0c */ /* 0x000fda000bf85340 */
[----:B------:R-:W-:Y:S05]  /*2410*/  @P4 BRA `(.L_x_30693) ;  /* 0x0000000000084947 */ /* 0x000fea0003800000 */
[----:B------:R-:W-:Y:S05]  /*2420*/  @P0 BRA `(.L_x_30694) ;  /* 0x0000000000140947 */ /* 0x000fea0003800000 */
[----:B------:R-:W-:Y:S05]  /*2430*/  BRA `(.L_x_30695) ;  /* 0x0000000000147947 */ /* 0x000fea0003800000 */
.L_x_30693:
[----:B-----5:R-:W-:Y:S01]  /*2440*/  FADD.FTZ R135, R19, R135 ;  /* 0x0000008713877221 */ /* 0x020fe20000010000 */
[----:B------:R-:W-:Y:S06]  /*2450*/  BRA `(.L_x_30694) ;  /* 0x0000000000087947 */ /* 0x000fec0003800000 */
.L_x_30692:
[----:B-----5:R-:W-:-:S04]  /*2460*/  FADD.FTZ R135, R23, R135 ;  /* 0x0000008717877221 */ /* 0x020fc80000010000 */
[----:B------:R-:W-:-:S07]  /*2470*/  @P2 FADD.FTZ R135, R19, R135 ;  /* 0x0000008713872221 */ /* 0x000fce0000010000 */
.L_x_30694:
[----:B0-----:R-:W-:-:S07]  /*2480*/  MOV R15, R135 ;  /* 0x00000087000f7202 */ /* 0x001fce0000000f00 */
.L_x_30695:
[----:B0-----:R-:W0:Y:S01]  /*2490*/  @P0 LDC.64 R146, c[0x0][0x238] ;  /* 0x00008e00ff920b82 */ /* 0x001e220000000a00 */
[----:B------:R-:W-:-:S05]  /*24a0*/  IADD3 R144, R5, 0x480, RZ ;  /* 0x0000048005907810 */ /* 0x000fca0007ffe0ff */
[----:B------:R-:W-:Y:S02]  /*24b0*/  IMAD.WIDE.U32 R136, R144, 0x10, R136 ;  /* 0x0000001090887825 */ /* 0x000fe400078e0088 */
[----:B------:R-:W1:Y:S08]  /*24c0*/  @P1 LDC.64 R148, c[0x0][0x228] ;  /* 0x00008a00ff941b82 */ /* 0x000e700000000a00 */
[----:B------:R-:W2:Y:S01]  /*24d0*/  @P2 LDC.64 R138, c[0x0][0x230] ;  /* 0x00008c00ff8a2b82 */ /* 0x000ea20000000a00 */
[----:B0-----:R-:W-:-:S05]  /*24e0*/  @P0 IMAD.WIDE.U32 R146, R6, 0x10, R146 ;  /* 0x0000001006920825 */ /* 0x001fca00078e0092 */
[----:B------:R0:W-:Y:S01]  /*24f0*/  @P0 STG.E.128 desc[UR4][R146.64], R12 ;  /* 0x0000000c92000986 */ /* 0x0001e2000c101d04 */
[----:B-1----:R-:W-:-:S05]  /*2500*/  @P1 IMAD.WIDE.U32 R148, R144, 0x10, R148 ;  /* 0x0000001090941825 */ /* 0x002fca00078e0094 */
        /* <DEDUP_REMOVED lines=10> */
.L_x_30697:
[----:B-----5:R-:W-:Y:S01]  /*25b0*/  FADD.FTZ R136, R16, R136 ;  /* 0x0000008810887221 */ /* 0x020fe20000010000 */
[----:B------:R-:W-:Y:S06]  /*25c0*/  BRA `(.L_x_30698) ;  /* 0x0000000000087947 */ /* 0x000fec0003800000 */
.L_x_30696:
[----:B-----5:R-:W-:-:S04]  /*25d0*/  FADD.FTZ R136, R20, R136 ;  /* 0x0000008814887221 */ /* 0x020fc80000010000 */
[----:B------:R-:W-:-:S07]  /*25e0*/  @P2 FADD.FTZ R136, R16, R136 ;  /* 0x0000008810882221 */ /* 0x000fce0000010000 */
.L_x_30698:
[----:B0----5:R-:W-:-:S07]  /*25f0*/  MOV R12, R136 ;  /* 0x00000088000c7202 */ /* 0x021fce0000000f00 */
.L_x_30699:
[----:B------:R-:W-:Y:S05]  /*2600*/  @P3 BRA `(.L_x_30700) ;  /* 0x00000000001c3947 */ /* 0x000fea0003800000 */
[----:B------:R-:W-:-:S04]  /*2610*/  ISETP.NE.U32.AND P4, PT, RZ, UR14, PT ;  /* 0x0000000eff007c0c */ /* 0x000fc8000bf85070 */
[----:B------:R-:W-:-:S13]  /*2620*/  ISETP.NE.AND.EX P4, PT, RZ, UR15, PT, P4 ;  /* 0x0000000fff007c0c */ /* 0x000fda000bf85340 */
[----:B------:R-:W-:Y:S05]  /*2630*/  @P4 BRA `(.L_x_30701) ;  /* 0x0000000000084947 */ /* 0x000fea0003800000 */
[----:B------:R-:W-:Y:S05]  /*2640*/  @P0 BRA `(.L_x_30702) ;  /* 0x0000000000140947 */ /* 0x000fea0003800000 */
[----:B------:R-:W-:Y:S05]  /*2650*/  BRA `(.L_x_30703) ;  /* 0x0000000000147947 */ /* 0x000fea0003800000 */
.L_x_30701:
[----:B-----5:R-:W-:Y:S01]  /*2660*/  FADD.FTZ R137, R17, R137 ;  /* 0x0000008911897221 */ /* 0x020fe20000010000 */
[----:B------:R-:W-:Y:S06]  /*2670*/  BRA `(.L_x_30702) ;  /* 0x0000000000087947 */ /* 0x000fec0003800000 */
.L_x_30700:
[----:B-----5:R-:W-:-:S04]  /*2680*/  FADD.FTZ R137, R21, R137 ;  /* 0x0000008915897221 */ /* 0x020fc80000010000 */
[----:B------:R-:W-:-:S07]  /*2690*/  @P2 FADD.FTZ R137, R17, R137 ;  /* 0x0000008911892221 */ /* 0x000fce0000010000 */
.L_x_30702:
[----:B0----5:R-:W-:-:S07]  /*26a0*/  MOV R13, R137 ;  /* 0x00000089000d7202 */ /* 0x021fce0000000f00 */
.L_x_30703:
[----:B------:R-:W-:Y:S05]  /*26b0*/  @P3 BRA `(.L_x_30704) ;  /* 0x00000000001c3947 */ /* 0x000fea0003800000 */
[----:B------:R-:W-:-:S04]  /*26c0*/  ISETP.NE.U32.AND P4, PT, RZ, UR14, PT ;  /* 0x0000000eff007c0c */ /* 0x000fc8000bf85070 */
[----:B------:R-:W-:-:S13]  /*26d0*/  ISETP.NE.AND.EX P4, PT, RZ, UR15, PT, P4 ;  /* 0x0000000fff007c0c */ /* 0x000fda000bf85340 */
[----:B------:R-:W-:Y:S05]  /*26e0*/  @P4 BRA `(.L_x_30705) ;  /* 0x0000000000084947 */ /* 0x000fea0003800000 */
[----:B------:R-:W-:Y:S05]  /*26f0*/  @P0 BRA `(.L_x_30706) ;  /* 0x0000000000140947 */ /* 0x000fea0003800000 */
[----:B------:R-:W-:Y:S05]  /*2700*/  BRA `(.L_x_30707) ;  /* 0x0000000000147947 */ /* 0x000fea0003800000 */
.L_x_30705:
[----:B-----5:R-:W-:Y:S01]  /*2710*/  FADD.FTZ R138, R18, R138 ;  /* 0x0000008a128a7221 */ /* 0x020fe20000010000 */
[----:B------:R-:W-:Y:S06]  /*2720*/  BRA `(.L_x_30706) ;  /* 0x0000000000087947 */ /* 0x000fec0003800000 */
.L_x_30704:
[----:B-----5:R-:W-:-:S04]  /*2730*/  FADD.FTZ R138, R22, R138 ;  /* 0x0000008a168a7221 */ /* 0x020fc80000010000 */
[----:B------:R-:W-:-:S07]  /*2740*/  @P2 FADD.FTZ R138, R18, R138 ;  /* 0x0000008a128a2221 */ /* 0x000fce0000010000 */
.L_x_30706:
[----:B0----5:R-:W-:-:S07]  /*2750*/  MOV R14, R138 ;  /* 0x0000008a000e7202 */ /* 0x021fce0000000f00 */
.L_x_30707:
[----:B------:R-:W-:Y:S05]  /*2760*/  @P3 BRA `(.L_x_30708) ;  /* 0x00000000001c3947 */ /* 0x000fea0003800000 */
[----:B------:R-:W-:-:S04]  /*2770*/  ISETP.NE.U32.AND P2, PT, RZ, UR14, PT ;  /* 0x0000000eff007c0c */ /* 0x000fc8000bf45070 */
[----:B------:R-:W-:-:S13]  /*2780*/  ISETP.NE.AND.EX P2, PT, RZ, UR15, PT, P2 ;  /* 0x0000000fff007c0c */ /* 0x000fda000bf45320 */
[----:B------:R-:W-:Y:S05]  /*2790*/  @P2 BRA `(.L_x_30709) ;  /* 0x0000000000082947 */ /* 0x000fea0003800000 */
[----:B------:R-:W-:Y:S05]  /*27a0*/  @P0 BRA `(.L_x_30710) ;  /* 0x0000000000140947 */ /* 0x000fea0003800000 */
[----:B------:R-:W-:Y:S05]  /*27b0*/  BRA `(.L_x_30711) ;  /* 0x0000000000147947 */ /* 0x000fea0003800000 */
.L_x_30709:
[----:B-----5:R-:W-:Y:S01]  /*27c0*/  FADD.FTZ R139, R19, R139 ;  /* 0x0000008b138b7221 */ /* 0x020fe20000010000 */
[----:B------:R-:W-:Y:S06]  /*27d0*/  BRA `(.L_x_30710) ;  /* 0x0000000000087947 */ /* 0x000fec0003800000 */
.L_x_30708:
[----:B-----5:R-:W-:-:S04]  /*27e0*/  FADD.FTZ R139, R23, R139 ;  /* 0x0000008b178b7221 */ /* 0x020fc80000010000 */
[----:B------:R-:W-:-:S07]  /*27f0*/  @P2 FADD.FTZ R139, R19, R139 ;  /* 0x0000008b138b2221 */ /* 0x000fce0000010000 */
.L_x_30710:
[----:B0----5:R-:W-:-:S07]  /*2800*/  MOV R15, R139 ;  /* 0x0000008b000f7202 */ /* 0x021fce0000000f00 */
.L_x_30711:
[----:B0-----:R-:W-:Y:S01]  /*2810*/  FADD.FTZ R146, RZ, R24 ;  /* 0x00000018ff927221 */ /* 0x001fe20000010000 */
[----:B------:R-:W-:Y:S01]  /*2820*/  LOP3.LUT P2, RZ, R150, 0xff, RZ, 0xc0, !PT ;  /* 0x000000ff96ff7812 */ /* 0x000fe2000784c0ff */
[----:B------:R-:W-:Y:S01]  /*2830*/  UMOV UR16, 0xffffffff ;  /* 0xffffffff00107882 */ /* 0x000fe20000000000 */
[----:B------:R-:W-:Y:S01]  /*2840*/  SHF.R.U32.HI R150, RZ, 0x5, R0 ;  /* 0x00000005ff967819 */ /* 0x000fe20000011600 */
[----:B------:R-:W-:Y:S01]  /*2850*/  FADD.FTZ R147, R146, R25 ;  /* 0x0000001992937221 */ /* 0x000fe20000010000 */
[----:B------:R-:W-:Y:S02]  /*2860*/  LOP3.LUT P3, RZ, R0, 0x1f, RZ, 0xc0, !PT ;  /* 0x0000001f00ff7812 */ /* 0x000fe4000786c0ff */
[----:B------:R-:W-:Y:S01]  /*2870*/  LOP3.LUT R151, R150, 0x7fffffc, RZ, 0xc0, !PT ;  /* 0x07fffffc96977812 */ /* 0x000fe200078ec0ff */
[----:B------:R-:W-:-:S04]  /*2880*/  FADD.FTZ R146, R147, R26 ;  /* 0x0000001a93927221 */ /* 0x000fc80000010000 */
[----:B------:R-:W-:Y:S02]  /*2890*/  FADD.FTZ R147, R146, R27 ;  /* 0x0000001b92937221 */ /* 0x000fe40000010000 */
[----:B------:R-:W-:Y:S02]  /*28a0*/  @!P2 IADD3 R151, R151, 0x4, RZ ;  /* 0x000000049797a810 */ /* 0x000fe40007ffe0ff */
        /* <DEDUP_REMOVED lines=35> */
[----:B-----5:R-:W-:-:S04]  /*2ae0*/  FADD.FTZ R148, R149, R136 ;  /* 0x0000008895947221 */ /* 0x020fc80000010000 */
        /* <DEDUP_REMOVED lines=104> */
.L_x_30724:
        /* <DEDUP_REMOVED lines=13> */
[----:B------:R-:W-:Y:S01]  /*3240*/  @!P3 STS.64 [R152], R148 ;  /* 0x000000949800b388 */ /* 0x000fe20000000a00 */
[----:B------:R-:W-:Y:S01]  /*3250*/  BAR.SYNC.DEFER_BLOCKING 0x0 ;  /* 0x0000000000007b1d */ /* 0x000fe20000010000 */
[----:B------:R-:W-:Y:S02]  /*3260*/  LOP3.LUT P3, RZ, R150, 0x1f, R0, 0xf8, !PT ;  /* 0x0000001f96ff7812 */ /* 0x000fe4000786f800 */
[----:B-1----:R-:W-:-:S04]  /*3270*/  @!P4 LEA R146, R155, R146, 0x18 ;  /* 0x000000929b92c211 */ /* 0x002fc800078ec0ff */
[----:B------:R-:W-:Y:S02]  /*3280*/  @!P4 LEA R153, R151, R146, 0x3 ;  /* 0x000000929799c211 */ /* 0x000fe400078e18ff */
[----:B------:R-:W-:Y:S01]  /*3290*/  CS2R R146, SRZ ;  /* 0x0000000000927805 */ /* 0x000fe2000001ff00 */
[----:B------:R-:W-:-:S06]  /*32a0*/  HFMA2.MMA R151, -RZ, RZ, 0, 0 ;  /* 0x00000000ff977435 */ /* 0x000fcc00000001ff */
[----:B------:R-:W-:-:S04]  /*32b0*/  @!P4 MOV R151, 0x500 ;  /* 0x000005000097c802 */ /* 0x000fc80000000f00 */
[-C--:B------:R-:W-:Y:S01]  /*32c0*/  I2FP.F32.S32 R155, R151.reuse ;  /* 0x00000097009b7245 */ /* 0x080fe20000201400 */
[----:B------:R-:W-:Y:S04]  /*32d0*/  @!P4 LDS.64 R146, [R153] ;  /* 0x000000009992c984 */ /* 0x000fe80000000a00 */
[----:B------:R-:W1:Y:S02]  /*32e0*/  SHFL.DOWN PT, R148, R151, 0x2, 0x1f ;  /* 0x08401f0097947f89 */ /* 0x000e6400000e0000 */
[----:B-1----:R-:W-:Y:S02]  /*32f0*/  I2FP.F32.S32 R156, R148 ;  /* 0x00000094009c7245 */ /* 0x002fe40000201400 */
[----:B------:R-:W-:-:S05]  /*3300*/  IADD3 R148, R148, R151, RZ ;  /* 0x0000009794947210 */ /* 0x000fca0007ffe0ff */
[----:B------:R-:W-:Y:S04]  /*3310*/  SHFL.DOWN PT, R151, R148, 0x1, 0x1f ;  /* 0x08201f0094977f89 */ /* 0x000fe800000e0000 */
[----:B------:R-:W1:Y:S02]  /*3320*/  SHFL.DOWN PT, R149, R146, 0x2, 0x1f ;  /* 0x08401f0092957f89 */ /* 0x000e6400000e0000 */
[C---:B-1----:R-:W-:Y:S01]  /*3330*/  FMUL.FTZ R152, R149.reuse, R156 ;  /* 0x0000009c95987220 */ /* 0x042fe20000410000 */
[----:B0-----:R-:W-:Y:S01]  /*3340*/  FADD.FTZ R154, -R149, R146 ;  /* 0x00000092959a7221 */ /* 0x001fe20000010100 */
[----:B------:R-:W-:Y:S02]  /*3350*/  I2FP.F32.S32 R149, R148 ;  /* 0x0000009400957245 */ /* 0x000fe40000201400 */
[----:B------:R-:W-:Y:S01]  /*3360*/  FFMA.FTZ R158, R155, R146, R152 ;  /* 0x000000929b9e7223 */ /* 0x000fe20000010098 */
[----:B------:R-:W-:Y:S01]  /*3370*/  FMUL.FTZ R154, R154, R154 ;  /* 0x0000009a9a9a7220 */ /* 0x000fe20000410000 */
[----:B------:R-:W0:Y:S01]  /*3380*/  MUFU.RCP R153, R149 ;  /* 0x0000009500997308 */ /* 0x000e220000001000 */
[----:B------:R-:W1:Y:S02]  /*3390*/  SHFL.DOWN PT, R152, R147, 0x2, 0x1f ;  /* 0x08401f0093987f89 */ /* 0x000e6400000e0000 */
[----:B------:R-:W-:-:S04]  /*33a0*/  FMUL.FTZ R154, R154, R155 ;  /* 0x0000009b9a9a7220 */ /* 0x000fc80000410000 */
[----:B------:R-:W-:Y:S01]  /*33b0*/  FMUL.FTZ R154, R154, R156 ;  /* 0x0000009c9a9a7220 */ /* 0x000fe20000410000 */
[----:B0-----:R-:W-:-:S05]  /*33c0*/  FMUL.FTZ R146, R153, R158 ;  /* 0x0000009e99927220 */ /* 0x001fca0000410000 */
[----:B------:R-:W0:Y:S01]  /*33d0*/  SHFL.DOWN PT, R155, R146, 0x1, 0x1f ;  /* 0x08201f00929b7f89 */ /* 0x000e2200000e0000 */
[----:B-1----:R-:W-:Y:S01]  /*33e0*/  FADD.FTZ R152, R152, R147 ;  /* 0x0000009398987221 */ /* 0x002fe20000010000 */
[----:B------:R-:W-:-:S03]  /*33f0*/  I2FP.F32.S32 R147, R151 ;  /* 0x0000009700937245 */ /* 0x000fc60000201400 */
[----:B------:R-:W-:Y:S01]  /*3400*/  FFMA.FTZ R152, R153, R154, R152 ;  /* 0x0000009a99987223 */ /* 0x000fe20000010098 */
[----:B------:R-:W-:-:S04]  /*3410*/  IADD3 R153, R148, R151, RZ ;  /* 0x0000009794997210 */ /* 0x000fc80007ffe0ff */
        /* <DEDUP_REMOVED lines=8> */
[----:B--2---:R-:W-:-:S03]  /*34a0*/  FMUL.FTZ R150, R153, R148 ;  /* 0x0000009499967220 */ /* 0x004fc60000410000 */
[----:B------:R-:W-:Y:S01]  /*34b0*/  FMUL.FTZ R149, R146, R147 ;  /* 0x0000009392957220 */ /* 0x000fe20000410000 */
[----:B-1----:R-:W-:Y:S01]  /*34c0*/  FADD.FTZ R148, R152, R151 ;  /* 0x0000009798947221 */ /* 0x002fe20000010000 */
[----:B------:R-:W0:Y:S01]  /*34d0*/  @!P3 LDC.64 R146, c[0x0][0x250] ;  /* 0x00009400ff92bb82 */ /* 0x000e220000000a00 */
[----:B------:R-:W1:Y:S02]  /*34e0*/  SHFL.IDX PT, R155, R150, RZ, 0x1f ;  /* 0x00001fff969b7589 */ /* 0x000e6400000e0000 */
[----:B------:R-:W-:-:S05]  /*34f0*/  FFMA.FTZ R153, R153, R149, R148 ;  /* 0x0000009599997223 */ /* 0x000fca0000010094 */
[----:B------:R-:W2:Y:S01]  /*3500*/  SHFL.IDX PT, R152, R153, RZ, 0x1f ;  /* 0x00001fff99987589 */ /* 0x000ea200000e0000 */
[----:B------:R-:W2:Y:S01]  /*3510*/  LDC R151, c[0x0][0x2d8] ;  /* 0x0000b600ff977b82 */ /* 0x000ea20000000800 */
[----:B0-----:R-:W-:-:S04]  /*3520*/  @!P3 IMAD.WIDE R148, R3, 0x4, R146 ;  /* 0x000000040394b825 */ /* 0x001fc800078e0292 */
[C---:B-1----:R-:W-:Y:S01]  /*3530*/  FMUL.FTZ R150, R155.reuse, R155 ;  /* 0x0000009b9b967220 */ /* 0x042fe20000410000 */
[----:B------:R-:W-:Y:S01]  /*3540*/  FSEL R146, R155, RZ, !P5 ;  /* 0x000000ff9b927208 */ /* 0x000fe20006800000 */
[----:B------:R0:W-:Y:S03]  /*3550*/  @!P3 STG.E desc[UR4][R148.64], R155 ;  /* 0x0000009b9400b986 */ /* 0x0001e6000c101904 */
[----:B------:R-:W-:Y:S01]  /*3560*/  FSEL R150, R150, RZ, P5 ;  /* 0x000000ff96967208 */ /* 0x000fe20002800000 */
[C---:B------:R-:W-:Y:S01]  /*3570*/  FADD.FTZ R24, -R146.reuse, R24 ;  /* 0x0000001892187221 */ /* 0x040fe20000010100 */
[----:B------:R-:W-:Y:S01]  /*3580*/  FADD.FTZ R25, -R146, R25 ;  /* 0x0000001992197221 */ /* 0x000fe20000010100 */
[----:B--2---:R-:W-:Y:S01]  /*3590*/  FFMA.FTZ R147, R152, UR6, R151 ;  /* 0x0000000698937c23 */ /* 0x004fe20008010097 */
[C---:B------:R-:W-:Y:S01]  /*35a0*/  FADD.FTZ R26, -R146.reuse, R26 ;  /* 0x0000001a921a7221 */ /* 0x040fe20000010100 */
[C---:B------:R-:W-:Y:S01]  /*35b0*/  FADD.FTZ R27, -R146.reuse, R27 ;  /* 0x0000001b921b7221 */ /* 0x040fe20000010100 */
[C---:B------:R-:W-:Y:S01]  /*35c0*/  FADD.FTZ R8, -R146.reuse, R8 ;  /* 0x0000000892087221 */ /* 0x040fe20000010100 */
[----:B------:R-:W-:Y:S01]  /*35d0*/  FADD.FTZ R150, R147, R150 ;  /* 0x0000009693967221 */ /* 0x000fe20000010000 */
[C---:B------:R-:W-:Y:S01]  /*35e0*/  FADD.FTZ R147, -R146.reuse, R126 ;  /* 0x0000007e92937221 */ /* 0x040fe20000010100 */
[C---:B------:R-:W-:Y:S01]  /*35f0*/  FADD.FTZ R9, -R146.reuse, R9 ;  /* 0x0000000992097221 */ /* 0x040fe20000010100 */
[C---:B------:R-:W-:Y:S01]  /*3600*/  FADD.FTZ R10, -R146.reuse, R10 ;  /* 0x0000000a920a7221 */ /* 0x040fe20000010100 */
[----:B0-----:R-:W0:Y:S01]  /*3610*/  @!P3 LDC.64 R148, c[0x0][0x258] ;  /* 0x00009600ff94bb82 */ /* 0x001e220000000a00 */
        /* <DEDUP_REMOVED lines=33> */
[----:B------:R-:W-:Y:S01]  /*3830*/  LEA R152, P4, R5, UR8, 0x4 ;  /* 0x0000000805987c11 */ /* 0x000fe2000f8820ff */
[----:B0-----:R-:W-:-:S04]  /*3840*/  @!P3 IMAD.WIDE R154, R3, 0x4, R148 ;  /* 0x00000004039ab825 */ /* 0x001fc800078e0294 */
[----:B------:R-:W-:Y:S01]  /*3850*/  FADD.FTZ R146, -R146, R139 ;  /* 0x0000008b92927221 */ /* 0x000fe20000010100 */
[C---:B--2---:R-:W-:Y:S01]  /*3860*/  FMUL.FTZ R24, R126.reuse, R24 ;  /* 0x000000187e187220 */ /* 0x044fe20000410000 */
[C---:B------:R-:W-:Y:S01]  /*3870*/  FMUL.FTZ R25, R126.reuse, R25 ;  /* 0x000000197e197220 */ /* 0x040fe20000410000 */
[C---:B------:R-:W-:Y:S01]  /*3880*/  FMUL.FTZ R139, R126.reuse, R26 ;  /* 0x0000001a7e8b7220 */ /* 0x040fe20000410000 */
[C---:B------:R-:W-:Y:S01]  /*3890*/  FMUL.FTZ R148, R126.reuse, R27 ;  /* 0x0000001b7e947220 */ /* 0x040fe20000410000 */
[----:B------:R-:W-:Y:S01]  /*38a0*/  LEA.HI.X R153, R5, UR9, RZ, 0x4, P4 ;  /* 0x0000000905997c11 */ /* 0x000fe2000a0f24ff */
        /* <DEDUP_REMOVED lines=30> */
[----:B-1----:R-:W-:-:S04]  /*3a90*/  IMAD.WIDE.U32 R154, R140, 0x10, R150 ;  /* 0x000000108c9a7825 */ /* 0x002fc800078e0096 */
        /* <DEDUP_REMOVED lines=36> */
[----:B------:R-:W-:Y:S01]  /*3ce0*/  IMAD.WIDE.U32 R140, R4, 0x10, R150 ;  /* 0x00000010048c7825 */ /* 0x000fe200078e0096 */
[----:B------:R0:W-:Y:S03]  /*3cf0*/  STG.E.128 desc[UR4][R152.64], R8 ;  /* 0x0000000898007986 */ /* 0x0001e6000c101d04 */
        /* <DEDUP_REMOVED lines=22> */
[----:B------:R0:W-:Y:S01]  /*3e60*/  STG.E.128 desc[UR4][R24.64], R120 ;  /* 0x0000007818007986 */ /* 0x0001e2000c101d04 */
[----:B------:R-:W-:-:S02]  /*3e70*/  IADD3 R3, R3, UR10, RZ ;  /* 0x0000000a03037c10 */ /* 0x000fc4000fffe0ff */
[----:B------:R-:W-:Y:S01]  /*3e80*/  SEL R150, RZ, 0x1, P2 ;  /* 0x00000001ff967807 */ /* 0x000fe20001000000 */
[----:B------:R0:W-:Y:S01]  /*3e90*/  STG.E.128 desc[UR4][R140.64], R124 ;  /* 0x0000007c8c007986 */ /* 0x0001e2000c101d04 */
[----:B------:R-:W-:-:S03]  /*3ea0*/  ISETP.GE.AND P3, PT, R3, UR11, PT ;  /* 0x0000000b03007c0c */ /* 0x000fc6000bf66270 */
[----:B------:R0:W-:Y:S04]  /*3eb0*/  STG.E.128 desc[UR4][R142.64], R128 ;  /* 0x000000808e007986 */ /* 0x0001e8000c101d04 */
[----:B------:R0:W-:Y:S04]  /*3ec0*/  STG.E.128 desc[UR4][R6.64], R132 ;  /* 0x0000008406007986 */ /* 0x0001e8000c101d04 */
[----:B------:R0:W-:Y:S02]  /*3ed0*/  STG.E.128 desc[UR4][R144.64], R136 ;  /* 0x0000008890007986 */ /* 0x0001e4000c101d04 */
[----:B------:R-:W-:Y:S05]  /*3ee0*/  @!P3 BRA `(.L_x_30713) ;  /* 0xffffffc40070b947 */ /* 0x000fea000383ffff */
[----:B------:R-:W-:Y:S05]  /*3ef0*/  EXIT ;  /* 0x000000000000794d */ /* 0x000fea0003800000 */
.L_x_30712:
[----:B------:R-:W-:Y:S01]  /*3f00*/  HFMA2.MMA R158, -RZ, RZ, 0, 5.9604644775390625e-08 ;  /* 0x00000001ff9e7435 */ /* 0x000fe200000001ff */
[----:B------:R-:W-:Y:S02]  /*3f10*/  MOV R157, R149 ;  /* 0x00000095009d7202 */ /* 0x000fe40000000f00 */
[----:B------:R-:W-:Y:S02]  /*3f20*/  MOV R159, 0x1f ;  /* 0x0000001f009f7802 */ /* 0x000fe40000000f00 */
[----:B------:R-:W-:-:S07]  /*3f30*/  MOV R156, 0xffffffff ;  /* 0xffffffff009c7802 */ /* 0x000fce0000000f00 */
[----:B------:R-:W-:Y:S05]  /*3f40*/  WARPSYNC.COLLECTIVE R156, `(.L_x_30714) ;  /* 0x000000009c087348 */ /* 0x000fea0003c00000 */
[----:B------:R0:W1:Y:S02]  /*3f50*/  SHFL.BFLY P4, R155, R157, R158, R159 ;  /* 0x0c00009e9d9b7389 */ /* 0x000064000008009f */
[----:B01----:R-:W-:Y:S01]  /*3f60*/  ENDCOLLECTIVE ;  /* 0x000000000000791b */ /* 0x003fe20003800000 */
.L_x_30714:
[----:B------:R-:W-:Y:S01]  /*3f70*/  HFMA2.MMA R158, -RZ, RZ, 0, 1.1920928955078125e-07 ;  /* 0x00000002ff9e7435 */ /* 0x000fe200000001ff */
[----:B------:R-:W-:-:S05]  /*3f80*/  MOV R146, R155 ;  /* 0x0000009b00927202 */ /* 0x000fca0000000f00 */
[----:B------:R-:W-:-:S05]  /*3f90*/  FADD.FTZ R147, R149, R146 ;  /* 0x0000009295937221 */ /* 0x000fca0000010000 */
[----:B------:R-:W-:-:S07]  /*3fa0*/  MOV R157, R147 ;  /* 0x00000093009d7202 */ /* 0x000fce0000000f00 */
[----:B------:R-:W-:Y:S05]  /*3fb0*/  WARPSYNC.COLLECTIVE R156, `(.L_x_30715) ;  /* 0x000000009c087348 */ /* 0x000fea0003c00000 */
[----:B------:R0:W1:Y:S02]  /*3fc0*/  SHFL.BFLY P4, R155, R157, R158, R159 ;  /* 0x0c00009e9d9b7389 */ /* 0x000064000008009f */
[----:B01----:R-:W-:Y:S01]  /*3fd0*/  ENDCOLLECTIVE ;  /* 0x000000000000791b */ /* 0x003fe20003800000 */
.L_x_30715:
[----:B------:R-:W-:Y:S01]  /*3fe0*/  HFMA2.MMA R158, -RZ, RZ, 0, 2.384185791015625e-07 ;  /* 0x00000004ff9e7435 */ /* 0x000fe200000001ff */
[----:B------:R-:W-:-:S05]  /*3ff0*/  MOV R146, R155 ;  /* 0x0000009b00927202 */ /* 0x000fca0000000f00 */
[----:B------:R-:W-:-:S05]  /*4000*/  FADD.FTZ R152, R147, R146 ;  /* 0x0000009293987221 */ /* 0x000fca0000010000 */
[----:B------:R-:W-:-:S07]  /*4010*/  MOV R157, R152 ;  /* 0x00000098009d7202 */ /* 0x000fce0000000f00 */
[----:B------:R-:W-:Y:S05]  /*4020*/  WARPSYNC.COLLECTIVE R156, `(.L_x_30716) ;  /* 0x000000009c087348 */ /* 0x000fea0003c00000 */
[----:B------:R0:W1:Y:S02]  /*4030*/  SHFL.BFLY P4, R155, R157, R158, R159 ;  /* 0x0c00009e9d9b7389 */ /* 0x000064000008009f */
[----:B01----:R-:W-:Y:S01]  /*4040*/  ENDCOLLECTIVE ;  /* 0x000000000000791b */ /* 0x003fe20003800000 */
.L_x_30716:
[----:B------:R-:W-:Y:S01]  /*4050*/  HFMA2.MMA R158, -RZ, RZ, 0, 4.76837158203125e-07 ;  /* 0x00000008ff9e7435 */ /* 0x000fe200000001ff */
[----:B------:R-:W-:-:S05]  /*4060*/  MOV R153, R155 ;  /* 0x0000009b00997202 */ /* 0x000fca0000000f00 */
[----:B------:R-:W-:-:S05]  /*4070*/  FADD.FTZ R153, R152, R153 ;  /* 0x0000009998997221 */ /* 0x000fca0000010000 */
[----:B------:R-:W-:-:S07]  /*4080*/  MOV R157, R153 ;  /* 0x00000099009d7202 */ /* 0x000fce0000000f00 */
[----:B------:R-:W-:Y:S05]  /*4090*/  WARPSYNC.COLLECTIVE R156, `(.L_x_30717) ;  /* 0x000000009c087348 */ /* 0x000fea0003c00000 */
[----:B------:R0:W1:Y:S02]  /*40a0*/  SHFL.BFLY P4, R155, R157, R158, R159 ;  /* 0x0c00009e9d9b7389 */ /* 0x000064000008009f */
[----:B01----:R-:W-:Y:S01]  /*40b0*/  ENDCOLLECTIVE ;  /* 0x000000000000791b */ /* 0x003fe20003800000 */
.L_x_30717:
[----:B------:R-:W-:Y:S01]  /*40c0*/  HFMA2.MMA R158, -RZ, RZ, 0, 9.5367431640625e-07 ;  /* 0x00000010ff9e7435 */ /* 0x000fe200000001ff */
[----:B------:R-:W-:-:S05]  /*40d0*/  MOV R146, R155 ;  /* 0x0000009b00927202 */ /* 0x000fca0000000f00 */
[----:B------:R-:W-:-:S05]  /*40e0*/  FADD.FTZ R154, R153, R146 ;  /* 0x00000092999a7221 */ /* 0x000fca0000010000 */
[----:B------:R-:W-:-:S07]  /*40f0*/  MOV R157, R154 ;  /* 0x0000009a009d7202 */ /* 0x000fce0000000f00 */
[----:B------:R-:W-:Y:S05]  /*4100*/  WARPSYNC.COLLECTIVE R156, `(.L_x_30718) ;  /* 0x000000009c087348 */ /* 0x000fea0003c00000 */
[----:B------:R0:W1:Y:S02]  /*4110*/  SHFL.BFLY P4, R155, R157, R158, R159 ;  /* 0x0c00009e9d9b7389 */ /* 0x000064000008009f */
[----:B01----:R-:W-:Y:S01]  /*4120*/  ENDCOLLECTIVE ;  /* 0x000000000000791b */ /* 0x003fe20003800000 */
.L_x_30718:
        /* <DEDUP_REMOVED lines=87> */
.L_x_30719:
[----:B------:R-:W-:Y:S01]  /*46a0*/  HFMA2.MMA R158, -RZ, RZ, 0, 1.1920928955078125e-07 ;  /* 0x00000002ff9e7435 */ /* 0x000fe200000001ff */
[----:B------:R-:W-:-:S05]  /*46b0*/  MOV R147, R155 ;  /* 0x0000009b00937202 */ /* 0x000fca0000000f00 */
[----:B------:R-:W-:-:S05]  /*46c0*/  FADD.FTZ R147, R146, R147 ;  /* 0x0000009392937221 */ /* 0x000fca0000010000 */
[----:B------:R-:W-:-:S07]  /*46d0*/  MOV R157, R147 ;  /* 0x00000093009d7202 */ /* 0x000fce0000000f00 */
[----:B------:R-:W-:Y:S05]  /*46e0*/  WARPSYNC.COLLECTIVE R156, `(.L_x_30720) ;  /* 0x000000009c087348 */ /* 0x000fea0003c00000 */
[----:B------:R0:W1:Y:S02]  /*46f0*/  SHFL.BFLY P4, R155, R157, R158, R159 ;  /* 0x0c00009e9d9b7389 */ /* 0x000064000008009f */
[----:B01----:R-:W-:Y:S01]  /*4700*/  ENDCOLLECTIVE ;  /* 0x000000000000791b */ /* 0x003fe20003800000 */
.L_x_30720:
[----:B------:R-:W-:Y:S01]  /*4710*/  HFMA2.MMA R158, -RZ, RZ, 0, 2.384185791015625e-07 ;  /* 0x00000004ff9e7435 */ /* 0x000fe200000001ff */
[----:B------:R-:W-:-:S05]  /*4720*/  MOV R152, R155 ;  /* 0x0000009b00987202 */ /* 0x000fca0000000f00 */
[----:B------:R-:W-:-:S05]  /*4730*/  FADD.FTZ R152, R147, R152 ;  /* 0x0000009893987221 */ /* 0x000fca0000010000 */
[----:B------:R-:W-:-:S07]  /*4740*/  MOV R157, R152 ;  /* 0x00000098009d7202 */ /* 0x000fce0000000f00 */
[----:B------:R-:W-:Y:S05]  /*4750*/  WARPSYNC.COLLECTIVE R156, `(.L_x_30721) ;  /* 0x000000009c087348 */ /* 0x000fea0003c00000 */
[----:B------:R0:W1:Y:S02]  /*4760*/  SHFL.BFLY P4, R155, R157, R158, R159 ;  /* 0x0c00009e9d9b7389 */ /* 0x000064000008009f */
[----:B01----:R-:W-:Y:S01]  /*4770*/  ENDCOLLECTIVE ;  /* 0x000000000000791b */ /* 0x003fe20003800000 */
.L_x_30721:
[----:B------:R-:W-:Y:S01]  /*4780*/  HFMA2.MMA R158, -RZ, RZ, 0, 4.76837158203125e-07 ;  /* 0x00000008ff9e7435 */ /* 0x000fe200000001ff */
[----:B------:R-:W-:-:S05]  /*4790*/  MOV R149, R155 ;  /* 0x0000009b00957202 */ /* 0x000fca0000000f00 */
[----:B------:R-:W-:-:S05]  /*47a0*/  FADD.FTZ R149, R152, R149 ;  /* 0x0000009598957221 */ /* 0x000fca0000010000 */
[----:B------:R-:W-:-:S07]  /*47b0*/  MOV R157, R149 ;  /* 0x00000095009d7202 */ /* 0x000fce0000000f00 */
[----:B------:R-:W-:Y:S05]  /*47c0*/  WARPSYNC.COLLECTIVE R156, `(.L_x_30722) ;  /* 0x000000009c087348 */ /* 0x000fea0003c00000 */
[----:B------:R0:W1:Y:S02]  /*47d0*/  SHFL.BFLY P4, R155, R157, R158, R159 ;  /* 0x0c00009e9d9b7389 */ /* 0x000064000008009f */
[----:B01----:R-:W-:Y:S01]  /*47e0*/  ENDCOLLECTIVE ;  /* 0x000000000000791b */ /* 0x003fe20003800000 */
.L_x_30722:
[----:B------:R-:W-:Y:S01]  /*47f0*/  HFMA2.MMA R158, -RZ, RZ, 0, 9.5367431640625e-07 ;  /* 0x00000010ff9e7435 */ /* 0x000fe200000001ff */
[----:B------:R-:W-:-:S05]  /*4800*/  MOV R154, R155 ;  /* 0x0000009b009a7202 */ /* 0x000fca0000000f00 */
[----:B------:R-:W-:-:S05]  /*4810*/  FADD.FTZ R154, R149, R154 ;  /* 0x0000009a959a7221 */ /* 0x000fca0000010000 */
[----:B------:R-:W-:-:S07]  /*4820*/  MOV R157, R154 ;  /* 0x0000009a009d7202 */ /* 0x000fce0000000f00 */
[----:B------:R-:W-:Y:S05]  /*4830*/  WARPSYNC.COLLECTIVE R156, `(.L_x_30723) ;  /* 0x000000009c087348 */ /* 0x000fea0003c00000 */
[----:B------:R0:W1:Y:S02]  /*4840*/  SHFL.BFLY P4, R155, R157, R158, R159 ;  /* 0x0c00009e9d9b7389 */ /* 0x000064000008009f */
[----:B01----:R-:W-:Y:S01]  /*4850*/  ENDCOLLECTIVE ;  /* 0x000000000000791b */ /* 0x003fe20003800000 */
.L_x_30723:
[----:B------:R-:W-:Y:S01]  /*4860*/  MOV R153, R155 ;  /* 0x0000009b00997202 */ /* 0x000fe20000000f00 */
[----:B------:R-:W-:Y:S06]  /*4870*/  BRA `(.L_x_30724) ;  /* 0xffffffe8003c7947 */ /* 0x000fec000383ffff */
.L_x_30725:
        /* <DEDUP_REMOVED lines=16> */
.L_x_33575:


//--------------------- .text._ZN10layer_norm31ln_parallel_residual_fwd_kernelINS_13Kernel_traitsIfffffjLj5120ELj1ELj1ELj4ELj16ENS_18Kernel_traits_baseILj5120EfffffjLj128EEEEELb1ELb0ELb0EEEvNS_9FwdParamsE --------------------------
	.section	.text._ZN10layer_norm31ln_parallel_residual_fwd_kernelINS_13Kernel_traitsIfffffjLj5120ELj1ELj1ELj4ELj16ENS_18Kernel_traits_baseILj5120EfffffjLj128EEEEELb1ELb0ELb0EEEvNS_9FwdParamsE,"ax",@progbits
	.align	128
        .global         _ZN10layer_norm31ln_parallel_residual_fwd_kernelINS_13Kernel_traitsIfffffjLj5120ELj1ELj1ELj4ELj16ENS_18Kernel_traits_baseILj5120EfffffjLj128EEEEELb1ELb0ELb0EEEvNS_9FwdParamsE
        .type           _ZN10layer_norm31ln_parallel_residual_fwd_kernelINS_13Kernel_traitsIfffffjLj5120ELj1ELj1ELj4ELj16ENS_18Kernel_traits_baseILj5120EfffffjLj128EEEEELb1ELb0ELb0EEEvNS_9FwdParamsE,@function
        .size           _ZN10layer_norm31ln_parallel_residual_fwd_kernelINS_13Kernel_traitsIfffffjLj5120ELj1ELj1ELj4ELj16ENS_18Kernel_traits_baseILj5120EfffffjLj128EEEEELb1ELb0ELb0EEEvNS_9FwdParamsE,(.L_x_33576 - _ZN10layer_norm31ln_parallel_residual_fwd_kernelINS_13Kernel_traitsIfffffjLj5120ELj1ELj1ELj4ELj16ENS_18Kernel_traits_baseILj5120EfffffjLj128EEEEELb1ELb0ELb0EEEvNS_9FwdParamsE)
        .other          _ZN10layer_norm31ln_parallel_residual_fwd_kernelINS_13Kernel_traitsIfffffjLj5120ELj1ELj1ELj4ELj16ENS_18Kernel_traits_baseILj5120EfffffjLj128EEEEELb1ELb0ELb0EEEvNS_9FwdParamsE,@"STO_CUDA_ENTRY STV_DEFAULT"
_ZN10layer_norm31ln_parallel_residual_fwd_kernelINS_13Kernel_traitsIfffffjLj5120ELj1ELj1ELj4ELj16ENS_18Kernel_traits_baseILj5120EfffffjLj128EEEEELb1ELb0ELb0EEEvNS_9FwdParamsE:
.text._ZN10layer_norm31ln_parallel_residual_fwd_kernelINS_13Kernel_traitsIfffffjLj5120ELj1ELj1ELj4ELj16ENS_18Kernel_traits_baseILj5120EfffffjLj128EEEEELb1ELb0ELb0EEEvNS_9FwdParamsE:
        /* <DEDUP_REMOVED lines=10> */
[----:B------:R-:W-:-:S05]  /*00a0*/  ULDC UR5, c[0x0][0x218] ;  /* 0x0000860000057ab9 */ /* 0x000fca0000000800 */
[----:B------:R-:W3:Y:S01]  /*00b0*/  @P0 LDG.E.64 R2, desc[UR6][R2.64] ;  /* 0x0000000602020981 */ /* 0x000ee2000c1e1b00 */
[----:B------:R-:W4:Y:S01]  /*00c0*/  @P0 LDC R7, c[0x0][0x2f0] ;  /* 0x0000bc00ff070b82 */ /* 0x000f220000000800 */
[----:B0-----:R-:W-:Y:S01]  /*00d0*/  @P0 IMAD.MOV.U32 R4, RZ, RZ, R10 ;  /* 0x000000ffff040224 */ /* 0x001fe200078e000a */
[----:B-1----:R-:W-:-:S06]  /*00e0*/  @P0 MOV R5, R11 ;  /* 0x0000000b00050202 */ /* 0x002fcc0000000f00 */
[----:B------:R-:W4:Y:S01]  /*00f0*/  @P0 LDG.E.64 R4, desc[UR6][R4.64] ;  /* 0x0000000604040981 */ /* 0x000f22000c1e1b00 */
[----:B------:R-:W2:Y:S08]  /*0100*/  S2UR UR10, SR_CTAID.X ;  /* 0x00000000000a79c3 */ /* 0x000eb00000002500 */
[----:B------:R-:W2:Y:S01]  /*0110*/  LDC R233, c[0x0][RZ] ;  /* 0x00000000ffe97b82 */ /* 0x000ea20000000800 */
[----:B------:R-:W-:-:S04]  /*0120*/  USHF.R.S32.HI UR4, URZ, 0x1f, UR5 ;  /* 0x0000001f3f047899 */ /* 0x000fc80008011405 */
[----:B------:R-:W-:Y:S01]  /*0130*/  ULEA.HI UR4, UR4, UR5, URZ, 0x2 ;  /* 0x0000000504047291 */ /* 0x000fe2000f8f103f */
[----:B--2---:R-:W-:Y:S01]  /*0140*/  IMAD R233, R233, UR10, R0 ;  /* 0x0000000ae9e97c24 */ /* 0x004fe2000f8e0200 */
[----:B------:R-:W-:Y:S02]  /*0150*/  LOP3.LUT R235, R0, 0x7f, RZ, 0xc0, !PT ;  /* 0x0000007f00eb7812 */ /* 0x000fe400078ec0ff */
[----:B------:R-:W-:Y:S01]  /*0160*/  LOP3.LUT R236, R236, 0xffffffdf, RZ, 0xc0, !PT ;  /* 0xffffffdfecec7812 */ /* 0x000fe200078ec0ff */
[----:B------:R-:W-:Y:S01]  /*0170*/  BSSY B0, `(.L_x_30726) ;  /* 0x0000057000007945 */ /* 0x000fe20003800000 */
[----:B------:R-:W-:Y:S02]  /*0180*/  LEA.HI R234, R0, UR10, RZ, 0x19 ;  /* 0x0000000a00ea7c11 */ /* 0x000fe4000f8fc8ff */
[----:B---3--:R-:W-:Y:S02]  /*0190*/  @P0 R2UR UR8, R2 ;  /* 0x00000000020802ca */ /* 0x008fe400000e0000 */
[----:B------:R-:W-:-:S02]  /*01a0*/  @P0 R2UR UR9, R3 ;  /* 0x00000000030902ca */ /* 0x000fc400000e0000 */
        /* <DEDUP_REMOVED lines=15> */
[----:B------:R-:W-:Y:S01]  /*02a0*/  UIADD3 UR14, UR9, 0x76cf5d0a, URZ ;  /* 0x76cf5d0a090e7890 */ /* 0x000fe2000fffe03f */
[----:B------:R-:W-:-:S04]  /*02b0*/  IMAD.WIDE.U32 R12, R12, -0x326172a9, RZ ;  /* 0xcd9e8d570c0c7825 */ /* 0x000fc800078e00ff */
[----:B------:R-:W-:Y:S01]  /*02c0*/  IMAD.WIDE.U32 R4, R4, -0x2daee0ad, RZ ;  /* 0xd2511f5304047825 */ /* 0x000fe200078e00ff */
[----:B------:R-:W-:-:S03]  /*02d0*/  LOP3.LUT R7, R13, UR13, R8, 0x96, !PT ;  /* 0x0000000d0d077c12 */ /* 0x000fc6000f8e9608 */
[----:B------:R-:W-:Y:S01]  /*02e0*/  IMAD.MOV.U32 R3, RZ, RZ, R235 ;  /* 0x000000ffff037224 */ /* 0x000fe200078e00eb */
[----:B------:R-:W-:Y:S01]  /*02f0*/  LOP3.LUT R8, R5, UR14, R6, 0x96, !PT ;  /* 0x0000000e05087c12 */ /* 0x000fe2000f8e9606 */
[----:B------:R-:W-:-:S03]  /*0300*/  IMAD.U32 R5, RZ, RZ, UR4 ;  /* 0x00000004ff057e24 */ /* 0x000fc6000f8e00ff */
[----:B------:R-:W-:-:S04]  /*0310*/  LOP3.LUT R2, R3, 0x7f, RZ, 0x3c, !PT ;  /* 0x0000007f03027812 */ /* 0x000fc800078e3cff */
[----:B------:R-:W-:-:S04]  /*0320*/  LEA.HI.SX32 R2, R5, R2, 0x1e ;  /* 0x0000000205027211 */ /* 0x000fc800078ff2ff */
[C---:B------:R-:W-:Y:S02]  /*0330*/  LOP3.LUT P2, RZ, R2.reuse, 0xffffff80, RZ, 0xc0, !PT ;  /* 0xffffff8002ff7812 */ /* 0x040fe4000784c0ff */
[C---:B------:R-:W-:Y:S02]  /*0340*/  ISETP.GE.U32.AND P5, PT, R2.reuse, 0x100, PT ;  /* 0x000001000200780c */ /* 0x040fe40003fa6070 */
[----:B------:R-:W-:Y:S01]  /*0350*/  ISETP.GE.U32.AND P4, PT, R2, 0x180, PT ;  /* 0x000001800200780c */ /* 0x000fe20003f86070 */
[----:B------:R-:W-:-:S08]  /*0360*/  UIADD3 UR16, UR9, 0x32370b8f, URZ ;  /* 0x32370b8f09107890 */ /* 0x000fd0000fffe03f */
[----:B------:R-:W-:-:S04]  /*0370*/  @P2 LOP3.LUT R236, R236, 0x20, RZ, 0xfc, !PT ;  /* 0x00000020ecec2812 */ /* 0x000fc800078efcff */
[----:B------:R-:W-:Y:S01]  /*0380*/  LOP3.LUT R236, R236, 0xffffbfff, RZ, 0xc0, !PT ;  /* 0xffffbfffecec7812 */ /* 0x000fe200078ec0ff */
[----:B------:R-:W-:Y:S01]  /*0390*/  UIADD3 UR15, UR8, -0x255992d5, URZ ;  /* 0xdaa66d2b080f7890 */ /* 0x000fe2000fffe03f */
[----:B------:R-:W-:Y:S02]  /*03a0*/  IMAD.WIDE.U32 R6, R7, -0x2daee0ad, RZ ;  /* 0xd2511f5307067825 */ /* 0x000fe400078e00ff */
        /* <DEDUP_REMOVED lines=9> */
[----:B------:R-:W-:Y:S01]  /*0440*/  UIADD3 UR18, UR9, -0x126145ec, URZ ;  /* 0xed9eba1409127890 */ /* 0x000fe2000fffe03f */
[----:B------:R-:W-:Y:S02]  /*0450*/  LOP3.LUT R236, R236, 0xffffefff, RZ, 0xc0, !PT ;  /* 0xffffefffecec7812 */ /* 0x000fe400078ec0ff */
[----:B------:R-:W-:Y:S01]  /*0460*/  IMAD.WIDE.U32 R4, R4, -0x2daee0ad, RZ ;  /* 0xd2511f5304047825 */ /* 0x000fe200078e00ff */
[----:B------:R-:W-:Y:S02]  /*0470*/  UIADD3 UR19, UR8, 0x1715609d, URZ ;  /* 0x1715609d08137890 */ /* 0x000fe4000fffe03f */
[----:B------:R-:W-:-:S02]  /*0480*/  UIADD3 UR20, UR9, -0x56f99767, URZ ;  /* 0xa906689909147890 */ /* 0x000fc4000fffe03f */
[----:B------:R-:W-:Y:S02]  /*0490*/  UIADD3 UR21, UR8, -0x4ab325aa, URZ ;  /* 0xb54cda5608157890 */ /* 0x000fe4000fffe03f */
[----:B------:R-:W-:Y:S02]  /*04a0*/  UIADD3 UR22, UR9, 0x646e171e, URZ ;  /* 0x646e171e09167890 */ /* 0x000fe4000fffe03f */
[----:B------:R-:W-:Y:S02]  /*04b0*/  UIADD3 UR23, UR8, 0x5384540f, URZ ;  /* 0x5384540f08177890 */ /* 0x000fe4000fffe03f */
[----:B------:R-:W-:Y:S02]  /*04c0*/  UIADD3 UR24, UR9, 0x1fd5c5a3, URZ ;  /* 0x1fd5c5a309187890 */ /* 0x000fe4000fffe03f */
        /* <DEDUP_REMOVED lines=33> */
.L_x_30727:
[----:B------:R-:W-:Y:S05]  /*06e0*/  BSYNC B0 ;  /* 0x0000000000007941 */ /* 0x000fea0003800000 */
.L_x_30726:
[----:B------:R-:W-:Y:S04]  /*06f0*/  BSSY B0, `(.L_x_30728) ;  /* 0x000001c000007945 */ /* 0x000fe80003800000 */
[----:B------:R-:W-:Y:S05]  /*0700*/  @!P5 BRA `(.L_x_30729) ;  /* 0x000000000068d947 */ /* 0x000fea0003800000 */
[----:B------:R-:W-:Y:S01]  /*0710*/  ULDC.64 UR10, c[0x0][0x2c8] ;  /* 0x0000b200000a7ab9 */ /* 0x000fe20000000a00 */
[----:B------:R-:W1:Y:S01]  /*0720*/  LDC.64 R36, c[0x0][0x260] ;  /* 0x00009800ff247b82 */ /* 0x000e620000000a00 */
[----:B------:R-:W-:Y:S01]  /*0730*/  ISETP.NE.U32.AND P0, PT, RZ, UR10, PT ;  /* 0x0000000aff007c0c */ /* 0x000fe2000bf05070 */
[----:B------:R-:W-:Y:S01]  /*0740*/  ULDC.64 UR28, c[0x0][0x2d0] ;  /* 0x0000b400001c7ab9 */ /* 0x000fe20000000a00 */
[----:B0-----:R-:W-:Y:S01]  /*0750*/  IMAD.SHL.U32 R8, R3, 0x10, RZ ;  /* 0x0000001003087824 */ /* 0x001fe200078e00ff */
[----:B------:R-:W-:Y:S02]  /*0760*/  ISETP.NE.U32.AND P1, PT, RZ, UR28, PT ;  /* 0x0000001cff007c0c */ /* 0x000fe4000bf25070 */
[----:B------:R-:W-:Y:S02]  /*0770*/  CS2R R30, SRZ ;  /* 0x00000000001e7805 */ /* 0x000fe4000001ff00 */
[----:B------:R-:W-:Y:S02]  /*0780*/  ISETP.NE.AND.EX P0, PT, RZ, UR11, PT, P0 ;  /* 0x0000000bff007c0c */ /* 0x000fe4000bf05300 */
[----:B------:R-:W-:-:S02]  /*0790*/  CS2R R28, SRZ ;  /* 0x00000000001c7805 */ /* 0x000fc4000001ff00 */
[----:B------:R-:W-:Y:S02]  /*07a0*/  ISETP.NE.AND.EX P1, PT, RZ, UR29, PT, P1 ;  /* 0x0000001dff007c0c */ /* 0x000fe4000bf25310 */
[----:B------:R-:W-:Y:S02]  /*07b0*/  CS2R R34, SRZ ;  /* 0x0000000000227805 */ /* 0x000fe4000001ff00 */
[----:B------:R-:W-:Y:S02]  /*07c0*/  SHF.L.U64.HI R9, R3, 0x4, RZ ;  /* 0x0000000403097819 */ /* 0x000fe400000102ff */
[----:B------:R-:W-:-:S03]  /*07d0*/  CS2R R32, SRZ ;  /* 0x0000000000207805 */ /* 0x000fc6000001ff00 */
        /* <DEDUP_REMOVED lines=13> */
.L_x_30729:
[----:B------:R-:W-:Y:S05]  /*08b0*/  BSYNC B0 ;  /* 0x0000000000007941 */ /* 0x000fea0003800000 */
.L_x_30728:
[----:B------:R-:W-:Y:S04]  /*08c0*/  BSSY B0, `(.L_x_30730) ;  /* 0x000001c000007945 */ /* 0x000fe80003800000 */
[----:B------:R-:W-:Y:S05]  /*08d0*/  @!P4 BRA `(.L_x_30731) ;  /* 0x000000000068c947 */ /* 0x000fea0003800000 */
[----:B------:R-:W-:Y:S01]  /*08e0*/  ULDC.64 UR10, c[0x0][0x2c8] ;  /* 0x0000b200000a7ab9 */ /* 0x000fe20000000a00 */
[----:B------:R-:W2:Y:S01]  /*08f0*/  LDC.64 R52, c[0x0][0x260] ;  /* 0x00009800ff347b82 */ /* 0x000ea20000000a00 */
[----:B------:R-:W-:Y:S01]  /*0900*/  ISETP.NE.U32.AND P0, PT, RZ, UR10, PT ;  /* 0x0000000aff007c0c */ /* 0x000fe2000bf05070 */
[----:B------:R-:W-:Y:S01]  /*0910*/  ULDC.64 UR28, c[0x0][0x2d0] ;  /* 0x0000b400001c7ab9 */ /* 0x000fe20000000a00 */
[----:B01----:R-:W-:Y:S01]  /*0920*/  IMAD.SHL.U32 R8, R3, 0x10, RZ ;  /* 0x0000001003087824 */ /* 0x003fe200078e00ff */
        /* <DEDUP_REMOVED lines=21> */
.L_x_30731:
[----:B------:R-:W-:Y:S05]  /*0a80*/  BSYNC B0 ;  /* 0x0000000000007941 */ /* 0x000fea0003800000 */
.L_x_30730:
[----:B------:R-:W-:Y:S04]  /*0a90*/  BSSY B0, `(.L_x_30732) ;  /* 0x000001c000007945 */ /* 0x000fe80003800000 */
[----:B------:R-:W-:Y:S05]  /*0aa0*/  @!P3 BRA `(.L_x_30733) ;  /* 0x000000000068b947 */ /* 0x000fea0003800000 */
[----:B------:R-:W-:Y:S01]  /*0ab0*/  ULDC.64 UR10, c[0x0][0x2c8] ;  /* 0x0000b200000a7ab9 */ /* 0x000fe20000000a00 */
[----:B------:R-:W3:Y:S01]  /*0ac0*/  LDC.64 R68, c[0x0][0x260] ;  /* 0x00009800ff447b82 */ /* 0x000ee20000000a00 */
[----:B------:R-:W-:Y:S01]  /*0ad0*/  ISETP.NE.U32.AND P0, PT, RZ, UR10, PT ;  /* 0x0000000aff007c0c */ /* 0x000fe2000bf05070 */
[----:B------:R-:W-:Y:S01]  /*0ae0*/  ULDC.64 UR28, c[0x0][0x2d0] ;  /* 0x0000b400001c7ab9 */ /* 0x000fe20000000a00 */
[----:B012---:R-:W-:Y:S01]  /*0af0*/  IMAD.SHL.U32 R8, R3, 0x10, RZ ;  /* 0x0000001003087824 */ /* 0x007fe200078e00ff */
        /* <DEDUP_REMOVED lines=21> */
.L_x_30733:
[----:B------:R-:W-:Y:S05]  /*0c50*/  BSYNC B0 ;  /* 0x0000000000007941 */ /* 0x000fea0003800000 */
.L_x_30732:
[----:B------:R-:W-:Y:S01]  /*0c60*/  ISETP.GE.U32.AND P0, PT, R2, 0x280, PT ;  /* 0x000002800200780c */ /* 0x000fe20003f06070 */
[----:B0123--:R-:W-:Y:S01]  /*0c70*/  IMAD.WIDE.U32 R6, R11, -0x2daee0ad, RZ ;  /* 0xd2511f530b067825 */ /* 0x00ffe200078e00ff */
        /* <DEDUP_REMOVED lines=13> */
[----:B------:R-:W-:Y:S01]  /*0d50*/  ISETP.NE.AND.EX P0, PT, RZ, UR11, PT, P0 ;  /* 0x0000000bff007c0c */ /* 0x000fe2000bf05300 */
[----:B------:R-:W-:-:S12]  /*0d60*/  IMAD.SHL.U32 R92, R3, 0x10, RZ ;  /* 0x00000010035c7824 */ /* 0x000fd800078e00ff */
        /* <DEDUP_REMOVED lines=11> */
[----:B0-----:R-:W-:Y:S01]  /*0e20*/  IMAD.WIDE.U32 R84, R3, 0x10, R84 ;  /* 0x0000001003547825 */ /* 0x001fe200078e0054 */
[----:B------:R-:W5:Y:S01]  /*0e30*/  LDG.E.128 R88, desc[UR6][R88.64] ;  /* 0x0000000658587981 */ /* 0x000f62000c1e1d00 */
[----:B------:R-:W-:-:S04]  /*0e40*/  @P1 IADD3 R92, P0, R92, UR28, RZ ;  /* 0x0000001c5c5c1c10 */ /* 0x000fc8000ff1e0ff */
[----:B------:R-:W5:Y:S01]  /*0e50*/  LDG.E.128 R84, desc[UR6][R84.64] ;  /* 0x0000000654547981 */ /* 0x000f62000c1e1d00 */
[----:B------:R-:W-:-:S05]  /*0e60*/  @P1 IADD3.X R93, R11, UR29, RZ, P0, !PT ;  /* 0x0000001d0b5d1c10 */ /* 0x000fca00087fe4ff */
[----:B------:R1:W5:Y:S01]  /*0e70*/  @P1 LDG.E.128 R80, desc[UR6][R92.64] ;  /* 0x000000065c501981 */ /* 0x000362000c1e1d00 */
[----:B------:R-:W-:-:S07]  /*0e80*/  IADD3 R3, R3, 0x80, RZ ;  /* 0x0000008003037810 */ /* 0x000fce0007ffe0ff */
.L_x_30735:
[----:B------:R-:W-:Y:S05]  /*0e90*/  BSYNC B0 ;  /* 0x0000000000007941 */ /* 0x000fea0003800000 */
.L_x_30734:
        /* <DEDUP_REMOVED lines=11> */
[----:B-1----:R-:W-:Y:S01]  /*0f50*/  SHF.L.U64.HI R4, R3, 0x4, RZ ;  /* 0x0000000403047819 */ /* 0x002fe200000102ff */
[----:B------:R-:W-:Y:S01]  /*0f60*/  ULDC.64 UR28, c[0x0][0x2d0] ;  /* 0x0000b400001c7ab9 */ /* 0x000fe20000000a00 */
[----:B------:R-:W0:Y:S01]  /*0f70*/  LDC.64 R8, c[0x0][0x260] ;  /* 0x00009800ff087b82 */ /* 0x000e220000000a00 */
[----:B------:R-:W-:Y:S02]  /*0f80*/  IADD3 R104, P0, R6, UR10, RZ ;  /* 0x0000000a06687c10 */ /* 0x000fe4000ff1e0ff */
        /* <DEDUP_REMOVED lines=15> */
[----:B------:R0:W5:Y:S10]  /*1080*/  LDG.E.128 R100, desc[UR6][R8.64] ;  /* 0x0000000608647981 */ /* 0x000174000c1e1d00 */
[----:B------:R-:W-:-:S04]  /*1090*/  @P1 LEA R4, P2, R3, UR10, 0x4 ;  /* 0x0000000a03041c11 */ /* 0x000fc8000f8420ff */
[----:B------:R-:W-:-:S05]  /*10a0*/  @P1 LEA.HI.X R5, R3, UR11, RZ, 0x4, P2 ;  /* 0x0000000b03051c11 */ /* 0x000fca00090f24ff */
[----:B------:R0:W5:Y:S01]  /*10b0*/  @P1 LDG.E.128 R92, desc[UR6][R4.64] ;  /* 0x00000006045c1981 */ /* 0x000162000c1e1d00 */
[----:B------:R-:W-:-:S07]  /*10c0*/  VIADD R3, R3, 0x80 ;  /* 0x0000008003037836 */ /* 0x000fce0000000000 */
.L_x_30737:
[----:B------:R-:W-:Y:S05]  /*10d0*/  BSYNC B0 ;  /* 0x0000000000007941 */ /* 0x000fea0003800000 */
.L_x_30736:
[----:B------:R-:W-:Y:S01]  /*10e0*/  ISETP.GE.U32.AND P0, PT, R2, 0x380, PT ;  /* 0x000003800200780c */ /* 0x000fe20003f06070 */
[----:B01----:R-:W-:Y:S01]  /*10f0*/  IMAD.WIDE.U32 R4, R11, -0x2daee0ad, RZ ;  /* 0xd2511f530b047825 */ /* 0x003fe200078e00ff */
        /* <DEDUP_REMOVED lines=10> */
[----:B------:R-:W0:Y:S01]  /*11a0*/  LDC.64 R116, c[0x0][0x260] ;  /* 0x00009800ff747b82 */ /* 0x000e220000000a00 */
[----:B------:R-:W-:Y:S02]  /*11b0*/  CS2R R110, SRZ ;  /* 0x00000000006e7805 */ /* 0x000fe4000001ff00 */
[----:B------:R-:W-:Y:S02]  /*11c0*/  IADD3 R120, P0, R124, UR10, RZ ;  /* 0x0000000a7c787c10 */ /* 0x000fe4000ff1e0ff */
        /* <DEDUP_REMOVED lines=20> */
.L_x_30739:
[----:B------:R-:W-:Y:S05]  /*1310*/  BSYNC B0 ;  /* 0x0000000000007941 */ /* 0x000fea0003800000 */
.L_x_30738:
[----:B------:R-:W-:Y:S01]  /*1320*/  ISETP.GE.U32.AND P0, PT, R2, 0x400, PT ;  /* 0x000004000200780c */ /* 0x000fe20003f06070 */
[----:B------:R-:W-:Y:S01]  /*1330*/  BSSY B0, `(.L_x_30740) ;  /* 0x000001e000007945 */ /* 0x000fe20003800000 */
[----:B------:R-:W-:-:S11]  /*1340*/  LOP3.LUT R236, R236, 0xfffffeff, RZ, 0xc0, !PT ;  /* 0xfffffeffecec7812 */ /* 0x000fd600078ec0ff */
[----:B------:R-:W-:Y:S01]  /*1350*/  @P0 LOP3.LUT R236, R236, 0x100, RZ, 0xfc, !PT ;  /* 0x00000100ecec0812 */ /* 0x000fe200078efcff */
[----:B------:R-:W-:Y:S06]  /*1360*/  @!P0 BRA `(.L_x_30741) ;  /* 0x0000000000688947 */ /* 0x000fec0003800000 */
[C---:B------:R-:W-:Y:S01]  /*1370*/  IMAD.SHL.U32 R140, R3.reuse, 0x10, RZ ;  /* 0x00000010038c7824 */ /* 0x040fe200078e00ff */
[----:B------:R-:W-:Y:S01]  /*1380*/  ULDC.64 UR10, c[0x0][0x268] ;  /* 0x00009a00000a7ab9 */ /* 0x000fe20000000a00 */
[----:B0-----:R-:W-:Y:S01]  /*1390*/  SHF.L.U64.HI R8, R3, 0x4, RZ ;  /* 0x0000000403087819 */ /* 0x001fe200000102ff */
        /* <DEDUP_REMOVED lines=23> */
.L_x_30741:
[----:B------:R-:W-:Y:S05]  /*1510*/  BSYNC B0 ;  /* 0x0000000000007941 */ /* 0x000fea0003800000 */
.L_x_30740:
[----:B------:R-:W-:Y:S01]  /*1520*/  ISETP.GE.U32.AND P0, PT, R2, 0x480, PT ;  /* 0x000004800200780c */ /* 0x000fe20003f06070 */
[----:B------:R-:W-:Y:S01]  /*1530*/  BSSY B0, `(.L_x_30742) ;  /* 0x0000020000007945 */ /* 0x000fe20003800000 */
[----:B------:R-:W-:Y:S01]  /*1540*/  LOP3.LUT R236, R236, 0xffffff7f, RZ, 0xc0, !PT ;  /* 0xffffff7fecec7812 */ /* 0x000fe200078ec0ff */
[----:B------:R-:W-:-:S04]  /*1550*/  IMAD.HI.U32 R175, R176, -0x326172a9, RZ ;  /* 0xcd9e8d57b0af7827 */ /* 0x000fc800078e00ff */
[----:B------:R-:W-:-:S06]  /*1560*/  IMAD.HI.U32 R11, R174, -0x2daee0ad, RZ ;  /* 0xd2511f53ae0b7827 */ /* 0x000fcc00078e00ff */
[----:B------:R-:W-:Y:S01]  /*1570*/  @P0 LOP3.LUT R236, R236, 0x80, RZ, 0xfc, !PT ;  /* 0x00000080ecec0812 */ /* 0x000fe200078efcff */
[----:B------:R-:W-:Y:S06]  /*1580*/  @!P0 BRA `(.L_x_30743) ;  /* 0x0000000000688947 */ /* 0x000fec0003800000 */
[C---:B------:R-:W-:Y:S01]  /*1590*/  IMAD.SHL.U32 R156, R3.reuse, 0x10, RZ ;  /* 0x00000010039c7824 */ /* 0x040fe200078e00ff */
[----:B------:R-:W-:Y:S01]  /*15a0*/  ULDC.64 UR10, c[0x0][0x268] ;  /* 0x00009a00000a7ab9 */ /* 0x000fe20000000a00 */
[----:B01----:R-:W-:Y:S01]  /*15b0*/  SHF.L.U64.HI R8, R3, 0x4, RZ ;  /* 0x0000000403087819 */ /* 0x003fe200000102ff */
        /* <DEDUP_REMOVED lines=23> */
.L_x_30743:
[----:B------:R-:W-:Y:S05]  /*1730*/  BSYNC B0 ;  /* 0x0000000000007941 */ /* 0x000fea0003800000 */
.L_x_30742:
[----:B------:R-:W-:Y:S01]  /*1740*/  ISETP.GE.U32.AND P0, PT, R2, 0x500, PT ;  /* 0x000005000200780c */ /* 0x000fe20003f06070 */
[----:B------:R-:W-:Y:S01]  /*1750*/  BSSY B0, `(.L_x_30744) ;  /* 0x000001d000007945 */ /* 0x000fe20003800000 */
[----:B------:R-:W-:-:S11]  /*1760*/  LOP3.LUT R236, R236, 0xffffffbf, RZ, 0xc0, !PT ;  /* 0xffffffbfecec7812 */ /* 0x000fd600078ec0ff */
[----:B------:R-:W-:Y:S01]  /*1770*/  @P0 LOP3.LUT R236, R236, 0x40, RZ, 0xfc, !PT ;  /* 0x00000040ecec0812 */ /* 0x000fe200078efcff */
[----:B------:R-:W-:Y:S06]  /*1780*/  @!P0 BRA `(.L_x_30745) ;  /* 0x0000000000648947 */ /* 0x000fec0003800000 */
[----:B------:R-:W-:Y:S01]  /*1790*/  IMAD.SHL.U32 R172, R3, 0x10, RZ ;  /* 0x0000001003ac7824 */ /* 0x000fe200078e00ff */
[----:B------:R-:W-:Y:S01]  /*17a0*/  ULDC.64 UR10, c[0x0][0x268] ;  /* 0x00009a00000a7ab9 */ /* 0x000fe20000000a00 */
[----:B012---:R-:W-:Y:S01]  /*17b0*/  SHF.R.U32.HI R8, RZ, 0x1c, R3 ;  /* 0x0000001cff087819 */ /* 0x007fe20000011603 */
        /* <DEDUP_REMOVED lines=22> */
.L_x_30745:
[----:B------:R-:W-:Y:S05]  /*1920*/  BSYNC B0 ;  /* 0x0000000000007941 */ /* 0x000fea0003800000 */
.L_x_30744:
[----:B------:R-:W-:Y:S01]  /*1930*/  ULDC UR10, c[0x0][0x214] ;  /* 0x00008500000a7ab9 */ /* 0x000fe20000000800 */
[----:B------:R-:W-:Y:S01]  /*1940*/  UIADD3 UR37, UR8, -0x700cb87f, URZ ;  /* 0x8ff3478108257890 */ /* 0x000fe2000fffe03f */
[----:B------:R-:W-:Y:S02]  /*1950*/  ISETP.GE.AND P0, PT, R234, UR10, PT ;  /* 0x0000000aea007c0c */ /* 0x000fe4000bf06270 */
[----:B------:R-:W-:Y:S02]  /*1960*/  LOP3.LUT R175, R175, UR25, R6, 0x96, !PT ;  /* 0x00000019afaf7c12 */ /* 0x000fe4000f8e9606 */
[----:B------:R-:W-:-:S09]  /*1970*/  LOP3.LUT R11, R11, UR26, R4, 0x96, !PT ;  /* 0x0000001a0b0b7c12 */ /* 0x000fd2000f8e9604 */
[----:B------:R-:W-:Y:S05]  /*1980*/  @P0 EXIT ;  /* 0x000000000000094d */ /* 0x000fea0003800000 */
[C---:B------:R-:W-:Y:S01]  /*1990*/  LOP3.LUT R3, R0.reuse, 0x60, RZ, 0xc0, !PT ;  /* 0x0000006000037812 */ /* 0x040fe200078ec0ff */
[----:B------:R-:W-:Y:S01]  /*19a0*/  USHF.R.S32.HI UR4, URZ, 0x2, UR4 ;  /* 0x000000023f047899 */ /* 0x000fe20008011404 */
[----:B------:R-:W-:Y:S01]  /*19b0*/  IMAD.SHL.U32 R4, R0, 0x20, RZ ;  /* 0x0000002000047824 */ /* 0x000fe200078e00ff */
[----:B------:R-:W-:Y:S01]  /*19c0*/  HFMA2.MMA R222, -RZ, RZ, 0, 5.9604644775390625e-08 ;  /* 0x00000001ffde7435 */ /* 0x000fe200000001ff */
[----:B0123--:R-:W-:Y:S01]  /*19d0*/  IMAD R8, R176, -0x326172a9, RZ ;  /* 0xcd9e8d57b0087824 */ /* 0x00ffe200078e02ff */
[----:B------:R-:W-:Y:S01]  /*19e0*/  ULOP3.LUT UR10, UR4, 0x7f, URZ, 0xc0, !UPT ;  /* 0x0000007f040a7892 */ /* 0x000fe2000f8ec03f */
[----:B------:R-:W-:Y:S01]  /*19f0*/  IMAD.MOV R3, RZ, RZ, -R3 ;  /* 0x000000ffff037224 */ /* 0x000fe200078e0a03 */
[----:B------:R-:W-:Y:S01]  /*1a00*/  USHF.R.U32.HI UR4, URZ, 0x2, UR4 ;  /* 0x000000023f047899 */ /* 0x000fe20008011604 */
[----:B------:R-:W-:Y:S01]  /*1a10*/  IMAD.HI.U32 R9, R11, -0x326172a9, RZ ;  /* 0xcd9e8d570b097827 */ /* 0x000fe200078e00ff */
[----:B------:R-:W-:Y:S01]  /*1a20*/  LOP3.LUT R4, R4, 0x3e0, RZ, 0xc0, !PT ;  /* 0x000003e004047812 */ /* 0x000fe200078ec0ff */
[----:B------:R-:W-:Y:S01]  /*1a30*/  ULDC.U8 UR28, c[0x0][0x2a0] ;  /* 0x0000a800001c7ab9 */ /* 0x000fe20000000000 */
[----:B------:R-:W-:Y:S01]  /*1a40*/  VIADDMNMX R3, R3, UR10, RZ, !PT ;  /* 0x0000000a03037c46 */ /* 0x000fe2000f8001ff */
[----:B------:R-:W-:Y:S01]  /*1a50*/  ULOP3.LUT UR4, UR4, 0x3fffffe0, URZ, 0xc0, !UPT ;  /* 0x3fffffe004047892 */ /* 0x000fe2000f8ec03f */
[----:B------:R-:W-:Y:S01]  /*1a60*/  IMAD R6, R174, -0x2daee0ad, RZ ;  /* 0xd2511f53ae067824 */ /* 0x000fe200078e02ff */
[----:B------:R-:W-:Y:S01]  /*1a70*/  LOP3.LUT R10, R10, 0x3, RZ, 0xc0, !PT ;  /* 0x000000030a0a7812 */ /* 0x000fe200078ec0ff */
[----:B------:R-:W-:Y:S01]  /*1a80*/  IMAD.HI.U32 R7, R175, -0x2daee0ad, RZ ;  /* 0xd2511f53af077827 */ /* 0x000fe200078e00ff */
[----:B------:R-:W-:Y:S01]  /*1a90*/  VIMNMX R5, R3, 0x20, PT ;  /* 0x0000002003057848 */ /* 0x000fe20003fe0100 */
[----:B------:R-:W-:Y:S01]  /*1aa0*/  UISETP.NE.AND UP0, UPT, UR28, URZ, UPT ;  /* 0x0000003f1c00728c */ /* 0x000fe2000bf05270 */
[----:B------:R-:W-:Y:S01]  /*1ab0*/  LOP3.LUT R3, R9, UR37, R8, 0x96, !PT ;  /* 0x0000002509037c12 */ /* 0x000fe2000f8e9608 */
[----:B------:R-:W-:Y:S01]  /*1ac0*/  IMAD R230, R11, -0x326172a9, RZ ;  /* 0xcd9e8d570be67824 */ /* 0x000fe200078e02ff */
[----:B------:R-:W-:Y:S01]  /*1ad0*/  IADD3 R8, RZ, -R4, RZ ;  /* 0x80000004ff087210 */ /* 0x000fe20007ffe0ff */
[----:B------:R-:W-:Y:S01]  /*1ae0*/  VIADD R5, R5, UR4 ;  /* 0x0000000405057c36 */ /* 0x000fe20008000000 */
[----:B------:R-:W-:Y:S01]  /*1af0*/  LOP3.LUT R4, R7, UR27, R6, 0x96, !PT ;  /* 0x0000001b07047c12 */ /* 0x000fe2000f8e9606 */
[----:B------:R-:W-:Y:S01]  /*1b00*/  IMAD R228, R175, -0x2daee0ad, RZ ;  /* 0xd2511f53afe47824 */ /* 0x000fe200078e02ff */
[----:B------:R-:W-:Y:S01]  /*1b10*/  ULDC UR38, c[0x0][0x218] ;  /* 0x0000860000267ab9 */ /* 0x000fe20000000800 */
[----:B------:R-:W-:Y:S01]  /*1b20*/  IMAD.SHL.U32 R5, R5, 0x4, RZ ;  /* 0x0000000405057824 */ /* 0x000fe200078e00ff */
[----:B------:R-:W-:Y:S01]  /*1b30*/  ULDC UR36, c[0x0][0x290] ;  /* 0x0000a40000247ab9 */ /* 0x000fe20000000800 */
[----:B------:R-:W-:Y:S01]  /*1b40*/  IMAD.MOV.U32 R6, RZ, RZ, R8 ;  /* 0x000000ffff067224 */ /* 0x000fe200078e0008 */
[----:B------:R-:W-:Y:S01]  /*1b50*/  ULDC.64 UR28, c[0x0][0x238] ;  /* 0x00008e00001c7ab9 */ /* 0x000fe20000000a00 */
[----:B------:R-:W-:Y:S01]  /*1b60*/  ULDC.64 UR30, c[0x0][0x240] ;  /* 0x00009000001e7ab9 */ /* 0x000fe20000000a00 */
[----:B------:R-:W-:Y:S01]  /*1b70*/  I2FP.F32.U32 R229, R5 ;  /* 0x0000000500e57245 */ /* 0x000fe20000201000 */
[----:B------:R-:W-:Y:S01]  /*1b80*/  ULDC.64 UR32, c[0x0][0x248] ;  /* 0x0000920000207ab9 */ /* 0x000fe20000000a00 */
[----:B------:R-:W-:Y:S01]  /*1b90*/  VIADDMNMX R5, R6, UR10, RZ, !PT ;  /* 0x0000000a06057c46 */ /* 0x000fe2000f8001ff */
[----:B------:R-:W-:Y:S01]  /*1ba0*/  ULDC.64 UR10, c[0x0][0x230] ;  /* 0x00008c00000a7ab9 */ /* 0x000fe20000000a00 */
[----:B------:R-:W-:-:S02]  /*1bb0*/  ULDC.64 UR34, c[0x0][0x210] ;  /* 0x0000840000227ab9 */ /* 0x000fc40000000a00 */
[----:B------:R-:W0:Y:S01]  /*1bc0*/  MUFU.RCP R229, R229 ;  /* 0x000000e500e57308 */ /* 0x000e220000001000 */
[----:B------:R-:W-:Y:S01]  /*1bd0*/  VIMNMX R6, R5, 0x20, PT ;  /* 0x0000002005067848 */ /* 0x000fe20003fe0100 */
[----:B------:R-:W-:-:S04]  /*1be0*/  IMAD.MOV.U32 R5, RZ, RZ, RZ ;  /* 0x000000ffff057224 */ /* 0x000fc800078e00ff */
[----:B------:R-:W-:-:S04]  /*1bf0*/  VIADD R6, R6, UR4 ;  /* 0x0000000406067c36 */ /* 0x000fc80008000000 */
[----:B------:R-:W-:-:S07]  /*1c00*/  IMAD.SHL.U32 R11, R6, 0x4, RZ ;  /* 0x00000004060b7824 */ /* 0x000fce00078e00ff */
.L_x_31436:
        /* <DEDUP_REMOVED lines=34> */
.L_x_30749:
[----:B------:R-:W-:-:S07]  /*1e30*/  IMAD.MOV.U32 R242, RZ, RZ, R230 ;  /* 0x000000fffff27224 */ /* 0x000fce00078e00e6 */
.L_x_30750:
[----:B------:R-:W-:Y:S05]  /*1e40*/  BSYNC B1 ;  /* 0x0000000000017941 */ /* 0x000fea0003800000 */
.L_x_30748:
        /* <DEDUP_REMOVED lines=16> */
.L_x_30754:
[----:B------:R-:W-:Y:S05]  /*1f50*/  BSYNC B2 ;  /* 0x0000000000027941 */ /* 0x000fea0003800000 */
.L_x_30753:
        /* <DEDUP_REMOVED lines=42> */
[----:B------:R-:W-:Y:S02]  /*2200*/  IMAD.MOV.U32 R228, RZ, RZ, R224 ;  /* 0x000000ffffe47224 */ /* 0x000fe400078e00e0 */
[----:B------:R-:W-:-:S07]  /*2210*/  IMAD.MOV.U32 R240, RZ, RZ, RZ ;  /* 0x000000fffff07224 */ /* 0x000fce00078e00ff */
.L_x_30752:
[----:B------:R-:W-:Y:S05]  /*2220*/  BSYNC B1 ;  /* 0x0000000000017941 */ /* 0x000fea0003800000 */
.L_x_30751:
[----:B------:R-:W1:Y:S01]  /*2230*/  LDC R238, c[0x0][0x294] ;  /* 0x0000a500ffee7b82 */ /* 0x000e620000000800 */
[----:B------:R-:W-:Y:S01]  /*2240*/  HFMA2.MMA R239, -RZ, RZ, 0.1171875, 0 ;  /* 0x2f800000ffef7435 */ /* 0x000fe200000001ff */
[----:B------:R-:W-:Y:S02]  /*2250*/  I2FP.F32.U32 R10, R242 ;  /* 0x000000f2000a7245 */ /* 0x000fe40000201000 */
[----:B------:R-:W-:Y:S02]  /*2260*/  ISETP.NE.U32.AND P2, PT, R220, RZ, PT ;  /* 0x000000ffdc00720c */ /* 0x000fe40003f45070 */
[----:B------:R-:W-:Y:S02]  /*2270*/  LOP3.LUT R236, R236, 0xfffffffe, RZ, 0xc0, !PT ;  /* 0xfffffffeecec7812 */ /* 0x000fe400078ec0ff */
[----:B------:R-:W2:Y:S01]  /*2280*/  LDC R223, c[0x0][0x298] ;  /* 0x0000a600ffdf7b82 */ /* 0x000ea20000000800 */
[----:B------:R-:W-:Y:S02]  /*2290*/  ISETP.NE.AND.EX P2, PT, R221, RZ, PT, P2 ;  /* 0x000000ffdd00720c */ /* 0x000fe40003f45320 */
[----:B------:R-:W-:-:S05]  /*22a0*/  FFMA.FTZ R225, R10, R239, 1.1641532182693481445e-10 ;  /* 0x2f0000000ae17423 */ /* 0x000fca00000100ef */
[----:B-1----:R-:W-:Y:S01]  /*22b0*/  FSETP.GTU.FTZ.AND P3, PT, R225, R238, PT ;  /* 0x000000eee100720b */ /* 0x002fe20003f7c000 */
[----:B--2--5:R-:W-:-:S12]  /*22c0*/  FMUL.FTZ R180, R180, R223 ;  /* 0x000000dfb4b47220 */ /* 0x024fd80000410000 */
        /* <DEDUP_REMOVED lines=8> */
.L_x_30755:
        /* <DEDUP_REMOVED lines=12> */
.L_x_30758:
[----:B------:R-:W-:-:S07]  /*2410*/  IMAD.MOV.U32 R6, RZ, RZ, R230 ;  /* 0x000000ffff067224 */ /* 0x000fce00078e00e6 */
.L_x_30759:
[----:B------:R-:W-:Y:S05]  /*2420*/  BSYNC B1 ;  /* 0x0000000000017941 */ /* 0x000fea0003800000 */
.L_x_30757:
        /* <DEDUP_REMOVED lines=16> */
.L_x_30763:
[----:B------:R-:W-:Y:S05]  /*2530*/  BSYNC B2 ;  /* 0x0000000000027941 */ /* 0x000fea0003800000 */
.L_x_30762:
        /* <DEDUP_REMOVED lines=44> */
.L_x_30761:
[----:B------:R-:W-:Y:S05]  /*2800*/  BSYNC B1 ;  /* 0x0000000000017941 */ /* 0x000fea0003800000 */
.L_x_30760:
        /* <DEDUP_REMOVED lines=8> */
.L_x_30756:
        /* <DEDUP_REMOVED lines=12> */
.L_x_30765:
[----:B------:R-:W-:-:S07]  /*2950*/  IMAD.MOV.U32 R10, RZ, RZ, R230 ;  /* 0x000000ffff0a7224 */ /* 0x000fce00078e00e6 */
.L_x_30766:
[----:B------:R-:W-:Y:S05]  /*2960*/  BSYNC B1 ;  /* 0x0000000000017941 */ /* 0x000fea0003800000 */
.L_x_30764:
        /* <DEDUP_REMOVED lines=16> */
.L_x_30770:
[----:B------:R-:W-:Y:S05]  /*2a70*/  BSYNC B2 ;  /* 0x0000000000027941 */ /* 0x000fea0003800000 */
.L_x_30769:
        /* <DEDUP_REMOVED lines=44> */
.L_x_30768:
[----:B------:R-:W-:Y:S05]  /*2d40*/  BSYNC B1 ;  /* 0x0000000000017941 */ /* 0x000fea0003800000 */
.L_x_30767:
        /* <DEDUP_REMOVED lines=11> */
.L_x_30771:
        /* <DEDUP_REMOVED lines=12> */
.L_x_30774:
[----:B------:R-:W-:-:S07]  /*2ec0*/  IMAD.MOV.U32 R7, RZ, RZ, R230 ;  /* 0x000000ffff077224 */ /* 0x000fce00078e00e6 */
.L_x_30775:
[----:B------:R-:W-:Y:S05]  /*2ed0*/  BSYNC B1 ;  /* 0x0000000000017941 */ /* 0x000fea0003800000 */
.L_x_30773:
        /* <DEDUP_REMOVED lines=16> */
.L_x_30779:
[----:B------:R-:W-:Y:S05]  /*2fe0*/  BSYNC B2 ;  /* 0x0000000000027941 */ /* 0x000fea0003800000 */
.L_x_30778:
        /* <DEDUP_REMOVED lines=44> */
.L_x_30777:
[----:B------:R-:W-:Y:S05]  /*32b0*/  BSYNC B1 ;  /* 0x0000000000017941 */ /* 0x000fea0003800000 */
.L_x_30776:
        /* <DEDUP_REMOVED lines=8> */
.L_x_30772:
        /* <DEDUP_REMOVED lines=12> */
.L_x_30781:
[----:B------:R-:W-:-:S07]  /*3400*/  IMAD.MOV.U32 R10, RZ, RZ, R230 ;  /* 0x000000ffff0a7224 */ /* 0x000fce00078e00e6 */
.L_x_30782:
[----:B------:R-:W-:Y:S05]  /*3410*/  BSYNC B1 ;  /* 0x0000000000017941 */ /* 0x000fea0003800000 */
.L_x_30780:
        /* <DEDUP_REMOVED lines=16> */
.L_x_30786:
[----:B------:R-:W-:Y:S05]  /*3520*/  BSYNC B2 ;  /* 0x0000000000027941 */ /* 0x000fea0003800000 */
.L_x_30785:
        /* <DEDUP_REMOVED lines=44> */
.L_x_30784:
[----:B------:R-:W-:Y:S05]  /*37f0*/  BSYNC B1 ;  /* 0x0000000000017941 */ /* 0x000fea0003800000 */
.L_x_30783:
        /* <DEDUP_REMOVED lines=11> */
.L_x_30787:
        /* <DEDUP_REMOVED lines=12> */
.L_x_30790:
[----:B------:R-:W-:-:S07]  /*3970*/  IMAD.MOV.U32 R8, RZ, RZ, R230 ;  /* 0x000000ffff087224 */ /* 0x000fce00078e00e6 */
.L_x_30791:
[----:B------:R-:W-:Y:S05]  /*3980*/  BSYNC B1 ;  /* 0x0000000000017941 */ /* 0x000fea0003800000 */
.L_x_30789:
        /* <DEDUP_REMOVED lines=16> */
.L_x_30795:
[----:B------:R-:W-:Y:S05]  /*3a90*/  BSYNC B2 ;  /* 0x0000000000027941 */ /* 0x000fea0003800000 */
.L_x_30794:
        /* <DEDUP_REMOVED lines=44> */
.L_x_30793:
[----:B------:R-:W-:Y:S05]  /*3d60*/  BSYNC B1 ;  /* 0x0000000000017941 */ /* 0x000fea0003800000 */
.L_x_30792:
        /* <DEDUP_REMOVED lines=8> */
.L_x_30788:
        /* <DEDUP_REMOVED lines=12> */
.L_x_30797:
[----:B------:R-:W-:-:S07]  /*3eb0*/  IMAD.MOV.U32 R10, RZ, RZ, R230 ;  /* 0x000000ffff0a7224 */ /* 0x000fce00078e00e6 */
.L_x_30798:
[----:B------:R-:W-:Y:S05]  /*3ec0*/  BSYNC B1 ;  /* 0x0000000000017941 */ /* 0x000fea0003800000 */
.L_x_30796:
        /* <DEDUP_REMOVED lines=16> */
.L_x_30802:
[----:B------:R-:W-:Y:S05]  /*3fd0*/  BSYNC B2 ;  /* 0x0000000000027941 */ /* 0x000fea0003800000 */
.L_x_30801:
        /* <DEDUP_REMOVED lines=44> */
.L_x_30800:
[----:B------:R-:W-:Y:S05]  /*42a0*/  BSYNC B1 ;  /* 0x0000000000017941 */ /* 0x000fea0003800000 */
.L_x_30799:
        /* <DEDUP_REMOVED lines=11> */
.L_x_30803:
        /* <DEDUP_REMOVED lines=12> */
.L_x_30806:
[----:B------:R-:W-:-:S07]  /*4420*/  IMAD.MOV.U32 R9, RZ, RZ, R230 ;  /* 0x000000ffff097224 */ /* 0x000fce00078e00e6 */
.L_x_30807:
[----:B------:R-:W-:Y:S05]  /*4430*/  BSYNC B1 ;  /* 0x0000000000017941 */ /* 0x000fea0003800000 */
.L_x_30805:
        /* <DEDUP_REMOVED lines=16> */
.L_x_30811:
[----:B------:R-:W-:Y:S05]  /*4540*/  BSYNC B2 ;  /* 0x0000000000027941 */ /* 0x000fea0003800000 */
.L_x_30810:
        /* <DEDUP_REMOVED lines=44> */
.L_x_30809:
[----:B------:R-:W-:Y:S05]  /*4810*/  BSYNC B1 ;  /* 0x0000000000017941 */ /* 0x000fea0003800000 */
.L_x_30808:
        /* <DEDUP_REMOVED lines=8> */
.L_x_30804:
        /* <DEDUP_REMOVED lines=16> */
[----:B-1----:R-:W-:Y:S02]  /*49a0*/  SHF.L.U32 R224, R8, 0x10, RZ ;  /* 0x0000001008e07819 */ /* 0x002fe400000006ff */
[----:B------:R-:W-:Y:S02]  /*49b0*/  LOP3.LUT R223, R9, 0xffff, RZ, 0xc0, !PT ;  /* 0x0000ffff09df7812 */ /* 0x000fe400078ec0ff */
[----:B------:R-:W-:Y:S02]  /*49c0*/  LOP3.LUT R224, R224, 0xff0000, RZ, 0xc0, !PT ;  /* 0x00ff0000e0e07812 */ /* 0x000fe400078ec0ff */
[----:B------:R-:W-:-:S03]  /*49d0*/  IADD3 R220, P0, R239, UR32, RZ ;  /* 0x00000020efdc7c10 */ /* 0x000fc6000ff1e0ff */
[----:B------:R-:W-:Y:S01]  /*49e0*/  IMAD R223, R223, 0x1000000, R224 ;  /* 0x01000000dfdf7824 */ /* 0x000fe200078e02e0 */
[----:B------:R-:W-:Y:S02]  /*49f0*/  LOP3.LUT R224, R7, 0xff, RZ, 0xc0, !PT ;  /* 0x000000ff07e07812 */ /* 0x000fe400078ec0ff */
[----:B------:R-:W-:-:S03]  /*4a00*/  IADD3.X R221, R240, UR33, RZ, P0, !PT ;  /* 0x00000021f0dd7c10 */ /* 0x000fc600087fe4ff */
[----:B------:R-:W-:Y:S01]  /*4a10*/  IMAD R223, R224, 0x100, R223 ;  /* 0x00000100e0df7824 */ /* 0x000fe200078e02df */
[----:B------:R-:W-:-:S05]  /*4a20*/  LOP3.LUT R224, R6, 0xff, RZ, 0xc0, !PT ;  /* 0x000000ff06e07812 */ /* 0x000fca00078ec0ff */
[----:B------:R-:W-:-:S05]  /*4a30*/  IMAD.IADD R223, R223, 0x1, R224 ;  /* 0x00000001dfdf7824 */ /* 0x000fca00078e02e0 */
[----:B------:R2:W-:Y:S02]  /*4a40*/  STG.E desc[UR6][R220.64], R223 ;  /* 0x000000dfdc007986 */ /* 0x0005e4000c101906 */
.L_x_30812:
[----:B-12---:R-:W-:-:S07]  /*4a50*/  IADD3 R223, R237, 0x80, RZ ;  /* 0x00000080eddf7810 */ /* 0x006fce0007ffe0ff */
.L_x_30747:
[----:B------:R-:W-:Y:S05]  /*4a60*/  BSYNC B0 ;  /* 0x0000000000007941 */ /* 0x000fea0003800000 */
.L_x_30746:
[----:B------:R-:W-:Y:S01]  /*4a70*/  LOP3.LUT P0, RZ, R236, 0x4000, RZ, 0xc0, !PT ;  /* 0x00004000ecff7812 */ /* 0x000fe2000780c0ff */
[----:B------:R-:W-:-:S12]  /*4a80*/  BSSY B0, `(.L_x_30813) ;  /* 0x00002df000007945 */ /* 0x000fd80003800000 */
[----:B------:R-:W-:Y:S05]  /*4a90*/  @!P0 BRA `(.L_x_30814) ;  /* 0x0000002c00748947 */ /* 0x000fea0003800000 */
        /* <DEDUP_REMOVED lines=26> */
.L_x_30816:
[----:B------:R-:W-:-:S07]  /*4c40*/  IMAD.MOV.U32 R240, RZ, RZ, R230 ;  /* 0x000000fffff07224 */ /* 0x000fce00078e00e6 */
.L_x_30817:
[----:B------:R-:W-:Y:S05]  /*4c50*/  BSYNC B1 ;  /* 0x0000000000017941 */ /* 0x000fea0003800000 */
.L_x_30815:
        /* <DEDUP_REMOVED lines=16> */
.L_x_30821:
[----:B------:R-:W-:Y:S05]  /*4d60*/  BSYNC B2 ;  /* 0x0000000000027941 */ /* 0x000fea0003800000 */
.L_x_30820:
        /* <DEDUP_REMOVED lines=44> */
.L_x_30819:
[----:B------:R-:W-:Y:S05]  /*5030*/  BSYNC B1 ;  /* 0x0000000000017941 */ /* 0x000fea0003800000 */
.L_x_30818:
[----:B------:R-:W1:Y:S01]  /*5040*/  LDC R239, c[0x0][0x294] ;  /* 0x0000a500ffef7b82 */ /* 0x000e620000000800 */
[----:B------:R-:W-:Y:S01]  /*5050*/  I2FP.F32.U32 R225, R240 ;  /* 0x000000f000e17245 */ /* 0x000fe20000201000 */
[----:B------:R-:W-:Y:S01]  /*5060*/  HFMA2.MMA R240, -RZ, RZ, 0.1171875, 0 ;  /* 0x2f800000fff07435 */ /* 0x000fe200000001ff */
[----:B------:R-:W-:Y:S02]  /*5070*/  ISETP.NE.U32.AND P2, PT, R220, RZ, PT ;  /* 0x000000ffdc00720c */ /* 0x000fe40003f45070 */
[----:B------:R-:W-:Y:S02]  /*5080*/  LOP3.LUT R236, R236, 0xfffffffe, RZ, 0xc0, !PT ;  /* 0xfffffffeecec7812 */ /* 0x000fe400078ec0ff */
[----:B------:R-:W-:Y:S01]  /*5090*/  ISETP.NE.AND.EX P2, PT, R221, RZ, PT, P2 ;  /* 0x000000ffdd00720c */ /* 0x000fe20003f45320 */
[----:B------:R-:W2:Y:S04]  /*50a0*/  LDC R238, c[0x0][0x298] ;  /* 0x0000a600ffee7b82 */ /* 0x000ea80000000800 */
        /* <DEDUP_REMOVED lines=11> */
.L_x_30822:
        /* <DEDUP_REMOVED lines=12> */
.L_x_30825:
[----:B------:R-:W-:-:S07]  /*5220*/  IMAD.MOV.U32 R6, RZ, RZ, R230 ;  /* 0x000000ffff067224 */ /* 0x000fce00078e00e6 */
.L_x_30826:
[----:B------:R-:W-:Y:S05]  /*5230*/  BSYNC B1 ;  /* 0x0000000000017941 */ /* 0x000fea0003800000 */
.L_x_30824:
        /* <DEDUP_REMOVED lines=16> */
.L_x_30830:
[----:B------:R-:W-:Y:S05]  /*5340*/  BSYNC B2 ;  /* 0x0000000000027941 */ /* 0x000fea0003800000 */
.L_x_30829:
        /* <DEDUP_REMOVED lines=44> */
.L_x_30828:
[----:B------:R-:W-:Y:S05]  /*5610*/  BSYNC B1 ;  /* 0x0000000000017941 */ /* 0x000fea0003800000 */
.L_x_30827:
        /* <DEDUP_REMOVED lines=8> */
.L_x_30823:
        /* <DEDUP_REMOVED lines=12> */
.L_x_30832:
[----:B------:R-:W-:-:S07]  /*5760*/  IMAD.MOV.U32 R10, RZ, RZ, R230 ;  /* 0x000000ffff0a7224 */ /* 0x000fce00078e00e6 */
.L_x_30833:
[----:B------:R-:W-:Y:S05]  /*5770*/  BSYNC B1 ;  /* 0x0000000000017941 */ /* 0x000fea0003800000 */
.L_x_30831:
        /* <DEDUP_REMOVED lines=16> */
.L_x_30837:
[----:B------:R-:W-:Y:S05]  /*5880*/  BSYNC B2 ;  /* 0x0000000000027941 */ /* 0x000fea0003800000 */
.L_x_30836:
        /* <DEDUP_REMOVED lines=44> */
.L_x_30835:
[----:B------:R-:W-:Y:S05]  /*5b50*/  BSYNC B1 ;  /* 0x0000000000017941 */ /* 0x000fea0003800000 */
.L_x_30834:
        /* <DEDUP_REMOVED lines=11> */
.L_x_30838:
        /* <DEDUP_REMOVED lines=12> */
.L_x_30841:
[----:B------:R-:W-:-:S07]  /*5cd0*/  IMAD.MOV.U32 R7, RZ, RZ, R230 ;  /* 0x000000ffff077224 */ /* 0x000fce00078e00e6 */
.L_x_30842:
[----:B------:R-:W-:Y:S05]  /*5ce0*/  BSYNC B1 ;  /* 0x0000000000017941 */ /* 0x000fea0003800000 */
.L_x_30840:
        /* <DEDUP_REMOVED lines=16> */
.L_x_30846:
[----:B------:R-:W-:Y:S05]  /*5df0*/  BSYNC B2 ;  /* 0x0000000000027941 */ /* 0x000fea0003800000 */
.L_x_30845:
        /* <DEDUP_REMOVED lines=44> */
.L_x_30844:
[----:B------:R-:W-:Y:S05]  /*60c0*/  BSYNC B1 ;  /* 0x0000000000017941 */ /* 0x000fea0003800000 */
.L_x_30843:
        /* <DEDUP_REMOVED lines=8> */
.L_x_30839:
        /* <DEDUP_REMOVED lines=12> */
.L_x_30848:
[----:B------:R-:W-:-:S07]  /*6210*/  IMAD.MOV.U32 R10, RZ, RZ, R230 ;  /* 0x000000ffff0a7224 */ /* 0x000fce00078e00e6 */
.L_x_30849:
[----:B------:R-:W-:Y:S05]  /*6220*/  BSYNC B1 ;  /* 0x0000000000017941 */ /* 0x000fea0003800000 */
.L_x_30847:
        /* <DEDUP_REMOVED lines=16> */
.L_x_30853:
[----:B------:R-:W-:Y:S05]  /*6330*/  BSYNC B2 ;  /* 0x0000000000027941 */ /* 0x000fea0003800000 */
.L_x_30852:
        /* <DEDUP_REMOVED lines=44> */
.L_x_30851:
[----:B------:R-:W-:Y:S05]  /*6600*/  BSYNC B1 ;  /* 0x0000000000017941 */ /* 0x000fea0003800000 */
.L_x_30850:
        /* <DEDUP_REMOVED lines=11> */
.L_x_30854:
        /* <DEDUP_REMOVED lines=12> */
.L_x_30857:
[----:B------:R-:W-:-:S07]  /*6780*/  IMAD.MOV.U32 R8, RZ, RZ, R230 ;  /* 0x000000ffff087224 */ /* 0x000fce00078e00e6 */
.L_x_30858:
[----:B------:R-:W-:Y:S05]  /*6790*/  BSYNC B1 ;  /* 0x0000000000017941 */ /* 0x000fea0003800000 */
.L_x_30856:
        /* <DEDUP_REMOVED lines=16> */
.L_x_30862:
[----:B------:R-:W-:Y:S05]  /*68a0*/  BSYNC B2 ;  /* 0x0000000000027941 */ /* 0x000fea0003800000 */
.L_x_30861:
        /* <DEDUP_REMOVED lines=44> */
.L_x_30860:
[----:B------:R-:W-:Y:S05]  /*6b70*/  BSYNC B1 ;  /* 0x0000000000017941 */ /* 0x000fea0003800000 */
.L_x_30859:
        /* <DEDUP_REMOVED lines=8> */
.L_x_30855:
        /* <DEDUP_REMOVED lines=12> */
.L_x_30864:
[----:B------:R-:W-:-:S07]  /*6cc0*/  IMAD.MOV.U32 R10, RZ, RZ, R230 ;  /* 0x000000ffff0a7224 */ /* 0x000fce00078e00e6 */
.L_x_30865:
[----:B------:R-:W-:Y:S05]  /*6cd0*/  BSYNC B1 ;  /* 0x0000000000017941 */ /* 0x000fea0003800000 */
.L_x_30863:
        /* <DEDUP_REMOVED lines=16> */
.L_x_30869:
[----:B------:R-:W-:Y:S05]  /*6de0*/  BSYNC B2 ;  /* 0x0000000000027941 */ /* 0x000fea0003800000 */
.L_x_30868:
        /* <DEDUP_REMOVED lines=44> */
.L_x_30867:
[----:B------:R-:W-:Y:S05]  /*70b0*/  BSYNC B1 ;  /* 0x0000000000017941 */ /* 0x000fea0003800000 */
.L_x_30866:
        /* <DEDUP_REMOVED lines=11> */
.L_x_30870:
        /* <DEDUP_REMOVED lines=12> */
.L_x_30873:
[----:B------:R-:W-:-:S07]  /*7230*/  IMAD.MOV.U32 R9, RZ, RZ, R230 ;  /* 0x000000ffff097224 */ /* 0x000fce00078e00e6 */
.L_x_30874:
[----:B------:R-:W-:Y:S05]  /*7240*/  BSYNC B1 ;  /* 0x0000000000017941 */ /* 0x000fea0003800000 */
.L_x_30872:
        /* <DEDUP_REMOVED lines=16> */
.L_x_30878:
[----:B------:R-:W-:Y:S05]  /*7350*/  BSYNC B2 ;  /* 0x0000000000027941 */ /* 0x000fea0003800000 */
.L_x_30877:
        /* <DEDUP_REMOVED lines=44> */
.L_x_30876:
[----:B------:R-:W-:Y:S05]  /*7620*/  BSYNC B1 ;  /* 0x0000000000017941 */ /* 0x000fea0003800000 */
.L_x_30875:
        /* <DEDUP_REMOVED lines=8> */
.L_x_30871:
        /* <DEDUP_REMOVED lines=17> */
[----:B------:R-:W-:Y:S02]  /*77c0*/  IADD3 R220, P0, R240, UR32, RZ ;  /* 0x00000020f0dc7c10 */ /* 0x000fe4000ff1e0ff */
[----:B------:R-:W-:Y:S02]  /*77d0*/  LOP3.LUT R225, R224, 0xff0000, RZ, 0xc0, !PT ;  /* 0x00ff0000e0e17812 */ /* 0x000fe400078ec0ff */
[----:B------:R-:W-:Y:S02]  /*77e0*/  LOP3.LUT R224, R9, 0xffff, RZ, 0xc0, !PT ;  /* 0x0000ffff09e07812 */ /* 0x000fe400078ec0ff */
[----:B------:R-:W-:-:S03]  /*77f0*/  IADD3.X R221, R241, UR33, RZ, P0, !PT ;  /* 0x00000021f1dd7c10 */ /* 0x000fc600087fe4ff */
[----:B------:R-:W-:Y:S01]  /*7800*/  IMAD R224, R224, 0x1000000, R225 ;  /* 0x01000000e0e07824 */ /* 0x000fe200078e02e1 */
[----:B------:R-:W-:-:S05]  /*7810*/  LOP3.LUT R225, R7, 0xff, RZ, 0xc0, !PT ;  /* 0x000000ff07e17812 */ /* 0x000fca00078ec0ff */
[----:B------:R-:W-:Y:S01]  /*7820*/  IMAD R224, R225, 0x100, R224 ;  /* 0x00000100e1e07824 */ /* 0x000fe200078e02e0 */
[----:B------:R-:W-:-:S05]  /*7830*/  LOP3.LUT R225, R6, 0xff, RZ, 0xc0, !PT ;  /* 0x000000ff06e17812 */ /* 0x000fca00078ec0ff */
[----:B------:R-:W-:-:S05]  /*7840*/  IMAD.IADD R225, R224, 0x1, R225 ;  /* 0x00000001e0e17824 */ /* 0x000fca00078e02e1 */
[----:B------:R2:W-:Y:S02]  /*7850*/  STG.E desc[UR6][R220.64], R225 ;  /* 0x000000e1dc007986 */ /* 0x0005e4000c101906 */
.L_x_30879:
[----:B------:R-:W-:-:S07]  /*7860*/  IADD3 R223, R223, 0x80, RZ ;  /* 0x00000080dfdf7810 */ /* 0x000fce0007ffe0ff */
.L_x_30814:
[----:B------:R-:W-:Y:S05]  /*7870*/  BSYNC B0 ;  /* 0x0000000000007941 */ /* 0x000fea0003800000 */
.L_x_30813:
[----:B------:R-:W-:Y:S01]  /*7880*/  LOP3.LUT P0, RZ, R236, 0x2000, RZ, 0xc0, !PT ;  /* 0x00002000ecff7812 */ /* 0x000fe2000780c0ff */
[----:B------:R-:W-:-:S12]  /*7890*/  BSSY B0, `(.L_x_30880) ;  /* 0x00002df000007945 */ /* 0x000fd80003800000 */
[----:B------:R-:W-:Y:S05]  /*78a0*/  @!P0 BRA `(.L_x_30881) ;  /* 0x0000002c00748947 */ /* 0x000fea0003800000 */
[----:B-12---:R-:W1:Y:S01]  /*78b0*/  LDC.64 R220, c[0x0][0x228] ;  /* 0x00008a00ffdc7b82 */ /* 0x006e620000000a00 */
        /* <DEDUP_REMOVED lines=25> */
.L_x_30883:
[----:B------:R-:W-:-:S07]  /*7a50*/  IMAD.MOV.U32 R240, RZ, RZ, R230 ;  /* 0x000000fffff07224 */ /* 0x000fce00078e00e6 */
.L_x_30884:
[----:B------:R-:W-:Y:S05]  /*7a60*/  BSYNC B1 ;  /* 0x0000000000017941 */ /* 0x000fea0003800000 */
.L_x_30882:
        /* <DEDUP_REMOVED lines=16> */
.L_x_30888:
[----:B------:R-:W-:Y:S05]  /*7b70*/  BSYNC B2 ;  /* 0x0000000000027941 */ /* 0x000fea0003800000 */
.L_x_30887:
        /* <DEDUP_REMOVED lines=44> */
.L_x_30886:
[----:B------:R-:W-:Y:S05]  /*7e40*/  BSYNC B1 ;  /* 0x0000000000017941 */ /* 0x000fea0003800000 */
.L_x_30885:
        /* <DEDUP_REMOVED lines=18> */
.L_x_30889:
        /* <DEDUP_REMOVED lines=12> */
.L_x_30892:
[----:B------:R-:W-:-:S07]  /*8030*/  IMAD.MOV.U32 R6, RZ, RZ, R230 ;  /* 0x000000ffff067224 */ /* 0x000fce00078e00e6 */
.L_x_30893:
[----:B------:R-:W-:Y:S05]  /*8040*/  BSYNC B1 ;  /* 0x0000000000017941 */ /* 0x000fea0003800000 */
.L_x_30891:
        /* <DEDUP_REMOVED lines=16> */
.L_x_30897:
[----:B------:R-:W-:Y:S05]  /*8150*/  BSYNC B2 ;  /* 0x0000000000027941 */ /* 0x000fea0003800000 */
.L_x_30896:
        /* <DEDUP_REMOVED lines=44> */
.L_x_30895:
[----:B------:R-:W-:Y:S05]  /*8420*/  BSYNC B1 ;  /* 0x0000000000017941 */ /* 0x000fea0003800000 */
.L_x_30894:
        /* <DEDUP_REMOVED lines=8> */
.L_x_30890:
        /* <DEDUP_REMOVED lines=12> */
.L_x_30899:
[----:B------:R-:W-:-:S07]  /*8570*/  IMAD.MOV.U32 R10, RZ, RZ, R230 ;  /* 0x000000ffff0a7224 */ /* 0x000fce00078e00e6 */
.L_x_30900:
[----:B------:R-:W-:Y:S05]  /*8580*/  BSYNC B1 ;  /* 0x0000000000017941 */ /* 0x000fea0003800000 */
.L_x_30898:
        /* <DEDUP_REMOVED lines=16> */
.L_x_30904:
[----:B------:R-:W-:Y:S05]  /*8690*/  BSYNC B2 ;  /* 0x0000000000027941 */ /* 0x000fea0003800000 */
.L_x_30903:
        /* <DEDUP_REMOVED lines=44> */
.L_x_30902:
[----:B------:R-:W-:Y:S05]  /*8960*/  BSYNC B1 ;  /* 0x0000000000017941 */ /* 0x000fea0003800000 */
.L_x_30901:
        /* <DEDUP_REMOVED lines=11> */
.L_x_30905:
        /* <DEDUP_REMOVED lines=12> */
.L_x_30908:
[----:B------:R-:W-:-:S07]  /*8ae0*/  IMAD.MOV.U32 R7, RZ, RZ, R230 ;  /* 0x000000ffff077224 */ /* 0x000fce00078e00e6 */
.L_x_30909:
[----:B------:R-:W-:Y:S05]  /*8af0*/  BSYNC B1 ;  /* 0x0000000000017941 */ /* 0x000fea0003800000 */
.L_x_30907:
        /* <DEDUP_REMOVED lines=16> */
.L_x_30913:
[----:B------:R-:W-:Y:S05]  /*8c00*/  BSYNC B2 ;  /* 0x0000000000027941 */ /* 0x000fea0003800000 */
.L_x_30912:
        /* <DEDUP_REMOVED lines=44> */
.L_x_30911:
[----:B------:R-:W-:Y:S05]  /*8ed0*/  BSYNC B1 ;  /* 0x0000000000017941 */ /* 0x000fea0003800000 */
.L_x_30910:
        /* <DEDUP_REMOVED lines=8> */
.L_x_30906:
        /* <DEDUP_REMOVED lines=12> */
.L_x_30915:
[----:B------:R-:W-:-:S07]  /*9020*/  IMAD.MOV.U32 R10, RZ, RZ, R230 ;  /* 0x000000ffff0a7224 */ /* 0x000fce00078e00e6 */
.L_x_30916:
[----:B------:R-:W-:Y:S05]  /*9030*/  BSYNC B1 ;  /* 0x0000000000017941 */ /* 0x000fea0003800000 */
.L_x_30914:
        /* <DEDUP_REMOVED lines=16> */
.L_x_30920:
[----:B------:R-:W-:Y:S05]  /*9140*/  BSYNC B2 ;  /* 0x0000000000027941 */ /* 0x000fea0003800000 */
.L_x_30919:
        /* <DEDUP_REMOVED lines=44> */
.L_x_30918:
[----:B------:R-:W-:Y:S05]  /*9410*/  BSYNC B1 ;  /* 0x0000000000017941 */ /* 0x000fea0003800000 */
.L_x_30917:
        /* <DEDUP_REMOVED lines=11> */
.L_x_30921:
        /* <DEDUP_REMOVED lines=12> */
.L_x_30924:
[----:B------:R-:W-:-:S07]  /*9590*/  IMAD.MOV.U32 R8, RZ, RZ, R230 ;  /* 0x000000ffff087224 */ /* 0x000fce00078e00e6 */
.L_x_30925:
[----:B------:R-:W-:Y:S05]  /*95a0*/  BSYNC B1 ;  /* 0x0000000000017941 */ /* 0x000fea0003800000 */
.L_x_30923:
        /* <DEDUP_REMOVED lines=16> */
.L_x_30929:
[----:B------:R-:W-:Y:S05]  /*96b0*/  BSYNC B2 ;  /* 0x0000000000027941 */ /* 0x000fea0003800000 */
.L_x_30928:
        /* <DEDUP_REMOVED lines=44> */
.L_x_30927:
[----:B------:R-:W-:Y:S05]  /*9980*/  BSYNC B1 ;  /* 0x0000000000017941 */ /* 0x000fea0003800000 */
.L_x_30926:
        /* <DEDUP_REMOVED lines=8> */
.L_x_30922:
        /* <DEDUP_REMOVED lines=12> */
.L_x_30931:
[----:B------:R-:W-:-:S07]  /*9ad0*/  IMAD.MOV.U32 R10, RZ, RZ, R230 ;  /* 0x000000ffff0a7224 */ /* 0x000fce00078e00e6 */
.L_x_30932:
[----:B------:R-:W-:Y:S05]  /*9ae0*/  BSYNC B1 ;  /* 0x0000000000017941 */ /* 0x000fea0003800000 */
.L_x_30930:
        /* <DEDUP_REMOVED lines=16> */
.L_x_30936:
[----:B------:R-:W-:Y:S05]  /*9bf0*/  BSYNC B2 ;  /* 0x0000000000027941 */ /* 0x000fea0003800000 */
.L_x_30935:
        /* <DEDUP_REMOVED lines=44> */
.L_x_30934:
[----:B------:R-:W-:Y:S05]  /*9ec0*/  BSYNC B1 ;  /* 0x0000000000017941 */ /* 0x000fea0003800000 */
.L_x_30933:
        /* <DEDUP_REMOVED lines=11> */
.L_x_30937:
        /* <DEDUP_REMOVED lines=12> */
.L_x_30940:
[----:B------:R-:W-:-:S07]  /*a040*/  IMAD.MOV.U32 R9, RZ, RZ, R230 ;  /* 0x000000ffff097224 */ /* 0x000fce00078e00e6 */
.L_x_30941:
[----:B------:R-:W-:Y:S05]  /*a050*/  BSYNC B1 ;  /* 0x0000000000017941 */ /* 0x000fea0003800000 */
.L_x_30939:
        /* <DEDUP_REMOVED lines=16> */
.L_x_30945:
[----:B------:R-:W-:Y:S05]  /*a160*/  BSYNC B2 ;  /* 0x0000000000027941 */ /* 0x000fea0003800000 */
.L_x_30944:
        /* <DEDUP_REMOVED lines=44> */
.L_x_30943:
[----:B------:R-:W-:Y:S05]  /*a430*/  BSYNC B1 ;  /* 0x0000000000017941 */ /* 0x000fea0003800000 */
.L_x_30942:
        /* <DEDUP_REMOVED lines=8> */
.L_x_30938:
        /* <DEDUP_REMOVED lines=16> */
[----:B-1----:R-:W-:Y:S01]  /*a5c0*/  IMAD.U32 R224, R8, 0x10000, RZ ;  /* 0x0001000008e07824 */ /* 0x002fe200078e00ff */
        /* <DEDUP_REMOVED lines=10> */
.L_x_30946:
[----:B------:R-:W-:-:S07]  /*a670*/  IADD3 R223, R223, 0x80, RZ ;  /* 0x00000080dfdf7810 */ /* 0x000fce0007ffe0ff */
.L_x_30881:
[----:B------:R-:W-:Y:S05]  /*a680*/  BSYNC B0 ;  /* 0x0000000000007941 */ /* 0x000fea0003800000 */
.L_x_30880:
        /* <DEDUP_REMOVED lines=29> */
.L_x_30950:
[----:B------:R-:W-:-:S07]  /*a860*/  IMAD.MOV.U32 R240, RZ, RZ, R230 ;  /* 0x000000fffff07224 */ /* 0x000fce00078e00e6 */
.L_x_30951:
[----:B------:R-:W-:Y:S05]  /*a870*/  BSYNC B1 ;  /* 0x0000000000017941 */ /* 0x000fea0003800000 */
.L_x_30949:
        /* <DEDUP_REMOVED lines=16> */
.L_x_30955:
[----:B------:R-:W-:Y:S05]  /*a980*/  BSYNC B2 ;  /* 0x0000000000027941 */ /* 0x000fea0003800000 */
.L_x_30954:
        /* <DEDUP_REMOVED lines=44> */
.L_x_30953:
[----:B------:R-:W-:Y:S05]  /*ac50*/  BSYNC B1 ;  /* 0x0000000000017941 */ /* 0x000fea0003800000 */
.L_x_30952:
[----:B------:R-:W1:Y:S01]  /*ac60*/  LDC R239, c[0x0][0x294] ;  /* 0x0000a500ffef7b82 */ /* 0x000e620000000800 */
[----:B------:R-:W-:Y:S01]  /*ac70*/  I2FP.F32.U32 R225, R240 ;  /* 0x000000f000e17245 */ /* 0x000fe20000201000 */
[----:B------:R-:W-:Y:S01]  /*ac80*/  IMAD.MOV.U32 R240, RZ, RZ, 0x2f800000 ;  /* 0x2f800000fff07424 */ /* 0x000fe200078e00ff */
[----:B------:R-:W-:Y:S02]  /*ac90*/  ISETP.NE.U32.AND P2, PT, R220, RZ, PT ;  /* 0x000000ffdc00720c */ /* 0x000fe40003f45070 */
[----:B------:R-:W-:Y:S01]  /*aca0*/  LOP3.LUT R236, R236, 0xfffffffe, RZ, 0xc0, !PT ;  /* 0xfffffffeecec7812 */ /* 0x000fe200078ec0ff */
[----:B------:R-:W-:Y:S01]  /*acb0*/  FFMA.FTZ R10, R225, R240, 1.1641532182693481445e-10 ;  /* 0x2f000000e10a7423 */ /* 0x000fe200000100f0 */
[----:B------:R-:W-:Y:S01]  /*acc0*/  ISETP.NE.AND.EX P2, PT, R221, RZ, PT, P2 ;  /* 0x000000ffdd00720c */ /* 0x000fe20003f45320 */
[----:B------:R-:W2:Y:S03]  /*acd0*/  LDC R238, c[0x0][0x298] ;  /* 0x0000a600ffee7b82 */ /* 0x000ea60000000800 */
[----:B-1----:R-:W-:Y:S01]  /*ace0*/  FSETP.GTU.FTZ.AND P3, PT, R10, R239, PT ;  /* 0x000000ef0a00720b */ /* 0x002fe20003f7c000 */
[----:B--2--5:R-:W-:-:S12]  /*acf0*/  FMUL.FTZ R192, R192, R238 ;  /* 0x000000eec0c07220 */ /* 0x024fd80000410000 */
        /* <DEDUP_REMOVED lines=8> */
.L_x_30956:
        /* <DEDUP_REMOVED lines=12> */
.L_x_30959:
[----:B------:R-:W-:-:S07]  /*ae40*/  IMAD.MOV.U32 R6, RZ, RZ, R230 ;  /* 0x000000ffff067224 */ /* 0x000fce00078e00e6 */
.L_x_30960:
[----:B------:R-:W-:Y:S05]  /*ae50*/  BSYNC B1 ;  /* 0x0000000000017941 */ /* 0x000fea0003800000 */
.L_x_30958:
        /* <DEDUP_REMOVED lines=16> */
.L_x_30964:
[----:B------:R-:W-:Y:S05]  /*af60*/  BSYNC B2 ;  /* 0x0000000000027941 */ /* 0x000fea0003800000 */
.L_x_30963:
        /* <DEDUP_REMOVED lines=44> */
.L_x_30962:
[----:B------:R-:W-:Y:S05]  /*b230*/  BSYNC B1 ;  /* 0x0000000000017941 */ /* 0x000fea0003800000 */
.L_x_30961:
        /* <DEDUP_REMOVED lines=8> */
.L_x_30957:
        /* <DEDUP_REMOVED lines=12> */
.L_x_30966:
[----:B------:R-:W-:-:S07]  /*b380*/  IMAD.MOV.U32 R10, RZ, RZ, R230 ;  /* 0x000000ffff0a7224 */ /* 0x000fce00078e00e6 */
.L_x_30967:
[----:B------:R-:W-:Y:S05]  /*b390*/  BSYNC B1 ;  /* 0x0000000000017941 */ /* 0x000fea0003800000 */
.L_x_30965:
        /* <DEDUP_REMOVED lines=16> */
.L_x_30971:
[----:B------:R-:W-:Y:S05]  /*b4a0*/  BSYNC B2 ;  /* 0x0000000000027941 */ /* 0x000fea0003800000 */
.L_x_30970:
        /* <DEDUP_REMOVED lines=44> */
.L_x_30969:
[----:B------:R-:W-:Y:S05]  /*b770*/  BSYNC B1 ;  /* 0x0000000000017941 */ /* 0x000fea0003800000 */
.L_x_30968:
        /* <DEDUP_REMOVED lines=11> */
.L_x_30972:
        /* <DEDUP_REMOVED lines=12> */
.L_x_30975:
[----:B------:R-:W-:-:S07]  /*b8f0*/  IMAD.MOV.U32 R7, RZ, RZ, R230 ;  /* 0x000000ffff077224 */ /* 0x000fce00078e00e6 */
.L_x_30976:
[----:B------:R-:W-:Y:S05]  /*b900*/  BSYNC B1 ;  /* 0x0000000000017941 */ /* 0x000fea0003800000 */
.L_x_30974:
        /* <DEDUP_REMOVED lines=16> */
.L_x_30980:
[----:B------:R-:W-:Y:S05]  /*ba10*/  BSYNC B2 ;  /* 0x0000000000027941 */ /* 0x000fea0003800000 */
.L_x_30979:
        /* <DEDUP_REMOVED lines=44> */
.L_x_30978:
[----:B------:R-:W-:Y:S05]  /*bce0*/  BSYNC B1 ;  /* 0x0000000000017941 */ /* 0x000fea0003800000 */
.L_x_30977:
        /* <DEDUP_REMOVED lines=8> */
.L_x_30973:
        /* <DEDUP_REMOVED lines=12> */
.L_x_30982:
[----:B------:R-:W-:-:S07]  /*be30*/  IMAD.MOV.U32 R10, RZ, RZ, R230 ;  /* 0x000000ffff0a7224 */ /* 0x000fce00078e00e6 */
.L_x_30983:
[----:B------:R-:W-:Y:S05]  /*be40*/  BSYNC B1 ;  /* 0x0000000000017941 */ /* 0x000fea0003800000 */
.L_x_30981:
        /* <DEDUP_REMOVED lines=16> */
.L_x_30987:
[----:B------:R-:W-:Y:S05]  /*bf50*/  BSYNC B2 ;  /* 0x0000000000027941 */ /* 0x000fea0003800000 */
.L_x_30986:
        /* <DEDUP_REMOVED lines=44> */
.L_x_30985:
[----:B------:R-:W-:Y:S05]  /*c220*/  BSYNC B1 ;  /* 0x0000000000017941 */ /* 0x000fea0003800000 */
.L_x_30984:
        /* <DEDUP_REMOVED lines=11> */
.L_x_30988:
        /* <DEDUP_REMOVED lines=12> */
.L_x_30991:
[----:B------:R-:W-:-:S07]  /*c3a0*/  MOV R8, R230 ;  /* 0x000000e600087202 */ /* 0x000fce0000000f00 */
.L_x_30992:
[----:B------:R-:W-:Y:S05]  /*c3b0*/  BSYNC B1 ;  /* 0x0000000000017941 */ /* 0x000fea0003800000 */
.L_x_30990:
        /* <DEDUP_REMOVED lines=16> */
.L_x_30996:
[----:B------:R-:W-:Y:S05]  /*c4c0*/  BSYNC B2 ;  /* 0x0000000000027941 */ /* 0x000fea0003800000 */
.L_x_30995:
        /* <DEDUP_REMOVED lines=44> */
.L_x_30994:
[----:B------:R-:W-:Y:S05]  /*c790*/  BSYNC B1 ;  /* 0x0000000000017941 */ /* 0x000fea0003800000 */
.L_x_30993:
        /* <DEDUP_REMOVED lines=8> */
.L_x_30989:
        /* <DEDUP_REMOVED lines=12> */
.L_x_30998:
[----:B------:R-:W-:-:S07]  /*c8e0*/  MOV R10, R230 ;  /* 0x000000e6000a7202 */ /* 0x000fce0000000f00 */
.L_x_30999:
[----:B------:R-:W-:Y:S05]  /*c8f0*/  BSYNC B1 ;  /* 0x0000000000017941 */ /* 0x000fea0003800000 */
.L_x_30997:
        /* <DEDUP_REMOVED lines=16> */
.L_x_31003:
[----:B------:R-:W-:Y:S05]  /*ca00*/  BSYNC B2 ;  /* 0x0000000000027941 */ /* 0x000fea0003800000 */
.L_x_31002:
        /* <DEDUP_REMOVED lines=44> */
.L_x_31001:
[----:B------:R-:W-:Y:S05]  /*ccd0*/  BSYNC B1 ;  /* 0x0000000000017941 */ /* 0x000fea0003800000 */
.L_x_31000:
        /* <DEDUP_REMOVED lines=11> */
.L_x_31004:
        /* <DEDUP_REMOVED lines=12> */
.L_x_31007:
[----:B------:R-:W-:-:S07]  /*ce50*/  IMAD.MOV.U32 R9, RZ, RZ, R230 ;  /* 0x000000ffff097224 */ /* 0x000fce00078e00e6 */
.L_x_31008:
[----:B------:R-:W-:Y:S05]  /*ce60*/  BSYNC B1 ;  /* 0x0000000000017941 */ /* 0x000fea0003800000 */
.L_x_31006:
        /* <DEDUP_REMOVED lines=16> */
.L_x_31012:
[----:B------:R-:W-:Y:S05]  /*cf70*/  BSYNC B2 ;  /* 0x0000000000027941 */ /* 0x000fea0003800000 */
.L_x_31011:
        /* <DEDUP_REMOVED lines=44> */
.L_x_31010:
[----:B------:R-:W-:Y:S05]  /*d240*/  BSYNC B1 ;  /* 0x0000000000017941 */ /* 0x000fea0003800000 */
.L_x_31009:
        /* <DEDUP_REMOVED lines=8> */
.L_x_31005:
        /* <DEDUP_REMOVED lines=27> */
.L_x_31013:
[----:B------:R-:W-:-:S07]  /*d480*/  VIADD R223, R223, 0x80 ;  /* 0x00000080dfdf7836 */ /* 0x000fce0000000000 */
.L_x_30948:
[----:B------:R-:W-:Y:S05]  /*d490*/  BSYNC B0 ;  /* 0x0000000000007941 */ /* 0x000fea0003800000 */
.L_x_30947:
        /* <DEDUP_REMOVED lines=29> */
.L_x_31017:
[----:B------:R-:W-:-:S07]  /*d670*/  MOV R240, R230 ;  /* 0x000000e600f07202 */ /* 0x000fce0000000f00 */
.L_x_31018:
[----:B------:R-:W-:Y:S05]  /*d680*/  BSYNC B1 ;  /* 0x0000000000017941 */ /* 0x000fea0003800000 */
.L_x_31016:
        /* <DEDUP_REMOVED lines=16> */
.L_x_31022:
[----:B------:R-:W-:Y:S05]  /*d790*/  BSYNC B2 ;  /* 0x0000000000027941 */ /* 0x000fea0003800000 */
.L_x_31021:
        /* <DEDUP_REMOVED lines=44> */
.L_x_31020:
[----:B------:R-:W-:Y:S05]  /*da60*/  BSYNC B1 ;  /* 0x0000000000017941 */ /* 0x000fea0003800000 */
.L_x_31019:
        /* <DEDUP_REMOVED lines=18> */
.L_x_31023:
        /* <DEDUP_REMOVED lines=12> */
.L_x_31026:
[----:B------:R-:W-:-:S07]  /*dc50*/  MOV R6, R230 ;  /* 0x000000e600067202 */ /* 0x000fce0000000f00 */
.L_x_31027:
[----:B------:R-:W-:Y:S05]  /*dc60*/  BSYNC B1 ;  /* 0x0000000000017941 */ /* 0x000fea0003800000 */
.L_x_31025:
        /* <DEDUP_REMOVED lines=16> */
.L_x_31031:
[----:B------:R-:W-:Y:S05]  /*dd70*/  BSYNC B2 ;  /* 0x0000000000027941 */ /* 0x000fea0003800000 */
.L_x_31030:
        /* <DEDUP_REMOVED lines=44> */
.L_x_31029:
[----:B------:R-:W-:Y:S05]  /*e040*/  BSYNC B1 ;  /* 0x0000000000017941 */ /* 0x000fea0003800000 */
.L_x_31028:
        /* <DEDUP_REMOVED lines=8> */
.L_x_31024:
        /* <DEDUP_REMOVED lines=12> */
.L_x_31033:
[----:B------:R-:W-:-:S07]  /*e190*/  MOV R10, R230 ;  /* 0x000000e6000a7202 */ /* 0x000fce0000000f00 */
.L_x_31034:
[----:B------:R-:W-:Y:S05]  /*e1a0*/  BSYNC B1 ;  /* 0x0000000000017941 */ /* 0x000fea0003800000 */
.L_x_31032:
        /* <DEDUP_REMOVED lines=16> */
.L_x_31038:
[----:B------:R-:W-:Y:S05]  /*e2b0*/  BSYNC B2 ;  /* 0x0000000000027941 */ /* 0x000fea0003800000 */
.L_x_31037:
        /* <DEDUP_REMOVED lines=44> */
.L_x_31036:
[----:B------:R-:W-:Y:S05]  /*e580*/  BSYNC B1 ;  /* 0x0000000000017941 */ /* 0x000fea0003800000 */
.L_x_31035:
        /* <DEDUP_REMOVED lines=11> */
.L_x_31039:
        /* <DEDUP_REMOVED lines=12> */
.L_x_31042:
[----:B------:R-:W-:-:S07]  /*e700*/  IMAD.MOV.U32 R7, RZ, RZ, R230 ;  /* 0x000000ffff077224 */ /* 0x000fce00078e00e6 */
.L_x_31043:
[----:B------:R-:W-:Y:S05]  /*e710*/  BSYNC B1 ;  /* 0x0000000000017941 */ /* 0x000fea0003800000 */
.L_x_31041:
        /* <DEDUP_REMOVED lines=16> */
.L_x_31047:
[----:B------:R-:W-:Y:S05]  /*e820*/  BSYNC B2 ;  /* 0x0000000000027941 */ /* 0x000fea0003800000 */
.L_x_31046:
        /* <DEDUP_REMOVED lines=44> */
.L_x_31045:
[----:B------:R-:W-:Y:S05]  /*eaf0*/  BSYNC B1 ;  /* 0x0000000000017941 */ /* 0x000fea0003800000 */
.L_x_31044:
        /* <DEDUP_REMOVED lines=8> */
.L_x_31040:
        /* <DEDUP_REMOVED lines=12> */
.L_x_31049:
[----:B------:R-:W-:-:S07]  /*ec40*/  IMAD.MOV.U32 R10, RZ, RZ, R230 ;  /* 0x000000ffff0a7224 */ /* 0x000fce00078e00e6 */
.L_x_31050:
[----:B------:R-:W-:Y:S05]  /*ec50*/  BSYNC B1 ;  /* 0x0000000000017941 */ /* 0x000fea0003800000 */
.L_x_31048:
        /* <DEDUP_REMOVED lines=16> */
.L_x_31054:
[----:B------:R-:W-:Y:S05]  /*ed60*/  BSYNC B2 ;  /* 0x0000000000027941 */ /* 0x000fea0003800000 */
.L_x_31053:
        /* <DEDUP_REMOVED lines=44> */
.L_x_31052:
[----:B------:R-:W-:Y:S05]  /*f030*/  BSYNC B1 ;  /* 0x0000000000017941 */ /* 0x000fea0003800000 */
.L_x_31051:
        /* <DEDUP_REMOVED lines=11> */
.L_x_31055:
        /* <DEDUP_REMOVED lines=12> */
.L_x_31058:
[----:B------:R-:W-:-:S07]  /*f1b0*/  IMAD.MOV.U32 R8, RZ, RZ, R230 ;  /* 0x000000ffff087224 */ /* 0x000fce00078e00e6 */
.L_x_31059:
[----:B------:R-:W-:Y:S05]  /*f1c0*/  BSYNC B1 ;  /* 0x0000000000017941 */ /* 0x000fea0003800000 */
.L_x_31057:
        /* <DEDUP_REMOVED lines=16> */
.L_x_31063:
[----:B------:R-:W-:Y:S05]  /*f2d0*/  BSYNC B2 ;  /* 0x0000000000027941 */ /* 0x000fea0003800000 */
.L_x_31062:
        /* <DEDUP_REMOVED lines=44> */
.L_x_31061:
[----:B------:R-:W-:Y:S05]  /*f5a0*/  BSYNC B1 ;  /* 0x0000000000017941 */ /* 0x000fea0003800000 */
.L_x_31060:
        /* <DEDUP_REMOVED lines=8> */
.L_x_31056:
        /* <DEDUP_REMOVED lines=12> */
.L_x_31065:
[----:B------:R-:W-:-:S07]  /*f6f0*/  IMAD.MOV.U32 R10, RZ, RZ, R230 ;  /* 0x000000ffff0a7224 */ /* 0x000fce00078e00e6 */
.L_x_31066:
[----:B------:R-:W-:Y:S05]  /*f700*/  BSYNC B1 ;  /* 0x0000000000017941 */ /* 0x000fea0003800000 */
.L_x_31064:
        /* <DEDUP_REMOVED lines=16> */
.L_x_31070:
[----:B------:R-:W-:Y:S05]  /*f810*/  BSYNC B2 ;  /* 0x0000000000027941 */ /* 0x000fea0003800000 */
.L_x_31069:
        /* <DEDUP_REMOVED lines=44> */
.L_x_31068:
[----:B------:R-:W-:Y:S05]  /*fae0*/  BSYNC B1 ;  /* 0x0000000000017941 */ /* 0x000fea0003800000 */
.L_x_31067:
        /* <DEDUP_REMOVED lines=11> */
.L_x_31071:
        /* <DEDUP_REMOVED lines=12> */
.L_x_31074:
[----:B------:R-:W-:-:S07]  /*fc60*/  MOV R9, R230 ;  /* 0x000000e600097202 */ /* 0x000fce0000000f00 */
.L_x_31075:
[----:B------:R-:W-:Y:S05]  /*fc70*/  BSYNC B1 ;  /* 0x0000000000017941 */ /* 0x000fea0003800000 */
.L_x_31073:
        /* <DEDUP_REMOVED lines=16> */
.L_x_31079:
[----:B------:R-:W-:Y:S05]  /*fd80*/  BSYNC B2 ;  /* 0x0000000000027941 */ /* 0x000fea0003800000 */
.L_x_31078:
        /* <DEDUP_REMOVED lines=44> */
.L_x_31077:
[----:B------:R-:W-:Y:S05]  /*10050*/  BSYNC B1 ;  /* 0x0000000000017941 */ /* 0x000fea0003800000 */
.L_x_31076:
        /* <DEDUP_REMOVED lines=8> */
.L_x_31072:
        /* <DEDUP_REMOVED lines=16> */
[----:B-1----:R-:W-:Y:S01]  /*101e0*/  IMAD.U32 R224, R8, 0x10000, RZ ;  /* 0x0001000008e07824 */ /* 0x002fe200078e00ff */
        /* <DEDUP_REMOVED lines=10> */
.L_x_31080:
[----:B------:R-:W-:-:S07]  /*10290*/  VIADD R223, R223, 0x80 ;  /* 0x00000080dfdf7836 */ /* 0x000fce0000000000 */
.L_x_31015:
[----:B------:R-:W-:Y:S05]  /*102a0*/  BSYNC B0 ;  /* 0x0000000000007941 */ /* 0x000fea0003800000 */
.L_x_31014:
        /* <DEDUP_REMOVED lines=29> */
.L_x_31084:
[----:B------:R-:W-:-:S07]  /*10480*/  IMAD.MOV.U32 R240, RZ, RZ, R230 ;  /* 0x000000fffff07224 */ /* 0x000fce00078e00e6 */
.L_x_31085:
[----:B------:R-:W-:Y:S05]  /*10490*/  BSYNC B1 ;  /* 0x0000000000017941 */ /* 0x000fea0003800000 */
.L_x_31083:
        /* <DEDUP_REMOVED lines=16> */
.L_x_31089:
[----:B------:R-:W-:Y:S05]  /*105a0*/  BSYNC B2 ;  /* 0x0000000000027941 */ /* 0x000fea0003800000 */
.L_x_31088:
        /* <DEDUP_REMOVED lines=44> */
.L_x_31087:
[----:B------:R-:W-:Y:S05]  /*10870*/  BSYNC B1 ;  /* 0x0000000000017941 */ /* 0x000fea0003800000 */
.L_x_31086:
        /* <DEDUP_REMOVED lines=18> */
.L_x_31090:
        /* <DEDUP_REMOVED lines=12> */
.L_x_31093:
[----:B------:R-:W-:-:S07]  /*10a60*/  IMAD.MOV.U32 R6, RZ, RZ, R230 ;  /* 0x000000ffff067224 */ /* 0x000fce00078e00e6 */
.L_x_31094:
[----:B------:R-:W-:Y:S05]  /*10a70*/  BSYNC B1 ;  /* 0x0000000000017941 */ /* 0x000fea0003800000 */
.L_x_31092:
        /* <DEDUP_REMOVED lines=16> */
.L_x_31098:
[----:B------:R-:W-:Y:S05]  /*10b80*/  BSYNC B2 ;  /* 0x0000000000027941 */ /* 0x000fea0003800000 */
.L_x_31097:
        /* <DEDUP_REMOVED lines=44> */
.L_x_31096:
[----:B------:R-:W-:Y:S05]  /*10e50*/  BSYNC B1 ;  /* 0x0000000000017941 */ /* 0x000fea0003800000 */
.L_x_31095:
        /* <DEDUP_REMOVED lines=8> */
.L_x_31091:
        /* <DEDUP_REMOVED lines=12> */
.L_x_31100:
[----:B------:R-:W-:-:S07]  /*10fa0*/  IMAD.MOV.U32 R10, RZ, RZ, R230 ;  /* 0x000000ffff0a7224 */ /* 0x000fce00078e00e6 */
.L_x_31101:
[----:B------:R-:W-:Y:S05]  /*10fb0*/  BSYNC B1 ;  /* 0x0000000000017941 */ /* 0x000fea0003800000 */
.L_x_31099:
        /* <DEDUP_REMOVED lines=16> */
.L_x_31105:
[----:B------:R-:W-:Y:S05]  /*110c0*/  BSYNC B2 ;  /* 0x0000000000027941 */ /* 0x000fea0003800000 */
.L_x_31104:
        /* <DEDUP_REMOVED lines=44> */
.L_x_31103:
[----:B------:R-:W-:Y:S05]  /*11390*/  BSYNC B1 ;  /* 0x0000000000017941 */ /* 0x000fea0003800000 */
.L_x_31102:
        /* <DEDUP_REMOVED lines=11> */
.L_x_31106:
        /* <DEDUP_REMOVED lines=12> */
.L_x_31109:
[----:B------:R-:W-:-:S07]  /*11510*/  MOV R7, R230 ;  /* 0x000000e600077202 */ /* 0x000fce0000000f00 */
.L_x_31110:
[----:B------:R-:W-:Y:S05]  /*11520*/  BSYNC B1 ;  /* 0x0000000000017941 */ /* 0x000fea0003800000 */
.L_x_31108:
        /* <DEDUP_REMOVED lines=16> */
.L_x_31114:
[----:B------:R-:W-:Y:S05]  /*11630*/  BSYNC B2 ;  /* 0x0000000000027941 */ /* 0x000fea0003800000 */
.L_x_31113:
        /* <DEDUP_REMOVED lines=44> */
.L_x_31112:
[----:B------:R-:W-:Y:S05]  /*11900*/  BSYNC B1 ;  /* 0x0000000000017941 */ /* 0x000fea0003800000 */
.L_x_31111:
        /* <DEDUP_REMOVED lines=8> */
.L_x_31107:
        /* <DEDUP_REMOVED lines=12> */
.L_x_31116:
[----:B------:R-:W-:-:S07]  /*11a50*/  MOV R10, R230 ;  /* 0x000000e6000a7202 */ /* 0x000fce0000000f00 */
.L_x_31117:
[----:B------:R-:W-:Y:S05]  /*11a60*/  BSYNC B1 ;  /* 0x0000000000017941 */ /* 0x000fea0003800000 */
.L_x_31115:
        /* <DEDUP_REMOVED lines=16> */
.L_x_31121:
[----:B------:R-:W-:Y:S05]  /*11b70*/  BSYNC B2 ;  /* 0x0000000000027941 */ /* 0x000fea0003800000 */
.L_x_31120:
        /* <DEDUP_REMOVED lines=44> */
.L_x_31119:
[----:B------:R-:W-:Y:S05]  /*11e40*/  BSYNC B1 ;  /* 0x0000000000017941 */ /* 0x000fea0003800000 */
.L_x_31118:
        /* <DEDUP_REMOVED lines=11> */
.L_x_31122:
        /* <DEDUP_REMOVED lines=12> */
.L_x_31125:
[----:B------:R-:W-:-:S07]  /*11fc0*/  IMAD.MOV.U32 R8, RZ, RZ, R230 ;  /* 0x000000ffff087224 */ /* 0x000fce00078e00e6 */
.L_x_31126:
[----:B------:R-:W-:Y:S05]  /*11fd0*/  BSYNC B1 ;  /* 0x0000000000017941 */ /* 0x000fea0003800000 */
.L_x_31124:
        /* <DEDUP_REMOVED lines=16> */
.L_x_31130:
[----:B------:R-:W-:Y:S05]  /*120e0*/  BSYNC B2 ;  /* 0x0000000000027941 */ /* 0x000fea0003800000 */
.L_x_31129:
        /* <DEDUP_REMOVED lines=44> */
.L_x_31128:
[----:B------:R-:W-:Y:S05]  /*123b0*/  BSYNC B1 ;  /* 0x0000000000017941 */ /* 0x000fea0003800000 */
.L_x_31127:
        /* <DEDUP_REMOVED lines=8> */
.L_x_31123:
        /* <DEDUP_REMOVED lines=12> */
.L_x_31132:
[----:B------:R-:W-:-:S07]  /*12500*/  IMAD.MOV.U32 R10, RZ, RZ, R230 ;  /* 0x000000ffff0a7224 */ /* 0x000fce00078e00e6 */
.L_x_31133:
[----:B------:R-:W-:Y:S05]  /*12510*/  BSYNC B1 ;  /* 0x0000000000017941 */ /* 0x000fea0003800000 */
.L_x_31131:
        /* <DEDUP_REMOVED lines=16> */
.L_x_31137:
[----:B------:R-:W-:Y:S05]  /*12620*/  BSYNC B2 ;  /* 0x0000000000027941 */ /* 0x000fea0003800000 */
.L_x_31136:
        /* <DEDUP_REMOVED lines=44> */
.L_x_31135:
[----:B------:R-:W-:Y:S05]  /*128f0*/  BSYNC B1 ;  /* 0x0000000000017941 */ /* 0x000fea0003800000 */
.L_x_31134:
        /* <DEDUP_REMOVED lines=11> */
.L_x_31138:
        /* <DEDUP_REMOVED lines=12> */
.L_x_31141:
[----:B------:R-:W-:-:S07]  /*12a70*/  IMAD.MOV.U32 R9, RZ, RZ, R230 ;  /* 0x000000ffff097224 */ /* 0x000fce00078e00e6 */
.L_x_31142:
[----:B------:R-:W-:Y:S05]  /*12a80*/  BSYNC B1 ;  /* 0x0000000000017941 */ /* 0x000fea0003800000 */
.L_x_31140:
        /* <DEDUP_REMOVED lines=16> */
.L_x_31146:
[----:B------:R-:W-:Y:S05]  /*12b90*/  BSYNC B2 ;  /* 0x0000000000027941 */ /* 0x000fea0003800000 */
.L_x_31145:
        /* <DEDUP_REMOVED lines=44> */
.L_x_31144:
[----:B------:R-:W-:Y:S05]  /*12e60*/  BSYNC B1 ;  /* 0x0000000000017941 */ /* 0x000fea0003800000 */
.L_x_31143:
        /* <DEDUP_REMOVED lines=8> */
.L_x_31139:
        /* <DEDUP_REMOVED lines=27> */
.L_x_31147:
[----:B------:R-:W-:-:S07]  /*130a0*/  IADD3 R223, R223, 0x80, RZ ;  /* 0x00000080dfdf7810 */ /* 0x000fce0007ffe0ff */
.L_x_31082:
[----:B------:R-:W-:Y:S05]  /*130b0*/  BSYNC B0 ;  /* 0x0000000000007941 */ /* 0x000fea0003800000 */
.L_x_31081:
        /* <DEDUP_REMOVED lines=29> */
.L_x_31151:
[----:B------:R-:W-:-:S07]  /*13290*/  IMAD.MOV.U32 R240, RZ, RZ, R230 ;  /* 0x000000fffff07224 */ /* 0x000fce00078e00e6 */
.L_x_31152:
[----:B------:R-:W-:Y:S05]  /*132a0*/  BSYNC B1 ;  /* 0x0000000000017941 */ /* 0x000fea0003800000 */
.L_x_31150:
        /* <DEDUP_REMOVED lines=16> */
.L_x_31156:
[----:B------:R-:W-:Y:S05]  /*133b0*/  BSYNC B2 ;  /* 0x0000000000027941 */ /* 0x000fea0003800000 */
.L_x_31155:
        /* <DEDUP_REMOVED lines=44> */
.L_x_31154:
[----:B------:R-:W-:Y:S05]  /*13680*/  BSYNC B1 ;  /* 0x0000000000017941 */ /* 0x000fea0003800000 */
.L_x_31153:
        /* <DEDUP_REMOVED lines=18> */
.L_x_31157:
        /* <DEDUP_REMOVED lines=12> */
.L_x_31160:
[----:B------:R-:W-:-:S07]  /*13870*/  IMAD.MOV.U32 R6, RZ, RZ, R230 ;  /* 0x000000ffff067224 */ /* 0x000fce00078e00e6 */
.L_x_31161:
[----:B------:R-:W-:Y:S05]  /*13880*/  BSYNC B1 ;  /* 0x0000000000017941 */ /* 0x000fea0003800000 */
.L_x_31159:
        /* <DEDUP_REMOVED lines=16> */
.L_x_31165:
[----:B------:R-:W-:Y:S05]  /*13990*/  BSYNC B2 ;  /* 0x0000000000027941 */ /* 0x000fea0003800000 */
.L_x_31164:
        /* <DEDUP_REMOVED lines=44> */
.L_x_31163:
[----:B------:R-:W-:Y:S05]  /*13c60*/  BSYNC B1 ;  /* 0x0000000000017941 */ /* 0x000fea0003800000 */
.L_x_31162:
        /* <DEDUP_REMOVED lines=8> */
.L_x_31158:
        /* <DEDUP_REMOVED lines=12> */
.L_x_31167:
[----:B------:R-:W-:-:S07]  /*13db0*/  IMAD.MOV.U32 R10, RZ, RZ, R230 ;  /* 0x000000ffff0a7224 */ /* 0x000fce00078e00e6 */
.L_x_31168:
[----:B------:R-:W-:Y:S05]  /*13dc0*/  BSYNC B1 ;  /* 0x0000000000017941 */ /* 0x000fea0003800000 */
.L_x_31166:
        /* <DEDUP_REMOVED lines=16> */
.L_x_31172:
[----:B------:R-:W-:Y:S05]  /*13ed0*/  BSYNC B2 ;  /* 0x0000000000027941 */ /* 0x000fea0003800000 */
.L_x_31171:
        /* <DEDUP_REMOVED lines=44> */
.L_x_31170:
[----:B------:R-:W-:Y:S05]  /*141a0*/  BSYNC B1 ;  /* 0x0000000000017941 */ /* 0x000fea0003800000 */
.L_x_31169:
        /* <DEDUP_REMOVED lines=11> */
.L_x_31173:
        /* <DEDUP_REMOVED lines=12> */
.L_x_31176:
[----:B------:R-:W-:-:S07]  /*14320*/  IMAD.MOV.U32 R7, RZ, RZ, R230 ;  /* 0x000000ffff077224 */ /* 0x000fce00078e00e6 */
.L_x_31177:
[----:B------:R-:W-:Y:S05]  /*14330*/  BSYNC B1 ;  /* 0x0000000000017941 */ /* 0x000fea0003800000 */
.L_x_31175:
        /* <DEDUP_REMOVED lines=16> */
.L_x_31181:
[----:B------:R-:W-:Y:S05]  /*14440*/  BSYNC B2 ;  /* 0x0000000000027941 */ /* 0x000fea0003800000 */
.L_x_31180:
        /* <DEDUP_REMOVED lines=44> */
.L_x_31179:
[----:B------:R-:W-:Y:S05]  /*14710*/  BSYNC B1 ;  /* 0x0000000000017941 */ /* 0x000fea0003800000 */
.L_x_31178:
        /* <DEDUP_REMOVED lines=8> */
.L_x_31174:
        /* <DEDUP_REMOVED lines=12> */
.L_x_31183:
[----:B------:R-:W-:-:S07]  /*14860*/  IMAD.MOV.U32 R10, RZ, RZ, R230 ;  /* 0x000000ffff0a7224 */ /* 0x000fce00078e00e6 */
.L_x_31184:
[----:B------:R-:W-:Y:S05]  /*14870*/  BSYNC B1 ;  /* 0x0000000000017941 */ /* 0x000fea0003800000 */
.L_x_31182:
        /* <DEDUP_REMOVED lines=16> */
.L_x_31188:
[----:B------:R-:W-:Y:S05]  /*14980*/  BSYNC B2 ;  /* 0x0000000000027941 */ /* 0x000fea0003800000 */
.L_x_31187:
        /* <DEDUP_REMOVED lines=44> */
.L_x_31186:
[----:B------:R-:W-:Y:S05]  /*14c50*/  BSYNC B1 ;  /* 0x0000000000017941 */ /* 0x000fea0003800000 */
.L_x_31185:
        /* <DEDUP_REMOVED lines=11> */
.L_x_31189:
        /* <DEDUP_REMOVED lines=12> */
.L_x_31192:
[----:B------:R-:W-:-:S07]  /*14dd0*/  MOV R8, R230 ;  /* 0x000000e600087202 */ /* 0x000fce0000000f00 */
.L_x_31193:
[----:B------:R-:W-:Y:S05]  /*14de0*/  BSYNC B1 ;  /* 0x0000000000017941 */ /* 0x000fea0003800000 */
.L_x_31191:
        /* <DEDUP_REMOVED lines=16> */
.L_x_31197:
[----:B------:R-:W-:Y:S05]  /*14ef0*/  BSYNC B2 ;  /* 0x0000000000027941 */ /* 0x000fea0003800000 */
.L_x_31196:
        /* <DEDUP_REMOVED lines=44> */
.L_x_31195:
[----:B------:R-:W-:Y:S05]  /*151c0*/  BSYNC B1 ;  /* 0x0000000000017941 */ /* 0x000fea0003800000 */
.L_x_31194:
        /* <DEDUP_REMOVED lines=8> */
.L_x_31190:
        /* <DEDUP_REMOVED lines=12> */
.L_x_31199:
[----:B------:R-:W-:-:S07]  /*15310*/  MOV R10, R230 ;  /* 0x000000e6000a7202 */ /* 0x000fce0000000f00 */
.L_x_31200:
[----:B------:R-:W-:Y:S05]  /*15320*/  BSYNC B1 ;  /* 0x0000000000017941 */ /* 0x000fea0003800000 */
.L_x_31198:
        /* <DEDUP_REMOVED lines=16> */
.L_x_31204:
[----:B------:R-:W-:Y:S05]  /*15430*/  BSYNC B2 ;  /* 0x0000000000027941 */ /* 0x000fea0003800000 */
.L_x_31203:
        /* <DEDUP_REMOVED lines=44> */
.L_x_31202:
[----:B------:R-:W-:Y:S05]  /*15700*/  BSYNC B1 ;  /* 0x0000000000017941 */ /* 0x000fea0003800000 */
.L_x_31201:
        /* <DEDUP_REMOVED lines=11> */
.L_x_31205:
        /* <DEDUP_REMOVED lines=12> */
.L_x_31208:
[----:B------:R-:W-:-:S07]  /*15880*/  IMAD.MOV.U32 R9, RZ, RZ, R230 ;  /* 0x000000ffff097224 */ /* 0x000fce00078e00e6 */
.L_x_31209:
[----:B------:R-:W-:Y:S05]  /*15890*/  BSYNC B1 ;  /* 0x0000000000017941 */ /* 0x000fea0003800000 */
.L_x_31207:
        /* <DEDUP_REMOVED lines=16> */
.L_x_31213:
[----:B------:R-:W-:Y:S05]  /*159a0*/  BSYNC B2 ;  /* 0x0000000000027941 */ /* 0x000fea0003800000 */
.L_x_31212:
        /* <DEDUP_REMOVED lines=44> */
.L_x_31211:
[----:B------:R-:W-:Y:S05]  /*15c70*/  BSYNC B1 ;  /* 0x0000000000017941 */ /* 0x000fea0003800000 */
.L_x_31210:
        /* <DEDUP_REMOVED lines=8> */
.L_x_31206:
        /* <DEDUP_REMOVED lines=27> */
.L_x_31214:
[----:B------:R-:W-:-:S07]  /*15eb0*/  VIADD R223, R223, 0x80 ;  /* 0x00000080dfdf7836 */ /* 0x000fce0000000000 */
.L_x_31149:
[----:B------:R-:W-:Y:S05]  /*15ec0*/  BSYNC B0 ;  /* 0x0000000000007941 */ /* 0x000fea0003800000 */
.L_x_31148:
        /* <DEDUP_REMOVED lines=29> */
.L_x_31218:
[----:B------:R-:W-:-:S07]  /*160a0*/  MOV R240, R230 ;  /* 0x000000e600f07202 */ /* 0x000fce0000000f00 */
.L_x_31219:
[----:B------:R-:W-:Y:S05]  /*160b0*/  BSYNC B1 ;  /* 0x0000000000017941 */ /* 0x000fea0003800000 */
.L_x_31217:
        /* <DEDUP_REMOVED lines=16> */
.L_x_31223:
[----:B------:R-:W-:Y:S05]  /*161c0*/  BSYNC B2 ;  /* 0x0000000000027941 */ /* 0x000fea0003800000 */
.L_x_31222:
        /* <DEDUP_REMOVED lines=44> */
.L_x_31221:
[----:B------:R-:W-:Y:S05]  /*16490*/  BSYNC B1 ;  /* 0x0000000000017941 */ /* 0x000fea0003800000 */
.L_x_31220:
        /* <DEDUP_REMOVED lines=18> */
.L_x_31224:
        /* <DEDUP_REMOVED lines=12> */
.L_x_31227:
[----:B------:R-:W-:-:S07]  /*16680*/  MOV R6, R230 ;  /* 0x000000e600067202 */ /* 0x000fce0000000f00 */
.L_x_31228:
[----:B------:R-:W-:Y:S05]  /*16690*/  BSYNC B1 ;  /* 0x0000000000017941 */ /* 0x000fea0003800000 */
.L_x_31226:
        /* <DEDUP_REMOVED lines=16> */
.L_x_31232:
[----:B------:R-:W-:Y:S05]  /*167a0*/  BSYNC B2 ;  /* 0x0000000000027941 */ /* 0x000fea0003800000 */
.L_x_31231:
        /* <DEDUP_REMOVED lines=44> */
.L_x_31230:
[----:B------:R-:W-:Y:S05]  /*16a70*/  BSYNC B1 ;  /* 0x0000000000017941 */ /* 0x000fea0003800000 */
.L_x_31229:
        /* <DEDUP_REMOVED lines=8> */
.L_x_31225:
        /* <DEDUP_REMOVED lines=12> */
.L_x_31234:
[----:B------:R-:W-:-:S07]  /*16bc0*/  MOV R10, R230 ;  /* 0x000000e6000a7202 */ /* 0x000fce0000000f00 */
.L_x_31235:
[----:B------:R-:W-:Y:S05]  /*16bd0*/  BSYNC B1 ;  /* 0x0000000000017941 */ /* 0x000fea0003800000 */
.L_x_31233:
        /* <DEDUP_REMOVED lines=16> */
.L_x_31239:
[----:B------:R-:W-:Y:S05]  /*16ce0*/  BSYNC B2 ;  /* 0x0000000000027941 */ /* 0x000fea0003800000 */
.L_x_31238:
        /* <DEDUP_REMOVED lines=44> */
.L_x_31237:
[----:B------:R-:W-:Y:S05]  /*16fb0*/  BSYNC B1 ;  /* 0x0000000000017941 */ /* 0x000fea0003800000 */
.L_x_31236:
        /* <DEDUP_REMOVED lines=11> */
.L_x_31240:
        /* <DEDUP_REMOVED lines=12> */
.L_x_31243:
[----:B------:R-:W-:-:S07]  /*17130*/  IMAD.MOV.U32 R7, RZ, RZ, R230 ;  /* 0x000000ffff077224 */ /* 0x000fce00078e00e6 */
.L_x_31244:
[----:B------:R-:W-:Y:S05]  /*17140*/  BSYNC B1 ;  /* 0x0000000000017941 */ /* 0x000fea0003800000 */
.L_x_31242:
        /* <DEDUP_REMOVED lines=16> */
.L_x_31248:
[----:B------:R-:W-:Y:S05]  /*17250*/  BSYNC B2 ;  /* 0x0000000000027941 */ /* 0x000fea0003800000 */
.L_x_31247:
        /* <DEDUP_REMOVED lines=44> */
.L_x_31246:
[----:B------:R-:W-:Y:S05]  /*17520*/  BSYNC B1 ;  /* 0x0000000000017941 */ /* 0x000fea0003800000 */
.L_x_31245:
        /* <DEDUP_REMOVED lines=8> */
.L_x_31241:
        /* <DEDUP_REMOVED lines=12> */
.L_x_31250:
[----:B------:R-:W-:-:S07]  /*17670*/  IMAD.MOV.U32 R10, RZ, RZ, R230 ;  /* 0x000000ffff0a7224 */ /* 0x000fce00078e00e6 */
.L_x_31251:
[----:B------:R-:W-:Y:S05]  /*17680*/  BSYNC B1 ;  /* 0x0000000000017941 */ /* 0x000fea0003800000 */
.L_x_31249:
        /* <DEDUP_REMOVED lines=16> */
.L_x_31255:
[----:B------:R-:W-:Y:S05]  /*17790*/  BSYNC B2 ;  /* 0x0000000000027941 */ /* 0x000fea0003800000 */
.L_x_31254:
        /* <DEDUP_REMOVED lines=44> */
.L_x_31253:
[----:B------:R-:W-:Y:S05]  /*17a60*/  BSYNC B1 ;  /* 0x0000000000017941 */ /* 0x000fea0003800000 */
.L_x_31252:
        /* <DEDUP_REMOVED lines=11> */
.L_x_31256:
        /* <DEDUP_REMOVED lines=12> */
.L_x_31259:
[----:B------:R-:W-:-:S07]  /*17be0*/  IMAD.MOV.U32 R8, RZ, RZ, R230 ;  /* 0x000000ffff087224 */ /* 0x000fce00078e00e6 */
.L_x_31260:
[----:B------:R-:W-:Y:S05]  /*17bf0*/  BSYNC B1 ;  /* 0x0000000000017941 */ /* 0x000fea0003800000 */
.L_x_31258:
        /* <DEDUP_REMOVED lines=16> */
.L_x_31264:
[----:B------:R-:W-:Y:S05]  /*17d00*/  BSYNC B2 ;  /* 0x0000000000027941 */ /* 0x000fea0003800000 */
.L_x_31263:
        /* <DEDUP_REMOVED lines=44> */
.L_x_31262:
[----:B------:R-:W-:Y:S05]  /*17fd0*/  BSYNC B1 ;  /* 0x0000000000017941 */ /* 0x000fea0003800000 */
.L_x_31261:
        /* <DEDUP_REMOVED lines=8> */
.L_x_31257:
        /* <DEDUP_REMOVED lines=12> */
.L_x_31266:
[----:B------:R-:W-:-:S07]  /*18120*/  IMAD.MOV.U32 R10, RZ, RZ, R230 ;  /* 0x000000ffff0a7224 */ /* 0x000fce00078e00e6 */
.L_x_31267:
[----:B------:R-:W-:Y:S05]  /*18130*/  BSYNC B1 ;  /* 0x0000000000017941 */ /* 0x000fea0003800000 */
.L_x_31265:
        /* <DEDUP_REMOVED lines=16> */
.L_x_31271:
[----:B------:R-:W-:Y:S05]  /*18240*/  BSYNC B2 ;  /* 0x0000000000027941 */ /* 0x000fea0003800000 */
.L_x_31270:
        /* <DEDUP_REMOVED lines=44> */
.L_x_31269:
[----:B------:R-:W-:Y:S05]  /*18510*/  BSYNC B1 ;  /* 0x0000000000017941 */ /* 0x000fea0003800000 */
.L_x_31268:
        /* <DEDUP_REMOVED lines=11> */
.L_x_31272:
        /* <DEDUP_REMOVED lines=12> */
.L_x_31275:
[----:B------:R-:W-:-:S07]  /*18690*/  MOV R9, R230 ;  /* 0x000000e600097202 */ /* 0x000fce0000000f00 */
.L_x_31276:
[----:B------:R-:W-:Y:S05]  /*186a0*/  BSYNC B1 ;  /* 0x0000000000017941 */ /* 0x000fea0003800000 */
.L_x_31274:
        /* <DEDUP_REMOVED lines=16> */
.L_x_31280:
[----:B------:R-:W-:Y:S05]  /*187b0*/  BSYNC B2 ;  /* 0x0000000000027941 */ /* 0x000fea0003800000 */
.L_x_31279:
        /* <DEDUP_REMOVED lines=44> */
.L_x_31278:
[----:B------:R-:W-:Y:S05]  /*18a80*/  BSYNC B1 ;  /* 0x0000000000017941 */ /* 0x000fea0003800000 */
.L_x_31277:
        /* <DEDUP_REMOVED lines=8> */
.L_x_31273:
        /* <DEDUP_REMOVED lines=27> */
.L_x_31281:
[----:B------:R-:W-:-:S07]  /*18cc0*/  VIADD R223, R223, 0x80 ;  /* 0x00000080dfdf7836 */ /* 0x000fce0000000000 */
.L_x_31216:
[----:B------:R-:W-:Y:S05]  /*18cd0*/  BSYNC B0 ;  /* 0x0000000000007941 */ /* 0x000fea0003800000 */
.L_x_31215:
        /* <DEDUP_REMOVED lines=29> */
.L_x_31285:
[----:B------:R-:W-:-:S07]  /*18eb0*/  IMAD.MOV.U32 R240, RZ, RZ, R230 ;  /* 0x000000fffff07224 */ /* 0x000fce00078e00e6 */
.L_x_31286:
[----:B------:R-:W-:Y:S05]  /*18ec0*/  BSYNC B1 ;  /* 0x0000000000017941 */ /* 0x000fea0003800000 */
.L_x_31284:
        /* <DEDUP_REMOVED lines=16> */
.L_x_31290:
[----:B------:R-:W-:Y:S05]  /*18fd0*/  BSYNC B2 ;  /* 0x0000000000027941 */ /* 0x000fea0003800000 */
.L_x_31289:
        /* <DEDUP_REMOVED lines=44> */
.L_x_31288:
[----:B------:R-:W-:Y:S05]  /*192a0*/  BSYNC B1 ;  /* 0x0000000000017941 */ /* 0x000fea0003800000 */
.L_x_31287:
        /* <DEDUP_REMOVED lines=18> */
.L_x_31291:
        /* <DEDUP_REMOVED lines=12> */
.L_x_31294:
[----:B------:R-:W-:-:S07]  /*19490*/  IMAD.MOV.U32 R6, RZ, RZ, R230 ;  /* 0x000000ffff067224 */ /* 0x000fce00078e00e6 */
.L_x_31295:
[----:B------:R-:W-:Y:S05]  /*194a0*/  BSYNC B1 ;  /* 0x0000000000017941 */ /* 0x000fea0003800000 */
.L_x_31293:
        /* <DEDUP_REMOVED lines=16> */
.L_x_31299:
[----:B------:R-:W-:Y:S05]  /*195b0*/  BSYNC B2 ;  /* 0x0000000000027941 */ /* 0x000fea0003800000 */
.L_x_31298:
        /* <DEDUP_REMOVED lines=44> */
.L_x_31297:
[----:B------:R-:W-:Y:S05]  /*19880*/  BSYNC B1 ;  /* 0x0000000000017941 */ /* 0x000fea0003800000 */
.L_x_31296:
        /* <DEDUP_REMOVED lines=8> */
.L_x_31292:
        /* <DEDUP_REMOVED lines=12> */
.L_x_31301:
[----:B------:R-:W-:-:S07]  /*199d0*/  IMAD.MOV.U32 R10, RZ, RZ, R230 ;  /* 0x000000ffff0a7224 */ /* 0x000fce00078e00e6 */
.L_x_31302:
[----:B------:R-:W-:Y:S05]  /*199e0*/  BSYNC B1 ;  /* 0x0000000000017941 */ /* 0x000fea0003800000 */
.L_x_31300:
        /* <DEDUP_REMOVED lines=16> */
.L_x_31306:
[----:B------:R-:W-:Y:S05]  /*19af0*/  BSYNC B2 ;  /* 0x0000000000027941 */ /* 0x000fea0003800000 */
.L_x_31305:
        /* <DEDUP_REMOVED lines=44> */
.L_x_31304:
[----:B------:R-:W-:Y:S05]  /*19dc0*/  BSYNC B1 ;  /* 0x0000000000017941 */ /* 0x000fea0003800000 */
.L_x_31303:
        /* <DEDUP_REMOVED lines=11> */
.L_x_31307:
        /* <DEDUP_REMOVED lines=12> */
.L_x_31310:
[----:B------:R-:W-:-:S07]  /*19f40*/  MOV R7, R230 ;  /* 0x000000e600077202 */ /* 0x000fce0000000f00 */
.L_x_31311:
[----:B------:R-:W-:Y:S05]  /*19f50*/  BSYNC B1 ;  /* 0x0000000000017941 */ /* 0x000fea0003800000 */
.L_x_31309:
        /* <DEDUP_REMOVED lines=16> */
.L_x_31315:
[----:B------:R-:W-:Y:S05]  /*1a060*/  BSYNC B2 ;  /* 0x0000000000027941 */ /* 0x000fea0003800000 */
.L_x_31314:
        /* <DEDUP_REMOVED lines=44> */
.L_x_31313:
[----:B------:R-:W-:Y:S05]  /*1a330*/  BSYNC B1 ;  /* 0x0000000000017941 */ /* 0x000fea0003800000 */
.L_x_31312:
        /* <DEDUP_REMOVED lines=8> */
.L_x_31308:
        /* <DEDUP_REMOVED lines=12> */
.L_x_31317:
[----:B------:R-:W-:-:S07]  /*1a480*/  MOV R10, R230 ;  /* 0x000000e6000a7202 */ /* 0x000fce0000000f00 */
.L_x_31318:
[----:B------:R-:W-:Y:S05]  /*1a490*/  BSYNC B1 ;  /* 0x0000000000017941 */ /* 0x000fea0003800000 */
.L_x_31316:
        /* <DEDUP_REMOVED lines=16> */
.L_x_31322:
[----:B------:R-:W-:Y:S05]  /*1a5a0*/  BSYNC B2 ;  /* 0x0000000000027941 */ /* 0x000fea0003800000 */
.L_x_31321:
        /* <DEDUP_REMOVED lines=44> */
.L_x_31320:
[----:B------:R-:W-:Y:S05]  /*1a870*/  BSYNC B1 ;  /* 0x0000000000017941 */ /* 0x000fea0003800000 */
.L_x_31319:
        /* <DEDUP_REMOVED lines=11> */
.L_x_31323:
        /* <DEDUP_REMOVED lines=12> */
.L_x_31326:
[----:B------:R-:W-:-:S07]  /*1a9f0*/  IMAD.MOV.U32 R8, RZ, RZ, R230 ;  /* 0x000000ffff087224 */ /* 0x000fce00078e00e6 */
.L_x_31327:
[----:B------:R-:W-:Y:S05]  /*1aa00*/  BSYNC B1 ;  /* 0x0000000000017941 */ /* 0x000fea0003800000 */
.L_x_31325:
        /* <DEDUP_REMOVED lines=16> */
.L_x_31331:
[----:B------:R-:W-:Y:S05]  /*1ab10*/  BSYNC B2 ;  /* 0x0000000000027941 */ /* 0x000fea0003800000 */
.L_x_31330:
        /* <DEDUP_REMOVED lines=44> */
.L_x_31329:
[----:B------:R-:W-:Y:S05]  /*1ade0*/  BSYNC B1 ;  /* 0x0000000000017941 */ /* 0x000fea0003800000 */
.L_x_31328:
        /* <DEDUP_REMOVED lines=8> */
.L_x_31324:
        /* <DEDUP_REMOVED lines=12> */
.L_x_31333:
[----:B------:R-:W-:-:S07]  /*1af30*/  IMAD.MOV.U32 R10, RZ, RZ, R230 ;  /* 0x000000ffff0a7224 */ /* 0x000fce00078e00e6 */
.L_x_31334:
[----:B------:R-:W-:Y:S05]  /*1af40*/  BSYNC B1 ;  /* 0x0000000000017941 */ /* 0x000fea0003800000 */
.L_x_31332:
        /* <DEDUP_REMOVED lines=16> */
.L_x_31338:
[----:B------:R-:W-:Y:S05]  /*1b050*/  BSYNC B2 ;  /* 0x0000000000027941 */ /* 0x000fea0003800000 */
.L_x_31337:
        /* <DEDUP_REMOVED lines=44> */
.L_x_31336:
[----:B------:R-:W-:Y:S05]  /*1b320*/  BSYNC B1 ;  /* 0x0000000000017941 */ /* 0x000fea0003800000 */
.L_x_31335:
        /* <DEDUP_REMOVED lines=11> */
.L_x_31339:
        /* <DEDUP_REMOVED lines=12> */
.L_x_31342:
[----:B------:R-:W-:-:S07]  /*1b4a0*/  IMAD.MOV.U32 R9, RZ, RZ, R230 ;  /* 0x000000ffff097224 */ /* 0x000fce00078e00e6 */
.L_x_31343:
[----:B------:R-:W-:Y:S05]  /*1b4b0*/  BSYNC B1 ;  /* 0x0000000000017941 */ /* 0x000fea0003800000 */
.L_x_31341:
        /* <DEDUP_REMOVED lines=16> */
.L_x_31347:
[----:B------:R-:W-:Y:S05]  /*1b5c0*/  BSYNC B2 ;  /* 0x0000000000027941 */ /* 0x000fea0003800000 */
.L_x_31346:
        /* <DEDUP_REMOVED lines=44> */
.L_x_31345:
[----:B------:R-:W-:Y:S05]  /*1b890*/  BSYNC B1 ;  /* 0x0000000000017941 */ /* 0x000fea0003800000 */
.L_x_31344:
        /* <DEDUP_REMOVED lines=8> */
.L_x_31340:
        /* <DEDUP_REMOVED lines=27> */
.L_x_31348:
[----:B------:R-:W-:-:S07]  /*1bad0*/  IADD3 R223, R223, 0x80, RZ ;  /* 0x00000080dfdf7810 */ /* 0x000fce0007ffe0ff */
.L_x_31283:
[----:B------:R-:W-:Y:S05]  /*1bae0*/  BSYNC B0 ;  /* 0x0000000000007941 */ /* 0x000fea0003800000 */
.L_x_31282:
        /* <DEDUP_REMOVED lines=29> */
.L_x_31352:
[----:B------:R-:W-:-:S07]  /*1bcc0*/  IMAD.MOV.U32 R240, RZ, RZ, R230 ;  /* 0x000000fffff07224 */ /* 0x000fce00078e00e6 */
.L_x_31353:
[----:B------:R-:W-:Y:S05]  /*1bcd0*/  BSYNC B1 ;  /* 0x0000000000017941 */ /* 0x000fea0003800000 */
.L_x_31351:
        /* <DEDUP_REMOVED lines=16> */
.L_x_31357:
[----:B------:R-:W-:Y:S05]  /*1bde0*/  BSYNC B2 ;  /* 0x0000000000027941 */ /* 0x000fea0003800000 */
.L_x_31356:
        /* <DEDUP_REMOVED lines=44> */
.L_x_31355:
[----:B------:R-:W-:Y:S05]  /*1c0b0*/  BSYNC B1 ;  /* 0x0000000000017941 */ /* 0x000fea0003800000 */
.L_x_31354:
        /* <DEDUP_REMOVED lines=18> */
.L_x_31358:
        /* <DEDUP_REMOVED lines=12> */
.L_x_31361:
[----:B------:R-:W-:-:S07]  /*1c2a0*/  IMAD.MOV.U32 R6, RZ, RZ, R230 ;  /* 0x000000ffff067224 */ /* 0x000fce00078e00e6 */
.L_x_31362:
[----:B------:R-:W-:Y:S05]  /*1c2b0*/  BSYNC B1 ;  /* 0x0000000000017941 */ /* 0x000fea0003800000 */
.L_x_31360:
        /* <DEDUP_REMOVED lines=16> */
.L_x_31366:
[----:B------:R-:W-:Y:S05]  /*1c3c0*/  BSYNC B2 ;  /* 0x0000000000027941 */ /* 0x000fea0003800000 */
.L_x_31365:
        /* <DEDUP_REMOVED lines=44> */
.L_x_31364:
[----:B------:R-:W-:Y:S05]  /*1c690*/  BSYNC B1 ;  /* 0x0000000000017941 */ /* 0x000fea0003800000 */
.L_x_31363:
        /* <DEDUP_REMOVED lines=8> */
.L_x_31359:
        /* <DEDUP_REMOVED lines=12> */
.L_x_31368:
[----:B------:R-:W-:-:S07]  /*1c7e0*/  IMAD.MOV.U32 R10, RZ, RZ, R230 ;  /* 0x000000ffff0a7224 */ /* 0x000fce00078e00e6 */
.L_x_31369:
[----:B------:R-:W-:Y:S05]  /*1c7f0*/  BSYNC B1 ;  /* 0x0000000000017941 */ /* 0x000fea0003800000 */
.L_x_31367:
        /* <DEDUP_REMOVED lines=16> */
.L_x_31373:
[----:B------:R-:W-:Y:S05]  /*1c900*/  BSYNC B2 ;  /* 0x0000000000027941 */ /* 0x000fea0003800000 */
.L_x_31372:
        /* <DEDUP_REMOVED lines=44> */
.L_x_31371:
[----:B------:R-:W-:Y:S05]  /*1cbd0*/  BSYNC B1 ;  /* 0x0000000000017941 */ /* 0x000fea0003800000 */
.L_x_31370:
        /* <DEDUP_REMOVED lines=11> */
.L_x_31374:
        /* <DEDUP_REMOVED lines=12> */
.L_x_31377:
[----:B------:R-:W-:-:S07]  /*1cd50*/  IMAD.MOV.U32 R7, RZ, RZ, R230 ;  /* 0x000000ffff077224 */ /* 0x000fce00078e00e6 */
.L_x_31378:
[----:B------:R-:W-:Y:S05]  /*1cd60*/  BSYNC B1 ;  /* 0x0000000000017941 */ /* 0x000fea0003800000 */
.L_x_31376:
        /* <DEDUP_REMOVED lines=16> */
.L_x_31382:
[----:B------:R-:W-:Y:S05]  /*1ce70*/  BSYNC B2 ;  /* 0x0000000000027941 */ /* 0x000fea0003800000 */
.L_x_31381:
        /* <DEDUP_REMOVED lines=44> */
.L_x_31380:
[----:B------:R-:W-:Y:S05]  /*1d140*/  BSYNC B1 ;  /* 0x0000000000017941 */ /* 0x000fea0003800000 */
.L_x_31379:
        /* <DEDUP_REMOVED lines=8> */
.L_x_31375:
        /* <DEDUP_REMOVED lines=12> */
.L_x_31384:
[----:B------:R-:W-:-:S07]  /*1d290*/  IMAD.MOV.U32 R10, RZ, RZ, R230 ;  /* 0x000000ffff0a7224 */ /* 0x000fce00078e00e6 */
.L_x_31385:
[----:B------:R-:W-:Y:S05]  /*1d2a0*/  BSYNC B1 ;  /* 0x0000000000017941 */ /* 0x000fea0003800000 */
.L_x_31383:
        /* <DEDUP_REMOVED lines=16> */
.L_x_31389:
[----:B------:R-:W-:Y:S05]  /*1d3b0*/  BSYNC B2 ;  /* 0x0000000000027941 */ /* 0x000fea0003800000 */
.L_x_31388:
        /* <DEDUP_REMOVED lines=44> */
.L_x_31387:
[----:B------:R-:W-:Y:S05]  /*1d680*/  BSYNC B1 ;  /* 0x0000000000017941 */ /* 0x000fea0003800000 */
.L_x_31386:
        /* <DEDUP_REMOVED lines=11> */
.L_x_31390:
        /* <DEDUP_REMOVED lines=12> */
.L_x_31393:
[----:B------:R-:W-:-:S07]  /*1d800*/  MOV R8, R230 ;  /* 0x000000e600087202 */ /* 0x000fce0000000f00 */
.L_x_31394:
[----:B------:R-:W-:Y:S05]  /*1d810*/  BSYNC B1 ;  /* 0x0000000000017941 */ /* 0x000fea0003800000 */
.L_x_31392:
        /* <DEDUP_REMOVED lines=16> */
.L_x_31398:
[----:B------:R-:W-:Y:S05]  /*1d920*/  BSYNC B2 ;  /* 0x0000000000027941 */ /* 0x000fea0003800000 */
.L_x_31397:
        /* <DEDUP_REMOVED lines=44> */
.L_x_31396:
[----:B------:R-:W-:Y:S05]  /*1dbf0*/  BSYNC B1 ;  /* 0x0000000000017941 */ /* 0x000fea0003800000 */
.L_x_31395:
        /* <DEDUP_REMOVED lines=8> */
.L_x_31391:
        /* <DEDUP_REMOVED lines=12> */
.L_x_31400:
[----:B------:R-:W-:-:S07]  /*1dd40*/  MOV R10, R230 ;  /* 0x000000e6000a7202 */ /* 0x000fce0000000f00 */
.L_x_31401:
[----:B------:R-:W-:Y:S05]  /*1dd50*/  BSYNC B1 ;  /* 0x0000000000017941 */ /* 0x000fea0003800000 */
.L_x_31399:
        /* <DEDUP_REMOVED lines=16> */
.L_x_31405:
[----:B------:R-:W-:Y:S05]  /*1de60*/  BSYNC B2 ;  /* 0x0000000000027941 */ /* 0x000fea0003800000 */
.L_x_31404:
        /* <DEDUP_REMOVED lines=44> */
.L_x_31403:
[----:B------:R-:W-:Y:S05]  /*1e130*/  BSYNC B1 ;  /* 0x0000000000017941 */ /* 0x000fea0003800000 */
.L_x_31402:
        /* <DEDUP_REMOVED lines=11> */
.L_x_31406:
        /* <DEDUP_REMOVED lines=12> */
.L_x_31409:
[----:B------:R-:W-:-:S07]  /*1e2b0*/  IMAD.MOV.U32 R9, RZ, RZ, R230 ;  /* 0x000000ffff097224 */ /* 0x000fce00078e00e6 */
.L_x_31410:
[----:B------:R-:W-:Y:S05]  /*1e2c0*/  BSYNC B1 ;  /* 0x0000000000017941 */ /* 0x000fea0003800000 */
.L_x_31408:
        /* <DEDUP_REMOVED lines=16> */
.L_x_31414:
[----:B------:R-:W-:Y:S05]  /*1e3d0*/  BSYNC B2 ;  /* 0x0000000000027941 */ /* 0x000fea0003800000 */
.L_x_31413:
        /* <DEDUP_REMOVED lines=44> */
.L_x_31412:
[----:B------:R-:W-:Y:S05]  /*1e6a0*/  BSYNC B1 ;  /* 0x0000000000017941 */ /* 0x000fea0003800000 */
.L_x_31411:
        /* <DEDUP_REMOVED lines=8> */
.L_x_31407:
        /* <DEDUP_REMOVED lines=8> */
[----:B------:R-:W-:Y:S02]  /*1e7b0*/  LEA.HI.X R221, R223, UR29, RZ, 0x4, P0 ;  /* 0x0000001ddfdd7c11 */ /* 0x000fe400080f24ff */
[----:B------:R-:W-:Y:S01]  /*1e7c0*/  SHF.R.U32.HI R223, RZ, 0x1e, R223 ;  /* 0x0000001effdf7819 */ /* 0x000fe200000116df */
[----:B------:R-:W-:Y:S01]  /*1e7d0*/  IMAD.IADD R239, R226, 0x1, R239 ;  /* 0x00000001e2ef7824 */ /* 0x000fe200078e02ef */
[----:B------:R-:W-:Y:S01]  /*1e7e0*/  IADD3 R224, P0, R240, UR30, RZ ;  /* 0x0000001ef0e07c10 */ /* 0x000fe2000ff1e0ff */
[----:B------:R3:W-:Y:S03]  /*1e7f0*/  STG.E.128 desc[UR6][R220.64], R216 ;  /* 0x000000d8dc007986 */ /* 0x0007e6000c101d06 */
[----:B------:R-:W-:-:S05]  /*1e800*/  IADD3.X R225, R223, UR31, RZ, P0, !PT ;  /* 0x0000001fdfe17c10 */ /* 0x000fca00087fe4ff */
[----:B------:R3:W-:Y:S01]  /*1e810*/  STG.E desc[UR6][R224.64], R239 ;  /* 0x000000efe0007986 */ /* 0x0007e2000c101906 */
[----:B------:R-:W-:Y:S05]  /*1e820*/  @!P1 BRA `(.L_x_31350) ;  /* 0x00000000002c9947 */ /* 0x000fea0003800000 */
[----:B---3--:R-:W-:Y:S02]  /*1e830*/  IADD3 R220, P0, R240, UR32, RZ ;  /* 0x00000020f0dc7c10 */ /* 0x008fe4000ff1e0ff */
[----:B------:R-:W-:Y:S02]  /*1e840*/  SHF.L.U32 R224, R8, 0x10, RZ ;  /* 0x0000001008e07819 */ /* 0x000fe400000006ff */
[----:B------:R-:W-:Y:S02]  /*1e850*/  IADD3.X R221, R223, UR33, RZ, P0, !PT ;  /* 0x00000021dfdd7c10 */ /* 0x000fe400087fe4ff */
[----:B------:R-:W-:Y:S02]  /*1e860*/  LOP3.LUT R223, R9, 0xffff, RZ, 0xc0, !PT ;  /* 0x0000ffff09df7812 */ /* 0x000fe400078ec0ff */
[----:B------:R-:W-:-:S05]  /*1e870*/  LOP3.LUT R224, R224, 0xff0000, RZ, 0xc0, !PT ;  /* 0x00ff0000e0e07812 */ /* 0x000fca00078ec0ff */
[----:B------:R-:W-:Y:S01]  /*1e880*/  IMAD R223, R223, 0x1000000, R224 ;  /* 0x01000000dfdf7824 */ /* 0x000fe200078e02e0 */
[----:B------:R-:W-:-:S05]  /*1e890*/  LOP3.LUT R224, R7, 0xff, RZ, 0xc0, !PT ;  /* 0x000000ff07e07812 */ /* 0x000fca00078ec0ff */
[----:B------:R-:W-:Y:S01]  /*1e8a0*/  IMAD R223, R224, 0x100, R223 ;  /* 0x00000100e0df7824 */ /* 0x000fe200078e02df */
[----:B------:R-:W-:-:S04]  /*1e8b0*/  LOP3.LUT R224, R6, 0xff, RZ, 0xc0, !PT ;  /* 0x000000ff06e07812 */ /* 0x000fc800078ec0ff */
[----:B------:R-:W-:-:S05]  /*1e8c0*/  IADD3 R223, R223, R224, RZ ;  /* 0x000000e0dfdf7210 */ /* 0x000fca0007ffe0ff */
[----:B------:R4:W-:Y:S02]  /*1e8d0*/  STG.E desc[UR6][R220.64], R223 ;  /* 0x000000dfdc007986 */ /* 0x0009e4000c101906 */
.L_x_31350:
[----:B------:R-:W-:Y:S05]  /*1e8e0*/  BSYNC B0 ;  /* 0x0000000000007941 */ /* 0x000fea0003800000 */
.L_x_31349:
[----:B-1234-:R-:W-:Y:S01]  /*1e8f0*/  FADD.FTZ R220, RZ, R180 ;  /* 0x000000b4ffdc7221 */ /* 0x01efe20000010000 */
        /* <DEDUP_REMOVED lines=67> */
[----:B------:R-:W1:Y:S01]  /*1ed30*/  SHFL.BFLY PT, R220, R221, 0x1, 0x1f ;  /* 0x0c201f00dddc7f89 */ /* 0x000e6200000e0000 */
[----:B------:R-:W-:Y:S02]  /*1ed40*/  P2R R239, PR, RZ, 0x8 ;  /* 0x00000008ffef7803 */ /* 0x000fe40000000000 */
[C---:B------:R-:W-:Y:S02]  /*1ed50*/  LOP3.LUT P3, RZ, R236.reuse, 0x20, RZ, 0xc0, !PT ;  /* 0x00000020ecff7812 */ /* 0x040fe4000786c0ff */
[----:B------:R-:W-:Y:S02]  /*1ed60*/  P2R R241, PR, RZ, 0x10 ;  /* 0x00000010fff17803 */ /* 0x000fe40000000000 */
[C---:B------:R-:W-:Y:S02]  /*1ed70*/  LOP3.LUT P4, RZ, R236.reuse, 0x4, RZ, 0xc0, !PT ;  /* 0x00000004ecff7812 */ /* 0x040fe4000788c0ff */
[----:B------:R-:W-:Y:S02]  /*1ed80*/  P2R R240, PR, RZ, 0x20 ;  /* 0x00000020fff07803 */ /* 0x000fe40000000000 */
[----:B------:R-:W-:-:S02]  /*1ed90*/  LOP3.LUT P5, RZ, R236, 0x2, RZ, 0xc0, !PT ;  /* 0x00000002ecff7812 */ /* 0x000fc400078ac0ff */
        /* <DEDUP_REMOVED lines=104> */
.L_x_31447:
[----:B------:R-:W-:Y:S01]  /*1f420*/  LOP3.LUT P0, RZ, R0, 0x1f, RZ, 0xc0, !PT ;  /* 0x0000001f00ff7812 */ /* 0x000fe2000780c0ff */
[----:B-1----:R-:W-:Y:S01]  /*1f430*/  FADD.FTZ R221, R227, R238 ;  /* 0x000000eee3dd7221 */ /* 0x002fe20000010000 */
[----:B------:R-:W-:Y:S01]  /*1f440*/  LOP3.LUT R224, R224, 0x3, RZ, 0xc0, !PT ;  /* 0x00000003e0e07812 */ /* 0x000fe200078ec0ff */
[----:B------:R-:W-:Y:S05]  /*1f450*/  WARPSYNC.ALL ;  /* 0x0000000000007948 */ /* 0x000fea0003800000 */
[----:B------:R-:W-:-:S05]  /*1f460*/  LOP3.LUT R226, R0, 0x1f, RZ, 0xc0, !PT ;  /* 0x0000001f00e27812 */ /* 0x000fca00078ec0ff */
[----:B------:R-:W1:Y:S01]  /*1f470*/  @!P0 S2R R225, SR_CgaCtaId ;  /* 0x0000000000e18919 */ /* 0x000e620000008800 */
[----:B------:R-:W-:-:S04]  /*1f480*/  @!P0 MOV R222, 0x400 ;  /* 0x0000040000de8802 */ /* 0x000fc80000000f00 */
[----:B-1----:R-:W-:Y:S01]  /*1f490*/  @!P0 LEA R225, R225, R222, 0x18 ;  /* 0x000000dee1e18211 */ /* 0x002fe200078ec0ff */
[----:B------:R-:W-:-:S05]  /*1f4a0*/  @!P0 IMAD.IADD R222, R223, 0x1, R224 ;  /* 0x00000001dfde8824 */ /* 0x000fca00078e02e0 */
[----:B------:R-:W-:-:S05]  /*1f4b0*/  @!P0 LEA R222, R222, R225, 0x3 ;  /* 0x000000e1dede8211 */ /* 0x000fca00078e18ff */
[----:B------:R1:W-:Y:S01]  /*1f4c0*/  @!P0 STS.64 [R222], R220 ;  /* 0x000000dcde008388 */ /* 0x0003e20000000a00 */
[----:B------:R-:W-:-:S13]  /*1f4d0*/  ISETP.GT.U32.AND P0, PT, R226, 0x3, PT ;  /* 0x00000003e200780c */ /* 0x000fda0003f04070 */
[----:B-1----:R-:W1:Y:S01]  /*1f4e0*/  @!P0 S2R R221, SR_CgaCtaId ;  /* 0x0000000000dd8919 */ /* 0x002e620000008800 */
[----:B------:R-:W-:Y:S01]  /*1f4f0*/  @!P0 MOV R220, 0x400 ;  /* 0x0000040000dc8802 */ /* 0x000fe20000000f00 */
[----:B------:R-:W-:Y:S01]  /*1f500*/  @!P0 IMAD.IADD R223, R223, 0x1, R226 ;  /* 0x00000001dfdf8824 */ /* 0x000fe200078e02e2 */
[----:B------:R-:W-:Y:S01]  /*1f510*/  HFMA2.MMA R226, -RZ, RZ, 0, 0 ;  /* 0x00000000ffe27435 */ /* 0x000fe200000001ff */
[----:B------:R-:W-:Y:S01]  /*1f520*/  BAR.SYNC.DEFER_BLOCKING 0x0 ;  /* 0x0000000000007b1d */ /* 0x000fe20000010000 */
[----:B------:R-:W-:-:S04]  /*1f530*/  LOP3.LUT P1, RZ, R236, 0x20, RZ, 0xc0, !PT ;  /* 0x00000020ecff7812 */ /* 0x000fc8000782c0ff */
[----:B------:R-:W-:Y:S01]  /*1f540*/  @!P0 IMAD.MOV.U32 R226, RZ, RZ, R11 ;  /* 0x000000ffffe28224 */ /* 0x000fe200078e000b */
[----:B------:R-:W-:Y:S04]  /*1f550*/  BSSY B0, `(.L_x_31416) ;  /* 0x0000052000007945 */ /* 0x000fe80003800000 */
[----:B0-----:R-:W0:Y:S01]  /*1f560*/  SHFL.DOWN PT, R227, R226, 0x2, 0x1f ;  /* 0x08401f00e2e37f89 */ /* 0x001e2200000e0000 */
[----:B------:R-:W-:Y:S02]  /*1f570*/  I2FP.F32.S32 R243, R226 ;  /* 0x000000e200f37245 */ /* 0x000fe40000201400 */
[----:B-1----:R-:W-:Y:S02]  /*1f580*/  @!P0 LEA R222, R221, R220, 0x18 ;  /* 0x000000dcddde8211 */ /* 0x002fe400078ec0ff */
[----:B------:R-:W-:-:S03]  /*1f590*/  CS2R R220, SRZ ;  /* 0x0000000000dc7805 */ /* 0x000fc6000001ff00 */
[----:B------:R-:W-:Y:S02]  /*1f5a0*/  @!P0 IMAD R225, R223, 0x8, R222 ;  /* 0x00000008dfe18824 */ /* 0x000fe400078e02de */
[----:B0-----:R-:W-:Y:S01]  /*1f5b0*/  IMAD.IADD R238, R227, 0x1, R226 ;  /* 0x00000001e3ee7824 */ /* 0x001fe200078e02e2 */
[----:B------:R-:W-:Y:S02]  /*1f5c0*/  I2FP.F32.S32 R227, R227 ;  /* 0x000000e300e37245 */ /* 0x000fe40000201400 */
[----:B------:R-:W-:Y:S01]  /*1f5d0*/  @!P0 LDS.64 R220, [R225] ;  /* 0x00000000e1dc8984 */ /* 0x000fe20000000a00 */
[----:B------:R-:W-:Y:S02]  /*1f5e0*/  PLOP3.LUT P0, PT, PT, PT, UP0, 0x40, 0x0 ;  /* 0x000000000000781c */ /* 0x000fe40003f0e808 */
[----:B------:R-:W-:Y:S01]  /*1f5f0*/  I2FP.F32.S32 R222, R238 ;  /* 0x000000ee00de7245 */ /* 0x000fe20000201400 */
[----:B------:R-:W0:Y:S03]  /*1f600*/  SHFL.DOWN PT, R241, R238, 0x1, 0x1f ;  /* 0x08201f00eef17f89 */ /* 0x000e2600000e0000 */
        /* <DEDUP_REMOVED lines=12> */
[----:B------:R-:W-:Y:S01]  /*1f6d0*/  FMUL.FTZ R220, R220, R220 ;  /* 0x000000dcdcdc7220 */ /* 0x000fe20000410000 */
[----:B------:R-:W1:Y:S03]  /*1f6e0*/  LDC R221, c[0x0][0x2d8] ;  /* 0x0000b600ffdd7b82 */ /* 0x000e660000000800 */
        /* <DEDUP_REMOVED lines=11> */
[----:B------:R-:W0:Y:S03]  /*1f7a0*/  SHFL.IDX PT, R238, R238, RZ, 0x1f ;  /* 0x00001fffeeee7589 */ /* 0x000e2600000e0000 */
[----:B------:R-:W-:Y:S01]  /*1f7b0*/  FMUL.FTZ R241, R222, R241 ;  /* 0x000000f1def17220 */ /* 0x000fe20000410000 */
[----:B---3--:R-:W-:-:S04]  /*1f7c0*/  FADD.FTZ R222, R220, R223 ;  /* 0x000000dfdcde7221 */ /* 0x008fc80000010000 */
[----:B------:R-:W-:-:S05]  /*1f7d0*/  FFMA.FTZ R241, R239, R241, R222 ;  /* 0x000000f1eff17223 */ /* 0x000fca00000100de */
[----:B------:R-:W1:Y:S01]  /*1f7e0*/  SHFL.IDX PT, R222, R241, RZ, 0x1f ;  /* 0x00001ffff1de7589 */ /* 0x000e6200000e0000 */
[----:B0-----:R-:W-:-:S05]  /*1f7f0*/  FMUL.FTZ R240, R238, R238 ;  /* 0x000000eeeef07220 */ /* 0x001fca0000410000 */
[----:B------:R-:W-:Y:S02]  /*1f800*/  FSEL R240, R240, RZ, !P0 ;  /* 0x000000fff0f07208 */ /* 0x000fe40004000000 */
[----:B------:R-:W-:Y:S01]  /*1f810*/  LOP3.LUT P0, RZ, R224, 0x1f, R0, 0xf8, !PT ;  /* 0x0000001fe0ff7812 */ /* 0x000fe2000780f800 */
[----:B-1----:R-:W-:-:S04]  /*1f820*/  FFMA.FTZ R221, R222, UR36, R221 ;  /* 0x00000024dedd7c23 */ /* 0x002fc800080100dd */
[----:B------:R-:W-:-:S08]  /*1f830*/  FADD.FTZ R240, R221, R240 ;  /* 0x000000f0ddf07221 */ /* 0x000fd00000010000 */
[----:B------:R-:W0:Y:S01]  /*1f840*/  @!P0 LDC.64 R222, c[0x0][0x250] ;  /* 0x00009400ffde8b82 */ /* 0x000e220000000a00 */
[----:B------:R-:W1:Y:S07]  /*1f850*/  MUFU.RSQ R240, R240 ;  /* 0x000000f000f07308 */ /* 0x000e6e0000001400 */
[----:B------:R-:W2:Y:S01]  /*1f860*/  @!P0 LDC.64 R220, c[0x0][0x258] ;  /* 0x00009600ffdc8b82 */ /* 0x000ea20000000a00 */
[----:B-1----:R-:W-:Y:S01]  /*1f870*/  R2UR UR4, R240 ;  /* 0x00000000f00472ca */ /* 0x002fe200000e0000 */
[----:B0-----:R-:W-:-:S05]  /*1f880*/  @!P0 IMAD.WIDE R222, R234, 0x4, R222 ;  /* 0x00000004eade8825 */ /* 0x001fca00078e02de */
[----:B------:R0:W-:Y:S01]  /*1f890*/  @!P0 STG.E desc[UR6][R222.64], R238 ;  /* 0x000000eede008986 */ /* 0x0001e2000c101906 */
[----:B--2---:R-:W-:-:S06]  /*1f8a0*/  @!P0 IMAD.WIDE R220, R234, 0x4, R220 ;  /* 0x00000004eadc8825 */ /* 0x004fcc00078e02dc */
[----:B------:R-:W-:-:S05]  /*1f8b0*/  IMAD.U32 R225, RZ, RZ, UR4 ;  /* 0x00000004ffe17e24 */ /* 0x000fca000f8e00ff */
[----:B------:R0:W-:Y:S01]  /*1f8c0*/  @!P0 STG.E desc[UR6][R220.64], R225 ;  /* 0x000000e1dc008986 */ /* 0x0001e2000c101906 */
[----:B------:R-:W-:Y:S05]  /*1f8d0*/  @!P1 BRA `(.L_x_31417) ;  /* 0x0000000000649947 */ /* 0x000fea0003800000 */
[----:B------:R-:W1:Y:S01]  /*1f8e0*/  LDC.64 R240, c[0x0][0x2b8] ;  /* 0x0000ae00fff07b82 */ /* 0x000e620000000a00 */
[----:B------:R-:W-:-:S04]  /*1f8f0*/  PLOP3.LUT P0, PT, PT, PT, UP0, 0x40, 0x0 ;  /* 0x000000000000781c */ /* 0x000fc80003f0e808 */
[----:B0-----:R-:W-:-:S03]  /*1f900*/  FSEL R220, R238, RZ, P0 ;  /* 0x000000ffeedc7208 */ /* 0x001fc60000000000 */
        /* <DEDUP_REMOVED lines=9> */
[----:B-----5:R-:W-:Y:S01]  /*1f9a0*/  FFMA.FTZ R223, R23, R226, R15 ;  /* 0x000000e217df7223 */ /* 0x020fe2000001000f */
        /* <DEDUP_REMOVED lines=12> */
.L_x_31417:
[----:B------:R-:W-:Y:S05]  /*1fa70*/  BSYNC B0 ;  /* 0x0000000000007941 */ /* 0x000fea0003800000 */
.L_x_31416:
[----:B------:R-:W-:Y:S01]  /*1fa80*/  LOP3.LUT P0, RZ, R236, 0x4000, RZ, 0xc0, !PT ;  /* 0x00004000ecff7812 */ /* 0x000fe2000780c0ff */
[----:B------:R-:W-:-:S12]  /*1fa90*/  BSSY B0, `(.L_x_31418) ;  /* 0x000001b000007945 */ /* 0x000fd80003800000 */
[----:B------:R-:W-:Y:S05]  /*1faa0*/  @!P0 BRA `(.L_x_31419) ;  /* 0x0000000000648947 */ /* 0x000fea0003800000 */
[----:B-1----:R-:W1:Y:S01]  /*1fab0*/  LDC.64 R240, c[0x0][0x2b8] ;  /* 0x0000ae00fff07b82 */ /* 0x002e620000000a00 */
        /* <DEDUP_REMOVED lines=24> */
.L_x_31419:
[----:B------:R-:W-:Y:S05]  /*1fc40*/  BSYNC B0 ;  /* 0x0000000000007941 */ /* 0x000fea0003800000 */
.L_x_31418:
[----:B------:R-:W-:Y:S01]  /*1fc50*/  LOP3.LUT P0, RZ, R236, 0x2000, RZ, 0xc0, !PT ;  /* 0x00002000ecff7812 */ /* 0x000fe2000780c0ff */
[----:B------:R-:W-:-:S12]  /*1fc60*/  BSSY B0, `(.L_x_31420) ;  /* 0x000001b000007945 */ /* 0x000fd80003800000 */
[----:B------:R-:W-:Y:S05]  /*1fc70*/  @!P0 BRA `(.L_x_31421) ;  /* 0x0000000000648947 */ /* 0x000fea0003800000 */
[----:B-12---:R-:W1:Y:S01]  /*1fc80*/  LDC.64 R240, c[0x0][0x2b8] ;  /* 0x0000ae00fff07b82 */ /* 0x006e620000000a00 */
        /* <DEDUP_REMOVED lines=24> */
.L_x_31421:
[----:B------:R-:W-:Y:S05]  /*1fe10*/  BSYNC B0 ;  /* 0x0000000000007941 */ /* 0x000fea0003800000 */
.L_x_31420:
[----:B------:R-:W-:Y:S01]  /*1fe20*/  LOP3.LUT P0, RZ, R236, 0x1000, RZ, 0xc0, !PT ;  /* 0x00001000ecff7812 */ /* 0x000fe2000780c0ff */
[----:B------:R-:W-:-:S12]  /*1fe30*/  BSSY B0, `(.L_x_31422) ;  /* 0x000001b000007945 */ /* 0x000fd80003800000 */
[----:B------:R-:W-:Y:S05]  /*1fe40*/  @!P0 BRA `(.L_x_31423) ;  /* 0x0000000000648947 */ /* 0x000fea0003800000 */
[----:B-123--:R-:W1:Y:S01]  /*1fe50*/  LDC.64 R240, c[0x0][0x2b8] ;  /* 0x0000ae00fff07b82 */ /* 0x00ee620000000a00 */
        /* <DEDUP_REMOVED lines=24> */
.L_x_31423:
[----:B------:R-:W-:Y:S05]  /*1ffe0*/  BSYNC B0 ;  /* 0x0000000000007941 */ /* 0x000fea0003800000 */
.L_x_31422:
[----:B------:R-:W-:Y:S01]  /*1fff0*/  LOP3.LUT P0, RZ, R236, 0x800, RZ, 0xc0, !PT ;  /* 0x00000800ecff7812 */ /* 0x000fe2000780c0ff */
[----:B------:R-:W-:-:S12]  /*20000*/  BSSY B0, `(.L_x_31424) ;  /* 0x000001b000007945 */ /* 0x000fd80003800000 */
[----:B------:R-:W-:Y:S05]  /*20010*/  @!P0 BRA `(.L_x_31425) ;  /* 0x0000000000648947 */ /* 0x000fea0003800000 */
[----:B-1234-:R-:W1:Y:S01]  /*20020*/  LDC.64 R240, c[0x0][0x2b8] ;  /* 0x0000ae00fff07b82 */ /* 0x01ee620000000a00 */
        /* <DEDUP_REMOVED lines=24> */
.L_x_31425:
[----:B------:R-:W-:Y:S05]  /*201b0*/  BSYNC B0 ;  /* 0x0000000000007941 */ /* 0x000fea0003800000 */
.L_x_31424:
        /* <DEDUP_REMOVED lines=28> */
.L_x_31427:
[----:B------:R-:W-:Y:S05]  /*20380*/  BSYNC B0 ;  /* 0x0000000000007941 */ /* 0x000fea0003800000 */
.L_x_31426:
        /* <DEDUP_REMOVED lines=28> */
.L_x_31429:
[----:B------:R-:W-:Y:S05]  /*20550*/  BSYNC B0 ;  /* 0x0000000000007941 */ /* 0x000fea0003800000 */
.L_x_31428:
        /* <DEDUP_REMOVED lines=28> */
.L_x_31431:
[----:B------:R-:W-:Y:S05]  /*20720*/  BSYNC B0 ;  /* 0x0000000000007941 */ /* 0x000fea0003800000 */
.L_x_31430:
        /* <DEDUP_REMOVED lines=28> */
.L_x_31433:
[----:B------:R-:W-:Y:S05]  /*208f0*/  BSYNC B0 ;  /* 0x0000000000007941 */ /* 0x000fea0003800000 */
.L_x_31432:
[----:B------:R-:W-:Y:S01]  /*20900*/  LOP3.LUT P0, RZ, R236, 0x40, RZ, 0xc0, !PT ;  /* 0x00000040ecff7812 */ /* 0x000fe2000780c0ff */
[----:B------:R-:W-:-:S12]  /*20910*/  BSSY B0, `(.L_x_31434) ;  /* 0x000001a000007945 */ /* 0x000fd80003800000 */
[----:B------:R-:W-:Y:S05]  /*20920*/  @!P0 BRA `(.L_x_31435) ;  /* 0x0000000000608947 */ /* 0x000fea0003800000 */
[----:B------:R-:W-:Y:S01]  /*20930*/  PLOP3.LUT P0, PT, PT, PT, UP0, 0x40, 0x0 ;  /* 0x000000000000781c */ /* 0x000fe20003f0e808 */
[----:B01234-:R-:W0:Y:S03]  /*20940*/  LDC.64 R224, c[0x0][0x2c0] ;  /* 0x0000b000ffe07b82 */ /* 0x01fe260000000a00 */
[----:B------:R-:W-:-:S05]  /*20950*/  FSEL R220, R238, RZ, P0 ;  /* 0x000000ffeedc7208 */ /* 0x000fca0000000000 */
[----:B------:R-:W1:Y:S01]  /*20960*/  LDC.64 R238, c[0x0][0x2b8] ;  /* 0x0000ae00ffee7b82 */ /* 0x000e620000000a00 */
        /* <DEDUP_REMOVED lines=17> */
[----:B-1----:R-:W-:-:S05]  /*20a80*/  IMAD.WIDE.U32 R238, R237, 0x10, R238 ;  /* 0x00000010edee7825 */ /* 0x002fca00078e00ee */
[----:B------:R0:W-:Y:S04]  /*20a90*/  STG.E.128 desc[UR6][R238.64], R220 ;  /* 0x000000dcee007986 */ /* 0x0001e8000c101d06 */
[----:B------:R0:W-:Y:S02]  /*20aa0*/  STG.E.128 desc[UR6][R240.64], R224 ;  /* 0x000000e0f0007986 */ /* 0x0001e4000c101d06 */
.L_x_31435:
[----:B------:R-:W-:Y:S05]  /*20ab0*/  BSYNC B0 ;  /* 0x0000000000007941 */ /* 0x000fea0003800000 */
.L_x_31434:
[----:B------:R-:W-:Y:S01]  /*20ac0*/  LOP3.LUT P0, RZ, R236, 0x8, RZ, 0xc0, !PT ;  /* 0x00000008ecff7812 */ /* 0x000fe2000780c0ff */
[----:B------:R-:W-:-:S03]  /*20ad0*/  VIADD R234, R234, UR34 ;  /* 0x00000022eaea7c36 */ /* 0x000fc60008000000 */
[----:B01234-:R-:W-:Y:S02]  /*20ae0*/  SEL R222, RZ, 0x1, P0 ;  /* 0x00000001ffde7807 */ /* 0x01ffe40000000000 */
[----:B------:R-:W-:-:S13]  /*20af0*/  ISETP.GE.AND P0, PT, R234, UR35, PT ;  /* 0x00000023ea007c0c */ /* 0x000fda000bf06270 */
[----:B------:R-:W-:Y:S05]  /*20b00*/  @!P0 BRA `(.L_x_31436) ;  /* 0xfffffe1000408947 */ /* 0x000fea000383ffff */
[----:B------:R-:W-:Y:S05]  /*20b10*/  EXIT ;  /* 0x000000000000794d */ /* 0x000fea0003800000 */
.L_x_31415:
[----:B------:R-:W-:Y:S01]  /*20b20*/  MOV R244, R221 ;  /* 0x000000dd00f47202 */ /* 0x000fe20000000f00 */
[----:B------:R-:W-:Y:S01]  /*20b30*/  IMAD.MOV.U32 R243, RZ, RZ, 0x1 ;  /* 0x00000001fff37424 */ /* 0x000fe200078e00ff */
[----:B------:R-:W-:Y:S01]  /*20b40*/  MOV R241, 0xffffffff ;  /* 0xffffffff00f17802 */ /* 0x000fe20000000f00 */
[----:B------:R-:W-:Y:S01]  /*20b50*/  IMAD.MOV.U32 R246, RZ, RZ, 0x1f ;  /* 0x0000001ffff67424 */ /* 0x000fe200078e00ff */
[----:B------:R-:W-:Y:S02]  /*20b60*/  P2R R238, PR, RZ, 0x8 ;  /* 0x00000008ffee7803 */ /* 0x000fe40000000000 */
[----:B------:R-:W-:-:S13]  /*20b70*/  LOP3.LUT P3, RZ, R236, 0x20, RZ, 0xc0, !PT ;  /* 0x00000020ecff7812 */ /* 0x000fda000786c0ff */
[----:B0----5:R-:W-:Y:S05]  /*20b80*/  WARPSYNC.COLLECTIVE R241, `(.L_x_31437) ;  /* 0x00000000f1087348 */ /* 0x021fea0003c00000 */
[----:B------:R1:W2:Y:S02]  /*20b90*/  SHFL.BFLY P6, R242, R244, R243, R246 ;  /* 0x0c0000f3f4f27389 */ /* 0x0002a400000c00f6 */
[----:B012--5:R-:W-:Y:S01]  /*20ba0*/  ENDCOLLECTIVE ;  /* 0x000000000000791b */ /* 0x027fe20003800000 */
.L_x_31437:
[----:B------:R-:W-:Y:S02]  /*20bb0*/  P2R R240, PR, RZ, 0x10 ;  /* 0x00000010fff07803 */ /* 0x000fe40000000000 */
[C---:B------:R-:W-:Y:S02]  /*20bc0*/  LOP3.LUT P4, RZ, R236.reuse, 0x4, RZ, 0xc0, !PT ;  /* 0x00000004ecff7812 */ /* 0x040fe4000788c0ff */
[----:B------:R-:W-:Y:S02]  /*20bd0*/  P2R R239, PR, RZ, 0x20 ;  /* 0x00000020ffef7803 */ /* 0x000fe40000000000 */
[----:B------:R-:W-:Y:S01]  /*20be0*/  LOP3.LUT P5, RZ, R236, 0x2, RZ, 0xc0, !PT ;  /* 0x00000002ecff7812 */ /* 0x000fe200078ac0ff */
[----:B------:R-:W-:Y:S01]  /*20bf0*/  HFMA2.MMA R243, -RZ, RZ, 0, 1.1920928955078125e-07 ;  /* 0x00000002fff37435 */ /* 0x000fe200000001ff */
[----:B------:R-:W-:-:S04]  /*20c00*/  IMAD.MOV.U32 R220, RZ, RZ, R242 ;  /* 0x000000ffffdc7224 */ /* 0x000fc800078e00f2 */
[----:B------:R-:W-:-:S04]  /*20c10*/  FADD.FTZ R222, R221, R220 ;  /* 0x000000dcddde7221 */ /* 0x000fc80000010000 */
[----:B------:R-:W-:-:S07]  /*20c20*/  IMAD.MOV.U32 R244, RZ, RZ, R222 ;  /* 0x000000fffff47224 */ /* 0x000fce00078e00de */
[----:B------:R-:W-:Y:S05]  /*20c30*/  WARPSYNC.COLLECTIVE R241, `(.L_x_31438) ;  /* 0x00000000f1087348 */ /* 0x000fea0003c00000 */
[----:B------:R0:W1:Y:S02]  /*20c40*/  SHFL.BFLY P6, R242, R244, R243, R246 ;  /* 0x0c0000f3f4f27389 */ /* 0x00006400000c00f6 */
[----:B01----:R-:W-:Y:S01]  /*20c50*/  ENDCOLLECTIVE ;  /* 0x000000000000791b */ /* 0x003fe20003800000 */
.L_x_31438:
[----:B------:R-:W-:Y:S01]  /*20c60*/  MOV R243, 0x4 ;  /* 0x0000000400f37802 */ /* 0x000fe20000000f00 */
[----:B------:R-:W-:-:S04]  /*20c70*/  IMAD.MOV.U32 R225, RZ, RZ, R242 ;  /* 0x000000ffffe17224 */ /* 0x000fc800078e00f2 */
[----:B------:R-:W-:-:S04]  /*20c80*/  FADD.FTZ R225, R222, R225 ;  /* 0x000000e1dee17221 */ /* 0x000fc80000010000 */
[----:B------:R-:W-:-:S07]  /*20c90*/  IMAD.MOV.U32 R244, RZ, RZ, R225 ;  /* 0x000000fffff47224 */ /* 0x000fce00078e00e1 */
[----:B------:R-:W-:Y:S05]  /*20ca0*/  WARPSYNC.COLLECTIVE R241, `(.L_x_31439) ;  /* 0x00000000f1087348 */ /* 0x000fea0003c00000 */
[----:B------:R0:W1:Y:S02]  /*20cb0*/  SHFL.BFLY P6, R242, R244, R243, R246 ;  /* 0x0c0000f3f4f27389 */ /* 0x00006400000c00f6 */
[----:B01----:R-:W-:Y:S01]  /*20cc0*/  ENDCOLLECTIVE ;  /* 0x000000000000791b */ /* 0x003fe20003800000 */
.L_x_31439:
[----:B------:R-:W-:Y:S01]  /*20cd0*/  HFMA2.MMA R243, -RZ, RZ, 0, 4.76837158203125e-07 ;  /* 0x00000008fff37435 */ /* 0x000fe200000001ff */
[----:B------:R-:W-:-:S04]  /*20ce0*/  IMAD.MOV.U32 R220, RZ, RZ, R242 ;  /* 0x000000ffffdc7224 */ /* 0x000fc800078e00f2 */
[----:B------:R-:W-:-:S04]  /*20cf0*/  FADD.FTZ R226, R225, R220 ;  /* 0x000000dce1e27221 */ /* 0x000fc80000010000 */
[----:B------:R-:W-:-:S07]  /*20d00*/  IMAD.MOV.U32 R244, RZ, RZ, R226 ;  /* 0x000000fffff47224 */ /* 0x000fce00078e00e2 */
[----:B------:R-:W-:Y:S05]  /*20d10*/  WARPSYNC.COLLECTIVE R241, `(.L_x_31440) ;  /* 0x00000000f1087348 */ /* 0x000fea0003c00000 */
[----:B------:R0:W1:Y:S02]  /*20d20*/  SHFL.BFLY P6, R242, R244, R243, R246 ;  /* 0x0c0000f3f4f27389 */ /* 0x00006400000c00f6 */
[----:B01----:R-:W-:Y:S01]  /*20d30*/  ENDCOLLECTIVE ;  /* 0x000000000000791b */ /* 0x003fe20003800000 */
.L_x_31440:
[----:B------:R-:W-:Y:S01]  /*20d40*/  MOV R243, 0x10 ;  /* 0x0000001000f37802 */ /* 0x000fe20000000f00 */
[----:B------:R-:W-:-:S04]  /*20d50*/  IMAD.MOV.U32 R227, RZ, RZ, R242 ;  /* 0x000000ffffe37224 */ /* 0x000fc800078e00f2 */
[----:B------:R-:W-:-:S04]  /*20d60*/  FADD.FTZ R227, R226, R227 ;  /* 0x000000e3e2e37221 */ /* 0x000fc80000010000 */
[----:B------:R-:W-:-:S07]  /*20d70*/  IMAD.MOV.U32 R244, RZ, RZ, R227 ;  /* 0x000000fffff47224 */ /* 0x000fce00078e00e3 */
[----:B------:R-:W-:Y:S05]  /*20d80*/  WARPSYNC.COLLECTIVE R241, `(.L_x_31441) ;  /* 0x00000000f1087348 */ /* 0x000fea0003c00000 */
[----:B------:R0:W1:Y:S02]  /*20d90*/  SHFL.BFLY P6, R242, R244, R243, R246 ;  /* 0x0c0000f3f4f27389 */ /* 0x00006400000c00f6 */
[----:B01----:R-:W-:Y:S01]  /*20da0*/  ENDCOLLECTIVE ;  /* 0x000000000000791b */ /* 0x003fe20003800000 */
.L_x_31441:
[----:B------:R-:W-:Y:S01]  /*20db0*/  HFMA2.MMA R243, -RZ, RZ, 0, 5.9604644775390625e-08 ;  /* 0x00000001fff37435 */ /* 0x000fe200000001ff */
        /* <DEDUP_REMOVED lines=92> */
.L_x_31442:
[----:B------:R-:W-:Y:S01]  /*21380*/  MOV R243, 0x2 ;  /* 0x0000000200f37802 */ /* 0x000fe20000000f00 */
[----:B------:R-:W-:-:S04]  /*21390*/  IMAD.MOV.U32 R222, RZ, RZ, R242 ;  /* 0x000000ffffde7224 */ /* 0x000fc800078e00f2 */
[----:B------:R-:W-:-:S04]  /*213a0*/  FADD.FTZ R222, R221, R222 ;  /* 0x000000deddde7221 */ /* 0x000fc80000010000 */
[----:B------:R-:W-:-:S07]  /*213b0*/  IMAD.MOV.U32 R244, RZ, RZ, R222 ;  /* 0x000000fffff47224 */ /* 0x000fce00078e00de */
[----:B------:R-:W-:Y:S05]  /*213c0*/  WARPSYNC.COLLECTIVE R241, `(.L_x_31443) ;  /* 0x00000000f1087348 */ /* 0x000fea0003c00000 */
[----:B------:R0:W1:Y:S02]  /*213d0*/  SHFL.BFLY P6, R242, R244, R243, R246 ;  /* 0x0c0000f3f4f27389 */ /* 0x00006400000c00f6 */
[----:B01----:R-:W-:Y:S01]  /*213e0*/  ENDCOLLECTIVE ;  /* 0x000000000000791b */ /* 0x003fe20003800000 */
.L_x_31443:
[----:B------:R-:W-:Y:S01]  /*213f0*/  HFMA2.MMA R243, -RZ, RZ, 0, 2.384185791015625e-07 ;  /* 0x00000004fff37435 */ /* 0x000fe200000001ff */
[----:B------:R-:W-:-:S04]  /*21400*/  IMAD.MOV.U32 R225, RZ, RZ, R242 ;  /* 0x000000ffffe17224 */ /* 0x000fc800078e00f2 */
[----:B------:R-:W-:-:S04]  /*21410*/  FADD.FTZ R225, R222, R225 ;  /* 0x000000e1dee17221 */ /* 0x000fc80000010000 */
[----:B------:R-:W-:-:S07]  /*21420*/  IMAD.MOV.U32 R244, RZ, RZ, R225 ;  /* 0x000000fffff47224 */ /* 0x000fce00078e00e1 */
[----:B------:R-:W-:Y:S05]  /*21430*/  WARPSYNC.COLLECTIVE R241, `(.L_x_31444) ;  /* 0x00000000f1087348 */ /* 0x000fea0003c00000 */
[----:B------:R0:W1:Y:S02]  /*21440*/  SHFL.BFLY P6, R242, R244, R243, R246 ;  /* 0x0c0000f3f4f27389 */ /* 0x00006400000c00f6 */
[----:B01----:R-:W-:Y:S01]  /*21450*/  ENDCOLLECTIVE ;  /* 0x000000000000791b */ /* 0x003fe20003800000 */
.L_x_31444:
[----:B------:R-:W-:Y:S01]  /*21460*/  MOV R243, 0x8 ;  /* 0x0000000800f37802 */ /* 0x000fe20000000f00 */
[----:B------:R-:W-:-:S04]  /*21470*/  IMAD.MOV.U32 R226, RZ, RZ, R242 ;  /* 0x000000ffffe27224 */ /* 0x000fc800078e00f2 */
[----:B------:R-:W-:-:S04]  /*21480*/  FADD.FTZ R226, R225, R226 ;  /* 0x000000e2e1e27221 */ /* 0x000fc80000010000 */
[----:B------:R-:W-:-:S07]  /*21490*/  IMAD.MOV.U32 R244, RZ, RZ, R226 ;  /* 0x000000fffff47224 */ /* 0x000fce00078e00e2 */
[----:B------:R-:W-:Y:S05]  /*214a0*/  WARPSYNC.COLLECTIVE R241, `(.L_x_31445) ;  /* 0x00000000f1087348 */ /* 0x000fea0003c00000 */
[----:B------:R0:W1:Y:S02]  /*214b0*/  SHFL.BFLY P6, R242, R244, R243, R246 ;  /* 0x0c0000f3f4f27389 */ /* 0x00006400000c00f6 */
[----:B01----:R-:W-:Y:S01]  /*214c0*/  ENDCOLLECTIVE ;  /* 0x000000000000791b */ /* 0x003fe20003800000 */
.L_x_31445:
[----:B------:R-:W-:Y:S01]  /*214d0*/  HFMA2.MMA R243, -RZ, RZ, 0, 9.5367431640625e-07 ;  /* 0x00000010fff37435 */ /* 0x000fe200000001ff */
[----:B------:R-:W-:-:S04]  /*214e0*/  IMAD.MOV.U32 R227, RZ, RZ, R242 ;  /* 0x000000ffffe37224 */ /* 0x000fc800078e00f2 */
[----:B------:R-:W-:-:S04]  /*214f0*/  FADD.FTZ R227, R226, R227 ;  /* 0x000000e3e2e37221 */ /* 0x000fc80000010000 */
[----:B------:R-:W-:-:S07]  /*21500*/  IMAD.MOV.U32 R244, RZ, RZ, R227 ;  /* 0x000000fffff47224 */ /* 0x000fce00078e00e3 */
[----:B------:R-:W-:Y:S05]  /*21510*/  WARPSYNC.COLLECTIVE R241, `(.L_x_31446) ;  /* 0x00000000f1087348 */ /* 0x000fea0003c00000 */
[----:B------:R0:W1:Y:S02]  /*21520*/  SHFL.BFLY P6, R242, R244, R243, R246 ;  /* 0x0c0000f3f4f27389 */ /* 0x00006400000c00f6 */
[----:B01----:R-:W-:Y:S01]  /*21530*/  ENDCOLLECTIVE ;  /* 0x000000000000791b */ /* 0x003fe20003800000 */
.L_x_31446:
[----:B------:R-:W-:Y:S01]  /*21540*/  IMAD.MOV.U32 R238, RZ, RZ, R242 ;  /* 0x000000ffffee7224 */ /* 0x000fe200078e00f2 */
[----:B------:R-:W-:Y:S06]  /*21550*/  BRA `(.L_x_31447) ;  /* 0xffffffdc00b07947 */ /* 0x000fec000383ffff */
.L_x_31448:
        /* <DEDUP_REMOVED lines=10> */
.L_x_33576:


//--------------------- .text._ZN10layer_norm31ln_parallel_residual_fwd_kernelINS_13Kernel_traitsIfffffjLj5120ELj1ELj1ELj4ELj16ENS_18Kernel_traits_baseILj5120EfffffjLj128EEEEELb1ELb0ELb1EEEvNS_9FwdParamsE --------------------------
	.section	.text._ZN10layer_norm31ln_parallel_residual_fwd_kernelINS_13Kernel_traitsIfffffjLj5120ELj1ELj1ELj4ELj16ENS_18Kernel_traits_baseILj5120EfffffjLj128EEEEELb1ELb0ELb1EEEvNS_9FwdParamsE,"ax",@progbits
	.align	128
        .global         _ZN10layer_norm31ln_parallel_residual_fwd_kernelINS_13Kernel_traitsIfffffjLj5120ELj1ELj1ELj4ELj16ENS_18Kernel_traits_baseILj5120EfffffjLj128EEEEELb1ELb0ELb1EEEvNS_9FwdParamsE
        .type           _ZN10layer_norm31ln_parallel_residual_fwd_kernelINS_13Kernel_traitsIfffffjLj5120ELj1ELj1ELj4ELj16ENS_18Kernel_traits_baseILj5120EfffffjLj128EEEEELb1ELb0ELb1EEEvNS_9FwdParamsE,@function
        .size           _ZN10layer_norm31ln_parallel_residual_fwd_kernelINS_13Kernel_traitsIfffffjLj5120ELj1ELj1ELj4ELj16ENS_18Kernel_traits_baseILj5120EfffffjLj128EEEEELb1ELb0ELb1EEEvNS_9FwdParamsE,(.L_x_33577 - _ZN10layer_norm31ln_parallel_residual_fwd_kernelINS_13Kernel_traitsIfffffjLj5120ELj1ELj1ELj4ELj16ENS_18Kernel_traits_baseILj5120EfffffjLj128EEEEELb1ELb0ELb1EEEvNS_9FwdParamsE)
        .other          _ZN10layer_norm31ln_parallel_residual_fwd_kernelINS_13Kernel_traitsIfffffjLj5120ELj1ELj1ELj4ELj16ENS_18Kernel_traits_baseILj5120EfffffjLj128EEEEELb1ELb0ELb1EEEvNS_9FwdParamsE,@"STO_CUDA_ENTRY STV_DEFAULT"
_ZN10layer_norm31ln_parallel_residual_fwd_kernelINS_13Kernel_traitsIfffffjLj5120ELj1ELj1ELj4ELj16ENS_18Kernel_traits_baseILj5120EfffffjLj128EEEEELb1ELb0ELb1EEEvNS_9FwdParamsE:
.text._ZN10layer_norm31ln_parallel_residual_fwd_kernelINS_13Kernel_traitsIfffffjLj5120ELj1ELj1ELj4ELj16ENS_18Kernel_traits_baseILj5120EfffffjLj128EEEEELb1ELb0ELb1EEEvNS_9FwdParamsE:
        /* <DEDUP_REMOVED lines=11> */
[----:B------:R-:W-:-:S05]  /*00b0*/  ULDC.64 UR12, c[0x0][0x2d0] ;  /* 0x0000b400000c7ab9 */ /* 0x000fca0000000a00 */
[----:B------:R-:W3:Y:S01]  /*00c0*/  @P0 LDG.E.64 R2, desc[UR4][R2.64] ;  /* 0x0000000402020981 */ /* 0x000ee2000c1e1b00 */
[----:B------:R-:W4:Y:S01]  /*00d0*/  @P0 LDC R7, c[0x0][0x2f0] ;  /* 0x0000bc00ff070b82 */ /* 0x000f220000000800 */
[----:B0-----:R-:W-:-:S07]  /*00e0*/  @P0 MOV R4, R228 ;  /* 0x000000e400040202 */ /* 0x001fce0000000f00 */
[----:B------:R-:W2:Y:S01]  /*00f0*/  S2UR UR8, SR_CTAID.X ;  /* 0x00000000000879c3 */ /* 0x000ea20000002500 */
[----:B-1----:R-:W-:-:S07]  /*0100*/  @P0 IMAD.MOV.U32 R5, RZ, RZ, R229 ;  /* 0x000000ffff050224 */ /* 0x002fce00078e00e5 */
[----:B------:R-:W2:Y:S01]  /*0110*/  LDC R10, c[0x0][RZ] ;  /* 0x00000000ff0a7b82 */ /* 0x000ea20000000800 */
[----:B------:R-:W4:Y:S01]  /*0120*/  @P0 LDG.E.64 R4, desc[UR4][R4.64] ;  /* 0x0000000404040981 */ /* 0x000f22000c1e1b00 */
        /* <DEDUP_REMOVED lines=10> */
[----:B------:R-:W0:Y:S01]  /*01d0*/  LDC.64 R56, c[0x0][0x260] ;  /* 0x00009800ff387b82 */ /* 0x000e220000000a00 */
[----:B--2---:R-:W-:Y:S01]  /*01e0*/  IMAD R10, R10, UR8, R225 ;  /* 0x000000080a0a7c24 */ /* 0x004fe2000f8e02e1 */
[----:B------:R-:W-:-:S04]  /*01f0*/  LOP3.LUT R226, R225, 0x7f, RZ, 0xc0, !PT ;  /* 0x0000007fe1e27812 */ /* 0x000fc800078ec0ff */
[C---:B------:R-:W-:Y:S02]  /*0200*/  LOP3.LUT R93, R226.reuse, 0x80, RZ, 0xfc, !PT ;  /* 0x00000080e25d7812 */ /* 0x040fe400078efcff */
[C---:B------:R-:W-:Y:S02]  /*0210*/  LOP3.LUT R81, R226.reuse, 0x200, RZ, 0xfc, !PT ;  /* 0x00000200e2517812 */ /* 0x040fe400078efcff */
[C---:B------:R-:W-:Y:S02]  /*0220*/  LOP3.LUT R89, R226.reuse, 0x100, RZ, 0xfc, !PT ;  /* 0x00000100e2597812 */ /* 0x040fe400078efcff */
[C---:B------:R-:W-:Y:S02]  /*0230*/  LOP3.LUT R85, R226.reuse, 0x180, RZ, 0xfc, !PT ;  /* 0x00000180e2557812 */ /* 0x040fe400078efcff */
[C---:B------:R-:W-:Y:S02]  /*0240*/  LOP3.LUT R73, R226.reuse, 0x300, RZ, 0xfc, !PT ;  /* 0x00000300e2497812 */ /* 0x040fe400078efcff */
[----:B------:R-:W-:-:S02]  /*0250*/  LOP3.LUT R69, R226, 0x380, RZ, 0xfc, !PT ;  /* 0x00000380e2457812 */ /* 0x000fc400078efcff */
[C---:B------:R-:W-:Y:S02]  /*0260*/  LOP3.LUT R61, R226.reuse, 0x480, RZ, 0xfc, !PT ;  /* 0x00000480e23d7812 */ /* 0x040fe400078efcff */
[C---:B------:R-:W-:Y:S02]  /*0270*/  LOP3.LUT R77, R226.reuse, 0x280, RZ, 0xfc, !PT ;  /* 0x00000280e24d7812 */ /* 0x040fe400078efcff */
[----:B------:R-:W-:Y:S01]  /*0280*/  LOP3.LUT R65, R226, 0x400, RZ, 0xfc, !PT ;  /* 0x00000400e2417812 */ /* 0x000fe200078efcff */
[----:B------:R-:W-:Y:S02]  /*0290*/  IMAD.SHL.U32 R24, R85, 0x10, RZ ;  /* 0x0000001055187824 */ /* 0x000fe400078e00ff */
[----:B------:R-:W-:Y:S01]  /*02a0*/  IMAD.SHL.U32 R28, R81, 0x10, RZ ;  /* 0x00000010511c7824 */ /* 0x000fe200078e00ff */
[----:B------:R-:W-:Y:S01]  /*02b0*/  SHF.L.U32 R44, R65, 0x4, RZ ;  /* 0x00000004412c7819 */ /* 0x000fe200000006ff */
[----:B------:R-:W-:Y:S02]  /*02c0*/  IMAD.SHL.U32 R16, R93, 0x10, RZ ;  /* 0x000000105d107824 */ /* 0x000fe400078e00ff */
[----:B------:R-:W-:Y:S01]  /*02d0*/  IMAD.SHL.U32 R48, R61, 0x10, RZ ;  /* 0x000000103d307824 */ /* 0x000fe200078e00ff */
[----:B------:R-:W-:Y:S01]  /*02e0*/  SHF.L.U32 R20, R89, 0x4, RZ ;  /* 0x0000000459147819 */ /* 0x000fe200000006ff */
[----:B------:R-:W-:Y:S01]  /*02f0*/  IMAD.SHL.U32 R36, R73, 0x10, RZ ;  /* 0x0000001049247824 */ /* 0x000fe200078e00ff */
[----:B------:R-:W-:Y:S01]  /*0300*/  SHF.L.U32 R32, R77, 0x4, RZ ;  /* 0x000000044d207819 */ /* 0x000fe200000006ff */
[----:B------:R-:W-:Y:S01]  /*0310*/  IMAD.SHL.U32 R40, R69, 0x10, RZ ;  /* 0x0000001045287824 */ /* 0x000fe200078e00ff */
        /* <DEDUP_REMOVED lines=55> */
[----:B------:R-:W-:Y:S01]  /*0690*/  UIADD3 UR40, UR7, 0x1fd5c5a3, URZ ;  /* 0x1fd5c5a307287890 */ /* 0x000fe2000fffe03f */
[----:B------:R-:W-:Y:S02]  /*06a0*/  ISETP.NE.U32.AND P0, PT, RZ, UR10, PT ;  /* 0x0000000aff007c0c */ /* 0x000fe4000bf05070 */
[----:B------:R-:W-:Y:S01]  /*06b0*/  LOP3.LUT R14, R3, UR38, R12, 0x96, !PT ;  /* 0x00000026030e7c12 */ /* 0x000fe2000f8e960c */
[----:B------:R-:W-:Y:S01]  /*06c0*/  IMAD.WIDE.U32 R12, R13, -0x2daee0ad, RZ ;  /* 0xd2511f530d0c7825 */ /* 0x000fe200078e00ff */
[----:B------:R-:W-:-:S04]  /*06d0*/  ISETP.NE.AND.EX P0, PT, RZ, UR11, PT, P0 ;  /* 0x0000000bff007c0c */ /* 0x000fc8000bf05300 */
[----:B------:R-:W-:Y:S01]  /*06e0*/  LOP3.LUT R0, R13, UR40, R2, 0x96, !PT ;  /* 0x000000280d007c12 */ /* 0x000fe2000f8e9602 */
[----:B------:R-:W-:Y:S01]  /*06f0*/  UIADD3 UR39, UR6, 0x5384540f, URZ ;  /* 0x5384540f06277890 */ /* 0x000fe2000fffe03f */
[----:B------:R-:W-:Y:S01]  /*0700*/  IMAD.WIDE.U32 R14, R14, -0x326172a9, RZ ;  /* 0xcd9e8d570e0e7825 */ /* 0x000fe200078e00ff */
[----:B------:R-:W-:-:S03]  /*0710*/  UIADD3 UR41, UR6, -0xe443238, URZ ;  /* 0xf1bbcdc806297890 */ /* 0x000fc6000fffe03f */
[----:B------:R-:W-:Y:S01]  /*0720*/  IMAD.HI.U32 R5, R0, -0x326172a9, RZ ;  /* 0xcd9e8d5700057827 */ /* 0x000fe200078e00ff */
[----:B------:R-:W-:Y:S02]  /*0730*/  LOP3.LUT R2, R15, UR39, R4, 0x96, !PT ;  /* 0x000000270f027c12 */ /* 0x000fe4000f8e9604 */
[----:B------:R-:W-:Y:S02]  /*0740*/  @P0 LEA R26, P3, R81, UR10, 0x4 ;  /* 0x0000000a511a0c11 */ /* 0x000fe4000f8620ff */
[----:B------:R-:W-:Y:S02]  /*0750*/  LOP3.LUT R6, R5, UR41, R14, 0x96, !PT ;  /* 0x0000002905067c12 */ /* 0x000fe4000f8e960e */
[----:B------:R-:W-:Y:S02]  /*0760*/  @P0 LEA R14, P4, R93, UR10, 0x4 ;  /* 0x0000000a5d0e0c11 */ /* 0x000fe4000f8820ff */
[----:B------:R-:W-:Y:S02]  /*0770*/  @P0 LEA R4, P2, R226, UR10, 0x4 ;  /* 0x0000000ae2040c11 */ /* 0x000fe4000f8420ff */
[----:B------:R-:W-:-:S02]  /*0780*/  @P0 LEA R18, P6, R89, UR10, 0x4 ;  /* 0x0000000a59120c11 */ /* 0x000fc4000f8c20ff */
[----:B------:R-:W-:Y:S01]  /*0790*/  @P0 LEA R22, P5, R85, UR10, 0x4 ;  /* 0x0000000a55160c11 */ /* 0x000fe2000f8a20ff */
[----:B------:R-:W-:Y:S01]  /*07a0*/  UIADD3 UR42, UR7, -0x24c28bd8, URZ ;  /* 0xdb3d7428072a7890 */ /* 0x000fe2000fffe03f */
[----:B------:R-:W-:Y:S01]  /*07b0*/  IMAD.HI.U32 R3, R2, -0x2daee0ad, RZ ;  /* 0xd2511f5302037827 */ /* 0x000fe200078e00ff */
[----:B------:R-:W-:Y:S02]  /*07c0*/  @P0 IADD3.X R19, RZ, UR11, RZ, P6, !PT ;  /* 0x0000000bff130c10 */ /* 0x000fe4000b7fe4ff */
[----:B------:R-:W-:Y:S01]  /*07d0*/  @P0 LEA R38, P6, R69, UR10, 0x4 ;  /* 0x0000000a45260c11 */ /* 0x000fe2000f8c20ff */
[----:B------:R-:W-:Y:S01]  /*07e0*/  @P0 IMAD.X R15, RZ, RZ, UR11, P4 ;  /* 0x0000000bff0f0e24 */ /* 0x000fe2000a0e06ff */
[----:B------:R-:W-:Y:S01]  /*07f0*/  @P0 LEA R34, P4, R73, UR10, 0x4 ;  /* 0x0000000a49220c11 */ /* 0x000fe2000f8820ff */
[----:B------:R-:W-:Y:S01]  /*0800*/  @P0 IMAD.X R27, RZ, RZ, UR11, P3 ;  /* 0x0000000bff1b0e24 */ /* 0x000fe200098e06ff */
[----:B------:R-:W-:Y:S01]  /*0810*/  @P0 LEA R46, P3, R61, UR10, 0x4 ;  /* 0x0000000a3d2e0c11 */ /* 0x000fe2000f8620ff */
[----:B------:R-:W-:Y:S01]  /*0820*/  @P0 IMAD.X R5, RZ, RZ, UR11, P2 ;  /* 0x0000000bff050e24 */ /* 0x000fe200090e06ff */
[----:B------:R-:W-:Y:S01]  /*0830*/  @P0 LEA R30, P2, R77, UR10, 0x4 ;  /* 0x0000000a4d1e0c11 */ /* 0x000fe2000f8420ff */
[----:B------:R-:W-:Y:S01]  /*0840*/  @P0 IMAD.X R23, RZ, RZ, UR11, P5 ;  /* 0x0000000bff170e24 */ /* 0x000fe2000a8e06ff */
[----:B------:R-:W-:-:S02]  /*0850*/  @P0 LEA R42, P5, R65, UR10, 0x4 ;  /* 0x0000000a412a0c11 */ /* 0x000fc4000f8a20ff */
[----:B------:R-:W-:Y:S01]  /*0860*/  LOP3.LUT R8, R3, UR42, R12, 0x96, !PT ;  /* 0x0000002a03087c12 */ /* 0x000fe2000f8e960c */
[----:B------:R-:W-:Y:S01]  /*0870*/  @P0 IMAD.X R35, RZ, RZ, UR11, P4 ;  /* 0x0000000bff230e24 */ /* 0x000fe2000a0e06ff */
[----:B------:R-:W-:Y:S01]  /*0880*/  SHF.L.U32 R12, R226, 0x4, RZ ;  /* 0x00000004e20c7819 */ /* 0x000fe200000006ff */
[----:B------:R-:W-:Y:S01]  /*0890*/  @P0 IMAD.X R39, RZ, RZ, UR11, P6 ;  /* 0x0000000bff270e24 */ /* 0x000fe2000b0e06ff */
[----:B------:R-:W-:Y:S01]  /*08a0*/  @P0 IADD3.X R31, RZ, UR11, RZ, P2, !PT ;  /* 0x0000000bff1f0c10 */ /* 0x000fe200097fe4ff */
[----:B------:R-:W-:Y:S01]  /*08b0*/  @P0 IMAD.X R47, RZ, RZ, UR11, P3 ;  /* 0x0000000bff2f0e24 */ /* 0x000fe200098e06ff */
[----:B------:R-:W-:Y:S01]  /*08c0*/  @P0 IADD3.X R43, RZ, UR11, RZ, P5, !PT ;  /* 0x0000000bff2b0c10 */ /* 0x000fe2000affe4ff */
[----:B------:R-:W-:Y:S01]  /*08d0*/  ULDC.64 UR10, c[0x0][0x268] ;  /* 0x00009a00000a7ab9 */ /* 0x000fe20000000a00 */
[----:B------:R-:W-:Y:S02]  /*08e0*/  ISETP.NE.U32.AND P1, PT, RZ, UR12, PT ;  /* 0x0000000cff007c0c */ /* 0x000fe4000bf25070 */
[----:B------:R-:W-:-:S02]  /*08f0*/  IADD3 R132, P2, R12, UR10, RZ ;  /* 0x0000000a0c847c10 */ /* 0x000fc4000ff5e0ff */
[----:B------:R-:W-:-:S03]  /*0900*/  ISETP.NE.AND.EX P1, PT, RZ, UR13, PT, P1 ;  /* 0x0000000dff007c0c */ /* 0x000fc6000bf25310 */
[----:B------:R-:W-:Y:S01]  /*0910*/  IMAD.X R133, RZ, RZ, UR11, P2 ;  /* 0x0000000bff857e24 */ /* 0x000fe200090e06ff */
[----:B------:R-:W-:Y:S02]  /*0920*/  IADD3 R120, P2, R24, UR10, RZ ;  /* 0x0000000a18787c10 */ /* 0x000fe4000ff5e0ff */
[----:B------:R-:W-:Y:S02]  /*0930*/  IADD3 R116, P3, R28, UR10, RZ ;  /* 0x0000000a1c747c10 */ /* 0x000fe4000ff7e0ff */
[----:B------:R-:W-:Y:S01]  /*0940*/  IADD3 R128, P5, R16, UR10, RZ ;  /* 0x0000000a10807c10 */ /* 0x000fe2000ffbe0ff */
[----:B------:R-:W-:Y:S01]  /*0950*/  IMAD.X R121, RZ, RZ, UR11, P2 ;  /* 0x0000000bff797e24 */ /* 0x000fe200090e06ff */
[----:B------:R-:W-:Y:S02]  /*0960*/  IADD3 R100, P2, R44, UR10, RZ ;  /* 0x0000000a2c647c10 */ /* 0x000fe4000ff5e0ff */
[----:B------:R-:W-:Y:S02]  /*0970*/  IADD3.X R117, RZ, UR11, RZ, P3, !PT ;  /* 0x0000000bff757c10 */ /* 0x000fe40009ffe4ff */
[----:B------:R-:W-:Y:S01]  /*0980*/  IADD3.X R129, RZ, UR11, RZ, P5, !PT ;  /* 0x0000000bff817c10 */ /* 0x000fe2000affe4ff */
[----:B------:R-:W-:Y:S01]  /*0990*/  IMAD.X R101, RZ, RZ, UR11, P2 ;  /* 0x0000000bff657e24 */ /* 0x000fe200090e06ff */
[----:B------:R-:W-:-:S02]  /*09a0*/  IADD3 R96, P3, R48, UR10, RZ ;  /* 0x0000000a30607c10 */ /* 0x000fc4000ff7e0ff */
[----:B------:R-:W-:Y:S02]  /*09b0*/  IADD3 R124, P6, R20, UR10, RZ ;  /* 0x0000000a147c7c10 */ /* 0x000fe4000ffde0ff */
[----:B------:R-:W-:Y:S02]  /*09c0*/  IADD3 R112, P4, R32, UR10, RZ ;  /* 0x0000000a20707c10 */ /* 0x000fe4000ff9e0ff */
[----:B------:R-:W-:Y:S02]  /*09d0*/  IADD3 R108, P5, R36, UR10, RZ ;  /* 0x0000000a246c7c10 */ /* 0x000fe4000ffbe0ff */
[----:B------:R-:W-:Y:S01]  /*09e0*/  @P1 IADD3 R12, P2, R12, UR12, RZ ;  /* 0x0000000c0c0c1c10 */ /* 0x000fe2000ff5e0ff */
[----:B------:R-:W-:Y:S01]  /*09f0*/  IMAD.X R97, RZ, RZ, UR11, P3 ;  /* 0x0000000bff617e24 */ /* 0x000fe200098e06ff */
[----:B------:R-:W-:Y:S01]  /*0a00*/  @P1 IADD3 R28, P3, R28, UR12, RZ ;  /* 0x0000000c1c1c1c10 */ /* 0x000fe2000ff7e0ff */
[----:B------:R-:W-:Y:S01]  /*0a10*/  IMAD.X R125, RZ, RZ, UR11, P6 ;  /* 0x0000000bff7d7e24 */ /* 0x000fe2000b0e06ff */
[----:B------:R-:W-:Y:S01]  /*0a20*/  @P1 IADD3.X R13, RZ, UR13, RZ, P2, !PT ;  /* 0x0000000dff0d1c10 */ /* 0x000fe200097fe4ff */
[----:B------:R-:W-:Y:S01]  /*0a30*/  IMAD.X R113, RZ, RZ, UR11, P4 ;  /* 0x0000000bff717e24 */ /* 0x000fe2000a0e06ff */
[----:B------:R-:W-:Y:S01]  /*0a40*/  IADD3 R104, P6, R40, UR10, RZ ;  /* 0x0000000a28687c10 */ /* 0x000fe2000ffde0ff */
[----:B------:R-:W-:Y:S01]  /*0a50*/  IMAD.X R109, RZ, RZ, UR11, P5 ;  /* 0x0000000bff6d7e24 */ /* 0x000fe2000a8e06ff */
[----:B------:R-:W-:Y:S01]  /*0a60*/  @P1 IADD3 R20, P5, R20, UR12, RZ ;  /* 0x0000000c14141c10 */ /* 0x000fe2000ffbe0ff */
[----:B------:R-:W-:Y:S01]  /*0a70*/  @P1 IMAD.X R29, RZ, RZ, UR13, P3 ;  /* 0x0000000dff1d1e24 */ /* 0x000fe200098e06ff */
[----:B------:R-:W-:Y:S01]  /*0a80*/  @P1 IADD3 R24, P4, R24, UR12, RZ ;  /* 0x0000000c18181c10 */ /* 0x000fe2000ff9e0ff */
[----:B------:R1:W5:Y:S01]  /*0a90*/  @P1 LDG.E.128 R172, desc[UR4][R12.64] ;  /* 0x000000040cac1981 */ /* 0x000362000c1e1d00 */
[----:B------:R-:W-:Y:S01]  /*0aa0*/  @P1 IADD3 R32, P2, R32, UR12, RZ ;  /* 0x0000000c20201c10 */ /* 0x000fe2000ff5e0ff */
[----:B------:R-:W-:Y:S01]  /*0ab0*/  @P1 IMAD.X R21, RZ, RZ, UR13, P5 ;  /* 0x0000000dff151e24 */ /* 0x000fe2000a8e06ff */
[----:B------:R-:W-:Y:S01]  /*0ac0*/  IADD3.X R105, RZ, UR11, RZ, P6, !PT ;  /* 0x0000000bff697c10 */ /* 0x000fe2000b7fe4ff */
[----:B------:R1:W5:Y:S01]  /*0ad0*/  @P1 LDG.E.128 R156, desc[UR4][R28.64] ;  /* 0x000000041c9c1981 */ /* 0x000362000c1e1d00 */
[----:B------:R-:W-:Y:S01]  /*0ae0*/  @P1 IADD3.X R25, RZ, UR13, RZ, P4, !PT ;  /* 0x0000000dff191c10 */ /* 0x000fe2000a7fe4ff */
[----:B------:R-:W-:Y:S01]  /*0af0*/  @P1 IMAD.X R33, RZ, RZ, UR13, P2 ;  /* 0x0000000dff211e24 */ /* 0x000fe200090e06ff */
[----:B------:R-:W-:Y:S01]  /*0b00*/  @P1 IADD3 R16, P6, R16, UR12, RZ ;  /* 0x0000000c10101c10 */ /* 0x000fe2000ffde0ff */
[----:B------:R1:W5:Y:S01]  /*0b10*/  @P1 LDG.E.128 R164, desc[UR4][R20.64] ;  /* 0x0000000414a41981 */ /* 0x000362000c1e1d00 */
[----:B------:R-:W-:-:S02]  /*0b20*/  @P1 IADD3 R40, P4, R40, UR12, RZ ;  /* 0x0000000c28281c10 */ /* 0x000fc4000ff9e0ff */
[----:B------:R-:W-:Y:S01]  /*0b30*/  @P1 IADD3 R44, P3, R44, UR12, RZ ;  /* 0x0000000c2c2c1c10 */ /* 0x000fe2000ff7e0ff */
[----:B------:R1:W5:Y:S01]  /*0b40*/  @P1 LDG.E.128 R160, desc[UR4][R24.64] ;  /* 0x0000000418a01981 */ /* 0x000362000c1e1d00 */
[----:B------:R-:W-:Y:S02]  /*0b50*/  @P1 IADD3 R36, P5, R36, UR12, RZ ;  /* 0x0000000c24241c10 */ /* 0x000fe4000ffbe0ff */
[----:B------:R-:W-:Y:S01]  /*0b60*/  @P1 IADD3 R48, P2, R48, UR12, RZ ;  /* 0x0000000c30301c10 */ /* 0x000fe2000ff5e0ff */
[----:B------:R-:W-:Y:S01]  /*0b70*/  @P1 IMAD.X R17, RZ, RZ, UR13, P6 ;  /* 0x0000000dff111e24 */ /* 0x000fe2000b0e06ff */
[----:B------:R-:W-:Y:S01]  /*0b80*/  @P1 IADD3.X R37, RZ, UR13, RZ, P5, !PT ;  /* 0x0000000dff251c10 */ /* 0x000fe2000affe4ff */
[----:B------:R-:W-:Y:S01]  /*0b90*/  @P1 IMAD.X R41, RZ, RZ, UR13, P4 ;  /* 0x0000000dff291e24 */ /* 0x000fe2000a0e06ff */
[----:B------:R-:W-:Y:S01]  /*0ba0*/  @P1 IADD3.X R49, RZ, UR13, RZ, P2, !PT ;  /* 0x0000000dff311c10 */ /* 0x000fe200097fe4ff */
[----:B------:R-:W-:Y:S01]  /*0bb0*/  @P1 IMAD.X R45, RZ, RZ, UR13, P3 ;  /* 0x0000000dff2d1e24 */ /* 0x000fe200098e06ff */
[----:B------:R1:W5:Y:S04]  /*0bc0*/  @P1 LDG.E.128 R168, desc[UR4][R16.64] ;  /* 0x0000000410a81981 */ /* 0x000368000c1e1d00 */
[----:B------:R1:W5:Y:S04]  /*0bd0*/  @P1 LDG.E.128 R152, desc[UR4][R32.64] ;  /* 0x0000000420981981 */ /* 0x000368000c1e1d00 */
[----:B------:R1:W5:Y:S04]  /*0be0*/  @P1 LDG.E.128 R148, desc[UR4][R36.64] ;  /* 0x0000000424941981 */ /* 0x000368000c1e1d00 */
[----:B------:R1:W5:Y:S04]  /*0bf0*/  @P1 LDG.E.128 R144, desc[UR4][R40.64] ;  /* 0x0000000428901981 */ /* 0x000368000c1e1d00 */
[----:B------:R1:W5:Y:S04]  /*0c00*/  @P1 LDG.E.128 R140, desc[UR4][R44.64] ;  /* 0x000000042c8c1981 */ /* 0x000368000c1e1d00 */
[----:B------:R1:W5:Y:S01]  /*0c10*/  @P1 LDG.E.128 R136, desc[UR4][R48.64] ;  /* 0x0000000430881981 */ /* 0x000362000c1e1d00 */
        /* <DEDUP_REMOVED lines=20> */
[----:B------:R-:W-:Y:S01]  /*0d60*/  LEA.HI R225, R225, UR8, RZ, 0x19 ;  /* 0x00000008e1e17c11 */ /* 0x000fe2000f8fc8ff */
[----:B------:R-:W-:Y:S01]  /*0d70*/  ULDC UR8, c[0x0][0x214] ;  /* 0x0000850000087ab9 */ /* 0x000fe20000000800 */
        /* <DEDUP_REMOVED lines=11> */
[----:B0-----:R-:W-:-:S04]  /*0e30*/  IMAD.WIDE.U32 R92, R93, 0x10, R56 ;  /* 0x000000105d5c7825 */ /* 0x001fc800078e0038 */
[----:B------:R-:W-:-:S04]  /*0e40*/  IMAD.WIDE.U32 R88, R89, 0x10, R56 ;  /* 0x0000001059587825 */ /* 0x000fc800078e0038 */
[----:B------:R-:W-:-:S04]  /*0e50*/  IMAD.WIDE.U32 R84, R85, 0x10, R56 ;  /* 0x0000001055547825 */ /* 0x000fc800078e0038 */
[----:B------:R-:W-:-:S04]  /*0e60*/  IMAD.WIDE.U32 R80, R81, 0x10, R56 ;  /* 0x0000001051507825 */ /* 0x000fc800078e0038 */
[----:B------:R-:W-:-:S04]  /*0e70*/  IMAD.WIDE.U32 R76, R77, 0x10, R56 ;  /* 0x000000104d4c7825 */ /* 0x000fc800078e0038 */
[----:B------:R-:W-:-:S04]  /*0e80*/  IMAD.WIDE.U32 R72, R73, 0x10, R56 ;  /* 0x0000001049487825 */ /* 0x000fc800078e0038 */
[----:B------:R-:W-:-:S04]  /*0e90*/  IMAD.WIDE.U32 R68, R69, 0x10, R56 ;  /* 0x0000001045447825 */ /* 0x000fc800078e0038 */
[----:B------:R-:W-:-:S04]  /*0ea0*/  IMAD.WIDE.U32 R64, R65, 0x10, R56 ;  /* 0x0000001041407825 */ /* 0x000fc800078e0038 */
[----:B------:R-:W-:Y:S01]  /*0eb0*/  IMAD.WIDE.U32 R60, R61, 0x10, R56 ;  /* 0x000000103d3c7825 */ /* 0x000fe200078e0038 */
[----:B-1----:R-:W-:Y:S06]  /*0ec0*/  @P0 EXIT ;  /* 0x000000000000094d */ /* 0x002fec0003800000 */
[----:B------:R-:W-:Y:S01]  /*0ed0*/  IMAD.WIDE.U32 R56, R226, 0x10, R56 ;  /* 0x00000010e2387825 */ /* 0x000fe200078e0038 */
        /* <DEDUP_REMOVED lines=26> */
[----:B------:R-:W-:Y:S01]  /*1080*/  ISETP.NE.U32.AND P0, PT, RZ, UR8, PT ;  /* 0x00000008ff007c0c */ /* 0x000fe2000bf05070 */
[----:B------:R-:W-:Y:S01]  /*1090*/  ULDC.U8 UR14, c[0x0][0x2a0] ;  /* 0x0000a800000e7ab9 */ /* 0x000fe20000000000 */
[----:B------:R-:W-:Y:S01]  /*10a0*/  LOP3.LUT R228, R228, 0x3, RZ, 0xc0, !PT ;  /* 0x00000003e4e47812 */ /* 0x000fe200078ec0ff */
[----:B------:R-:W-:Y:S01]  /*10b0*/  IMAD.HI.U32 R11, R6, -0x2daee0ad, RZ ;  /* 0xd2511f53060b7827 */ /* 0x000fe200078e00ff */
[----:B------:R-:W-:Y:S01]  /*10c0*/  LOP3.LUT R224, R3, UR43, R0, 0x96, !PT ;  /* 0x0000002b03e07c12 */ /* 0x000fe2000f8e9600 */
[----:B------:R-:W-:Y:S01]  /*10d0*/  UISETP.NE.AND UP0, UPT, UR14, URZ, UPT ;  /* 0x0000003f0e00728c */ /* 0x000fe2000bf05270 */
[----:B------:R-:W-:Y:S01]  /*10e0*/  ISETP.NE.AND.EX P0, PT, RZ, UR9, PT, P0 ;  /* 0x00000009ff007c0c */ /* 0x000fe2000bf05300 */
[----:B------:R-:W-:Y:S01]  /*10f0*/  IMAD R8, R8, -0x326172a9, RZ ;  /* 0xcd9e8d5708087824 */ /* 0x000fe200078e02ff */
[----:B------:R-:W-:Y:S01]  /*1100*/  LOP3.LUT R11, R11, UR44, R2, 0x96, !PT ;  /* 0x0000002c0b0b7c12 */ /* 0x000fe2000f8e9602 */
[----:B------:R-:W-:Y:S01]  /*1110*/  IMAD R6, R6, -0x2daee0ad, RZ ;  /* 0xd2511f5306067824 */ /* 0x000fe200078e02ff */
[----:B------:R-:W-:Y:S01]  /*1120*/  ULDC UR25, c[0x0][0x218] ;  /* 0x0000860000197ab9 */ /* 0x000fe20000000800 */
[----:B------:R-:W-:Y:S01]  /*1130*/  IMAD.MOV.U32 R223, RZ, RZ, 0x1 ;  /* 0x00000001ffdf7424 */ /* 0x000fe200078e00ff */
[----:B------:R-:W-:Y:S01]  /*1140*/  ULDC UR26, c[0x0][0x290] ;  /* 0x0000a400001a7ab9 */ /* 0x000fe20000000800 */
[----:B------:R-:W-:Y:S01]  /*1150*/  IMAD.MOV.U32 R5, RZ, RZ, RZ ;  /* 0x000000ffff057224 */ /* 0x000fe200078e00ff */
[----:B------:R-:W-:Y:S01]  /*1160*/  ULDC.64 UR8, c[0x0][0x228] ;  /* 0x00008a0000087ab9 */ /* 0x000fe20000000a00 */
[----:B------:R-:W-:Y:S01]  /*1170*/  ULDC.64 UR10, c[0x0][0x230] ;  /* 0x00008c00000a7ab9 */ /* 0x000fe20000000a00 */
[----:B------:R-:W-:Y:S01]  /*1180*/  ULDC.64 UR12, c[0x0][0x238] ;  /* 0x00008e00000c7ab9 */ /* 0x000fe20000000a00 */
[----:B------:R-:W-:Y:S01]  /*1190*/  ULDC.64 UR14, c[0x0][0x240] ;  /* 0x00009000000e7ab9 */ /* 0x000fe20000000a00 */
[----:B------:R-:W-:Y:S01]  /*11a0*/  ULDC.64 UR16, c[0x0][0x248] ;  /* 0x0000920000107ab9 */ /* 0x000fe20000000a00 */
[----:B------:R-:W-:Y:S01]  /*11b0*/  ULDC.64 UR18, c[0x0][0x2b8] ;  /* 0x0000ae0000127ab9 */ /* 0x000fe20000000a00 */
[----:B------:R-:W-:Y:S01]  /*11c0*/  ULDC.64 UR20, c[0x0][0x2c0] ;  /* 0x0000b00000147ab9 */ /* 0x000fe20000000a00 */
[----:B------:R-:W-:-:S05]  /*11d0*/  ULDC.64 UR22, c[0x0][0x210] ;  /* 0x0000840000167ab9 */ /* 0x000fca0000000a00 */
.L_x_32100:
[----:B--2---:R-:W0:Y:S01]  /*11e0*/  @P0 LDC.64 R16, c[0x0][0x228] ;  /* 0x00008a00ff100b82 */ /* 0x004e220000000a00 */
        /* <DEDUP_REMOVED lines=10> */
[----:B-----5:R0:W5:Y:S01]  /*1290*/  @P1 LDG.E.128 R52, desc[UR4][R18.64] ;  /* 0x0000000412341981 */ /* 0x020162000c1e1d00 */
        /* <DEDUP_REMOVED lines=16> */
.L_x_31450:
[----:B------:R-:W-:-:S07]  /*13a0*/  IMAD.MOV.U32 R16, RZ, RZ, R8 ;  /* 0x000000ffff107224 */ /* 0x000fce00078e0008 */
.L_x_31451:
[----:B------:R-:W-:Y:S05]  /*13b0*/  BSYNC B0 ;  /* 0x0000000000007941 */ /* 0x000fea0003800000 */
.L_x_31449:
        /* <DEDUP_REMOVED lines=16> */
.L_x_31455:
[----:B------:R-:W-:Y:S05]  /*14c0*/  BSYNC B1 ;  /* 0x0000000000017941 */ /* 0x000fea0003800000 */
.L_x_31454:
        /* <DEDUP_REMOVED lines=44> */
.L_x_31453:
[----:B------:R-:W-:Y:S05]  /*1790*/  BSYNC B0 ;  /* 0x0000000000007941 */ /* 0x000fea0003800000 */
.L_x_31452:
        /* <DEDUP_REMOVED lines=17> */
.L_x_31456:
        /* <DEDUP_REMOVED lines=12> */
.L_x_31459:
[----:B------:R-:W-:-:S07]  /*1970*/  IMAD.MOV.U32 R4, RZ, RZ, R8 ;  /* 0x000000ffff047224 */ /* 0x000fce00078e0008 */
.L_x_31460:
[----:B------:R-:W-:Y:S05]  /*1980*/  BSYNC B0 ;  /* 0x0000000000007941 */ /* 0x000fea0003800000 */
.L_x_31458:
        /* <DEDUP_REMOVED lines=16> */
.L_x_31464:
[----:B------:R-:W-:Y:S05]  /*1a90*/  BSYNC B1 ;  /* 0x0000000000017941 */ /* 0x000fea0003800000 */
.L_x_31463:
        /* <DEDUP_REMOVED lines=44> */
.L_x_31462:
[----:B------:R-:W-:Y:S05]  /*1d60*/  BSYNC B0 ;  /* 0x0000000000007941 */ /* 0x000fea0003800000 */
.L_x_31461:
        /* <DEDUP_REMOVED lines=8> */
.L_x_31457:
        /* <DEDUP_REMOVED lines=12> */
.L_x_31466:
[----:B------:R-:W-:-:S07]  /*1eb0*/  IMAD.MOV.U32 R12, RZ, RZ, R8 ;  /* 0x000000ffff0c7224 */ /* 0x000fce00078e0008 */
.L_x_31467:
[----:B------:R-:W-:Y:S05]  /*1ec0*/  BSYNC B0 ;  /* 0x0000000000007941 */ /* 0x000fea0003800000 */
.L_x_31465:
        /* <DEDUP_REMOVED lines=16> */
.L_x_31471:
[----:B------:R-:W-:Y:S05]  /*1fd0*/  BSYNC B1 ;  /* 0x0000000000017941 */ /* 0x000fea0003800000 */
.L_x_31470:
        /* <DEDUP_REMOVED lines=44> */
.L_x_31469:
[----:B------:R-:W-:Y:S05]  /*22a0*/  BSYNC B0 ;  /* 0x0000000000007941 */ /* 0x000fea0003800000 */
.L_x_31468:
        /* <DEDUP_REMOVED lines=11> */
.L_x_31472:
        /* <DEDUP_REMOVED lines=12> */
.L_x_31475:
[----:B------:R-:W-:-:S07]  /*2420*/  MOV R3, R8 ;  /* 0x0000000800037202 */ /* 0x000fce0000000f00 */
.L_x_31476:
[----:B------:R-:W-:Y:S05]  /*2430*/  BSYNC B0 ;  /* 0x0000000000007941 */ /* 0x000fea0003800000 */
.L_x_31474:
        /* <DEDUP_REMOVED lines=16> */
.L_x_31480:
[----:B------:R-:W-:Y:S05]  /*2540*/  BSYNC B1 ;  /* 0x0000000000017941 */ /* 0x000fea0003800000 */
.L_x_31479:
        /* <DEDUP_REMOVED lines=44> */
.L_x_31478:
[----:B------:R-:W-:Y:S05]  /*2810*/  BSYNC B0 ;  /* 0x0000000000007941 */ /* 0x000fea0003800000 */
.L_x_31477:
        /* <DEDUP_REMOVED lines=8> */
.L_x_31473:
        /* <DEDUP_REMOVED lines=12> */
.L_x_31482:
[----:B------:R-:W-:-:S07]  /*2960*/  MOV R12, R8 ;  /* 0x00000008000c7202 */ /* 0x000fce0000000f00 */
.L_x_31483:
[----:B------:R-:W-:Y:S05]  /*2970*/  BSYNC B0 ;  /* 0x0000000000007941 */ /* 0x000fea0003800000 */
.L_x_31481:
        /* <DEDUP_REMOVED lines=16> */
.L_x_31487:
[----:B------:R-:W-:Y:S05]  /*2a80*/  BSYNC B1 ;  /* 0x0000000000017941 */ /* 0x000fea0003800000 */
.L_x_31486:
        /* <DEDUP_REMOVED lines=44> */
.L_x_31485:
[----:B------:R-:W-:Y:S05]  /*2d50*/  BSYNC B0 ;  /* 0x0000000000007941 */ /* 0x000fea0003800000 */
.L_x_31484:
        /* <DEDUP_REMOVED lines=11> */
.L_x_31488:
        /* <DEDUP_REMOVED lines=12> */
.L_x_31491:
[----:B------:R-:W-:-:S07]  /*2ed0*/  IMAD.MOV.U32 R2, RZ, RZ, R8 ;  /* 0x000000ffff027224 */ /* 0x000fce00078e0008 */
.L_x_31492:
[----:B------:R-:W-:Y:S05]  /*2ee0*/  BSYNC B0 ;  /* 0x0000000000007941 */ /* 0x000fea0003800000 */
.L_x_31490:
        /* <DEDUP_REMOVED lines=16> */
.L_x_31496:
[----:B------:R-:W-:Y:S05]  /*2ff0*/  BSYNC B1 ;  /* 0x0000000000017941 */ /* 0x000fea0003800000 */
.L_x_31495:
        /* <DEDUP_REMOVED lines=44> */
.L_x_31494:
[----:B------:R-:W-:Y:S05]  /*32c0*/  BSYNC B0 ;  /* 0x0000000000007941 */ /* 0x000fea0003800000 */
.L_x_31493:
        /* <DEDUP_REMOVED lines=8> */
.L_x_31489:
        /* <DEDUP_REMOVED lines=12> */
.L_x_31498:
[----:B------:R-:W-:-:S07]  /*3410*/  IMAD.MOV.U32 R12, RZ, RZ, R8 ;  /* 0x000000ffff0c7224 */ /* 0x000fce00078e0008 */
.L_x_31499:
[----:B------:R-:W-:Y:S05]  /*3420*/  BSYNC B0 ;  /* 0x0000000000007941 */ /* 0x000fea0003800000 */
.L_x_31497:
        /* <DEDUP_REMOVED lines=16> */
.L_x_31503:
[----:B------:R-:W-:Y:S05]  /*3530*/  BSYNC B1 ;  /* 0x0000000000017941 */ /* 0x000fea0003800000 */
.L_x_31502:
        /* <DEDUP_REMOVED lines=44> */
.L_x_31501:
[----:B------:R-:W-:Y:S05]  /*3800*/  BSYNC B0 ;  /* 0x0000000000007941 */ /* 0x000fea0003800000 */
.L_x_31500:
        /* <DEDUP_REMOVED lines=11> */
.L_x_31504:
        /* <DEDUP_REMOVED lines=12> */
.L_x_31507:
[----:B------:R-:W-:-:S07]  /*3980*/  IMAD.MOV.U32 R0, RZ, RZ, R8 ;  /* 0x000000ffff007224 */ /* 0x000fce00078e0008 */
.L_x_31508:
[----:B------:R-:W-:Y:S05]  /*3990*/  BSYNC B0 ;  /* 0x0000000000007941 */ /* 0x000fea0003800000 */
.L_x_31506:
        /* <DEDUP_REMOVED lines=18> */
.L_x_31512:
[----:B------:R-:W-:Y:S05]  /*3ac0*/  BSYNC B1 ;  /* 0x0000000000017941 */ /* 0x000fea0003800000 */
.L_x_31511:
        /* <DEDUP_REMOVED lines=44> */
.L_x_31510:
[----:B------:R-:W-:Y:S05]  /*3d90*/  BSYNC B0 ;  /* 0x0000000000007941 */ /* 0x000fea0003800000 */
.L_x_31509:
        /* <DEDUP_REMOVED lines=8> */
.L_x_31505:
        /* <DEDUP_REMOVED lines=22> */
[----:B--2---:R-:W-:Y:S02]  /*3f80*/  SHF.L.U32 R15, R2, 0x10, RZ ;  /* 0x00000010020f7819 */ /* 0x004fe400000006ff */
        /* <DEDUP_REMOVED lines=10> */
.L_x_31513:
[----:B------:R1:W5:Y:S04]  /*4030*/  @P0 LDG.E.128 R48, desc[UR4][R16.64] ;  /* 0x0000000410300981 */ /* 0x000368000c1e1d00 */
[----:B------:R1:W5:Y:S04]  /*4040*/  @P1 LDG.E.128 R52, desc[UR4][R20.64] ;  /* 0x0000000414341981 */ /* 0x000368000c1e1d00 */
[----:B0-2---:R-:W5:Y:S01]  /*4050*/  LDG.E.128 R12, desc[UR4][R12.64] ;  /* 0x000000040c0c7981 */ /* 0x005f62000c1e1d00 */
[C---:B------:R-:W-:Y:S01]  /*4060*/  ISETP.NE.AND P3, PT, R18.reuse, 0x1, PT ;  /* 0x000000011200780c */ /* 0x040fe20003f65270 */
[----:B------:R-:W-:Y:S01]  /*4070*/  BSSY B0, `(.L_x_31514) ;  /* 0x000000e000007945 */ /* 0x000fe20003800000 */
[----:B------:R-:W-:Y:S01]  /*4080*/  VIADD R22, R18, 0x1 ;  /* 0x0000000112167836 */ /* 0x000fe20000000000 */
        /* <DEDUP_REMOVED lines=11> */
.L_x_31515:
[----:B------:R-:W-:-:S07]  /*4140*/  IMAD.MOV.U32 R16, RZ, RZ, R8 ;  /* 0x000000ffff107224 */ /* 0x000fce00078e0008 */
.L_x_31516:
[----:B------:R-:W-:Y:S05]  /*4150*/  BSYNC B0 ;  /* 0x0000000000007941 */ /* 0x000fea0003800000 */
.L_x_31514:
        /* <DEDUP_REMOVED lines=16> */
.L_x_31520:
[----:B------:R-:W-:Y:S05]  /*4260*/  BSYNC B1 ;  /* 0x0000000000017941 */ /* 0x000fea0003800000 */
.L_x_31519:
        /* <DEDUP_REMOVED lines=44> */
.L_x_31518:
[----:B------:R-:W-:Y:S05]  /*4530*/  BSYNC B0 ;  /* 0x0000000000007941 */ /* 0x000fea0003800000 */
.L_x_31517:
        /* <DEDUP_REMOVED lines=12> */
.L_x_31521:
        /* <DEDUP_REMOVED lines=12> */
.L_x_31524:
[----:B------:R-:W-:-:S07]  /*46c0*/  IMAD.MOV.U32 R4, RZ, RZ, R8 ;  /* 0x000000ffff047224 */ /* 0x000fce00078e0008 */
.L_x_31525:
[----:B------:R-:W-:Y:S05]  /*46d0*/  BSYNC B0 ;  /* 0x0000000000007941 */ /* 0x000fea0003800000 */
.L_x_31523:
        /* <DEDUP_REMOVED lines=16> */
.L_x_31529:
[----:B------:R-:W-:Y:S05]  /*47e0*/  BSYNC B1 ;  /* 0x0000000000017941 */ /* 0x000fea0003800000 */
.L_x_31528:
        /* <DEDUP_REMOVED lines=44> */
.L_x_31527:
[----:B------:R-:W-:Y:S05]  /*4ab0*/  BSYNC B0 ;  /* 0x0000000000007941 */ /* 0x000fea0003800000 */
.L_x_31526:
        /* <DEDUP_REMOVED lines=8> */
.L_x_31522:
        /* <DEDUP_REMOVED lines=12> */
.L_x_31531:
[----:B------:R-:W-:-:S07]  /*4c00*/  IMAD.MOV.U32 R12, RZ, RZ, R8 ;  /* 0x000000ffff0c7224 */ /* 0x000fce00078e0008 */
.L_x_31532:
[----:B------:R-:W-:Y:S05]  /*4c10*/  BSYNC B0 ;  /* 0x0000000000007941 */ /* 0x000fea0003800000 */
.L_x_31530:
        /* <DEDUP_REMOVED lines=16> */
.L_x_31536:
[----:B------:R-:W-:Y:S05]  /*4d20*/  BSYNC B1 ;  /* 0x0000000000017941 */ /* 0x000fea0003800000 */
.L_x_31535:
        /* <DEDUP_REMOVED lines=44> */
.L_x_31534:
[----:B------:R-:W-:Y:S05]  /*4ff0*/  BSYNC B0 ;  /* 0x0000000000007941 */ /* 0x000fea0003800000 */
.L_x_31533:
        /* <DEDUP_REMOVED lines=11> */
.L_x_31537:
        /* <DEDUP_REMOVED lines=12> */
.L_x_31540:
[----:B------:R-:W-:-:S07]  /*5170*/  MOV R3, R8 ;  /* 0x0000000800037202 */ /* 0x000fce0000000f00 */
.L_x_31541:
[----:B------:R-:W-:Y:S05]  /*5180*/  BSYNC B0 ;  /* 0x0000000000007941 */ /* 0x000fea0003800000 */
.L_x_31539:
        /* <DEDUP_REMOVED lines=16> */
.L_x_31545:
[----:B------:R-:W-:Y:S05]  /*5290*/  BSYNC B1 ;  /* 0x0000000000017941 */ /* 0x000fea0003800000 */
.L_x_31544:
        /* <DEDUP_REMOVED lines=44> */
.L_x_31543:
[----:B------:R-:W-:Y:S05]  /*5560*/  BSYNC B0 ;  /* 0x0000000000007941 */ /* 0x000fea0003800000 */
.L_x_31542:
        /* <DEDUP_REMOVED lines=8> */
.L_x_31538:
        /* <DEDUP_REMOVED lines=12> */
.L_x_31547:
[----:B------:R-:W-:-:S07]  /*56b0*/  MOV R12, R8 ;  /* 0x00000008000c7202 */ /* 0x000fce0000000f00 */
.L_x_31548:
[----:B------:R-:W-:Y:S05]  /*56c0*/  BSYNC B0 ;  /* 0x0000000000007941 */ /* 0x000fea0003800000 */
.L_x_31546:
        /* <DEDUP_REMOVED lines=16> */
.L_x_31552:
[----:B------:R-:W-:Y:S05]  /*57d0*/  BSYNC B1 ;  /* 0x0000000000017941 */ /* 0x000fea0003800000 */
.L_x_31551:
        /* <DEDUP_REMOVED lines=44> */
.L_x_31550:
[----:B------:R-:W-:Y:S05]  /*5aa0*/  BSYNC B0 ;  /* 0x0000000000007941 */ /* 0x000fea0003800000 */
.L_x_31549:
        /* <DEDUP_REMOVED lines=11> */
.L_x_31553:
        /* <DEDUP_REMOVED lines=12> */
.L_x_31556:
[----:B------:R-:W-:-:S07]  /*5c20*/  IMAD.MOV.U32 R2, RZ, RZ, R8 ;  /* 0x000000ffff027224 */ /* 0x000fce00078e0008 */
.L_x_31557:
[----:B------:R-:W-:Y:S05]  /*5c30*/  BSYNC B0 ;  /* 0x0000000000007941 */ /* 0x000fea0003800000 */
.L_x_31555:
        /* <DEDUP_REMOVED lines=16> */
.L_x_31561:
[----:B------:R-:W-:Y:S05]  /*5d40*/  BSYNC B1 ;  /* 0x0000000000017941 */ /* 0x000fea0003800000 */
.L_x_31560:
        /* <DEDUP_REMOVED lines=44> */
.L_x_31559:
[----:B------:R-:W-:Y:S05]  /*6010*/  BSYNC B0 ;  /* 0x0000000000007941 */ /* 0x000fea0003800000 */
.L_x_31558:
        /* <DEDUP_REMOVED lines=8> */
.L_x_31554:
        /* <DEDUP_REMOVED lines=12> */
.L_x_31563:
[----:B------:R-:W-:-:S07]  /*6160*/  IMAD.MOV.U32 R12, RZ, RZ, R8 ;  /* 0x000000ffff0c7224 */ /* 0x000fce00078e0008 */
.L_x_31564:
[----:B------:R-:W-:Y:S05]  /*6170*/  BSYNC B0 ;  /* 0x0000000000007941 */ /* 0x000fea0003800000 */
.L_x_31562:
        /* <DEDUP_REMOVED lines=16> */
.L_x_31568:
[----:B------:R-:W-:Y:S05]  /*6280*/  BSYNC B1 ;  /* 0x0000000000017941 */ /* 0x000fea0003800000 */
.L_x_31567:
        /* <DEDUP_REMOVED lines=44> */
.L_x_31566:
[----:B------:R-:W-:Y:S05]  /*6550*/  BSYNC B0 ;  /* 0x0000000000007941 */ /* 0x000fea0003800000 */
.L_x_31565:
        /* <DEDUP_REMOVED lines=11> */
.L_x_31569:
        /* <DEDUP_REMOVED lines=12> */
.L_x_31572:
[----:B------:R-:W-:-:S07]  /*66d0*/  IMAD.MOV.U32 R0, RZ, RZ, R8 ;  /* 0x000000ffff007224 */ /* 0x000fce00078e0008 */
.L_x_31573:
[----:B------:R-:W-:Y:S05]  /*66e0*/  BSYNC B0 ;  /* 0x0000000000007941 */ /* 0x000fea0003800000 */
.L_x_31571:
        /* <DEDUP_REMOVED lines=18> */
.L_x_31577:
[----:B------:R-:W-:Y:S05]  /*6810*/  BSYNC B1 ;  /* 0x0000000000017941 */ /* 0x000fea0003800000 */
.L_x_31576:
        /* <DEDUP_REMOVED lines=44> */
.L_x_31575:
[----:B------:R-:W-:Y:S05]  /*6ae0*/  BSYNC B0 ;  /* 0x0000000000007941 */ /* 0x000fea0003800000 */
.L_x_31574:
        /* <DEDUP_REMOVED lines=8> */
.L_x_31570:
[----:B------:R-:W0:Y:S01]  /*6b70*/  LDC.64 R236, c[0x0][0x238] ;  /* 0x00008e00ffec7b82 */ /* 0x000e220000000a00 */
[----:B------:R-:W-:Y:S02]  /*6b80*/  ISETP.NE.AND P6, PT, R18, RZ, PT ;  /* 0x000000ff1200720c */ /* 0x000fe40003fc5270 */
[----:B------:R-:W-:Y:S02]  /*6b90*/  SEL R16, RZ, 0x1000000, P5 ;  /* 0x01000000ff107807 */ /* 0x000fe40002800000 */
[----:B------:R-:W-:Y:S02]  /*6ba0*/  SEL R17, RZ, 0x10000, P4 ;  /* 0x00010000ff117807 */ /* 0x000fe40002000000 */
[----:B------:R-:W-:Y:S01]  /*6bb0*/  SEL R18, RZ, 0x100, P3 ;  /* 0x00000100ff127807 */ /* 0x000fe20001800000 */
[----:B------:R-:W1:Y:S01]  /*6bc0*/  LDC.64 R234, c[0x0][0x240] ;  /* 0x00009000ffea7b82 */ /* 0x000e620000000a00 */
[----:B------:R-:W-:Y:S02]  /*6bd0*/  SEL R21, RZ, 0x1, P6 ;  /* 0x00000001ff157807 */ /* 0x000fe40003000000 */
[----:B------:R-:W-:-:S02]  /*6be0*/  IADD3 R16, R18, R16, R17 ;  /* 0x0000001012107210 */ /* 0x000fc40007ffe011 */
[----:B------:R-:W-:-:S03]  /*6bf0*/  IADD3 R17, R231, 0x100, RZ ;  /* 0x00000100e7117810 */ /* 0x000fc60007ffe0ff */
[----:B------:R-:W-:Y:S01]  /*6c00*/  IMAD.IADD R31, R16, 0x1, R21 ;  /* 0x00000001101f7824 */ /* 0x000fe200078e0215 */
        /* <DEDUP_REMOVED lines=17> */
[----:B------:R-:W-:-:S04]  /*6d20*/  IMAD R14, R27, 0x100, R14 ;  /* 0x000001001b0e7824 */ /* 0x000fc800078e020e */
[----:B------:R-:W-:Y:S02]  /*6d30*/  IMAD.IADD R15, R14, 0x1, R15 ;  /* 0x000000010e0f7824 */ /* 0x000fe400078e020f */
[----:B0-----:R-:W-:-:S05]  /*6d40*/  IMAD.WIDE.U32 R12, R19, 0x4, R12 ;  /* 0x00000004130c7825 */ /* 0x001fca00078e000c */
[----:B------:R0:W-:Y:S02]  /*6d50*/  STG.E desc[UR4][R12.64], R15 ;  /* 0x0000000f0c007986 */ /* 0x0001e4000c101904 */
.L_x_31578:
        /* <DEDUP_REMOVED lines=15> */
.L_x_31580:
[----:B------:R-:W-:-:S07]  /*6e50*/  IMAD.MOV.U32 R16, RZ, RZ, R8 ;  /* 0x000000ffff107224 */ /* 0x000fce00078e0008 */
.L_x_31581:
[----:B------:R-:W-:Y:S05]  /*6e60*/  BSYNC B0 ;  /* 0x0000000000007941 */ /* 0x000fea0003800000 */
.L_x_31579:
        /* <DEDUP_REMOVED lines=16> */
.L_x_31585:
[----:B------:R-:W-:Y:S05]  /*6f70*/  BSYNC B1 ;  /* 0x0000000000017941 */ /* 0x000fea0003800000 */
.L_x_31584:
        /* <DEDUP_REMOVED lines=44> */
.L_x_31583:
[----:B------:R-:W-:Y:S05]  /*7240*/  BSYNC B0 ;  /* 0x0000000000007941 */ /* 0x000fea0003800000 */
.L_x_31582:
        /* <DEDUP_REMOVED lines=12> */
.L_x_31586:
        /* <DEDUP_REMOVED lines=12> */
.L_x_31589:
[----:B------:R-:W-:-:S07]  /*73d0*/  MOV R4, R8 ;  /* 0x0000000800047202 */ /* 0x000fce0000000f00 */
.L_x_31590:
[----:B------:R-:W-:Y:S05]  /*73e0*/  BSYNC B0 ;  /* 0x0000000000007941 */ /* 0x000fea0003800000 */
.L_x_31588:
        /* <DEDUP_REMOVED lines=16> */
.L_x_31594:
[----:B------:R-:W-:Y:S05]  /*74f0*/  BSYNC B1 ;  /* 0x0000000000017941 */ /* 0x000fea0003800000 */
.L_x_31593:
        /* <DEDUP_REMOVED lines=44> */
.L_x_31592:
[----:B------:R-:W-:Y:S05]  /*77c0*/  BSYNC B0 ;  /* 0x0000000000007941 */ /* 0x000fea0003800000 */
.L_x_31591:
        /* <DEDUP_REMOVED lines=8> */
.L_x_31587:
        /* <DEDUP_REMOVED lines=12> */
.L_x_31596:
[----:B------:R-:W-:-:S07]  /*7910*/  MOV R12, R8 ;  /* 0x00000008000c7202 */ /* 0x000fce0000000f00 */
.L_x_31597:
[----:B------:R-:W-:Y:S05]  /*7920*/  BSYNC B0 ;  /* 0x0000000000007941 */ /* 0x000fea0003800000 */
.L_x_31595:
        /* <DEDUP_REMOVED lines=16> */
.L_x_31601:
[----:B------:R-:W-:Y:S05]  /*7a30*/  BSYNC B1 ;  /* 0x0000000000017941 */ /* 0x000fea0003800000 */
.L_x_31600:
        /* <DEDUP_REMOVED lines=44> */
.L_x_31599:
[----:B------:R-:W-:Y:S05]  /*7d00*/  BSYNC B0 ;  /* 0x0000000000007941 */ /* 0x000fea0003800000 */
.L_x_31598:
        /* <DEDUP_REMOVED lines=11> */
.L_x_31602:
        /* <DEDUP_REMOVED lines=12> */
.L_x_31605:
[----:B------:R-:W-:-:S07]  /*7e80*/  IMAD.MOV.U32 R3, RZ, RZ, R8 ;  /* 0x000000ffff037224 */ /* 0x000fce00078e0008 */
.L_x_31606:
[----:B------:R-:W-:Y:S05]  /*7e90*/  BSYNC B0 ;  /* 0x0000000000007941 */ /* 0x000fea0003800000 */
.L_x_31604:
        /* <DEDUP_REMOVED lines=16> */
.L_x_31610:
[----:B------:R-:W-:Y:S05]  /*7fa0*/  BSYNC B1 ;  /* 0x0000000000017941 */ /* 0x000fea0003800000 */
.L_x_31609:
        /* <DEDUP_REMOVED lines=44> */
.L_x_31608:
[----:B------:R-:W-:Y:S05]  /*8270*/  BSYNC B0 ;  /* 0x0000000000007941 */ /* 0x000fea0003800000 */
.L_x_31607:
        /* <DEDUP_REMOVED lines=8> */
.L_x_31603:
        /* <DEDUP_REMOVED lines=12> */
.L_x_31612:
[----:B------:R-:W-:-:S07]  /*83c0*/  IMAD.MOV.U32 R12, RZ, RZ, R8 ;  /* 0x000000ffff0c7224 */ /* 0x000fce00078e0008 */
.L_x_31613:
[----:B------:R-:W-:Y:S05]  /*83d0*/  BSYNC B0 ;  /* 0x0000000000007941 */ /* 0x000fea0003800000 */
.L_x_31611:
        /* <DEDUP_REMOVED lines=16> */
.L_x_31617:
[----:B------:R-:W-:Y:S05]  /*84e0*/  BSYNC B1 ;  /* 0x0000000000017941 */ /* 0x000fea0003800000 */
.L_x_31616:
        /* <DEDUP_REMOVED lines=44> */
.L_x_31615:
[----:B------:R-:W-:Y:S05]  /*87b0*/  BSYNC B0 ;  /* 0x0000000000007941 */ /* 0x000fea0003800000 */
.L_x_31614:
        /* <DEDUP_REMOVED lines=11> */
.L_x_31618:
        /* <DEDUP_REMOVED lines=12> */
.L_x_31621:
[----:B------:R-:W-:-:S07]  /*8930*/  IMAD.MOV.U32 R2, RZ, RZ, R8 ;  /* 0x000000ffff027224 */ /* 0x000fce00078e0008 */
.L_x_31622:
[----:B------:R-:W-:Y:S05]  /*8940*/  BSYNC B0 ;  /* 0x0000000000007941 */ /* 0x000fea0003800000 */
.L_x_31620:
        /* <DEDUP_REMOVED lines=16> */
.L_x_31626:
[----:B------:R-:W-:Y:S05]  /*8a50*/  BSYNC B1 ;  /* 0x0000000000017941 */ /* 0x000fea0003800000 */
.L_x_31625:
        /* <DEDUP_REMOVED lines=44> */
.L_x_31624:
[----:B------:R-:W-:Y:S05]  /*8d20*/  BSYNC B0 ;  /* 0x0000000000007941 */ /* 0x000fea0003800000 */
.L_x_31623:
        /* <DEDUP_REMOVED lines=8> */
.L_x_31619:
        /* <DEDUP_REMOVED lines=12> */
.L_x_31628:
[----:B------:R-:W-:-:S07]  /*8e70*/  IMAD.MOV.U32 R12, RZ, RZ, R8 ;  /* 0x000000ffff0c7224 */ /* 0x000fce00078e0008 */
.L_x_31629:
[----:B------:R-:W-:Y:S05]  /*8e80*/  BSYNC B0 ;  /* 0x0000000000007941 */ /* 0x000fea0003800000 */
.L_x_31627:
        /* <DEDUP_REMOVED lines=16> */
.L_x_31633:
[----:B------:R-:W-:Y:S05]  /*8f90*/  BSYNC B1 ;  /* 0x0000000000017941 */ /* 0x000fea0003800000 */
.L_x_31632:
        /* <DEDUP_REMOVED lines=44> */
.L_x_31631:
[----:B------:R-:W-:Y:S05]  /*9260*/  BSYNC B0 ;  /* 0x0000000000007941 */ /* 0x000fea0003800000 */
.L_x_31630:
        /* <DEDUP_REMOVED lines=11> */
.L_x_31634:
        /* <DEDUP_REMOVED lines=12> */
.L_x_31637:
[----:B------:R-:W-:-:S07]  /*93e0*/  MOV R0, R8 ;  /* 0x0000000800007202 */ /* 0x000fce0000000f00 */
.L_x_31638:
[----:B------:R-:W-:Y:S05]  /*93f0*/  BSYNC B0 ;  /* 0x0000000000007941 */ /* 0x000fea0003800000 */
.L_x_31636:
        /* <DEDUP_REMOVED lines=18> */
.L_x_31642:
[----:B------:R-:W-:Y:S05]  /*9520*/  BSYNC B1 ;  /* 0x0000000000017941 */ /* 0x000fea0003800000 */
.L_x_31641:
        /* <DEDUP_REMOVED lines=44> */
.L_x_31640:
[----:B------:R-:W-:Y:S05]  /*97f0*/  BSYNC B0 ;  /* 0x0000000000007941 */ /* 0x000fea0003800000 */
.L_x_31639:
        /* <DEDUP_REMOVED lines=8> */
.L_x_31635:
[----:B------:R-:W-:Y:S01]  /*9880*/  ISETP.NE.AND P6, PT, R26, RZ, PT ;  /* 0x000000ff1a00720c */ /* 0x000fe20003fc5270 */
[C---:B------:R-:W-:Y:S01]  /*9890*/  IMAD.WIDE.U32 R26, R17.reuse, 0x10, R236 ;  /* 0x00000010111a7825 */ /* 0x040fe200078e00ec */
[----:B------:R-:W-:Y:S01]  /*98a0*/  SEL R18, RZ, 0x1000000, P5 ;  /* 0x01000000ff127807 */ /* 0x000fe20002800000 */
[----:B------:R-:W0:Y:S01]  /*98b0*/  @P0 LDC.64 R14, c[0x0][0x228] ;  /* 0x00008a00ff0e0b82 */ /* 0x000e220000000a00 */
[----:B------:R-:W-:Y:S01]  /*98c0*/  SEL R19, RZ, 0x10000, P4 ;  /* 0x00010000ff137807 */ /* 0x000fe20002000000 */
[----:B------:R-:W-:Y:S01]  /*98d0*/  IMAD.WIDE.U32 R28, R17, 0x4, R234 ;  /* 0x00000004111c7825 */ /* 0x000fe200078e00ea */
[----:B------:R-:W-:Y:S01]  /*98e0*/  SEL R20, RZ, 0x100, P3 ;  /* 0x00000100ff147807 */ /* 0x000fe20001800000 */
[----:B------:R1:W-:Y:S01]  /*98f0*/  STG.E.128 desc[UR4][R26.64], R36 ;  /* 0x000000241a007986 */ /* 0x0003e2000c101d04 */
[----:B------:R-:W-:Y:S02]  /*9900*/  SEL R21, RZ, 0x1, P6 ;  /* 0x00000001ff157807 */ /* 0x000fe40003000000 */
[----:B------:R-:W-:Y:S01]  /*9910*/  IADD3 R18, R20, R18, R19 ;  /* 0x0000001214127210 */ /* 0x000fe20007ffe013 */
[----:B------:R-:W2:Y:S01]  /*9920*/  @P1 LDC.64 R12, c[0x0][0x230] ;  /* 0x00008c00ff0c1b82 */ /* 0x000ea20000000a00 */
[----:B------:R-:W-:-:S02]  /*9930*/  VIADD R19, R231, 0x180 ;  /* 0x00000180e7137836 */ /* 0x000fc40000000000 */
[----:B------:R-:W-:Y:S02]  /*9940*/  IADD3 R31, R18, R21, RZ ;  /* 0x00000015121f7210 */ /* 0x000fe40007ffe0ff */
[----:B------:R-:W-:-:S03]  /*9950*/  IMAD.WIDE.U32 R20, R19, 0x10, R216 ;  /* 0x0000001013147825 */ /* 0x000fc600078e00d8 */
        /* <DEDUP_REMOVED lines=8> */
[----:B------:R-:W-:-:S05]  /*99e0*/  LOP3.LUT R15, R15, 0xff0000, RZ, 0xc0, !PT ;  /* 0x00ff00000f0f7812 */ /* 0x000fca00078ec0ff */
[----:B------:R-:W-:Y:S01]  /*99f0*/  IMAD R14, R14, 0x1000000, R15 ;  /* 0x010000000e0e7824 */ /* 0x000fe200078e020f */
[----:B------:R-:W-:-:S04]  /*9a00*/  LOP3.LUT R15, R4, 0xff, RZ, 0xc0, !PT ;  /* 0x000000ff040f7812 */ /* 0x000fc800078ec0ff */
[----:B------:R-:W-:-:S05]  /*9a10*/  LEA R14, R27, R14, 0x8 ;  /* 0x0000000e1b0e7211 */ /* 0x000fca00078e40ff */
[----:B------:R-:W-:Y:S02]  /*9a20*/  IMAD.IADD R15, R14, 0x1, R15 ;  /* 0x000000010e0f7824 */ /* 0x000fe400078e020f */
[----:B0-----:R-:W-:-:S05]  /*9a30*/  IMAD.WIDE.U32 R12, R17, 0x4, R12 ;  /* 0x00000004110c7825 */ /* 0x001fca00078e000c */
[----:B------:R0:W-:Y:S02]  /*9a40*/  STG.E desc[UR4][R12.64], R15 ;  /* 0x0000000f0c007986 */ /* 0x0001e4000c101904 */
.L_x_31643:
        /* <DEDUP_REMOVED lines=15> */
.L_x_31645:
[----:B------:R-:W-:-:S07]  /*9b40*/  MOV R17, R8 ;  /* 0x0000000800117202 */ /* 0x000fce0000000f00 */
.L_x_31646:
[----:B------:R-:W-:Y:S05]  /*9b50*/  BSYNC B0 ;  /* 0x0000000000007941 */ /* 0x000fea0003800000 */
.L_x_31644:
        /* <DEDUP_REMOVED lines=16> */
.L_x_31650:
[----:B------:R-:W-:Y:S05]  /*9c60*/  BSYNC B1 ;  /* 0x0000000000017941 */ /* 0x000fea0003800000 */
.L_x_31649:
        /* <DEDUP_REMOVED lines=44> */
.L_x_31648:
[----:B------:R-:W-:Y:S05]  /*9f30*/  BSYNC B0 ;  /* 0x0000000000007941 */ /* 0x000fea0003800000 */
.L_x_31647:
        /* <DEDUP_REMOVED lines=12> */
.L_x_31651:
        /* <DEDUP_REMOVED lines=12> */
.L_x_31654:
[----:B------:R-:W-:-:S07]  /*a0c0*/  IMAD.MOV.U32 R4, RZ, RZ, R8 ;  /* 0x000000ffff047224 */ /* 0x000fce00078e0008 */
.L_x_31655:
[----:B------:R-:W-:Y:S05]  /*a0d0*/  BSYNC B0 ;  /* 0x0000000000007941 */ /* 0x000fea0003800000 */
.L_x_31653:
        /* <DEDUP_REMOVED lines=16> */
.L_x_31659:
[----:B------:R-:W-:Y:S05]  /*a1e0*/  BSYNC B1 ;  /* 0x0000000000017941 */ /* 0x000fea0003800000 */
.L_x_31658:
        /* <DEDUP_REMOVED lines=44> */
.L_x_31657:
[----:B------:R-:W-:Y:S05]  /*a4b0*/  BSYNC B0 ;  /* 0x0000000000007941 */ /* 0x000fea0003800000 */
.L_x_31656:
        /* <DEDUP_REMOVED lines=8> */
.L_x_31652:
        /* <DEDUP_REMOVED lines=12> */
.L_x_31661:
[----:B------:R-:W-:-:S07]  /*a600*/  IMAD.MOV.U32 R12, RZ, RZ, R8 ;  /* 0x000000ffff0c7224 */ /* 0x000fce00078e0008 */
.L_x_31662:
[----:B------:R-:W-:Y:S05]  /*a610*/  BSYNC B0 ;  /* 0x0000000000007941 */ /* 0x000fea0003800000 */
.L_x_31660:
        /* <DEDUP_REMOVED lines=16> */
.L_x_31666:
[----:B------:R-:W-:Y:S05]  /*a720*/  BSYNC B1 ;  /* 0x0000000000017941 */ /* 0x000fea0003800000 */
.L_x_31665:
        /* <DEDUP_REMOVED lines=44> */
.L_x_31664:
[----:B------:R-:W-:Y:S05]  /*a9f0*/  BSYNC B0 ;  /* 0x0000000000007941 */ /* 0x000fea0003800000 */
.L_x_31663:
        /* <DEDUP_REMOVED lines=11> */
.L_x_31667:
        /* <DEDUP_REMOVED lines=12> */
.L_x_31670:
[----:B------:R-:W-:-:S07]  /*ab70*/  IMAD.MOV.U32 R3, RZ, RZ, R8 ;  /* 0x000000ffff037224 */ /* 0x000fce00078e0008 */
.L_x_31671:
[----:B------:R-:W-:Y:S05]  /*ab80*/  BSYNC B0 ;  /* 0x0000000000007941 */ /* 0x000fea0003800000 */
.L_x_31669:
        /* <DEDUP_REMOVED lines=16> */
.L_x_31675:
[----:B------:R-:W-:Y:S05]  /*ac90*/  BSYNC B1 ;  /* 0x0000000000017941 */ /* 0x000fea0003800000 */
.L_x_31674:
        /* <DEDUP_REMOVED lines=44> */
.L_x_31673:
[----:B------:R-:W-:Y:S05]  /*af60*/  BSYNC B0 ;  /* 0x0000000000007941 */ /* 0x000fea0003800000 */
.L_x_31672:
        /* <DEDUP_REMOVED lines=8> */
.L_x_31668:
        /* <DEDUP_REMOVED lines=12> */
.L_x_31677:
[----:B------:R-:W-:-:S07]  /*b0b0*/  IMAD.MOV.U32 R12, RZ, RZ, R8 ;  /* 0x000000ffff0c7224 */ /* 0x000fce00078e0008 */
.L_x_31678:
[----:B------:R-:W-:Y:S05]  /*b0c0*/  BSYNC B0 ;  /* 0x0000000000007941 */ /* 0x000fea0003800000 */
.L_x_31676:
        /* <DEDUP_REMOVED lines=16> */
.L_x_31682:
[----:B------:R-:W-:Y:S05]  /*b1d0*/  BSYNC B1 ;  /* 0x0000000000017941 */ /* 0x000fea0003800000 */
.L_x_31681:
        /* <DEDUP_REMOVED lines=44> */
.L_x_31680:
[----:B------:R-:W-:Y:S05]  /*b4a0*/  BSYNC B0 ;  /* 0x0000000000007941 */ /* 0x000fea0003800000 */
.L_x_31679:
        /* <DEDUP_REMOVED lines=11> */
.L_x_31683:
        /* <DEDUP_REMOVED lines=12> */
.L_x_31686:
[----:B------:R-:W-:-:S07]  /*b620*/  MOV R2, R8 ;  /* 0x0000000800027202 */ /* 0x000fce0000000f00 */
.L_x_31687:
[----:B------:R-:W-:Y:S05]  /*b630*/  BSYNC B0 ;  /* 0x0000000000007941 */ /* 0x000fea0003800000 */
.L_x_31685:
        /* <DEDUP_REMOVED lines=16> */
.L_x_31691:
[----:B------:R-:W-:Y:S05]  /*b740*/  BSYNC B1 ;  /* 0x0000000000017941 */ /* 0x000fea0003800000 */
.L_x_31690:
        /* <DEDUP_REMOVED lines=40> */
[----:B------:R-:W-:Y:S02]  /*b9d0*/  LOP3.LUT R224, R23, UR43, R20, 0x96, !PT ;  /* 0x0000002b17e07c12 */ /* 0x000fe4000f8e9614 */
[----:B------:R-:W-:Y:S01]  /*b9e0*/  MOV R8, R22 ;  /* 0x0000001600087202 */ /* 0x000fe20000000f00 */
[----:B------:R-:W-:Y:S01]  /*b9f0*/  IMAD.MOV.U32 R6, RZ, RZ, R16 ;  /* 0x000000ffff067224 */ /* 0x000fe200078e0010 */
[----:B------:R-:W-:-:S07]  /*ba00*/  LOP3.LUT R11, R17, UR44, R12, 0x96, !PT ;  /* 0x0000002c110b7c12 */ /* 0x000fce000f8e960c */
.L_x_31689:
[----:B------:R-:W-:Y:S05]  /*ba10*/  BSYNC B0 ;  /* 0x0000000000007941 */ /* 0x000fea0003800000 */
.L_x_31688:
        /* <DEDUP_REMOVED lines=8> */
.L_x_31684:
        /* <DEDUP_REMOVED lines=12> */
.L_x_31693:
[----:B------:R-:W-:-:S07]  /*bb60*/  IMAD.MOV.U32 R12, RZ, RZ, R8 ;  /* 0x000000ffff0c7224 */ /* 0x000fce00078e0008 */
.L_x_31694:
[----:B------:R-:W-:Y:S05]  /*bb70*/  BSYNC B0 ;  /* 0x0000000000007941 */ /* 0x000fea0003800000 */
.L_x_31692:
        /* <DEDUP_REMOVED lines=16> */
.L_x_31698:
[----:B------:R-:W-:Y:S05]  /*bc80*/  BSYNC B1 ;  /* 0x0000000000017941 */ /* 0x000fea0003800000 */
.L_x_31697:
        /* <DEDUP_REMOVED lines=44> */
.L_x_31696:
[----:B------:R-:W-:Y:S05]  /*bf50*/  BSYNC B0 ;  /* 0x0000000000007941 */ /* 0x000fea0003800000 */
.L_x_31695:
        /* <DEDUP_REMOVED lines=11> */
.L_x_31699:
        /* <DEDUP_REMOVED lines=12> */
.L_x_31702:
[----:B------:R-:W-:-:S07]  /*c0d0*/  MOV R0, R8 ;  /* 0x0000000800007202 */ /* 0x000fce0000000f00 */
.L_x_31703:
[----:B------:R-:W-:Y:S05]  /*c0e0*/  BSYNC B0 ;  /* 0x0000000000007941 */ /* 0x000fea0003800000 */
.L_x_31701:
        /* <DEDUP_REMOVED lines=18> */
.L_x_31707:
[----:B------:R-:W-:Y:S05]  /*c210*/  BSYNC B1 ;  /* 0x0000000000017941 */ /* 0x000fea0003800000 */
.L_x_31706:
        /* <DEDUP_REMOVED lines=44> */
.L_x_31705:
[----:B------:R-:W-:Y:S05]  /*c4e0*/  BSYNC B0 ;  /* 0x0000000000007941 */ /* 0x000fea0003800000 */
.L_x_31704:
        /* <DEDUP_REMOVED lines=8> */
.L_x_31700:
        /* <DEDUP_REMOVED lines=13> */
[----:B------:R-:W-:-:S05]  /*c640*/  IMAD.WIDE.U32 R12, R19, 0x4, R234 ;  /* 0x00000004130c7825 */ /* 0x000fca00078e00ea */
        /* <DEDUP_REMOVED lines=15> */
.L_x_31708:
        /* <DEDUP_REMOVED lines=15> */
.L_x_31710:
[----:B------:R-:W-:-:S07]  /*c830*/  IMAD.MOV.U32 R16, RZ, RZ, R8 ;  /* 0x000000ffff107224 */ /* 0x000fce00078e0008 */
.L_x_31711:
[----:B------:R-:W-:Y:S05]  /*c840*/  BSYNC B0 ;  /* 0x0000000000007941 */ /* 0x000fea0003800000 */
.L_x_31709:
        /* <DEDUP_REMOVED lines=16> */
.L_x_31715:
[----:B------:R-:W-:Y:S05]  /*c950*/  BSYNC B1 ;  /* 0x0000000000017941 */ /* 0x000fea0003800000 */
.L_x_31714:
        /* <DEDUP_REMOVED lines=44> */
.L_x_31713:
[----:B------:R-:W-:Y:S05]  /*cc20*/  BSYNC B0 ;  /* 0x0000000000007941 */ /* 0x000fea0003800000 */
.L_x_31712:
        /* <DEDUP_REMOVED lines=12> */
.L_x_31716:
        /* <DEDUP_REMOVED lines=12> */
.L_x_31719:
[----:B------:R-:W-:-:S07]  /*cdb0*/  MOV R4, R8 ;  /* 0x0000000800047202 */ /* 0x000fce0000000f00 */
.L_x_31720:
[----:B------:R-:W-:Y:S05]  /*cdc0*/  BSYNC B0 ;  /* 0x0000000000007941 */ /* 0x000fea0003800000 */
.L_x_31718:
        /* <DEDUP_REMOVED lines=16> */
.L_x_31724:
[----:B------:R-:W-:Y:S05]  /*ced0*/  BSYNC B1 ;  /* 0x0000000000017941 */ /* 0x000fea0003800000 */
.L_x_31723:
        /* <DEDUP_REMOVED lines=44> */
.L_x_31722:
[----:B------:R-:W-:Y:S05]  /*d1a0*/  BSYNC B0 ;  /* 0x0000000000007941 */ /* 0x000fea0003800000 */
.L_x_31721:
        /* <DEDUP_REMOVED lines=8> */
.L_x_31717:
        /* <DEDUP_REMOVED lines=12> */
.L_x_31726:
[----:B------:R-:W-:-:S07]  /*d2f0*/  IMAD.MOV.U32 R12, RZ, RZ, R8 ;  /* 0x000000ffff0c7224 */ /* 0x000fce00078e0008 */
.L_x_31727:
[----:B------:R-:W-:Y:S05]  /*d300*/  BSYNC B0 ;  /* 0x0000000000007941 */ /* 0x000fea0003800000 */
.L_x_31725:
        /* <DEDUP_REMOVED lines=16> */
.L_x_31731:
[----:B------:R-:W-:Y:S05]  /*d410*/  BSYNC B1 ;  /* 0x0000000000017941 */ /* 0x000fea0003800000 */
.L_x_31730:
        /* <DEDUP_REMOVED lines=44> */
.L_x_31729:
[----:B------:R-:W-:Y:S05]  /*d6e0*/  BSYNC B0 ;  /* 0x0000000000007941 */ /* 0x000fea0003800000 */
.L_x_31728:
        /* <DEDUP_REMOVED lines=11> */
.L_x_31732:
        /* <DEDUP_REMOVED lines=12> */
.L_x_31735:
[----:B------:R-:W-:-:S07]  /*d860*/  MOV R3, R8 ;  /* 0x0000000800037202 */ /* 0x000fce0000000f00 */
.L_x_31736:
[----:B------:R-:W-:Y:S05]  /*d870*/  BSYNC B0 ;  /* 0x0000000000007941 */ /* 0x000fea0003800000 */
.L_x_31734:
        /* <DEDUP_REMOVED lines=16> */
.L_x_31740:
[----:B------:R-:W-:Y:S05]  /*d980*/  BSYNC B1 ;  /* 0x0000000000017941 */ /* 0x000fea0003800000 */
.L_x_31739:
        /* <DEDUP_REMOVED lines=44> */
.L_x_31738:
[----:B------:R-:W-:Y:S05]  /*dc50*/  BSYNC B0 ;  /* 0x0000000000007941 */ /* 0x000fea0003800000 */
.L_x_31737:
        /* <DEDUP_REMOVED lines=8> */
.L_x_31733:
        /* <DEDUP_REMOVED lines=12> */
.L_x_31742:
[----:B------:R-:W-:-:S07]  /*dda0*/  IMAD.MOV.U32 R12, RZ, RZ, R8 ;  /* 0x000000ffff0c7224 */ /* 0x000fce00078e0008 */
.L_x_31743:
[----:B------:R-:W-:Y:S05]  /*ddb0*/  BSYNC B0 ;  /* 0x0000000000007941 */ /* 0x000fea0003800000 */
.L_x_31741:
        /* <DEDUP_REMOVED lines=16> */
.L_x_31747:
[----:B------:R-:W-:Y:S05]  /*dec0*/  BSYNC B1 ;  /* 0x0000000000017941 */ /* 0x000fea0003800000 */
.L_x_31746:
        /* <DEDUP_REMOVED lines=44> */
.L_x_31745:
[----:B------:R-:W-:Y:S05]  /*e190*/  BSYNC B0 ;  /* 0x0000000000007941 */ /* 0x000fea0003800000 */
.L_x_31744:
        /* <DEDUP_REMOVED lines=11> */
.L_x_31748:
        /* <DEDUP_REMOVED lines=12> */
.L_x_31751:
[----:B------:R-:W-:-:S07]  /*e310*/  MOV R2, R8 ;  /* 0x0000000800027202 */ /* 0x000fce0000000f00 */
.L_x_31752:
[----:B------:R-:W-:Y:S05]  /*e320*/  BSYNC B0 ;  /* 0x0000000000007941 */ /* 0x000fea0003800000 */
.L_x_31750:
        /* <DEDUP_REMOVED lines=16> */
.L_x_31756:
[----:B------:R-:W-:Y:S05]  /*e430*/  BSYNC B1 ;  /* 0x0000000000017941 */ /* 0x000fea0003800000 */
.L_x_31755:
        /* <DEDUP_REMOVED lines=44> */
.L_x_31754:
[----:B------:R-:W-:Y:S05]  /*e700*/  BSYNC B0 ;  /* 0x0000000000007941 */ /* 0x000fea0003800000 */
.L_x_31753:
        /* <DEDUP_REMOVED lines=8> */
.L_x_31749:
        /* <DEDUP_REMOVED lines=12> */
.L_x_31758:
[----:B------:R-:W-:-:S07]  /*e850*/  IMAD.MOV.U32 R14, RZ, RZ, R8 ;  /* 0x000000ffff0e7224 */ /* 0x000fce00078e0008 */
.L_x_31759:
[----:B------:R-:W-:Y:S05]  /*e860*/  BSYNC B0 ;  /* 0x0000000000007941 */ /* 0x000fea0003800000 */
.L_x_31757:
        /* <DEDUP_REMOVED lines=16> */
.L_x_31763:
[----:B------:R-:W-:Y:S05]  /*e970*/  BSYNC B1 ;  /* 0x0000000000017941 */ /* 0x000fea0003800000 */
.L_x_31762:
        /* <DEDUP_REMOVED lines=44> */
.L_x_31761:
[----:B------:R-:W-:Y:S05]  /*ec40*/  BSYNC B0 ;  /* 0x0000000000007941 */ /* 0x000fea0003800000 */
.L_x_31760:
        /* <DEDUP_REMOVED lines=11> */
.L_x_31764:
        /* <DEDUP_REMOVED lines=12> */
.L_x_31767:
[----:B------:R-:W-:-:S07]  /*edc0*/  MOV R0, R8 ;  /* 0x0000000800007202 */ /* 0x000fce0000000f00 */
.L_x_31768:
[----:B------:R-:W-:Y:S05]  /*edd0*/  BSYNC B0 ;  /* 0x0000000000007941 */ /* 0x000fea0003800000 */
.L_x_31766:
        /* <DEDUP_REMOVED lines=18> */
.L_x_31772:
[----:B------:R-:W-:Y:S05]  /*ef00*/  BSYNC B1 ;  /* 0x0000000000017941 */ /* 0x000fea0003800000 */
.L_x_31771:
        /* <DEDUP_REMOVED lines=44> */
.L_x_31770:
[----:B------:R-:W-:Y:S05]  /*f1d0*/  BSYNC B0 ;  /* 0x0000000000007941 */ /* 0x000fea0003800000 */
.L_x_31769:
        /* <DEDUP_REMOVED lines=8> */
.L_x_31765:
        /* <DEDUP_REMOVED lines=29> */
.L_x_31773:
        /* <DEDUP_REMOVED lines=15> */
.L_x_31775:
[----:B------:R-:W-:-:S07]  /*f520*/  IMAD.MOV.U32 R16, RZ, RZ, R8 ;  /* 0x000000ffff107224 */ /* 0x000fce00078e0008 */
.L_x_31776:
[----:B------:R-:W-:Y:S05]  /*f530*/  BSYNC B0 ;  /* 0x0000000000007941 */ /* 0x000fea0003800000 */
.L_x_31774:
        /* <DEDUP_REMOVED lines=16> */
.L_x_31780:
[----:B------:R-:W-:Y:S05]  /*f640*/  BSYNC B1 ;  /* 0x0000000000017941 */ /* 0x000fea0003800000 */
.L_x_31779:
        /* <DEDUP_REMOVED lines=44> */
.L_x_31778:
[----:B------:R-:W-:Y:S05]  /*f910*/  BSYNC B0 ;  /* 0x0000000000007941 */ /* 0x000fea0003800000 */
.L_x_31777:
        /* <DEDUP_REMOVED lines=13> */
.L_x_31781:
        /* <DEDUP_REMOVED lines=12> */
.L_x_31784:
[----:B------:R-:W-:-:S07]  /*fab0*/  MOV R4, R8 ;  /* 0x0000000800047202 */ /* 0x000fce0000000f00 */
.L_x_31785:
[----:B------:R-:W-:Y:S05]  /*fac0*/  BSYNC B0 ;  /* 0x0000000000007941 */ /* 0x000fea0003800000 */
.L_x_31783:
        /* <DEDUP_REMOVED lines=16> */
.L_x_31789:
[----:B------:R-:W-:Y:S05]  /*fbd0*/  BSYNC B1 ;  /* 0x0000000000017941 */ /* 0x000fea0003800000 */
.L_x_31788:
        /* <DEDUP_REMOVED lines=44> */
.L_x_31787:
[----:B------:R-:W-:Y:S05]  /*fea0*/  BSYNC B0 ;  /* 0x0000000000007941 */ /* 0x000fea0003800000 */
.L_x_31786:
        /* <DEDUP_REMOVED lines=8> */
.L_x_31782:
        /* <DEDUP_REMOVED lines=12> */
.L_x_31791:
[----:B------:R-:W-:-:S07]  /*fff0*/  IMAD.MOV.U32 R12, RZ, RZ, R8 ;  /* 0x000000ffff0c7224 */ /* 0x000fce00078e0008 */
.L_x_31792:
[----:B------:R-:W-:Y:S05]  /*10000*/  BSYNC B0 ;  /* 0x0000000000007941 */ /* 0x000fea0003800000 */
.L_x_31790:
        /* <DEDUP_REMOVED lines=16> */
.L_x_31796:
[----:B------:R-:W-:Y:S05]  /*10110*/  BSYNC B1 ;  /* 0x0000000000017941 */ /* 0x000fea0003800000 */
.L_x_31795:
        /* <DEDUP_REMOVED lines=44> */
.L_x_31794:
[----:B------:R-:W-:Y:S05]  /*103e0*/  BSYNC B0 ;  /* 0x0000000000007941 */ /* 0x000fea0003800000 */
.L_x_31793:
        /* <DEDUP_REMOVED lines=11> */
.L_x_31797:
        /* <DEDUP_REMOVED lines=12> */
.L_x_31800:
[----:B------:R-:W-:-:S07]  /*10560*/  MOV R3, R8 ;  /* 0x0000000800037202 */ /* 0x000fce0000000f00 */
.L_x_31801:
[----:B------:R-:W-:Y:S05]  /*10570*/  BSYNC B0 ;  /* 0x0000000000007941 */ /* 0x000fea0003800000 */
.L_x_31799:
        /* <DEDUP_REMOVED lines=16> */
.L_x_31805:
[----:B------:R-:W-:Y:S05]  /*10680*/  BSYNC B1 ;  /* 0x0000000000017941 */ /* 0x000fea0003800000 */
.L_x_31804:
        /* <DEDUP_REMOVED lines=44> */
.L_x_31803:
[----:B------:R-:W-:Y:S05]  /*10950*/  BSYNC B0 ;  /* 0x0000000000007941 */ /* 0x000fea0003800000 */
.L_x_31802:
        /* <DEDUP_REMOVED lines=8> */
.L_x_31798:
        /* <DEDUP_REMOVED lines=12> */
.L_x_31807:
[----:B------:R-:W-:-:S07]  /*10aa0*/  IMAD.MOV.U32 R12, RZ, RZ, R8 ;  /* 0x000000ffff0c7224 */ /* 0x000fce00078e0008 */
.L_x_31808:
[----:B------:R-:W-:Y:S05]  /*10ab0*/  BSYNC B0 ;  /* 0x0000000000007941 */ /* 0x000fea0003800000 */
.L_x_31806:
        /* <DEDUP_REMOVED lines=16> */
.L_x_31812:
[----:B------:R-:W-:Y:S05]  /*10bc0*/  BSYNC B1 ;  /* 0x0000000000017941 */ /* 0x000fea0003800000 */
.L_x_31811:
        /* <DEDUP_REMOVED lines=44> */
.L_x_31810:
[----:B------:R-:W-:Y:S05]  /*10e90*/  BSYNC B0 ;  /* 0x0000000000007941 */ /* 0x000fea0003800000 */
.L_x_31809:
        /* <DEDUP_REMOVED lines=11> */
.L_x_31813:
        /* <DEDUP_REMOVED lines=12> */
.L_x_31816:
[----:B------:R-:W-:-:S07]  /*11010*/  MOV R2, R8 ;  /* 0x0000000800027202 */ /* 0x000fce0000000f00 */
.L_x_31817:
[----:B------:R-:W-:Y:S05]  /*11020*/  BSYNC B0 ;  /* 0x0000000000007941 */ /* 0x000fea0003800000 */
.L_x_31815:
        /* <DEDUP_REMOVED lines=16> */
.L_x_31821:
[----:B------:R-:W-:Y:S05]  /*11130*/  BSYNC B1 ;  /* 0x0000000000017941 */ /* 0x000fea0003800000 */
.L_x_31820:
        /* <DEDUP_REMOVED lines=44> */
.L_x_31819:
[----:B------:R-:W-:Y:S05]  /*11400*/  BSYNC B0 ;  /* 0x0000000000007941 */ /* 0x000fea0003800000 */
.L_x_31818:
        /* <DEDUP_REMOVED lines=8> */
.L_x_31814:
        /* <DEDUP_REMOVED lines=12> */
.L_x_31823:
[----:B------:R-:W-:-:S07]  /*11550*/  IMAD.MOV.U32 R12, RZ, RZ, R8 ;  /* 0x000000ffff0c7224 */ /* 0x000fce00078e0008 */
.L_x_31824:
[----:B------:R-:W-:Y:S05]  /*11560*/  BSYNC B0 ;  /* 0x0000000000007941 */ /* 0x000fea0003800000 */
.L_x_31822:
        /* <DEDUP_REMOVED lines=16> */
.L_x_31828:
[----:B------:R-:W-:Y:S05]  /*11670*/  BSYNC B1 ;  /* 0x0000000000017941 */ /* 0x000fea0003800000 */
.L_x_31827:
        /* <DEDUP_REMOVED lines=44> */
.L_x_31826:
[----:B------:R-:W-:Y:S05]  /*11940*/  BSYNC B0 ;  /* 0x0000000000007941 */ /* 0x000fea0003800000 */
.L_x_31825:
        /* <DEDUP_REMOVED lines=11> */
.L_x_31829:
        /* <DEDUP_REMOVED lines=12> */
.L_x_31832:
[----:B------:R-:W-:-:S07]  /*11ac0*/  MOV R0, R8 ;  /* 0x0000000800007202 */ /* 0x000fce0000000f00 */
.L_x_31833:
[----:B------:R-:W-:Y:S05]  /*11ad0*/  BSYNC B0 ;  /* 0x0000000000007941 */ /* 0x000fea0003800000 */
.L_x_31831:
        /* <DEDUP_REMOVED lines=18> */
.L_x_31837:
[----:B------:R-:W-:Y:S05]  /*11c00*/  BSYNC B1 ;  /* 0x0000000000017941 */ /* 0x000fea0003800000 */
.L_x_31836:
        /* <DEDUP_REMOVED lines=44> */
.L_x_31835:
[----:B------:R-:W-:Y:S05]  /*11ed0*/  BSYNC B0 ;  /* 0x0000000000007941 */ /* 0x000fea0003800000 */
.L_x_31834:
        /* <DEDUP_REMOVED lines=8> */
.L_x_31830:
        /* <DEDUP_REMOVED lines=29> */
.L_x_31838:
        /* <DEDUP_REMOVED lines=15> */
.L_x_31840:
[----:B------:R-:W-:-:S07]  /*12220*/  IMAD.MOV.U32 R218, RZ, RZ, R8 ;  /* 0x000000ffffda7224 */ /* 0x000fce00078e0008 */
.L_x_31841:
[----:B------:R-:W-:Y:S05]  /*12230*/  BSYNC B0 ;  /* 0x0000000000007941 */ /* 0x000fea0003800000 */
.L_x_31839:
        /* <DEDUP_REMOVED lines=16> */
.L_x_31845:
[----:B------:R-:W-:Y:S05]  /*12340*/  BSYNC B1 ;  /* 0x0000000000017941 */ /* 0x000fea0003800000 */
.L_x_31844:
        /* <DEDUP_REMOVED lines=44> */
.L_x_31843:
[----:B------:R-:W-:Y:S05]  /*12610*/  BSYNC B0 ;  /* 0x0000000000007941 */ /* 0x000fea0003800000 */
.L_x_31842:
        /* <DEDUP_REMOVED lines=13> */
.L_x_31846:
        /* <DEDUP_REMOVED lines=12> */
.L_x_31849:
[----:B------:R-:W-:-:S07]  /*127b0*/  MOV R4, R8 ;  /* 0x0000000800047202 */ /* 0x000fce0000000f00 */
.L_x_31850:
[----:B------:R-:W-:Y:S05]  /*127c0*/  BSYNC B0 ;  /* 0x0000000000007941 */ /* 0x000fea0003800000 */
.L_x_31848:
        /* <DEDUP_REMOVED lines=16> */
.L_x_31854:
[----:B------:R-:W-:Y:S05]  /*128d0*/  BSYNC B1 ;  /* 0x0000000000017941 */ /* 0x000fea0003800000 */
.L_x_31853:
        /* <DEDUP_REMOVED lines=44> */
.L_x_31852:
[----:B------:R-:W-:Y:S05]  /*12ba0*/  BSYNC B0 ;  /* 0x0000000000007941 */ /* 0x000fea0003800000 */
.L_x_31851:
        /* <DEDUP_REMOVED lines=8> */
.L_x_31847:
        /* <DEDUP_REMOVED lines=12> */
.L_x_31856:
[----:B------:R-:W-:-:S07]  /*12cf0*/  IMAD.MOV.U32 R12, RZ, RZ, R8 ;  /* 0x000000ffff0c7224 */ /* 0x000fce00078e0008 */
.L_x_31857:
[----:B------:R-:W-:Y:S05]  /*12d00*/  BSYNC B0 ;  /* 0x0000000000007941 */ /* 0x000fea0003800000 */
.L_x_31855:
        /* <DEDUP_REMOVED lines=16> */
.L_x_31861:
[----:B------:R-:W-:Y:S05]  /*12e10*/  BSYNC B1 ;  /* 0x0000000000017941 */ /* 0x000fea0003800000 */
.L_x_31860:
        /* <DEDUP_REMOVED lines=44> */
.L_x_31859:
[----:B------:R-:W-:Y:S05]  /*130e0*/  BSYNC B0 ;  /* 0x0000000000007941 */ /* 0x000fea0003800000 */
.L_x_31858:
        /* <DEDUP_REMOVED lines=11> */
.L_x_31862:
        /* <DEDUP_REMOVED lines=12> */
.L_x_31865:
[----:B------:R-:W-:-:S07]  /*13260*/  MOV R3, R8 ;  /* 0x0000000800037202 */ /* 0x000fce0000000f00 */
.L_x_31866:
[----:B------:R-:W-:Y:S05]  /*13270*/  BSYNC B0 ;  /* 0x0000000000007941 */ /* 0x000fea0003800000 */
.L_x_31864:
        /* <DEDUP_REMOVED lines=16> */
.L_x_31870:
[----:B------:R-:W-:Y:S05]  /*13380*/  BSYNC B1 ;  /* 0x0000000000017941 */ /* 0x000fea0003800000 */
.L_x_31869:
        /* <DEDUP_REMOVED lines=44> */
.L_x_31868:
[----:B------:R-:W-:Y:S05]  /*13650*/  BSYNC B0 ;  /* 0x0000000000007941 */ /* 0x000fea0003800000 */
.L_x_31867:
        /* <DEDUP_REMOVED lines=8> */
.L_x_31863:
        /* <DEDUP_REMOVED lines=12> */
.L_x_31872:
[----:B------:R-:W-:-:S07]  /*137a0*/  IMAD.MOV.U32 R218, RZ, RZ, R8 ;  /* 0x000000ffffda7224 */ /* 0x000fce00078e0008 */
.L_x_31873:
[----:B------:R-:W-:Y:S05]  /*137b0*/  BSYNC B0 ;  /* 0x0000000000007941 */ /* 0x000fea0003800000 */
.L_x_31871:
        /* <DEDUP_REMOVED lines=16> */
.L_x_31877:
[----:B------:R-:W-:Y:S05]  /*138c0*/  BSYNC B1 ;  /* 0x0000000000017941 */ /* 0x000fea0003800000 */
.L_x_31876:
        /* <DEDUP_REMOVED lines=44> */
.L_x_31875:
[----:B------:R-:W-:Y:S05]  /*13b90*/  BSYNC B0 ;  /* 0x0000000000007941 */ /* 0x000fea0003800000 */
.L_x_31874:
        /* <DEDUP_REMOVED lines=11> */
.L_x_31878:
        /* <DEDUP_REMOVED lines=12> */
.L_x_31881:
[----:B------:R-:W-:-:S07]  /*13d10*/  MOV R2, R8 ;  /* 0x0000000800027202 */ /* 0x000fce0000000f00 */
.L_x_31882:
[----:B------:R-:W-:Y:S05]  /*13d20*/  BSYNC B0 ;  /* 0x0000000000007941 */ /* 0x000fea0003800000 */
.L_x_31880:
        /* <DEDUP_REMOVED lines=16> */
.L_x_31886:
[----:B------:R-:W-:Y:S05]  /*13e30*/  BSYNC B1 ;  /* 0x0000000000017941 */ /* 0x000fea0003800000 */
.L_x_31885:
        /* <DEDUP_REMOVED lines=44> */
.L_x_31884:
[----:B------:R-:W-:Y:S05]  /*14100*/  BSYNC B0 ;  /* 0x0000000000007941 */ /* 0x000fea0003800000 */
.L_x_31883:
        /* <DEDUP_REMOVED lines=8> */
.L_x_31879:
        /* <DEDUP_REMOVED lines=12> */
.L_x_31888:
[----:B------:R-:W-:-:S07]  /*14250*/  IMAD.MOV.U32 R14, RZ, RZ, R8 ;  /* 0x000000ffff0e7224 */ /* 0x000fce00078e0008 */
.L_x_31889:
[----:B------:R-:W-:Y:S05]  /*14260*/  BSYNC B0 ;  /* 0x0000000000007941 */ /* 0x000fea0003800000 */
.L_x_31887:
        /* <DEDUP_REMOVED lines=16> */
.L_x_31893:
[----:B------:R-:W-:Y:S05]  /*14370*/  BSYNC B1 ;  /* 0x0000000000017941 */ /* 0x000fea0003800000 */
.L_x_31892:
        /* <DEDUP_REMOVED lines=44> */
.L_x_31891:
[----:B------:R-:W-:Y:S05]  /*14640*/  BSYNC B0 ;  /* 0x0000000000007941 */ /* 0x000fea0003800000 */
.L_x_31890:
        /* <DEDUP_REMOVED lines=11> */
.L_x_31894:
        /* <DEDUP_REMOVED lines=12> */
.L_x_31897:
[----:B------:R-:W-:-:S07]  /*147c0*/  MOV R0, R8 ;  /* 0x0000000800007202 */ /* 0x000fce0000000f00 */
.L_x_31898:
[----:B------:R-:W-:Y:S05]  /*147d0*/  BSYNC B0 ;  /* 0x0000000000007941 */ /* 0x000fea0003800000 */
.L_x_31896:
        /* <DEDUP_REMOVED lines=18> */
.L_x_31902:
[----:B------:R-:W-:Y:S05]  /*14900*/  BSYNC B1 ;  /* 0x0000000000017941 */ /* 0x000fea0003800000 */
.L_x_31901:
        /* <DEDUP_REMOVED lines=44> */
.L_x_31900:
[----:B------:R-:W-:Y:S05]  /*14bd0*/  BSYNC B0 ;  /* 0x0000000000007941 */ /* 0x000fea0003800000 */
.L_x_31899:
        /* <DEDUP_REMOVED lines=8> */
.L_x_31895:
        /* <DEDUP_REMOVED lines=29> */
.L_x_31903:
        /* <DEDUP_REMOVED lines=15> */
.L_x_31905:
[----:B------:R-:W-:-:S07]  /*14f20*/  IMAD.MOV.U32 R232, RZ, RZ, R8 ;  /* 0x000000ffffe87224 */ /* 0x000fce00078e0008 */
.L_x_31906:
[----:B------:R-:W-:Y:S05]  /*14f30*/  BSYNC B0 ;  /* 0x0000000000007941 */ /* 0x000fea0003800000 */
.L_x_31904:
        /* <DEDUP_REMOVED lines=16> */
.L_x_31910:
[----:B------:R-:W-:Y:S05]  /*15040*/  BSYNC B1 ;  /* 0x0000000000017941 */ /* 0x000fea0003800000 */
.L_x_31909:
        /* <DEDUP_REMOVED lines=44> */
.L_x_31908:
[----:B------:R-:W-:Y:S05]  /*15310*/  BSYNC B0 ;  /* 0x0000000000007941 */ /* 0x000fea0003800000 */
.L_x_31907:
        /* <DEDUP_REMOVED lines=13> */
.L_x_31911:
        /* <DEDUP_REMOVED lines=12> */
.L_x_31914:
[----:B------:R-:W-:-:S07]  /*154b0*/  MOV R4, R8 ;  /* 0x0000000800047202 */ /* 0x000fce0000000f00 */
.L_x_31915:
[----:B------:R-:W-:Y:S05]  /*154c0*/  BSYNC B0 ;  /* 0x0000000000007941 */ /* 0x000fea0003800000 */
.L_x_31913:
        /* <DEDUP_REMOVED lines=16> */
.L_x_31919:
[----:B------:R-:W-:Y:S05]  /*155d0*/  BSYNC B1 ;  /* 0x0000000000017941 */ /* 0x000fea0003800000 */
.L_x_31918:
        /* <DEDUP_REMOVED lines=44> */
.L_x_31917:
[----:B------:R-:W-:Y:S05]  /*158a0*/  BSYNC B0 ;  /* 0x0000000000007941 */ /* 0x000fea0003800000 */
.L_x_31916:
        /* <DEDUP_REMOVED lines=8> */
.L_x_31912:
        /* <DEDUP_REMOVED lines=12> */
.L_x_31921:
[----:B------:R-:W-:-:S07]  /*159f0*/  IMAD.MOV.U32 R12, RZ, RZ, R8 ;  /* 0x000000ffff0c7224 */ /* 0x000fce00078e0008 */
.L_x_31922:
[----:B------:R-:W-:Y:S05]  /*15a00*/  BSYNC B0 ;  /* 0x0000000000007941 */ /* 0x000fea0003800000 */
.L_x_31920:
        /* <DEDUP_REMOVED lines=16> */
.L_x_31926:
[----:B------:R-:W-:Y:S05]  /*15b10*/  BSYNC B1 ;  /* 0x0000000000017941 */ /* 0x000fea0003800000 */
.L_x_31925:
        /* <DEDUP_REMOVED lines=44> */
.L_x_31924:
[----:B------:R-:W-:Y:S05]  /*15de0*/  BSYNC B0 ;  /* 0x0000000000007941 */ /* 0x000fea0003800000 */
.L_x_31923:
        /* <DEDUP_REMOVED lines=11> */
.L_x_31927:
        /* <DEDUP_REMOVED lines=12> */
.L_x_31930:
[----:B------:R-:W-:-:S07]  /*15f60*/  MOV R3, R8 ;  /* 0x0000000800037202 */ /* 0x000fce0000000f00 */
.L_x_31931:
[----:B------:R-:W-:Y:S05]  /*15f70*/  BSYNC B0 ;  /* 0x0000000000007941 */ /* 0x000fea0003800000 */
.L_x_31929:
        /* <DEDUP_REMOVED lines=16> */
.L_x_31935:
[----:B------:R-:W-:Y:S05]  /*16080*/  BSYNC B1 ;  /* 0x0000000000017941 */ /* 0x000fea0003800000 */
.L_x_31934:
        /* <DEDUP_REMOVED lines=44> */
.L_x_31933:
[----:B------:R-:W-:Y:S05]  /*16350*/  BSYNC B0 ;  /* 0x0000000000007941 */ /* 0x000fea0003800000 */
.L_x_31932:
        /* <DEDUP_REMOVED lines=8> */
.L_x_31928:
        /* <DEDUP_REMOVED lines=12> */
.L_x_31937:
[----:B------:R-:W-:-:S07]  /*164a0*/  IMAD.MOV.U32 R232, RZ, RZ, R8 ;  /* 0x000000ffffe87224 */ /* 0x000fce00078e0008 */
.L_x_31938:
[----:B------:R-:W-:Y:S05]  /*164b0*/  BSYNC B0 ;  /* 0x0000000000007941 */ /* 0x000fea0003800000 */
.L_x_31936:
        /* <DEDUP_REMOVED lines=16> */
.L_x_31942:
[----:B------:R-:W-:Y:S05]  /*165c0*/  BSYNC B1 ;  /* 0x0000000000017941 */ /* 0x000fea0003800000 */
.L_x_31941:
        /* <DEDUP_REMOVED lines=44> */
.L_x_31940:
[----:B------:R-:W-:Y:S05]  /*16890*/  BSYNC B0 ;  /* 0x0000000000007941 */ /* 0x000fea0003800000 */
.L_x_31939:
        /* <DEDUP_REMOVED lines=11> */
.L_x_31943:
        /* <DEDUP_REMOVED lines=12> */
.L_x_31946:
[----:B------:R-:W-:-:S07]  /*16a10*/  MOV R2, R8 ;  /* 0x0000000800027202 */ /* 0x000fce0000000f00 */
.L_x_31947:
[----:B------:R-:W-:Y:S05]  /*16a20*/  BSYNC B0 ;  /* 0x0000000000007941 */ /* 0x000fea0003800000 */
.L_x_31945:
        /* <DEDUP_REMOVED lines=16> */
.L_x_31951:
[----:B------:R-:W-:Y:S05]  /*16b30*/  BSYNC B1 ;  /* 0x0000000000017941 */ /* 0x000fea0003800000 */
.L_x_31950:
        /* <DEDUP_REMOVED lines=44> */
.L_x_31949:
[----:B------:R-:W-:Y:S05]  /*16e00*/  BSYNC B0 ;  /* 0x0000000000007941 */ /* 0x000fea0003800000 */
.L_x_31948:
        /* <DEDUP_REMOVED lines=8> */
.L_x_31944:
        /* <DEDUP_REMOVED lines=12> */
.L_x_31953:
[----:B------:R-:W-:-:S07]  /*16f50*/  IMAD.MOV.U32 R14, RZ, RZ, R8 ;  /* 0x000000ffff0e7224 */ /* 0x000fce00078e0008 */
.L_x_31954:
[----:B------:R-:W-:Y:S05]  /*16f60*/  BSYNC B0 ;  /* 0x0000000000007941 */ /* 0x000fea0003800000 */
.L_x_31952:
        /* <DEDUP_REMOVED lines=16> */
.L_x_31958:
[----:B------:R-:W-:Y:S05]  /*17070*/  BSYNC B1 ;  /* 0x0000000000017941 */ /* 0x000fea0003800000 */
.L_x_31957:
        /* <DEDUP_REMOVED lines=44> */
.L_x_31956:
[----:B------:R-:W-:Y:S05]  /*17340*/  BSYNC B0 ;  /* 0x0000000000007941 */ /* 0x000fea0003800000 */
.L_x_31955:
        /* <DEDUP_REMOVED lines=11> */
.L_x_31959:
        /* <DEDUP_REMOVED lines=12> */
.L_x_31962:
[----:B------:R-:W-:-:S07]  /*174c0*/  MOV R0, R8 ;  /* 0x0000000800007202 */ /* 0x000fce0000000f00 */
.L_x_31963:
[----:B------:R-:W-:Y:S05]  /*174d0*/  BSYNC B0 ;  /* 0x0000000000007941 */ /* 0x000fea0003800000 */
.L_x_31961:
        /* <DEDUP_REMOVED lines=18> */
.L_x_31967:
[----:B------:R-:W-:Y:S05]  /*17600*/  BSYNC B1 ;  /* 0x0000000000017941 */ /* 0x000fea0003800000 */
.L_x_31966:
        /* <DEDUP_REMOVED lines=44> */
.L_x_31965:
[----:B------:R-:W-:Y:S05]  /*178d0*/  BSYNC B0 ;  /* 0x0000000000007941 */ /* 0x000fea0003800000 */
.L_x_31964:
        /* <DEDUP_REMOVED lines=8> */
.L_x_31960:
        /* <DEDUP_REMOVED lines=28> */
.L_x_31968:
        /* <DEDUP_REMOVED lines=16> */
.L_x_31970:
[----:B------:R-:W-:-:S07]  /*17c20*/  IMAD.MOV.U32 R240, RZ, RZ, R8 ;  /* 0x000000fffff07224 */ /* 0x000fce00078e0008 */
.L_x_31971:
[----:B------:R-:W-:Y:S05]  /*17c30*/  BSYNC B0 ;  /* 0x0000000000007941 */ /* 0x000fea0003800000 */
.L_x_31969:
        /* <DEDUP_REMOVED lines=16> */
.L_x_31975:
[----:B------:R-:W-:Y:S05]  /*17d40*/  BSYNC B1 ;  /* 0x0000000000017941 */ /* 0x000fea0003800000 */
.L_x_31974:
        /* <DEDUP_REMOVED lines=44> */
.L_x_31973:
[----:B------:R-:W-:Y:S05]  /*18010*/  BSYNC B0 ;  /* 0x0000000000007941 */ /* 0x000fea0003800000 */
.L_x_31972:
        /* <DEDUP_REMOVED lines=13> */
.L_x_31976:
        /* <DEDUP_REMOVED lines=12> */
.L_x_31979:
[----:B------:R-:W-:-:S07]  /*181b0*/  MOV R4, R8 ;  /* 0x0000000800047202 */ /* 0x000fce0000000f00 */
.L_x_31980:
[----:B------:R-:W-:Y:S05]  /*181c0*/  BSYNC B0 ;  /* 0x0000000000007941 */ /* 0x000fea0003800000 */
.L_x_31978:
        /* <DEDUP_REMOVED lines=16> */
.L_x_31984:
[----:B------:R-:W-:Y:S05]  /*182d0*/  BSYNC B1 ;  /* 0x0000000000017941 */ /* 0x000fea0003800000 */
.L_x_31983:
        /* <DEDUP_REMOVED lines=44> */
.L_x_31982:
[----:B------:R-:W-:Y:S05]  /*185a0*/  BSYNC B0 ;  /* 0x0000000000007941 */ /* 0x000fea0003800000 */
.L_x_31981:
        /* <DEDUP_REMOVED lines=8> */
.L_x_31977:
        /* <DEDUP_REMOVED lines=12> */
.L_x_31986:
[----:B------:R-:W-:-:S07]  /*186f0*/  IMAD.MOV.U32 R240, RZ, RZ, R8 ;  /* 0x000000fffff07224 */ /* 0x000fce00078e0008 */
.L_x_31987:
[----:B------:R-:W-:Y:S05]  /*18700*/  BSYNC B0 ;  /* 0x0000000000007941 */ /* 0x000fea0003800000 */
.L_x_31985:
        /* <DEDUP_REMOVED lines=16> */
.L_x_31991:
[----:B------:R-:W-:Y:S05]  /*18810*/  BSYNC B1 ;  /* 0x0000000000017941 */ /* 0x000fea0003800000 */
.L_x_31990:
        /* <DEDUP_REMOVED lines=44> */
.L_x_31989:
[----:B------:R-:W-:Y:S05]  /*18ae0*/  BSYNC B0 ;  /* 0x0000000000007941 */ /* 0x000fea0003800000 */
.L_x_31988:
        /* <DEDUP_REMOVED lines=11> */
.L_x_31992:
        /* <DEDUP_REMOVED lines=12> */
.L_x_31995:
[----:B------:R-:W-:-:S07]  /*18c60*/  MOV R3, R8 ;  /* 0x0000000800037202 */ /* 0x000fce0000000f00 */
.L_x_31996:
[----:B------:R-:W-:Y:S05]  /*18c70*/  BSYNC B0 ;  /* 0x0000000000007941 */ /* 0x000fea0003800000 */
.L_x_31994:
        /* <DEDUP_REMOVED lines=16> */
.L_x_32000:
[----:B------:R-:W-:Y:S05]  /*18d80*/  BSYNC B1 ;  /* 0x0000000000017941 */ /* 0x000fea0003800000 */
.L_x_31999:
        /* <DEDUP_REMOVED lines=44> */
.L_x_31998:
[----:B------:R-:W-:Y:S05]  /*19050*/  BSYNC B0 ;  /* 0x0000000000007941 */ /* 0x000fea0003800000 */
.L_x_31997:
        /* <DEDUP_REMOVED lines=8> */
.L_x_31993:
        /* <DEDUP_REMOVED lines=12> */
.L_x_32002:
[----:B------:R-:W-:-:S07]  /*191a0*/  IMAD.MOV.U32 R240, RZ, RZ, R8 ;  /* 0x000000fffff07224 */ /* 0x000fce00078e0008 */
.L_x_32003:
[----:B------:R-:W-:Y:S05]  /*191b0*/  BSYNC B0 ;  /* 0x0000000000007941 */ /* 0x000fea0003800000 */
.L_x_32001:
        /* <DEDUP_REMOVED lines=16> */
.L_x_32007:
[----:B------:R-:W-:Y:S05]  /*192c0*/  BSYNC B1 ;  /* 0x0000000000017941 */ /* 0x000fea0003800000 */
.L_x_32006:
        /* <DEDUP_REMOVED lines=44> */
.L_x_32005:
[----:B------:R-:W-:Y:S05]  /*19590*/  BSYNC B0 ;  /* 0x0000000000007941 */ /* 0x000fea0003800000 */
.L_x_32004:
        /* <DEDUP_REMOVED lines=11> */
.L_x_32008:
        /* <DEDUP_REMOVED lines=12> */
.L_x_32011:
[----:B------:R-:W-:-:S07]  /*19710*/  MOV R2, R8 ;  /* 0x0000000800027202 */ /* 0x000fce0000000f00 */
.L_x_32012:
[----:B------:R-:W-:Y:S05]  /*19720*/  BSYNC B0 ;  /* 0x0000000000007941 */ /* 0x000fea0003800000 */
.L_x_32010:
        /* <DEDUP_REMOVED lines=16> */
.L_x_32016:
[----:B------:R-:W-:Y:S05]  /*19830*/  BSYNC B1 ;  /* 0x0000000000017941 */ /* 0x000fea0003800000 */
.L_x_32015:
        /* <DEDUP_REMOVED lines=44> */
.L_x_32014:
[----:B------:R-:W-:Y:S05]  /*19b00*/  BSYNC B0 ;  /* 0x0000000000007941 */ /* 0x000fea0003800000 */
.L_x_32013:
        /* <DEDUP_REMOVED lines=8> */
.L_x_32009:
        /* <DEDUP_REMOVED lines=12> */
.L_x_32018:
[----:B------:R-:W-:-:S07]  /*19c50*/  IMAD.MOV.U32 R240, RZ, RZ, R8 ;  /* 0x000000fffff07224 */ /* 0x000fce00078e0008 */
.L_x_32019:
[----:B------:R-:W-:Y:S05]  /*19c60*/  BSYNC B0 ;  /* 0x0000000000007941 */ /* 0x000fea0003800000 */
.L_x_32017:
        /* <DEDUP_REMOVED lines=16> */
.L_x_32023:
[----:B------:R-:W-:Y:S05]  /*19d70*/  BSYNC B1 ;  /* 0x0000000000017941 */ /* 0x000fea0003800000 */
.L_x_32022:
        /* <DEDUP_REMOVED lines=44> */
.L_x_32021:
[----:B------:R-:W-:Y:S05]  /*1a040*/  BSYNC B0 ;  /* 0x0000000000007941 */ /* 0x000fea0003800000 */
.L_x_32020:
        /* <DEDUP_REMOVED lines=11> */
.L_x_32024:
        /* <DEDUP_REMOVED lines=12> */
.L_x_32027:
[----:B------:R-:W-:-:S07]  /*1a1c0*/  MOV R0, R8 ;  /* 0x0000000800007202 */ /* 0x000fce0000000f00 */
.L_x_32028:
[----:B------:R-:W-:Y:S05]  /*1a1d0*/  BSYNC B0 ;  /* 0x0000000000007941 */ /* 0x000fea0003800000 */
.L_x_32026:
        /* <DEDUP_REMOVED lines=18> */
.L_x_32032:
[----:B------:R-:W-:Y:S05]  /*1a300*/  BSYNC B1 ;  /* 0x0000000000017941 */ /* 0x000fea0003800000 */
.L_x_32031:
        /* <DEDUP_REMOVED lines=44> */
.L_x_32030:
[----:B------:R-:W-:Y:S05]  /*1a5d0*/  BSYNC B0 ;  /* 0x0000000000007941 */ /* 0x000fea0003800000 */
.L_x_32029:
        /* <DEDUP_REMOVED lines=8> */
.L_x_32025:
        /* <DEDUP_REMOVED lines=27> */
.L_x_32033:
        /* <DEDUP_REMOVED lines=17> */
.L_x_32035:
[----:B------:R-:W-:-:S07]  /*1a920*/  IMAD.MOV.U32 R244, RZ, RZ, R8 ;  /* 0x000000fffff47224 */ /* 0x000fce00078e0008 */
.L_x_32036:
[----:B------:R-:W-:Y:S05]  /*1a930*/  BSYNC B0 ;  /* 0x0000000000007941 */ /* 0x000fea0003800000 */
.L_x_32034:
        /* <DEDUP_REMOVED lines=16> */
.L_x_32040:
[----:B------:R-:W-:Y:S05]  /*1aa40*/  BSYNC B1 ;  /* 0x0000000000017941 */ /* 0x000fea0003800000 */
.L_x_32039:
        /* <DEDUP_REMOVED lines=44> */
.L_x_32038:
[----:B------:R-:W-:Y:S05]  /*1ad10*/  BSYNC B0 ;  /* 0x0000000000007941 */ /* 0x000fea0003800000 */
.L_x_32037:
        /* <DEDUP_REMOVED lines=12> */
.L_x_32041:
        /* <DEDUP_REMOVED lines=12> */
.L_x_32044:
[----:B------:R-:W-:-:S07]  /*1aea0*/  MOV R4, R8 ;  /* 0x0000000800047202 */ /* 0x000fce0000000f00 */
.L_x_32045:
[----:B------:R-:W-:Y:S05]  /*1aeb0*/  BSYNC B0 ;  /* 0x0000000000007941 */ /* 0x000fea0003800000 */
.L_x_32043:
        /* <DEDUP_REMOVED lines=16> */
.L_x_32049:
[----:B------:R-:W-:Y:S05]  /*1afc0*/  BSYNC B1 ;  /* 0x0000000000017941 */ /* 0x000fea0003800000 */
.L_x_32048:
        /* <DEDUP_REMOVED lines=44> */
.L_x_32047:
[----:B------:R-:W-:Y:S05]  /*1b290*/  BSYNC B0 ;  /* 0x0000000000007941 */ /* 0x000fea0003800000 */
.L_x_32046:
        /* <DEDUP_REMOVED lines=8> */
.L_x_32042:
        /* <DEDUP_REMOVED lines=12> */
.L_x_32051:
[----:B------:R-:W-:-:S07]  /*1b3e0*/  IMAD.MOV.U32 R228, RZ, RZ, R8 ;  /* 0x000000ffffe47224 */ /* 0x000fce00078e0008 */
.L_x_32052:
[----:B------:R-:W-:Y:S05]  /*1b3f0*/  BSYNC B0 ;  /* 0x0000000000007941 */ /* 0x000fea0003800000 */
.L_x_32050:
        /* <DEDUP_REMOVED lines=16> */
.L_x_32056:
[----:B------:R-:W-:Y:S05]  /*1b500*/  BSYNC B1 ;  /* 0x0000000000017941 */ /* 0x000fea0003800000 */
.L_x_32055:
        /* <DEDUP_REMOVED lines=44> */
.L_x_32054:
[----:B------:R-:W-:Y:S05]  /*1b7d0*/  BSYNC B0 ;  /* 0x0000000000007941 */ /* 0x000fea0003800000 */
.L_x_32053:
        /* <DEDUP_REMOVED lines=11> */
.L_x_32057:
        /* <DEDUP_REMOVED lines=12> */
.L_x_32060:
[----:B------:R-:W-:-:S07]  /*1b950*/  MOV R3, R8 ;  /* 0x0000000800037202 */ /* 0x000fce0000000f00 */
.L_x_32061:
[----:B------:R-:W-:Y:S05]  /*1b960*/  BSYNC B0 ;  /* 0x0000000000007941 */ /* 0x000fea0003800000 */
.L_x_32059:
        /* <DEDUP_REMOVED lines=16> */
.L_x_32065:
[----:B------:R-:W-:Y:S05]  /*1ba70*/  BSYNC B1 ;  /* 0x0000000000017941 */ /* 0x000fea0003800000 */
.L_x_32064:
        /* <DEDUP_REMOVED lines=44> */
.L_x_32063:
[----:B------:R-:W-:Y:S05]  /*1bd40*/  BSYNC B0 ;  /* 0x0000000000007941 */ /* 0x000fea0003800000 */
.L_x_32062:
        /* <DEDUP_REMOVED lines=8> */
.L_x_32058:
        /* <DEDUP_REMOVED lines=12> */
.L_x_32067:
[----:B------:R-:W-:-:S07]  /*1be90*/  IMAD.MOV.U32 R228, RZ, RZ, R8 ;  /* 0x000000ffffe47224 */ /* 0x000fce00078e0008 */
.L_x_32068:
[----:B------:R-:W-:Y:S05]  /*1bea0*/  BSYNC B0 ;  /* 0x0000000000007941 */ /* 0x000fea0003800000 */
.L_x_32066:
        /* <DEDUP_REMOVED lines=16> */
.L_x_32072:
[----:B------:R-:W-:Y:S05]  /*1bfb0*/  BSYNC B1 ;  /* 0x0000000000017941 */ /* 0x000fea0003800000 */
.L_x_32071:
        /* <DEDUP_REMOVED lines=44> */
.L_x_32070:
[----:B------:R-:W-:Y:S05]  /*1c280*/  BSYNC B0 ;  /* 0x0000000000007941 */ /* 0x000fea0003800000 */
.L_x_32069:
        /* <DEDUP_REMOVED lines=11> */
.L_x_32073:
        /* <DEDUP_REMOVED lines=12> */
.L_x_32076:
[----:B------:R-:W-:-:S07]  /*1c400*/  MOV R2, R8 ;  /* 0x0000000800027202 */ /* 0x000fce0000000f00 */
.L_x_32077:
[----:B------:R-:W-:Y:S05]  /*1c410*/  BSYNC B0 ;  /* 0x0000000000007941 */ /* 0x000fea0003800000 */
.L_x_32075:
        /* <DEDUP_REMOVED lines=16> */
.L_x_32081:
[----:B------:R-:W-:Y:S05]  /*1c520*/  BSYNC B1 ;  /* 0x0000000000017941 */ /* 0x000fea0003800000 */
.L_x_32080:
        /* <DEDUP_REMOVED lines=44> */
.L_x_32079:
[----:B------:R-:W-:Y:S05]  /*1c7f0*/  BSYNC B0 ;  /* 0x0000000000007941 */ /* 0x000fea0003800000 */
.L_x_32078:
        /* <DEDUP_REMOVED lines=8> */
.L_x_32074:
        /* <DEDUP_REMOVED lines=12> */
.L_x_32083:
[----:B------:R-:W-:-:S07]  /*1c940*/  IMAD.MOV.U32 R228, RZ, RZ, R8 ;  /* 0x000000ffffe47224 */ /* 0x000fce00078e0008 */
.L_x_32084:
[----:B------:R-:W-:Y:S05]  /*1c950*/  BSYNC B0 ;  /* 0x0000000000007941 */ /* 0x000fea0003800000 */
.L_x_32082:
        /* <DEDUP_REMOVED lines=16> */
.L_x_32088:
[----:B------:R-:W-:Y:S05]  /*1ca60*/  BSYNC B1 ;  /* 0x0000000000017941 */ /* 0x000fea0003800000 */
.L_x_32087:
        /* <DEDUP_REMOVED lines=44> */
.L_x_32086:
[----:B------:R-:W-:Y:S05]  /*1cd30*/  BSYNC B0 ;  /* 0x0000000000007941 */ /* 0x000fea0003800000 */
.L_x_32085:
        /* <DEDUP_REMOVED lines=11> */
.L_x_32089:
        /* <DEDUP_REMOVED lines=12> */
.L_x_32092:
[----:B------:R-:W-:-:S07]  /*1ceb0*/  MOV R0, R8 ;  /* 0x0000000800007202 */ /* 0x000fce0000000f00 */
.L_x_32093:
[----:B------:R-:W-:Y:S05]  /*1cec0*/  BSYNC B0 ;  /* 0x0000000000007941 */ /* 0x000fea0003800000 */
.L_x_32091:
        /* <DEDUP_REMOVED lines=16> */
.L_x_32097:
[----:B------:R-:W-:Y:S05]  /*1cfd0*/  BSYNC B1 ;  /* 0x0000000000017941 */ /* 0x000fea0003800000 */
.L_x_32096:
        /* <DEDUP_REMOVED lines=44> */
.L_x_32095:
[----:B------:R-:W-:Y:S05]  /*1d2a0*/  BSYNC B0 ;  /* 0x0000000000007941 */ /* 0x000fea0003800000 */
.L_x_32094:
        /* <DEDUP_REMOVED lines=8> */
.L_x_32090:
[----:B------:R-:W-:Y:S01]  /*1d330*/  FADD.FTZ R220, RZ, R44 ;  /* 0x0000002cffdc7221 */ /* 0x000fe20000010000 */
[----:B------:R-:W-:Y:S01]  /*1d340*/  SEL R222, RZ, 0x100, P3 ;  /* 0x00000100ffde7807 */ /* 0x000fe20001800000 */
[----:B------:R-:W-:Y:S01]  /*1d350*/  IMAD.WIDE.U32 R236, R229, 0x10, R236 ;  /* 0x00000010e5ec7825 */ /* 0x000fe200078e00ec */
[----:B------:R-:W-:-:S03]  /*1d360*/  ISETP.NE.AND P1, PT, R244, RZ, PT ;  /* 0x000000fff400720c */ /* 0x000fc60003f25270 */
[----:B------:R-:W-:Y:S01]  /*1d370*/  FADD.FTZ R221, R220, R45 ;  /* 0x0000002ddcdd7221 */ /* 0x000fe20000010000 */
[----:B------:R-:W-:Y:S01]  /*1d380*/  LOP3.LUT P2, RZ, R233, 0x1f, RZ, 0xc0, !PT ;  /* 0x0000001fe9ff7812 */ /* 0x000fe2000784c0ff */
        /* <DEDUP_REMOVED lines=36> */
[----:B------:R-:W-:Y:S02]  /*1d5d0*/  IADD3 R220, R222, R220, R221 ;  /* 0x000000dcdedc7210 */ /* 0x000fe40007ffe0dd */
[----:B------:R-:W-:Y:S01]  /*1d5e0*/  SEL R221, RZ, 0x1, P1 ;  /* 0x00000001ffdd7807 */ /* 0x000fe20000800000 */
[----:B------:R-:W-:Y:S01]  /*1d5f0*/  FADD.FTZ R222, R239, R14 ;  /* 0x0000000eefde7221 */ /* 0x000fe20000010000 */
[----:B------:R-:W-:-:S03]  /*1d600*/  LOP3.LUT P1, RZ, R223, 0xff, RZ, 0xc0, !PT ;  /* 0x000000ffdfff7812 */ /* 0x000fc6000782c0ff */
[----:B------:R-:W-:Y:S02]  /*1d610*/  IMAD.IADD R221, R220, 0x1, R221 ;  /* 0x00000001dcdd7824 */ /* 0x000fe400078e02dd */
[----:B0-----:R-:W-:Y:S01]  /*1d620*/  FADD.FTZ R237, R222, R15 ;  /* 0x0000000fdeed7221 */ /* 0x001fe20000010000 */
[----:B------:R-:W-:Y:S02]  /*1d630*/  SHF.R.U32.HI R222, RZ, 0x5, R233 ;  /* 0x00000005ffde7819 */ /* 0x000fe400000116e9 */
[----:B------:R0:W-:Y:S01]  /*1d640*/  STG.E desc[UR4][R234.64], R221 ;  /* 0x000000ddea007986 */ /* 0x0001e2000c101904 */
[----:B------:R-:W-:Y:S01]  /*1d650*/  FADD.FTZ R220, R237, R216 ;  /* 0x000000d8eddc7221 */ /* 0x000fe20000010000 */
[----:B------:R-:W-:-:S03]  /*1d660*/  LOP3.LUT R223, R222, 0x7fffffc, RZ, 0xc0, !PT ;  /* 0x07fffffcdedf7812 */ /* 0x000fc600078ec0ff */
[----:B------:R-:W-:-:S04]  /*1d670*/  FADD.FTZ R237, R220, R217 ;  /* 0x000000d9dced7221 */ /* 0x000fc80000010000 */
[----:B------:R-:W-:Y:S01]  /*1d680*/  FADD.FTZ R236, R237, R218 ;  /* 0x000000daedec7221 */ /* 0x000fe20000010000 */
[----:B------:R-:W-:Y:S06]  /*1d690*/  @!P0 BRA `(.L_x_32098) ;  /* 0x00000000002c8947 */ /* 0x000fec0003800000 */
        /* <DEDUP_REMOVED lines=11> */
.L_x_32098:
        /* <DEDUP_REMOVED lines=104> */
.L_x_32111:
[----:B------:R-:W2:Y:S01]  /*1ddd0*/  @!P2 S2R R240, SR_CgaCtaId ;  /* 0x0000000000f0a919 */ /* 0x000ea20000008800 */
[----:B------:R-:W-:Y:S01]  /*1dde0*/  LOP3.LUT R236, R233, 0x1f, RZ, 0xc0, !PT ;  /* 0x0000001fe9ec7812 */ /* 0x000fe200078ec0ff */
[----:B------:R-:W-:Y:S05]  /*1ddf0*/  WARPSYNC.ALL ;  /* 0x0000000000007948 */ /* 0x000fea0003800000 */
[----:B------:R-:W-:Y:S02]  /*1de00*/  ISETP.GT.U32.AND P3, PT, R236, 0x3, PT ;  /* 0x00000003ec00780c */ /* 0x000fe40003f64070 */
[----:B------:R-:W-:Y:S02]  /*1de10*/  LOP3.LUT R234, R222, 0x3, RZ, 0xc0, !PT ;  /* 0x00000003deea7812 */ /* 0x000fe400078ec0ff */
[----:B------:R-:W-:-:S02]  /*1de20*/  @!P2 MOV R221, 0x400 ;  /* 0x0000040000dda802 */ /* 0x000fc40000000f00 */
[----:B------:R-:W-:Y:S02]  /*1de30*/  SHF.R.U32.HI R244, RZ, 0x1c, R231 ;  /* 0x0000001cfff47819 */ /* 0x000fe400000116e7 */
[----:B------:R-:W-:-:S05]  /*1de40*/  IADD3 R251, R231, 0x80, RZ ;  /* 0x00000080e7fb7810 */ /* 0x000fca0007ffe0ff */
        /* <DEDUP_REMOVED lines=27> */
[----:B------:R-:W-:Y:S02]  /*1e000*/  IMAD.SHL.U32 R241, R231, 0x10, RZ ;  /* 0x00000010e7f17824 */ /* 0x000fe400078e00ff */
[----:B------:R-:W-:Y:S01]  /*1e010*/  FFMA.FTZ R242, R237, R222, R242 ;  /* 0x000000deedf27223 */ /* 0x000fe200000100f2 */
[----:B------:R-:W-:Y:S01]  /*1e020*/  FMUL.FTZ R239, R239, R239 ;  /* 0x000000efefef7220 */ /* 0x000fe20000410000 */
[----:B------:R-:W1:Y:S01]  /*1e030*/  SHFL.DOWN PT, R222, R221, 0x1, 0x1f ;  /* 0x08201f00ddde7f89 */ /* 0x000e6200000e0000 */
[----:B--2---:R-:W-:-:S02]  /*1e040*/  FADD.FTZ R238, R238, R223 ;  /* 0x000000dfeeee7221 */ /* 0x004fc40000010000 */
[----:B------:R-:W-:Y:S01]  /*1e050*/  FMUL.FTZ R239, R239, R237 ;  /* 0x000000edefef7220 */ /* 0x000fe20000410000 */
[----:B0-----:R-:W-:-:S03]  /*1e060*/  FMUL.FTZ R237, R235, R242 ;  /* 0x000000f2ebed7220 */ /* 0x001fc60000410000 */
        /* <DEDUP_REMOVED lines=47> */
[C---:B-1----:R-:W-:Y:S01]  /*1e360*/  FMUL.FTZ R222, R233.reuse, R240 ;  /* 0x000000f0e9de7220 */ /* 0x042fe20000410000 */
[----:B------:R-:W-:Y:S01]  /*1e370*/  FMUL.FTZ R243, R233, R236 ;  /* 0x000000ece9f37220 */ /* 0x000fe20000410000 */
[----:B------:R0:W-:Y:S01]  /*1e380*/  @!P2 STG.E desc[UR4][R220.64], R233 ;  /* 0x000000e9dc00a986 */ /* 0x0001e2000c101904 */
[----:B------:R-:W-:Y:S01]  /*1e390*/  IADD3 R238, P2, R241, UR18, RZ ;  /* 0x00000012f1ee7c10 */ /* 0x000fe2000ff5e0ff */
[C---:B------:R-:W-:Y:S01]  /*1e3a0*/  FMUL.FTZ R242, R233.reuse, R46 ;  /* 0x0000002ee9f27220 */ /* 0x040fe20000410000 */
[----:B------:R-:W-:Y:S01]  /*1e3b0*/  FMUL.FTZ R235, R233, R44 ;  /* 0x0000002ce9eb7220 */ /* 0x000fe20000410000 */
[----:B------:R-:W1:Y:S01]  /*1e3c0*/  LDC.64 R236, c[0x0][0x2b8] ;  /* 0x0000ae00ffec7b82 */ /* 0x000e620000000a00 */
[----:B------:R-:W-:Y:S01]  /*1e3d0*/  IADD3.X R239, R244, UR19, RZ, P2, !PT ;  /* 0x00000013f4ef7c10 */ /* 0x000fe200097fe4ff */
[----:B------:R-:W-:Y:S01]  /*1e3e0*/  FFMA.FTZ R47, R59, R222, R215 ;  /* 0x000000de3b2f7223 */ /* 0x000fe200000100d7 */
[----:B------:R-:W-:Y:S01]  /*1e3f0*/  FFMA.FTZ R46, R58, R243, R214 ;  /* 0x000000f33a2e7223 */ /* 0x000fe200000100d6 */
[----:B------:R-:W-:Y:S01]  /*1e400*/  FFMA.FTZ R45, R57, R242, R213 ;  /* 0x000000f2392d7223 */ /* 0x000fe200000100d5 */
[----:B------:R-:W-:Y:S01]  /*1e410*/  FFMA.FTZ R44, R56, R235, R212 ;  /* 0x000000eb382c7223 */ /* 0x000fe200000100d4 */
[----:B------:R-:W-:Y:S01]  /*1e420*/  IADD3 R240, P2, R241, UR20, RZ ;  /* 0x00000014f1f07c10 */ /* 0x000fe2000ff5e0ff */
[----:B------:R-:W-:Y:S01]  /*1e430*/  FFMA.FTZ R223, R135, R222, R175 ;  /* 0x000000de87df7223 */ /* 0x000fe200000100af */
[----:B0-----:R-:W-:Y:S01]  /*1e440*/  FFMA.FTZ R221, R133, R242, R173 ;  /* 0x000000f285dd7223 */ /* 0x001fe200000100ad */
[----:B------:R-:W-:Y:S01]  /*1e450*/  FADD.FTZ R242, -R234, R43 ;  /* 0x0000002beaf27221 */ /* 0x000fe20000010100 */
[----:B------:R0:W-:Y:S01]  /*1e460*/  STG.E.128 desc[UR4][R238.64], R44 ;  /* 0x0000002cee007986 */ /* 0x0001e2000c101d04 */
[----:B------:R-:W-:Y:S01]  /*1e470*/  IADD3.X R241, R244, UR21, RZ, P2, !PT ;  /* 0x00000015f4f17c10 */ /* 0x000fe200097fe4ff */
[----:B------:R-:W-:Y:S01]  /*1e480*/  FADD.FTZ R244, -R234, R41 ;  /* 0x00000029eaf47221 */ /* 0x000fe20000010100 */
[----:B------:R-:W-:Y:S01]  /*1e490*/  FFMA.FTZ R222, R134, R243, R174 ;  /* 0x000000f386de7223 */ /* 0x000fe200000100ae */
[----:B------:R-:W-:Y:S01]  /*1e4a0*/  FFMA.FTZ R220, R132, R235, R172 ;  /* 0x000000eb84dc7223 */ /* 0x000fe200000100ac */
[C---:B------:R-:W-:Y:S01]  /*1e4b0*/  FMUL.FTZ R242, R233.reuse, R242 ;  /* 0x000000f2e9f27220 */ /* 0x040fe20000410000 */
[----:B------:R-:W-:Y:S01]  /*1e4c0*/  FMUL.FTZ R235, R233, R42 ;  /* 0x0000002ae9eb7220 */ /* 0x000fe20000410000 */
[----:B------:R-:W-:-:S02]  /*1e4d0*/  VIADD R29, R231, 0x100 ;  /* 0x00000100e71d7836 */ /* 0x000fc40000000000 */
[----:B------:R-:W-:Y:S01]  /*1e4e0*/  FMUL.FTZ R39, R233, R39 ;  /* 0x00000027e9277220 */ /* 0x000fe20000410000 */
[----:B------:R1:W-:Y:S01]  /*1e4f0*/  STG.E.128 desc[UR4][R240.64], R220 ;  /* 0x000000dcf0007986 */ /* 0x0003e2000c101d04 */
[----:B------:R-:W-:Y:S01]  /*1e500*/  FFMA.FTZ R43, R95, R242, R211 ;  /* 0x000000f25f2b7223 */ /* 0x000fe200000100d3 */
[----:B------:R-:W-:Y:S01]  /*1e510*/  FFMA.FTZ R42, R94, R235, R210 ;  /* 0x000000eb5e2a7223 */ /* 0x000fe200000100d2 */
[C---:B------:R-:W-:Y:S01]  /*1e520*/  FMUL.FTZ R37, R233.reuse, R37 ;  /* 0x00000025e9257220 */ /* 0x040fe20000410000 */
[----:B------:R-:W-:Y:S01]  /*1e530*/  FMUL.FTZ R246, R233, R246 ;  /* 0x000000f6e9f67220 */ /* 0x000fe20000410000 */
[C---:B------:R-:W-:Y:S01]  /*1e540*/  FADD.FTZ R30, -R234.reuse, R30 ;  /* 0x0000001eea1e7221 */ /* 0x040fe20000010100 */
[C---:B------:R-:W-:Y:S01]  /*1e550*/  FADD.FTZ R35, -R234.reuse, R15 ;  /* 0x0000000fea237221 */ /* 0x040fe20000010100 */
[C---:B------:R-:W-:Y:S01]  /*1e560*/  FADD.FTZ R218, -R234.reuse, R218 ;  /* 0x000000daeada7221 */ /* 0x040fe20000010100 */
[----:B------:R-:W-:Y:S01]  /*1e570*/  FFMA.FTZ R15, R87, R246, R203 ;  /* 0x000000f6570f7223 */ /* 0x000fe200000100cb */
[----:B0-----:R-:W0:Y:S01]  /*1e580*/  LDC.64 R44, c[0x0][0x2c0] ;  /* 0x0000b000ff2c7b82 */ /* 0x001e220000000a00 */
[C---:B------:R-:W-:Y:S01]  /*1e590*/  FMUL.FTZ R238, R233.reuse, R244 ;  /* 0x000000f4e9ee7220 */ /* 0x040fe20000410000 */
[----:B------:R-:W-:Y:S01]  /*1e5a0*/  FMUL.FTZ R47, R233, R40 ;  /* 0x00000028e92f7220 */ /* 0x000fe20000410000 */
[C---:B------:R-:W-:Y:S01]  /*1e5b0*/  FADD.FTZ R46, -R234.reuse, R27 ;  /* 0x0000001bea2e7221 */ /* 0x040fe20000010100 */
[----:B------:R-:W-:Y:S01]  /*1e5c0*/  FADD.FTZ R244, -R234, R34 ;  /* 0x00000022eaf47221 */ /* 0x000fe20000010100 */
[----:B------:R-:W-:Y:S01]  /*1e5d0*/  FFMA.FTZ R41, R93, R238, R209 ;  /* 0x000000ee5d297223 */ /* 0x000fe200000100d1 */
[-C--:B------:R-:W-:Y:S01]  /*1e5e0*/  FFMA.FTZ R40, R92, R47.reuse, R208 ;  /* 0x0000002f5c287223 */ /* 0x080fe200000100d0 */
[----:B------:R-:W-:Y:S01]  /*1e5f0*/  FFMA.FTZ R27, R131, R242, R171 ;  /* 0x000000f2831b7223 */ /* 0x000fe200000100ab */
[----:B------:R-:W-:Y:S01]  /*1e600*/  FFMA.FTZ R24, R128, R47, R168 ;  /* 0x0000002f80187223 */ /* 0x000fe200000100a8 */
[----:B-1----:R-:W-:-:S04]  /*1e610*/  IMAD.WIDE.U32 R220, R251, 0x10, R236 ;  /* 0x00000010fbdc7825 */ /* 0x002fc800078e00ec */
[C---:B------:R-:W-:Y:S01]  /*1e620*/  FADD.FTZ R240, -R234.reuse, R33 ;  /* 0x00000021eaf07221 */ /* 0x040fe20000010100 */
[C---:B------:R-:W-:Y:S01]  /*1e630*/  FADD.FTZ R34, -R234.reuse, R31 ;  /* 0x0000001fea227221 */ /* 0x040fe20000010100 */
[C---:B------:R-:W-:Y:S01]  /*1e640*/  FMUL.FTZ R33, R233.reuse, R252 ;  /* 0x000000fce9217220 */ /* 0x040fe20000410000 */
[----:B------:R-:W-:Y:S01]  /*1e650*/  FMUL.FTZ R31, R233, R248 ;  /* 0x000000f8e91f7220 */ /* 0x000fe20000410000 */
[----:B------:R1:W-:Y:S01]  /*1e660*/  STG.E.128 desc[UR4][R220.64], R40 ;  /* 0x00000028dc007986 */ /* 0x0003e2000c101d04 */
[C---:B------:R-:W-:Y:S01]  /*1e670*/  FADD.FTZ R222, -R234.reuse, R21 ;  /* 0x00000015eade7221 */ /* 0x040fe20000010100 */
[C---:B------:R-:W-:Y:S01]  /*1e680*/  FADD.FTZ R242, -R234.reuse, R23 ;  /* 0x00000017eaf27221 */ /* 0x040fe20000010100 */
[----:B------:R-:W-:Y:S01]  /*1e690*/  FFMA.FTZ R23, R91, R39, R207 ;  /* 0x000000275b177223 */ /* 0x000fe200000100cf */
[----:B------:R-:W-:Y:S01]  /*1e6a0*/  FFMA.FTZ R21, R89, R33, R205 ;  /* 0x0000002159157223 */ /* 0x000fe200000100cd */
[C---:B------:R-:W-:Y:S01]  /*1e6b0*/  FADD.FTZ R248, -R234.reuse, R16 ;  /* 0x00000010eaf87221 */ /* 0x040fe20000010100 */
[----:B------:R-:W-:Y:S01]  /*1e6c0*/  FADD.FTZ R252, -R234, R19 ;  /* 0x00000013eafc7221 */ /* 0x000fe20000010100 */
[----:B------:R-:W-:Y:S01]  /*1e6d0*/  FFMA.FTZ R19, R127, R39, R167 ;  /* 0x000000277f137223 */ /* 0x000fe200000100a7 */
[----:B------:R-:W-:Y:S01]  /*1e6e0*/  FFMA.FTZ R16, R124, R31, R164 ;  /* 0x0000001f7c107223 */ /* 0x000fe200000100a4 */
[----:B------:R-:W-:Y:S01]  /*1e6f0*/  FMUL.FTZ R240, R233, R240 ;  /* 0x000000f0e9f07220 */ /* 0x000fe20000410000 */
[----:B0-----:R-:W-:-:S04]  /*1e700*/  IMAD.WIDE.U32 R250, R251, 0x10, R44 ;  /* 0x00000010fbfa7825 */ /* 0x001fc800078e002c */
[C---:B------:R-:W-:Y:S01]  /*1e710*/  FMUL.FTZ R47, R233.reuse, R30 ;  /* 0x0000001ee92f7220 */ /* 0x040fe20000410000 */
[C---:B------:R-:W-:Y:S01]  /*1e720*/  FMUL.FTZ R34, R233.reuse, R34 ;  /* 0x00000022e9227220 */ /* 0x040fe20000410000 */
[----:B------:R-:W-:Y:S01]  /*1e730*/  FMUL.FTZ R241, R233, R36 ;  /* 0x00000024e9f17220 */ /* 0x000fe20000410000 */
[----:B------:R-:W-:Y:S02]  /*1e740*/  VIADD R239, R231, 0x300 ;  /* 0x00000300e7ef7836 */ /* 0x000fe40000000000 */
[C---:B------:R-:W-:Y:S01]  /*1e750*/  FMUL.FTZ R242, R233.reuse, R242 ;  /* 0x000000f2e9f27220 */ /* 0x040fe20000410000 */
[----:B------:R-:W-:Y:S01]  /*1e760*/  FMUL.FTZ R252, R233, R252 ;  /* 0x000000fce9fc7220 */ /* 0x000fe20000410000 */
[----:B------:R-:W-:Y:S01]  /*1e770*/  IADD3 R225, R225, UR22, RZ ;  /* 0x00000016e1e17c10 */ /* 0x000fe2000fffe0ff */
[C---:B-1----:R-:W-:Y:S01]  /*1e780*/  FADD.FTZ R40, -R234.reuse, R25 ;  /* 0x00000019ea287221 */ /* 0x042fe20000010100 */
[----:B------:R-:W-:Y:S01]  /*1e790*/  FADD.FTZ R42, -R234, R26 ;  /* 0x0000001aea2a7221 */ /* 0x000fe20000010100 */
[----:B------:R-:W-:Y:S01]  /*1e7a0*/  FFMA.FTZ R26, R130, R235, R170 ;  /* 0x000000eb821a7223 */ /* 0x000fe200000100aa */
[----:B------:R-:W-:Y:S01]  /*1e7b0*/  FFMA.FTZ R25, R129, R238, R169 ;  /* 0x000000ee81197223 */ /* 0x000fe200000100a9 */
[C---:B------:R-:W-:Y:S01]  /*1e7c0*/  FADD.FTZ R220, -R234.reuse, R20 ;  /* 0x00000014eadc7221 */ /* 0x040fe20000010100 */
[----:B------:R-:W-:Y:S01]  /*1e7d0*/  FADD.FTZ R238, -R234, R22 ;  /* 0x00000016eaee7221 */ /* 0x000fe20000010100 */
[----:B------:R-:W-:Y:S01]  /*1e7e0*/  FFMA.FTZ R22, R90, R37, R206 ;  /* 0x000000255a167223 */ /* 0x000fe200000100ce */
[----:B------:R-:W-:Y:S01]  /*1e7f0*/  FFMA.FTZ R20, R88, R31, R204 ;  /* 0x0000001f58147223 */ /* 0x000fe200000100cc */
[----:B------:R0:W-:Y:S01]  /*1e800*/  STG.E.128 desc[UR4][R250.64], R24 ;  /* 0x00000018fa007986 */ /* 0x0001e2000c101d04 */
[C---:B------:R-:W-:Y:S01]  /*1e810*/  FADD.FTZ R31, -R234.reuse, R13 ;  /* 0x0000000dea1f7221 */ /* 0x040fe20000010100 */
[C---:B------:R-:W-:Y:S01]  /*1e820*/  FMUL.FTZ R13, R233.reuse, R244 ;  /* 0x000000f4e90d7220 */ /* 0x040fe20000410000 */
[C---:B------:R-:W-:Y:S01]  /*1e830*/  FMUL.FTZ R43, R233.reuse, R28 ;  /* 0x0000001ce92b7220 */ /* 0x040fe20000410000 */
        /* <DEDUP_REMOVED lines=8> */
[----:B------:R-:W-:-:S04]  /*1e8c0*/  IMAD.WIDE.U32 R248, R239, 0x10, R236 ;  /* 0x00000010eff87825 */ /* 0x000fc800078e00ec */
[----:B------:R-:W-:Y:S01]  /*1e8d0*/  FFMA.FTZ R35, R111, R242, R151 ;  /* 0x000000f26f237223 */ /* 0x000fe20000010097 */
[----:B------:R-:W-:Y:S01]  /*1e8e0*/  FMUL.FTZ R41, R233, R41 ;  /* 0x00000029e9297220 */ /* 0x000fe20000410000 */
[----:B------:R-:W-:Y:S01]  /*1e8f0*/  FFMA.FTZ R36, R68, R221, R184 ;  /* 0x000000dd44247223 */ /* 0x000fe200000100b8 */
[----:B------:R-:W-:Y:S01]  /*1e900*/  ISETP.GE.AND P2, PT, R225, UR23, PT ;  /* 0x00000017e1007c0c */ /* 0x000fe2000bf46270 */
[----:B0-----:R-:W-:Y:S01]  /*1e910*/  IMAD.WIDE.U32 R24, R29, 0x10, R236 ;  /* 0x000000101d187825 */ /* 0x001fe200078e00ec */
[----:B------:R-:W-:-:S03]  /*1e920*/  IADD3 R27, R231, 0x180, RZ ;  /* 0x00000180e71b7810 */ /* 0x000fc60007ffe0ff */
[C---:B------:R-:W-:Y:S01]  /*1e930*/  FADD.FTZ R26, -R234.reuse, R17 ;  /* 0x00000011ea1a7221 */ /* 0x040fe20000010100 */
[----:B------:R-:W-:Y:S01]  /*1e940*/  FADD.FTZ R250, -R234, R18 ;  /* 0x00000012eafa7221 */ /* 0x000fe20000010100 */
[----:B------:R-:W-:Y:S01]  /*1e950*/  FFMA.FTZ R18, R126, R37, R166 ;  /* 0x000000257e127223 */ /* 0x000fe200000100a6 */
[----:B------:R0:W-:Y:S01]  /*1e960*/  STG.E.128 desc[UR4][R24.64], R20 ;  /* 0x0000001418007986 */ /* 0x0001e2000c101d04 */
[----:B------:R-:W-:Y:S01]  /*1e970*/  FFMA.FTZ R17, R125, R33, R165 ;  /* 0x000000217d117223 */ /* 0x000fe200000100a5 */
[----:B------:R-:W-:Y:S01]  /*1e980*/  FADD.FTZ R33, -R234, R14 ;  /* 0x0000000eea217221 */ /* 0x000fe20000010100 */
[----:B------:R-:W-:Y:S01]  /*1e990*/  FFMA.FTZ R14, R86, R13, R202 ;  /* 0x0000000d560e7223 */ /* 0x000fe200000100ca */
[----:B------:R-:W-:Y:S01]  /*1e9a0*/  FADD.FTZ R37, -R234, R217 ;  /* 0x000000d9ea257221 */ /* 0x000fe20000010100 */
[----:B------:R-:W-:Y:S02]  /*1e9b0*/  VIADD R217, R231, 0x200 ;  /* 0x00000200e7d97836 */ /* 0x000fe40000000000 */
[C---:B------:R-:W-:Y:S01]  /*1e9c0*/  FMUL.FTZ R220, R233.reuse, R26 ;  /* 0x0000001ae9dc7220 */ /* 0x040fe20000410000 */
[----:B------:R-:W-:Y:S01]  /*1e9d0*/  FMUL.FTZ R223, R233, R33 ;  /* 0x00000021e9df7220 */ /* 0x000fe20000410000 */
[----:B------:R-:W-:Y:S01]  /*1e9e0*/  FFMA.FTZ R26, R114, R245, R154 ;  /* 0x000000f5721a7223 */ /* 0x000fe2000001009a */
[----:B------:R-:W-:Y:S01]  /*1e9f0*/  FFMA.FTZ R33, R109, R28, R149 ;  /* 0x0000001c6d217223 */ /* 0x000fe20000010095 */
[----:B------:R-:W-:Y:S01]  /*1ea00*/  FMUL.FTZ R40, R233, R37 ;  /* 0x00000025e9287220 */ /* 0x000fe20000410000 */
[----:B------:R-:W-:Y:S01]  /*1ea10*/  FFMA.FTZ R37, R69, R220, R185 ;  /* 0x000000dc45257223 */ /* 0x000fe200000100b9 */
[----:B0-----:R-:W-:-:S04]  /*1ea20*/  IMAD.WIDE.U32 R24, R29, 0x10, R44 ;  /* 0x000000101d187825 */ /* 0x001fc800078e002c */
[C---:B------:R-:W-:Y:S01]  /*1ea30*/  FADD.FTZ R29, -R234.reuse, R12 ;  /* 0x0000000cea1d7221 */ /* 0x040fe20000010100 */
[----:B------:R-:W-:Y:S01]  /*1ea40*/  FADD.FTZ R234, -R234, R219 ;  /* 0x000000dbeaea7221 */ /* 0x000fe20000010100 */
[----:B------:R-:W-:Y:S01]  /*1ea50*/  IMAD.WIDE.U32 R20, R27, 0x10, R236 ;  /* 0x000000101b147825 */ /* 0x000fe200078e00ec */
[----:B------:R0:W-:Y:S03]  /*1ea60*/  STG.E.128 desc[UR4][R24.64], R16 ;  /* 0x0000001018007986 */ /* 0x0001e6000c101d04 */
[----:B------:R-:W-:Y:S01]  /*1ea70*/  FMUL.FTZ R219, R233, R29 ;  /* 0x0000001de9db7220 */ /* 0x000fe20000410000 */
[----:B------:R-:W-:Y:S01]  /*1ea80*/  FFMA.FTZ R29, R73, R28, R189 ;  /* 0x0000001c491d7223 */ /* 0x000fe200000100bd */
[----:B------:R-:W-:-:S04]  /*1ea90*/  IMAD.WIDE.U32 R22, R27, 0x10, R44 ;  /* 0x000000101b167825 */ /* 0x000fc800078e002c */
[C---:B------:R-:W-:Y:S01]  /*1eaa0*/  FMUL.FTZ R27, R233.reuse, R38 ;  /* 0x00000026e91b7220 */ /* 0x040fe20000410000 */
[----:B------:R-:W-:Y:S01]  /*1eab0*/  FFMA.FTZ R28, R72, R235, R188 ;  /* 0x000000eb481c7223 */ /* 0x000fe200000100bc */
[----:B------:R-:W-:Y:S02]  /*1eac0*/  FMUL.FTZ R234, R233, R234 ;  /* 0x000000eae9ea7220 */ /* 0x000fe40000410000 */
[----:B------:R-:W-:Y:S01]  /*1ead0*/  FFMA.FTZ R12, R84, R27, R200 ;  /* 0x0000001b540c7223 */ /* 0x000fe200000100c8 */
[----:B0-----:R-:W-:Y:S01]  /*1eae0*/  FFMA.FTZ R18, R122, R13, R162 ;  /* 0x0000000d7a127223 */ /* 0x001fe200000100a2 */
[-C--:B------:R-:W-:Y:S01]  /*1eaf0*/  FFMA.FTZ R13, R85, R240.reuse, R201 ;  /* 0x000000f0550d7223 */ /* 0x080fe200000100c9 */
[----:B------:R-:W-:Y:S01]  /*1eb00*/  FFMA.FTZ R17, R121, R240, R161 ;  /* 0x000000f079117223 */ /* 0x000fe200000100a1 */
[----:B------:R-:W-:Y:S01]  /*1eb10*/  FFMA.FTZ R19, R123, R246, R163 ;  /* 0x000000f67b137223 */ /* 0x000fe200000100a3 */
[----:B------:R-:W-:Y:S01]  /*1eb20*/  FFMA.FTZ R16, R120, R27, R160 ;  /* 0x0000001b78107223 */ /* 0x000fe200000100a0 */
[----:B------:R-:W-:Y:S01]  /*1eb30*/  FMUL.FTZ R240, R233, R32 ;  /* 0x00000020e9f07220 */ /* 0x000fe20000410000 */
[----:B------:R-:W-:Y:S01]  /*1eb40*/  IADD3 R27, R231, 0x280, RZ ;  /* 0x00000280e71b7810 */ /* 0x000fe20007ffe0ff */
[----:B------:R0:W-:Y:S01]  /*1eb50*/  STG.E.128 desc[UR4][R20.64], R12 ;  /* 0x0000000c14007986 */ /* 0x0001e2000c101d04 */
[----:B------:R-:W-:Y:S01]  /*1eb60*/  FMUL.FTZ R32, R233, R46 ;  /* 0x0000002ee9207220 */ /* 0x000fe20000410000 */
[----:B------:R-:W-:-:S04]  /*1eb70*/  IMAD.WIDE.U32 R24, R217, 0x10, R236 ;  /* 0x00000010d9187825 */ /* 0x000fc800078e00ec */
[C---:B------:R-:W-:Y:S01]  /*1eb80*/  FMUL.FTZ R231, R233.reuse, R250 ;  /* 0x000000fae9e77220 */ /* 0x040fe20000410000 */
[----:B------:R1:W-:Y:S01]  /*1eb90*/  STG.E.128 desc[UR4][R22.64], R16 ;  /* 0x0000001016007986 */ /* 0x0003e2000c101d04 */
[----:B------:R-:W-:Y:S01]  /*1eba0*/  FMUL.FTZ R46, R233, R31 ;  /* 0x0000001fe92e7220 */ /* 0x000fe20000410000 */
[----:B------:R-:W-:-:S04]  /*1ebb0*/  IMAD.WIDE.U32 R216, R217, 0x10, R44 ;  /* 0x00000010d9d87825 */ /* 0x000fc800078e002c */
[----:B------:R-:W-:Y:S01]  /*1ebc0*/  FFMA.FTZ R31, R75, R242, R191 ;  /* 0x000000f24b1f7223 */ /* 0x000fe200000100bf */
[----:B------:R-:W-:-:S04]  /*1ebd0*/  IMAD.WIDE.U32 R38, R27, 0x10, R236 ;  /* 0x000000101b267825 */ /* 0x000fc800078e00ec */
[----:B------:R-:W-:-:S04]  /*1ebe0*/  IMAD.WIDE.U32 R250, R27, 0x10, R44 ;  /* 0x000000101bfa7825 */ /* 0x000fc800078e002c */
        /* <DEDUP_REMOVED lines=15> */
[----:B------:R-:W-:Y:S01]  /*1ece0*/  FFMA.FTZ R32, R108, R235, R148 ;  /* 0x000000eb6c207223 */ /* 0x000fe20000010094 */
[----:B------:R-:W-:Y:S01]  /*1ecf0*/  FMUL.FTZ R47, R233, R218 ;  /* 0x000000dae92f7220 */ /* 0x000fe20000410000 */
        /* <DEDUP_REMOVED lines=10> */
[----:B-1----:R-:W-:-:S04]  /*1eda0*/  IMAD.WIDE.U32 R216, R239, 0x10, R44 ;  /* 0x00000010efd87825 */ /* 0x002fc800078e002c */
[----:B------:R-:W-:Y:S01]  /*1edb0*/  FFMA.FTZ R14, R106, R231, R146 ;  /* 0x000000e76a0e7223 */ /* 0x000fe20000010092 */
[----:B------:R-:W-:Y:S01]  /*1edc0*/  FFMA.FTZ R13, R105, R220, R145 ;  /* 0x000000dc690d7223 */ /* 0x000fe20000010091 */
[----:B------:R-:W-:Y:S01]  /*1edd0*/  FFMA.FTZ R12, R104, R221, R144 ;  /* 0x000000dd680c7223 */ /* 0x000fe20000010090 */
[----:B--2---:R-:W-:Y:S01]  /*1ede0*/  FFMA.FTZ R39, R71, R252, R187 ;  /* 0x000000fc47277223 */ /* 0x004fe200000100bb */
        /* <DEDUP_REMOVED lines=13> */
[----:B------:R-:W-:Y:S01]  /*1eec0*/  IMAD.WIDE.U32 R44, R229, 0x10, R44 ;  /* 0x00000010e52c7825 */ /* 0x000fe200078e002c */
[----:B------:R-:W-:-:S02]  /*1eed0*/  SEL R223, RZ, 0x1, P1 ;  /* 0x00000001ffdf7807 */ /* 0x000fc40000800000 */
[----:B------:R2:W-:Y:S01]  /*1eee0*/  STG.E.128 desc[UR4][R246.64], R36 ;  /* 0x00000024f6007986 */ /* 0x0005e2000c101d04 */
[----:B0-----:R-:W-:Y:S01]  /*1eef0*/  FFMA.FTZ R27, R63, R234, R179 ;  /* 0x000000ea3f1b7223 */ /* 0x001fe200000100b3 */
[----:B------:R-:W-:Y:S01]  /*1ef00*/  FFMA.FTZ R26, R62, R47, R178 ;  /* 0x0000002f3e1a7223 */ /* 0x000fe200000100b2 */
[----:B------:R-:W-:Y:S01]  /*1ef10*/  FFMA.FTZ R25, R61, R40, R177 ;  /* 0x000000283d197223 */ /* 0x000fe200000100b1 */
[----:B------:R-:W-:Y:S01]  /*1ef20*/  FFMA.FTZ R24, R60, R41, R176 ;  /* 0x000000293c187223 */ /* 0x000fe200000100b0 */
[----:B------:R2:W-:Y:S01]  /*1ef30*/  STG.E.128 desc[UR4][R238.64], R12 ;  /* 0x0000000cee007986 */ /* 0x0005e2000c101d04 */
[----:B-1----:R-:W-:Y:S01]  /*1ef40*/  FFMA.FTZ R31, R99, R234, R139 ;  /* 0x000000ea631f7223 */ /* 0x002fe2000001008b */
[----:B------:R-:W-:Y:S01]  /*1ef50*/  FFMA.FTZ R30, R98, R47, R138 ;  /* 0x0000002f621e7223 */ /* 0x000fe2000001008a */
[----:B------:R-:W-:Y:S01]  /*1ef60*/  FFMA.FTZ R29, R97, R40, R137 ;  /* 0x00000028611d7223 */ /* 0x000fe20000010089 */
[----:B------:R-:W-:Y:S01]  /*1ef70*/  FFMA.FTZ R28, R96, R41, R136 ;  /* 0x00000029601c7223 */ /* 0x000fe20000010088 */
[----:B------:R2:W-:Y:S04]  /*1ef80*/  STG.E.128 desc[UR4][R42.64], R16 ;  /* 0x000000102a007986 */ /* 0x0005e8000c101d04 */
[----:B------:R2:W-:Y:S04]  /*1ef90*/  STG.E.128 desc[UR4][R232.64], R20 ;  /* 0x00000014e8007986 */ /* 0x0005e8000c101d04 */
[----:B------:R2:W-:Y:S04]  /*1efa0*/  STG.E.128 desc[UR4][R236.64], R24 ;  /* 0x00000018ec007986 */ /* 0x0005e8000c101d04 */
[----:B------:R2:W-:Y:S01]  /*1efb0*/  STG.E.128 desc[UR4][R44.64], R28 ;  /* 0x0000001c2c007986 */ /* 0x0005e2000c101d04 */
[----:B------:R-:W-:Y:S05]  /*1efc0*/  @!P2 BRA `(.L_x_32100) ;  /* 0xfffffe200084a947 */ /* 0x000fea000383ffff */
[----:B------:R-:W-:Y:S05]  /*1efd0*/  EXIT ;  /* 0x000000000000794d */ /* 0x000fea0003800000 */
.L_x_32099:
[----:B------:R-:W-:Y:S01]  /*1efe0*/  HFMA2.MMA R241, -RZ, RZ, 0, 5.9604644775390625e-08 ;  /* 0x00000001fff17435 */ /* 0x000fe200000001ff */
[----:B------:R-:W-:Y:S01]  /*1eff0*/  IMAD.MOV.U32 R242, RZ, RZ, R236 ;  /* 0x000000fffff27224 */ /* 0x000fe200078e00ec */
[----:B------:R-:W-:Y:S01]  /*1f000*/  MOV R239, 0xffffffff ;  /* 0xffffffff00ef7802 */ /* 0x000fe20000000f00 */
[----:B------:R-:W-:-:S08]  /*1f010*/  IMAD.MOV.U32 R244, RZ, RZ, 0x1f ;  /* 0x0000001ffff47424 */ /* 0x000fd000078e00ff */
[----:B01----:R-:W-:Y:S05]  /*1f020*/  WARPSYNC.COLLECTIVE R239, `(.L_x_32101) ;  /* 0x00000000ef087348 */ /* 0x003fea0003c00000 */
[----:B------:R2:W3:Y:S02]  /*1f030*/  SHFL.BFLY P3, R240, R242, R241, R244 ;  /* 0x0c0000f1f2f07389 */ /* 0x0004e400000600f4 */
[----:B0123--:R-:W-:Y:S01]  /*1f040*/  ENDCOLLECTIVE ;  /* 0x000000000000791b */ /* 0x00ffe20003800000 */
.L_x_32101:
[----:B------:R-:W-:Y:S02]  /*1f050*/  IMAD.MOV.U32 R241, RZ, RZ, 0x2 ;  /* 0x00000002fff17424 */ /* 0x000fe400078e00ff */
[----:B------:R-:W-:-:S04]  /*1f060*/  IMAD.MOV.U32 R221, RZ, RZ, R240 ;  /* 0x000000ffffdd7224 */ /* 0x000fc800078e00f0 */
[----:B------:R-:W-:-:S05]  /*1f070*/  FADD.FTZ R234, R236, R221 ;  /* 0x000000ddecea7221 */ /* 0x000fca0000010000 */
[----:B------:R-:W-:-:S07]  /*1f080*/  MOV R242, R234 ;  /* 0x000000ea00f27202 */ /* 0x000fce0000000f00 */
[----:B------:R-:W-:Y:S05]  /*1f090*/  WARPSYNC.COLLECTIVE R239, `(.L_x_32102) ;  /* 0x00000000ef087348 */ /* 0x000fea0003c00000 */
[----:B------:R0:W1:Y:S02]  /*1f0a0*/  SHFL.BFLY P3, R240, R242, R241, R244 ;  /* 0x0c0000f1f2f07389 */ /* 0x00006400000600f4 */
[----:B01----:R-:W-:Y:S01]  /*1f0b0*/  ENDCOLLECTIVE ;  /* 0x000000000000791b */ /* 0x003fe20003800000 */
.L_x_32102:
[----:B------:R-:W-:Y:S01]  /*1f0c0*/  HFMA2.MMA R241, -RZ, RZ, 0, 2.384185791015625e-07 ;  /* 0x00000004fff17435 */ /* 0x000fe200000001ff */
[----:B------:R-:W-:-:S05]  /*1f0d0*/  MOV R221, R240 ;  /* 0x000000f000dd7202 */ /* 0x000fca0000000f00 */
[----:B------:R-:W-:-:S04]  /*1f0e0*/  FADD.FTZ R235, R234, R221 ;  /* 0x000000ddeaeb7221 */ /* 0x000fc80000010000 */
[----:B------:R-:W-:-:S07]  /*1f0f0*/  IMAD.MOV.U32 R242, RZ, RZ, R235 ;  /* 0x000000fffff27224 */ /* 0x000fce00078e00eb */
[----:B------:R-:W-:Y:S05]  /*1f100*/  WARPSYNC.COLLECTIVE R239, `(.L_x_32103) ;  /* 0x00000000ef087348 */ /* 0x000fea0003c00000 */
[----:B------:R0:W1:Y:S02]  /*1f110*/  SHFL.BFLY P3, R240, R242, R241, R244 ;  /* 0x0c0000f1f2f07389 */ /* 0x00006400000600f4 */
[----:B01----:R-:W-:Y:S01]  /*1f120*/  ENDCOLLECTIVE ;  /* 0x000000000000791b */ /* 0x003fe20003800000 */
.L_x_32103:
[----:B------:R-:W-:Y:S02]  /*1f130*/  IMAD.MOV.U32 R241, RZ, RZ, 0x8 ;  /* 0x00000008fff17424 */ /* 0x000fe400078e00ff */
[----:B------:R-:W-:-:S04]  /*1f140*/  IMAD.MOV.U32 R220, RZ, RZ, R240 ;  /* 0x000000ffffdc7224 */ /* 0x000fc800078e00f0 */
[----:B------:R-:W-:-:S05]  /*1f150*/  FADD.FTZ R237, R235, R220 ;  /* 0x000000dcebed7221 */ /* 0x000fca0000010000 */
[----:B------:R-:W-:-:S07]  /*1f160*/  MOV R242, R237 ;  /* 0x000000ed00f27202 */ /* 0x000fce0000000f00 */
[----:B------:R-:W-:Y:S05]  /*1f170*/  WARPSYNC.COLLECTIVE R239, `(.L_x_32104) ;  /* 0x00000000ef087348 */ /* 0x000fea0003c00000 */
[----:B------:R0:W1:Y:S02]  /*1f180*/  SHFL.BFLY P3, R240, R242, R241, R244 ;  /* 0x0c0000f1f2f07389 */ /* 0x00006400000600f4 */
[----:B01----:R-:W-:Y:S01]  /*1f190*/  ENDCOLLECTIVE ;  /* 0x000000000000791b */ /* 0x003fe20003800000 */
.L_x_32104:
[----:B------:R-:W-:Y:S01]  /*1f1a0*/  HFMA2.MMA R241, -RZ, RZ, 0, 9.5367431640625e-07 ;  /* 0x00000010fff17435 */ /* 0x000fe200000001ff */
[----:B------:R-:W-:-:S05]  /*1f1b0*/  MOV R220, R240 ;  /* 0x000000f000dc7202 */ /* 0x000fca0000000f00 */
[----:B------:R-:W-:-:S04]  /*1f1c0*/  FADD.FTZ R238, R237, R220 ;  /* 0x000000dcedee7221 */ /* 0x000fc80000010000 */
[----:B------:R-:W-:-:S07]  /*1f1d0*/  IMAD.MOV.U32 R242, RZ, RZ, R238 ;  /* 0x000000fffff27224 */ /* 0x000fce00078e00ee */
[----:B------:R-:W-:Y:S05]  /*1f1e0*/  WARPSYNC.COLLECTIVE R239, `(.L_x_32105) ;  /* 0x00000000ef087348 */ /* 0x000fea0003c00000 */
[----:B------:R0:W1:Y:S02]  /*1f1f0*/  SHFL.BFLY P3, R240, R242, R241, R244 ;  /* 0x0c0000f1f2f07389 */ /* 0x00006400000600f4 */
[----:B01----:R-:W-:Y:S01]  /*1f200*/  ENDCOLLECTIVE ;  /* 0x000000000000791b */ /* 0x003fe20003800000 */
.L_x_32105:
        /* <DEDUP_REMOVED lines=88> */
.L_x_32106:
[----:B------:R-:W-:Y:S01]  /*1f790*/  HFMA2.MMA R241, -RZ, RZ, 0, 1.1920928955078125e-07 ;  /* 0x00000002fff17435 */ /* 0x000fe200000001ff */
[----:B------:R-:W-:-:S05]  /*1f7a0*/  MOV R234, R240 ;  /* 0x000000f000ea7202 */ /* 0x000fca0000000f00 */
[----:B------:R-:W-:-:S04]  /*1f7b0*/  FADD.FTZ R234, R221, R234 ;  /* 0x000000eaddea7221 */ /* 0x000fc80000010000 */
[----:B------:R-:W-:-:S07]  /*1f7c0*/  IMAD.MOV.U32 R242, RZ, RZ, R234 ;  /* 0x000000fffff27224 */ /* 0x000fce00078e00ea */
[----:B------:R-:W-:Y:S05]  /*1f7d0*/  WARPSYNC.COLLECTIVE R239, `(.L_x_32107) ;  /* 0x00000000ef087348 */ /* 0x000fea0003c00000 */
[----:B------:R0:W1:Y:S02]  /*1f7e0*/  SHFL.BFLY P3, R240, R242, R241, R244 ;  /* 0x0c0000f1f2f07389 */ /* 0x00006400000600f4 */
[----:B01----:R-:W-:Y:S01]  /*1f7f0*/  ENDCOLLECTIVE ;  /* 0x000000000000791b */ /* 0x003fe20003800000 */
.L_x_32107:
[----:B------:R-:W-:Y:S02]  /*1f800*/  IMAD.MOV.U32 R241, RZ, RZ, 0x4 ;  /* 0x00000004fff17424 */ /* 0x000fe400078e00ff */
[----:B------:R-:W-:-:S04]  /*1f810*/  IMAD.MOV.U32 R235, RZ, RZ, R240 ;  /* 0x000000ffffeb7224 */ /* 0x000fc800078e00f0 */
[----:B------:R-:W-:-:S05]  /*1f820*/  FADD.FTZ R235, R234, R235 ;  /* 0x000000ebeaeb7221 */ /* 0x000fca0000010000 */
[----:B------:R-:W-:-:S07]  /*1f830*/  MOV R242, R235 ;  /* 0x000000eb00f27202 */ /* 0x000fce0000000f00 */
[----:B------:R-:W-:Y:S05]  /*1f840*/  WARPSYNC.COLLECTIVE R239, `(.L_x_32108) ;  /* 0x00000000ef087348 */ /* 0x000fea0003c00000 */
[----:B------:R0:W1:Y:S02]  /*1f850*/  SHFL.BFLY P3, R240, R242, R241, R244 ;  /* 0x0c0000f1f2f07389 */ /* 0x00006400000600f4 */
[----:B01----:R-:W-:Y:S01]  /*1f860*/  ENDCOLLECTIVE ;  /* 0x000000000000791b */ /* 0x003fe20003800000 */
.L_x_32108:
[----:B------:R-:W-:Y:S01]  /*1f870*/  HFMA2.MMA R241, -RZ, RZ, 0, 4.76837158203125e-07 ;  /* 0x00000008fff17435 */ /* 0x000fe200000001ff */
[----:B------:R-:W-:-:S05]  /*1f880*/  MOV R236, R240 ;  /* 0x000000f000ec7202 */ /* 0x000fca0000000f00 */
[----:B------:R-:W-:-:S04]  /*1f890*/  FADD.FTZ R236, R235, R236 ;  /* 0x000000ecebec7221 */ /* 0x000fc80000010000 */
[----:B------:R-:W-:-:S07]  /*1f8a0*/  IMAD.MOV.U32 R242, RZ, RZ, R236 ;  /* 0x000000fffff27224 */ /* 0x000fce00078e00ec */
[----:B------:R-:W-:Y:S05]  /*1f8b0*/  WARPSYNC.COLLECTIVE R239, `(.L_x_32109) ;  /* 0x00000000ef087348 */ /* 0x000fea0003c00000 */
[----:B------:R0:W1:Y:S02]  /*1f8c0*/  SHFL.BFLY P3, R240, R242, R241, R244 ;  /* 0x0c0000f1f2f07389 */ /* 0x00006400000600f4 */
[----:B01----:R-:W-:Y:S01]  /*1f8d0*/  ENDCOLLECTIVE ;  /* 0x000000000000791b */ /* 0x003fe20003800000 */
.L_x_32109:
[----:B------:R-:W-:Y:S02]  /*1f8e0*/  IMAD.MOV.U32 R241, RZ, RZ, 0x10 ;  /* 0x00000010fff17424 */ /* 0x000fe400078e00ff */
[----:B------:R-:W-:-:S04]  /*1f8f0*/  IMAD.MOV.U32 R237, RZ, RZ, R240 ;  /* 0x000000ffffed7224 */ /* 0x000fc800078e00f0 */
[----:B------:R-:W-:-:S05]  /*1f900*/  FADD.FTZ R237, R236, R237 ;  /* 0x000000edeced7221 */ /* 0x000fca0000010000 */
[----:B------:R-:W-:-:S07]  /*1f910*/  MOV R242, R237 ;  /* 0x000000ed00f27202 */ /* 0x000fce0000000f00 */
[----:B------:R-:W-:Y:S05]  /*1f920*/  WARPSYNC.COLLECTIVE R239, `(.L_x_32110) ;  /* 0x00000000ef087348 */ /* 0x000fea0003c00000 */
[----:B------:R0:W1:Y:S02]  /*1f930*/  SHFL.BFLY P3, R240, R242, R241, R244 ;  /* 0x0c0000f1f2f07389 */ /* 0x00006400000600f4 */
[----:B01----:R-:W-:Y:S01]  /*1f940*/  ENDCOLLECTIVE ;  /* 0x000000000000791b */ /* 0x003fe20003800000 */
.L_x_32110:
[----:B------:R-:W-:Y:S01]  /*1f950*/  MOV R238, R240 ;  /* 0x000000f000ee7202 */ /* 0x000fe20000000f00 */
[----:B------:R-:W-:Y:S06]  /*1f960*/  BRA `(.L_x_32111) ;  /* 0xffffffe400187947 */ /* 0x000fec000383ffff */
.L_x_32112:
        /* <DEDUP_REMOVED lines=9> */
.L_x_33577:


//--------------------- .text._ZN10layer_norm31ln_parallel_residual_fwd_kernelINS_13Kernel_traitsIfffffjLj5120ELj1ELj1ELj4ELj16ENS_18Kernel_traits_baseILj5120EfffffjLj128EEEEELb1ELb1ELb0EEEvNS_9FwdParamsE --------------------------
	.section	.text._ZN10layer_norm31ln_parallel_residual_fwd_kernelINS_13Kernel_traitsIfffffjLj5120ELj1ELj1ELj4ELj16ENS_18Kernel_traits_baseILj5120EfffffjLj128EEEEELb1ELb1ELb0EEEvNS_9FwdParamsE,"ax",@progbits
	.align	128
        .global         _ZN10layer_norm31ln_parallel_residual_fwd_kernelINS_13Kernel_traitsIfffffjLj5120ELj1ELj1ELj4ELj16ENS_18Kernel_traits_baseILj5120EfffffjLj128EEEEELb1ELb1ELb0EEEvNS_9FwdParamsE
        .type           _ZN10layer_norm31ln_parallel_residual_fwd_kernelINS_13Kernel_traitsIfffffjLj5120ELj1ELj1ELj4ELj16ENS_18Kernel_traits_baseILj5120EfffffjLj128EEEEELb1ELb1ELb0EEEvNS_9FwdParamsE,@function
        .size           _ZN10layer_norm31ln_parallel_residual_fwd_kernelINS_13Kernel_traitsIfffffjLj5120ELj1ELj1ELj4ELj16ENS_18Kernel_traits_baseILj5120EfffffjLj128EEEEELb1ELb1ELb0EEEvNS_9FwdParamsE,(.L_x_33578 - _ZN10layer_norm31ln_parallel_residual_fwd_kernelINS_13Kernel_traitsIfffffjLj5120ELj1ELj1ELj4ELj16ENS_18Kernel_traits_baseILj5120EfffffjLj128EEEEELb1ELb1ELb0EEEvNS_9FwdParamsE)
        .other          _ZN10layer_norm31ln_parallel_residual_fwd_kernelINS_13Kernel_traitsIfffffjLj5120ELj1ELj1ELj4ELj16ENS_18Kernel_traits_baseILj5120EfffffjLj128EEEEELb1ELb1ELb0EEEvNS_9FwdParamsE,@"STO_CUDA_ENTRY STV_DEFAULT"
_ZN10layer_norm31ln_parallel_residual_fwd_kernelINS_13Kernel_traitsIfffffjLj5120ELj1ELj1ELj4ELj16ENS_18Kernel_traits_baseILj5120EfffffjLj128EEEEELb1ELb1ELb0EEEvNS_9FwdParamsE:
.text._ZN10layer_norm31ln_parallel_residual_fwd_kernelINS_13Kernel_traitsIfffffjLj5120ELj1ELj1ELj4ELj16ENS_18Kernel_traits_baseILj5120EfffffjLj128EEEEELb1ELb1ELb0EEEvNS_9FwdParamsE:
        /* <DEDUP_REMOVED lines=11> */
[----:B0-----:R-:W-:Y:S01]  /*00b0*/  @P0 IMAD.MOV.U32 R6, RZ, RZ, R142 ;  /* 0x000000ffff060224 */ /* 0x001fe200078e008e */
[----:B-1----:R-:W-:-:S05]  /*00c0*/  @P0 MOV R7, R143 ;  /* 0x0000008f00070202 */ /* 0x002fca0000000f00 */
[----:B------:R-:W3:Y:S01]  /*00d0*/  @P0 LDG.E.64 R4, desc[UR4][R6.64] ;  /* 0x0000000406040981 */ /* 0x000ee2000c1e1b00 */
[----:B------:R-:W0:Y:S01]  /*00e0*/  S2UR UR26, SR_CTAID.X ;  /* 0x00000000001a79c3 */ /* 0x000e220000002500 */
[----:B------:R-:W-:Y:S01]  /*00f0*/  LOP3.LUT R152, R152, 0xffffffdf, RZ, 0xc0, !PT ;  /* 0xffffffdf98987812 */ /* 0x000fe200078ec0ff */
[----:B------:R-:W-:Y:S01]  /*0100*/  BSSY B0, `(.L_x_32113) ;  /* 0x0000059000007945 */ /* 0x000fe20003800000 */
[----:B------:R-:W0:Y:S05]  /*0110*/  S2R R0, SR_TID.X ;  /* 0x0000000000007919 */ /* 0x000e2a0000002100 */
[----:B------:R-:W0:Y:S02]  /*0120*/  LDC R149, c[0x0][RZ] ;  /* 0x00000000ff957b82 */ /* 0x000e240000000800 */
[----:B0-----:R-:W-:Y:S01]  /*0130*/  IMAD R149, R149, UR26, R0 ;  /* 0x0000001a95957c24 */ /* 0x001fe2000f8e0200 */
[----:B------:R-:W-:-:S02]  /*0140*/  LOP3.LUT R151, R0, 0x7f, RZ, 0xc0, !PT ;  /* 0x0000007f00977812 */ /* 0x000fc400078ec0ff */
[----:B------:R-:W-:Y:S02]  /*0150*/  LEA.HI R150, R0, UR26, RZ, 0x19 ;  /* 0x0000001a00967c11 */ /* 0x000fe4000f8fc8ff */
        /* <DEDUP_REMOVED lines=32> */
[----:B------:R-:W-:Y:S01]  /*0360*/  UIADD3 UR25, UR7, -0x695add53, URZ ;  /* 0x96a522ad07197890 */ /* 0x000fe2000fffe03f */
[----:B------:R-:W0:Y:S02]  /*0370*/  LDC R4, c[0x0][0x218] ;  /* 0x00008600ff047b82 */ /* 0x000e240000000800 */
        /* <DEDUP_REMOVED lines=10> */
[----:B0-----:R-:W-:-:S03]  /*0420*/  SHF.R.S32.HI R3, RZ, 0x1f, R4 ;  /* 0x0000001fff037819 */ /* 0x001fc60000011404 */
[----:B------:R-:W-:Y:S01]  /*0430*/  IMAD.WIDE.U32 R48, R48, -0x2daee0ad, RZ ;  /* 0xd2511f5330307825 */ /* 0x000fe200078e00ff */
[----:B------:R-:W-:Y:S02]  /*0440*/  LEA.HI R3, R3, R4, RZ, 0x2 ;  /* 0x0000000403037211 */ /* 0x000fe400078f10ff */
[----:B------:R-:W-:Y:S01]  /*0450*/  LOP3.LUT R7, R7, UR15, R10, 0x96, !PT ;  /* 0x0000000f07077c12 */ /* 0x000fe2000f8e960a */
[----:B------:R-:W-:Y:S01]  /*0460*/  IMAD.MOV.U32 R4, RZ, RZ, R151 ;  /* 0x000000ffff047224 */ /* 0x000fe200078e0097 */
[----:B------:R-:W-:-:S03]  /*0470*/  LOP3.LUT R56, R49, UR17, R6, 0x96, !PT ;  /* 0x0000001131387c12 */ /* 0x000fc6000f8e9606 */
        /* <DEDUP_REMOVED lines=9> */
[----:B------:R-:W-:Y:S02]  /*0510*/  ISETP.GE.U32.AND P2, PT, R2, 0x280, PT ;  /* 0x000002800200780c */ /* 0x000fe40003f46070 */
[----:B------:R-:W-:-:S03]  /*0520*/  LOP3.LUT R88, R57, UR18, R6, 0x96, !PT ;  /* 0x0000001239587c12 */ /* 0x000fc6000f8e9606 */
[----:B------:R-:W-:-:S04]  /*0530*/  @P6 LOP3.LUT R152, R152, 0x20, RZ, 0xfc, !PT ;  /* 0x0000002098986812 */ /* 0x000fc800078efcff */
[----:B------:R-:W-:-:S04]  /*0540*/  LOP3.LUT R152, R152, 0xffffbfff, RZ, 0xc0, !PT ;  /* 0xffffbfff98987812 */ /* 0x000fc800078ec0ff */
[----:B------:R-:W-:-:S04]  /*0550*/  @P5 LOP3.LUT R152, R152, 0x4000, RZ, 0xfc, !PT ;  /* 0x0000400098985812 */ /* 0x000fc800078efcff */
[----:B------:R-:W-:-:S04]  /*0560*/  LOP3.LUT R152, R152, 0xffffdfff, RZ, 0xc0, !PT ;  /* 0xffffdfff98987812 */ /* 0x000fc800078ec0ff */
[----:B------:R-:W-:-:S04]  /*0570*/  @P4 LOP3.LUT R152, R152, 0x2000, RZ, 0xfc, !PT ;  /* 0x0000200098984812 */ /* 0x000fc800078efcff */
[----:B------:R-:W-:-:S04]  /*0580*/  LOP3.LUT R152, R152, 0xffffefff, RZ, 0xc0, !PT ;  /* 0xffffefff98987812 */ /* 0x000fc800078ec0ff */
[----:B------:R-:W-:-:S04]  /*0590*/  @P3 LOP3.LUT R152, R152, 0x1000, RZ, 0xfc, !PT ;  /* 0x0000100098983812 */ /* 0x000fc800078efcff */
[----:B------:R-:W-:-:S04]  /*05a0*/  LOP3.LUT R152, R152, 0xfffff7ff, RZ, 0xc0, !PT ;  /* 0xfffff7ff98987812 */ /* 0x000fc800078ec0ff */
[----:B------:R-:W-:Y:S01]  /*05b0*/  @P2 LOP3.LUT R152, R152, 0x800, RZ, 0xfc, !PT ;  /* 0x0000080098982812 */ /* 0x000fe200078efcff */
        /* <DEDUP_REMOVED lines=13> */
.L_x_32114:
[----:B------:R-:W-:Y:S05]  /*0690*/  BSYNC B0 ;  /* 0x0000000000007941 */ /* 0x000fea0003800000 */
.L_x_32113:
[----:B------:R-:W-:Y:S04]  /*06a0*/  BSSY B0, `(.L_x_32115) ;  /* 0x000000e000007945 */ /* 0x000fe80003800000 */
[----:B------:R-:W-:Y:S05]  /*06b0*/  @!P5 BRA `(.L_x_32116) ;  /* 0x000000000030d947 */ /* 0x000fea0003800000 */
[----:B------:R-:W1:Y:S01]  /*06c0*/  LDC.64 R16, c[0x0][0x260] ;  /* 0x00009800ff107b82 */ /* 0x000e620000000a00 */
[----:B------:R-:W-:Y:S01]  /*06d0*/  ULDC.64 UR26, c[0x0][0x2c8] ;  /* 0x0000b200001a7ab9 */ /* 0x000fe20000000a00 */
[----:B------:R-:W-:Y:S02]  /*06e0*/  CS2R R18, SRZ ;  /* 0x0000000000127805 */ /* 0x000fe4000001ff00 */
[----:B------:R-:W-:-:S04]  /*06f0*/  ISETP.NE.U32.AND P0, PT, RZ, UR26, PT ;  /* 0x0000001aff007c0c */ /* 0x000fc8000bf05070 */
[----:B------:R-:W-:-:S13]  /*0700*/  ISETP.NE.AND.EX P0, PT, RZ, UR27, PT, P0 ;  /* 0x0000001bff007c0c */ /* 0x000fda000bf05300 */
[C---:B0-----:R-:W-:Y:S01]  /*0710*/  @P0 LEA R6, P1, R4.reuse, UR26, 0x4 ;  /* 0x0000001a04060c11 */ /* 0x041fe2000f8220ff */
[C---:B-1----:R-:W-:Y:S01]  /*0720*/  IMAD.WIDE.U32 R20, R4.reuse, 0x10, R16 ;  /* 0x0000001004147825 */ /* 0x042fe200078e0010 */
[----:B------:R-:W-:Y:S02]  /*0730*/  CS2R R16, SRZ ;  /* 0x0000000000107805 */ /* 0x000fe4000001ff00 */
[----:B------:R-:W-:-:S03]  /*0740*/  @P0 LEA.HI.X R7, R4, UR27, RZ, 0x4, P1 ;  /* 0x0000001b04070c11 */ /* 0x000fc600088f24ff */
[----:B------:R-:W5:Y:S04]  /*0750*/  LDG.E.128 R20, desc[UR4][R20.64] ;  /* 0x0000000414147981 */ /* 0x000f68000c1e1d00 */
[----:B------:R1:W5:Y:S01]  /*0760*/  @P0 LDG.E.128 R16, desc[UR4][R6.64] ;  /* 0x0000000406100981 */ /* 0x000362000c1e1d00 */
[----:B------:R-:W-:-:S07]  /*0770*/  VIADD R4, R4, 0x80 ;  /* 0x0000008004047836 */ /* 0x000fce0000000000 */
.L_x_32116:
[----:B------:R-:W-:Y:S05]  /*0780*/  BSYNC B0 ;  /* 0x0000000000007941 */ /* 0x000fea0003800000 */
.L_x_32115:
[----:B------:R-:W-:Y:S04]  /*0790*/  BSSY B0, `(.L_x_32117) ;  /* 0x000000e000007945 */ /* 0x000fe80003800000 */
[----:B------:R-:W-:Y:S05]  /*07a0*/  @!P4 BRA `(.L_x_32118) ;  /* 0x000000000030c947 */ /* 0x000fea0003800000 */
[----:B------:R-:W2:Y:S01]  /*07b0*/  LDC.64 R24, c[0x0][0x260] ;  /* 0x00009800ff187b82 */ /* 0x000ea20000000a00 */
[----:B------:R-:W-:Y:S01]  /*07c0*/  ULDC.64 UR26, c[0x0][0x2c8] ;  /* 0x0000b200001a7ab9 */ /* 0x000fe20000000a00 */
[----:B------:R-:W-:Y:S02]  /*07d0*/  CS2R R26, SRZ ;  /* 0x00000000001a7805 */ /* 0x000fe4000001ff00 */
[----:B------:R-:W-:-:S04]  /*07e0*/  ISETP.NE.U32.AND P0, PT, RZ, UR26, PT ;  /* 0x0000001aff007c0c */ /* 0x000fc8000bf05070 */
[----:B------:R-:W-:-:S13]  /*07f0*/  ISETP.NE.AND.EX P0, PT, RZ, UR27, PT, P0 ;  /* 0x0000001bff007c0c */ /* 0x000fda000bf05300 */
[C---:B01----:R-:W-:Y:S01]  /*0800*/  @P0 LEA R6, P1, R4.reuse, UR26, 0x4 ;  /* 0x0000001a04060c11 */ /* 0x043fe2000f8220ff */
[C---:B--2---:R-:W-:Y:S01]  /*0810*/  IMAD.WIDE.U32 R28, R4.reuse, 0x10, R24 ;  /* 0x00000010041c7825 */ /* 0x044fe200078e0018 */
[----:B------:R-:W-:Y:S02]  /*0820*/  CS2R R24, SRZ ;  /* 0x0000000000187805 */ /* 0x000fe4000001ff00 */
[----:B------:R-:W-:-:S03]  /*0830*/  @P0 LEA.HI.X R7, R4, UR27, RZ, 0x4, P1 ;  /* 0x0000001b04070c11 */ /* 0x000fc600088f24ff */
[----:B------:R-:W5:Y:S04]  /*0840*/  LDG.E.128 R28, desc[UR4][R28.64] ;  /* 0x000000041c1c7981 */ /* 0x000f68000c1e1d00 */
[----:B------:R2:W5:Y:S01]  /*0850*/  @P0 LDG.E.128 R24, desc[UR4][R6.64] ;  /* 0x0000000406180981 */ /* 0x000562000c1e1d00 */
[----:B------:R-:W-:-:S07]  /*0860*/  IADD3 R4, R4, 0x80, RZ ;  /* 0x0000008004047810 */ /* 0x000fce0007ffe0ff */
.L_x_32118:
[----:B------:R-:W-:Y:S05]  /*0870*/  BSYNC B0 ;  /* 0x0000000000007941 */ /* 0x000fea0003800000 */
.L_x_32117:
[----:B------:R-:W-:Y:S04]  /*0880*/  BSSY B0, `(.L_x_32119) ;  /* 0x000000e000007945 */ /* 0x000fe80003800000 */
[----:B------:R-:W-:Y:S05]  /*0890*/  @!P3 BRA `(.L_x_32120) ;  /* 0x000000000030b947 */ /* 0x000fea0003800000 */
[----:B------:R-:W3:Y:S01]  /*08a0*/  LDC.64 R32, c[0x0][0x260] ;  /* 0x00009800ff207b82 */ /* 0x000ee20000000a00 */
[----:B------:R-:W-:Y:S01]  /*08b0*/  ULDC.64 UR26, c[0x0][0x2c8] ;  /* 0x0000b200001a7ab9 */ /* 0x000fe20000000a00 */
[----:B------:R-:W-:Y:S02]  /*08c0*/  CS2R R34, SRZ ;  /* 0x0000000000227805 */ /* 0x000fe4000001ff00 */
[----:B------:R-:W-:-:S04]  /*08d0*/  ISETP.NE.U32.AND P0, PT, RZ, UR26, PT ;  /* 0x0000001aff007c0c */ /* 0x000fc8000bf05070 */
[----:B------:R-:W-:-:S13]  /*08e0*/  ISETP.NE.AND.EX P0, PT, RZ, UR27, PT, P0 ;  /* 0x0000001bff007c0c */ /* 0x000fda000bf05300 */
[C---:B012---:R-:W-:Y:S01]  /*08f0*/  @P0 LEA R6, P1, R4.reuse, UR26, 0x4 ;  /* 0x0000001a04060c11 */ /* 0x047fe2000f8220ff */
[C---:B---3--:R-:W-:Y:S01]  /*0900*/  IMAD.WIDE.U32 R36, R4.reuse, 0x10, R32 ;  /* 0x0000001004247825 */ /* 0x048fe200078e0020 */
[----:B------:R-:W-:Y:S02]  /*0910*/  CS2R R32, SRZ ;  /* 0x0000000000207805 */ /* 0x000fe4000001ff00 */
[----:B------:R-:W-:-:S03]  /*0920*/  @P0 LEA.HI.X R7, R4, UR27, RZ, 0x4, P1 ;  /* 0x0000001b04070c11 */ /* 0x000fc600088f24ff */
[----:B------:R-:W5:Y:S04]  /*0930*/  LDG.E.128 R36, desc[UR4][R36.64] ;  /* 0x0000000424247981 */ /* 0x000f68000c1e1d00 */
[----:B------:R3:W5:Y:S01]  /*0940*/  @P0 LDG.E.128 R32, desc[UR4][R6.64] ;  /* 0x0000000406200981 */ /* 0x000762000c1e1d00 */
[----:B------:R-:W-:-:S07]  /*0950*/  VIADD R4, R4, 0x80 ;  /* 0x0000008004047836 */ /* 0x000fce0000000000 */
.L_x_32120:
[----:B------:R-:W-:Y:S05]  /*0960*/  BSYNC B0 ;  /* 0x0000000000007941 */ /* 0x000fea0003800000 */
.L_x_32119:
[----:B------:R-:W-:Y:S04]  /*0970*/  BSSY B0, `(.L_x_32121) ;  /* 0x000000e000007945 */ /* 0x000fe80003800000 */
[----:B------:R-:W-:Y:S05]  /*0980*/  @!P2 BRA `(.L_x_32122) ;  /* 0x000000000030a947 */ /* 0x000fea0003800000 */
[----:B------:R-:W4:Y:S01]  /*0990*/  LDC.64 R40, c[0x0][0x260] ;  /* 0x00009800ff287b82 */ /* 0x000f220000000a00 */
[----:B------:R-:W-:Y:S01]  /*09a0*/  ULDC.64 UR26, c[0x0][0x2c8] ;  /* 0x0000b200001a7ab9 */ /* 0x000fe20000000a00 */
[----:B------:R-:W-:Y:S02]  /*09b0*/  CS2R R42, SRZ ;  /* 0x00000000002a7805 */ /* 0x000fe4000001ff00 */
[----:B------:R-:W-:-:S04]  /*09c0*/  ISETP.NE.U32.AND P0, PT, RZ, UR26, PT ;  /* 0x0000001aff007c0c */ /* 0x000fc8000bf05070 */
[----:B------:R-:W-:-:S13]  /*09d0*/  ISETP.NE.AND.EX P0, PT, RZ, UR27, PT, P0 ;  /* 0x0000001bff007c0c */ /* 0x000fda000bf05300 */
[C---:B0123--:R-:W-:Y:S01]  /*09e0*/  @P0 LEA R6, P1, R4.reuse, UR26, 0x4 ;  /* 0x0000001a04060c11 */ /* 0x04ffe2000f8220ff */
[C---:B----4-:R-:W-:Y:S01]  /*09f0*/  IMAD.WIDE.U32 R44, R4.reuse, 0x10, R40 ;  /* 0x00000010042c7825 */ /* 0x050fe200078e0028 */
[----:B------:R-:W-:Y:S02]  /*0a00*/  CS2R R40, SRZ ;  /* 0x0000000000287805 */ /* 0x000fe4000001ff00 */
[----:B------:R-:W-:-:S03]  /*0a10*/  @P0 LEA.HI.X R7, R4, UR27, RZ, 0x4, P1 ;  /* 0x0000001b04070c11 */ /* 0x000fc600088f24ff */
[----:B------:R-:W5:Y:S04]  /*0a20*/  LDG.E.128 R44, desc[UR4][R44.64] ;  /* 0x000000042c2c7981 */ /* 0x000f68000c1e1d00 */
[----:B------:R4:W5:Y:S01]  /*0a30*/  @P0 LDG.E.128 R40, desc[UR4][R6.64] ;  /* 0x0000000406280981 */ /* 0x000962000c1e1d00 */
[----:B------:R-:W-:-:S07]  /*0a40*/  VIADD R4, R4, 0x80 ;  /* 0x0000008004047836 */ /* 0x000fce0000000000 */
.L_x_32122:
[----:B------:R-:W-:Y:S05]  /*0a50*/  BSYNC B0 ;  /* 0x0000000000007941 */ /* 0x000fea0003800000 */
.L_x_32121:
[----:B------:R-:W-:Y:S01]  /*0a60*/  ISETP.GE.U32.AND P0, PT, R2, 0x300, PT ;  /* 0x000003000200780c */ /* 0x000fe20003f06070 */
[----:B01234-:R-:W-:Y:S01]  /*0a70*/  IMAD.WIDE.U32 R6, R5, -0x2daee0ad, RZ ;  /* 0xd2511f5305067825 */ /* 0x01ffe200078e00ff */
[----:B------:R-:W-:Y:S01]  /*0a80*/  LOP3.LUT R152, R152, 0xfffffbff, RZ, 0xc0, !PT ;  /* 0xfffffbff98987812 */ /* 0x000fe200078ec0ff */
[----:B------:R-:W-:Y:S02]  /*0a90*/  BSSY B0, `(.L_x_32123) ;  /* 0x0000012000007945 */ /* 0x000fe40003800000 */
[----:B------:R-:W-:Y:S01]  /*0aa0*/  IMAD.WIDE.U32 R88, R88, -0x2daee0ad, RZ ;  /* 0xd2511f5358587825 */ /* 0x000fe200078e00ff */
[----:B------:R-:W-:-:S04]  /*0ab0*/  LOP3.LUT R5, R7, UR19, R48, 0x96, !PT ;  /* 0x0000001307057c12 */ /* 0x000fc8000f8e9630 */
[----:B------:R-:W-:-:S03]  /*0ac0*/  LOP3.LUT R90, R89, UR21, R6, 0x96, !PT ;  /* 0x00000015595a7c12 */ /* 0x000fc6000f8e9606 */
[----:B------:R-:W-:Y:S01]  /*0ad0*/  @P0 LOP3.LUT R152, R152, 0x400, RZ, 0xfc, !PT ;  /* 0x0000040098980812 */ /* 0x000fe200078efcff */
[----:B------:R-:W-:Y:S06]  /*0ae0*/  @!P0 BRA `(.L_x_32124) ;  /* 0x0000000000308947 */ /* 0x000fec0003800000 */
[----:B------:R-:W0:Y:S01]  /*0af0*/  LDC.64 R48, c[0x0][0x260] ;  /* 0x00009800ff307b82 */ /* 0x000e220000000a00 */
[----:B------:R-:W-:Y:S01]  /*0b00*/  ULDC.64 UR26, c[0x0][0x2c8] ;  /* 0x0000b200001a7ab9 */ /* 0x000fe20000000a00 */
[----:B------:R-:W-:Y:S02]  /*0b10*/  CS2R R50, SRZ ;  /* 0x0000000000327805 */ /* 0x000fe4000001ff00 */
[----:B------:R-:W-:-:S04]  /*0b20*/  ISETP.NE.U32.AND P0, PT, RZ, UR26, PT ;  /* 0x0000001aff007c0c */ /* 0x000fc8000bf05070 */
[----:B------:R-:W-:-:S13]  /*0b30*/  ISETP.NE.AND.EX P0, PT, RZ, UR27, PT, P0 ;  /* 0x0000001bff007c0c */ /* 0x000fda000bf05300 */
[C---:B------:R-:W-:Y:S01]  /*0b40*/  @P0 LEA R6, P1, R4.reuse, UR26, 0x4 ;  /* 0x0000001a04060c11 */ /* 0x040fe2000f8220ff */
[C---:B0-----:R-:W-:Y:S01]  /*0b50*/  IMAD.WIDE.U32 R52, R4.reuse, 0x10, R48 ;  /* 0x0000001004347825 */ /* 0x041fe200078e0030 */
[----:B------:R-:W-:Y:S02]  /*0b60*/  CS2R R48, SRZ ;  /* 0x0000000000307805 */ /* 0x000fe4000001ff00 */
[----:B------:R-:W-:-:S03]  /*0b70*/  @P0 LEA.HI.X R7, R4, UR27, RZ, 0x4, P1 ;  /* 0x0000001b04070c11 */ /* 0x000fc600088f24ff */
[----:B------:R-:W5:Y:S04]  /*0b80*/  LDG.E.128 R52, desc[UR4][R52.64] ;  /* 0x0000000434347981 */ /* 0x000f68000c1e1d00 */
[----:B------:R0:W5:Y:S01]  /*0b90*/  @P0 LDG.E.128 R48, desc[UR4][R6.64] ;  /* 0x0000000406300981 */ /* 0x000162000c1e1d00 */
[----:B------:R-:W-:-:S07]  /*0ba0*/  VIADD R4, R4, 0x80 ;  /* 0x0000008004047836 */ /* 0x000fce0000000000 */
.L_x_32124:
[----:B------:R-:W-:Y:S05]  /*0bb0*/  BSYNC B0 ;  /* 0x0000000000007941 */ /* 0x000fea0003800000 */
.L_x_32123:
[----:B------:R-:W-:Y:S01]  /*0bc0*/  ISETP.GE.U32.AND P0, PT, R2, 0x380, PT ;  /* 0x000003800200780c */ /* 0x000fe20003f06070 */
[----:B0-----:R-:W-:Y:S01]  /*0bd0*/  IMAD.WIDE.U32 R6, R5, -0x326172a9, RZ ;  /* 0xcd9e8d5705067825 */ /* 0x001fe200078e00ff */
[----:B------:R-:W-:Y:S01]  /*0be0*/  LOP3.LUT R152, R152, 0xfffffdff, RZ, 0xc0, !PT ;  /* 0xfffffdff98987812 */ /* 0x000fe200078ec0ff */
[----:B------:R-:W-:Y:S02]  /*0bf0*/  BSSY B0, `(.L_x_32125) ;  /* 0x0000012000007945 */ /* 0x000fe40003800000 */
[----:B------:R-:W-:Y:S01]  /*0c00*/  IMAD.HI.U32 R5, R90, -0x326172a9, RZ ;  /* 0xcd9e8d575a057827 */ /* 0x000fe200078e00ff */
[----:B------:R-:W-:-:S04]  /*0c10*/  LOP3.LUT R140, R7, UR20, R56, 0x96, !PT ;  /* 0x00000014078c7c12 */ /* 0x000fc8000f8e9638 */
[----:B------:R-:W-:-:S03]  /*0c20*/  LOP3.LUT R144, R5, UR22, R6, 0x96, !PT ;  /* 0x0000001605907c12 */ /* 0x000fc6000f8e9606 */
        /* <DEDUP_REMOVED lines=12> */
[----:B------:R-:W5:Y:S01]  /*0cf0*/  LDG.E.128 R60, desc[UR4][R60.64] ;  /* 0x000000043c3c7981 */ /* 0x000f62000c1e1d00 */
[----:B------:R-:W-:-:S07]  /*0d00*/  IADD3 R4, R4, 0x80, RZ ;  /* 0x0000008004047810 */ /* 0x000fce0007ffe0ff */
.L_x_32126:
[----:B------:R-:W-:Y:S05]  /*0d10*/  BSYNC B0 ;  /* 0x0000000000007941 */ /* 0x000fea0003800000 */
.L_x_32125:
[----:B------:R-:W-:Y:S01]  /*0d20*/  ISETP.GE.U32.AND P0, PT, R2, 0x400, PT ;  /* 0x000004000200780c */ /* 0x000fe20003f06070 */
[----:B------:R-:W-:Y:S01]  /*0d30*/  BSSY B0, `(.L_x_32127) ;  /* 0x0000010000007945 */ /* 0x000fe20003800000 */
[----:B------:R-:W-:-:S11]  /*0d40*/  LOP3.LUT R152, R152, 0xfffffeff, RZ, 0xc0, !PT ;  /* 0xfffffeff98987812 */ /* 0x000fd600078ec0ff */
[----:B------:R-:W-:Y:S01]  /*0d50*/  @P0 LOP3.LUT R152, R152, 0x100, RZ, 0xfc, !PT ;  /* 0x0000010098980812 */ /* 0x000fe200078efcff */
[----:B------:R-:W-:Y:S06]  /*0d60*/  @!P0 BRA `(.L_x_32128) ;  /* 0x0000000000308947 */ /* 0x000fec0003800000 */
[----:B------:R-:W1:Y:S01]  /*0d70*/  LDC.64 R68, c[0x0][0x260] ;  /* 0x00009800ff447b82 */ /* 0x000e620000000a00 */
[----:B------:R-:W-:Y:S01]  /*0d80*/  ULDC.64 UR26, c[0x0][0x2c8] ;  /* 0x0000b200001a7ab9 */ /* 0x000fe20000000a00 */
[----:B------:R-:W-:Y:S02]  /*0d90*/  CS2R R66, SRZ ;  /* 0x0000000000427805 */ /* 0x000fe4000001ff00 */
[----:B------:R-:W-:Y:S02]  /*0da0*/  ISETP.NE.U32.AND P0, PT, RZ, UR26, PT ;  /* 0x0000001aff007c0c */ /* 0x000fe4000bf05070 */
[----:B------:R-:W-:Y:S02]  /*0db0*/  CS2R R64, SRZ ;  /* 0x0000000000407805 */ /* 0x000fe4000001ff00 */
[----:B------:R-:W-:-:S13]  /*0dc0*/  ISETP.NE.AND.EX P0, PT, RZ, UR27, PT, P0 ;  /* 0x0000001bff007c0c */ /* 0x000fda000bf05300 */
[C---:B0-----:R-:W-:Y:S01]  /*0dd0*/  @P0 LEA R6, P1, R4.reuse, UR26, 0x4 ;  /* 0x0000001a04060c11 */ /* 0x041fe2000f8220ff */
[----:B-1----:R-:W-:-:S03]  /*0de0*/  IMAD.WIDE.U32 R68, R4, 0x10, R68 ;  /* 0x0000001004447825 */ /* 0x002fc600078e0044 */
[----:B------:R-:W-:-:S05]  /*0df0*/  @P0 LEA.HI.X R7, R4, UR27, RZ, 0x4, P1 ;  /* 0x0000001b04070c11 */ /* 0x000fca00088f24ff */
[----:B------:R1:W5:Y:S04]  /*0e00*/  @P0 LDG.E.128 R64, desc[UR4][R6.64] ;  /* 0x0000000406400981 */ /* 0x000368000c1e1d00 */
[----:B------:R-:W5:Y:S01]  /*0e10*/  LDG.E.128 R68, desc[UR4][R68.64] ;  /* 0x0000000444447981 */ /* 0x000f62000c1e1d00 */
[----:B------:R-:W-:-:S07]  /*0e20*/  VIADD R4, R4, 0x80 ;  /* 0x0000008004047836 */ /* 0x000fce0000000000 */
.L_x_32128:
[----:B------:R-:W-:Y:S05]  /*0e30*/  BSYNC B0 ;  /* 0x0000000000007941 */ /* 0x000fea0003800000 */
.L_x_32127:
[----:B------:R-:W-:Y:S01]  /*0e40*/  ISETP.GE.U32.AND P0, PT, R2, 0x480, PT ;  /* 0x000004800200780c */ /* 0x000fe20003f06070 */
[----:B------:R-:W-:Y:S01]  /*0e50*/  BSSY B0, `(.L_x_32129) ;  /* 0x0000011000007945 */ /* 0x000fe20003800000 */
[----:B------:R-:W-:Y:S01]  /*0e60*/  LOP3.LUT R152, R152, 0xffffff7f, RZ, 0xc0, !PT ;  /* 0xffffff7f98987812 */ /* 0x000fe200078ec0ff */
[----:B------:R-:W-:-:S10]  /*0e70*/  IMAD.HI.U32 R5, R140, -0x2daee0ad, RZ ;  /* 0xd2511f538c057827 */ /* 0x000fd400078e00ff */
[----:B------:R-:W-:Y:S01]  /*0e80*/  @P0 LOP3.LUT R152, R152, 0x80, RZ, 0xfc, !PT ;  /* 0x0000008098980812 */ /* 0x000fe200078efcff */
[----:B------:R-:W-:Y:S06]  /*0e90*/  @!P0 BRA `(.L_x_32130) ;  /* 0x0000000000308947 */ /* 0x000fec0003800000 */
[----:B------:R-:W2:Y:S01]  /*0ea0*/  LDC.64 R76, c[0x0][0x260] ;  /* 0x00009800ff4c7b82 */ /* 0x000ea20000000a00 */
[----:B------:R-:W-:Y:S01]  /*0eb0*/  ULDC.64 UR26, c[0x0][0x2c8] ;  /* 0x0000b200001a7ab9 */ /* 0x000fe20000000a00 */
[----:B------:R-:W-:Y:S02]  /*0ec0*/  CS2R R74, SRZ ;  /* 0x00000000004a7805 */ /* 0x000fe4000001ff00 */
[----:B------:R-:W-:Y:S02]  /*0ed0*/  ISETP.NE.U32.AND P0, PT, RZ, UR26, PT ;  /* 0x0000001aff007c0c */ /* 0x000fe4000bf05070 */
[----:B------:R-:W-:Y:S02]  /*0ee0*/  CS2R R72, SRZ ;  /* 0x0000000000487805 */ /* 0x000fe4000001ff00 */
[----:B------:R-:W-:-:S13]  /*0ef0*/  ISETP.NE.AND.EX P0, PT, RZ, UR27, PT, P0 ;  /* 0x0000001bff007c0c */ /* 0x000fda000bf05300 */
[C---:B01----:R-:W-:Y:S01]  /*0f00*/  @P0 LEA R6, P1, R4.reuse, UR26, 0x4 ;  /* 0x0000001a04060c11 */ /* 0x043fe2000f8220ff */
[----:B--2---:R-:W-:-:S03]  /*0f10*/  IMAD.WIDE.U32 R76, R4, 0x10, R76 ;  /* 0x00000010044c7825 */ /* 0x004fc600078e004c */
[----:B------:R-:W-:-:S05]  /*0f20*/  @P0 LEA.HI.X R7, R4, UR27, RZ, 0x4, P1 ;  /* 0x0000001b04070c11 */ /* 0x000fca00088f24ff */
[----:B------:R2:W5:Y:S04]  /*0f30*/  @P0 LDG.E.128 R72, desc[UR4][R6.64] ;  /* 0x0000000406480981 */ /* 0x000568000c1e1d00 */
[----:B------:R-:W5:Y:S01]  /*0f40*/  LDG.E.128 R76, desc[UR4][R76.64] ;  /* 0x000000044c4c7981 */ /* 0x000f62000c1e1d00 */
[----:B------:R-:W-:-:S07]  /*0f50*/  VIADD R4, R4, 0x80 ;  /* 0x0000008004047836 */ /* 0x000fce0000000000 */
.L_x_32130:
[----:B------:R-:W-:Y:S05]  /*0f60*/  BSYNC B0 ;  /* 0x0000000000007941 */ /* 0x000fea0003800000 */
.L_x_32129:
[----:B------:R-:W-:Y:S01]  /*0f70*/  ISETP.GE.U32.AND P0, PT, R2, 0x500, PT ;  /* 0x000005000200780c */ /* 0x000fe20003f06070 */
[----:B------:R-:W-:Y:S01]  /*0f80*/  BSSY B0, `(.L_x_32131) ;  /* 0x000000f000007945 */ /* 0x000fe20003800000 */
[----:B------:R-:W-:-:S11]  /*0f90*/  LOP3.LUT R152, R152, 0xffffffbf, RZ, 0xc0, !PT ;  /* 0xffffffbf98987812 */ /* 0x000fd600078ec0ff */
[----:B------:R-:W-:Y:S01]  /*0fa0*/  @P0 LOP3.LUT R152, R152, 0x40, RZ, 0xfc, !PT ;  /* 0x0000004098980812 */ /* 0x000fe200078efcff */
[----:B------:R-:W-:Y:S06]  /*0fb0*/  @!P0 BRA `(.L_x_32132) ;  /* 0x00000000002c8947 */ /* 0x000fec0003800000 */
[----:B------:R-:W3:Y:S01]  /*0fc0*/  LDC.64 R84, c[0x0][0x260] ;  /* 0x00009800ff547b82 */ /* 0x000ee20000000a00 */
[----:B------:R-:W-:Y:S01]  /*0fd0*/  ULDC.64 UR26, c[0x0][0x2c8] ;  /* 0x0000b200001a7ab9 */ /* 0x000fe20000000a00 */
[----:B------:R-:W-:Y:S02]  /*0fe0*/  CS2R R82, SRZ ;  /* 0x0000000000527805 */ /* 0x000fe4000001ff00 */
[----:B------:R-:W-:Y:S02]  /*0ff0*/  ISETP.NE.U32.AND P0, PT, RZ, UR26, PT ;  /* 0x0000001aff007c0c */ /* 0x000fe4000bf05070 */
[----:B------:R-:W-:Y:S02]  /*1000*/  CS2R R80, SRZ ;  /* 0x0000000000507805 */ /* 0x000fe4000001ff00 */
[----:B------:R-:W-:-:S13]  /*1010*/  ISETP.NE.AND.EX P0, PT, RZ, UR27, PT, P0 ;  /* 0x0000001bff007c0c */ /* 0x000fda000bf05300 */
[C---:B012---:R-:W-:Y:S01]  /*1020*/  @P0 LEA R6, P1, R4.reuse, UR26, 0x4 ;  /* 0x0000001a04060c11 */ /* 0x047fe2000f8220ff */
[----:B---3--:R-:W-:-:S03]  /*1030*/  IMAD.WIDE.U32 R84, R4, 0x10, R84 ;  /* 0x0000001004547825 */ /* 0x008fc600078e0054 */
[----:B------:R-:W-:-:S05]  /*1040*/  @P0 LEA.HI.X R7, R4, UR27, RZ, 0x4, P1 ;  /* 0x0000001b04070c11 */ /* 0x000fca00088f24ff */
[----:B------:R3:W5:Y:S04]  /*1050*/  @P0 LDG.E.128 R80, desc[UR4][R6.64] ;  /* 0x0000000406500981 */ /* 0x000768000c1e1d00 */
[----:B------:R-:W5:Y:S02]  /*1060*/  LDG.E.128 R84, desc[UR4][R84.64] ;  /* 0x0000000454547981 */ /* 0x000f64000c1e1d00 */
.L_x_32132:
[----:B------:R-:W-:Y:S05]  /*1070*/  BSYNC B0 ;  /* 0x0000000000007941 */ /* 0x000fea0003800000 */
.L_x_32131:
[----:B------:R-:W-:Y:S01]  /*1080*/  ULDC UR26, c[0x0][0x214] ;  /* 0x00008500001a7ab9 */ /* 0x000fe20000000800 */
[----:B------:R-:W-:Y:S02]  /*1090*/  LOP3.LUT R88, R5, UR23, R88, 0x96, !PT ;  /* 0x0000001705587c12 */ /* 0x000fe4000f8e9658 */
[----:B------:R-:W-:-:S13]  /*10a0*/  ISETP.GE.AND P0, PT, R150, UR26, PT ;  /* 0x0000001a96007c0c */ /* 0x000fda000bf06270 */
[----:B------:R-:W-:Y:S05]  /*10b0*/  @P0 EXIT ;  /* 0x000000000000094d */ /* 0x000fea0003800000 */
[----:B------:R-:W-:Y:S01]  /*10c0*/  SHF.R.S32.HI R3, RZ, 0x2, R3 ;  /* 0x00000002ff037819 */ /* 0x000fe20000011403 */
[C---:B0123--:R-:W-:Y:S01]  /*10d0*/  IMAD.SHL.U32 R6, R0.reuse, 0x20, RZ ;  /* 0x0000002000067824 */ /* 0x04ffe200078e00ff */
[----:B------:R-:W-:Y:S01]  /*10e0*/  LOP3.LUT R5, R0, 0x60, RZ, 0xc0, !PT ;  /* 0x0000006000057812 */ /* 0x000fe200078ec0ff */
[----:B------:R-:W-:Y:S01]  /*10f0*/  IMAD R140, R140, -0x2daee0ad, RZ ;  /* 0xd2511f538c8c7824 */ /* 0x000fe200078e02ff */
[----:B------:R-:W-:Y:S01]  /*1100*/  LOP3.LUT R4, R3, 0x7f, RZ, 0xc0, !PT ;  /* 0x0000007f03047812 */ /* 0x000fe200078ec0ff */
[----:B------:R-:W-:Y:S01]  /*1110*/  IMAD.HI.U32 R89, R144, -0x2daee0ad, RZ ;  /* 0xd2511f5390597827 */ /* 0x000fe200078e00ff */
[----:B------:R-:W-:Y:S01]  /*1120*/  LOP3.LUT R7, R6, 0x3e0, RZ, 0xc0, !PT ;  /* 0x000003e006077812 */ /* 0x000fe200078ec0ff */
[----:B------:R-:W-:Y:S01]  /*1130*/  HFMA2.MMA R141, -RZ, RZ, 0, 0 ;  /* 0x00000000ff8d7435 */ /* 0x000fe200000001ff */
[----:B------:R-:W-:Y:S01]  /*1140*/  SHF.R.U32.HI R3, RZ, 0x2, R3 ;  /* 0x00000002ff037819 */ /* 0x000fe20000011603 */
[----:B------:R-:W-:Y:S01]  /*1150*/  IMAD.HI.U32 R6, R88, -0x326172a9, RZ ;  /* 0xcd9e8d5758067827 */ /* 0x000fe200078e00ff */
[C---:B------:R-:W-:Y:S01]  /*1160*/  VIADDMNMX R5, R4.reuse, -R5, RZ, !PT ;  /* 0x8000000504057246 */ /* 0x040fe200078001ff */
[----:B------:R-:W-:Y:S01]  /*1170*/  ULDC.U8 UR28, c[0x0][0x2a0] ;  /* 0x0000a800001c7ab9 */ /* 0x000fe20000000000 */
[----:B------:R-:W-:Y:S01]  /*1180*/  VIADDMNMX R7, R4, -R7, RZ, !PT ;  /* 0x8000000704077246 */ /* 0x000fe200078001ff */
[----:B------:R-:W-:Y:S01]  /*1190*/  IMAD R146, R88, -0x326172a9, RZ ;  /* 0xcd9e8d5758927824 */ /* 0x000fe200078e02ff */
[----:B------:R-:W-:Y:S01]  /*11a0*/  LOP3.LUT R4, R3, 0x3fffffe0, RZ, 0xc0, !PT ;  /* 0x3fffffe003047812 */ /* 0x000fe200078ec0ff */
[----:B------:R-:W-:Y:S01]  /*11b0*/  IMAD R3, R90, -0x326172a9, RZ ;  /* 0xcd9e8d575a037824 */ /* 0x000fe200078e02ff */
[----:B------:R-:W-:Y:S01]  /*11c0*/  VIMNMX R5, R5, 0x20, PT ;  /* 0x0000002005057848 */ /* 0x000fe20003fe0100 */
[----:B------:R-:W-:Y:S01]  /*11d0*/  IMAD R144, R144, -0x2daee0ad, RZ ;  /* 0xd2511f5390907824 */ /* 0x000fe200078e02ff */
[----:B------:R-:W-:Y:S01]  /*11e0*/  VIMNMX R7, R7, 0x20, PT ;  /* 0x0000002007077848 */ /* 0x000fe20003fe0100 */
[----:B------:R-:W-:Y:S01]  /*11f0*/  IMAD.MOV.U32 R138, RZ, RZ, 0x1 ;  /* 0x00000001ff8a7424 */ /* 0x000fe200078e00ff */
[----:B------:R-:W-:Y:S01]  /*1200*/  IADD3 R5, R5, R4, RZ ;  /* 0x0000000405057210 */ /* 0x000fe20007ffe0ff */
[----:B------:R-:W-:Y:S01]  /*1210*/  ULDC UR38, c[0x0][0x218] ;  /* 0x0000860000267ab9 */ /* 0x000fe20000000800 */
[----:B------:R-:W-:Y:S01]  /*1220*/  LOP3.LUT R3, R6, UR24, R3, 0x96, !PT ;  /* 0x0000001806037c12 */ /* 0x000fe2000f8e9603 */
[----:B------:R-:W-:Y:S01]  /*1230*/  IMAD.IADD R7, R4, 0x1, R7 ;  /* 0x0000000104077824 */ /* 0x000fe200078e0207 */
        /* <DEDUP_REMOVED lines=13> */
.L_x_32823:
        /* <DEDUP_REMOVED lines=34> */
.L_x_32136:
[----:B------:R-:W-:-:S07]  /*1530*/  IMAD.MOV.U32 R160, RZ, RZ, R146 ;  /* 0x000000ffffa07224 */ /* 0x000fce00078e0092 */
.L_x_32137:
[----:B------:R-:W-:Y:S05]  /*1540*/  BSYNC B1 ;  /* 0x0000000000017941 */ /* 0x000fea0003800000 */
.L_x_32135:
        /* <DEDUP_REMOVED lines=16> */
.L_x_32141:
[----:B------:R-:W-:Y:S05]  /*1650*/  BSYNC B2 ;  /* 0x0000000000027941 */ /* 0x000fea0003800000 */
.L_x_32140:
        /* <DEDUP_REMOVED lines=44> */
.L_x_32139:
[----:B------:R-:W-:Y:S05]  /*1920*/  BSYNC B1 ;  /* 0x0000000000017941 */ /* 0x000fea0003800000 */
.L_x_32138:
[----:B------:R-:W2:Y:S01]  /*1930*/  LDC R156, c[0x0][0x294] ;  /* 0x0000a500ff9c7b82 */ /* 0x000ea20000000800 */
[----:B------:R-:W-:Y:S01]  /*1940*/  I2FP.F32.U32 R142, R160 ;  /* 0x000000a0008e7245 */ /* 0x000fe20000201000 */
[----:B------:R-:W-:Y:S01]  /*1950*/  IMAD.MOV.U32 R157, RZ, RZ, 0x2f800000 ;  /* 0x2f800000ff9d7424 */ /* 0x000fe200078e00ff */
[----:B------:R-:W-:Y:S02]  /*1960*/  ISETP.NE.U32.AND P2, PT, R136, RZ, PT ;  /* 0x000000ff8800720c */ /* 0x000fe40003f45070 */
[----:B------:R-:W-:Y:S01]  /*1970*/  LOP3.LUT R152, R152, 0xfffffffe, RZ, 0xc0, !PT ;  /* 0xfffffffe98987812 */ /* 0x000fe200078ec0ff */
[----:B------:R-:W-:Y:S01]  /*1980*/  FFMA.FTZ R155, R142, R157, 1.1641532182693481445e-10 ;  /* 0x2f0000008e9b7423 */ /* 0x000fe2000001009d */
[----:B------:R-:W-:Y:S01]  /*1990*/  ISETP.NE.AND.EX P2, PT, R137, RZ, PT, P2 ;  /* 0x000000ff8900720c */ /* 0x000fe20003f45320 */
[----:B------:R-:W3:Y:S03]  /*19a0*/  LDC R139, c[0x0][0x298] ;  /* 0x0000a600ff8b7b82 */ /* 0x000ee60000000800 */
[----:B--2---:R-:W-:Y:S01]  /*19b0*/  FSETP.GTU.FTZ.AND P3, PT, R155, R156, PT ;  /* 0x0000009c9b00720b */ /* 0x004fe20003f7c000 */
[----:B---3-5:R-:W-:-:S12]  /*19c0*/  FMUL.FTZ R96, R96, R139 ;  /* 0x0000008b60607220 */ /* 0x028fd80000410000 */
        /* <DEDUP_REMOVED lines=8> */
.L_x_32142:
[C---:B------:R-:W-:Y:S01]  /*1a50*/  ISETP.NE.AND P3, PT, R158.reuse, 0x1, PT ;  /* 0x000000019e00780c */ /* 0x040fe20003f65270 */
[----:B------:R-:W-:Y:S01]  /*1a60*/  BSSY B1, `(.L_x_32144) ;  /* 0x000000c000017945 */ /* 0x000fe20003800000 */
[----:B------:R-:W-:-:S11]  /*1a70*/  VIADD R136, R158, 0x1 ;  /* 0x000000019e887836 */ /* 0x000fd60000000000 */
        /* <DEDUP_REMOVED lines=9> */
.L_x_32145:
[----:B------:R-:W-:-:S07]  /*1b10*/  IMAD.MOV.U32 R4, RZ, RZ, R146 ;  /* 0x000000ffff047224 */ /* 0x000fce00078e0092 */
.L_x_32146:
[----:B------:R-:W-:Y:S05]  /*1b20*/  BSYNC B1 ;  /* 0x0000000000017941 */ /* 0x000fea0003800000 */
.L_x_32144:
        /* <DEDUP_REMOVED lines=16> */
.L_x_32150:
[----:B------:R-:W-:Y:S05]  /*1c30*/  BSYNC B2 ;  /* 0x0000000000027941 */ /* 0x000fea0003800000 */
.L_x_32149:
        /* <DEDUP_REMOVED lines=43> */
[----:B------:R-:W-:-:S07]  /*1ef0*/  IMAD.MOV.U32 R136, RZ, RZ, RZ ;  /* 0x000000ffff887224 */ /* 0x000fce00078e00ff */
.L_x_32148:
[----:B------:R-:W-:Y:S05]  /*1f00*/  BSYNC B1 ;  /* 0x0000000000017941 */ /* 0x000fea0003800000 */
.L_x_32147:
        /* <DEDUP_REMOVED lines=8> */
.L_x_32143:
        /* <DEDUP_REMOVED lines=12> */
.L_x_32152:
[----:B------:R-:W-:-:S07]  /*2050*/  MOV R142, R146 ;  /* 0x00000092008e7202 */ /* 0x000fce0000000f00 */
.L_x_32153:
[----:B------:R-:W-:Y:S05]  /*2060*/  BSYNC B1 ;  /* 0x0000000000017941 */ /* 0x000fea0003800000 */
.L_x_32151:
        /* <DEDUP_REMOVED lines=16> */
.L_x_32157:
[----:B------:R-:W-:Y:S05]  /*2170*/  BSYNC B2 ;  /* 0x0000000000027941 */ /* 0x000fea0003800000 */
.L_x_32156:
        /* <DEDUP_REMOVED lines=44> */
.L_x_32155:
[----:B------:R-:W-:Y:S05]  /*2440*/  BSYNC B1 ;  /* 0x0000000000017941 */ /* 0x000fea0003800000 */
.L_x_32154:
        /* <DEDUP_REMOVED lines=11> */
.L_x_32158:
[C---:B------:R-:W-:Y:S01]  /*2500*/  ISETP.NE.AND P4, PT, R137.reuse, 0x1, PT ;  /* 0x000000018900780c */ /* 0x040fe20003f85270 */
[----:B------:R-:W-:Y:S01]  /*2510*/  BSSY B1, `(.L_x_32160) ;  /* 0x000000c000017945 */ /* 0x000fe20003800000 */
[----:B------:R-:W-:-:S11]  /*2520*/  VIADD R136, R137, 0x1 ;  /* 0x0000000189887836 */ /* 0x000fd60000000000 */
        /* <DEDUP_REMOVED lines=9> */
.L_x_32161:
[----:B0-----:R-:W-:-:S07]  /*25c0*/  IMAD.MOV.U32 R5, RZ, RZ, R146 ;  /* 0x000000ffff057224 */ /* 0x001fce00078e0092 */
.L_x_32162:
[----:B------:R-:W-:Y:S05]  /*25d0*/  BSYNC B1 ;  /* 0x0000000000017941 */ /* 0x000fea0003800000 */
.L_x_32160:
        /* <DEDUP_REMOVED lines=16> */
.L_x_32166:
[----:B------:R-:W-:Y:S05]  /*26e0*/  BSYNC B2 ;  /* 0x0000000000027941 */ /* 0x000fea0003800000 */
.L_x_32165:
        /* <DEDUP_REMOVED lines=44> */
.L_x_32164:
[----:B------:R-:W-:Y:S05]  /*29b0*/  BSYNC B1 ;  /* 0x0000000000017941 */ /* 0x000fea0003800000 */
.L_x_32163:
        /* <DEDUP_REMOVED lines=8> */
.L_x_32159:
        /* <DEDUP_REMOVED lines=12> */
.L_x_32168:
[----:B------:R-:W-:-:S07]  /*2b00*/  MOV R142, R146 ;  /* 0x00000092008e7202 */ /* 0x000fce0000000f00 */
.L_x_32169:
[----:B------:R-:W-:Y:S05]  /*2b10*/  BSYNC B1 ;  /* 0x0000000000017941 */ /* 0x000fea0003800000 */
.L_x_32167:
        /* <DEDUP_REMOVED lines=16> */
.L_x_32173:
[----:B------:R-:W-:Y:S05]  /*2c20*/  BSYNC B2 ;  /* 0x0000000000027941 */ /* 0x000fea0003800000 */
.L_x_32172:
        /* <DEDUP_REMOVED lines=44> */
.L_x_32171:
[----:B------:R-:W-:Y:S05]  /*2ef0*/  BSYNC B1 ;  /* 0x0000000000017941 */ /* 0x000fea0003800000 */
.L_x_32170:
        /* <DEDUP_REMOVED lines=11> */
.L_x_32174:
        /* <DEDUP_REMOVED lines=12> */
.L_x_32177:
[----:B------:R-:W-:-:S07]  /*3070*/  IMAD.MOV.U32 R6, RZ, RZ, R146 ;  /* 0x000000ffff067224 */ /* 0x000fce00078e0092 */
.L_x_32178:
[----:B------:R-:W-:Y:S05]  /*3080*/  BSYNC B1 ;  /* 0x0000000000017941 */ /* 0x000fea0003800000 */
.L_x_32176:
        /* <DEDUP_REMOVED lines=16> */
.L_x_32182:
[----:B------:R-:W-:Y:S05]  /*3190*/  BSYNC B2 ;  /* 0x0000000000027941 */ /* 0x000fea0003800000 */
.L_x_32181:
        /* <DEDUP_REMOVED lines=44> */
.L_x_32180:
[----:B------:R-:W-:Y:S05]  /*3460*/  BSYNC B1 ;  /* 0x0000000000017941 */ /* 0x000fea0003800000 */
.L_x_32179:
        /* <DEDUP_REMOVED lines=8> */
.L_x_32175:
        /* <DEDUP_REMOVED lines=12> */
.L_x_32184:
[----:B------:R-:W-:-:S07]  /*35b0*/  IMAD.MOV.U32 R142, RZ, RZ, R146 ;  /* 0x000000ffff8e7224 */ /* 0x000fce00078e0092 */
.L_x_32185:
[----:B------:R-:W-:Y:S05]  /*35c0*/  BSYNC B1 ;  /* 0x0000000000017941 */ /* 0x000fea0003800000 */
.L_x_32183:
        /* <DEDUP_REMOVED lines=16> */
.L_x_32189:
[----:B------:R-:W-:Y:S05]  /*36d0*/  BSYNC B2 ;  /* 0x0000000000027941 */ /* 0x000fea0003800000 */
.L_x_32188:
        /* <DEDUP_REMOVED lines=44> */
.L_x_32187:
[----:B------:R-:W-:Y:S05]  /*39a0*/  BSYNC B1 ;  /* 0x0000000000017941 */ /* 0x000fea0003800000 */
.L_x_32186:
        /* <DEDUP_REMOVED lines=11> */
.L_x_32190:
        /* <DEDUP_REMOVED lines=12> */
.L_x_32193:
[----:B------:R-:W-:-:S07]  /*3b20*/  MOV R7, R146 ;  /* 0x0000009200077202 */ /* 0x000fce0000000f00 */
.L_x_32194:
[----:B------:R-:W-:Y:S05]  /*3b30*/  BSYNC B1 ;  /* 0x0000000000017941 */ /* 0x000fea0003800000 */
.L_x_32192:
        /* <DEDUP_REMOVED lines=16> */
.L_x_32198:
[----:B------:R-:W-:Y:S05]  /*3c40*/  BSYNC B2 ;  /* 0x0000000000027941 */ /* 0x000fea0003800000 */
.L_x_32197:
        /* <DEDUP_REMOVED lines=44> */
.L_x_32196:
[----:B------:R-:W-:Y:S05]  /*3f10*/  BSYNC B1 ;  /* 0x0000000000017941 */ /* 0x000fea0003800000 */
.L_x_32195:
        /* <DEDUP_REMOVED lines=8> */
.L_x_32191:
        /* <DEDUP_REMOVED lines=16> */
[----:B--2---:R-:W-:Y:S01]  /*40a0*/  IMAD.U32 R139, R6, 0x10000, RZ ;  /* 0x00010000068b7824 */ /* 0x004fe200078e00ff */
        /* <DEDUP_REMOVED lines=10> */
.L_x_32199:
[----:B--23--:R-:W-:-:S07]  /*4150*/  VIADD R139, R153, 0x80 ;  /* 0x00000080998b7836 */ /* 0x00cfce0000000000 */
.L_x_32134:
[----:B------:R-:W-:Y:S05]  /*4160*/  BSYNC B0 ;  /* 0x0000000000007941 */ /* 0x000fea0003800000 */
.L_x_32133:
        /* <DEDUP_REMOVED lines=29> */
.L_x_32203:
[----:B------:R-:W-:-:S07]  /*4340*/  IMAD.MOV.U32 R160, RZ, RZ, R146 ;  /* 0x000000ffffa07224 */ /* 0x000fce00078e0092 */
.L_x_32204:
[----:B------:R-:W-:Y:S05]  /*4350*/  BSYNC B1 ;  /* 0x0000000000017941 */ /* 0x000fea0003800000 */
.L_x_32202:
        /* <DEDUP_REMOVED lines=16> */
.L_x_32208:
[----:B------:R-:W-:Y:S05]  /*4460*/  BSYNC B2 ;  /* 0x0000000000027941 */ /* 0x000fea0003800000 */
.L_x_32207:
        /* <DEDUP_REMOVED lines=44> */
.L_x_32206:
[----:B------:R-:W-:Y:S05]  /*4730*/  BSYNC B1 ;  /* 0x0000000000017941 */ /* 0x000fea0003800000 */
.L_x_32205:
[----:B------:R-:W2:Y:S01]  /*4740*/  LDC R157, c[0x0][0x294] ;  /* 0x0000a500ff9d7b82 */ /* 0x000ea20000000800 */
[----:B------:R-:W-:Y:S01]  /*4750*/  HFMA2.MMA R158, -RZ, RZ, 0.1171875, 0 ;  /* 0x2f800000ff9e7435 */ /* 0x000fe200000001ff */
[----:B------:R-:W-:Y:S02]  /*4760*/  I2FP.F32.U32 R155, R160 ;  /* 0x000000a0009b7245 */ /* 0x000fe40000201000 */
[----:B------:R-:W-:Y:S02]  /*4770*/  ISETP.NE.U32.AND P2, PT, R136, RZ, PT ;  /* 0x000000ff8800720c */ /* 0x000fe40003f45070 */
[----:B------:R-:W-:Y:S02]  /*4780*/  LOP3.LUT R152, R152, 0xfffffffe, RZ, 0xc0, !PT ;  /* 0xfffffffe98987812 */ /* 0x000fe400078ec0ff */
[----:B------:R-:W3:Y:S01]  /*4790*/  LDC R156, c[0x0][0x298] ;  /* 0x0000a600ff9c7b82 */ /* 0x000ee20000000800 */
[----:B------:R-:W-:Y:S02]  /*47a0*/  ISETP.NE.AND.EX P2, PT, R137, RZ, PT, P2 ;  /* 0x000000ff8900720c */ /* 0x000fe40003f45320 */
[----:B------:R-:W-:-:S05]  /*47b0*/  FFMA.FTZ R142, R155, R158, 1.1641532182693481445e-10 ;  /* 0x2f0000009b8e7423 */ /* 0x000fca000001009e */
[----:B--2---:R-:W-:Y:S01]  /*47c0*/  FSETP.GTU.FTZ.AND P3, PT, R142, R157, PT ;  /* 0x0000009d8e00720b */ /* 0x004fe20003f7c000 */
[----:B---3-5:R-:W-:-:S12]  /*47d0*/  FMUL.FTZ R100, R100, R156 ;  /* 0x0000009c64647220 */ /* 0x028fd80000410000 */
        /* <DEDUP_REMOVED lines=8> */
.L_x_32209:
        /* <DEDUP_REMOVED lines=12> */
.L_x_32212:
[----:B------:R-:W-:-:S07]  /*4920*/  IMAD.MOV.U32 R4, RZ, RZ, R146 ;  /* 0x000000ffff047224 */ /* 0x000fce00078e0092 */
.L_x_32213:
[----:B------:R-:W-:Y:S05]  /*4930*/  BSYNC B1 ;  /* 0x0000000000017941 */ /* 0x000fea0003800000 */
.L_x_32211:
        /* <DEDUP_REMOVED lines=16> */
.L_x_32217:
[----:B------:R-:W-:Y:S05]  /*4a40*/  BSYNC B2 ;  /* 0x0000000000027941 */ /* 0x000fea0003800000 */
.L_x_32216:
        /* <DEDUP_REMOVED lines=44> */
.L_x_32215:
[----:B------:R-:W-:Y:S05]  /*4d10*/  BSYNC B1 ;  /* 0x0000000000017941 */ /* 0x000fea0003800000 */
.L_x_32214:
        /* <DEDUP_REMOVED lines=8> */
.L_x_32210:
        /* <DEDUP_REMOVED lines=12> */
.L_x_32219:
[----:B------:R-:W-:-:S07]  /*4e60*/  IMAD.MOV.U32 R142, RZ, RZ, R146 ;  /* 0x000000ffff8e7224 */ /* 0x000fce00078e0092 */
.L_x_32220:
[----:B------:R-:W-:Y:S05]  /*4e70*/  BSYNC B1 ;  /* 0x0000000000017941 */ /* 0x000fea0003800000 */
.L_x_32218:
        /* <DEDUP_REMOVED lines=16> */
.L_x_32224:
[----:B------:R-:W-:Y:S05]  /*4f80*/  BSYNC B2 ;  /* 0x0000000000027941 */ /* 0x000fea0003800000 */
.L_x_32223:
        /* <DEDUP_REMOVED lines=44> */
.L_x_32222:
[----:B------:R-:W-:Y:S05]  /*5250*/  BSYNC B1 ;  /* 0x0000000000017941 */ /* 0x000fea0003800000 */
.L_x_32221:
        /* <DEDUP_REMOVED lines=11> */
.L_x_32225:
        /* <DEDUP_REMOVED lines=12> */
.L_x_32228:
[----:B0-----:R-:W-:-:S07]  /*53d0*/  MOV R5, R146 ;  /* 0x0000009200057202 */ /* 0x001fce0000000f00 */
.L_x_32229:
[----:B------:R-:W-:Y:S05]  /*53e0*/  BSYNC B1 ;  /* 0x0000000000017941 */ /* 0x000fea0003800000 */
.L_x_32227:
        /* <DEDUP_REMOVED lines=16> */
.L_x_32233:
[----:B------:R-:W-:Y:S05]  /*54f0*/  BSYNC B2 ;  /* 0x0000000000027941 */ /* 0x000fea0003800000 */
.L_x_32232:
        /* <DEDUP_REMOVED lines=44> */
.L_x_32231:
[----:B------:R-:W-:Y:S05]  /*57c0*/  BSYNC B1 ;  /* 0x0000000000017941 */ /* 0x000fea0003800000 */
.L_x_32230:
        /* <DEDUP_REMOVED lines=8> */
.L_x_32226:
        /* <DEDUP_REMOVED lines=12> */
.L_x_32235:
[----:B------:R-:W-:-:S07]  /*5910*/  MOV R142, R146 ;  /* 0x00000092008e7202 */ /* 0x000fce0000000f00 */
.L_x_32236:
[----:B------:R-:W-:Y:S05]  /*5920*/  BSYNC B1 ;  /* 0x0000000000017941 */ /* 0x000fea0003800000 */
.L_x_32234:
        /* <DEDUP_REMOVED lines=16> */
.L_x_32240:
[----:B------:R-:W-:Y:S05]  /*5a30*/  BSYNC B2 ;  /* 0x0000000000027941 */ /* 0x000fea0003800000 */
.L_x_32239:
        /* <DEDUP_REMOVED lines=44> */
.L_x_32238:
[----:B------:R-:W-:Y:S05]  /*5d00*/  BSYNC B1 ;  /* 0x0000000000017941 */ /* 0x000fea0003800000 */
.L_x_32237:
        /* <DEDUP_REMOVED lines=11> */
.L_x_32241:
        /* <DEDUP_REMOVED lines=12> */
.L_x_32244:
[----:B------:R-:W-:-:S07]  /*5e80*/  IMAD.MOV.U32 R6, RZ, RZ, R146 ;  /* 0x000000ffff067224 */ /* 0x000fce00078e0092 */
.L_x_32245:
[----:B------:R-:W-:Y:S05]  /*5e90*/  BSYNC B1 ;  /* 0x0000000000017941 */ /* 0x000fea0003800000 */
.L_x_32243:
        /* <DEDUP_REMOVED lines=16> */
.L_x_32249:
[----:B------:R-:W-:Y:S05]  /*5fa0*/  BSYNC B2 ;  /* 0x0000000000027941 */ /* 0x000fea0003800000 */
.L_x_32248:
        /* <DEDUP_REMOVED lines=44> */
.L_x_32247:
[----:B------:R-:W-:Y:S05]  /*6270*/  BSYNC B1 ;  /* 0x0000000000017941 */ /* 0x000fea0003800000 */
.L_x_32246:
        /* <DEDUP_REMOVED lines=8> */
.L_x_32242:
        /* <DEDUP_REMOVED lines=12> */
.L_x_32251:
[----:B------:R-:W-:-:S07]  /*63c0*/  IMAD.MOV.U32 R142, RZ, RZ, R146 ;  /* 0x000000ffff8e7224 */ /* 0x000fce00078e0092 */
.L_x_32252:
[----:B------:R-:W-:Y:S05]  /*63d0*/  BSYNC B1 ;  /* 0x0000000000017941 */ /* 0x000fea0003800000 */
.L_x_32250:
        /* <DEDUP_REMOVED lines=16> */
.L_x_32256:
[----:B------:R-:W-:Y:S05]  /*64e0*/  BSYNC B2 ;  /* 0x0000000000027941 */ /* 0x000fea0003800000 */
.L_x_32255:
        /* <DEDUP_REMOVED lines=44> */
.L_x_32254:
[----:B------:R-:W-:Y:S05]  /*67b0*/  BSYNC B1 ;  /* 0x0000000000017941 */ /* 0x000fea0003800000 */
.L_x_32253:
        /* <DEDUP_REMOVED lines=11> */
.L_x_32257:
        /* <DEDUP_REMOVED lines=12> */
.L_x_32260:
[----:B------:R-:W-:-:S07]  /*6930*/  IMAD.MOV.U32 R7, RZ, RZ, R146 ;  /* 0x000000ffff077224 */ /* 0x000fce00078e0092 */
.L_x_32261:
[----:B------:R-:W-:Y:S05]  /*6940*/  BSYNC B1 ;  /* 0x0000000000017941 */ /* 0x000fea0003800000 */
.L_x_32259:
        /* <DEDUP_REMOVED lines=16> */
.L_x_32265:
[----:B------:R-:W-:Y:S05]  /*6a50*/  BSYNC B2 ;  /* 0x0000000000027941 */ /* 0x000fea0003800000 */
.L_x_32264:
        /* <DEDUP_REMOVED lines=44> */
.L_x_32263:
[----:B------:R-:W-:Y:S05]  /*6d20*/  BSYNC B1 ;  /* 0x0000000000017941 */ /* 0x000fea0003800000 */
.L_x_32262:
        /* <DEDUP_REMOVED lines=8> */
.L_x_32258:
        /* <DEDUP_REMOVED lines=16> */
[----:B--2---:R-:W-:Y:S01]  /*6eb0*/  IMAD.U32 R154, R6, 0x10000, RZ ;  /* 0x00010000069a7824 */ /* 0x004fe200078e00ff */
        /* <DEDUP_REMOVED lines=10> */
.L_x_32266:
[----:B------:R-:W-:-:S07]  /*6f60*/  IADD3 R139, R139, 0x80, RZ ;  /* 0x000000808b8b7810 */ /* 0x000fce0007ffe0ff */
.L_x_32201:
[----:B------:R-:W-:Y:S05]  /*6f70*/  BSYNC B0 ;  /* 0x0000000000007941 */ /* 0x000fea0003800000 */
.L_x_32200:
[----:B------:R-:W-:Y:S01]  /*6f80*/  LOP3.LUT P0, RZ, R152, 0x2000, RZ, 0xc0, !PT ;  /* 0x0000200098ff7812 */ /* 0x000fe2000780c0ff */
[----:B------:R-:W-:-:S12]  /*6f90*/  BSSY B0, `(.L_x_32267) ;  /* 0x00002df000007945 */ /* 0x000fd80003800000 */
[----:B------:R-:W-:Y:S05]  /*6fa0*/  @!P0 BRA `(.L_x_32268) ;  /* 0x0000002c00748947 */ /* 0x000fea0003800000 */
[----:B--23--:R-:W2:Y:S01]  /*6fb0*/  LDC.64 R136, c[0x0][0x228] ;  /* 0x00008a00ff887b82 */ /* 0x00cea20000000a00 */
        /* <DEDUP_REMOVED lines=25> */
.L_x_32270:
[----:B------:R-:W-:-:S07]  /*7150*/  IMAD.MOV.U32 R160, RZ, RZ, R146 ;  /* 0x000000ffffa07224 */ /* 0x000fce00078e0092 */
.L_x_32271:
[----:B------:R-:W-:Y:S05]  /*7160*/  BSYNC B1 ;  /* 0x0000000000017941 */ /* 0x000fea0003800000 */
.L_x_32269:
        /* <DEDUP_REMOVED lines=16> */
.L_x_32275:
[----:B------:R-:W-:Y:S05]  /*7270*/  BSYNC B2 ;  /* 0x0000000000027941 */ /* 0x000fea0003800000 */
.L_x_32274:
        /* <DEDUP_REMOVED lines=44> */
.L_x_32273:
[----:B------:R-:W-:Y:S05]  /*7540*/  BSYNC B1 ;  /* 0x0000000000017941 */ /* 0x000fea0003800000 */
.L_x_32272:
        /* <DEDUP_REMOVED lines=18> */
.L_x_32276:
        /* <DEDUP_REMOVED lines=12> */
.L_x_32279:
[----:B------:R-:W-:-:S07]  /*7730*/  IMAD.MOV.U32 R4, RZ, RZ, R146 ;  /* 0x000000ffff047224 */ /* 0x000fce00078e0092 */
.L_x_32280:
[----:B------:R-:W-:Y:S05]  /*7740*/  BSYNC B1 ;  /* 0x0000000000017941 */ /* 0x000fea0003800000 */
.L_x_32278:
        /* <DEDUP_REMOVED lines=16> */
.L_x_32284:
[----:B------:R-:W-:Y:S05]  /*7850*/  BSYNC B2 ;  /* 0x0000000000027941 */ /* 0x000fea0003800000 */
.L_x_32283:
        /* <DEDUP_REMOVED lines=44> */
.L_x_32282:
[----:B------:R-:W-:Y:S05]  /*7b20*/  BSYNC B1 ;  /* 0x0000000000017941 */ /* 0x000fea0003800000 */
.L_x_32281:
        /* <DEDUP_REMOVED lines=8> */
.L_x_32277:
        /* <DEDUP_REMOVED lines=12> */
.L_x_32286:
[----:B------:R-:W-:-:S07]  /*7c70*/  IMAD.MOV.U32 R142, RZ, RZ, R146 ;  /* 0x000000ffff8e7224 */ /* 0x000fce00078e0092 */
.L_x_32287:
[----:B------:R-:W-:Y:S05]  /*7c80*/  BSYNC B1 ;  /* 0x0000000000017941 */ /* 0x000fea0003800000 */
.L_x_32285:
        /* <DEDUP_REMOVED lines=16> */
.L_x_32291:
[----:B------:R-:W-:Y:S05]  /*7d90*/  BSYNC B2 ;  /* 0x0000000000027941 */ /* 0x000fea0003800000 */
.L_x_32290:
        /* <DEDUP_REMOVED lines=44> */
.L_x_32289:
[----:B------:R-:W-:Y:S05]  /*8060*/  BSYNC B1 ;  /* 0x0000000000017941 */ /* 0x000fea0003800000 */
.L_x_32288:
        /* <DEDUP_REMOVED lines=11> */
.L_x_32292:
        /* <DEDUP_REMOVED lines=12> */
.L_x_32295:
[----:B0-----:R-:W-:-:S07]  /*81e0*/  IMAD.MOV.U32 R5, RZ, RZ, R146 ;  /* 0x000000ffff057224 */ /* 0x001fce00078e0092 */
.L_x_32296:
[----:B------:R-:W-:Y:S05]  /*81f0*/  BSYNC B1 ;  /* 0x0000000000017941 */ /* 0x000fea0003800000 */
.L_x_32294:
        /* <DEDUP_REMOVED lines=16> */
.L_x_32300:
[----:B------:R-:W-:Y:S05]  /*8300*/  BSYNC B2 ;  /* 0x0000000000027941 */ /* 0x000fea0003800000 */
.L_x_32299:
        /* <DEDUP_REMOVED lines=44> */
.L_x_32298:
[----:B------:R-:W-:Y:S05]  /*85d0*/  BSYNC B1 ;  /* 0x0000000000017941 */ /* 0x000fea0003800000 */
.L_x_32297:
        /* <DEDUP_REMOVED lines=8> */
.L_x_32293:
        /* <DEDUP_REMOVED lines=12> */
.L_x_32302:
[----:B------:R-:W-:-:S07]  /*8720*/  IMAD.MOV.U32 R142, RZ, RZ, R146 ;  /* 0x000000ffff8e7224 */ /* 0x000fce00078e0092 */
.L_x_32303:
[----:B------:R-:W-:Y:S05]  /*8730*/  BSYNC B1 ;  /* 0x0000000000017941 */ /* 0x000fea0003800000 */
.L_x_32301:
        /* <DEDUP_REMOVED lines=16> */
.L_x_32307:
[----:B------:R-:W-:Y:S05]  /*8840*/  BSYNC B2 ;  /* 0x0000000000027941 */ /* 0x000fea0003800000 */
.L_x_32306:
        /* <DEDUP_REMOVED lines=44> */
.L_x_32305:
[----:B------:R-:W-:Y:S05]  /*8b10*/  BSYNC B1 ;  /* 0x0000000000017941 */ /* 0x000fea0003800000 */
.L_x_32304:
        /* <DEDUP_REMOVED lines=11> */
.L_x_32308:
        /* <DEDUP_REMOVED lines=12> */
.L_x_32311:
[----:B------:R-:W-:-:S07]  /*8c90*/  MOV R6, R146 ;  /* 0x0000009200067202 */ /* 0x000fce0000000f00 */
.L_x_32312:
[----:B------:R-:W-:Y:S05]  /*8ca0*/  BSYNC B1 ;  /* 0x0000000000017941 */ /* 0x000fea0003800000 */
.L_x_32310:
        /* <DEDUP_REMOVED lines=16> */
.L_x_32316:
[----:B------:R-:W-:Y:S05]  /*8db0*/  BSYNC B2 ;  /* 0x0000000000027941 */ /* 0x000fea0003800000 */
.L_x_32315:
        /* <DEDUP_REMOVED lines=44> */
.L_x_32314:
[----:B------:R-:W-:Y:S05]  /*9080*/  BSYNC B1 ;  /* 0x0000000000017941 */ /* 0x000fea0003800000 */
.L_x_32313:
        /* <DEDUP_REMOVED lines=8> */
.L_x_32309:
        /* <DEDUP_REMOVED lines=12> */
.L_x_32318:
[----:B------:R-:W-:-:S07]  /*91d0*/  MOV R142, R146 ;  /* 0x00000092008e7202 */ /* 0x000fce0000000f00 */
.L_x_32319:
[----:B------:R-:W-:Y:S05]  /*91e0*/  BSYNC B1 ;  /* 0x0000000000017941 */ /* 0x000fea0003800000 */
.L_x_32317:
        /* <DEDUP_REMOVED lines=16> */
.L_x_32323:
[----:B------:R-:W-:Y:S05]  /*92f0*/  BSYNC B2 ;  /* 0x0000000000027941 */ /* 0x000fea0003800000 */
.L_x_32322:
        /* <DEDUP_REMOVED lines=44> */
.L_x_32321:
[----:B------:R-:W-:Y:S05]  /*95c0*/  BSYNC B1 ;  /* 0x0000000000017941 */ /* 0x000fea0003800000 */
.L_x_32320:
        /* <DEDUP_REMOVED lines=11> */
.L_x_32324:
        /* <DEDUP_REMOVED lines=12> */
.L_x_32327:
[----:B------:R-:W-:-:S07]  /*9740*/  IMAD.MOV.U32 R7, RZ, RZ, R146 ;  /* 0x000000ffff077224 */ /* 0x000fce00078e0092 */
.L_x_32328:
[----:B------:R-:W-:Y:S05]  /*9750*/  BSYNC B1 ;  /* 0x0000000000017941 */ /* 0x000fea0003800000 */
.L_x_32326:
        /* <DEDUP_REMOVED lines=16> */
.L_x_32332:
[----:B------:R-:W-:Y:S05]  /*9860*/  BSYNC B2 ;  /* 0x0000000000027941 */ /* 0x000fea0003800000 */
.L_x_32331:
        /* <DEDUP_REMOVED lines=44> */
.L_x_32330:
[----:B------:R-:W-:Y:S05]  /*9b30*/  BSYNC B1 ;  /* 0x0000000000017941 */ /* 0x000fea0003800000 */
.L_x_32329:
        /* <DEDUP_REMOVED lines=8> */
.L_x_32325:
        /* <DEDUP_REMOVED lines=16> */
[----:B--2---:R-:W-:Y:S02]  /*9cc0*/  SHF.L.U32 R154, R6, 0x10, RZ ;  /* 0x00000010069a7819 */ /* 0x004fe400000006ff */
        /* <DEDUP_REMOVED lines=10> */
.L_x_32333:
[----:B------:R-:W-:-:S07]  /*9d70*/  VIADD R139, R139, 0x80 ;  /* 0x000000808b8b7836 */ /* 0x000fce0000000000 */
.L_x_32268:
[----:B------:R-:W-:Y:S05]  /*9d80*/  BSYNC B0 ;  /* 0x0000000000007941 */ /* 0x000fea0003800000 */
.L_x_32267:
        /* <DEDUP_REMOVED lines=29> */
.L_x_32337:
[----:B------:R-:W-:-:S07]  /*9f60*/  MOV R160, R146 ;  /* 0x0000009200a07202 */ /* 0x000fce0000000f00 */
.L_x_32338:
[----:B------:R-:W-:Y:S05]  /*9f70*/  BSYNC B1 ;  /* 0x0000000000017941 */ /* 0x000fea0003800000 */
.L_x_32336:
        /* <DEDUP_REMOVED lines=16> */
.L_x_32342:
[----:B------:R-:W-:Y:S05]  /*a080*/  BSYNC B2 ;  /* 0x0000000000027941 */ /* 0x000fea0003800000 */
.L_x_32341:
        /* <DEDUP_REMOVED lines=44> */
.L_x_32340:
[----:B------:R-:W-:Y:S05]  /*a350*/  BSYNC B1 ;  /* 0x0000000000017941 */ /* 0x000fea0003800000 */
.L_x_32339:
        /* <DEDUP_REMOVED lines=18> */
.L_x_32343:
        /* <DEDUP_REMOVED lines=12> */
.L_x_32346:
[----:B------:R-:W-:-:S07]  /*a540*/  MOV R4, R146 ;  /* 0x0000009200047202 */ /* 0x000fce0000000f00 */
.L_x_32347:
[----:B------:R-:W-:Y:S05]  /*a550*/  BSYNC B1 ;  /* 0x0000000000017941 */ /* 0x000fea0003800000 */
.L_x_32345:
        /* <DEDUP_REMOVED lines=16> */
.L_x_32351:
[----:B------:R-:W-:Y:S05]  /*a660*/  BSYNC B2 ;  /* 0x0000000000027941 */ /* 0x000fea0003800000 */
.L_x_32350:
        /* <DEDUP_REMOVED lines=44> */
.L_x_32349:
[----:B------:R-:W-:Y:S05]  /*a930*/  BSYNC B1 ;  /* 0x0000000000017941 */ /* 0x000fea0003800000 */
.L_x_32348:
        /* <DEDUP_REMOVED lines=8> */
.L_x_32344:
        /* <DEDUP_REMOVED lines=12> */
.L_x_32353:
[----:B------:R-:W-:-:S07]  /*aa80*/  MOV R142, R146 ;  /* 0x00000092008e7202 */ /* 0x000fce0000000f00 */
.L_x_32354:
[----:B------:R-:W-:Y:S05]  /*aa90*/  BSYNC B1 ;  /* 0x0000000000017941 */ /* 0x000fea0003800000 */
.L_x_32352:
        /* <DEDUP_REMOVED lines=16> */
.L_x_32358:
[----:B------:R-:W-:Y:S05]  /*aba0*/  BSYNC B2 ;  /* 0x0000000000027941 */ /* 0x000fea0003800000 */
.L_x_32357:
        /* <DEDUP_REMOVED lines=44> */
.L_x_32356:
[----:B------:R-:W-:Y:S05]  /*ae70*/  BSYNC B1 ;  /* 0x0000000000017941 */ /* 0x000fea0003800000 */
.L_x_32355:
        /* <DEDUP_REMOVED lines=11> */
.L_x_32359:
        /* <DEDUP_REMOVED lines=12> */
.L_x_32362:
[----:B0-----:R-:W-:-:S07]  /*aff0*/  IMAD.MOV.U32 R5, RZ, RZ, R146 ;  /* 0x000000ffff057224 */ /* 0x001fce00078e0092 */
.L_x_32363:
[----:B------:R-:W-:Y:S05]  /*b000*/  BSYNC B1 ;  /* 0x0000000000017941 */ /* 0x000fea0003800000 */
.L_x_32361:
        /* <DEDUP_REMOVED lines=16> */
.L_x_32367:
[----:B------:R-:W-:Y:S05]  /*b110*/  BSYNC B2 ;  /* 0x0000000000027941 */ /* 0x000fea0003800000 */
.L_x_32366:
        /* <DEDUP_REMOVED lines=44> */
.L_x_32365:
[----:B------:R-:W-:Y:S05]  /*b3e0*/  BSYNC B1 ;  /* 0x0000000000017941 */ /* 0x000fea0003800000 */
.L_x_32364:
        /* <DEDUP_REMOVED lines=8> */
.L_x_32360:
        /* <DEDUP_REMOVED lines=12> */
.L_x_32369:
[----:B------:R-:W-:-:S07]  /*b530*/  IMAD.MOV.U32 R142, RZ, RZ, R146 ;  /* 0x000000ffff8e7224 */ /* 0x000fce00078e0092 */
.L_x_32370:
[----:B------:R-:W-:Y:S05]  /*b540*/  BSYNC B1 ;  /* 0x0000000000017941 */ /* 0x000fea0003800000 */
.L_x_32368:
        /* <DEDUP_REMOVED lines=16> */
.L_x_32374:
[----:B------:R-:W-:Y:S05]  /*b650*/  BSYNC B2 ;  /* 0x0000000000027941 */ /* 0x000fea0003800000 */
.L_x_32373:
        /* <DEDUP_REMOVED lines=44> */
.L_x_32372:
[----:B------:R-:W-:Y:S05]  /*b920*/  BSYNC B1 ;  /* 0x0000000000017941 */ /* 0x000fea0003800000 */
.L_x_32371:
        /* <DEDUP_REMOVED lines=11> */
.L_x_32375:
        /* <DEDUP_REMOVED lines=12> */
.L_x_32378:
[----:B------:R-:W-:-:S07]  /*baa0*/  IMAD.MOV.U32 R6, RZ, RZ, R146 ;  /* 0x000000ffff067224 */ /* 0x000fce00078e0092 */
.L_x_32379:
[----:B------:R-:W-:Y:S05]  /*bab0*/  BSYNC B1 ;  /* 0x0000000000017941 */ /* 0x000fea0003800000 */
.L_x_32377:
        /* <DEDUP_REMOVED lines=16> */
.L_x_32383:
[----:B------:R-:W-:Y:S05]  /*bbc0*/  BSYNC B2 ;  /* 0x0000000000027941 */ /* 0x000fea0003800000 */
.L_x_32382:
        /* <DEDUP_REMOVED lines=44> */
.L_x_32381:
[----:B------:R-:W-:Y:S05]  /*be90*/  BSYNC B1 ;  /* 0x0000000000017941 */ /* 0x000fea0003800000 */
.L_x_32380:
        /* <DEDUP_REMOVED lines=8> */
.L_x_32376:
        /* <DEDUP_REMOVED lines=12> */
.L_x_32385:
[----:B------:R-:W-:-:S07]  /*bfe0*/  IMAD.MOV.U32 R142, RZ, RZ, R146 ;  /* 0x000000ffff8e7224 */ /* 0x000fce00078e0092 */
.L_x_32386:
[----:B------:R-:W-:Y:S05]  /*bff0*/  BSYNC B1 ;  /* 0x0000000000017941 */ /* 0x000fea0003800000 */
.L_x_32384:
        /* <DEDUP_REMOVED lines=16> */
.L_x_32390:
[----:B------:R-:W-:Y:S05]  /*c100*/  BSYNC B2 ;  /* 0x0000000000027941 */ /* 0x000fea0003800000 */
.L_x_32389:
        /* <DEDUP_REMOVED lines=44> */
.L_x_32388:
[----:B------:R-:W-:Y:S05]  /*c3d0*/  BSYNC B1 ;  /* 0x0000000000017941 */ /* 0x000fea0003800000 */
.L_x_32387:
        /* <DEDUP_REMOVED lines=11> */
.L_x_32391:
        /* <DEDUP_REMOVED lines=12> */
.L_x_32394:
[----:B------:R-:W-:-:S07]  /*c550*/  MOV R7, R146 ;  /* 0x0000009200077202 */ /* 0x000fce0000000f00 */
.L_x_32395:
[----:B------:R-:W-:Y:S05]  /*c560*/  BSYNC B1 ;  /* 0x0000000000017941 */ /* 0x000fea0003800000 */
.L_x_32393:
        /* <DEDUP_REMOVED lines=16> */
.L_x_32399:
[----:B------:R-:W-:Y:S05]  /*c670*/  BSYNC B2 ;  /* 0x0000000000027941 */ /* 0x000fea0003800000 */
.L_x_32398:
        /* <DEDUP_REMOVED lines=44> */
.L_x_32397:
[----:B------:R-:W-:Y:S05]  /*c940*/  BSYNC B1 ;  /* 0x0000000000017941 */ /* 0x000fea0003800000 */
.L_x_32396:
        /* <DEDUP_REMOVED lines=8> */
.L_x_32392:
        /* <DEDUP_REMOVED lines=27> */
.L_x_32400:
[----:B------:R-:W-:-:S07]  /*cb80*/  VIADD R139, R139, 0x80 ;  /* 0x000000808b8b7836 */ /* 0x000fce0000000000 */
.L_x_32335:
[----:B------:R-:W-:Y:S05]  /*cb90*/  BSYNC B0 ;  /* 0x0000000000007941 */ /* 0x000fea0003800000 */
.L_x_32334:
        /* <DEDUP_REMOVED lines=29> */
.L_x_32404:
[----:B------:R-:W-:-:S07]  /*cd70*/  IMAD.MOV.U32 R160, RZ, RZ, R146 ;  /* 0x000000ffffa07224 */ /* 0x000fce00078e0092 */
.L_x_32405:
[----:B------:R-:W-:Y:S05]  /*cd80*/  BSYNC B1 ;  /* 0x0000000000017941 */ /* 0x000fea0003800000 */
.L_x_32403:
        /* <DEDUP_REMOVED lines=16> */
.L_x_32409:
[----:B------:R-:W-:Y:S05]  /*ce90*/  BSYNC B2 ;  /* 0x0000000000027941 */ /* 0x000fea0003800000 */
.L_x_32408:
        /* <DEDUP_REMOVED lines=44> */
.L_x_32407:
[----:B------:R-:W-:Y:S05]  /*d160*/  BSYNC B1 ;  /* 0x0000000000017941 */ /* 0x000fea0003800000 */
.L_x_32406:
        /* <DEDUP_REMOVED lines=18> */
.L_x_32410:
        /* <DEDUP_REMOVED lines=12> */
.L_x_32413:
[----:B------:R-:W-:-:S07]  /*d350*/  IMAD.MOV.U32 R4, RZ, RZ, R146 ;  /* 0x000000ffff047224 */ /* 0x000fce00078e0092 */
.L_x_32414:
[----:B------:R-:W-:Y:S05]  /*d360*/  BSYNC B1 ;  /* 0x0000000000017941 */ /* 0x000fea0003800000 */
.L_x_32412:
        /* <DEDUP_REMOVED lines=16> */
.L_x_32418:
[----:B------:R-:W-:Y:S05]  /*d470*/  BSYNC B2 ;  /* 0x0000000000027941 */ /* 0x000fea0003800000 */
.L_x_32417:
        /* <DEDUP_REMOVED lines=44> */
.L_x_32416:
[----:B------:R-:W-:Y:S05]  /*d740*/  BSYNC B1 ;  /* 0x0000000000017941 */ /* 0x000fea0003800000 */
.L_x_32415:
        /* <DEDUP_REMOVED lines=8> */
.L_x_32411:
        /* <DEDUP_REMOVED lines=12> */
.L_x_32420:
[----:B------:R-:W-:-:S07]  /*d890*/  IMAD.MOV.U32 R142, RZ, RZ, R146 ;  /* 0x000000ffff8e7224 */ /* 0x000fce00078e0092 */
.L_x_32421:
[----:B------:R-:W-:Y:S05]  /*d8a0*/  BSYNC B1 ;  /* 0x0000000000017941 */ /* 0x000fea0003800000 */
.L_x_32419:
        /* <DEDUP_REMOVED lines=16> */
.L_x_32425:
[----:B------:R-:W-:Y:S05]  /*d9b0*/  BSYNC B2 ;  /* 0x0000000000027941 */ /* 0x000fea0003800000 */
.L_x_32424:
        /* <DEDUP_REMOVED lines=44> */
.L_x_32423:
[----:B------:R-:W-:Y:S05]  /*dc80*/  BSYNC B1 ;  /* 0x0000000000017941 */ /* 0x000fea0003800000 */
.L_x_32422:
        /* <DEDUP_REMOVED lines=11> */
.L_x_32426:
        /* <DEDUP_REMOVED lines=12> */
.L_x_32429:
[----:B0-----:R-:W-:-:S07]  /*de00*/  MOV R5, R146 ;  /* 0x0000009200057202 */ /* 0x001fce0000000f00 */
.L_x_32430:
[----:B------:R-:W-:Y:S05]  /*de10*/  BSYNC B1 ;  /* 0x0000000000017941 */ /* 0x000fea0003800000 */
.L_x_32428:
        /* <DEDUP_REMOVED lines=16> */
.L_x_32434:
[----:B------:R-:W-:Y:S05]  /*df20*/  BSYNC B2 ;  /* 0x0000000000027941 */ /* 0x000fea0003800000 */
.L_x_32433:
        /* <DEDUP_REMOVED lines=44> */
.L_x_32432:
[----:B------:R-:W-:Y:S05]  /*e1f0*/  BSYNC B1 ;  /* 0x0000000000017941 */ /* 0x000fea0003800000 */
.L_x_32431:
        /* <DEDUP_REMOVED lines=8> */
.L_x_32427:
        /* <DEDUP_REMOVED lines=12> */
.L_x_32436:
[----:B------:R-:W-:-:S07]  /*e340*/  MOV R142, R146 ;  /* 0x00000092008e7202 */ /* 0x000fce0000000f00 */
.L_x_32437:
[----:B------:R-:W-:Y:S05]  /*e350*/  BSYNC B1 ;  /* 0x0000000000017941 */ /* 0x000fea0003800000 */
.L_x_32435:
        /* <DEDUP_REMOVED lines=16> */
.L_x_32441:
[----:B------:R-:W-:Y:S05]  /*e460*/  BSYNC B2 ;  /* 0x0000000000027941 */ /* 0x000fea0003800000 */
.L_x_32440:
        /* <DEDUP_REMOVED lines=44> */
.L_x_32439:
[----:B------:R-:W-:Y:S05]  /*e730*/  BSYNC B1 ;  /* 0x0000000000017941 */ /* 0x000fea0003800000 */
.L_x_32438:
        /* <DEDUP_REMOVED lines=11> */
.L_x_32442:
        /* <DEDUP_REMOVED lines=12> */
.L_x_32445:
[----:B------:R-:W-:-:S07]  /*e8b0*/  IMAD.MOV.U32 R6, RZ, RZ, R146 ;  /* 0x000000ffff067224 */ /* 0x000fce00078e0092 */
.L_x_32446:
[----:B------:R-:W-:Y:S05]  /*e8c0*/  BSYNC B1 ;  /* 0x0000000000017941 */ /* 0x000fea0003800000 */
.L_x_32444:
        /* <DEDUP_REMOVED lines=16> */
.L_x_32450:
[----:B------:R-:W-:Y:S05]  /*e9d0*/  BSYNC B2 ;  /* 0x0000000000027941 */ /* 0x000fea0003800000 */
.L_x_32449:
        /* <DEDUP_REMOVED lines=44> */
.L_x_32448:
[----:B------:R-:W-:Y:S05]  /*eca0*/  BSYNC B1 ;  /* 0x0000000000017941 */ /* 0x000fea0003800000 */
.L_x_32447:
        /* <DEDUP_REMOVED lines=8> */
.L_x_32443:
        /* <DEDUP_REMOVED lines=12> */
.L_x_32452:
[----:B------:R-:W-:-:S07]  /*edf0*/  IMAD.MOV.U32 R142, RZ, RZ, R146 ;  /* 0x000000ffff8e7224 */ /* 0x000fce00078e0092 */
.L_x_32453:
[----:B------:R-:W-:Y:S05]  /*ee00*/  BSYNC B1 ;  /* 0x0000000000017941 */ /* 0x000fea0003800000 */
.L_x_32451:
        /* <DEDUP_REMOVED lines=16> */
.L_x_32457:
[----:B------:R-:W-:Y:S05]  /*ef10*/  BSYNC B2 ;  /* 0x0000000000027941 */ /* 0x000fea0003800000 */
.L_x_32456:
        /* <DEDUP_REMOVED lines=44> */
.L_x_32455:
[----:B------:R-:W-:Y:S05]  /*f1e0*/  BSYNC B1 ;  /* 0x0000000000017941 */ /* 0x000fea0003800000 */
.L_x_32454:
        /* <DEDUP_REMOVED lines=11> */
.L_x_32458:
        /* <DEDUP_REMOVED lines=12> */
.L_x_32461:
[----:B------:R-:W-:-:S07]  /*f360*/  IMAD.MOV.U32 R7, RZ, RZ, R146 ;  /* 0x000000ffff077224 */ /* 0x000fce00078e0092 */
.L_x_32462:
[----:B------:R-:W-:Y:S05]  /*f370*/  BSYNC B1 ;  /* 0x0000000000017941 */ /* 0x000fea0003800000 */
.L_x_32460:
        /* <DEDUP_REMOVED lines=16> */
.L_x_32466:
[----:B------:R-:W-:Y:S05]  /*f480*/  BSYNC B2 ;  /* 0x0000000000027941 */ /* 0x000fea0003800000 */
.L_x_32465:
        /* <DEDUP_REMOVED lines=44> */
.L_x_32464:
[----:B------:R-:W-:Y:S05]  /*f750*/  BSYNC B1 ;  /* 0x0000000000017941 */ /* 0x000fea0003800000 */
.L_x_32463:
        /* <DEDUP_REMOVED lines=8> */
.L_x_32459:
        /* <DEDUP_REMOVED lines=27> */
.L_x_32467:
[----:B------:R-:W-:-:S07]  /*f990*/  IADD3 R139, R139, 0x80, RZ ;  /* 0x000000808b8b7810 */ /* 0x000fce0007ffe0ff */
.L_x_32402:
[----:B------:R-:W-:Y:S05]  /*f9a0*/  BSYNC B0 ;  /* 0x0000000000007941 */ /* 0x000fea0003800000 */
.L_x_32401:
        /* <DEDUP_REMOVED lines=29> */
.L_x_32471:
[----:B------:R-:W-:-:S07]  /*fb80*/  IMAD.MOV.U32 R160, RZ, RZ, R146 ;  /* 0x000000ffffa07224 */ /* 0x000fce00078e0092 */
.L_x_32472:
[----:B------:R-:W-:Y:S05]  /*fb90*/  BSYNC B1 ;  /* 0x0000000000017941 */ /* 0x000fea0003800000 */
.L_x_32470:
        /* <DEDUP_REMOVED lines=16> */
.L_x_32476:
[----:B------:R-:W-:Y:S05]  /*fca0*/  BSYNC B2 ;  /* 0x0000000000027941 */ /* 0x000fea0003800000 */
.L_x_32475:
        /* <DEDUP_REMOVED lines=44> */
.L_x_32474:
[----:B------:R-:W-:Y:S05]  /*ff70*/  BSYNC B1 ;  /* 0x0000000000017941 */ /* 0x000fea0003800000 */
.L_x_32473:
        /* <DEDUP_REMOVED lines=18> */
.L_x_32477:
        /* <DEDUP_REMOVED lines=12> */
.L_x_32480:
[----:B------:R-:W-:-:S07]  /*10160*/  IMAD.MOV.U32 R4, RZ, RZ, R146 ;  /* 0x000000ffff047224 */ /* 0x000fce00078e0092 */
.L_x_32481:
[----:B------:R-:W-:Y:S05]  /*10170*/  BSYNC B1 ;  /* 0x0000000000017941 */ /* 0x000fea0003800000 */
.L_x_32479:
        /* <DEDUP_REMOVED lines=16> */
.L_x_32485:
[----:B------:R-:W-:Y:S05]  /*10280*/  BSYNC B2 ;  /* 0x0000000000027941 */ /* 0x000fea0003800000 */
.L_x_32484:
        /* <DEDUP_REMOVED lines=44> */
.L_x_32483:
[----:B------:R-:W-:Y:S05]  /*10550*/  BSYNC B1 ;  /* 0x0000000000017941 */ /* 0x000fea0003800000 */
.L_x_32482:
        /* <DEDUP_REMOVED lines=8> */
.L_x_32478:
        /* <DEDUP_REMOVED lines=12> */
.L_x_32487:
[----:B------:R-:W-:-:S07]  /*106a0*/  IMAD.MOV.U32 R142, RZ, RZ, R146 ;  /* 0x000000ffff8e7224 */ /* 0x000fce00078e0092 */
.L_x_32488:
[----:B------:R-:W-:Y:S05]  /*106b0*/  BSYNC B1 ;  /* 0x0000000000017941 */ /* 0x000fea0003800000 */
.L_x_32486:
        /* <DEDUP_REMOVED lines=16> */
.L_x_32492:
[----:B------:R-:W-:Y:S05]  /*107c0*/  BSYNC B2 ;  /* 0x0000000000027941 */ /* 0x000fea0003800000 */
.L_x_32491:
        /* <DEDUP_REMOVED lines=44> */
.L_x_32490:
[----:B------:R-:W-:Y:S05]  /*10a90*/  BSYNC B1 ;  /* 0x0000000000017941 */ /* 0x000fea0003800000 */
.L_x_32489:
        /* <DEDUP_REMOVED lines=11> */
.L_x_32493:
        /* <DEDUP_REMOVED lines=12> */
.L_x_32496:
[----:B0-----:R-:W-:-:S07]  /*10c10*/  IMAD.MOV.U32 R5, RZ, RZ, R146 ;  /* 0x000000ffff057224 */ /* 0x001fce00078e0092 */
.L_x_32497:
[----:B------:R-:W-:Y:S05]  /*10c20*/  BSYNC B1 ;  /* 0x0000000000017941 */ /* 0x000fea0003800000 */
.L_x_32495:
        /* <DEDUP_REMOVED lines=16> */
.L_x_32501:
[----:B------:R-:W-:Y:S05]  /*10d30*/  BSYNC B2 ;  /* 0x0000000000027941 */ /* 0x000fea0003800000 */
.L_x_32500:
        /* <DEDUP_REMOVED lines=44> */
.L_x_32499:
[----:B------:R-:W-:Y:S05]  /*11000*/  BSYNC B1 ;  /* 0x0000000000017941 */ /* 0x000fea0003800000 */
.L_x_32498:
        /* <DEDUP_REMOVED lines=8> */
.L_x_32494:
        /* <DEDUP_REMOVED lines=12> */
.L_x_32503:
[----:B------:R-:W-:-:S07]  /*11150*/  IMAD.MOV.U32 R142, RZ, RZ, R146 ;  /* 0x000000ffff8e7224 */ /* 0x000fce00078e0092 */
.L_x_32504:
[----:B------:R-:W-:Y:S05]  /*11160*/  BSYNC B1 ;  /* 0x0000000000017941 */ /* 0x000fea0003800000 */
.L_x_32502:
        /* <DEDUP_REMOVED lines=16> */
.L_x_32508:
[----:B------:R-:W-:Y:S05]  /*11270*/  BSYNC B2 ;  /* 0x0000000000027941 */ /* 0x000fea0003800000 */
.L_x_32507:
        /* <DEDUP_REMOVED lines=44> */
.L_x_32506:
[----:B------:R-:W-:Y:S05]  /*11540*/  BSYNC B1 ;  /* 0x0000000000017941 */ /* 0x000fea0003800000 */
.L_x_32505:
        /* <DEDUP_REMOVED lines=11> */
.L_x_32509:
        /* <DEDUP_REMOVED lines=12> */
.L_x_32512:
[----:B------:R-:W-:-:S07]  /*116c0*/  MOV R6, R146 ;  /* 0x0000009200067202 */ /* 0x000fce0000000f00 */
.L_x_32513:
[----:B------:R-:W-:Y:S05]  /*116d0*/  BSYNC B1 ;  /* 0x0000000000017941 */ /* 0x000fea0003800000 */
.L_x_32511:
        /* <DEDUP_REMOVED lines=16> */
.L_x_32517:
[----:B------:R-:W-:Y:S05]  /*117e0*/  BSYNC B2 ;  /* 0x0000000000027941 */ /* 0x000fea0003800000 */
.L_x_32516:
        /* <DEDUP_REMOVED lines=44> */
.L_x_32515:
[----:B------:R-:W-:Y:S05]  /*11ab0*/  BSYNC B1 ;  /* 0x0000000000017941 */ /* 0x000fea0003800000 */
.L_x_32514:
        /* <DEDUP_REMOVED lines=8> */
.L_x_32510:
        /* <DEDUP_REMOVED lines=12> */
.L_x_32519:
[----:B------:R-:W-:-:S07]  /*11c00*/  MOV R142, R146 ;  /* 0x00000092008e7202 */ /* 0x000fce0000000f00 */
.L_x_32520:
[----:B------:R-:W-:Y:S05]  /*11c10*/  BSYNC B1 ;  /* 0x0000000000017941 */ /* 0x000fea0003800000 */
.L_x_32518:
        /* <DEDUP_REMOVED lines=16> */
.L_x_32524:
[----:B------:R-:W-:Y:S05]  /*11d20*/  BSYNC B2 ;  /* 0x0000000000027941 */ /* 0x000fea0003800000 */
.L_x_32523:
        /* <DEDUP_REMOVED lines=44> */
.L_x_32522:
[----:B------:R-:W-:Y:S05]  /*11ff0*/  BSYNC B1 ;  /* 0x0000000000017941 */ /* 0x000fea0003800000 */
.L_x_32521:
        /* <DEDUP_REMOVED lines=11> */
.L_x_32525:
        /* <DEDUP_REMOVED lines=12> */
.L_x_32528:
[----:B------:R-:W-:-:S07]  /*12170*/  IMAD.MOV.U32 R7, RZ, RZ, R146 ;  /* 0x000000ffff077224 */ /* 0x000fce00078e0092 */
.L_x_32529:
[----:B------:R-:W-:Y:S05]  /*12180*/  BSYNC B1 ;  /* 0x0000000000017941 */ /* 0x000fea0003800000 */
.L_x_32527:
        /* <DEDUP_REMOVED lines=16> */
.L_x_32533:
[----:B------:R-:W-:Y:S05]  /*12290*/  BSYNC B2 ;  /* 0x0000000000027941 */ /* 0x000fea0003800000 */
.L_x_32532:
        /* <DEDUP_REMOVED lines=44> */
.L_x_32531:
[----:B------:R-:W-:Y:S05]  /*12560*/  BSYNC B1 ;  /* 0x0000000000017941 */ /* 0x000fea0003800000 */
.L_x_32530:
        /* <DEDUP_REMOVED lines=8> */
.L_x_32526:
        /* <DEDUP_REMOVED lines=27> */
.L_x_32534:
[----:B------:R-:W-:-:S07]  /*127a0*/  VIADD R139, R139, 0x80 ;  /* 0x000000808b8b7836 */ /* 0x000fce0000000000 */
.L_x_32469:
[----:B------:R-:W-:Y:S05]  /*127b0*/  BSYNC B0 ;  /* 0x0000000000007941 */ /* 0x000fea0003800000 */
.L_x_32468:
        /* <DEDUP_REMOVED lines=29> */
.L_x_32538:
[----:B------:R-:W-:-:S07]  /*12990*/  MOV R160, R146 ;  /* 0x0000009200a07202 */ /* 0x000fce0000000f00 */
.L_x_32539:
[----:B------:R-:W-:Y:S05]  /*129a0*/  BSYNC B1 ;  /* 0x0000000000017941 */ /* 0x000fea0003800000 */
.L_x_32537:
        /* <DEDUP_REMOVED lines=16> */
.L_x_32543:
[----:B------:R-:W-:Y:S05]  /*12ab0*/  BSYNC B2 ;  /* 0x0000000000027941 */ /* 0x000fea0003800000 */
.L_x_32542:
        /* <DEDUP_REMOVED lines=44> */
.L_x_32541:
[----:B------:R-:W-:Y:S05]  /*12d80*/  BSYNC B1 ;  /* 0x0000000000017941 */ /* 0x000fea0003800000 */
.L_x_32540:
        /* <DEDUP_REMOVED lines=18> */
.L_x_32544:
        /* <DEDUP_REMOVED lines=12> */
.L_x_32547:
[----:B------:R-:W-:-:S07]  /*12f70*/  MOV R4, R146 ;  /* 0x0000009200047202 */ /* 0x000fce0000000f00 */
.L_x_32548:
[----:B------:R-:W-:Y:S05]  /*12f80*/  BSYNC B1 ;  /* 0x0000000000017941 */ /* 0x000fea0003800000 */
.L_x_32546:
        /* <DEDUP_REMOVED lines=16> */
.L_x_32552:
[----:B------:R-:W-:Y:S05]  /*13090*/  BSYNC B2 ;  /* 0x0000000000027941 */ /* 0x000fea0003800000 */
.L_x_32551:
        /* <DEDUP_REMOVED lines=44> */
.L_x_32550:
[----:B------:R-:W-:Y:S05]  /*13360*/  BSYNC B1 ;  /* 0x0000000000017941 */ /* 0x000fea0003800000 */
.L_x_32549:
        /* <DEDUP_REMOVED lines=8> */
.L_x_32545:
        /* <DEDUP_REMOVED lines=12> */
.L_x_32554:
[----:B------:R-:W-:-:S07]  /*134b0*/  MOV R142, R146 ;  /* 0x00000092008e7202 */ /* 0x000fce0000000f00 */
.L_x_32555:
[----:B------:R-:W-:Y:S05]  /*134c0*/  BSYNC B1 ;  /* 0x0000000000017941 */ /* 0x000fea0003800000 */
.L_x_32553:
        /* <DEDUP_REMOVED lines=16> */
.L_x_32559:
[----:B------:R-:W-:Y:S05]  /*135d0*/  BSYNC B2 ;  /* 0x0000000000027941 */ /* 0x000fea0003800000 */
.L_x_32558:
        /* <DEDUP_REMOVED lines=44> */
.L_x_32557:
[----:B------:R-:W-:Y:S05]  /*138a0*/  BSYNC B1 ;  /* 0x0000000000017941 */ /* 0x000fea0003800000 */
.L_x_32556:
        /* <DEDUP_REMOVED lines=11> */
.L_x_32560:
        /* <DEDUP_REMOVED lines=12> */
.L_x_32563:
[----:B0-----:R-:W-:-:S07]  /*13a20*/  IMAD.MOV.U32 R5, RZ, RZ, R146 ;  /* 0x000000ffff057224 */ /* 0x001fce00078e0092 */
.L_x_32564:
[----:B------:R-:W-:Y:S05]  /*13a30*/  BSYNC B1 ;  /* 0x0000000000017941 */ /* 0x000fea0003800000 */
.L_x_32562:
        /* <DEDUP_REMOVED lines=16> */
.L_x_32568:
[----:B------:R-:W-:Y:S05]  /*13b40*/  BSYNC B2 ;  /* 0x0000000000027941 */ /* 0x000fea0003800000 */
.L_x_32567:
        /* <DEDUP_REMOVED lines=44> */
.L_x_32566:
[----:B------:R-:W-:Y:S05]  /*13e10*/  BSYNC B1 ;  /* 0x0000000000017941 */ /* 0x000fea0003800000 */
.L_x_32565:
        /* <DEDUP_REMOVED lines=8> */
.L_x_32561:
        /* <DEDUP_REMOVED lines=12> */
.L_x_32570:
[----:B------:R-:W-:-:S07]  /*13f60*/  IMAD.MOV.U32 R142, RZ, RZ, R146 ;  /* 0x000000ffff8e7224 */ /* 0x000fce00078e0092 */
.L_x_32571:
[----:B------:R-:W-:Y:S05]  /*13f70*/  BSYNC B1 ;  /* 0x0000000000017941 */ /* 0x000fea0003800000 */
.L_x_32569:
        /* <DEDUP_REMOVED lines=16> */
.L_x_32575:
[----:B------:R-:W-:Y:S05]  /*14080*/  BSYNC B2 ;  /* 0x0000000000027941 */ /* 0x000fea0003800000 */
.L_x_32574:
        /* <DEDUP_REMOVED lines=44> */
.L_x_32573:
[----:B------:R-:W-:Y:S05]  /*14350*/  BSYNC B1 ;  /* 0x0000000000017941 */ /* 0x000fea0003800000 */
.L_x_32572:
        /* <DEDUP_REMOVED lines=11> */
.L_x_32576:
        /* <DEDUP_REMOVED lines=12> */
.L_x_32579:
[----:B------:R-:W-:-:S07]  /*144d0*/  IMAD.MOV.U32 R6, RZ, RZ, R146 ;  /* 0x000000ffff067224 */ /* 0x000fce00078e0092 */
.L_x_32580:
[----:B------:R-:W-:Y:S05]  /*144e0*/  BSYNC B1 ;  /* 0x0000000000017941 */ /* 0x000fea0003800000 */
.L_x_32578:
        /* <DEDUP_REMOVED lines=16> */
.L_x_32584:
[----:B------:R-:W-:Y:S05]  /*145f0*/  BSYNC B2 ;  /* 0x0000000000027941 */ /* 0x000fea0003800000 */
.L_x_32583:
        /* <DEDUP_REMOVED lines=44> */
.L_x_32582:
[----:B------:R-:W-:Y:S05]  /*148c0*/  BSYNC B1 ;  /* 0x0000000000017941 */ /* 0x000fea0003800000 */
.L_x_32581:
        /* <DEDUP_REMOVED lines=8> */
.L_x_32577:
        /* <DEDUP_REMOVED lines=12> */
.L_x_32586:
[----:B------:R-:W-:-:S07]  /*14a10*/  IMAD.MOV.U32 R142, RZ, RZ, R146 ;  /* 0x000000ffff8e7224 */ /* 0x000fce00078e0092 */
.L_x_32587:
[----:B------:R-:W-:Y:S05]  /*14a20*/  BSYNC B1 ;  /* 0x0000000000017941 */ /* 0x000fea0003800000 */
.L_x_32585:
        /* <DEDUP_REMOVED lines=16> */
.L_x_32591:
[----:B------:R-:W-:Y:S05]  /*14b30*/  BSYNC B2 ;  /* 0x0000000000027941 */ /* 0x000fea0003800000 */
.L_x_32590:
        /* <DEDUP_REMOVED lines=44> */
.L_x_32589:
[----:B------:R-:W-:Y:S05]  /*14e00*/  BSYNC B1 ;  /* 0x0000000000017941 */ /* 0x000fea0003800000 */
.L_x_32588:
        /* <DEDUP_REMOVED lines=11> */
.L_x_32592:
        /* <DEDUP_REMOVED lines=12> */
.L_x_32595:
[----:B------:R-:W-:-:S07]  /*14f80*/  MOV R7, R146 ;  /* 0x0000009200077202 */ /* 0x000fce0000000f00 */
.L_x_32596:
[----:B------:R-:W-:Y:S05]  /*14f90*/  BSYNC B1 ;  /* 0x0000000000017941 */ /* 0x000fea0003800000 */
.L_x_32594:
        /* <DEDUP_REMOVED lines=16> */
.L_x_32600:
[----:B------:R-:W-:Y:S05]  /*150a0*/  BSYNC B2 ;  /* 0x0000000000027941 */ /* 0x000fea0003800000 */
.L_x_32599:
        /* <DEDUP_REMOVED lines=44> */
.L_x_32598:
[----:B------:R-:W-:Y:S05]  /*15370*/  BSYNC B1 ;  /* 0x0000000000017941 */ /* 0x000fea0003800000 */
.L_x_32597:
        /* <DEDUP_REMOVED lines=8> */
.L_x_32593:
        /* <DEDUP_REMOVED lines=27> */
.L_x_32601:
[----:B------:R-:W-:-:S07]  /*155b0*/  VIADD R139, R139, 0x80 ;  /* 0x000000808b8b7836 */ /* 0x000fce0000000000 */
.L_x_32536:
[----:B------:R-:W-:Y:S05]  /*155c0*/  BSYNC B0 ;  /* 0x0000000000007941 */ /* 0x000fea0003800000 */
.L_x_32535:
        /* <DEDUP_REMOVED lines=29> */
.L_x_32605:
[----:B------:R-:W-:-:S07]  /*157a0*/  IMAD.MOV.U32 R160, RZ, RZ, R146 ;  /* 0x000000ffffa07224 */ /* 0x000fce00078e0092 */
.L_x_32606:
[----:B------:R-:W-:Y:S05]  /*157b0*/  BSYNC B1 ;  /* 0x0000000000017941 */ /* 0x000fea0003800000 */
.L_x_32604:
        /* <DEDUP_REMOVED lines=16> */
.L_x_32610:
[----:B------:R-:W-:Y:S05]  /*158c0*/  BSYNC B2 ;  /* 0x0000000000027941 */ /* 0x000fea0003800000 */
.L_x_32609:
        /* <DEDUP_REMOVED lines=44> */
.L_x_32608:
[----:B------:R-:W-:Y:S05]  /*15b90*/  BSYNC B1 ;  /* 0x0000000000017941 */ /* 0x000fea0003800000 */
.L_x_32607:
        /* <DEDUP_REMOVED lines=18> */
.L_x_32611:
        /* <DEDUP_REMOVED lines=12> */
.L_x_32614:
[----:B------:R-:W-:-:S07]  /*15d80*/  IMAD.MOV.U32 R4, RZ, RZ, R146 ;  /* 0x000000ffff047224 */ /* 0x000fce00078e0092 */
.L_x_32615:
[----:B------:R-:W-:Y:S05]  /*15d90*/  BSYNC B1 ;  /* 0x0000000000017941 */ /* 0x000fea0003800000 */
.L_x_32613:
        /* <DEDUP_REMOVED lines=16> */
.L_x_32619:
[----:B------:R-:W-:Y:S05]  /*15ea0*/  BSYNC B2 ;  /* 0x0000000000027941 */ /* 0x000fea0003800000 */
.L_x_32618:
        /* <DEDUP_REMOVED lines=44> */
.L_x_32617:
[----:B------:R-:W-:Y:S05]  /*16170*/  BSYNC B1 ;  /* 0x0000000000017941 */ /* 0x000fea0003800000 */
.L_x_32616:
        /* <DEDUP_REMOVED lines=8> */
.L_x_32612:
        /* <DEDUP_REMOVED lines=12> */
.L_x_32621:
[----:B------:R-:W-:-:S07]  /*162c0*/  IMAD.MOV.U32 R142, RZ, RZ, R146 ;  /* 0x000000ffff8e7224 */ /* 0x000fce00078e0092 */
.L_x_32622:
[----:B------:R-:W-:Y:S05]  /*162d0*/  BSYNC B1 ;  /* 0x0000000000017941 */ /* 0x000fea0003800000 */
.L_x_32620:
        /* <DEDUP_REMOVED lines=16> */
.L_x_32626:
[----:B------:R-:W-:Y:S05]  /*163e0*/  BSYNC B2 ;  /* 0x0000000000027941 */ /* 0x000fea0003800000 */
.L_x_32625:
        /* <DEDUP_REMOVED lines=44> */
.L_x_32624:
[----:B------:R-:W-:Y:S05]  /*166b0*/  BSYNC B1 ;  /* 0x0000000000017941 */ /* 0x000fea0003800000 */
.L_x_32623:
        /* <DEDUP_REMOVED lines=11> */
.L_x_32627:
        /* <DEDUP_REMOVED lines=12> */
.L_x_32630:
[----:B0-----:R-:W-:-:S07]  /*16830*/  MOV R5, R146 ;  /* 0x0000009200057202 */ /* 0x001fce0000000f00 */
.L_x_32631:
[----:B------:R-:W-:Y:S05]  /*16840*/  BSYNC B1 ;  /* 0x0000000000017941 */ /* 0x000fea0003800000 */
.L_x_32629:
        /* <DEDUP_REMOVED lines=16> */
.L_x_32635:
[----:B------:R-:W-:Y:S05]  /*16950*/  BSYNC B2 ;  /* 0x0000000000027941 */ /* 0x000fea0003800000 */
.L_x_32634:
        /* <DEDUP_REMOVED lines=44> */
.L_x_32633:
[----:B------:R-:W-:Y:S05]  /*16c20*/  BSYNC B1 ;  /* 0x0000000000017941 */ /* 0x000fea0003800000 */
.L_x_32632:
        /* <DEDUP_REMOVED lines=8> */
.L_x_32628:
        /* <DEDUP_REMOVED lines=12> */
.L_x_32637:
[----:B------:R-:W-:-:S07]  /*16d70*/  MOV R142, R146 ;  /* 0x00000092008e7202 */ /* 0x000fce0000000f00 */
.L_x_32638:
[----:B------:R-:W-:Y:S05]  /*16d80*/  BSYNC B1 ;  /* 0x0000000000017941 */ /* 0x000fea0003800000 */
.L_x_32636:
        /* <DEDUP_REMOVED lines=16> */
.L_x_32642:
[----:B------:R-:W-:Y:S05]  /*16e90*/  BSYNC B2 ;  /* 0x0000000000027941 */ /* 0x000fea0003800000 */
.L_x_32641:
        /* <DEDUP_REMOVED lines=44> */
.L_x_32640:
[----:B------:R-:W-:Y:S05]  /*17160*/  BSYNC B1 ;  /* 0x0000000000017941 */ /* 0x000fea0003800000 */
.L_x_32639:
        /* <DEDUP_REMOVED lines=11> */
.L_x_32643:
        /* <DEDUP_REMOVED lines=12> */
.L_x_32646:
[----:B------:R-:W-:-:S07]  /*172e0*/  IMAD.MOV.U32 R6, RZ, RZ, R146 ;  /* 0x000000ffff067224 */ /* 0x000fce00078e0092 */
.L_x_32647:
[----:B------:R-:W-:Y:S05]  /*172f0*/  BSYNC B1 ;  /* 0x0000000000017941 */ /* 0x000fea0003800000 */
.L_x_32645:
        /* <DEDUP_REMOVED lines=16> */
.L_x_32651:
[----:B------:R-:W-:Y:S05]  /*17400*/  BSYNC B2 ;  /* 0x0000000000027941 */ /* 0x000fea0003800000 */
.L_x_32650:
        /* <DEDUP_REMOVED lines=44> */
.L_x_32649:
[----:B------:R-:W-:Y:S05]  /*176d0*/  BSYNC B1 ;  /* 0x0000000000017941 */ /* 0x000fea0003800000 */
.L_x_32648:
        /* <DEDUP_REMOVED lines=8> */
.L_x_32644:
        /* <DEDUP_REMOVED lines=12> */
.L_x_32653:
[----:B------:R-:W-:-:S07]  /*17820*/  IMAD.MOV.U32 R142, RZ, RZ, R146 ;  /* 0x000000ffff8e7224 */ /* 0x000fce00078e0092 */
.L_x_32654:
[----:B------:R-:W-:Y:S05]  /*17830*/  BSYNC B1 ;  /* 0x0000000000017941 */ /* 0x000fea0003800000 */
.L_x_32652:
        /* <DEDUP_REMOVED lines=16> */
.L_x_32658:
[----:B------:R-:W-:Y:S05]  /*17940*/  BSYNC B2 ;  /* 0x0000000000027941 */ /* 0x000fea0003800000 */
.L_x_32657:
        /* <DEDUP_REMOVED lines=44> */
.L_x_32656:
[----:B------:R-:W-:Y:S05]  /*17c10*/  BSYNC B1 ;  /* 0x0000000000017941 */ /* 0x000fea0003800000 */
.L_x_32655:
        /* <DEDUP_REMOVED lines=11> */
.L_x_32659:
        /* <DEDUP_REMOVED lines=12> */
.L_x_32662:
[----:B------:R-:W-:-:S07]  /*17d90*/  IMAD.MOV.U32 R7, RZ, RZ, R146 ;  /* 0x000000ffff077224 */ /* 0x000fce00078e0092 */
.L_x_32663:
[----:B------:R-:W-:Y:S05]  /*17da0*/  BSYNC B1 ;  /* 0x0000000000017941 */ /* 0x000fea0003800000 */
.L_x_32661:
        /* <DEDUP_REMOVED lines=16> */
.L_x_32667:
[----:B------:R-:W-:Y:S05]  /*17eb0*/  BSYNC B2 ;  /* 0x0000000000027941 */ /* 0x000fea0003800000 */
.L_x_32666:
        /* <DEDUP_REMOVED lines=44> */
.L_x_32665:
[----:B------:R-:W-:Y:S05]  /*18180*/  BSYNC B1 ;  /* 0x0000000000017941 */ /* 0x000fea0003800000 */
.L_x_32664:
        /* <DEDUP_REMOVED lines=8> */
.L_x_32660:
        /* <DEDUP_REMOVED lines=27> */
.L_x_32668:
[----:B------:R-:W-:-:S07]  /*183c0*/  IADD3 R139, R139, 0x80, RZ ;  /* 0x000000808b8b7810 */ /* 0x000fce0007ffe0ff */
.L_x_32603:
[----:B------:R-:W-:Y:S05]  /*183d0*/  BSYNC B0 ;  /* 0x0000000000007941 */ /* 0x000fea0003800000 */
.L_x_32602:
        /* <DEDUP_REMOVED lines=29> */
.L_x_32672:
[----:B------:R-:W-:-:S07]  /*185b0*/  IMAD.MOV.U32 R160, RZ, RZ, R146 ;  /* 0x000000ffffa07224 */ /* 0x000fce00078e0092 */
.L_x_32673:
[----:B------:R-:W-:Y:S05]  /*185c0*/  BSYNC B1 ;  /* 0x0000000000017941 */ /* 0x000fea0003800000 */
.L_x_32671:
        /* <DEDUP_REMOVED lines=16> */
.L_x_32677:
[----:B------:R-:W-:Y:S05]  /*186d0*/  BSYNC B2 ;  /* 0x0000000000027941 */ /* 0x000fea0003800000 */
.L_x_32676:
        /* <DEDUP_REMOVED lines=44> */
.L_x_32675:
[----:B------:R-:W-:Y:S05]  /*189a0*/  BSYNC B1 ;  /* 0x0000000000017941 */ /* 0x000fea0003800000 */
.L_x_32674:
        /* <DEDUP_REMOVED lines=18> */
.L_x_32678:
        /* <DEDUP_REMOVED lines=12> */
.L_x_32681:
[----:B------:R-:W-:-:S07]  /*18b90*/  IMAD.MOV.U32 R4, RZ, RZ, R146 ;  /* 0x000000ffff047224 */ /* 0x000fce00078e0092 */
.L_x_32682:
[----:B------:R-:W-:Y:S05]  /*18ba0*/  BSYNC B1 ;  /* 0x0000000000017941 */ /* 0x000fea0003800000 */
.L_x_32680:
        /* <DEDUP_REMOVED lines=16> */
.L_x_32686:
[----:B------:R-:W-:Y:S05]  /*18cb0*/  BSYNC B2 ;  /* 0x0000000000027941 */ /* 0x000fea0003800000 */
.L_x_32685:
        /* <DEDUP_REMOVED lines=44> */
.L_x_32684:
[----:B------:R-:W-:Y:S05]  /*18f80*/  BSYNC B1 ;  /* 0x0000000000017941 */ /* 0x000fea0003800000 */
.L_x_32683:
        /* <DEDUP_REMOVED lines=8> */
.L_x_32679:
        /* <DEDUP_REMOVED lines=12> */
.L_x_32688:
[----:B------:R-:W-:-:S07]  /*190d0*/  IMAD.MOV.U32 R142, RZ, RZ, R146 ;  /* 0x000000ffff8e7224 */ /* 0x000fce00078e0092 */
.L_x_32689:
[----:B------:R-:W-:Y:S05]  /*190e0*/  BSYNC B1 ;  /* 0x0000000000017941 */ /* 0x000fea0003800000 */
.L_x_32687:
        /* <DEDUP_REMOVED lines=16> */
.L_x_32693:
[----:B------:R-:W-:Y:S05]  /*191f0*/  BSYNC B2 ;  /* 0x0000000000027941 */ /* 0x000fea0003800000 */
.L_x_32692:
        /* <DEDUP_REMOVED lines=44> */
.L_x_32691:
[----:B------:R-:W-:Y:S05]  /*194c0*/  BSYNC B1 ;  /* 0x0000000000017941 */ /* 0x000fea0003800000 */
.L_x_32690:
        /* <DEDUP_REMOVED lines=11> */
.L_x_32694:
        /* <DEDUP_REMOVED lines=12> */
.L_x_32697:
[----:B0-----:R-:W-:-:S07]  /*19640*/  IMAD.MOV.U32 R5, RZ, RZ, R146 ;  /* 0x000000ffff057224 */ /* 0x001fce00078e0092 */
.L_x_32698:
[----:B------:R-:W-:Y:S05]  /*19650*/  BSYNC B1 ;  /* 0x0000000000017941 */ /* 0x000fea0003800000 */
.L_x_32696:
        /* <DEDUP_REMOVED lines=16> */
.L_x_32702:
[----:B------:R-:W-:Y:S05]  /*19760*/  BSYNC B2 ;  /* 0x0000000000027941 */ /* 0x000fea0003800000 */
.L_x_32701:
        /* <DEDUP_REMOVED lines=44> */
.L_x_32700:
[----:B------:R-:W-:Y:S05]  /*19a30*/  BSYNC B1 ;  /* 0x0000000000017941 */ /* 0x000fea0003800000 */
.L_x_32699:
        /* <DEDUP_REMOVED lines=8> */
.L_x_32695:
        /* <DEDUP_REMOVED lines=12> */
.L_x_32704:
[----:B------:R-:W-:-:S07]  /*19b80*/  IMAD.MOV.U32 R142, RZ, RZ, R146 ;  /* 0x000000ffff8e7224 */ /* 0x000fce00078e0092 */
.L_x_32705:
[----:B------:R-:W-:Y:S05]  /*19b90*/  BSYNC B1 ;  /* 0x0000000000017941 */ /* 0x000fea0003800000 */
.L_x_32703:
        /* <DEDUP_REMOVED lines=16> */
.L_x_32709:
[----:B------:R-:W-:Y:S05]  /*19ca0*/  BSYNC B2 ;  /* 0x0000000000027941 */ /* 0x000fea0003800000 */
.L_x_32708:
        /* <DEDUP_REMOVED lines=44> */
.L_x_32707:
[----:B------:R-:W-:Y:S05]  /*19f70*/  BSYNC B1 ;  /* 0x0000000000017941 */ /* 0x000fea0003800000 */
.L_x_32706:
        /* <DEDUP_REMOVED lines=11> */
.L_x_32710:
        /* <DEDUP_REMOVED lines=12> */
.L_x_32713:
[----:B------:R-:W-:-:S07]  /*1a0f0*/  MOV R6, R146 ;  /* 0x0000009200067202 */ /* 0x000fce0000000f00 */
.L_x_32714:
[----:B------:R-:W-:Y:S05]  /*1a100*/  BSYNC B1 ;  /* 0x0000000000017941 */ /* 0x000fea0003800000 */
.L_x_32712:
        /* <DEDUP_REMOVED lines=16> */
.L_x_32718:
[----:B------:R-:W-:Y:S05]  /*1a210*/  BSYNC B2 ;  /* 0x0000000000027941 */ /* 0x000fea0003800000 */
.L_x_32717:
        /* <DEDUP_REMOVED lines=44> */
.L_x_32716:
[----:B------:R-:W-:Y:S05]  /*1a4e0*/  BSYNC B1 ;  /* 0x0000000000017941 */ /* 0x000fea0003800000 */
.L_x_32715:
        /* <DEDUP_REMOVED lines=8> */
.L_x_32711:
        /* <DEDUP_REMOVED lines=12> */
.L_x_32720:
[----:B------:R-:W-:-:S07]  /*1a630*/  MOV R142, R146 ;  /* 0x00000092008e7202 */ /* 0x000fce0000000f00 */
.L_x_32721:
[----:B------:R-:W-:Y:S05]  /*1a640*/  BSYNC B1 ;  /* 0x0000000000017941 */ /* 0x000fea0003800000 */
.L_x_32719:
        /* <DEDUP_REMOVED lines=16> */
.L_x_32725:
[----:B------:R-:W-:Y:S05]  /*1a750*/  BSYNC B2 ;  /* 0x0000000000027941 */ /* 0x000fea0003800000 */
.L_x_32724:
        /* <DEDUP_REMOVED lines=44> */
.L_x_32723:
[----:B------:R-:W-:Y:S05]  /*1aa20*/  BSYNC B1 ;  /* 0x0000000000017941 */ /* 0x000fea0003800000 */
.L_x_32722:
        /* <DEDUP_REMOVED lines=11> */
.L_x_32726:
        /* <DEDUP_REMOVED lines=12> */
.L_x_32729:
[----:B------:R-:W-:-:S07]  /*1aba0*/  IMAD.MOV.U32 R7, RZ, RZ, R146 ;  /* 0x000000ffff077224 */ /* 0x000fce00078e0092 */
.L_x_32730:
[----:B------:R-:W-:Y:S05]  /*1abb0*/  BSYNC B1 ;  /* 0x0000000000017941 */ /* 0x000fea0003800000 */
.L_x_32728:
        /* <DEDUP_REMOVED lines=16> */
.L_x_32734:
[----:B------:R-:W-:Y:S05]  /*1acc0*/  BSYNC B2 ;  /* 0x0000000000027941 */ /* 0x000fea0003800000 */
.L_x_32733:
        /* <DEDUP_REMOVED lines=44> */
.L_x_32732:
[----:B------:R-:W-:Y:S05]  /*1af90*/  BSYNC B1 ;  /* 0x0000000000017941 */ /* 0x000fea0003800000 */
.L_x_32731:
        /* <DEDUP_REMOVED lines=8> */
.L_x_32727:
        /* <DEDUP_REMOVED lines=27> */
.L_x_32735:
[----:B------:R-:W-:-:S07]  /*1b1d0*/  VIADD R139, R139, 0x80 ;  /* 0x000000808b8b7836 */ /* 0x000fce0000000000 */
.L_x_32670:
[----:B------:R-:W-:Y:S05]  /*1b1e0*/  BSYNC B0 ;  /* 0x0000000000007941 */ /* 0x000fea0003800000 */
.L_x_32669:
        /* <DEDUP_REMOVED lines=29> */
.L_x_32739:
[----:B------:R-:W-:-:S07]  /*1b3c0*/  MOV R160, R146 ;  /* 0x0000009200a07202 */ /* 0x000fce0000000f00 */
.L_x_32740:
[----:B------:R-:W-:Y:S05]  /*1b3d0*/  BSYNC B1 ;  /* 0x0000000000017941 */ /* 0x000fea0003800000 */
.L_x_32738:
        /* <DEDUP_REMOVED lines=16> */
.L_x_32744:
[----:B------:R-:W-:Y:S05]  /*1b4e0*/  BSYNC B2 ;  /* 0x0000000000027941 */ /* 0x000fea0003800000 */
.L_x_32743:
        /* <DEDUP_REMOVED lines=44> */
.L_x_32742:
[----:B------:R-:W-:Y:S05]  /*1b7b0*/  BSYNC B1 ;  /* 0x0000000000017941 */ /* 0x000fea0003800000 */
.L_x_32741:
        /* <DEDUP_REMOVED lines=18> */
.L_x_32745:
        /* <DEDUP_REMOVED lines=12> */
.L_x_32748:
[----:B------:R-:W-:-:S07]  /*1b9a0*/  MOV R4, R146 ;  /* 0x0000009200047202 */ /* 0x000fce0000000f00 */
.L_x_32749:
[----:B------:R-:W-:Y:S05]  /*1b9b0*/  BSYNC B1 ;  /* 0x0000000000017941 */ /* 0x000fea0003800000 */
.L_x_32747:
        /* <DEDUP_REMOVED lines=16> */
.L_x_32753:
[----:B------:R-:W-:Y:S05]  /*1bac0*/  BSYNC B2 ;  /* 0x0000000000027941 */ /* 0x000fea0003800000 */
.L_x_32752:
        /* <DEDUP_REMOVED lines=44> */
.L_x_32751:
[----:B------:R-:W-:Y:S05]  /*1bd90*/  BSYNC B1 ;  /* 0x0000000000017941 */ /* 0x000fea0003800000 */
.L_x_32750:
        /* <DEDUP_REMOVED lines=8> */
.L_x_32746:
        /* <DEDUP_REMOVED lines=12> */
.L_x_32755:
[----:B------:R-:W-:-:S07]  /*1bee0*/  MOV R142, R146 ;  /* 0x00000092008e7202 */ /* 0x000fce0000000f00 */
.L_x_32756:
[----:B------:R-:W-:Y:S05]  /*1bef0*/  BSYNC B1 ;  /* 0x0000000000017941 */ /* 0x000fea0003800000 */
.L_x_32754:
        /* <DEDUP_REMOVED lines=16> */
.L_x_32760:
[----:B------:R-:W-:Y:S05]  /*1c000*/  BSYNC B2 ;  /* 0x0000000000027941 */ /* 0x000fea0003800000 */
.L_x_32759:
        /* <DEDUP_REMOVED lines=44> */
.L_x_32758:
[----:B------:R-:W-:Y:S05]  /*1c2d0*/  BSYNC B1 ;  /* 0x0000000000017941 */ /* 0x000fea0003800000 */
.L_x_32757:
        /* <DEDUP_REMOVED lines=11> */
.L_x_32761:
        /* <DEDUP_REMOVED lines=12> */
.L_x_32764:
[----:B0-----:R-:W-:-:S07]  /*1c450*/  IMAD.MOV.U32 R5, RZ, RZ, R146 ;  /* 0x000000ffff057224 */ /* 0x001fce00078e0092 */
.L_x_32765:
[----:B------:R-:W-:Y:S05]  /*1c460*/  BSYNC B1 ;  /* 0x0000000000017941 */ /* 0x000fea0003800000 */
.L_x_32763:
        /* <DEDUP_REMOVED lines=16> */
.L_x_32769:
[----:B------:R-:W-:Y:S05]  /*1c570*/  BSYNC B2 ;  /* 0x0000000000027941 */ /* 0x000fea0003800000 */
.L_x_32768:
        /* <DEDUP_REMOVED lines=44> */
.L_x_32767:
[----:B------:R-:W-:Y:S05]  /*1c840*/  BSYNC B1 ;  /* 0x0000000000017941 */ /* 0x000fea0003800000 */
.L_x_32766:
        /* <DEDUP_REMOVED lines=8> */
.L_x_32762:
        /* <DEDUP_REMOVED lines=12> */
.L_x_32771:
[----:B------:R-:W-:-:S07]  /*1c990*/  IMAD.MOV.U32 R142, RZ, RZ, R146 ;  /* 0x000000ffff8e7224 */ /* 0x000fce00078e0092 */
.L_x_32772:
[----:B------:R-:W-:Y:S05]  /*1c9a0*/  BSYNC B1 ;  /* 0x0000000000017941 */ /* 0x000fea0003800000 */
.L_x_32770:
        /* <DEDUP_REMOVED lines=16> */
.L_x_32776:
[----:B------:R-:W-:Y:S05]  /*1cab0*/  BSYNC B2 ;  /* 0x0000000000027941 */ /* 0x000fea0003800000 */
.L_x_32775:
        /* <DEDUP_REMOVED lines=44> */
.L_x_32774:
[----:B------:R-:W-:Y:S05]  /*1cd80*/  BSYNC B1 ;  /* 0x0000000000017941 */ /* 0x000fea0003800000 */
.L_x_32773:
        /* <DEDUP_REMOVED lines=11> */
.L_x_32777:
        /* <DEDUP_REMOVED lines=12> */
.L_x_32780:
[----:B------:R-:W-:-:S07]  /*1cf00*/  IMAD.MOV.U32 R6, RZ, RZ, R146 ;  /* 0x000000ffff067224 */ /* 0x000fce00078e0092 */
.L_x_32781:
[----:B------:R-:W-:Y:S05]  /*1cf10*/  BSYNC B1 ;  /* 0x0000000000017941 */ /* 0x000fea0003800000 */
.L_x_32779:
        /* <DEDUP_REMOVED lines=16> */
.L_x_32785:
[----:B------:R-:W-:Y:S05]  /*1d020*/  BSYNC B2 ;  /* 0x0000000000027941 */ /* 0x000fea0003800000 */
.L_x_32784:
        /* <DEDUP_REMOVED lines=44> */
.L_x_32783:
[----:B------:R-:W-:Y:S05]  /*1d2f0*/  BSYNC B1 ;  /* 0x0000000000017941 */ /* 0x000fea0003800000 */
.L_x_32782:
        /* <DEDUP_REMOVED lines=8> */
.L_x_32778:
        /* <DEDUP_REMOVED lines=12> */
.L_x_32787:
[----:B------:R-:W-:-:S07]  /*1d440*/  IMAD.MOV.U32 R142, RZ, RZ, R146 ;  /* 0x000000ffff8e7224 */ /* 0x000fce00078e0092 */
.L_x_32788:
[----:B------:R-:W-:Y:S05]  /*1d450*/  BSYNC B1 ;  /* 0x0000000000017941 */ /* 0x000fea0003800000 */
.L_x_32786:
        /* <DEDUP_REMOVED lines=16> */
.L_x_32792:
[----:B------:R-:W-:Y:S05]  /*1d560*/  BSYNC B2 ;  /* 0x0000000000027941 */ /* 0x000fea0003800000 */
.L_x_32791:
        /* <DEDUP_REMOVED lines=44> */
.L_x_32790:
[----:B------:R-:W-:Y:S05]  /*1d830*/  BSYNC B1 ;  /* 0x0000000000017941 */ /* 0x000fea0003800000 */
.L_x_32789:
        /* <DEDUP_REMOVED lines=11> */
.L_x_32793:
        /* <DEDUP_REMOVED lines=12> */
.L_x_32796:
[----:B------:R-:W-:-:S07]  /*1d9b0*/  MOV R7, R146 ;  /* 0x0000009200077202 */ /* 0x000fce0000000f00 */
.L_x_32797:
[----:B------:R-:W-:Y:S05]  /*1d9c0*/  BSYNC B1 ;  /* 0x0000000000017941 */ /* 0x000fea0003800000 */
.L_x_32795:
        /* <DEDUP_REMOVED lines=16> */
.L_x_32801:
[----:B------:R-:W-:Y:S05]  /*1dad0*/  BSYNC B2 ;  /* 0x0000000000027941 */ /* 0x000fea0003800000 */
.L_x_32800:
        /* <DEDUP_REMOVED lines=44> */
.L_x_32799:
[----:B------:R-:W-:Y:S05]  /*1dda0*/  BSYNC B1 ;  /* 0x0000000000017941 */ /* 0x000fea0003800000 */
.L_x_32798:
        /* <DEDUP_REMOVED lines=8> */
.L_x_32794:
        /* <DEDUP_REMOVED lines=16> */
[----:B----4-:R-:W-:-:S04]  /*1df30*/  IADD3 R136, P0, R160, UR34, RZ ;  /* 0x00000022a0887c10 */ /* 0x010fc8000ff1e0ff */
[----:B------:R-:W-:Y:S01]  /*1df40*/  IADD3.X R137, R139, UR35, RZ, P0, !PT ;  /* 0x000000238b897c10 */ /* 0x000fe200087fe4ff */
[----:B------:R-:W-:-:S05]  /*1df50*/  IMAD.U32 R139, R6, 0x10000, RZ ;  /* 0x00010000068b7824 */ /* 0x000fca00078e00ff */
[----:B------:R-:W-:Y:S02]  /*1df60*/  LOP3.LUT R154, R139, 0xff0000, RZ, 0xc0, !PT ;  /* 0x00ff00008b9a7812 */ /* 0x000fe400078ec0ff */
[----:B------:R-:W-:-:S05]  /*1df70*/  LOP3.LUT R139, R7, 0xffff, RZ, 0xc0, !PT ;  /* 0x0000ffff078b7812 */ /* 0x000fca00078ec0ff */
[----:B------:R-:W-:Y:S01]  /*1df80*/  IMAD R139, R139, 0x1000000, R154 ;  /* 0x010000008b8b7824 */ /* 0x000fe200078e029a */
[----:B------:R-:W-:-:S04]  /*1df90*/  LOP3.LUT R154, R5, 0xff, RZ, 0xc0, !PT ;  /* 0x000000ff059a7812 */ /* 0x000fc800078ec0ff */
[----:B------:R-:W-:Y:S02]  /*1dfa0*/  LEA R139, R154, R139, 0x8 ;  /* 0x0000008b9a8b7211 */ /* 0x000fe400078e40ff */
[----:B------:R-:W-:-:S05]  /*1dfb0*/  LOP3.LUT R154, R4, 0xff, RZ, 0xc0, !PT ;  /* 0x000000ff049a7812 */ /* 0x000fca00078ec0ff */
[----:B------:R-:W-:-:S05]  /*1dfc0*/  IMAD.IADD R139, R139, 0x1, R154 ;  /* 0x000000018b8b7824 */ /* 0x000fca00078e029a */
[----:B------:R2:W-:Y:S02]  /*1dfd0*/  STG.E desc[UR4][R136.64], R139 ;  /* 0x0000008b88007986 */ /* 0x0005e4000c101904 */
.L_x_32737:
[----:B------:R-:W-:Y:S05]  /*1dfe0*/  BSYNC B0 ;  /* 0x0000000000007941 */ /* 0x000fea0003800000 */
.L_x_32736:
[----:B--234-:R-:W-:Y:S01]  /*1dff0*/  FADD.FTZ R136, RZ, R96 ;  /* 0x00000060ff887221 */ /* 0x01cfe20000010000 */
        /* <DEDUP_REMOVED lines=67> */
[----:B------:R-:W2:Y:S01]  /*1e430*/  SHFL.BFLY PT, R157, R137, 0x1, 0x1f ;  /* 0x0c201f00899d7f89 */ /* 0x000ea200000e0000 */
[----:B------:R-:W-:Y:S02]  /*1e440*/  P2R R138, PR, RZ, 0x8 ;  /* 0x00000008ff8a7803 */ /* 0x000fe40000000000 */
[C---:B------:R-:W-:Y:S02]  /*1e450*/  LOP3.LUT P3, RZ, R152.reuse, 0x20, RZ, 0xc0, !PT ;  /* 0x0000002098ff7812 */ /* 0x040fe4000786c0ff */
[----:B------:R-:W-:Y:S02]  /*1e460*/  P2R R155, PR, RZ, 0x10 ;  /* 0x00000010ff9b7803 */ /* 0x000fe40000000000 */
[C---:B------:R-:W-:Y:S02]  /*1e470*/  LOP3.LUT P4, RZ, R152.reuse, 0x4, RZ, 0xc0, !PT ;  /* 0x0000000498ff7812 */ /* 0x040fe4000788c0ff */
[----:B------:R-:W-:Y:S02]  /*1e480*/  P2R R156, PR, RZ, 0x20 ;  /* 0x00000020ff9c7803 */ /* 0x000fe40000000000 */
[----:B------:R-:W-:-:S02]  /*1e490*/  LOP3.LUT P5, RZ, R152, 0x2, RZ, 0xc0, !PT ;  /* 0x0000000298ff7812 */ /* 0x000fc400078ac0ff */
[----:B------:R-:W-:Y:S01]  /*1e4a0*/  LOP3.LUT P6, RZ, R152, 0x1, RZ, 0xc0, !PT ;  /* 0x0000000198ff7812 */ /* 0x000fe200078cc0ff */
        /* <DEDUP_REMOVED lines=103> */
.L_x_32834:
[----:B------:R-:W-:Y:S01]  /*1eb20*/  LOP3.LUT P0, RZ, R0, 0x1f, RZ, 0xc0, !PT ;  /* 0x0000001f00ff7812 */ /* 0x000fe2000780c0ff */
[----:B--2---:R-:W-:Y:S01]  /*1eb30*/  FADD.FTZ R137, R161, R157 ;  /* 0x0000009da1897221 */ /* 0x004fe20000010000 */
[----:B------:R-:W-:Y:S01]  /*1eb40*/  LOP3.LUT R139, R139, 0x3, RZ, 0xc0, !PT ;  /* 0x000000038b8b7812 */ /* 0x000fe200078ec0ff */
[----:B------:R-:W-:Y:S10]  /*1eb50*/  WARPSYNC.ALL ;  /* 0x0000000000007948 */ /* 0x000ff40003800000 */
[----:B------:R-:W2:Y:S01]  /*1eb60*/  @!P0 S2R R155, SR_CgaCtaId ;  /* 0x00000000009b8919 */ /* 0x000ea20000008800 */
[----:B------:R-:W-:-:S04]  /*1eb70*/  @!P0 MOV R138, 0x400 ;  /* 0x00000400008a8802 */ /* 0x000fc80000000f00 */
[----:B--2---:R-:W-:Y:S02]  /*1eb80*/  @!P0 LEA R155, R155, R138, 0x18 ;  /* 0x0000008a9b9b8211 */ /* 0x004fe400078ec0ff */
[----:B------:R-:W-:-:S05]  /*1eb90*/  @!P0 IADD3 R138, R154, R139, RZ ;  /* 0x0000008b9a8a8210 */ /* 0x000fca0007ffe0ff */
[----:B------:R-:W-:Y:S01]  /*1eba0*/  @!P0 IMAD R138, R138, 0x8, R155 ;  /* 0x000000088a8a8824 */ /* 0x000fe200078e029b */
[----:B------:R-:W-:-:S04]  /*1ebb0*/  LOP3.LUT R155, R0, 0x1f, RZ, 0xc0, !PT ;  /* 0x0000001f009b7812 */ /* 0x000fc800078ec0ff */
[----:B------:R2:W-:Y:S01]  /*1ebc0*/  @!P0 STS.64 [R138], R136 ;  /* 0x000000888a008388 */ /* 0x0005e20000000a00 */
[----:B------:R-:W-:-:S13]  /*1ebd0*/  ISETP.GT.U32.AND P0, PT, R155, 0x3, PT ;  /* 0x000000039b00780c */ /* 0x000fda0003f04070 */
[----:B--2---:R-:W2:Y:S01]  /*1ebe0*/  @!P0 S2R R137, SR_CgaCtaId ;  /* 0x0000000000898919 */ /* 0x004ea20000008800 */
[----:B------:R-:W-:Y:S01]  /*1ebf0*/  @!P0 MOV R136, 0x400 ;  /* 0x0000040000888802 */ /* 0x000fe20000000f00 */
[----:B------:R-:W-:Y:S01]  /*1ec00*/  @!P0 IMAD.IADD R154, R154, 0x1, R155 ;  /* 0x000000019a9a8824 */ /* 0x000fe200078e029b */
[----:B------:R-:W-:Y:S01]  /*1ec10*/  BAR.SYNC.DEFER_BLOCKING 0x0 ;  /* 0x0000000000007b1d */ /* 0x000fe20000010000 */
[----:B------:R-:W-:Y:S01]  /*1ec20*/  IMAD.MOV.U32 R156, RZ, RZ, RZ ;  /* 0x000000ffff9c7224 */ /* 0x000fe200078e00ff */
[----:B------:R-:W-:Y:S01]  /*1ec30*/  LOP3.LUT P1, RZ, R152, 0x20, RZ, 0xc0, !PT ;  /* 0x0000002098ff7812 */ /* 0x000fe2000782c0ff */
[----:B------:R-:W-:-:S03]  /*1ec40*/  @!P0 IMAD.MOV.U32 R156, RZ, RZ, R143 ;  /* 0x000000ffff9c8224 */ /* 0x000fc600078e008f */
[----:B------:R-:W-:Y:S02]  /*1ec50*/  BSSY B0, `(.L_x_32803) ;  /* 0x0000049000007945 */ /* 0x000fe40003800000 */
[----:B------:R-:W3:Y:S01]  /*1ec60*/  SHFL.DOWN PT, R155, R156, 0x2, 0x1f ;  /* 0x08401f009c9b7f89 */ /* 0x000ee200000e0000 */
[----:B------:R-:W-:Y:S02]  /*1ec70*/  I2FP.F32.S32 R163, R156 ;  /* 0x0000009c00a37245 */ /* 0x000fe40000201400 */
[----:B--2---:R-:W-:-:S04]  /*1ec80*/  @!P0 LEA R137, R137, R136, 0x18 ;  /* 0x0000008889898211 */ /* 0x004fc800078ec0ff */
[----:B------:R-:W-:Y:S02]  /*1ec90*/  @!P0 LEA R158, R154, R137, 0x3 ;  /* 0x000000899a9e8211 */ /* 0x000fe400078e18ff */
[----:B------:R-:W-:Y:S02]  /*1eca0*/  CS2R R136, SRZ ;  /* 0x0000000000887805 */ /* 0x000fe4000001ff00 */
[----:B---3--:R-:W-:Y:S02]  /*1ecb0*/  IADD3 R160, R155, R156, RZ ;  /* 0x0000009c9ba07210 */ /* 0x008fe40007ffe0ff */
[----:B------:R-:W-:Y:S02]  /*1ecc0*/  I2FP.F32.S32 R155, R155 ;  /* 0x0000009b009b7245 */ /* 0x000fe40000201400 */
[----:B------:R-:W-:Y:S01]  /*1ecd0*/  I2FP.F32.S32 R138, R160 ;  /* 0x000000a0008a7245 */ /* 0x000fe20000201400 */
[----:B------:R-:W2:Y:S01]  /*1ece0*/  @!P0 LDS.64 R136, [R158] ;  /* 0x000000009e888984 */ /* 0x000ea20000000a00 */
[----:B------:R-:W-:-:S02]  /*1ecf0*/  PLOP3.LUT P0, PT, PT, PT, UP0, 0x40, 0x0 ;  /* 0x000000000000781c */ /* 0x000fc40003f0e808 */
[----:B------:R-:W3:Y:S01]  /*1ed00*/  MUFU.RCP R154, R138 ;  /* 0x0000008a009a7308 */ /* 0x000ee20000001000 */
[----:B-1----:R-:W-:Y:S04]  /*1ed10*/  SHFL.DOWN PT, R161, R160, 0x1, 0x1f ;  /* 0x08201f00a0a17f89 */ /* 0x002fe800000e0000 */
[----:B--2---:R-:W1:Y:S02]  /*1ed20*/  SHFL.DOWN PT, R157, R136, 0x2, 0x1f ;  /* 0x08401f00889d7f89 */ /* 0x004e6400000e0000 */
[----:B-1----:R-:W-:-:S04]  /*1ed30*/  FMUL.FTZ R158, R157, R155 ;  /* 0x0000009b9d9e7220 */ /* 0x002fc80000410000 */
[----:B------:R-:W-:Y:S01]  /*1ed40*/  FFMA.FTZ R159, R163, R136, R158 ;  /* 0x00000088a39f7223 */ /* 0x000fe2000001009e */
[----:B------:R-:W-:Y:S01]  /*1ed50*/  FADD.FTZ R136, -R157, R136 ;  /* 0x000000889d887221 */ /* 0x000fe20000010100 */
[----:B------:R-:W-:Y:S01]  /*1ed60*/  IMAD.IADD R158, R160, 0x1, R161 ;  /* 0x00000001a09e7824 */ /* 0x000fe200078e02a1 */
[----:B------:R-:W-:Y:S01]  /*1ed70*/  I2FP.F32.S32 R161, R161 ;  /* 0x000000a100a17245 */ /* 0x000fe20000201400 */
[----:B---3--:R-:W-:Y:S01]  /*1ed80*/  FMUL.FTZ R159, R154, R159 ;  /* 0x0000009f9a9f7220 */ /* 0x008fe20000410000 */
[----:B------:R-:W-:Y:S02]  /*1ed90*/  FMUL.FTZ R136, R136, R136 ;  /* 0x0000008888887220 */ /* 0x000fe40000410000 */
[----:B------:R-:W-:Y:S02]  /*1eda0*/  I2FP.F32.S32 R158, R158 ;  /* 0x0000009e009e7245 */ /* 0x000fe40000201400 */
[----:B------:R-:W-:Y:S01]  /*1edb0*/  FMUL.FTZ R136, R136, R163 ;  /* 0x000000a388887220 */ /* 0x000fe20000410000 */
[----:B------:R-:W1:Y:S03]  /*1edc0*/  SHFL.DOWN PT, R156, R159, 0x1, 0x1f ;  /* 0x08201f009f9c7f89 */ /* 0x000e6600000e0000 */
[----:B------:R-:W-:Y:S01]  /*1edd0*/  FMUL.FTZ R162, R136, R155 ;  /* 0x0000009b88a27220 */ /* 0x000fe20000410000 */
[----:B------:R-:W2:Y:S01]  /*1ede0*/  MUFU.RCP R158, R158 ;  /* 0x0000009e009e7308 */ /* 0x000ea20000001000 */
[----:B------:R-:W3:Y:S01]  /*1edf0*/  SHFL.DOWN PT, R136, R137, 0x2, 0x1f ;  /* 0x08401f0089887f89 */ /* 0x000ee200000e0000 */
[----:B-1----:R-:W-:Y:S01]  /*1ee00*/  FMUL.FTZ R157, R156, R161 ;  /* 0x000000a19c9d7220 */ /* 0x002fe20000410000 */
[----:B------:R-:W-:-:S03]  /*1ee10*/  FADD.FTZ R156, R159, -R156 ;  /* 0x8000009c9f9c7221 */ /* 0x000fc60000010000 */
[----:B------:R-:W-:Y:S01]  /*1ee20*/  FFMA.FTZ R157, R138, R159, R157 ;  /* 0x0000009f8a9d7223 */ /* 0x000fe2000001009d */
[----:B---3--:R-:W-:Y:S01]  /*1ee30*/  FADD.FTZ R155, R136, R137 ;  /* 0x00000089889b7221 */ /* 0x008fe20000010000 */
[----:B------:R-:W-:Y:S02]  /*1ee40*/  FMUL.FTZ R159, R156, R156 ;  /* 0x0000009c9c9f7220 */ /* 0x000fe40000410000 */
[----:B--2---:R-:W-:Y:S01]  /*1ee50*/  FMUL.FTZ R157, R158, R157 ;  /* 0x0000009d9e9d7220 */ /* 0x004fe20000410000 */
[----:B------:R-:W-:Y:S01]  /*1ee60*/  FFMA.FTZ R155, R154, R162, R155 ;  /* 0x000000a29a9b7223 */ /* 0x000fe2000001009b */
[----:B------:R-:W-:-:S04]  /*1ee70*/  FMUL.FTZ R138, R138, R159 ;  /* 0x0000009f8a8a7220 */ /* 0x000fc80000410000 */
[----:B------:R-:W1:Y:S01]  /*1ee80*/  SHFL.DOWN PT, R136, R155, 0x1, 0x1f ;  /* 0x08201f009b887f89 */ /* 0x000e6200000e0000 */
[----:B------:R-:W-:Y:S02]  /*1ee90*/  FMUL.FTZ R138, R138, R161 ;  /* 0x000000a18a8a7220 */ /* 0x000fe40000410000 */
[----:B------:R-:W2:Y:S01]  /*1eea0*/  LDC R161, c[0x0][0x2d8] ;  /* 0x0000b600ffa17b82 */ /* 0x000ea20000000800 */
[----:B------:R-:W3:Y:S01]  /*1eeb0*/  SHFL.IDX PT, R157, R157, RZ, 0x1f ;  /* 0x00001fff9d9d7589 */ /* 0x000ee200000e0000 */
[----:B-1----:R-:W-:-:S04]  /*1eec0*/  FADD.FTZ R159, R155, R136 ;  /* 0x000000889b9f7221 */ /* 0x002fc80000010000 */
[----:B------:R-:W-:Y:S01]  /*1eed0*/  FFMA.FTZ R159, R158, R138, R159 ;  /* 0x0000008a9e9f7223 */ /* 0x000fe2000001009f */
[----:B---3--:R-:W-:-:S04]  /*1eee0*/  FMUL.FTZ R160, R157, R157 ;  /* 0x0000009d9da07220 */ /* 0x008fc80000410000 */
[----:B------:R-:W2:Y:S01]  /*1eef0*/  SHFL.IDX PT, R136, R159, RZ, 0x1f ;  /* 0x00001fff9f887589 */ /* 0x000ea200000e0000 */
[----:B------:R-:W-:Y:S02]  /*1ef00*/  FSEL R160, R160, RZ, !P0 ;  /* 0x000000ffa0a07208 */ /* 0x000fe40004000000 */
[----:B------:R-:W-:-:S13]  /*1ef10*/  LOP3.LUT P0, RZ, R139, 0x1f, R0, 0xf8, !PT ;  /* 0x0000001f8bff7812 */ /* 0x000fda000780f800 */
[----:B------:R-:W1:Y:S01]  /*1ef20*/  @!P0 LDC.64 R138, c[0x0][0x250] ;  /* 0x00009400ff8a8b82 */ /* 0x000e620000000a00 */
[----:B--2---:R-:W-:-:S07]  /*1ef30*/  FFMA.FTZ R161, R136, UR29, R161 ;  /* 0x0000001d88a17c23 */ /* 0x004fce00080100a1 */
[----:B------:R-:W2:Y:S01]  /*1ef40*/  @!P0 LDC.64 R136, c[0x0][0x258] ;  /* 0x00009600ff888b82 */ /* 0x000ea20000000a00 */
[----:B------:R-:W-:-:S06]  /*1ef50*/  FADD.FTZ R155, R161, R160 ;  /* 0x000000a0a19b7221 */ /* 0x000fcc0000010000 */
[----:B------:R-:W3:Y:S01]  /*1ef60*/  MUFU.RSQ R155, R155 ;  /* 0x0000009b009b7308 */ /* 0x000ee20000001400 */
[----:B-1----:R-:W-:-:S05]  /*1ef70*/  @!P0 IMAD.WIDE R138, R150, 0x4, R138 ;  /* 0x00000004968a8825 */ /* 0x002fca00078e028a */
[----:B------:R1:W-:Y:S01]  /*1ef80*/  @!P0 STG.E desc[UR4][R138.64], R157 ;  /* 0x0000009d8a008986 */ /* 0x0003e2000c101904 */
[----:B--2---:R-:W-:-:S05]  /*1ef90*/  @!P0 IMAD.WIDE R136, R150, 0x4, R136 ;  /* 0x0000000496888825 */ /* 0x004fca00078e0288 */
[----:B---3--:R1:W-:Y:S01]  /*1efa0*/  @!P0 STG.E desc[UR4][R136.64], R155 ;  /* 0x0000009b88008986 */ /* 0x0083e2000c101904 */
[----:B------:R-:W-:-:S04]  /*1efb0*/  PLOP3.LUT P0, PT, PT, PT, UP0, 0x40, 0x0 ;  /* 0x000000000000781c */ /* 0x000fc80003f0e808 */
[----:B------:R-:W-:Y:S01]  /*1efc0*/  FSEL R154, R157, RZ, P0 ;  /* 0x000000ff9d9a7208 */ /* 0x000fe20000000000 */
[----:B------:R-:W-:Y:S08]  /*1efd0*/  @!P1 BRA `(.L_x_32804) ;  /* 0x0000000000409947 */ /* 0x000ff00003800000 */
[----:B-1----:R-:W1:Y:S01]  /*1efe0*/  LDC.64 R156, c[0x0][0x2b8] ;  /* 0x0000ae00ff9c7b82 */ /* 0x002e620000000a00 */
[--C-:B------:R-:W-:Y:S01]  /*1eff0*/  FADD.FTZ R136, R96, -R154.reuse ;  /* 0x8000009a60887221 */ /* 0x100fe20000010000 */
[--C-:B------:R-:W-:Y:S01]  /*1f000*/  FADD.FTZ R158, R98, -R154.reuse ;  /* 0x8000009a629e7221 */ /* 0x100fe20000010000 */
[--C-:B------:R-:W-:Y:S02]  /*1f010*/  FADD.FTZ R160, R99, -R154.reuse ;  /* 0x8000009a63a07221 */ /* 0x100fe40000010000 */
[----:B------:R-:W-:Y:S01]  /*1f020*/  FMUL.FTZ R137, R155, R136 ;  /* 0x000000889b897220 */ /* 0x000fe20000410000 */
[----:B------:R-:W-:Y:S01]  /*1f030*/  FADD.FTZ R136, R97, -R154 ;  /* 0x8000009a61887221 */ /* 0x000fe20000010000 */
[C---:B------:R-:W-:Y:S01]  /*1f040*/  FMUL.FTZ R139, R155.reuse, R158 ;  /* 0x0000009e9b8b7220 */ /* 0x040fe20000410000 */
[C---:B------:R-:W-:Y:S02]  /*1f050*/  FMUL.FTZ R160, R155.reuse, R160 ;  /* 0x000000a09ba07220 */ /* 0x040fe40000410000 */
[----:B------:R-:W-:Y:S01]  /*1f060*/  FMUL.FTZ R138, R155, R136 ;  /* 0x000000889b8a7220 */ /* 0x000fe20000410000 */
[----:B-----5:R-:W-:-:S03]  /*1f070*/  FFMA.FTZ R136, R12, R137, R8 ;  /* 0x000000890c887223 */ /* 0x020fc60000010008 */
[----:B------:R-:W-:Y:S01]  /*1f080*/  FFMA.FTZ R137, R13, R138, R9 ;  /* 0x0000008a0d897223 */ /* 0x000fe20000010009 */
[----:B------:R-:W-:Y:S01]  /*1f090*/  FFMA.FTZ R138, R14, R139, R10 ;  /* 0x0000008b0e8a7223 */ /* 0x000fe2000001000a */
[----:B------:R-:W-:Y:S01]  /*1f0a0*/  FFMA.FTZ R139, R15, R160, R11 ;  /* 0x000000a00f8b7223 */ /* 0x000fe2000001000b */
[----:B-1----:R-:W-:-:S04]  /*1f0b0*/  IMAD.WIDE.U32 R156, R153, 0x10, R156 ;  /* 0x00000010999c7825 */ /* 0x002fc800078e009c */
[----:B------:R-:W-:Y:S01]  /*1f0c0*/  VIADD R153, R153, 0x80 ;  /* 0x0000008099997836 */ /* 0x000fe20000000000 */
[----:B------:R2:W-:Y:S06]  /*1f0d0*/  STG.E.128 desc[UR4][R156.64], R136 ;  /* 0x000000889c007986 */ /* 0x0005ec000c101d04 */
.L_x_32804:
[----:B------:R-:W-:Y:S05]  /*1f0e0*/  BSYNC B0 ;  /* 0x0000000000007941 */ /* 0x000fea0003800000 */
.L_x_32803:
[----:B------:R-:W-:Y:S01]  /*1f0f0*/  LOP3.LUT P0, RZ, R152, 0x4000, RZ, 0xc0, !PT ;  /* 0x0000400098ff7812 */ /* 0x000fe2000780c0ff */
[----:B------:R-:W-:-:S12]  /*1f100*/  BSSY B0, `(.L_x_32805) ;  /* 0x0000012000007945 */ /* 0x000fd80003800000 */
[----:B------:R-:W-:Y:S05]  /*1f110*/  @!P0 BRA `(.L_x_32806) ;  /* 0x0000000000408947 */ /* 0x000fea0003800000 */
[----:B-12---:R-:W1:Y:S01]  /*1f120*/  LDC.64 R156, c[0x0][0x2b8] ;  /* 0x0000ae00ff9c7b82 */ /* 0x006e620000000a00 */
        /* <DEDUP_REMOVED lines=12> */
[C---:B-1----:R-:W-:Y:S01]  /*1f1f0*/  IMAD.WIDE.U32 R156, R153.reuse, 0x10, R156 ;  /* 0x00000010999c7825 */ /* 0x042fe200078e009c */
[----:B------:R-:W-:-:S04]  /*1f200*/  IADD3 R153, R153, 0x80, RZ ;  /* 0x0000008099997810 */ /* 0x000fc80007ffe0ff */
[----:B------:R3:W-:Y:S03]  /*1f210*/  STG.E.128 desc[UR4][R156.64], R136 ;  /* 0x000000889c007986 */ /* 0x0007e6000c101d04 */
.L_x_32806:
[----:B------:R-:W-:Y:S05]  /*1f220*/  BSYNC B0 ;  /* 0x0000000000007941 */ /* 0x000fea0003800000 */
.L_x_32805:
[----:B------:R-:W-:Y:S01]  /*1f230*/  LOP3.LUT P0, RZ, R152, 0x2000, RZ, 0xc0, !PT ;  /* 0x0000200098ff7812 */ /* 0x000fe2000780c0ff */
[----:B------:R-:W-:-:S12]  /*1f240*/  BSSY B0, `(.L_x_32807) ;  /* 0x0000012000007945 */ /* 0x000fd80003800000 */
[----:B------:R-:W-:Y:S05]  /*1f250*/  @!P0 BRA `(.L_x_32808) ;  /* 0x0000000000408947 */ /* 0x000fea0003800000 */
[----:B-123--:R-:W1:Y:S01]  /*1f260*/  LDC.64 R156, c[0x0][0x2b8] ;  /* 0x0000ae00ff9c7b82 */ /* 0x00ee620000000a00 */
        /* <DEDUP_REMOVED lines=15> */
.L_x_32808:
[----:B------:R-:W-:Y:S05]  /*1f360*/  BSYNC B0 ;  /* 0x0000000000007941 */ /* 0x000fea0003800000 */
.L_x_32807:
[----:B------:R-:W-:Y:S01]  /*1f370*/  LOP3.LUT P0, RZ, R152, 0x1000, RZ, 0xc0, !PT ;  /* 0x0000100098ff7812 */ /* 0x000fe2000780c0ff */
[----:B------:R-:W-:-:S12]  /*1f380*/  BSSY B0, `(.L_x_32809) ;  /* 0x0000012000007945 */ /* 0x000fd80003800000 */
[----:B------:R-:W-:Y:S05]  /*1f390*/  @!P0 BRA `(.L_x_32810) ;  /* 0x0000000000408947 */ /* 0x000fea0003800000 */
[----:B-1234-:R-:W1:Y:S01]  /*1f3a0*/  LDC.64 R156, c[0x0][0x2b8] ;  /* 0x0000ae00ff9c7b82 */ /* 0x01ee620000000a00 */
        /* <DEDUP_REMOVED lines=15> */
.L_x_32810:
[----:B------:R-:W-:Y:S05]  /*1f4a0*/  BSYNC B0 ;  /* 0x0000000000007941 */ /* 0x000fea0003800000 */
.L_x_32809:
        /* <DEDUP_REMOVED lines=19> */
.L_x_32812:
[----:B------:R-:W-:Y:S05]  /*1f5e0*/  BSYNC B0 ;  /* 0x0000000000007941 */ /* 0x000fea0003800000 */
.L_x_32811:
        /* <DEDUP_REMOVED lines=19> */
.L_x_32814:
[----:B------:R-:W-:Y:S05]  /*1f720*/  BSYNC B0 ;  /* 0x0000000000007941 */ /* 0x000fea0003800000 */
.L_x_32813:
        /* <DEDUP_REMOVED lines=19> */
.L_x_32816:
[----:B------:R-:W-:Y:S05]  /*1f860*/  BSYNC B0 ;  /* 0x0000000000007941 */ /* 0x000fea0003800000 */
.L_x_32815:
        /* <DEDUP_REMOVED lines=19> */
.L_x_32818:
[----:B------:R-:W-:Y:S05]  /*1f9a0*/  BSYNC B0 ;  /* 0x0000000000007941 */ /* 0x000fea0003800000 */
.L_x_32817:
        /* <DEDUP_REMOVED lines=19> */
.L_x_32820:
[----:B------:R-:W-:Y:S05]  /*1fae0*/  BSYNC B0 ;  /* 0x0000000000007941 */ /* 0x000fea0003800000 */
.L_x_32819:
[----:B------:R-:W-:Y:S01]  /*1faf0*/  LOP3.LUT P0, RZ, R152, 0x40, RZ, 0xc0, !PT ;  /* 0x0000004098ff7812 */ /* 0x000fe2000780c0ff */
[----:B------:R-:W-:-:S12]  /*1fb00*/  BSSY B0, `(.L_x_32821) ;  /* 0x0000011000007945 */ /* 0x000fd80003800000 */
[----:B------:R-:W-:Y:S05]  /*1fb10*/  @!P0 BRA `(.L_x_32822) ;  /* 0x00000000003c8947 */ /* 0x000fea0003800000 */
[----:B-1234-:R-:W1:Y:S01]  /*1fb20*/  LDC.64 R136, c[0x0][0x2b8] ;  /* 0x0000ae00ff887b82 */ /* 0x01ee620000000a00 */
        /* <DEDUP_REMOVED lines=8> */
[----:B-1----:R-:W-:-:S04]  /*1fbb0*/  IMAD.WIDE.U32 R154, R153, 0x10, R136 ;  /* 0x00000010999a7825 */ /* 0x002fc800078e0088 */
[----:B-----5:R-:W-:Y:S01]  /*1fbc0*/  FFMA.FTZ R136, R84, R139, R80 ;  /* 0x0000008b54887223 */ /* 0x020fe20000010050 */
[----:B------:R-:W-:Y:S01]  /*1fbd0*/  FFMA.FTZ R139, R87, R138, R83 ;  /* 0x0000008a578b7223 */ /* 0x000fe20000010053 */
[----:B------:R-:W-:Y:S01]  /*1fbe0*/  FFMA.FTZ R137, R85, R156, R81 ;  /* 0x0000009c55897223 */ /* 0x000fe20000010051 */
[----:B------:R-:W-:-:S05]  /*1fbf0*/  FFMA.FTZ R138, R86, R157, R82 ;  /* 0x0000009d568a7223 */ /* 0x000fca0000010052 */
[----:B------:R1:W-:Y:S02]  /*1fc00*/  STG.E.128 desc[UR4][R154.64], R136 ;  /* 0x000000889a007986 */ /* 0x0003e4000c101d04 */
.L_x_32822:
[----:B------:R-:W-:Y:S05]  /*1fc10*/  BSYNC B0 ;  /* 0x0000000000007941 */ /* 0x000fea0003800000 */
.L_x_32821:
[----:B------:R-:W-:Y:S01]  /*1fc20*/  LOP3.LUT P0, RZ, R152, 0x8, RZ, 0xc0, !PT ;  /* 0x0000000898ff7812 */ /* 0x000fe2000780c0ff */
[----:B------:R-:W-:-:S03]  /*1fc30*/  VIADD R150, R150, UR36 ;  /* 0x0000002496967c36 */ /* 0x000fc60008000000 */
[----:B-1234-:R-:W-:Y:S02]  /*1fc40*/  SEL R138, RZ, 0x1, P0 ;  /* 0x00000001ff8a7807 */ /* 0x01efe40000000000 */
[----:B------:R-:W-:-:S13]  /*1fc50*/  ISETP.GE.AND P0, PT, R150, UR37, PT ;  /* 0x0000002596007c0c */ /* 0x000fda000bf06270 */
[----:B------:R-:W-:Y:S05]  /*1fc60*/  @!P0 BRA `(.L_x_32823) ;  /* 0xfffffe1400a88947 */ /* 0x000fea000383ffff */
[----:B------:R-:W-:Y:S05]  /*1fc70*/  EXIT ;  /* 0x000000000000794d */ /* 0x000fea0003800000 */
.L_x_32802:
[----:B------:R-:W-:Y:S01]  /*1fc80*/  MOV R165, R137 ;  /* 0x0000008900a57202 */ /* 0x000fe20000000f00 */
[----:B------:R-:W-:Y:S01]  /*1fc90*/  IMAD.MOV.U32 R138, RZ, RZ, 0x1 ;  /* 0x00000001ff8a7424 */ /* 0x000fe200078e00ff */
[----:B------:R-:W-:Y:S01]  /*1fca0*/  MOV R156, 0xffffffff ;  /* 0xffffffff009c7802 */ /* 0x000fe20000000f00 */
[----:B------:R-:W-:Y:S01]  /*1fcb0*/  IMAD.MOV.U32 R155, RZ, RZ, 0x1f ;  /* 0x0000001fff9b7424 */ /* 0x000fe200078e00ff */
[----:B------:R-:W-:Y:S02]  /*1fcc0*/  P2R R159, PR, RZ, 0x8 ;  /* 0x00000008ff9f7803 */ /* 0x000fe40000000000 */
[----:B------:R-:W-:-:S13]  /*1fcd0*/  LOP3.LUT P3, RZ, R152, 0x20, RZ, 0xc0, !PT ;  /* 0x0000002098ff7812 */ /* 0x000fda000786c0ff */
[----:B01---5:R-:W-:Y:S05]  /*1fce0*/  WARPSYNC.COLLECTIVE R156, `(.L_x_32824) ;  /* 0x000000009c087348 */ /* 0x023fea0003c00000 */
[----:B------:R2:W3:Y:S02]  /*1fcf0*/  SHFL.BFLY P6, R157, R165, R138, R155 ;  /* 0x0c00008aa59d7389 */ /* 0x0004e400000c009b */
[----:B0123-5:R-:W-:Y:S01]  /*1fd00*/  ENDCOLLECTIVE ;  /* 0x000000000000791b */ /* 0x02ffe20003800000 */
.L_x_32824:
[----:B------:R-:W-:Y:S02]  /*1fd10*/  P2R R160, PR, RZ, 0x10 ;  /* 0x00000010ffa07803 */ /* 0x000fe40000000000 */
[C---:B------:R-:W-:Y:S02]  /*1fd20*/  LOP3.LUT P4, RZ, R152.reuse, 0x4, RZ, 0xc0, !PT ;  /* 0x0000000498ff7812 */ /* 0x040fe4000788c0ff */
[----:B------:R-:W-:Y:S02]  /*1fd30*/  P2R R161, PR, RZ, 0x20 ;  /* 0x00000020ffa17803 */ /* 0x000fe40000000000 */
[----:B------:R-:W-:Y:S01]  /*1fd40*/  LOP3.LUT P5, RZ, R152, 0x2, RZ, 0xc0, !PT ;  /* 0x0000000298ff7812 */ /* 0x000fe200078ac0ff */
[----:B------:R-:W-:Y:S02]  /*1fd50*/  IMAD.MOV.U32 R138, RZ, RZ, 0x2 ;  /* 0x00000002ff8a7424 */ /* 0x000fe400078e00ff */
[----:B------:R-:W-:-:S04]  /*1fd60*/  FADD.FTZ R158, R137, R157 ;  /* 0x0000009d899e7221 */ /* 0x000fc80000010000 */
[----:B------:R-:W-:-:S07]  /*1fd70*/  IMAD.MOV.U32 R165, RZ, RZ, R158 ;  /* 0x000000ffffa57224 */ /* 0x000fce00078e009e */
[----:B------:R-:W-:Y:S05]  /*1fd80*/  WARPSYNC.COLLECTIVE R156, `(.L_x_32825) ;  /* 0x000000009c087348 */ /* 0x000fea0003c00000 */
[----:B------:R0:W1:Y:S02]  /*1fd90*/  SHFL.BFLY P6, R157, R165, R138, R155 ;  /* 0x0c00008aa59d7389 */ /* 0x00006400000c009b */
[----:B01----:R-:W-:Y:S01]  /*1fda0*/  ENDCOLLECTIVE ;  /* 0x000000000000791b */ /* 0x003fe20003800000 */
.L_x_32825:
[----:B------:R-:W-:Y:S02]  /*1fdb0*/  IMAD.MOV.U32 R138, RZ, RZ, 0x4 ;  /* 0x00000004ff8a7424 */ /* 0x000fe400078e00ff */
[----:B------:R-:W-:-:S05]  /*1fdc0*/  FADD.FTZ R162, R158, R157 ;  /* 0x0000009d9ea27221 */ /* 0x000fca0000010000 */
[----:B------:R-:W-:-:S07]  /*1fdd0*/  MOV R165, R162 ;  /* 0x000000a200a57202 */ /* 0x000fce0000000f00 */
[----:B------:R-:W-:Y:S05]  /*1fde0*/  WARPSYNC.COLLECTIVE R156, `(.L_x_32826) ;  /* 0x000000009c087348 */ /* 0x000fea0003c00000 */
[----:B------:R0:W1:Y:S02]  /*1fdf0*/  SHFL.BFLY P6, R157, R165, R138, R155 ;  /* 0x0c00008aa59d7389 */ /* 0x00006400000c009b */
[----:B01----:R-:W-:Y:S01]  /*1fe00*/  ENDCOLLECTIVE ;  /* 0x000000000000791b */ /* 0x003fe20003800000 */
.L_x_32826:
[----:B------:R-:W-:Y:S01]  /*1fe10*/  HFMA2.MMA R138, -RZ, RZ, 0, 4.76837158203125e-07 ;  /* 0x00000008ff8a7435 */ /* 0x000fe200000001ff */
[----:B------:R-:W-:-:S04]  /*1fe20*/  FADD.FTZ R163, R162, R157 ;  /* 0x0000009da2a37221 */ /* 0x000fc80000010000 */
[----:B------:R-:W-:-:S07]  /*1fe30*/  IMAD.MOV.U32 R165, RZ, RZ, R163 ;  /* 0x000000ffffa57224 */ /* 0x000fce00078e00a3 */
[----:B------:R-:W-:Y:S05]  /*1fe40*/  WARPSYNC.COLLECTIVE R156, `(.L_x_32827) ;  /* 0x000000009c087348 */ /* 0x000fea0003c00000 */
[----:B------:R0:W1:Y:S02]  /*1fe50*/  SHFL.BFLY P6, R157, R165, R138, R155 ;  /* 0x0c00008aa59d7389 */ /* 0x00006400000c009b */
[----:B01----:R-:W-:Y:S01]  /*1fe60*/  ENDCOLLECTIVE ;  /* 0x000000000000791b */ /* 0x003fe20003800000 */
.L_x_32827:
[----:B------:R-:W-:Y:S02]  /*1fe70*/  IMAD.MOV.U32 R138, RZ, RZ, 0x10 ;  /* 0x00000010ff8a7424 */ /* 0x000fe400078e00ff */
[----:B------:R-:W-:-:S04]  /*1fe80*/  FADD.FTZ R164, R163, R157 ;  /* 0x0000009da3a47221 */ /* 0x000fc80000010000 */
[----:B------:R-:W-:-:S07]  /*1fe90*/  IMAD.MOV.U32 R165, RZ, RZ, R164 ;  /* 0x000000ffffa57224 */ /* 0x000fce00078e00a4 */
[----:B------:R-:W-:Y:S05]  /*1fea0*/  WARPSYNC.COLLECTIVE R156, `(.L_x_32828) ;  /* 0x000000009c087348 */ /* 0x000fea0003c00000 */
[----:B------:R0:W1:Y:S02]  /*1feb0*/  SHFL.BFLY P6, R157, R165, R138, R155 ;  /* 0x0c00008aa59d7389 */ /* 0x00006400000c009b */
[----:B01----:R-:W-:Y:S01]  /*1fec0*/  ENDCOLLECTIVE ;  /* 0x000000000000791b */ /* 0x003fe20003800000 */
.L_x_32828:
        /* <DEDUP_REMOVED lines=87> */
[----:B------:R-:W-:Y:S02]  /*20440*/  IMAD.MOV.U32 R138, RZ, RZ, 0x1 ;  /* 0x00000001ff8a7424 */ /* 0x000fe400078e00ff */
[----:B------:R-:W-:Y:S02]  /*20450*/  IMAD.MOV.U32 R155, RZ, RZ, 0x1f ;  /* 0x0000001fff9b7424 */ /* 0x000fe400078e00ff */
[----:B------:R-:W-:-:S07]  /*20460*/  MOV R165, R137 ;  /* 0x0000008900a57202 */ /* 0x000fce0000000f00 */
[----:B------:R-:W-:Y:S05]  /*20470*/  WARPSYNC.COLLECTIVE R156, `(.L_x_32829) ;  /* 0x000000009c087348 */ /* 0x000fea0003c00000 */
[----:B------:R0:W1:Y:S02]  /*20480*/  SHFL.BFLY P6, R157, R165, R138, R155 ;  /* 0x0c00008aa59d7389 */ /* 0x00006400000c009b */
[----:B01----:R-:W-:Y:S01]  /*20490*/  ENDCOLLECTIVE ;  /* 0x000000000000791b */ /* 0x003fe20003800000 */
.L_x_32829:
[----:B------:R-:W-:Y:S02]  /*204a0*/  IMAD.MOV.U32 R138, RZ, RZ, 0x2 ;  /* 0x00000002ff8a7424 */ /* 0x000fe400078e00ff */
[----:B------:R-:W-:-:S05]  /*204b0*/  FADD.FTZ R158, R137, R157 ;  /* 0x0000009d899e7221 */ /* 0x000fca0000010000 */
[----:B------:R-:W-:-:S07]  /*204c0*/  MOV R165, R158 ;  /* 0x0000009e00a57202 */ /* 0x000fce0000000f00 */
[----:B------:R-:W-:Y:S05]  /*204d0*/  WARPSYNC.COLLECTIVE R156, `(.L_x_32830) ;  /* 0x000000009c087348 */ /* 0x000fea0003c00000 */
[----:B------:R0:W1:Y:S02]  /*204e0*/  SHFL.BFLY P6, R157, R165, R138, R155 ;  /* 0x0c00008aa59d7389 */ /* 0x00006400000c009b */
[----:B01----:R-:W-:Y:S01]  /*204f0*/  ENDCOLLECTIVE ;  /* 0x000000000000791b */ /* 0x003fe20003800000 */
.L_x_32830:
[----:B------:R-:W-:Y:S01]  /*20500*/  HFMA2.MMA R138, -RZ, RZ, 0, 2.384185791015625e-07 ;  /* 0x00000004ff8a7435 */ /* 0x000fe200000001ff */
[----:B------:R-:W-:-:S04]  /*20510*/  FADD.FTZ R159, R158, R157 ;  /* 0x0000009d9e9f7221 */ /* 0x000fc80000010000 */
[----:B------:R-:W-:-:S07]  /*20520*/  IMAD.MOV.U32 R165, RZ, RZ, R159 ;  /* 0x000000ffffa57224 */ /* 0x000fce00078e009f */
[----:B------:R-:W-:Y:S05]  /*20530*/  WARPSYNC.COLLECTIVE R156, `(.L_x_32831) ;  /* 0x000000009c087348 */ /* 0x000fea0003c00000 */
[----:B------:R0:W1:Y:S02]  /*20540*/  SHFL.BFLY P6, R157, R165, R138, R155 ;  /* 0x0c00008aa59d7389 */ /* 0x00006400000c009b */
[----:B01----:R-:W-:Y:S01]  /*20550*/  ENDCOLLECTIVE ;  /* 0x000000000000791b */ /* 0x003fe20003800000 */
.L_x_32831:
[----:B------:R-:W-:Y:S02]  /*20560*/  IMAD.MOV.U32 R138, RZ, RZ, 0x8 ;  /* 0x00000008ff8a7424 */ /* 0x000fe400078e00ff */
[----:B------:R-:W-:-:S04]  /*20570*/  FADD.FTZ R160, R159, R157 ;  /* 0x0000009d9fa07221 */ /* 0x000fc80000010000 */
[----:B------:R-:W-:-:S07]  /*20580*/  IMAD.MOV.U32 R165, RZ, RZ, R160 ;  /* 0x000000ffffa57224 */ /* 0x000fce00078e00a0 */
[----:B------:R-:W-:Y:S05]  /*20590*/  WARPSYNC.COLLECTIVE R156, `(.L_x_32832) ;  /* 0x000000009c087348 */ /* 0x000fea0003c00000 */
[----:B------:R0:W1:Y:S02]  /*205a0*/  SHFL.BFLY P6, R157, R165, R138, R155 ;  /* 0x0c00008aa59d7389 */ /* 0x00006400000c009b */
[----:B01----:R-:W-:Y:S01]  /*205b0*/  ENDCOLLECTIVE ;  /* 0x000000000000791b */ /* 0x003fe20003800000 */
.L_x_32832:
[----:B------:R-:W-:Y:S02]  /*205c0*/  IMAD.MOV.U32 R138, RZ, RZ, 0x10 ;  /* 0x00000010ff8a7424 */ /* 0x000fe400078e00ff */
[----:B------:R-:W-:-:S05]  /*205d0*/  FADD.FTZ R161, R160, R157 ;  /* 0x0000009da0a17221 */ /* 0x000fca0000010000 */
[----:B------:R-:W-:-:S07]  /*205e0*/  MOV R165, R161 ;  /* 0x000000a100a57202 */ /* 0x000fce0000000f00 */
[----:B------:R-:W-:Y:S05]  /*205f0*/  WARPSYNC.COLLECTIVE R156, `(.L_x_32833) ;  /* 0x000000009c087348 */ /* 0x000fea0003c00000 */
[----:B------:R0:W1:Y:S02]  /*20600*/  SHFL.BFLY P6, R157, R165, R138, R155 ;  /* 0x0c00008aa59d7389 */ /* 0x00006400000c009b */
[----:B01----:R-:W-:Y:S01]  /*20610*/  ENDCOLLECTIVE ;  /* 0x000000000000791b */ /* 0x003fe20003800000 */
.L_x_32833:
[----:B------:R-:W-:Y:S05]  /*20620*/  BRA `(.L_x_32834) ;  /* 0xffffffe4003c7947 */ /* 0x000fea000383ffff */
.L_x_32835:
        /* <DEDUP_REMOVED lines=13> */
.L_x_33578:


//--------------------- .text._ZN10layer_norm31ln_parallel_residual_fwd_kernelINS_13Kernel_traitsIfffffjLj5120ELj1ELj1ELj4ELj16ENS_18Kernel_traits_baseILj5120EfffffjLj128EEEEELb1ELb1ELb1EEEvNS_9FwdParamsE --------------------------
	.section	.text._ZN10layer_norm31ln_parallel_residual_fwd_kernelINS_13Kernel_traitsIfffffjLj5120ELj1ELj1ELj4ELj16ENS_18Kernel_traits_baseILj5120EfffffjLj128EEEEELb1ELb1ELb1EEEvNS_9FwdParamsE,"ax",@progbits
	.align	128
        .global         _ZN10layer_norm31ln_parallel_residual_fwd_kernelINS_13Kernel_traitsIfffffjLj5120ELj1ELj1ELj4ELj16ENS_18Kernel_traits_baseILj5120EfffffjLj128EEEEELb1ELb1ELb1EEEvNS_9FwdParamsE
        .type           _ZN10layer_norm31ln_parallel_residual_fwd_kernelINS_13Kernel_traitsIfffffjLj5120ELj1ELj1ELj4ELj16ENS_18Kernel_traits_baseILj5120EfffffjLj128EEEEELb1ELb1ELb1EEEvNS_9FwdParamsE,@function
        .size           _ZN10layer_norm31ln_parallel_residual_fwd_kernelINS_13Kernel_traitsIfffffjLj5120ELj1ELj1ELj4ELj16ENS_18Kernel_traits_baseILj5120EfffffjLj128EEEEELb1ELb1ELb1EEEvNS_9FwdParamsE,(.L_x_33579 - _ZN10layer_norm31ln_parallel_residual_fwd_kernelINS_13Kernel_traitsIfffffjLj5120ELj1ELj1ELj4ELj16ENS_18Kernel_traits_baseILj5120EfffffjLj128EEEEELb1ELb1ELb1EEEvNS_9FwdParamsE)
        .other          _ZN10layer_norm31ln_parallel_residual_fwd_kernelINS_13Kernel_traitsIfffffjLj5120ELj1ELj1ELj4ELj16ENS_18Kernel_traits_baseILj5120EfffffjLj128EEEEELb1ELb1ELb1EEEvNS_9FwdParamsE,@"STO_CUDA_ENTRY STV_DEFAULT"
_ZN10layer_norm31ln_parallel_residual_fwd_kernelINS_13Kernel_traitsIfffffjLj5120ELj1ELj1ELj4ELj16ENS_18Kernel_traits_baseILj5120EfffffjLj128EEEEELb1ELb1ELb1EEEvNS_9FwdParamsE:
.text._ZN10layer_norm31ln_parallel_residual_fwd_kernelINS_13Kernel_traitsIfffffjLj5120ELj1ELj1ELj4ELj16ENS_18Kernel_traits_baseILj5120EfffffjLj128EEEEELb1ELb1ELb1EEEvNS_9FwdParamsE:
        /* <DEDUP_REMOVED lines=63> */
[----:B------:R-:W-:Y:S01]  /*03f0*/  SHF.L.U32 R0, R16, 0x4, RZ ;  /* 0x0000000410007819 */ /* 0x000fe200000006ff */
[----:B------:R-:W-:Y:S01]  /*0400*/  IMAD.WIDE.U32 R2, R13, -0x2daee0ad, RZ ;  /* 0xd2511f530d027825 */ /* 0x000fe200078e00ff */
[----:B------:R-:W-:Y:S01]  /*0410*/  UIADD3 UR38, UR7, 0x1fd5c5a3, URZ ;  /* 0x1fd5c5a307267890 */ /* 0x000fe2000fffe03f */
[----:B------:R-:W-:Y:S01]  /*0420*/  ISETP.NE.AND.EX P0, PT, RZ, UR11, PT, P0 ;  /* 0x0000000bff007c0c */ /* 0x000fe2000bf05300 */
[----:B------:R-:W-:Y:S01]  /*0430*/  UIADD3 UR37, UR6, 0x5384540f, URZ ;  /* 0x5384540f06257890 */ /* 0x000fe2000fffe03f */
[----:B------:R-:W-:Y:S01]  /*0440*/  IMAD.WIDE.U32 R6, R6, -0x2daee0ad, RZ ;  /* 0xd2511f5306067825 */ /* 0x000fe200078e00ff */
[----:B------:R-:W-:Y:S01]  /*0450*/  LOP3.LUT R3, R3, UR7, RZ, 0x3c, !PT ;  /* 0x0000000703037c12 */ /* 0x000fe2000f8e3cff */
[----:B------:R-:W-:Y:S01]  /*0460*/  UIADD3 UR39, UR6, -0xe443238, URZ ;  /* 0xf1bbcdc806277890 */ /* 0x000fe2000fffe03f */
[----:B------:R-:W-:Y:S01]  /*0470*/  LOP3.LUT R0, R0, 0x7f0, RZ, 0xc0, !PT ;  /* 0x000007f000007812 */ /* 0x000fe200078ec0ff */
        /* <DEDUP_REMOVED lines=61> */
[----:B------:R-:W-:Y:S01]  /*0850*/  IMAD R129, R129, -0x326172a9, RZ ;  /* 0xcd9e8d5781817824 */ /* 0x000fe200078e02ff */
[----:B------:R-:W-:Y:S01]  /*0860*/  ULDC.64 UR8, c[0x0][0x228] ;  /* 0x00008a0000087ab9 */ /* 0x000fe20000000a00 */
[----:B------:R-:W-:Y:S01]  /*0870*/  IMAD.HI.U32 R0, R6, -0x326172a9, RZ ;  /* 0xcd9e8d5706007827 */ /* 0x000fe200078e00ff */
[----:B------:R-:W-:Y:S01]  /*0880*/  ISETP.NE.U32.AND P0, PT, RZ, UR8, PT ;  /* 0x00000008ff007c0c */ /* 0x000fe2000bf05070 */
[----:B------:R-:W-:Y:S01]  /*0890*/  HFMA2.MMA R164, -RZ, RZ, 0, 5.9604644775390625e-08 ;  /* 0x00000001ffa47435 */ /* 0x000fe200000001ff */
[----:B------:R-:W-:Y:S01]  /*08a0*/  LOP3.LUT R139, R139, 0x3, RZ, 0xc0, !PT ;  /* 0x000000038b8b7812 */ /* 0x000fe200078ec0ff */
[----:B0-----:R-:W-:Y:S01]  /*08b0*/  IMAD.HI.U32 R5, R12, -0x2daee0ad, RZ ;  /* 0xd2511f530c057827 */ /* 0x001fe200078e00ff */
[----:B------:R-:W-:Y:S01]  /*08c0*/  LOP3.LUT R129, R0, UR41, R129, 0x96, !PT ;  /* 0x0000002900817c12 */ /* 0x000fe2000f8e9681 */
[----:B------:R-:W-:Y:S01]  /*08d0*/  ULDC.U8 UR12, c[0x0][0x2a0] ;  /* 0x0000a800000c7ab9 */ /* 0x000fe20000000000 */
[----:B------:R-:W-:Y:S01]  /*08e0*/  LOP3.LUT R165, R16, 0x7f, RZ, 0xc0, !PT ;  /* 0x0000007f10a57812 */ /* 0x000fe200078ec0ff */
[----:B------:R-:W-:Y:S01]  /*08f0*/  IMAD R14, R6, -0x326172a9, RZ ;  /* 0xcd9e8d57060e7824 */ /* 0x000fe200078e02ff */
[----:B------:R-:W-:Y:S01]  /*0900*/  LOP3.LUT R128, R5, UR42, R128, 0x96, !PT ;  /* 0x0000002a05807c12 */ /* 0x000fe2000f8e9680 */
[----:B------:R-:W-:Y:S01]  /*0910*/  IMAD R12, R12, -0x2daee0ad, RZ ;  /* 0xd2511f530c0c7824 */ /* 0x000fe200078e02ff */
[----:B------:R-:W-:Y:S01]  /*0920*/  ISETP.NE.AND.EX P0, PT, RZ, UR9, PT, P0 ;  /* 0x00000009ff007c0c */ /* 0x000fe2000bf05300 */
[----:B------:R-:W-:Y:S01]  /*0930*/  IMAD.MOV.U32 R10, RZ, RZ, RZ ;  /* 0x000000ffff0a7224 */ /* 0x000fe200078e00ff */
[----:B------:R-:W-:Y:S01]  /*0940*/  UISETP.NE.AND UP0, UPT, UR12, URZ, UPT ;  /* 0x0000003f0c00728c */ /* 0x000fe2000bf05270 */
[----:B------:R-:W-:Y:S01]  /*0950*/  ULDC UR23, c[0x0][0x218] ;  /* 0x0000860000177ab9 */ /* 0x000fe20000000800 */
[----:B------:R-:W-:Y:S01]  /*0960*/  ULDC UR24, c[0x0][0x290] ;  /* 0x0000a40000187ab9 */ /* 0x000fe20000000800 */
[----:B------:R-:W-:Y:S01]  /*0970*/  ULDC.64 UR8, c[0x0][0x228] ;  /* 0x00008a0000087ab9 */ /* 0x000fe20000000a00 */
[----:B------:R-:W-:Y:S01]  /*0980*/  ULDC.64 UR10, c[0x0][0x230] ;  /* 0x00008c00000a7ab9 */ /* 0x000fe20000000a00 */
[----:B------:R-:W-:Y:S01]  /*0990*/  ULDC.64 UR12, c[0x0][0x238] ;  /* 0x00008e00000c7ab9 */ /* 0x000fe20000000a00 */
[----:B------:R-:W-:Y:S01]  /*09a0*/  ULDC.64 UR14, c[0x0][0x240] ;  /* 0x00009000000e7ab9 */ /* 0x000fe20000000a00 */
[----:B------:R-:W-:Y:S01]  /*09b0*/  ULDC.64 UR16, c[0x0][0x248] ;  /* 0x0000920000107ab9 */ /* 0x000fe20000000a00 */
[----:B------:R-:W-:Y:S01]  /*09c0*/  ULDC.64 UR18, c[0x0][0x2b8] ;  /* 0x0000ae0000127ab9 */ /* 0x000fe20000000a00 */
[----:B-1----:R-:W-:-:S05]  /*09d0*/  ULDC.64 UR20, c[0x0][0x210] ;  /* 0x0000840000147ab9 */ /* 0x002fca0000000a00 */
.L_x_33487:
[----:B0-----:R-:W0:Y:S01]  /*09e0*/  @P0 LDC.64 R18, c[0x0][0x228] ;  /* 0x00008a00ff120b82 */ /* 0x001e220000000a00 */
        /* <DEDUP_REMOVED lines=27> */
.L_x_32837:
[----:B------:R-:W-:-:S07]  /*0ba0*/  MOV R0, R14 ;  /* 0x0000000e00007202 */ /* 0x000fce0000000f00 */
.L_x_32838:
[----:B------:R-:W-:Y:S05]  /*0bb0*/  BSYNC B0 ;  /* 0x0000000000007941 */ /* 0x000fea0003800000 */
.L_x_32836:
        /* <DEDUP_REMOVED lines=16> */
.L_x_32842:
[----:B------:R-:W-:Y:S05]  /*0cc0*/  BSYNC B1 ;  /* 0x0000000000017941 */ /* 0x000fea0003800000 */
.L_x_32841:
        /* <DEDUP_REMOVED lines=44> */
.L_x_32840:
[----:B------:R-:W-:Y:S05]  /*0f90*/  BSYNC B0 ;  /* 0x0000000000007941 */ /* 0x000fea0003800000 */
.L_x_32839:
        /* <DEDUP_REMOVED lines=18> */
.L_x_32843:
        /* <DEDUP_REMOVED lines=12> */
.L_x_32846:
[----:B------:R-:W-:-:S07]  /*1180*/  MOV R0, R14 ;  /* 0x0000000e00007202 */ /* 0x000fce0000000f00 */
.L_x_32847:
[----:B------:R-:W-:Y:S05]  /*1190*/  BSYNC B0 ;  /* 0x0000000000007941 */ /* 0x000fea0003800000 */
.L_x_32845:
        /* <DEDUP_REMOVED lines=16> */
.L_x_32851:
[----:B------:R-:W-:Y:S05]  /*12a0*/  BSYNC B1 ;  /* 0x0000000000017941 */ /* 0x000fea0003800000 */
.L_x_32850:
        /* <DEDUP_REMOVED lines=44> */
.L_x_32849:
[----:B------:R-:W-:Y:S05]  /*1570*/  BSYNC B0 ;  /* 0x0000000000007941 */ /* 0x000fea0003800000 */
.L_x_32848:
        /* <DEDUP_REMOVED lines=8> */
.L_x_32844:
        /* <DEDUP_REMOVED lines=12> */
.L_x_32853:
[----:B------:R-:W-:-:S07]  /*16c0*/  MOV R0, R14 ;  /* 0x0000000e00007202 */ /* 0x000fce0000000f00 */
.L_x_32854:
[----:B------:R-:W-:Y:S05]  /*16d0*/  BSYNC B0 ;  /* 0x0000000000007941 */ /* 0x000fea0003800000 */
.L_x_32852:
        /* <DEDUP_REMOVED lines=16> */
.L_x_32858:
[----:B------:R-:W-:Y:S05]  /*17e0*/  BSYNC B1 ;  /* 0x0000000000017941 */ /* 0x000fea0003800000 */
.L_x_32857:
        /* <DEDUP_REMOVED lines=44> */
.L_x_32856:
[----:B------:R-:W-:Y:S05]  /*1ab0*/  BSYNC B0 ;  /* 0x0000000000007941 */ /* 0x000fea0003800000 */
.L_x_32855:
        /* <DEDUP_REMOVED lines=11> */
.L_x_32859:
        /* <DEDUP_REMOVED lines=12> */
.L_x_32862:
[----:B------:R-:W-:-:S07]  /*1c30*/  IMAD.MOV.U32 R0, RZ, RZ, R14 ;  /* 0x000000ffff007224 */ /* 0x000fce00078e000e */
.L_x_32863:
[----:B------:R-:W-:Y:S05]  /*1c40*/  BSYNC B0 ;  /* 0x0000000000007941 */ /* 0x000fea0003800000 */
.L_x_32861:
        /* <DEDUP_REMOVED lines=16> */
.L_x_32867:
[----:B------:R-:W-:Y:S05]  /*1d50*/  BSYNC B1 ;  /* 0x0000000000017941 */ /* 0x000fea0003800000 */
.L_x_32866:
        /* <DEDUP_REMOVED lines=44> */
.L_x_32865:
[----:B------:R-:W-:Y:S05]  /*2020*/  BSYNC B0 ;  /* 0x0000000000007941 */ /* 0x000fea0003800000 */
.L_x_32864:
        /* <DEDUP_REMOVED lines=8> */
.L_x_32860:
        /* <DEDUP_REMOVED lines=12> */
.L_x_32869:
[----:B------:R-:W-:-:S07]  /*2170*/  IMAD.MOV.U32 R0, RZ, RZ, R14 ;  /* 0x000000ffff007224 */ /* 0x000fce00078e000e */
.L_x_32870:
[----:B------:R-:W-:Y:S05]  /*2180*/  BSYNC B0 ;  /* 0x0000000000007941 */ /* 0x000fea0003800000 */
.L_x_32868:
        /* <DEDUP_REMOVED lines=16> */
.L_x_32874:
[----:B------:R-:W-:Y:S05]  /*2290*/  BSYNC B1 ;  /* 0x0000000000017941 */ /* 0x000fea0003800000 */
.L_x_32873:
        /* <DEDUP_REMOVED lines=44> */
.L_x_32872:
[----:B------:R-:W-:Y:S05]  /*2560*/  BSYNC B0 ;  /* 0x0000000000007941 */ /* 0x000fea0003800000 */
.L_x_32871:
        /* <DEDUP_REMOVED lines=11> */
.L_x_32875:
        /* <DEDUP_REMOVED lines=12> */
.L_x_32878:
[----:B------:R-:W-:-:S07]  /*26e0*/  IMAD.MOV.U32 R0, RZ, RZ, R14 ;  /* 0x000000ffff007224 */ /* 0x000fce00078e000e */
.L_x_32879:
[----:B------:R-:W-:Y:S05]  /*26f0*/  BSYNC B0 ;  /* 0x0000000000007941 */ /* 0x000fea0003800000 */
.L_x_32877:
        /* <DEDUP_REMOVED lines=16> */
.L_x_32883:
[----:B------:R-:W-:Y:S05]  /*2800*/  BSYNC B1 ;  /* 0x0000000000017941 */ /* 0x000fea0003800000 */
.L_x_32882:
        /* <DEDUP_REMOVED lines=44> */
.L_x_32881:
[----:B------:R-:W-:Y:S05]  /*2ad0*/  BSYNC B0 ;  /* 0x0000000000007941 */ /* 0x000fea0003800000 */
.L_x_32880:
        /* <DEDUP_REMOVED lines=8> */
.L_x_32876:
        /* <DEDUP_REMOVED lines=12> */
.L_x_32885:
[----:B------:R-:W-:-:S07]  /*2c20*/  IMAD.MOV.U32 R0, RZ, RZ, R14 ;  /* 0x000000ffff007224 */ /* 0x000fce00078e000e */
.L_x_32886:
[----:B------:R-:W-:Y:S05]  /*2c30*/  BSYNC B0 ;  /* 0x0000000000007941 */ /* 0x000fea0003800000 */
.L_x_32884:
        /* <DEDUP_REMOVED lines=16> */
.L_x_32890:
[----:B------:R-:W-:Y:S05]  /*2d40*/  BSYNC B1 ;  /* 0x0000000000017941 */ /* 0x000fea0003800000 */
.L_x_32889:
        /* <DEDUP_REMOVED lines=44> */
.L_x_32888:
[----:B------:R-:W-:Y:S05]  /*3010*/  BSYNC B0 ;  /* 0x0000000000007941 */ /* 0x000fea0003800000 */
.L_x_32887:
        /* <DEDUP_REMOVED lines=11> */
.L_x_32891:
        /* <DEDUP_REMOVED lines=12> */
.L_x_32894:
[----:B------:R-:W-:-:S07]  /*3190*/  MOV R0, R14 ;  /* 0x0000000e00007202 */ /* 0x000fce0000000f00 */
.L_x_32895:
[----:B------:R-:W-:Y:S05]  /*31a0*/  BSYNC B0 ;  /* 0x0000000000007941 */ /* 0x000fea0003800000 */
.L_x_32893:
        /* <DEDUP_REMOVED lines=18> */
.L_x_32899:
[----:B------:R-:W-:Y:S05]  /*32d0*/  BSYNC B1 ;  /* 0x0000000000017941 */ /* 0x000fea0003800000 */
.L_x_32898:
        /* <DEDUP_REMOVED lines=44> */
.L_x_32897:
[----:B------:R-:W-:Y:S05]  /*35a0*/  BSYNC B0 ;  /* 0x0000000000007941 */ /* 0x000fea0003800000 */
.L_x_32896:
        /* <DEDUP_REMOVED lines=8> */
.L_x_32892:
[----:B------:R-:W-:Y:S01]  /*3630*/  SEL R0, RZ, 0x1000000, P5 ;  /* 0x01000000ff007807 */ /* 0x000fe20002800000 */
[C---:B------:R-:W-:Y:S01]  /*3640*/  IMAD.SHL.U32 R26, R132.reuse, 0x4, RZ ;  /* 0x00000004841a7824 */ /* 0x040fe200078e00ff */
[----:B------:R-:W-:Y:S01]  /*3650*/  SEL R17, RZ, 0x10000, P4 ;  /* 0x00010000ff117807 */ /* 0x000fe20002000000 */
[----:B------:R-:W0:Y:S01]  /*3660*/  @P0 LDC.64 R2, c[0x0][0x228] ;  /* 0x00008a00ff020b82 */ /* 0x000e220000000a00 */
[----:B------:R-:W-:Y:S02]  /*3670*/  SEL R4, RZ, 0x100, P3 ;  /* 0x00000100ff047807 */ /* 0x000fe40001800000 */
[----:B------:R-:W-:Y:S02]  /*3680*/  LOP3.LUT P6, RZ, R5, 0x2, RZ, 0xc0, !PT ;  /* 0x0000000205ff7812 */ /* 0x000fe400078cc0ff */
[----:B------:R-:W-:Y:S02]  /*3690*/  LEA R18, P3, R132, UR12, 0x4 ;  /* 0x0000000c84127c11 */ /* 0x000fe4000f8620ff */
[----:B------:R-:W-:Y:S01]  /*36a0*/  IADD3 R0, R4, R0, R17 ;  /* 0x0000000004007210 */ /* 0x000fe20007ffe011 */
[----:B------:R-:W1:Y:S01]  /*36b0*/  @P1 LDC.64 R20, c[0x0][0x230] ;  /* 0x00008c00ff141b82 */ /* 0x000e620000000a00 */
[----:B------:R-:W-:-:S02]  /*36c0*/  SEL R17, RZ, 0x1, P6 ;  /* 0x00000001ff117807 */ /* 0x000fc40003000000 */
[----:B------:R-:W-:Y:S02]  /*36d0*/  LEA.HI.X R19, R132, UR13, RZ, 0x4, P3 ;  /* 0x0000000d84137c11 */ /* 0x000fe400098f24ff */
[----:B------:R-:W-:Y:S01]  /*36e0*/  SHF.R.U32.HI R27, RZ, 0x1e, R132 ;  /* 0x0000001eff1b7819 */ /* 0x000fe20000011684 */
[----:B------:R-:W-:Y:S01]  /*36f0*/  IMAD.IADD R25, R0, 0x1, R17 ;  /* 0x0000000100197824 */ /* 0x000fe200078e0211 */
[----:B------:R-:W-:Y:S01]  /*3700*/  IADD3 R22, P3, R26, UR14, RZ ;  /* 0x0000000e1a167c10 */ /* 0x000fe2000ff7e0ff */
[----:B------:R2:W-:Y:S01]  /*3710*/  STG.E.128 desc[UR4][R18.64], R48 ;  /* 0x0000003012007986 */ /* 0x0005e2000c101d04 */
[----:B------:R-:W-:Y:S02]  /*3720*/  IADD3 R4, R132, 0x80, RZ ;  /* 0x0000008084047810 */ /* 0x000fe40007ffe0ff */
[----:B------:R-:W-:-:S03]  /*3730*/  IADD3.X R23, R27, UR15, RZ, P3, !PT ;  /* 0x0000000f1b177c10 */ /* 0x000fc60009ffe4ff */
[C---:B------:R-:W-:Y:S02]  /*3740*/  IMAD.WIDE.U32 R16, R4.reuse, 0x10, R140 ;  /* 0x0000001004107825 */ /* 0x040fe400078e008c */
[----:B------:R2:W-:Y:S02]  /*3750*/  STG.E desc[UR4][R22.64], R25 ;  /* 0x0000001916007986 */ /* 0x0005e4000c101904 */
[----:B0-----:R-:W-:-:S04]  /*3760*/  @P0 IMAD.WIDE.U32 R2, R4, 0x10, R2 ;  /* 0x0000001004020825 */ /* 0x001fc800078e0002 */
[----:B-1----:R-:W-:Y:S01]  /*3770*/  @P1 IMAD.WIDE.U32 R20, R4, 0x10, R20 ;  /* 0x0000001004141825 */ /* 0x002fe200078e0014 */
[----:B--2---:R-:W-:Y:S06]  /*3780*/  @!P0 BRA `(.L_x_32900) ;  /* 0x00000000002c8947 */ /* 0x004fec0003800000 */
[----:B------:R-:W-:Y:S01]  /*3790*/  IMAD.U32 R18, R7, 0x10000, RZ ;  /* 0x0001000007127824 */ /* 0x000fe200078e00ff */
[----:B------:R-:W-:Y:S02]  /*37a0*/  LOP3.LUT R0, R6, 0xffff, RZ, 0xc0, !PT ;  /* 0x0000ffff06007812 */ /* 0x000fe400078ec0ff */
[----:B------:R-:W-:Y:S02]  /*37b0*/  LOP3.LUT R23, R8, 0xff, RZ, 0xc0, !PT ;  /* 0x000000ff08177812 */ /* 0x000fe400078ec0ff */
[----:B------:R-:W-:Y:S02]  /*37c0*/  LOP3.LUT R19, R18, 0xff0000, RZ, 0xc0, !PT ;  /* 0x00ff000012137812 */ /* 0x000fe400078ec0ff */
[----:B------:R-:W-:Y:S02]  /*37d0*/  LOP3.LUT R25, R9, 0xff, RZ, 0xc0, !PT ;  /* 0x000000ff09197812 */ /* 0x000fe400078ec0ff */
[----:B------:R-:W-:Y:S02]  /*37e0*/  LEA R0, R0, R19, 0x18 ;  /* 0x0000001300007211 */ /* 0x000fe400078ec0ff */
[----:B------:R-:W-:-:S03]  /*37f0*/  IADD3 R18, P3, R26, UR16, RZ ;  /* 0x000000101a127c10 */ /* 0x000fc6000ff7e0ff */
[----:B------:R-:W-:Y:S01]  /*3800*/  IMAD R0, R23, 0x100, R0 ;  /* 0x0000010017007824 */ /* 0x000fe200078e0200 */
[----:B------:R-:W-:-:S03]  /*3810*/  IADD3.X R19, R27, UR17, RZ, P3, !PT ;  /* 0x000000111b137c10 */ /* 0x000fc60009ffe4ff */
[----:B------:R-:W-:-:S05]  /*3820*/  IMAD.IADD R25, R0, 0x1, R25 ;  /* 0x0000000100197824 */ /* 0x000fca00078e0219 */
[----:B------:R0:W-:Y:S02]  /*3830*/  STG.E desc[UR4][R18.64], R25 ;  /* 0x0000001912007986 */ /* 0x0001e4000c101904 */
.L_x_32900:
[----:B------:R1:W5:Y:S04]  /*3840*/  @P0 LDG.E.128 R52, desc[UR4][R2.64] ;  /* 0x0000000402340981 */ /* 0x000368000c1e1d00 */
[----:B------:R1:W5:Y:S04]  /*3850*/  @P1 LDG.E.128 R56, desc[UR4][R20.64] ;  /* 0x0000000414381981 */ /* 0x000368000c1e1d00 */
[----:B0-----:R-:W5:Y:S01]  /*3860*/  LDG.E.128 R16, desc[UR4][R16.64] ;  /* 0x0000000410107981 */ /* 0x001f62000c1e1d00 */
[----:B------:R-:W0:Y:S01]  /*3870*/  S2R R0, SR_TID.X ;  /* 0x0000000000007919 */ /* 0x000e220000002100 */
[C---:B------:R-:W-:Y:S01]  /*3880*/  ISETP.NE.AND P3, PT, R24.reuse, 0x1, PT ;  /* 0x000000011800780c */ /* 0x040fe20003f65270 */
[----:B------:R-:W-:Y:S01]  /*3890*/  BSSY B0, `(.L_x_32901) ;  /* 0x000000d000007945 */ /* 0x000fe20003800000 */
[----:B------:R-:W-:-:S02]  /*38a0*/  IADD3 R22, R24, 0x1, RZ ;  /* 0x0000000118167810 */ /* 0x000fc40007ffe0ff */
[----:B0-----:R-:W-:-:S09]  /*38b0*/  LOP3.LUT R165, R0, 0x7f, RZ, 0xc0, !PT ;  /* 0x0000007f00a57812 */ /* 0x001fd200078ec0ff */
        /* <DEDUP_REMOVED lines=9> */
.L_x_32902:
[----:B------:R-:W-:-:S07]  /*3950*/  IMAD.MOV.U32 R0, RZ, RZ, R14 ;  /* 0x000000ffff007224 */ /* 0x000fce00078e000e */
.L_x_32903:
[----:B------:R-:W-:Y:S05]  /*3960*/  BSYNC B0 ;  /* 0x0000000000007941 */ /* 0x000fea0003800000 */
.L_x_32901:
        /* <DEDUP_REMOVED lines=16> */
.L_x_32907:
[----:B------:R-:W-:Y:S05]  /*3a70*/  BSYNC B1 ;  /* 0x0000000000017941 */ /* 0x000fea0003800000 */
.L_x_32906:
        /* <DEDUP_REMOVED lines=44> */
.L_x_32905:
[----:B------:R-:W-:Y:S05]  /*3d40*/  BSYNC B0 ;  /* 0x0000000000007941 */ /* 0x000fea0003800000 */
.L_x_32904:
        /* <DEDUP_REMOVED lines=13> */
.L_x_32908:
        /* <DEDUP_REMOVED lines=12> */
.L_x_32911:
[----:B------:R-:W-:-:S07]  /*3ee0*/  MOV R0, R14 ;  /* 0x0000000e00007202 */ /* 0x000fce0000000f00 */
.L_x_32912:
[----:B------:R-:W-:Y:S05]  /*3ef0*/  BSYNC B0 ;  /* 0x0000000000007941 */ /* 0x000fea0003800000 */
.L_x_32910:
        /* <DEDUP_REMOVED lines=16> */
.L_x_32916:
[----:B------:R-:W-:Y:S05]  /*4000*/  BSYNC B1 ;  /* 0x0000000000017941 */ /* 0x000fea0003800000 */
.L_x_32915:
        /* <DEDUP_REMOVED lines=44> */
.L_x_32914:
[----:B------:R-:W-:Y:S05]  /*42d0*/  BSYNC B0 ;  /* 0x0000000000007941 */ /* 0x000fea0003800000 */
.L_x_32913:
        /* <DEDUP_REMOVED lines=8> */
.L_x_32909:
        /* <DEDUP_REMOVED lines=12> */
.L_x_32918:
[----:B------:R-:W-:-:S07]  /*4420*/  MOV R0, R14 ;  /* 0x0000000e00007202 */ /* 0x000fce0000000f00 */
.L_x_32919:
[----:B------:R-:W-:Y:S05]  /*4430*/  BSYNC B0 ;  /* 0x0000000000007941 */ /* 0x000fea0003800000 */
.L_x_32917:
        /* <DEDUP_REMOVED lines=16> */
.L_x_32923:
[----:B------:R-:W-:Y:S05]  /*4540*/  BSYNC B1 ;  /* 0x0000000000017941 */ /* 0x000fea0003800000 */
.L_x_32922:
        /* <DEDUP_REMOVED lines=44> */
.L_x_32921:
[----:B------:R-:W-:Y:S05]  /*4810*/  BSYNC B0 ;  /* 0x0000000000007941 */ /* 0x000fea0003800000 */
.L_x_32920:
        /* <DEDUP_REMOVED lines=11> */
.L_x_32924:
        /* <DEDUP_REMOVED lines=12> */
.L_x_32927:
[----:B------:R-:W-:-:S07]  /*4990*/  IMAD.MOV.U32 R0, RZ, RZ, R14 ;  /* 0x000000ffff007224 */ /* 0x000fce00078e000e */
.L_x_32928:
[----:B------:R-:W-:Y:S05]  /*49a0*/  BSYNC B0 ;  /* 0x0000000000007941 */ /* 0x000fea0003800000 */
.L_x_32926:
        /* <DEDUP_REMOVED lines=16> */
.L_x_32932:
[----:B------:R-:W-:Y:S05]  /*4ab0*/  BSYNC B1 ;  /* 0x0000000000017941 */ /* 0x000fea0003800000 */
.L_x_32931:
        /* <DEDUP_REMOVED lines=44> */
.L_x_32930:
[----:B------:R-:W-:Y:S05]  /*4d80*/  BSYNC B0 ;  /* 0x0000000000007941 */ /* 0x000fea0003800000 */
.L_x_32929:
        /* <DEDUP_REMOVED lines=8> */
.L_x_32925:
        /* <DEDUP_REMOVED lines=12> */
.L_x_32934:
[----:B------:R-:W-:-:S07]  /*4ed0*/  IMAD.MOV.U32 R0, RZ, RZ, R14 ;  /* 0x000000ffff007224 */ /* 0x000fce00078e000e */
.L_x_32935:
[----:B------:R-:W-:Y:S05]  /*4ee0*/  BSYNC B0 ;  /* 0x0000000000007941 */ /* 0x000fea0003800000 */
.L_x_32933:
        /* <DEDUP_REMOVED lines=16> */
.L_x_32939:
[----:B------:R-:W-:Y:S05]  /*4ff0*/  BSYNC B1 ;  /* 0x0000000000017941 */ /* 0x000fea0003800000 */
.L_x_32938:
        /* <DEDUP_REMOVED lines=44> */
.L_x_32937:
[----:B------:R-:W-:Y:S05]  /*52c0*/  BSYNC B0 ;  /* 0x0000000000007941 */ /* 0x000fea0003800000 */
.L_x_32936:
        /* <DEDUP_REMOVED lines=11> */
.L_x_32940:
        /* <DEDUP_REMOVED lines=12> */
.L_x_32943:
[----:B------:R-:W-:-:S07]  /*5440*/  IMAD.MOV.U32 R0, RZ, RZ, R14 ;  /* 0x000000ffff007224 */ /* 0x000fce00078e000e */
.L_x_32944:
[----:B------:R-:W-:Y:S05]  /*5450*/  BSYNC B0 ;  /* 0x0000000000007941 */ /* 0x000fea0003800000 */
.L_x_32942:
        /* <DEDUP_REMOVED lines=16> */
.L_x_32948:
[----:B------:R-:W-:Y:S05]  /*5560*/  BSYNC B1 ;  /* 0x0000000000017941 */ /* 0x000fea0003800000 */
.L_x_32947:
        /* <DEDUP_REMOVED lines=44> */
.L_x_32946:
[----:B------:R-:W-:Y:S05]  /*5830*/  BSYNC B0 ;  /* 0x0000000000007941 */ /* 0x000fea0003800000 */
.L_x_32945:
        /* <DEDUP_REMOVED lines=8> */
.L_x_32941:
        /* <DEDUP_REMOVED lines=12> */
.L_x_32950:
[----:B------:R-:W-:-:S07]  /*5980*/  IMAD.MOV.U32 R0, RZ, RZ, R14 ;  /* 0x000000ffff007224 */ /* 0x000fce00078e000e */
.L_x_32951:
[----:B------:R-:W-:Y:S05]  /*5990*/  BSYNC B0 ;  /* 0x0000000000007941 */ /* 0x000fea0003800000 */
.L_x_32949:
        /* <DEDUP_REMOVED lines=16> */
.L_x_32955:
[----:B------:R-:W-:Y:S05]  /*5aa0*/  BSYNC B1 ;  /* 0x0000000000017941 */ /* 0x000fea0003800000 */
.L_x_32954:
        /* <DEDUP_REMOVED lines=44> */
.L_x_32953:
[----:B------:R-:W-:Y:S05]  /*5d70*/  BSYNC B0 ;  /* 0x0000000000007941 */ /* 0x000fea0003800000 */
.L_x_32952:
        /* <DEDUP_REMOVED lines=11> */
.L_x_32956:
        /* <DEDUP_REMOVED lines=12> */
.L_x_32959:
[----:B------:R-:W-:-:S07]  /*5ef0*/  MOV R0, R14 ;  /* 0x0000000e00007202 */ /* 0x000fce0000000f00 */
.L_x_32960:
[----:B------:R-:W-:Y:S05]  /*5f00*/  BSYNC B0 ;  /* 0x0000000000007941 */ /* 0x000fea0003800000 */
.L_x_32958:
        /* <DEDUP_REMOVED lines=18> */
.L_x_32964:
[----:B------:R-:W-:Y:S05]  /*6030*/  BSYNC B1 ;  /* 0x0000000000017941 */ /* 0x000fea0003800000 */
.L_x_32963:
        /* <DEDUP_REMOVED lines=44> */
.L_x_32962:
[----:B------:R-:W-:Y:S05]  /*6300*/  BSYNC B0 ;  /* 0x0000000000007941 */ /* 0x000fea0003800000 */
.L_x_32961:
        /* <DEDUP_REMOVED lines=8> */
.L_x_32957:
[----:B------:R-:W0:Y:S01]  /*6390*/  LDC.64 R142, c[0x0][0x238] ;  /* 0x00008e00ff8e7b82 */ /* 0x000e220000000a00 */
[----:B------:R-:W-:Y:S02]  /*63a0*/  LOP3.LUT P6, RZ, R5, 0x2, RZ, 0xc0, !PT ;  /* 0x0000000205ff7812 */ /* 0x000fe400078cc0ff */
[----:B------:R-:W-:Y:S02]  /*63b0*/  SEL R0, RZ, 0x1000000, P5 ;  /* 0x01000000ff007807 */ /* 0x000fe40002800000 */
[----:B------:R-:W-:Y:S02]  /*63c0*/  SEL R3, RZ, 0x10000, P4 ;  /* 0x00010000ff037807 */ /* 0x000fe40002000000 */
[----:B------:R-:W-:Y:S01]  /*63d0*/  SEL R16, RZ, 0x100, P3 ;  /* 0x00000100ff107807 */ /* 0x000fe20001800000 */
[----:B------:R-:W1:Y:S01]  /*63e0*/  LDC.64 R138, c[0x0][0x240] ;  /* 0x00009000ff8a7b82 */ /* 0x000e620000000a00 */
[----:B------:R-:W-:Y:S02]  /*63f0*/  SEL R17, RZ, 0x1, P6 ;  /* 0x00000001ff117807 */ /* 0x000fe40003000000 */
[----:B------:R-:W-:Y:S01]  /*6400*/  IADD3 R0, R16, R0, R3 ;  /* 0x0000000010007210 */ /* 0x000fe20007ffe003 */
[----:B------:R-:W-:-:S03]  /*6410*/  VIADD R3, R132, 0x100 ;  /* 0x0000010084037836 */ /* 0x000fc60000000000 */
        /* <DEDUP_REMOVED lines=22> */
.L_x_32965:
        /* <DEDUP_REMOVED lines=15> */
.L_x_32967:
[----:B------:R-:W-:-:S07]  /*6670*/  MOV R0, R14 ;  /* 0x0000000e00007202 */ /* 0x000fce0000000f00 */
.L_x_32968:
[----:B------:R-:W-:Y:S05]  /*6680*/  BSYNC B0 ;  /* 0x0000000000007941 */ /* 0x000fea0003800000 */
.L_x_32966:
        /* <DEDUP_REMOVED lines=16> */
.L_x_32972:
[----:B------:R-:W-:Y:S05]  /*6790*/  BSYNC B1 ;  /* 0x0000000000017941 */ /* 0x000fea0003800000 */
.L_x_32971:
        /* <DEDUP_REMOVED lines=44> */
.L_x_32970:
[----:B------:R-:W-:Y:S05]  /*6a60*/  BSYNC B0 ;  /* 0x0000000000007941 */ /* 0x000fea0003800000 */
.L_x_32969:
        /* <DEDUP_REMOVED lines=13> */
.L_x_32973:
        /* <DEDUP_REMOVED lines=12> */
.L_x_32976:
[----:B------:R-:W-:-:S07]  /*6c00*/  IMAD.MOV.U32 R0, RZ, RZ, R14 ;  /* 0x000000ffff007224 */ /* 0x000fce00078e000e */
.L_x_32977:
[----:B------:R-:W-:Y:S05]  /*6c10*/  BSYNC B0 ;  /* 0x0000000000007941 */ /* 0x000fea0003800000 */
.L_x_32975:
        /* <DEDUP_REMOVED lines=16> */
.L_x_32981:
[----:B------:R-:W-:Y:S05]  /*6d20*/  BSYNC B1 ;  /* 0x0000000000017941 */ /* 0x000fea0003800000 */
.L_x_32980:
        /* <DEDUP_REMOVED lines=44> */
.L_x_32979:
[----:B------:R-:W-:Y:S05]  /*6ff0*/  BSYNC B0 ;  /* 0x0000000000007941 */ /* 0x000fea0003800000 */
.L_x_32978:
        /* <DEDUP_REMOVED lines=8> */
.L_x_32974:
        /* <DEDUP_REMOVED lines=12> */
.L_x_32983:
[----:B------:R-:W-:-:S07]  /*7140*/  IMAD.MOV.U32 R0, RZ, RZ, R14 ;  /* 0x000000ffff007224 */ /* 0x000fce00078e000e */
.L_x_32984:
[----:B------:R-:W-:Y:S05]  /*7150*/  BSYNC B0 ;  /* 0x0000000000007941 */ /* 0x000fea0003800000 */
.L_x_32982:
        /* <DEDUP_REMOVED lines=16> */
.L_x_32988:
[----:B------:R-:W-:Y:S05]  /*7260*/  BSYNC B1 ;  /* 0x0000000000017941 */ /* 0x000fea0003800000 */
.L_x_32987:
        /* <DEDUP_REMOVED lines=44> */
.L_x_32986:
[----:B------:R-:W-:Y:S05]  /*7530*/  BSYNC B0 ;  /* 0x0000000000007941 */ /* 0x000fea0003800000 */
.L_x_32985:
        /* <DEDUP_REMOVED lines=11> */
.L_x_32989:
        /* <DEDUP_REMOVED lines=12> */
.L_x_32992:
[----:B------:R-:W-:-:S07]  /*76b0*/  IMAD.MOV.U32 R0, RZ, RZ, R14 ;  /* 0x000000ffff007224 */ /* 0x000fce00078e000e */
.L_x_32993:
[----:B------:R-:W-:Y:S05]  /*76c0*/  BSYNC B0 ;  /* 0x0000000000007941 */ /* 0x000fea0003800000 */
.L_x_32991:
        /* <DEDUP_REMOVED lines=16> */
.L_x_32997:
[----:B------:R-:W-:Y:S05]  /*77d0*/  BSYNC B1 ;  /* 0x0000000000017941 */ /* 0x000fea0003800000 */
.L_x_32996:
        /* <DEDUP_REMOVED lines=44> */
.L_x_32995:
[----:B------:R-:W-:Y:S05]  /*7aa0*/  BSYNC B0 ;  /* 0x0000000000007941 */ /* 0x000fea0003800000 */
.L_x_32994:
        /* <DEDUP_REMOVED lines=8> */
.L_x_32990:
        /* <DEDUP_REMOVED lines=12> */
.L_x_32999:
[----:B------:R-:W-:-:S07]  /*7bf0*/  IMAD.MOV.U32 R0, RZ, RZ, R14 ;  /* 0x000000ffff007224 */ /* 0x000fce00078e000e */
.L_x_33000:
[----:B------:R-:W-:Y:S05]  /*7c00*/  BSYNC B0 ;  /* 0x0000000000007941 */ /* 0x000fea0003800000 */
.L_x_32998:
        /* <DEDUP_REMOVED lines=16> */
.L_x_33004:
[----:B------:R-:W-:Y:S05]  /*7d10*/  BSYNC B1 ;  /* 0x0000000000017941 */ /* 0x000fea0003800000 */
.L_x_33003:
        /* <DEDUP_REMOVED lines=44> */
.L_x_33002:
[----:B------:R-:W-:Y:S05]  /*7fe0*/  BSYNC B0 ;  /* 0x0000000000007941 */ /* 0x000fea0003800000 */
.L_x_33001:
        /* <DEDUP_REMOVED lines=11> */
.L_x_33005:
        /* <DEDUP_REMOVED lines=12> */
.L_x_33008:
[----:B------:R-:W-:-:S07]  /*8160*/  MOV R0, R14 ;  /* 0x0000000e00007202 */ /* 0x000fce0000000f00 */
.L_x_33009:
[----:B------:R-:W-:Y:S05]  /*8170*/  BSYNC B0 ;  /* 0x0000000000007941 */ /* 0x000fea0003800000 */
.L_x_33007:
        /* <DEDUP_REMOVED lines=16> */
.L_x_33013:
[----:B------:R-:W-:Y:S05]  /*8280*/  BSYNC B1 ;  /* 0x0000000000017941 */ /* 0x000fea0003800000 */
.L_x_33012:
        /* <DEDUP_REMOVED lines=44> */
.L_x_33011:
[----:B------:R-:W-:Y:S05]  /*8550*/  BSYNC B0 ;  /* 0x0000000000007941 */ /* 0x000fea0003800000 */
.L_x_33010:
        /* <DEDUP_REMOVED lines=8> */
.L_x_33006:
        /* <DEDUP_REMOVED lines=12> */
.L_x_33015:
[----:B------:R-:W-:-:S07]  /*86a0*/  MOV R0, R14 ;  /* 0x0000000e00007202 */ /* 0x000fce0000000f00 */
.L_x_33016:
[----:B------:R-:W-:Y:S05]  /*86b0*/  BSYNC B0 ;  /* 0x0000000000007941 */ /* 0x000fea0003800000 */
.L_x_33014:
        /* <DEDUP_REMOVED lines=16> */
.L_x_33020:
[----:B------:R-:W-:Y:S05]  /*87c0*/  BSYNC B1 ;  /* 0x0000000000017941 */ /* 0x000fea0003800000 */
.L_x_33019:
        /* <DEDUP_REMOVED lines=44> */
.L_x_33018:
[----:B------:R-:W-:Y:S05]  /*8a90*/  BSYNC B0 ;  /* 0x0000000000007941 */ /* 0x000fea0003800000 */
.L_x_33017:
        /* <DEDUP_REMOVED lines=11> */
.L_x_33021:
        /* <DEDUP_REMOVED lines=12> */
.L_x_33024:
[----:B------:R-:W-:-:S07]  /*8c10*/  IMAD.MOV.U32 R0, RZ, RZ, R14 ;  /* 0x000000ffff007224 */ /* 0x000fce00078e000e */
.L_x_33025:
[----:B------:R-:W-:Y:S05]  /*8c20*/  BSYNC B0 ;  /* 0x0000000000007941 */ /* 0x000fea0003800000 */
.L_x_33023:
        /* <DEDUP_REMOVED lines=18> */
.L_x_33029:
[----:B------:R-:W-:Y:S05]  /*8d50*/  BSYNC B1 ;  /* 0x0000000000017941 */ /* 0x000fea0003800000 */
.L_x_33028:
        /* <DEDUP_REMOVED lines=44> */
.L_x_33027:
[----:B------:R-:W-:Y:S05]  /*9020*/  BSYNC B0 ;  /* 0x0000000000007941 */ /* 0x000fea0003800000 */
.L_x_33026:
        /* <DEDUP_REMOVED lines=8> */
.L_x_33022:
        /* <DEDUP_REMOVED lines=8> */
[----:B------:R-:W-:Y:S01]  /*9130*/  IADD3 R0, R2, R0, R17 ;  /* 0x0000000002007210 */ /* 0x000fe20007ffe011 */
[----:B------:R-:W-:Y:S01]  /*9140*/  VIADD R2, R132, 0x180 ;  /* 0x0000018084027836 */ /* 0x000fe20000000000 */
[----:B------:R-:W-:Y:S01]  /*9150*/  SEL R17, RZ, 0x1, P6 ;  /* 0x00000001ff117807 */ /* 0x000fe20003000000 */
[----:B------:R-:W2:Y:S04]  /*9160*/  @P1 LDC.64 R20, c[0x0][0x230] ;  /* 0x00008c00ff141b82 */ /* 0x000ea80000000a00 */
[----:B------:R-:W-:-:S02]  /*9170*/  IMAD.IADD R27, R0, 0x1, R17 ;  /* 0x00000001001b7824 */ /* 0x000fc400078e0211 */
[----:B------:R-:W-:-:S03]  /*9180*/  IMAD.WIDE.U32 R16, R2, 0x10, R140 ;  /* 0x0000001002107825 */ /* 0x000fc600078e008c */
[----:B------:R1:W-:Y:S01]  /*9190*/  STG.E desc[UR4][R18.64], R27 ;  /* 0x0000001b12007986 */ /* 0x0003e2000c101904 */
[----:B0-----:R-:W-:-:S04]  /*91a0*/  @P0 IMAD.WIDE.U32 R22, R2, 0x10, R22 ;  /* 0x0000001002160825 */ /* 0x001fc800078e0016 */
[----:B--2---:R-:W-:Y:S01]  /*91b0*/  @P1 IMAD.WIDE.U32 R20, R2, 0x10, R20 ;  /* 0x0000001002141825 */ /* 0x004fe200078e0014 */
        /* <DEDUP_REMOVED lines=12> */
.L_x_33030:
        /* <DEDUP_REMOVED lines=15> */
.L_x_33032:
[----:B------:R-:W-:-:S07]  /*9370*/  IMAD.MOV.U32 R0, RZ, RZ, R14 ;  /* 0x000000ffff007224 */ /* 0x000fce00078e000e */
.L_x_33033:
[----:B------:R-:W-:Y:S05]  /*9380*/  BSYNC B0 ;  /* 0x0000000000007941 */ /* 0x000fea0003800000 */
.L_x_33031:
        /* <DEDUP_REMOVED lines=16> */
.L_x_33037:
[----:B------:R-:W-:Y:S05]  /*9490*/  BSYNC B1 ;  /* 0x0000000000017941 */ /* 0x000fea0003800000 */
.L_x_33036:
        /* <DEDUP_REMOVED lines=44> */
.L_x_33035:
[----:B------:R-:W-:Y:S05]  /*9760*/  BSYNC B0 ;  /* 0x0000000000007941 */ /* 0x000fea0003800000 */
.L_x_33034:
        /* <DEDUP_REMOVED lines=13> */
.L_x_33038:
        /* <DEDUP_REMOVED lines=12> */
.L_x_33041:
[----:B------:R-:W-:-:S07]  /*9900*/  IMAD.MOV.U32 R0, RZ, RZ, R14 ;  /* 0x000000ffff007224 */ /* 0x000fce00078e000e */
.L_x_33042:
[----:B------:R-:W-:Y:S05]  /*9910*/  BSYNC B0 ;  /* 0x0000000000007941 */ /* 0x000fea0003800000 */
.L_x_33040:
        /* <DEDUP_REMOVED lines=16> */
.L_x_33046:
[----:B------:R-:W-:Y:S05]  /*9a20*/  BSYNC B1 ;  /* 0x0000000000017941 */ /* 0x000fea0003800000 */
.L_x_33045:
        /* <DEDUP_REMOVED lines=44> */
.L_x_33044:
[----:B------:R-:W-:Y:S05]  /*9cf0*/  BSYNC B0 ;  /* 0x0000000000007941 */ /* 0x000fea0003800000 */
.L_x_33043:
        /* <DEDUP_REMOVED lines=8> */
.L_x_33039:
        /* <DEDUP_REMOVED lines=12> */
.L_x_33048:
[----:B------:R-:W-:-:S07]  /*9e40*/  IMAD.MOV.U32 R0, RZ, RZ, R14 ;  /* 0x000000ffff007224 */ /* 0x000fce00078e000e */
.L_x_33049:
[----:B------:R-:W-:Y:S05]  /*9e50*/  BSYNC B0 ;  /* 0x0000000000007941 */ /* 0x000fea0003800000 */
.L_x_33047:
        /* <DEDUP_REMOVED lines=16> */
.L_x_33053:
[----:B------:R-:W-:Y:S05]  /*9f60*/  BSYNC B1 ;  /* 0x0000000000017941 */ /* 0x000fea0003800000 */
.L_x_33052:
        /* <DEDUP_REMOVED lines=44> */
.L_x_33051:
[----:B------:R-:W-:Y:S05]  /*a230*/  BSYNC B0 ;  /* 0x0000000000007941 */ /* 0x000fea0003800000 */
.L_x_33050:
        /* <DEDUP_REMOVED lines=11> */
.L_x_33054:
        /* <DEDUP_REMOVED lines=12> */
.L_x_33057:
[----:B------:R-:W-:-:S07]  /*a3b0*/  MOV R0, R14 ;  /* 0x0000000e00007202 */ /* 0x000fce0000000f00 */
.L_x_33058:
[----:B------:R-:W-:Y:S05]  /*a3c0*/  BSYNC B0 ;  /* 0x0000000000007941 */ /* 0x000fea0003800000 */
.L_x_33056:
        /* <DEDUP_REMOVED lines=16> */
.L_x_33062:
[----:B------:R-:W-:Y:S05]  /*a4d0*/  BSYNC B1 ;  /* 0x0000000000017941 */ /* 0x000fea0003800000 */
.L_x_33061:
        /* <DEDUP_REMOVED lines=44> */
.L_x_33060:
[----:B------:R-:W-:Y:S05]  /*a7a0*/  BSYNC B0 ;  /* 0x0000000000007941 */ /* 0x000fea0003800000 */
.L_x_33059:
        /* <DEDUP_REMOVED lines=8> */
.L_x_33055:
        /* <DEDUP_REMOVED lines=12> */
.L_x_33064:
[----:B------:R-:W-:-:S07]  /*a8f0*/  MOV R0, R14 ;  /* 0x0000000e00007202 */ /* 0x000fce0000000f00 */
.L_x_33065:
[----:B------:R-:W-:Y:S05]  /*a900*/  BSYNC B0 ;  /* 0x0000000000007941 */ /* 0x000fea0003800000 */
.L_x_33063:
        /* <DEDUP_REMOVED lines=16> */
.L_x_33069:
[----:B------:R-:W-:Y:S05]  /*aa10*/  BSYNC B1 ;  /* 0x0000000000017941 */ /* 0x000fea0003800000 */
.L_x_33068:
        /* <DEDUP_REMOVED lines=44> */
.L_x_33067:
[----:B------:R-:W-:Y:S05]  /*ace0*/  BSYNC B0 ;  /* 0x0000000000007941 */ /* 0x000fea0003800000 */
.L_x_33066:
        /* <DEDUP_REMOVED lines=11> */
.L_x_33070:
        /* <DEDUP_REMOVED lines=12> */
.L_x_33073:
[----:B------:R-:W-:-:S07]  /*ae60*/  IMAD.MOV.U32 R0, RZ, RZ, R14 ;  /* 0x000000ffff007224 */ /* 0x000fce00078e000e */
.L_x_33074:
[----:B------:R-:W-:Y:S05]  /*ae70*/  BSYNC B0 ;  /* 0x0000000000007941 */ /* 0x000fea0003800000 */
.L_x_33072:
        /* <DEDUP_REMOVED lines=16> */
.L_x_33078:
[----:B------:R-:W-:Y:S05]  /*af80*/  BSYNC B1 ;  /* 0x0000000000017941 */ /* 0x000fea0003800000 */
.L_x_33077:
        /* <DEDUP_REMOVED lines=44> */
.L_x_33076:
[----:B------:R-:W-:Y:S05]  /*b250*/  BSYNC B0 ;  /* 0x0000000000007941 */ /* 0x000fea0003800000 */
.L_x_33075:
        /* <DEDUP_REMOVED lines=8> */
.L_x_33071:
        /* <DEDUP_REMOVED lines=12> */
.L_x_33080:
[----:B------:R-:W-:-:S07]  /*b3a0*/  IMAD.MOV.U32 R0, RZ, RZ, R14 ;  /* 0x000000ffff007224 */ /* 0x000fce00078e000e */
.L_x_33081:
[----:B------:R-:W-:Y:S05]  /*b3b0*/  BSYNC B0 ;  /* 0x0000000000007941 */ /* 0x000fea0003800000 */
.L_x_33079:
        /* <DEDUP_REMOVED lines=16> */
.L_x_33085:
[----:B------:R-:W-:Y:S05]  /*b4c0*/  BSYNC B1 ;  /* 0x0000000000017941 */ /* 0x000fea0003800000 */
.L_x_33084:
        /* <DEDUP_REMOVED lines=44> */
.L_x_33083:
[----:B------:R-:W-:Y:S05]  /*b790*/  BSYNC B0 ;  /* 0x0000000000007941 */ /* 0x000fea0003800000 */
.L_x_33082:
        /* <DEDUP_REMOVED lines=11> */
.L_x_33086:
        /* <DEDUP_REMOVED lines=12> */
.L_x_33089:
[----:B------:R-:W-:-:S07]  /*b910*/  IMAD.MOV.U32 R0, RZ, RZ, R14 ;  /* 0x000000ffff007224 */ /* 0x000fce00078e000e */
.L_x_33090:
[----:B------:R-:W-:Y:S05]  /*b920*/  BSYNC B0 ;  /* 0x0000000000007941 */ /* 0x000fea0003800000 */
.L_x_33088:
        /* <DEDUP_REMOVED lines=18> */
.L_x_33094:
[----:B------:R-:W-:Y:S05]  /*ba50*/  BSYNC B1 ;  /* 0x0000000000017941 */ /* 0x000fea0003800000 */
.L_x_33093:
        /* <DEDUP_REMOVED lines=44> */
.L_x_33092:
[----:B------:R-:W-:Y:S05]  /*bd20*/  BSYNC B0 ;  /* 0x0000000000007941 */ /* 0x000fea0003800000 */
.L_x_33091:
        /* <DEDUP_REMOVED lines=8> */
.L_x_33087:
[----:B------:R-:W-:Y:S01]  /*bdb0*/  LOP3.LUT P6, RZ, R5, 0x2, RZ, 0xc0, !PT ;  /* 0x0000000205ff7812 */ /* 0x000fe200078cc0ff */
[----:B------:R-:W0:Y:S01]  /*bdc0*/  @P0 LDC.64 R22, c[0x0][0x228] ;  /* 0x00008a00ff160b82 */ /* 0x000e220000000a00 */
[----:B------:R-:W-:Y:S02]  /*bdd0*/  SEL R0, RZ, 0x1000000, P5 ;  /* 0x01000000ff007807 */ /* 0x000fe40002800000 */
[----:B------:R-:W-:Y:S02]  /*bde0*/  SEL R17, RZ, 0x10000, P4 ;  /* 0x00010000ff117807 */ /* 0x000fe40002000000 */
[----:B------:R-:W-:Y:S02]  /*bdf0*/  SEL R16, RZ, 0x100, P3 ;  /* 0x00000100ff107807 */ /* 0x000fe40001800000 */
[----:B------:R-:W-:Y:S01]  /*be00*/  SEL R21, RZ, 0x1, P6 ;  /* 0x00000001ff157807 */ /* 0x000fe20003000000 */
[----:B------:R-:W1:Y:S01]  /*be10*/  @P1 LDC.64 R18, c[0x0][0x230] ;  /* 0x00008c00ff121b82 */ /* 0x000e620000000a00 */
[----:B------:R-:W-:Y:S01]  /*be20*/  IADD3 R20, R16, R0, R17 ;  /* 0x0000000010147210 */ /* 0x000fe20007ffe011 */
[----:B------:R-:W-:Y:S01]  /*be30*/  IMAD.WIDE.U32 R16, R2, 0x10, R142 ;  /* 0x0000001002107825 */ /* 0x000fe200078e008e */
[----:B------:R-:W-:-:S03]  /*be40*/  IADD3 R0, R132, 0x200, RZ ;  /* 0x0000020084007810 */ /* 0x000fc60007ffe0ff */
[----:B------:R-:W-:Y:S01]  /*be50*/  IMAD.IADD R25, R20, 0x1, R21 ;  /* 0x0000000114197824 */ /* 0x000fe200078e0215 */
[----:B------:R2:W-:Y:S01]  /*be60*/  STG.E.128 desc[UR4][R16.64], R36 ;  /* 0x0000002410007986 */ /* 0x0005e2000c101d04 */
[----:B------:R-:W-:-:S05]  /*be70*/  IMAD.WIDE.U32 R20, R2, 0x4, R138 ;  /* 0x0000000402147825 */ /* 0x000fca00078e008a */
        /* <DEDUP_REMOVED lines=16> */
.L_x_33095:
[----:B------:R1:W5:Y:S04]  /*bf80*/  @P1 LDG.E.128 R56, desc[UR4][R18.64] ;  /* 0x0000000412381981 */ /* 0x000368000c1e1d00 */
[----:B------:R1:W5:Y:S04]  /*bf90*/  @P0 LDG.E.128 R52, desc[UR4][R22.64] ;  /* 0x0000000416340981 */ /* 0x000368000c1e1d00 */
[----:B------:R-:W5:Y:S01]  /*bfa0*/  LDG.E.128 R16, desc[UR4][R16.64] ;  /* 0x0000000410107981 */ /* 0x000f62000c1e1d00 */
        /* <DEDUP_REMOVED lines=12> */
.L_x_33097:
[----:B------:R-:W-:-:S07]  /*c070*/  MOV R28, R14 ;  /* 0x0000000e001c7202 */ /* 0x000fce0000000f00 */
.L_x_33098:
[----:B------:R-:W-:Y:S05]  /*c080*/  BSYNC B0 ;  /* 0x0000000000007941 */ /* 0x000fea0003800000 */
.L_x_33096:
        /* <DEDUP_REMOVED lines=16> */
.L_x_33102:
[----:B------:R-:W-:Y:S05]  /*c190*/  BSYNC B1 ;  /* 0x0000000000017941 */ /* 0x000fea0003800000 */
.L_x_33101:
        /* <DEDUP_REMOVED lines=44> */
.L_x_33100:
[----:B------:R-:W-:Y:S05]  /*c460*/  BSYNC B0 ;  /* 0x0000000000007941 */ /* 0x000fea0003800000 */
.L_x_33099:
        /* <DEDUP_REMOVED lines=13> */
.L_x_33103:
        /* <DEDUP_REMOVED lines=12> */
.L_x_33106:
[----:B------:R-:W-:-:S07]  /*c600*/  IMAD.MOV.U32 R9, RZ, RZ, R14 ;  /* 0x000000ffff097224 */ /* 0x000fce00078e000e */
.L_x_33107:
[----:B------:R-:W-:Y:S05]  /*c610*/  BSYNC B0 ;  /* 0x0000000000007941 */ /* 0x000fea0003800000 */
.L_x_33105:
        /* <DEDUP_REMOVED lines=16> */
.L_x_33111:
[----:B------:R-:W-:Y:S05]  /*c720*/  BSYNC B1 ;  /* 0x0000000000017941 */ /* 0x000fea0003800000 */
.L_x_33110:
        /* <DEDUP_REMOVED lines=44> */
.L_x_33109:
[----:B------:R-:W-:Y:S05]  /*c9f0*/  BSYNC B0 ;  /* 0x0000000000007941 */ /* 0x000fea0003800000 */
.L_x_33108:
        /* <DEDUP_REMOVED lines=8> */
.L_x_33104:
        /* <DEDUP_REMOVED lines=12> */
.L_x_33113:
[----:B------:R-:W-:-:S07]  /*cb40*/  MOV R16, R14 ;  /* 0x0000000e00107202 */ /* 0x000fce0000000f00 */
.L_x_33114:
[----:B------:R-:W-:Y:S05]  /*cb50*/  BSYNC B0 ;  /* 0x0000000000007941 */ /* 0x000fea0003800000 */
.L_x_33112:
        /* <DEDUP_REMOVED lines=16> */
.L_x_33118:
[----:B------:R-:W-:Y:S05]  /*cc60*/  BSYNC B1 ;  /* 0x0000000000017941 */ /* 0x000fea0003800000 */
.L_x_33117:
        /* <DEDUP_REMOVED lines=44> */
.L_x_33116:
[----:B------:R-:W-:Y:S05]  /*cf30*/  BSYNC B0 ;  /* 0x0000000000007941 */ /* 0x000fea0003800000 */
.L_x_33115:
        /* <DEDUP_REMOVED lines=11> */
.L_x_33119:
        /* <DEDUP_REMOVED lines=12> */
.L_x_33122:
[----:B------:R-:W-:-:S07]  /*d0b0*/  IMAD.MOV.U32 R8, RZ, RZ, R14 ;  /* 0x000000ffff087224 */ /* 0x000fce00078e000e */
.L_x_33123:
[----:B------:R-:W-:Y:S05]  /*d0c0*/  BSYNC B0 ;  /* 0x0000000000007941 */ /* 0x000fea0003800000 */
.L_x_33121:
        /* <DEDUP_REMOVED lines=16> */
.L_x_33127:
[----:B------:R-:W-:Y:S05]  /*d1d0*/  BSYNC B1 ;  /* 0x0000000000017941 */ /* 0x000fea0003800000 */
.L_x_33126:
        /* <DEDUP_REMOVED lines=44> */
.L_x_33125:
[----:B------:R-:W-:Y:S05]  /*d4a0*/  BSYNC B0 ;  /* 0x0000000000007941 */ /* 0x000fea0003800000 */
.L_x_33124:
        /* <DEDUP_REMOVED lines=8> */
.L_x_33120:
        /* <DEDUP_REMOVED lines=12> */
.L_x_33129:
[----:B------:R-:W-:-:S07]  /*d5f0*/  MOV R26, R14 ;  /* 0x0000000e001a7202 */ /* 0x000fce0000000f00 */
.L_x_33130:
[----:B------:R-:W-:Y:S05]  /*d600*/  BSYNC B0 ;  /* 0x0000000000007941 */ /* 0x000fea0003800000 */
.L_x_33128:
        /* <DEDUP_REMOVED lines=16> */
.L_x_33134:
[----:B------:R-:W-:Y:S05]  /*d710*/  BSYNC B1 ;  /* 0x0000000000017941 */ /* 0x000fea0003800000 */
.L_x_33133:
        /* <DEDUP_REMOVED lines=44> */
.L_x_33132:
[----:B------:R-:W-:Y:S05]  /*d9e0*/  BSYNC B0 ;  /* 0x0000000000007941 */ /* 0x000fea0003800000 */
.L_x_33131:
        /* <DEDUP_REMOVED lines=11> */
.L_x_33135:
        /* <DEDUP_REMOVED lines=12> */
.L_x_33138:
[----:B------:R-:W-:-:S07]  /*db60*/  IMAD.MOV.U32 R7, RZ, RZ, R14 ;  /* 0x000000ffff077224 */ /* 0x000fce00078e000e */
.L_x_33139:
[----:B------:R-:W-:Y:S05]  /*db70*/  BSYNC B0 ;  /* 0x0000000000007941 */ /* 0x000fea0003800000 */
.L_x_33137:
        /* <DEDUP_REMOVED lines=16> */
.L_x_33143:
[----:B------:R-:W-:Y:S05]  /*dc80*/  BSYNC B1 ;  /* 0x0000000000017941 */ /* 0x000fea0003800000 */
.L_x_33142:
        /* <DEDUP_REMOVED lines=44> */
.L_x_33141:
[----:B------:R-:W-:Y:S05]  /*df50*/  BSYNC B0 ;  /* 0x0000000000007941 */ /* 0x000fea0003800000 */
.L_x_33140:
        /* <DEDUP_REMOVED lines=8> */
.L_x_33136:
        /* <DEDUP_REMOVED lines=12> */
.L_x_33145:
[----:B------:R-:W-:-:S07]  /*e0a0*/  MOV R16, R14 ;  /* 0x0000000e00107202 */ /* 0x000fce0000000f00 */
.L_x_33146:
[----:B------:R-:W-:Y:S05]  /*e0b0*/  BSYNC B0 ;  /* 0x0000000000007941 */ /* 0x000fea0003800000 */
.L_x_33144:
        /* <DEDUP_REMOVED lines=16> */
.L_x_33150:
[----:B------:R-:W-:Y:S05]  /*e1c0*/  BSYNC B1 ;  /* 0x0000000000017941 */ /* 0x000fea0003800000 */
.L_x_33149:
        /* <DEDUP_REMOVED lines=44> */
.L_x_33148:
[----:B------:R-:W-:Y:S05]  /*e490*/  BSYNC B0 ;  /* 0x0000000000007941 */ /* 0x000fea0003800000 */
.L_x_33147:
        /* <DEDUP_REMOVED lines=11> */
.L_x_33151:
        /* <DEDUP_REMOVED lines=12> */
.L_x_33154:
[----:B------:R-:W-:-:S07]  /*e610*/  IMAD.MOV.U32 R6, RZ, RZ, R14 ;  /* 0x000000ffff067224 */ /* 0x000fce00078e000e */
.L_x_33155:
[----:B------:R-:W-:Y:S05]  /*e620*/  BSYNC B0 ;  /* 0x0000000000007941 */ /* 0x000fea0003800000 */
.L_x_33153:
        /* <DEDUP_REMOVED lines=18> */
.L_x_33159:
[----:B------:R-:W-:Y:S05]  /*e750*/  BSYNC B1 ;  /* 0x0000000000017941 */ /* 0x000fea0003800000 */
.L_x_33158:
        /* <DEDUP_REMOVED lines=44> */
.L_x_33157:
[----:B------:R-:W-:Y:S05]  /*ea20*/  BSYNC B0 ;  /* 0x0000000000007941 */ /* 0x000fea0003800000 */
.L_x_33156:
        /* <DEDUP_REMOVED lines=8> */
.L_x_33152:
        /* <DEDUP_REMOVED lines=29> */
.L_x_33160:
        /* <DEDUP_REMOVED lines=15> */
.L_x_33162:
[----:B------:R-:W-:-:S07]  /*ed70*/  MOV R20, R14 ;  /* 0x0000000e00147202 */ /* 0x000fce0000000f00 */
.L_x_33163:
[----:B------:R-:W-:Y:S05]  /*ed80*/  BSYNC B0 ;  /* 0x0000000000007941 */ /* 0x000fea0003800000 */
.L_x_33161:
        /* <DEDUP_REMOVED lines=16> */
.L_x_33167:
[----:B------:R-:W-:Y:S05]  /*ee90*/  BSYNC B1 ;  /* 0x0000000000017941 */ /* 0x000fea0003800000 */
.L_x_33166:
        /* <DEDUP_REMOVED lines=44> */
.L_x_33165:
[----:B------:R-:W-:Y:S05]  /*f160*/  BSYNC B0 ;  /* 0x0000000000007941 */ /* 0x000fea0003800000 */
.L_x_33164:
        /* <DEDUP_REMOVED lines=13> */
.L_x_33168:
        /* <DEDUP_REMOVED lines=12> */
.L_x_33171:
[----:B------:R-:W-:-:S07]  /*f300*/  IMAD.MOV.U32 R9, RZ, RZ, R14 ;  /* 0x000000ffff097224 */ /* 0x000fce00078e000e */
.L_x_33172:
[----:B------:R-:W-:Y:S05]  /*f310*/  BSYNC B0 ;  /* 0x0000000000007941 */ /* 0x000fea0003800000 */
.L_x_33170:
        /* <DEDUP_REMOVED lines=16> */
.L_x_33176:
[----:B------:R-:W-:Y:S05]  /*f420*/  BSYNC B1 ;  /* 0x0000000000017941 */ /* 0x000fea0003800000 */
.L_x_33175:
        /* <DEDUP_REMOVED lines=44> */
.L_x_33174:
[----:B------:R-:W-:Y:S05]  /*f6f0*/  BSYNC B0 ;  /* 0x0000000000007941 */ /* 0x000fea0003800000 */
.L_x_33173:
        /* <DEDUP_REMOVED lines=8> */
.L_x_33169:
        /* <DEDUP_REMOVED lines=12> */
.L_x_33178:
[----:B------:R-:W-:-:S07]  /*f840*/  MOV R16, R14 ;  /* 0x0000000e00107202 */ /* 0x000fce0000000f00 */
.L_x_33179:
[----:B------:R-:W-:Y:S05]  /*f850*/  BSYNC B0 ;  /* 0x0000000000007941 */ /* 0x000fea0003800000 */
.L_x_33177:
        /* <DEDUP_REMOVED lines=16> */
.L_x_33183:
[----:B------:R-:W-:Y:S05]  /*f960*/  BSYNC B1 ;  /* 0x0000000000017941 */ /* 0x000fea0003800000 */
.L_x_33182:
        /* <DEDUP_REMOVED lines=44> */
.L_x_33181:
[----:B------:R-:W-:Y:S05]  /*fc30*/  BSYNC B0 ;  /* 0x0000000000007941 */ /* 0x000fea0003800000 */
.L_x_33180:
        /* <DEDUP_REMOVED lines=11> */
.L_x_33184:
        /* <DEDUP_REMOVED lines=12> */
.L_x_33187:
[----:B------:R-:W-:-:S07]  /*fdb0*/  IMAD.MOV.U32 R8, RZ, RZ, R14 ;  /* 0x000000ffff087224 */ /* 0x000fce00078e000e */
.L_x_33188:
[----:B------:R-:W-:Y:S05]  /*fdc0*/  BSYNC B0 ;  /* 0x0000000000007941 */ /* 0x000fea0003800000 */
.L_x_33186:
        /* <DEDUP_REMOVED lines=16> */
.L_x_33192:
[----:B------:R-:W-:Y:S05]  /*fed0*/  BSYNC B1 ;  /* 0x0000000000017941 */ /* 0x000fea0003800000 */
.L_x_33191:
        /* <DEDUP_REMOVED lines=44> */
.L_x_33190:
[----:B------:R-:W-:Y:S05]  /*101a0*/  BSYNC B0 ;  /* 0x0000000000007941 */ /* 0x000fea0003800000 */
.L_x_33189:
        /* <DEDUP_REMOVED lines=8> */
.L_x_33185:
        /* <DEDUP_REMOVED lines=12> */
.L_x_33194:
[----:B------:R-:W-:-:S07]  /*102f0*/  MOV R16, R14 ;  /* 0x0000000e00107202 */ /* 0x000fce0000000f00 */
.L_x_33195:
[----:B------:R-:W-:Y:S05]  /*10300*/  BSYNC B0 ;  /* 0x0000000000007941 */ /* 0x000fea0003800000 */
.L_x_33193:
        /* <DEDUP_REMOVED lines=16> */
.L_x_33199:
[----:B------:R-:W-:Y:S05]  /*10410*/  BSYNC B1 ;  /* 0x0000000000017941 */ /* 0x000fea0003800000 */
.L_x_33198:
        /* <DEDUP_REMOVED lines=44> */
.L_x_33197:
[----:B------:R-:W-:Y:S05]  /*106e0*/  BSYNC B0 ;  /* 0x0000000000007941 */ /* 0x000fea0003800000 */
.L_x_33196:
        /* <DEDUP_REMOVED lines=11> */
.L_x_33200:
        /* <DEDUP_REMOVED lines=12> */
.L_x_33203:
[----:B------:R-:W-:-:S07]  /*10860*/  IMAD.MOV.U32 R7, RZ, RZ, R14 ;  /* 0x000000ffff077224 */ /* 0x000fce00078e000e */
.L_x_33204:
[----:B------:R-:W-:Y:S05]  /*10870*/  BSYNC B0 ;  /* 0x0000000000007941 */ /* 0x000fea0003800000 */
.L_x_33202:
        /* <DEDUP_REMOVED lines=16> */
.L_x_33208:
[----:B------:R-:W-:Y:S05]  /*10980*/  BSYNC B1 ;  /* 0x0000000000017941 */ /* 0x000fea0003800000 */
.L_x_33207:
        /* <DEDUP_REMOVED lines=44> */
.L_x_33206:
[----:B------:R-:W-:Y:S05]  /*10c50*/  BSYNC B0 ;  /* 0x0000000000007941 */ /* 0x000fea0003800000 */
.L_x_33205:
        /* <DEDUP_REMOVED lines=8> */
.L_x_33201:
        /* <DEDUP_REMOVED lines=12> */
.L_x_33210:
[----:B------:R-:W-:-:S07]  /*10da0*/  MOV R16, R14 ;  /* 0x0000000e00107202 */ /* 0x000fce0000000f00 */
.L_x_33211:
[----:B------:R-:W-:Y:S05]  /*10db0*/  BSYNC B0 ;  /* 0x0000000000007941 */ /* 0x000fea0003800000 */
.L_x_33209:
        /* <DEDUP_REMOVED lines=16> */
.L_x_33215:
[----:B------:R-:W-:Y:S05]  /*10ec0*/  BSYNC B1 ;  /* 0x0000000000017941 */ /* 0x000fea0003800000 */
.L_x_33214:
        /* <DEDUP_REMOVED lines=44> */
.L_x_33213:
[----:B------:R-:W-:Y:S05]  /*11190*/  BSYNC B0 ;  /* 0x0000000000007941 */ /* 0x000fea0003800000 */
.L_x_33212:
        /* <DEDUP_REMOVED lines=11> */
.L_x_33216:
        /* <DEDUP_REMOVED lines=12> */
.L_x_33219:
[----:B------:R-:W-:-:S07]  /*11310*/  IMAD.MOV.U32 R6, RZ, RZ, R14 ;  /* 0x000000ffff067224 */ /* 0x000fce00078e000e */
.L_x_33220:
[----:B------:R-:W-:Y:S05]  /*11320*/  BSYNC B0 ;  /* 0x0000000000007941 */ /* 0x000fea0003800000 */
.L_x_33218:
        /* <DEDUP_REMOVED lines=18> */
.L_x_33224:
[----:B------:R-:W-:Y:S05]  /*11450*/  BSYNC B1 ;  /* 0x0000000000017941 */ /* 0x000fea0003800000 */
.L_x_33223:
        /* <DEDUP_REMOVED lines=44> */
.L_x_33222:
[----:B------:R-:W-:Y:S05]  /*11720*/  BSYNC B0 ;  /* 0x0000000000007941 */ /* 0x000fea0003800000 */
.L_x_33221:
        /* <DEDUP_REMOVED lines=8> */
.L_x_33217:
        /* <DEDUP_REMOVED lines=8> */
[----:B------:R-:W-:Y:S02]  /*11830*/  IADD3 R20, R22, R20, R21 ;  /* 0x0000001416147210 */ /* 0x000fe40007ffe015 */
[----:B------:R-:W-:-:S04]  /*11840*/  SEL R21, RZ, 0x1, P6 ;  /* 0x00000001ff157807 */ /* 0x000fc80003000000 */
[----:B------:R-:W-:Y:S01]  /*11850*/  IADD3 R25, R20, R21, RZ ;  /* 0x0000001514197210 */ /* 0x000fe20007ffe0ff */
[----:B------:R-:W-:-:S05]  /*11860*/  IMAD.WIDE.U32 R20, R131, 0x4, R138 ;  /* 0x0000000483147825 */ /* 0x000fca00078e008a */
[----:B------:R2:W-:Y:S01]  /*11870*/  STG.E desc[UR4][R20.64], R25 ;  /* 0x0000001914007986 */ /* 0x0005e2000c101904 */
[----:B-1----:R-:W1:Y:S01]  /*11880*/  @P1 LDC.64 R18, c[0x0][0x230] ;  /* 0x00008c00ff121b82 */ /* 0x002e620000000a00 */
[----:B0-----:R-:W-:-:S04]  /*11890*/  @P0 IMAD.WIDE.U32 R16, R133, 0x10, R16 ;  /* 0x0000001085100825 */ /* 0x001fc800078e0010 */
[----:B-1----:R-:W-:Y:S01]  /*118a0*/  @P1 IMAD.WIDE.U32 R18, R133, 0x10, R18 ;  /* 0x0000001085121825 */ /* 0x002fe200078e0012 */
[----:B--2---:R-:W-:Y:S06]  /*118b0*/  @!P0 BRA `(.L_x_33225) ;  /* 0x00000000002c8947 */ /* 0x004fec0003800000 */
        /* <DEDUP_REMOVED lines=11> */
.L_x_33225:
[----:B------:R1:W5:Y:S04]  /*11970*/  @P0 LDG.E.128 R52, desc[UR4][R16.64] ;  /* 0x0000000410340981 */ /* 0x000368000c1e1d00 */
        /* <DEDUP_REMOVED lines=15> */
.L_x_33227:
[----:B------:R-:W-:-:S07]  /*11a70*/  MOV R22, R14 ;  /* 0x0000000e00167202 */ /* 0x000fce0000000f00 */
.L_x_33228:
[----:B------:R-:W-:Y:S05]  /*11a80*/  BSYNC B0 ;  /* 0x0000000000007941 */ /* 0x000fea0003800000 */
.L_x_33226:
        /* <DEDUP_REMOVED lines=16> */
.L_x_33232:
[----:B------:R-:W-:Y:S05]  /*11b90*/  BSYNC B1 ;  /* 0x0000000000017941 */ /* 0x000fea0003800000 */
.L_x_33231:
        /* <DEDUP_REMOVED lines=44> */
.L_x_33230:
[----:B------:R-:W-:Y:S05]  /*11e60*/  BSYNC B0 ;  /* 0x0000000000007941 */ /* 0x000fea0003800000 */
.L_x_33229:
        /* <DEDUP_REMOVED lines=13> */
.L_x_33233:
        /* <DEDUP_REMOVED lines=12> */
.L_x_33236:
[----:B------:R-:W-:-:S07]  /*12000*/  IMAD.MOV.U32 R9, RZ, RZ, R14 ;  /* 0x000000ffff097224 */ /* 0x000fce00078e000e */
.L_x_33237:
[----:B------:R-:W-:Y:S05]  /*12010*/  BSYNC B0 ;  /* 0x0000000000007941 */ /* 0x000fea0003800000 */
.L_x_33235:
        /* <DEDUP_REMOVED lines=16> */
.L_x_33241:
[----:B------:R-:W-:Y:S05]  /*12120*/  BSYNC B1 ;  /* 0x0000000000017941 */ /* 0x000fea0003800000 */
.L_x_33240:
        /* <DEDUP_REMOVED lines=44> */
.L_x_33239:
[----:B------:R-:W-:Y:S05]  /*123f0*/  BSYNC B0 ;  /* 0x0000000000007941 */ /* 0x000fea0003800000 */
.L_x_33238:
        /* <DEDUP_REMOVED lines=8> */
.L_x_33234:
        /* <DEDUP_REMOVED lines=12> */
.L_x_33243:
[----:B------:R-:W-:-:S07]  /*12540*/  MOV R16, R14 ;  /* 0x0000000e00107202 */ /* 0x000fce0000000f00 */
.L_x_33244:
[----:B------:R-:W-:Y:S05]  /*12550*/  BSYNC B0 ;  /* 0x0000000000007941 */ /* 0x000fea0003800000 */
.L_x_33242:
        /* <DEDUP_REMOVED lines=16> */
.L_x_33248:
[----:B------:R-:W-:Y:S05]  /*12660*/  BSYNC B1 ;  /* 0x0000000000017941 */ /* 0x000fea0003800000 */
.L_x_33247:
        /* <DEDUP_REMOVED lines=44> */
.L_x_33246:
[----:B------:R-:W-:Y:S05]  /*12930*/  BSYNC B0 ;  /* 0x0000000000007941 */ /* 0x000fea0003800000 */
.L_x_33245:
        /* <DEDUP_REMOVED lines=11> */
.L_x_33249:
        /* <DEDUP_REMOVED lines=12> */
.L_x_33252:
[----:B------:R-:W-:-:S07]  /*12ab0*/  IMAD.MOV.U32 R8, RZ, RZ, R14 ;  /* 0x000000ffff087224 */ /* 0x000fce00078e000e */
.L_x_33253:
[----:B------:R-:W-:Y:S05]  /*12ac0*/  BSYNC B0 ;  /* 0x0000000000007941 */ /* 0x000fea0003800000 */
.L_x_33251:
        /* <DEDUP_REMOVED lines=16> */
.L_x_33257:
[----:B------:R-:W-:Y:S05]  /*12bd0*/  BSYNC B1 ;  /* 0x0000000000017941 */ /* 0x000fea0003800000 */
.L_x_33256:
        /* <DEDUP_REMOVED lines=44> */
.L_x_33255:
[----:B------:R-:W-:Y:S05]  /*12ea0*/  BSYNC B0 ;  /* 0x0000000000007941 */ /* 0x000fea0003800000 */
.L_x_33254:
        /* <DEDUP_REMOVED lines=8> */
.L_x_33250:
        /* <DEDUP_REMOVED lines=12> */
.L_x_33259:
[----:B------:R-:W-:-:S07]  /*12ff0*/  MOV R20, R14 ;  /* 0x0000000e00147202 */ /* 0x000fce0000000f00 */
.L_x_33260:
[----:B------:R-:W-:Y:S05]  /*13000*/  BSYNC B0 ;  /* 0x0000000000007941 */ /* 0x000fea0003800000 */
.L_x_33258:
        /* <DEDUP_REMOVED lines=16> */
.L_x_33264:
[----:B------:R-:W-:Y:S05]  /*13110*/  BSYNC B1 ;  /* 0x0000000000017941 */ /* 0x000fea0003800000 */
.L_x_33263:
        /* <DEDUP_REMOVED lines=44> */
.L_x_33262:
[----:B------:R-:W-:Y:S05]  /*133e0*/  BSYNC B0 ;  /* 0x0000000000007941 */ /* 0x000fea0003800000 */
.L_x_33261:
        /* <DEDUP_REMOVED lines=11> */
.L_x_33265:
        /* <DEDUP_REMOVED lines=12> */
.L_x_33268:
[----:B------:R-:W-:-:S07]  /*13560*/  IMAD.MOV.U32 R7, RZ, RZ, R14 ;  /* 0x000000ffff077224 */ /* 0x000fce00078e000e */
.L_x_33269:
[----:B------:R-:W-:Y:S05]  /*13570*/  BSYNC B0 ;  /* 0x0000000000007941 */ /* 0x000fea0003800000 */
.L_x_33267:
        /* <DEDUP_REMOVED lines=16> */
.L_x_33273:
[----:B------:R-:W-:Y:S05]  /*13680*/  BSYNC B1 ;  /* 0x0000000000017941 */ /* 0x000fea0003800000 */
.L_x_33272:
        /* <DEDUP_REMOVED lines=44> */
.L_x_33271:
[----:B------:R-:W-:Y:S05]  /*13950*/  BSYNC B0 ;  /* 0x0000000000007941 */ /* 0x000fea0003800000 */
.L_x_33270:
        /* <DEDUP_REMOVED lines=8> */
.L_x_33266:
        /* <DEDUP_REMOVED lines=12> */
.L_x_33275:
[----:B------:R-:W-:-:S07]  /*13aa0*/  MOV R18, R14 ;  /* 0x0000000e00127202 */ /* 0x000fce0000000f00 */
.L_x_33276:
[----:B------:R-:W-:Y:S05]  /*13ab0*/  BSYNC B0 ;  /* 0x0000000000007941 */ /* 0x000fea0003800000 */
.L_x_33274:
        /* <DEDUP_REMOVED lines=16> */
.L_x_33280:
[----:B------:R-:W-:Y:S05]  /*13bc0*/  BSYNC B1 ;  /* 0x0000000000017941 */ /* 0x000fea0003800000 */
.L_x_33279:
        /* <DEDUP_REMOVED lines=44> */
.L_x_33278:
[----:B------:R-:W-:Y:S05]  /*13e90*/  BSYNC B0 ;  /* 0x0000000000007941 */ /* 0x000fea0003800000 */
.L_x_33277:
        /* <DEDUP_REMOVED lines=11> */
.L_x_33281:
        /* <DEDUP_REMOVED lines=12> */
.L_x_33284:
[----:B------:R-:W-:-:S07]  /*14010*/  IMAD.MOV.U32 R6, RZ, RZ, R14 ;  /* 0x000000ffff067224 */ /* 0x000fce00078e000e */
.L_x_33285:
[----:B------:R-:W-:Y:S05]  /*14020*/  BSYNC B0 ;  /* 0x0000000000007941 */ /* 0x000fea0003800000 */
.L_x_33283:
        /* <DEDUP_REMOVED lines=18> */
.L_x_33289:
[----:B------:R-:W-:Y:S05]  /*14150*/  BSYNC B1 ;  /* 0x0000000000017941 */ /* 0x000fea0003800000 */
.L_x_33288:
        /* <DEDUP_REMOVED lines=44> */
.L_x_33287:
[----:B------:R-:W-:Y:S05]  /*14420*/  BSYNC B0 ;  /* 0x0000000000007941 */ /* 0x000fea0003800000 */
.L_x_33286:
        /* <DEDUP_REMOVED lines=8> */
.L_x_33282:
[----:B------:R-:W-:Y:S01]  /*144b0*/  LOP3.LUT P6, RZ, R5, 0x2, RZ, 0xc0, !PT ;  /* 0x0000000205ff7812 */ /* 0x000fe200078cc0ff */
[----:B------:R-:W-:Y:S01]  /*144c0*/  IMAD.WIDE.U32 R16, R133, 0x10, R142 ;  /* 0x0000001085107825 */ /* 0x000fe200078e008e */
[----:B------:R-:W-:Y:S02]  /*144d0*/  SEL R18, RZ, 0x1000000, P5 ;  /* 0x01000000ff127807 */ /* 0x000fe40002800000 */
[----:B------:R-:W-:Y:S01]  /*144e0*/  SEL R19, RZ, 0x10000, P4 ;  /* 0x00010000ff137807 */ /* 0x000fe20002000000 */
[----:B------:R-:W-:Y:S01]  /*144f0*/  VIADD R134, R132, 0x380 ;  /* 0x0000038084867836 */ /* 0x000fe20000000000 */
[----:B------:R-:W-:Y:S01]  /*14500*/  SEL R20, RZ, 0x100, P3 ;  /* 0x00000100ff147807 */ /* 0x000fe20001800000 */
[----:B------:R0:W-:Y:S01]  /*14510*/  STG.E.128 desc[UR4][R16.64], R24 ;  /* 0x0000001810007986 */ /* 0x0001e2000c101d04 */
[----:B------:R-:W-:Y:S02]  /*14520*/  SEL R21, RZ, 0x1, P6 ;  /* 0x00000001ff157807 */ /* 0x000fe40003000000 */
[----:B------:R-:W-:-:S02]  /*14530*/  IADD3 R20, R20, R18, R19 ;  /* 0x0000001214147210 */ /* 0x000fc40007ffe013 */
[----:B------:R-:W1:Y:S02]  /*14540*/  @P0 LDC.64 R18, c[0x0][0x228] ;  /* 0x00008a00ff120b82 */ /* 0x000e640000000a00 */
[----:B------:R-:W-:Y:S01]  /*14550*/  IADD3 R125, R20, R21, RZ ;  /* 0x00000015147d7210 */ /* 0x000fe20007ffe0ff */
[----:B------:R-:W-:-:S05]  /*14560*/  IMAD.WIDE.U32 R20, R133, 0x4, R138 ;  /* 0x0000000485147825 */ /* 0x000fca00078e008a */
[----:B------:R2:W-:Y:S01]  /*14570*/  STG.E desc[UR4][R20.64], R125 ;  /* 0x0000007d14007986 */ /* 0x0005e2000c101904 */
[----:B0-----:R-:W0:Y:S01]  /*14580*/  @P1 LDC.64 R16, c[0x0][0x230] ;  /* 0x00008c00ff101b82 */ /* 0x001e220000000a00 */
[----:B-1----:R-:W-:Y:S01]  /*14590*/  @P0 IMAD.WIDE.U32 R18, R134, 0x10, R18 ;  /* 0x0000001086120825 */ /* 0x002fe200078e0012 */
[----:B--2---:R-:W-:Y:S06]  /*145a0*/  @!P0 BRA `(.L_x_33290) ;  /* 0x00000000002c8947 */ /* 0x004fec0003800000 */
[----:B------:R-:W1:Y:S01]  /*145b0*/  LDC.64 R20, c[0x0][0x248] ;  /* 0x00009200ff147b82 */ /* 0x000e620000000a00 */
        /* <DEDUP_REMOVED lines=8> */
[----:B-1----:R-:W-:-:S05]  /*14640*/  IMAD.WIDE.U32 R20, R133, 0x4, R20 ;  /* 0x0000000485147825 */ /* 0x002fca00078e0014 */
[----:B------:R1:W-:Y:S02]  /*14650*/  STG.E desc[UR4][R20.64], R125 ;  /* 0x0000007d14007986 */ /* 0x0003e4000c101904 */
.L_x_33290:
[C---:B0-----:R-:W-:Y:S01]  /*14660*/  @P1 IMAD.WIDE.U32 R16, R134.reuse, 0x10, R16 ;  /* 0x0000001086101825 */ /* 0x041fe200078e0010 */
[----:B------:R-:W5:Y:S04]  /*14670*/  @P0 LDG.E.128 R52, desc[UR4][R18.64] ;  /* 0x0000000412340981 */ /* 0x000f68000c1e1d00 */
[----:B------:R0:W5:Y:S02]  /*14680*/  @P1 LDG.E.128 R56, desc[UR4][R16.64] ;  /* 0x0000000410381981 */ /* 0x000164000c1e1d00 */
[----:B0-----:R-:W-:-:S06]  /*14690*/  IMAD.WIDE.U32 R16, R134, 0x10, R140 ;  /* 0x0000001086107825 */ /* 0x001fcc00078e008c */
[----:B------:R-:W5:Y:S01]  /*146a0*/  LDG.E.128 R16, desc[UR4][R16.64] ;  /* 0x0000000410107981 */ /* 0x000f62000c1e1d00 */
[C---:B------:R-:W-:Y:S01]  /*146b0*/  ISETP.NE.AND P3, PT, R23.reuse, 0x1, PT ;  /* 0x000000011700780c */ /* 0x040fe20003f65270 */
[----:B------:R-:W-:Y:S01]  /*146c0*/  BSSY B0, `(.L_x_33291) ;  /* 0x000000c000007945 */ /* 0x000fe20003800000 */
[----:B-1----:R-:W-:-:S11]  /*146d0*/  IADD3 R21, R23, 0x1, RZ ;  /* 0x0000000117157810 */ /* 0x002fd60007ffe0ff */
        /* <DEDUP_REMOVED lines=9> */
.L_x_33292:
[----:B------:R-:W-:-:S07]  /*14770*/  MOV R22, R14 ;  /* 0x0000000e00167202 */ /* 0x000fce0000000f00 */
.L_x_33293:
[----:B------:R-:W-:Y:S05]  /*14780*/  BSYNC B0 ;  /* 0x0000000000007941 */ /* 0x000fea0003800000 */
.L_x_33291:
        /* <DEDUP_REMOVED lines=16> */
.L_x_33297:
[----:B------:R-:W-:Y:S05]  /*14890*/  BSYNC B1 ;  /* 0x0000000000017941 */ /* 0x000fea0003800000 */
.L_x_33296:
        /* <DEDUP_REMOVED lines=44> */
.L_x_33295:
[----:B------:R-:W-:Y:S05]  /*14b60*/  BSYNC B0 ;  /* 0x0000000000007941 */ /* 0x000fea0003800000 */
.L_x_33294:
        /* <DEDUP_REMOVED lines=13> */
.L_x_33298:
        /* <DEDUP_REMOVED lines=12> */
.L_x_33301:
[----:B------:R-:W-:-:S07]  /*14d00*/  IMAD.MOV.U32 R9, RZ, RZ, R14 ;  /* 0x000000ffff097224 */ /* 0x000fce00078e000e */
.L_x_33302:
[----:B------:R-:W-:Y:S05]  /*14d10*/  BSYNC B0 ;  /* 0x0000000000007941 */ /* 0x000fea0003800000 */
.L_x_33300:
        /* <DEDUP_REMOVED lines=16> */
.L_x_33306:
[----:B------:R-:W-:Y:S05]  /*14e20*/  BSYNC B1 ;  /* 0x0000000000017941 */ /* 0x000fea0003800000 */
.L_x_33305:
        /* <DEDUP_REMOVED lines=44> */
.L_x_33304:
[----:B------:R-:W-:Y:S05]  /*150f0*/  BSYNC B0 ;  /* 0x0000000000007941 */ /* 0x000fea0003800000 */
.L_x_33303:
        /* <DEDUP_REMOVED lines=8> */
.L_x_33299:
        /* <DEDUP_REMOVED lines=12> */
.L_x_33308:
[----:B------:R-:W-:-:S07]  /*15240*/  MOV R16, R14 ;  /* 0x0000000e00107202 */ /* 0x000fce0000000f00 */
.L_x_33309:
[----:B------:R-:W-:Y:S05]  /*15250*/  BSYNC B0 ;  /* 0x0000000000007941 */ /* 0x000fea0003800000 */
.L_x_33307:
        /* <DEDUP_REMOVED lines=16> */
.L_x_33313:
[----:B------:R-:W-:Y:S05]  /*15360*/  BSYNC B1 ;  /* 0x0000000000017941 */ /* 0x000fea0003800000 */
.L_x_33312:
        /* <DEDUP_REMOVED lines=44> */
.L_x_33311:
[----:B------:R-:W-:Y:S05]  /*15630*/  BSYNC B0 ;  /* 0x0000000000007941 */ /* 0x000fea0003800000 */
.L_x_33310:
        /* <DEDUP_REMOVED lines=11> */
.L_x_33314:
        /* <DEDUP_REMOVED lines=12> */
.L_x_33317:
[----:B------:R-:W-:-:S07]  /*157b0*/  IMAD.MOV.U32 R8, RZ, RZ, R14 ;  /* 0x000000ffff087224 */ /* 0x000fce00078e000e */
.L_x_33318:
[----:B------:R-:W-:Y:S05]  /*157c0*/  BSYNC B0 ;  /* 0x0000000000007941 */ /* 0x000fea0003800000 */
.L_x_33316:
        /* <DEDUP_REMOVED lines=16> */
.L_x_33322:
[----:B------:R-:W-:Y:S05]  /*158d0*/  BSYNC B1 ;  /* 0x0000000000017941 */ /* 0x000fea0003800000 */
.L_x_33321:
        /* <DEDUP_REMOVED lines=44> */
.L_x_33320:
[----:B------:R-:W-:Y:S05]  /*15ba0*/  BSYNC B0 ;  /* 0x0000000000007941 */ /* 0x000fea0003800000 */
.L_x_33319:
        /* <DEDUP_REMOVED lines=8> */
.L_x_33315:
        /* <DEDUP_REMOVED lines=12> */
.L_x_33324:
[----:B------:R-:W-:-:S07]  /*15cf0*/  MOV R22, R14 ;  /* 0x0000000e00167202 */ /* 0x000fce0000000f00 */
.L_x_33325:
[----:B------:R-:W-:Y:S05]  /*15d00*/  BSYNC B0 ;  /* 0x0000000000007941 */ /* 0x000fea0003800000 */
.L_x_33323:
        /* <DEDUP_REMOVED lines=16> */
.L_x_33329:
[----:B------:R-:W-:Y:S05]  /*15e10*/  BSYNC B1 ;  /* 0x0000000000017941 */ /* 0x000fea0003800000 */
.L_x_33328:
        /* <DEDUP_REMOVED lines=44> */
.L_x_33327:
[----:B------:R-:W-:Y:S05]  /*160e0*/  BSYNC B0 ;  /* 0x0000000000007941 */ /* 0x000fea0003800000 */
.L_x_33326:
        /* <DEDUP_REMOVED lines=11> */
.L_x_33330:
        /* <DEDUP_REMOVED lines=12> */
.L_x_33333:
[----:B------:R-:W-:-:S07]  /*16260*/  IMAD.MOV.U32 R7, RZ, RZ, R14 ;  /* 0x000000ffff077224 */ /* 0x000fce00078e000e */
.L_x_33334:
[----:B------:R-:W-:Y:S05]  /*16270*/  BSYNC B0 ;  /* 0x0000000000007941 */ /* 0x000fea0003800000 */
.L_x_33332:
        /* <DEDUP_REMOVED lines=16> */
.L_x_33338:
[----:B------:R-:W-:Y:S05]  /*16380*/  BSYNC B1 ;  /* 0x0000000000017941 */ /* 0x000fea0003800000 */
.L_x_33337:
        /* <DEDUP_REMOVED lines=44> */
.L_x_33336:
[----:B------:R-:W-:Y:S05]  /*16650*/  BSYNC B0 ;  /* 0x0000000000007941 */ /* 0x000fea0003800000 */
.L_x_33335:
        /* <DEDUP_REMOVED lines=8> */
.L_x_33331:
        /* <DEDUP_REMOVED lines=12> */
.L_x_33340:
[----:B------:R-:W-:-:S07]  /*167a0*/  MOV R16, R14 ;  /* 0x0000000e00107202 */ /* 0x000fce0000000f00 */
.L_x_33341:
[----:B------:R-:W-:Y:S05]  /*167b0*/  BSYNC B0 ;  /* 0x0000000000007941 */ /* 0x000fea0003800000 */
.L_x_33339:
        /* <DEDUP_REMOVED lines=16> */
.L_x_33345:
[----:B------:R-:W-:Y:S05]  /*168c0*/  BSYNC B1 ;  /* 0x0000000000017941 */ /* 0x000fea0003800000 */
.L_x_33344:
        /* <DEDUP_REMOVED lines=44> */
.L_x_33343:
[----:B------:R-:W-:Y:S05]  /*16b90*/  BSYNC B0 ;  /* 0x0000000000007941 */ /* 0x000fea0003800000 */
.L_x_33342:
        /* <DEDUP_REMOVED lines=11> */
.L_x_33346:
        /* <DEDUP_REMOVED lines=12> */
.L_x_33349:
[----:B------:R-:W-:-:S07]  /*16d10*/  IMAD.MOV.U32 R6, RZ, RZ, R14 ;  /* 0x000000ffff067224 */ /* 0x000fce00078e000e */
.L_x_33350:
[----:B------:R-:W-:Y:S05]  /*16d20*/  BSYNC B0 ;  /* 0x0000000000007941 */ /* 0x000fea0003800000 */
.L_x_33348:
        /* <DEDUP_REMOVED lines=18> */
.L_x_33354:
[----:B------:R-:W-:Y:S05]  /*16e50*/  BSYNC B1 ;  /* 0x0000000000017941 */ /* 0x000fea0003800000 */
.L_x_33353:
        /* <DEDUP_REMOVED lines=44> */
.L_x_33352:
[----:B------:R-:W-:Y:S05]  /*17120*/  BSYNC B0 ;  /* 0x0000000000007941 */ /* 0x000fea0003800000 */
.L_x_33351:
        /* <DEDUP_REMOVED lines=8> */
.L_x_33347:
[----:B------:R-:W-:Y:S01]  /*171b0*/  SEL R18, RZ, 0x1000000, P5 ;  /* 0x01000000ff127807 */ /* 0x000fe20002800000 */
[----:B------:R-:W-:Y:S01]  /*171c0*/  IMAD.WIDE.U32 R16, R134, 0x10, R142 ;  /* 0x0000001086107825 */ /* 0x000fe200078e008e */
[----:B------:R-:W-:Y:S02]  /*171d0*/  SEL R19, RZ, 0x10000, P4 ;  /* 0x00010000ff137807 */ /* 0x000fe40002000000 */
[----:B------:R-:W-:Y:S02]  /*171e0*/  SEL R124, RZ, 0x100, P3 ;  /* 0x00000100ff7c7807 */ /* 0x000fe40001800000 */
[----:B------:R-:W-:Y:S01]  /*171f0*/  LOP3.LUT P6, RZ, R5, 0x2, RZ, 0xc0, !PT ;  /* 0x0000000205ff7812 */ /* 0x000fe200078cc0ff */
[----:B------:R0:W-:Y:S01]  /*17200*/  STG.E.128 desc[UR4][R16.64], R20 ;  /* 0x0000001410007986 */ /* 0x0001e2000c101d04 */
[----:B------:R-:W-:Y:S02]  /*17210*/  IADD3 R18, R124, R18, R19 ;  /* 0x000000127c127210 */ /* 0x000fe40007ffe013 */
[----:B------:R-:W-:-:S04]  /*17220*/  SEL R19, RZ, 0x1, P6 ;  /* 0x00000001ff137807 */ /* 0x000fc80003000000 */
[----:B------:R-:W-:Y:S01]  /*17230*/  IADD3 R19, R18, R19, RZ ;  /* 0x0000001312137210 */ /* 0x000fe20007ffe0ff */
[----:B0-----:R-:W-:-:S05]  /*17240*/  IMAD.WIDE.U32 R16, R134, 0x4, R138 ;  /* 0x0000000486107825 */ /* 0x001fca00078e008a */
[----:B------:R0:W-:Y:S01]  /*17250*/  STG.E desc[UR4][R16.64], R19 ;  /* 0x0000001310007986 */ /* 0x0001e2000c101904 */
[----:B------:R-:W-:Y:S05]  /*17260*/  @!P0 BRA `(.L_x_33355) ;  /* 0x00000000002c8947 */ /* 0x000fea0003800000 */
[----:B0-----:R-:W0:Y:S01]  /*17270*/  LDC.64 R16, c[0x0][0x248] ;  /* 0x00009200ff107b82 */ /* 0x001e220000000a00 */
        /* <DEDUP_REMOVED lines=10> */
.L_x_33355:
        /* <DEDUP_REMOVED lines=21> */
.L_x_33357:
[----:B------:R-:W-:-:S07]  /*17470*/  MOV R124, R14 ;  /* 0x0000000e007c7202 */ /* 0x000fce0000000f00 */
.L_x_33358:
[----:B------:R-:W-:Y:S05]  /*17480*/  BSYNC B0 ;  /* 0x0000000000007941 */ /* 0x000fea0003800000 */
.L_x_33356:
        /* <DEDUP_REMOVED lines=16> */
.L_x_33362:
[----:B------:R-:W-:Y:S05]  /*17590*/  BSYNC B1 ;  /* 0x0000000000017941 */ /* 0x000fea0003800000 */
.L_x_33361:
        /* <DEDUP_REMOVED lines=44> */
.L_x_33360:
[----:B------:R-:W-:Y:S05]  /*17860*/  BSYNC B0 ;  /* 0x0000000000007941 */ /* 0x000fea0003800000 */
.L_x_33359:
        /* <DEDUP_REMOVED lines=13> */
.L_x_33363:
        /* <DEDUP_REMOVED lines=12> */
.L_x_33366:
[----:B------:R-:W-:-:S07]  /*17a00*/  IMAD.MOV.U32 R9, RZ, RZ, R14 ;  /* 0x000000ffff097224 */ /* 0x000fce00078e000e */
.L_x_33367:
[----:B------:R-:W-:Y:S05]  /*17a10*/  BSYNC B0 ;  /* 0x0000000000007941 */ /* 0x000fea0003800000 */
.L_x_33365:
        /* <DEDUP_REMOVED lines=16> */
.L_x_33371:
[----:B------:R-:W-:Y:S05]  /*17b20*/  BSYNC B1 ;  /* 0x0000000000017941 */ /* 0x000fea0003800000 */
.L_x_33370:
        /* <DEDUP_REMOVED lines=44> */
.L_x_33369:
[----:B------:R-:W-:Y:S05]  /*17df0*/  BSYNC B0 ;  /* 0x0000000000007941 */ /* 0x000fea0003800000 */
.L_x_33368:
        /* <DEDUP_REMOVED lines=8> */
.L_x_33364:
        /* <DEDUP_REMOVED lines=12> */
.L_x_33373:
[----:B------:R-:W-:-:S07]  /*17f40*/  MOV R136, R14 ;  /* 0x0000000e00887202 */ /* 0x000fce0000000f00 */
.L_x_33374:
[----:B------:R-:W-:Y:S05]  /*17f50*/  BSYNC B0 ;  /* 0x0000000000007941 */ /* 0x000fea0003800000 */
.L_x_33372:
        /* <DEDUP_REMOVED lines=16> */
.L_x_33378:
[----:B------:R-:W-:Y:S05]  /*18060*/  BSYNC B1 ;  /* 0x0000000000017941 */ /* 0x000fea0003800000 */
.L_x_33377:
        /* <DEDUP_REMOVED lines=44> */
.L_x_33376:
[----:B------:R-:W-:Y:S05]  /*18330*/  BSYNC B0 ;  /* 0x0000000000007941 */ /* 0x000fea0003800000 */
.L_x_33375:
        /* <DEDUP_REMOVED lines=11> */
.L_x_33379:
        /* <DEDUP_REMOVED lines=12> */
.L_x_33382:
[----:B------:R-:W-:-:S07]  /*184b0*/  IMAD.MOV.U32 R8, RZ, RZ, R14 ;  /* 0x000000ffff087224 */ /* 0x000fce00078e000e */
.L_x_33383:
[----:B------:R-:W-:Y:S05]  /*184c0*/  BSYNC B0 ;  /* 0x0000000000007941 */ /* 0x000fea0003800000 */
.L_x_33381:
        /* <DEDUP_REMOVED lines=16> */
.L_x_33387:
[----:B------:R-:W-:Y:S05]  /*185d0*/  BSYNC B1 ;  /* 0x0000000000017941 */ /* 0x000fea0003800000 */
.L_x_33386:
        /* <DEDUP_REMOVED lines=44> */
.L_x_33385:
[----:B------:R-:W-:Y:S05]  /*188a0*/  BSYNC B0 ;  /* 0x0000000000007941 */ /* 0x000fea0003800000 */
.L_x_33384:
        /* <DEDUP_REMOVED lines=8> */
.L_x_33380:
        /* <DEDUP_REMOVED lines=12> */
.L_x_33389:
[----:B------:R-:W-:-:S07]  /*189f0*/  MOV R124, R14 ;  /* 0x0000000e007c7202 */ /* 0x000fce0000000f00 */
.L_x_33390:
[----:B------:R-:W-:Y:S05]  /*18a00*/  BSYNC B0 ;  /* 0x0000000000007941 */ /* 0x000fea0003800000 */
.L_x_33388:
        /* <DEDUP_REMOVED lines=16> */
.L_x_33394:
[----:B------:R-:W-:Y:S05]  /*18b10*/  BSYNC B1 ;  /* 0x0000000000017941 */ /* 0x000fea0003800000 */
.L_x_33393:
        /* <DEDUP_REMOVED lines=43> */
[----:B------:R-:W-:-:S07]  /*18dd0*/  LOP3.LUT R129, R127, UR41, R136, 0x96, !PT ;  /* 0x000000297f817c12 */ /* 0x000fce000f8e9688 */
.L_x_33392:
[----:B------:R-:W-:Y:S05]  /*18de0*/  BSYNC B0 ;  /* 0x0000000000007941 */ /* 0x000fea0003800000 */
.L_x_33391:
        /* <DEDUP_REMOVED lines=11> */
.L_x_33395:
        /* <DEDUP_REMOVED lines=12> */
.L_x_33398:
[----:B------:R-:W-:-:S07]  /*18f60*/  IMAD.MOV.U32 R7, RZ, RZ, R14 ;  /* 0x000000ffff077224 */ /* 0x000fce00078e000e */
.L_x_33399:
[----:B------:R-:W-:Y:S05]  /*18f70*/  BSYNC B0 ;  /* 0x0000000000007941 */ /* 0x000fea0003800000 */
.L_x_33397:
        /* <DEDUP_REMOVED lines=16> */
.L_x_33403:
[----:B------:R-:W-:Y:S05]  /*19080*/  BSYNC B1 ;  /* 0x0000000000017941 */ /* 0x000fea0003800000 */
.L_x_33402:
        /* <DEDUP_REMOVED lines=44> */
.L_x_33401:
[----:B------:R-:W-:Y:S05]  /*19350*/  BSYNC B0 ;  /* 0x0000000000007941 */ /* 0x000fea0003800000 */
.L_x_33400:
        /* <DEDUP_REMOVED lines=8> */
.L_x_33396:
        /* <DEDUP_REMOVED lines=12> */
.L_x_33405:
[----:B------:R-:W-:-:S07]  /*194a0*/  MOV R136, R14 ;  /* 0x0000000e00887202 */ /* 0x000fce0000000f00 */
.L_x_33406:
[----:B------:R-:W-:Y:S05]  /*194b0*/  BSYNC B0 ;  /* 0x0000000000007941 */ /* 0x000fea0003800000 */
.L_x_33404:
        /* <DEDUP_REMOVED lines=16> */
.L_x_33410:
[----:B------:R-:W-:Y:S05]  /*195c0*/  BSYNC B1 ;  /* 0x0000000000017941 */ /* 0x000fea0003800000 */
.L_x_33409:
        /* <DEDUP_REMOVED lines=44> */
.L_x_33408:
[----:B------:R-:W-:Y:S05]  /*19890*/  BSYNC B0 ;  /* 0x0000000000007941 */ /* 0x000fea0003800000 */
.L_x_33407:
        /* <DEDUP_REMOVED lines=11> */
.L_x_33411:
        /* <DEDUP_REMOVED lines=12> */
.L_x_33414:
[----:B------:R-:W-:-:S07]  /*19a10*/  IMAD.MOV.U32 R6, RZ, RZ, R14 ;  /* 0x000000ffff067224 */ /* 0x000fce00078e000e */
.L_x_33415:
[----:B------:R-:W-:Y:S05]  /*19a20*/  BSYNC B0 ;  /* 0x0000000000007941 */ /* 0x000fea0003800000 */
.L_x_33413:
        /* <DEDUP_REMOVED lines=18> */
.L_x_33419:
[----:B------:R-:W-:Y:S05]  /*19b50*/  BSYNC B1 ;  /* 0x0000000000017941 */ /* 0x000fea0003800000 */
.L_x_33418:
        /* <DEDUP_REMOVED lines=44> */
.L_x_33417:
[----:B------:R-:W-:Y:S05]  /*19e20*/  BSYNC B0 ;  /* 0x0000000000007941 */ /* 0x000fea0003800000 */
.L_x_33416:
        /* <DEDUP_REMOVED lines=8> */
.L_x_33412:
        /* <DEDUP_REMOVED lines=12> */
[----:B0-----:R-:W-:-:S05]  /*19f70*/  IMAD.U32 R124, R7, 0x10000, RZ ;  /* 0x00010000077c7824 */ /* 0x001fca00078e00ff */
[----:B------:R-:W-:Y:S02]  /*19f80*/  LOP3.LUT R125, R124, 0xff0000, RZ, 0xc0, !PT ;  /* 0x00ff00007c7d7812 */ /* 0x000fe400078ec0ff */
[----:B------:R-:W-:-:S04]  /*19f90*/  LOP3.LUT R124, R6, 0xffff, RZ, 0xc0, !PT ;  /* 0x0000ffff067c7812 */ /* 0x000fc800078ec0ff */
[----:B------:R-:W-:Y:S02]  /*19fa0*/  LEA R124, R124, R125, 0x18 ;  /* 0x0000007d7c7c7211 */ /* 0x000fe400078ec0ff */
[----:B------:R-:W-:-:S05]  /*19fb0*/  LOP3.LUT R125, R8, 0xff, RZ, 0xc0, !PT ;  /* 0x000000ff087d7812 */ /* 0x000fca00078ec0ff */
[----:B------:R-:W-:Y:S01]  /*19fc0*/  IMAD R124, R125, 0x100, R124 ;  /* 0x000001007d7c7824 */ /* 0x000fe200078e027c */
[----:B------:R-:W-:-:S04]  /*19fd0*/  LOP3.LUT R125, R9, 0xff, RZ, 0xc0, !PT ;  /* 0x000000ff097d7812 */ /* 0x000fc800078ec0ff */
[----:B------:R-:W-:Y:S02]  /*19fe0*/  IADD3 R127, R124, R125, RZ ;  /* 0x0000007d7c7f7210 */ /* 0x000fe40007ffe0ff */
[----:B------:R-:W0:Y:S02]  /*19ff0*/  LDC.64 R124, c[0x0][0x248] ;  /* 0x00009200ff7c7b82 */ /* 0x000e240000000a00 */
[----:B0-----:R-:W-:-:S05]  /*1a000*/  IMAD.WIDE.U32 R124, R135, 0x4, R124 ;  /* 0x00000004877c7825 */ /* 0x001fca00078e007c */
[----:B------:R1:W-:Y:S02]  /*1a010*/  STG.E desc[UR4][R124.64], R127 ;  /* 0x0000007f7c007986 */ /* 0x0003e4000c101904 */
.L_x_33420:
[----:B01----:R-:W0:Y:S01]  /*1a020*/  @P0 LDC.64 R124, c[0x0][0x228] ;  /* 0x00008a00ff7c0b82 */ /* 0x003e220000000a00 */
[----:B------:R-:W-:-:S04]  /*1a030*/  VIADD R138, R132, 0x480 ;  /* 0x00000480848a7836 */ /* 0x000fc80000000000 */
        /* <DEDUP_REMOVED lines=19> */
.L_x_33422:
[----:B------:R-:W-:-:S07]  /*1a170*/  MOV R139, R14 ;  /* 0x0000000e008b7202 */ /* 0x000fce0000000f00 */
.L_x_33423:
[----:B------:R-:W-:Y:S05]  /*1a180*/  BSYNC B0 ;  /* 0x0000000000007941 */ /* 0x000fea0003800000 */
.L_x_33421:
        /* <DEDUP_REMOVED lines=16> */
.L_x_33427:
[----:B------:R-:W-:Y:S05]  /*1a290*/  BSYNC B1 ;  /* 0x0000000000017941 */ /* 0x000fea0003800000 */
.L_x_33426:
        /* <DEDUP_REMOVED lines=44> */
.L_x_33425:
[----:B------:R-:W-:Y:S05]  /*1a560*/  BSYNC B0 ;  /* 0x0000000000007941 */ /* 0x000fea0003800000 */
.L_x_33424:
        /* <DEDUP_REMOVED lines=12> */
.L_x_33428:
        /* <DEDUP_REMOVED lines=12> */
.L_x_33431:
[----:B------:R-:W-:-:S07]  /*1a6f0*/  IMAD.MOV.U32 R9, RZ, RZ, R14 ;  /* 0x000000ffff097224 */ /* 0x000fce00078e000e */
.L_x_33432:
[----:B------:R-:W-:Y:S05]  /*1a700*/  BSYNC B0 ;  /* 0x0000000000007941 */ /* 0x000fea0003800000 */
.L_x_33430:
        /* <DEDUP_REMOVED lines=16> */
.L_x_33436:
[----:B------:R-:W-:Y:S05]  /*1a810*/  BSYNC B1 ;  /* 0x0000000000017941 */ /* 0x000fea0003800000 */
.L_x_33435:
        /* <DEDUP_REMOVED lines=44> */
.L_x_33434:
[----:B------:R-:W-:Y:S05]  /*1aae0*/  BSYNC B0 ;  /* 0x0000000000007941 */ /* 0x000fea0003800000 */
.L_x_33433:
        /* <DEDUP_REMOVED lines=8> */
.L_x_33429:
        /* <DEDUP_REMOVED lines=12> */
.L_x_33438:
[----:B------:R-:W-:-:S07]  /*1ac30*/  MOV R139, R14 ;  /* 0x0000000e008b7202 */ /* 0x000fce0000000f00 */
.L_x_33439:
[----:B------:R-:W-:Y:S05]  /*1ac40*/  BSYNC B0 ;  /* 0x0000000000007941 */ /* 0x000fea0003800000 */
.L_x_33437:
        /* <DEDUP_REMOVED lines=16> */
.L_x_33443:
[----:B------:R-:W-:Y:S05]  /*1ad50*/  BSYNC B1 ;  /* 0x0000000000017941 */ /* 0x000fea0003800000 */
.L_x_33442:
        /* <DEDUP_REMOVED lines=14> */
[----:B------:R-:W-:-:S05]  /*1ae40*/  IMAD.WIDE.U32 R128, R128, -0x2daee0ad, RZ ;  /* 0xd2511f5380807825 */ /* 0x000fca00078e00ff */
[----:B------:R-:W-:Y:S02]  /*1ae50*/  LOP3.LUT R137, R129, UR30, R140, 0x96, !PT ;  /* 0x0000001e81897c12 */ /* 0x000fe4000f8e968c */
[----:B------:R-:W-:-:S03]  /*1ae60*/  LOP3.LUT R140, R143, UR29, R136, 0x96, !PT ;  /* 0x0000001d8f8c7c12 */ /* 0x000fc6000f8e9688 */
[----:B------:R-:W-:-:S04]  /*1ae70*/  IMAD.WIDE.U32 R136, R137, -0x326172a9, RZ ;  /* 0xcd9e8d5789887825 */ /* 0x000fc800078e00ff */
[----:B------:R-:W-:-:S05]  /*1ae80*/  IMAD.WIDE.U32 R140, R140, -0x2daee0ad, RZ ;  /* 0xd2511f538c8c7825 */ /* 0x000fca00078e00ff */
[----:B------:R-:W-:Y:S02]  /*1ae90*/  LOP3.LUT R141, R141, UR32, R128, 0x96, !PT ;  /* 0x000000208d8d7c12 */ /* 0x000fe4000f8e9680 */
        /* <DEDUP_REMOVED lines=24> */
.L_x_33441:
[----:B------:R-:W-:Y:S05]  /*1b020*/  BSYNC B0 ;  /* 0x0000000000007941 */ /* 0x000fea0003800000 */
.L_x_33440:
        /* <DEDUP_REMOVED lines=11> */
.L_x_33444:
        /* <DEDUP_REMOVED lines=12> */
.L_x_33447:
[----:B------:R-:W-:-:S07]  /*1b1a0*/  IMAD.MOV.U32 R8, RZ, RZ, R14 ;  /* 0x000000ffff087224 */ /* 0x000fce00078e000e */
.L_x_33448:
[----:B------:R-:W-:Y:S05]  /*1b1b0*/  BSYNC B0 ;  /* 0x0000000000007941 */ /* 0x000fea0003800000 */
.L_x_33446:
        /* <DEDUP_REMOVED lines=16> */
.L_x_33452:
[----:B------:R-:W-:Y:S05]  /*1b2c0*/  BSYNC B1 ;  /* 0x0000000000017941 */ /* 0x000fea0003800000 */
.L_x_33451:
        /* <DEDUP_REMOVED lines=44> */
.L_x_33450:
[----:B------:R-:W-:Y:S05]  /*1b590*/  BSYNC B0 ;  /* 0x0000000000007941 */ /* 0x000fea0003800000 */
.L_x_33449:
        /* <DEDUP_REMOVED lines=8> */
.L_x_33445:
        /* <DEDUP_REMOVED lines=12> */
.L_x_33454:
[----:B------:R-:W-:-:S07]  /*1b6e0*/  MOV R139, R14 ;  /* 0x0000000e008b7202 */ /* 0x000fce0000000f00 */
.L_x_33455:
[----:B------:R-:W-:Y:S05]  /*1b6f0*/  BSYNC B0 ;  /* 0x0000000000007941 */ /* 0x000fea0003800000 */
.L_x_33453:
        /* <DEDUP_REMOVED lines=16> */
.L_x_33459:
[----:B------:R-:W-:Y:S05]  /*1b800*/  BSYNC B1 ;  /* 0x0000000000017941 */ /* 0x000fea0003800000 */
.L_x_33458:
        /* <DEDUP_REMOVED lines=44> */
.L_x_33457:
[----:B------:R-:W-:Y:S05]  /*1bad0*/  BSYNC B0 ;  /* 0x0000000000007941 */ /* 0x000fea0003800000 */
.L_x_33456:
        /* <DEDUP_REMOVED lines=11> */
.L_x_33460:
        /* <DEDUP_REMOVED lines=12> */
.L_x_33463:
[----:B------:R-:W-:-:S07]  /*1bc50*/  IMAD.MOV.U32 R7, RZ, RZ, R14 ;  /* 0x000000ffff077224 */ /* 0x000fce00078e000e */
.L_x_33464:
[----:B------:R-:W-:Y:S05]  /*1bc60*/  BSYNC B0 ;  /* 0x0000000000007941 */ /* 0x000fea0003800000 */
.L_x_33462:
        /* <DEDUP_REMOVED lines=16> */
.L_x_33468:
[----:B------:R-:W-:Y:S05]  /*1bd70*/  BSYNC B1 ;  /* 0x0000000000017941 */ /* 0x000fea0003800000 */
.L_x_33467:
        /* <DEDUP_REMOVED lines=44> */
.L_x_33466:
[----:B------:R-:W-:Y:S05]  /*1c040*/  BSYNC B0 ;  /* 0x0000000000007941 */ /* 0x000fea0003800000 */
.L_x_33465:
        /* <DEDUP_REMOVED lines=8> */
.L_x_33461:
        /* <DEDUP_REMOVED lines=12> */
.L_x_33470:
[----:B------:R-:W-:-:S07]  /*1c190*/  MOV R139, R14 ;  /* 0x0000000e008b7202 */ /* 0x000fce0000000f00 */
.L_x_33471:
[----:B------:R-:W-:Y:S05]  /*1c1a0*/  BSYNC B0 ;  /* 0x0000000000007941 */ /* 0x000fea0003800000 */
.L_x_33469:
        /* <DEDUP_REMOVED lines=16> */
.L_x_33475:
[----:B------:R-:W-:Y:S05]  /*1c2b0*/  BSYNC B1 ;  /* 0x0000000000017941 */ /* 0x000fea0003800000 */
.L_x_33474:
        /* <DEDUP_REMOVED lines=44> */
.L_x_33473:
[----:B------:R-:W-:Y:S05]  /*1c580*/  BSYNC B0 ;  /* 0x0000000000007941 */ /* 0x000fea0003800000 */
.L_x_33472:
        /* <DEDUP_REMOVED lines=11> */
.L_x_33476:
        /* <DEDUP_REMOVED lines=12> */
.L_x_33479:
[----:B------:R-:W-:-:S07]  /*1c700*/  IMAD.MOV.U32 R6, RZ, RZ, R14 ;  /* 0x000000ffff067224 */ /* 0x000fce00078e000e */
.L_x_33480:
[----:B------:R-:W-:Y:S05]  /*1c710*/  BSYNC B0 ;  /* 0x0000000000007941 */ /* 0x000fea0003800000 */
.L_x_33478:
        /* <DEDUP_REMOVED lines=16> */
.L_x_33484:
[----:B------:R-:W-:Y:S05]  /*1c820*/  BSYNC B1 ;  /* 0x0000000000017941 */ /* 0x000fea0003800000 */
.L_x_33483:
        /* <DEDUP_REMOVED lines=44> */
.L_x_33482:
[----:B------:R-:W-:Y:S05]  /*1caf0*/  BSYNC B0 ;  /* 0x0000000000007941 */ /* 0x000fea0003800000 */
.L_x_33481:
        /* <DEDUP_REMOVED lines=8> */
.L_x_33477:
        /* <DEDUP_REMOVED lines=8> */
[----:B------:R-:W-:Y:S02]  /*1cc00*/  LOP3.LUT P1, RZ, R164, 0xff, RZ, 0xc0, !PT ;  /* 0x000000ffa4ff7812 */ /* 0x000fe4000782c0ff */
[----:B------:R-:W-:Y:S01]  /*1cc10*/  IADD3 R141, R140, R141, RZ ;  /* 0x0000008d8c8d7210 */ /* 0x000fe20007ffe0ff */
        /* <DEDUP_REMOVED lines=53> */
.L_x_33485:
        /* <DEDUP_REMOVED lines=110> */
.L_x_33498:
[----:B------:R-:W2:Y:S01]  /*1d650*/  @!P2 S2R R143, SR_CgaCtaId ;  /* 0x00000000008fa919 */ /* 0x000ea20000008800 */
[----:B------:R-:W-:Y:S01]  /*1d660*/  @!P2 MOV R142, 0x400 ;  /* 0x00000400008ea802 */ /* 0x000fe20000000f00 */
[----:B-1----:R-:W-:Y:S01]  /*1d670*/  FADD.FTZ R137, R164, R137 ;  /* 0x00000089a4897221 */ /* 0x002fe20000010000 */
[----:B------:R-:W-:Y:S01]  /*1d680*/  LOP3.LUT R141, R141, 0x3, RZ, 0xc0, !PT ;  /* 0x000000038d8d7812 */ /* 0x000fe200078ec0ff */
[----:B------:R-:W1:Y:S01]  /*1d690*/  S2R R157, SR_TID.X ;  /* 0x00000000009d7919 */ /* 0x000e620000002100 */
[----:B------:R-:W-:Y:S05]  /*1d6a0*/  WARPSYNC.ALL ;  /* 0x0000000000007948 */ /* 0x000fea0003800000 */
[----:B--2---:R-:W-:-:S02]  /*1d6b0*/  @!P2 LEA R143, R143, R142, 0x18 ;  /* 0x0000008e8f8fa211 */ /* 0x004fc400078ec0ff */
[----:B------:R-:W-:-:S05]  /*1d6c0*/  @!P2 IADD3 R142, R140, R141, RZ ;  /* 0x0000008d8c8ea210 */ /* 0x000fca0007ffe0ff */
[----:B------:R-:W-:Y:S01]  /*1d6d0*/  @!P2 IMAD R142, R142, 0x8, R143 ;  /* 0x000000088e8ea824 */ /* 0x000fe200078e028f */
[----:B-1----:R-:W-:-:S04]  /*1d6e0*/  LOP3.LUT R143, R157, 0x1f, RZ, 0xc0, !PT ;  /* 0x0000001f9d8f7812 */ /* 0x002fc800078ec0ff */
[----:B------:R-:W-:Y:S01]  /*1d6f0*/  ISETP.GT.U32.AND P3, PT, R143, 0x3, PT ;  /* 0x000000038f00780c */ /* 0x000fe20003f64070 */
[----:B------:R1:W-:Y:S01]  /*1d700*/  @!P2 STS.64 [R142], R136 ;  /* 0x000000888e00a388 */ /* 0x0003e20000000a00 */
[----:B------:R-:W-:Y:S01]  /*1d710*/  BAR.SYNC.DEFER_BLOCKING 0x0 ;  /* 0x0000000000007b1d */ /* 0x000fe20000010000 */
[----:B------:R-:W-:-:S10]  /*1d720*/  LOP3.LUT P2, RZ, R141, 0x1f, R157, 0xf8, !PT ;  /* 0x0000001f8dff7812 */ /* 0x000fd4000784f89d */
[----:B------:R-:W2:Y:S01]  /*1d730*/  @!P3 S2R R156, SR_CgaCtaId ;  /* 0x00000000009cb919 */ /* 0x000ea20000008800 */
[----:B------:R-:W-:Y:S02]  /*1d740*/  @!P3 IADD3 R140, R140, R143, RZ ;  /* 0x0000008f8c8cb210 */ /* 0x000fe40007ffe0ff */
[----:B-1----:R-:W-:Y:S02]  /*1d750*/  CS2R R136, SRZ ;  /* 0x0000000000887805 */ /* 0x002fe4000001ff00 */
[----:B------:R-:W-:Y:S01]  /*1d760*/  @!P3 MOV R143, 0x400 ;  /* 0x00000400008fb802 */ /* 0x000fe20000000f00 */
[----:B------:R-:W-:-:S06]  /*1d770*/  HFMA2.MMA R142, -RZ, RZ, 0, 0 ;  /* 0x00000000ff8e7435 */ /* 0x000fcc00000001ff */
[----:B------:R-:W-:-:S05]  /*1d780*/  @!P3 IMAD.MOV.U32 R142, RZ, RZ, 0x500 ;  /* 0x00000500ff8eb424 */ /* 0x000fca00078e00ff */
[----:B------:R-:W0:Y:S01]  /*1d790*/  SHFL.DOWN PT, R159, R142, 0x2, 0x1f ;  /* 0x08401f008e9f7f89 */ /* 0x000e2200000e0000 */
[----:B------:R-:W-:Y:S02]  /*1d7a0*/  I2FP.F32.S32 R157, R142 ;  /* 0x0000008e009d7245 */ /* 0x000fe40000201400 */
[----:B--2---:R-:W-:-:S05]  /*1d7b0*/  @!P3 LEA R143, R156, R143, 0x18 ;  /* 0x0000008f9c8fb211 */ /* 0x004fca00078ec0ff */
[----:B------:R-:W-:Y:S01]  /*1d7c0*/  @!P3 IMAD R156, R140, 0x8, R143 ;  /* 0x000000088c9cb824 */ /* 0x000fe200078e028f */
[----:B0-----:R-:W-:-:S04]  /*1d7d0*/  I2FP.F32.S32 R164, R159 ;  /* 0x0000009f00a47245 */ /* 0x001fc80000201400 */
[----:B------:R-:W0:Y:S01]  /*1d7e0*/  @!P3 LDS.64 R136, [R156] ;  /* 0x000000009c88b984 */ /* 0x000e220000000a00 */
[----:B------:R-:W-:-:S03]  /*1d7f0*/  PLOP3.LUT P3, PT, PT, PT, UP0, 0x40, 0x0 ;  /* 0x000000000000781c */ /* 0x000fc60003f6e808 */
[----:B0-----:R-:W0:Y:S02]  /*1d800*/  SHFL.DOWN PT, R143, R136, 0x2, 0x1f ;  /* 0x08401f00888f7f89 */ /* 0x001e2400000e0000 */
[----:B0-----:R-:W-:-:S04]  /*1d810*/  FADD.FTZ R140, -R143, R136 ;  /* 0x000000888f8c7221 */ /* 0x001fc80000010100 */
[----:B------:R-:W-:Y:S01]  /*1d820*/  FMUL.FTZ R158, R140, R140 ;  /* 0x0000008c8c9e7220 */ /* 0x000fe20000410000 */
[----:B------:R-:W-:-:S03]  /*1d830*/  IADD3 R140, R159, R142, RZ ;  /* 0x0000008e9f8c7210 */ /* 0x000fc60007ffe0ff */
[----:B------:R-:W-:-:S04]  /*1d840*/  FMUL.FTZ R141, R158, R157 ;  /* 0x0000009d9e8d7220 */ /* 0x000fc80000410000 */
[-C--:B------:R-:W-:Y:S01]  /*1d850*/  FMUL.FTZ R141, R141, R164.reuse ;  /* 0x000000a48d8d7220 */ /* 0x080fe20000410000 */
[----:B------:R-:W-:-:S04]  /*1d860*/  FMUL.FTZ R164, R143, R164 ;  /* 0x000000a48fa47220 */ /* 0x000fc80000410000 */
[----:B------:R-:W-:Y:S01]  /*1d870*/  FFMA.FTZ R143, R157, R136, R164 ;  /* 0x000000889d8f7223 */ /* 0x000fe200000100a4 */
[----:B------:R-:W-:Y:S01]  /*1d880*/  SEL R164, RZ, 0x1, P1 ;  /* 0x00000001ffa47807 */ /* 0x000fe20000800000 */
[----:B------:R-:W0:Y:S02]  /*1d890*/  SHFL.DOWN PT, R136, R137, 0x2, 0x1f ;  /* 0x08401f0089887f89 */ /* 0x000e2400000e0000 */
[----:B0-----:R-:W-:Y:S01]  /*1d8a0*/  FADD.FTZ R157, R136, R137 ;  /* 0x00000089889d7221 */ /* 0x001fe20000010000 */
[----:B------:R-:W-:-:S04]  /*1d8b0*/  I2FP.F32.S32 R136, R140 ;  /* 0x0000008c00887245 */ /* 0x000fc80000201400 */
[----:B------:R-:W0:Y:S02]  /*1d8c0*/  MUFU.RCP R142, R136 ;  /* 0x00000088008e7308 */ /* 0x000e240000001000 */
[C---:B0-----:R-:W-:Y:S01]  /*1d8d0*/  FMUL.FTZ R143, R142.reuse, R143 ;  /* 0x0000008f8e8f7220 */ /* 0x041fe20000410000 */
[----:B------:R-:W-:Y:S02]  /*1d8e0*/  FFMA.FTZ R141, R142, R141, R157 ;  /* 0x0000008d8e8d7223 */ /* 0x000fe4000001009d */
[----:B------:R-:W-:Y:S04]  /*1d8f0*/  SHFL.DOWN PT, R157, R140, 0x1, 0x1f ;  /* 0x08201f008c9d7f89 */ /* 0x000fe800000e0000 */
[----:B------:R-:W0:Y:S02]  /*1d900*/  SHFL.DOWN PT, R142, R143, 0x1, 0x1f ;  /* 0x08201f008f8e7f89 */ /* 0x000e2400000e0000 */
[----:B0-----:R-:W-:-:S04]  /*1d910*/  FADD.FTZ R156, R143, -R142 ;  /* 0x8000008e8f9c7221 */ /* 0x001fc80000010000 */
[----:B------:R-:W-:Y:S01]  /*1d920*/  FMUL.FTZ R159, R156, R156 ;  /* 0x0000009c9c9f7220 */ /* 0x000fe20000410000 */
[----:B------:R-:W-:Y:S01]  /*1d930*/  IMAD.IADD R156, R140, 0x1, R157 ;  /* 0x000000018c9c7824 */ /* 0x000fe200078e029d */
[----:B------:R-:W-:Y:S02]  /*1d940*/  I2FP.F32.S32 R157, R157 ;  /* 0x0000009d009d7245 */ /* 0x000fe40000201400 */
[----:B------:R-:W-:Y:S02]  /*1d950*/  FMUL.FTZ R137, R136, R159 ;  /* 0x0000009f88897220 */ /* 0x000fe40000410000 */
[----:B------:R-:W-:Y:S02]  /*1d960*/  I2FP.F32.S32 R156, R156 ;  /* 0x0000009c009c7245 */ /* 0x000fe40000201400 */
[-C--:B------:R-:W-:Y:S01]  /*1d970*/  FMUL.FTZ R137, R137, R157.reuse ;  /* 0x0000009d89897220 */ /* 0x080fe20000410000 */
[----:B------:R-:W-:-:S03]  /*1d980*/  FMUL.FTZ R157, R142, R157 ;  /* 0x0000009d8e9d7220 */ /* 0x000fc60000410000 */
[----:B------:R-:W0:Y:S01]  /*1d990*/  MUFU.RCP R156, R156 ;  /* 0x0000009c009c7308 */ /* 0x000e220000001000 */
[----:B------:R-:W-:Y:S02]  /*1d9a0*/  FFMA.FTZ R157, R136, R143, R157 ;  /* 0x0000008f889d7223 */ /* 0x000fe4000001009d */
[----:B------:R-:W1:Y:S02]  /*1d9b0*/  SHFL.DOWN PT, R136, R141, 0x1, 0x1f ;  /* 0x08201f008d887f89 */ /* 0x000e6400000e0000 */
[C---:B0-----:R-:W-:Y:S01]  /*1d9c0*/  FMUL.FTZ R158, R156.reuse, R157 ;  /* 0x0000009d9c9e7220 */ /* 0x041fe20000410000 */
[----:B-1----:R-:W-:Y:S02]  /*1d9d0*/  FADD.FTZ R143, R141, R136 ;  /* 0x000000888d8f7221 */ /* 0x002fe40000010000 */
[----:B------:R-:W0:Y:S02]  /*1d9e0*/  LDC R136, c[0x0][0x2d8] ;  /* 0x0000b600ff887b82 */ /* 0x000e240000000800 */
[----:B------:R-:W-:-:S02]  /*1d9f0*/  FFMA.FTZ R157, R156, R137, R143 ;  /* 0x000000899c9d7223 */ /* 0x000fc4000001008f */
[----:B------:R-:W1:Y:S04]  /*1da00*/  SHFL.IDX PT, R143, R158, RZ, 0x1f ;  /* 0x00001fff9e8f7589 */ /* 0x000e6800000e0000 */
[----:B------:R-:W0:Y:S01]  /*1da10*/  SHFL.IDX PT, R157, R157, RZ, 0x1f ;  /* 0x00001fff9d9d7589 */ /* 0x000e2200000e0000 */
[----:B------:R-:W2:Y:S01]  /*1da20*/  @!P2 LDC.64 R140, c[0x0][0x258] ;  /* 0x00009600ff8cab82 */ /* 0x000ea20000000a00 */
[----:B-1----:R-:W-:Y:S01]  /*1da30*/  FMUL.FTZ R137, R143, R143 ;  /* 0x0000008f8f897220 */ /* 0x002fe20000410000 */
[----:B0-----:R-:W-:-:S04]  /*1da40*/  FFMA.FTZ R136, R157, UR24, R136 ;  /* 0x000000189d887c23 */ /* 0x001fc80008010088 */
[----:B------:R-:W-:-:S05]  /*1da50*/  FSEL R137, R137, RZ, !P3 ;  /* 0x000000ff89897208 */ /* 0x000fca0005800000 */
[----:B------:R-:W-:Y:S02]  /*1da60*/  FADD.FTZ R142, R136, R137 ;  /* 0x00000089888e7221 */ /* 0x000fe40000010000 */
[----:B------:R-:W0:Y:S04]  /*1da70*/  @!P2 LDC.64 R136, c[0x0][0x250] ;  /* 0x00009400ff88ab82 */ /* 0x000e280000000a00 */
[----:B------:R-:W1:Y:S01]  /*1da80*/  MUFU.RSQ R142, R142 ;  /* 0x0000008e008e7308 */ /* 0x000e620000001400 */
[----:B0-----:R-:W-:-:S05]  /*1da90*/  @!P2 IMAD.WIDE R136, R130, 0x4, R136 ;  /* 0x000000048288a825 */ /* 0x001fca00078e0288 */
[----:B------:R2:W-:Y:S02]  /*1daa0*/  @!P2 STG.E desc[UR4][R136.64], R143 ;  /* 0x0000008f8800a986 */ /* 0x0005e4000c101904 */
        /* <DEDUP_REMOVED lines=11> */
[----:B------:R-:W1:Y:S01]  /*1db60*/  LDC.64 R156, c[0x0][0x2b8] ;  /* 0x0000ae00ff9c7b82 */ /* 0x000e620000000a00 */
[C---:B------:R-:W-:Y:S01]  /*1db70*/  FMUL.FTZ R48, R142.reuse, R49 ;  /* 0x000000318e307220 */ /* 0x040fe20000410000 */
[----:B------:R-:W-:Y:S01]  /*1db80*/  FMUL.FTZ R141, R142, R141 ;  /* 0x0000008d8e8d7220 */ /* 0x000fe20000410000 */
[----:B------:R-:W-:Y:S01]  /*1db90*/  FFMA.FTZ R51, R163, R50, R123 ;  /* 0x00000032a3337223 */ /* 0x000fe2000001007b */
[----:B------:R-:W-:Y:S01]  /*1dba0*/  FFMA.FTZ R50, R162, R143, R122 ;  /* 0x0000008fa2327223 */ /* 0x000fe2000001007a */
[----:B------:R-:W-:Y:S01]  /*1dbb0*/  FFMA.FTZ R49, R161, R48, R121 ;  /* 0x00000030a1317223 */ /* 0x000fe20000010079 */
[----:B0-----:R-:W-:Y:S01]  /*1dbc0*/  LEA R136, P2, R132, UR18, 0x4 ;  /* 0x0000001284887c11 */ /* 0x001fe2000f8420ff */
[----:B------:R-:W-:Y:S01]  /*1dbd0*/  FFMA.FTZ R48, R160, R141, R120 ;  /* 0x0000008da0307223 */ /* 0x000fe20000010078 */
[C---:B------:R-:W-:Y:S01]  /*1dbe0*/  FADD.FTZ R143, -R140.reuse, R47 ;  /* 0x0000002f8c8f7221 */ /* 0x040fe20000010100 */
[C---:B------:R-:W-:Y:S01]  /*1dbf0*/  FADD.FTZ R141, -R140.reuse, R46 ;  /* 0x0000002e8c8d7221 */ /* 0x040fe20000010100 */
[C---:B------:R-:W-:Y:S01]  /*1dc00*/  FADD.FTZ R47, -R140.reuse, R45 ;  /* 0x0000002d8c2f7221 */ /* 0x040fe20000010100 */
[----:B------:R-:W-:Y:S01]  /*1dc10*/  FADD.FTZ R45, -R140, R44 ;  /* 0x0000002c8c2d7221 */ /* 0x000fe20000010100 */
[----:B------:R-:W-:Y:S01]  /*1dc20*/  LEA.HI.X R137, R132, UR19, RZ, 0x4, P2 ;  /* 0x0000001384897c11 */ /* 0x000fe200090f24ff */
        /* <DEDUP_REMOVED lines=43> */
[C---:B------:R-:W-:Y:S01]  /*1dee0*/  FMUL.FTZ R51, R142.reuse, R27 ;  /* 0x0000001b8e337220 */ /* 0x040fe20000410000 */
[----:B------:R-:W-:Y:S01]  /*1def0*/  FMUL.FTZ R26, R142, R132 ;  /* 0x000000848e1a7220 */ /* 0x000fe20000410000 */
[C---:B0-----:R-:W-:Y:S01]  /*1df00*/  FADD.FTZ R48, -R140.reuse, R20 ;  /* 0x000000148c307221 */ /* 0x041fe20000010100 */
[C---:B------:R-:W-:Y:S01]  /*1df10*/  FADD.FTZ R49, -R140.reuse, R21 ;  /* 0x000000158c317221 */ /* 0x040fe20000010100 */
[C---:B------:R-:W-:Y:S01]  /*1df20*/  FADD.FTZ R44, -R140.reuse, R37 ;  /* 0x000000258c2c7221 */ /* 0x040fe20000010100 */
[C---:B------:R-:W-:Y:S01]  /*1df30*/  FADD.FTZ R46, -R140.reuse, R34 ;  /* 0x000000228c2e7221 */ /* 0x040fe20000010100 */
[----:B------:R-:W-:Y:S01]  /*1df40*/  FADD.FTZ R47, -R140, R35 ;  /* 0x000000238c2f7221 */ /* 0x000fe20000010100 */
[----:B------:R-:W-:-:S04]  /*1df50*/  IMAD.WIDE.U32 R20, R3, 0x10, R156 ;  /* 0x0000001003147825 */ /* 0x000fc800078e009c */
        /* <DEDUP_REMOVED lines=24> */
[----:B------:R-:W-:Y:S01]  /*1e0e0*/  FMUL.FTZ R25, R142, R49 ;  /* 0x000000318e197220 */ /* 0x000fe20000410000 */
        /* <DEDUP_REMOVED lines=15> */
[----:B0-----:R-:W-:Y:S01]  /*1e1e0*/  FFMA.FTZ R19, R147, R45, R111 ;  /* 0x0000002d93137223 */ /* 0x001fe2000001006f */
[----:B------:R-:W-:Y:S01]  /*1e1f0*/  FFMA.FTZ R18, R146, R44, R110 ;  /* 0x0000002c92127223 */ /* 0x000fe2000001006e */
[----:B------:R-:W-:Y:S01]  /*1e200*/  FFMA.FTZ R17, R145, R43, R109 ;  /* 0x0000002b91117223 */ /* 0x000fe2000001006d */
[----:B------:R-:W-:Y:S01]  /*1e210*/  FFMA.FTZ R16, R144, R42, R108 ;  /* 0x0000002a90107223 */ /* 0x000fe2000001006c */
[----:B------:R-:W-:Y:S01]  /*1e220*/  FFMA.FTZ R21, R81, R41, R105 ;  /* 0x0000002951157223 */ /* 0x000fe20000010069 */
[----:B------:R-:W-:Y:S01]  /*1e230*/  FFMA.FTZ R20, R80, R40, R104 ;  /* 0x0000002850147223 */ /* 0x000fe20000010068 */
[----:B------:R-:W-:-:S04]  /*1e240*/  IMAD.WIDE.U32 R40, R134, 0x10, R156 ;  /* 0x0000001086287825 */ /* 0x000fc800078e009c */
[----:B------:R-:W-:Y:S01]  /*1e250*/  FFMA.FTZ R31, R67, R31, R91 ;  /* 0x0000001f431f7223 */ /* 0x000fe2000001005b */
[----:B------:R0:W-:Y:S01]  /*1e260*/  STG.E.128 desc[UR4][R46.64], R16 ;  /* 0x000000102e007986 */ /* 0x0001e2000c101d04 */
[----:B------:R-:W-:Y:S01]  /*1e270*/  FFMA.FTZ R30, R66, R30, R90 ;  /* 0x0000001e421e7223 */ /* 0x000fe2000001005a */
[----:B------:R-:W-:-:S04]  /*1e280*/  IMAD.WIDE.U32 R42, R135, 0x10, R156 ;  /* 0x00000010872a7825 */ /* 0x000fc800078e009c */
[----:B------:R-:W-:Y:S01]  /*1e290*/  FFMA.FTZ R29, R65, R29, R89 ;  /* 0x0000001d411d7223 */ /* 0x000fe20000010059 */
[----:B------:R1:W-:Y:S01]  /*1e2a0*/  STG.E.128 desc[UR4][R48.64], R20 ;  /* 0x0000001430007986 */ /* 0x0003e2000c101d04 */
[----:B------:R-:W-:Y:S01]  /*1e2b0*/  FFMA.FTZ R28, R64, R28, R88 ;  /* 0x0000001c401c7223 */ /* 0x000fe20000010058 */
[----:B------:R-:W-:-:S04]  /*1e2c0*/  IMAD.WIDE.U32 R44, R138, 0x10, R156 ;  /* 0x000000108a2c7825 */ /* 0x000fc800078e009c */
[----:B------:R-:W-:Y:S01]  /*1e2d0*/  FFMA.FTZ R35, R63, R35, R87 ;  /* 0x000000233f237223 */ /* 0x000fe20000010057 */
[----:B------:R-:W-:Y:S01]  /*1e2e0*/  FFMA.FTZ R34, R62, R34, R86 ;  /* 0x000000223e227223 */ /* 0x000fe20000010056 */
[----:B------:R-:W-:Y:S01]  /*1e2f0*/  ISETP.GE.AND P2, PT, R130, UR21, PT ;  /* 0x0000001582007c0c */ /* 0x000fe2000bf46270 */
        /* <DEDUP_REMOVED lines=17> */
.L_x_33486:
[----:B------:R-:W-:Y:S01]  /*1e410*/  IMAD.MOV.U32 R142, RZ, RZ, 0x1 ;  /* 0x00000001ff8e7424 */ /* 0x000fe200078e00ff */
[----:B------:R-:W-:Y:S01]  /*1e420*/  MOV R143, 0x1f ;  /* 0x0000001f008f7802 */ /* 0x000fe20000000f00 */
[----:B------:R-:W-:-:S07]  /*1e430*/  IMAD.MOV.U32 R156, RZ, RZ, -0x1 ;  /* 0xffffffffff9c7424 */ /* 0x000fce00078e00ff */
[----:B------:R-:W-:Y:S05]  /*1e440*/  WARPSYNC.COLLECTIVE R156, `(.L_x_33488) ;  /* 0x000000009c087348 */ /* 0x000fea0003c00000 */
[----:B------:R0:W1:Y:S02]  /*1e450*/  SHFL.BFLY P3, R137, R157, R142, R143 ;  /* 0x0c00008e9d897389 */ /* 0x000064000006008f */
[----:B01----:R-:W-:Y:S01]  /*1e460*/  ENDCOLLECTIVE ;  /* 0x000000000000791b */ /* 0x003fe20003800000 */
.L_x_33488:
[----:B------:R-:W-:Y:S02]  /*1e470*/  IMAD.MOV.U32 R142, RZ, RZ, 0x2 ;  /* 0x00000002ff8e7424 */ /* 0x000fe400078e00ff */
[----:B------:R-:W-:-:S05]  /*1e480*/  FADD.FTZ R158, R157, R137 ;  /* 0x000000899d9e7221 */ /* 0x000fca0000010000 */
[----:B------:R-:W-:-:S07]  /*1e490*/  MOV R157, R158 ;  /* 0x0000009e009d7202 */ /* 0x000fce0000000f00 */
[----:B------:R-:W-:Y:S05]  /*1e4a0*/  WARPSYNC.COLLECTIVE R156, `(.L_x_33489) ;  /* 0x000000009c087348 */ /* 0x000fea0003c00000 */
[----:B------:R0:W1:Y:S02]  /*1e4b0*/  SHFL.BFLY P3, R137, R157, R142, R143 ;  /* 0x0c00008e9d897389 */ /* 0x000064000006008f */
[----:B01----:R-:W-:Y:S01]  /*1e4c0*/  ENDCOLLECTIVE ;  /* 0x000000000000791b */ /* 0x003fe20003800000 */
.L_x_33489:
[----:B------:R-:W-:Y:S02]  /*1e4d0*/  IMAD.MOV.U32 R142, RZ, RZ, 0x4 ;  /* 0x00000004ff8e7424 */ /* 0x000fe400078e00ff */
[----:B------:R-:W-:-:S05]  /*1e4e0*/  FADD.FTZ R159, R158, R137 ;  /* 0x000000899e9f7221 */ /* 0x000fca0000010000 */
[----:B------:R-:W-:-:S07]  /*1e4f0*/  MOV R157, R159 ;  /* 0x0000009f009d7202 */ /* 0x000fce0000000f00 */
[----:B------:R-:W-:Y:S05]  /*1e500*/  WARPSYNC.COLLECTIVE R156, `(.L_x_33490) ;  /* 0x000000009c087348 */ /* 0x000fea0003c00000 */
[----:B------:R0:W1:Y:S02]  /*1e510*/  SHFL.BFLY P3, R137, R157, R142, R143 ;  /* 0x0c00008e9d897389 */ /* 0x000064000006008f */
[----:B01----:R-:W-:Y:S01]  /*1e520*/  ENDCOLLECTIVE ;  /* 0x000000000000791b */ /* 0x003fe20003800000 */
.L_x_33490:
[----:B------:R-:W-:Y:S02]  /*1e530*/  IMAD.MOV.U32 R142, RZ, RZ, 0x8 ;  /* 0x00000008ff8e7424 */ /* 0x000fe400078e00ff */
[----:B------:R-:W-:-:S05]  /*1e540*/  FADD.FTZ R164, R159, R137 ;  /* 0x000000899fa47221 */ /* 0x000fca0000010000 */
[----:B------:R-:W-:-:S07]  /*1e550*/  MOV R157, R164 ;  /* 0x000000a4009d7202 */ /* 0x000fce0000000f00 */
[----:B------:R-:W-:Y:S05]  /*1e560*/  WARPSYNC.COLLECTIVE R156, `(.L_x_33491) ;  /* 0x000000009c087348 */ /* 0x000fea0003c00000 */
[----:B------:R0:W1:Y:S02]  /*1e570*/  SHFL.BFLY P3, R137, R157, R142, R143 ;  /* 0x0c00008e9d897389 */ /* 0x000064000006008f */
[----:B01----:R-:W-:Y:S01]  /*1e580*/  ENDCOLLECTIVE ;  /* 0x000000000000791b */ /* 0x003fe20003800000 */
.L_x_33491:
[----:B------:R-:W-:Y:S02]  /*1e590*/  IMAD.MOV.U32 R142, RZ, RZ, 0x10 ;  /* 0x00000010ff8e7424 */ /* 0x000fe400078e00ff */
[----:B------:R-:W-:-:S05]  /*1e5a0*/  FADD.FTZ R164, R164, R137 ;  /* 0x00000089a4a47221 */ /* 0x000fca0000010000 */
[----:B------:R-:W-:-:S07]  /*1e5b0*/  MOV R157, R164 ;  /* 0x000000a4009d7202 */ /* 0x000fce0000000f00 */
[----:B------:R-:W-:Y:S05]  /*1e5c0*/  WARPSYNC.COLLECTIVE R156, `(.L_x_33492) ;  /* 0x000000009c087348 */ /* 0x000fea0003c00000 */
[----:B------:R0:W1:Y:S02]  /*1e5d0*/  SHFL.BFLY P3, R137, R157, R142, R143 ;  /* 0x0c00008e9d897389 */ /* 0x000064000006008f */
[----:B01----:R-:W-:Y:S01]  /*1e5e0*/  ENDCOLLECTIVE ;  /* 0x000000000000791b */ /* 0x003fe20003800000 */
.L_x_33492:
        /* <DEDUP_REMOVED lines=86> */
.L_x_33493:
[----:B------:R-:W-:Y:S01]  /*1eb50*/  MOV R142, 0x2 ;  /* 0x00000002008e7802 */ /* 0x000fe20000000f00 */
[----:B------:R-:W-:-:S04]  /*1eb60*/  FADD.FTZ R158, R157, R137 ;  /* 0x000000899d9e7221 */ /* 0x000fc80000010000 */
[----:B------:R-:W-:-:S07]  /*1eb70*/  IMAD.MOV.U32 R157, RZ, RZ, R158 ;  /* 0x000000ffff9d7224 */ /* 0x000fce00078e009e */
[----:B------:R-:W-:Y:S05]  /*1eb80*/  WARPSYNC.COLLECTIVE R156, `(.L_x_33494) ;  /* 0x000000009c087348 */ /* 0x000fea0003c00000 */
[----:B------:R0:W1:Y:S02]  /*1eb90*/  SHFL.BFLY P3, R137, R157, R142, R143 ;  /* 0x0c00008e9d897389 */ /* 0x000064000006008f */
[----:B01----:R-:W-:Y:S01]  /*1eba0*/  ENDCOLLECTIVE ;  /* 0x000000000000791b */ /* 0x003fe20003800000 */
.L_x_33494:
[----:B------:R-:W-:Y:S01]  /*1ebb0*/  HFMA2.MMA R142, -RZ, RZ, 0, 2.384185791015625e-07 ;  /* 0x00000004ff8e7435 */ /* 0x000fe200000001ff */
[----:B------:R-:W-:-:S04]  /*1ebc0*/  FADD.FTZ R159, R158, R137 ;  /* 0x000000899e9f7221 */ /* 0x000fc80000010000 */
[----:B------:R-:W-:-:S07]  /*1ebd0*/  IMAD.MOV.U32 R157, RZ, RZ, R159 ;  /* 0x000000ffff9d7224 */ /* 0x000fce00078e009f */
[----:B------:R-:W-:Y:S05]  /*1ebe0*/  WARPSYNC.COLLECTIVE R156, `(.L_x_33495) ;  /* 0x000000009c087348 */ /* 0x000fea0003c00000 */
[----:B------:R0:W1:Y:S02]  /*1ebf0*/  SHFL.BFLY P3, R137, R157, R142, R143 ;  /* 0x0c00008e9d897389 */ /* 0x000064000006008f */
[----:B01----:R-:W-:Y:S01]  /*1ec00*/  ENDCOLLECTIVE ;  /* 0x000000000000791b */ /* 0x003fe20003800000 */
.L_x_33495:
[----:B------:R-:W-:Y:S01]  /*1ec10*/  MOV R142, 0x8 ;  /* 0x00000008008e7802 */ /* 0x000fe20000000f00 */
[----:B------:R-:W-:-:S04]  /*1ec20*/  FADD.FTZ R164, R159, R137 ;  /* 0x000000899fa47221 */ /* 0x000fc80000010000 */
[----:B------:R-:W-:-:S07]  /*1ec30*/  IMAD.MOV.U32 R157, RZ, RZ, R164 ;  /* 0x000000ffff9d7224 */ /* 0x000fce00078e00a4 */
[----:B------:R-:W-:Y:S05]  /*1ec40*/  WARPSYNC.COLLECTIVE R156, `(.L_x_33496) ;  /* 0x000000009c087348 */ /* 0x000fea0003c00000 */
[----:B------:R0:W1:Y:S02]  /*1ec50*/  SHFL.BFLY P3, R137, R157, R142, R143 ;  /* 0x0c00008e9d897389 */ /* 0x000064000006008f */
[----:B01----:R-:W-:Y:S01]  /*1ec60*/  ENDCOLLECTIVE ;  /* 0x000000000000791b */ /* 0x003fe20003800000 */
.L_x_33496:
[----:B------:R-:W-:Y:S01]  /*1ec70*/  HFMA2.MMA R142, -RZ, RZ, 0, 9.5367431640625e-07 ;  /* 0x00000010ff8e7435 */ /* 0x000fe200000001ff */
[----:B------:R-:W-:-:S04]  /*1ec80*/  FADD.FTZ R164, R164, R137 ;  /* 0x00000089a4a47221 */ /* 0x000fc80000010000 */
[----:B------:R-:W-:-:S07]  /*1ec90*/  IMAD.MOV.U32 R157, RZ, RZ, R164 ;  /* 0x000000ffff9d7224 */ /* 0x000fce00078e00a4 */
[----:B------:R-:W-:Y:S05]  /*1eca0*/  WARPSYNC.COLLECTIVE R156, `(.L_x_33497) ;  /* 0x000000009c087348 */ /* 0x000fea0003c00000 */
[----:B------:R0:W1:Y:S02]  /*1ecb0*/  SHFL.BFLY P3, R137, R157, R142, R143 ;  /* 0x0c00008e9d897389 */ /* 0x000064000006008f */
[----:B01----:R-:W-:Y:S01]  /*1ecc0*/  ENDCOLLECTIVE ;  /* 0x000000000000791b */ /* 0x003fe20003800000 */
.L_x_33497:
[----:B------:R-:W-:Y:S05]  /*1ecd0*/  BRA `(.L_x_33498) ;  /* 0xffffffe8005c7947 */ /* 0x000fea000383ffff */
.L_x_33499:
        /* <DEDUP_REMOVED lines=10> */
.L_x_33579:


//--------------------- .nv.global.init           --------------------------
	.section	.nv.global.init,"aw",@progbits
	.align	4
.nv.global.init:
	.type		mrg32k3aM1SubSeq,@object
	.size		mrg32k3aM1SubSeq,(mrg32k3aM2SubSeq - mrg32k3aM1SubSeq)
mrg32k3aM1SubSeq:
        /*0000*/ 	.byte	0x0b, 0xcc, 0xee, 0x04, 0x73, 0x29, 0x8b, 0x6f, 0xf6, 0x53, 0x03, 0xf6, 0x23, 0xf6, 0xea, 0xda
        /* <DEDUP_REMOVED lines=125> */
	.type		mrg32k3aM2SubSeq,@object
	.size		mrg32k3aM2SubSeq,(mrg32k3aM1 - mrg32k3aM2SubSeq)
mrg32k3aM2SubSeq:
        /* <DEDUP_REMOVED lines=126> */
	.type		mrg32k3aM1,@object
	.size		mrg32k3aM1,(mrg32k3aM1Seq - mrg32k3aM1)
mrg32k3aM1:
        /* <DEDUP_REMOVED lines=144> */
	.type		mrg32k3aM1Seq,@object
	.size		mrg32k3aM1Seq,(mrg32k3aM2 - mrg32k3aM1Seq)
mrg32k3aM1Seq:
        /* <DEDUP_REMOVED lines=144> */
	.type		mrg32k3aM2,@object
	.size		mrg32k3aM2,(mrg32k3aM2Seq - mrg32k3aM2)
mrg32k3aM2:
        /* <DEDUP_REMOVED lines=144> */
	.type		mrg32k3aM2Seq,@object
	.size		mrg32k3aM2Seq,(precalc_xorwow_matrix - mrg32k3aM2Seq)
mrg32k3aM2Seq:
        /* <DEDUP_REMOVED lines=144> */
	.type		precalc_xorwow_matrix,@object
	.size		precalc_xorwow_matrix,(precalc_xorwow_offset_matrix - precalc_xorwow_matrix)
precalc_xorwow_matrix:
        /* <DEDUP_REMOVED lines=6400> */
	.type		precalc_xorwow_offset_matrix,@object
	.size		precalc_xorwow_offset_matrix,(.L_1 - precalc_xorwow_offset_matrix)
precalc_xorwow_offset_matrix:
        /* <DEDUP_REMOVED lines=6400> */
.L_1:


//--------------------- .nv.shared._ZN10layer_norm31ln_parallel_residual_fwd_kernelINS_13Kernel_traitsI13__nv_bfloat16S2_S2_S2_fjLj5120ELj1ELj1ELj4ELj16ENS_18Kernel_traits_baseILj5120ES2_S2_S2_S2_fjLj128EEEEELb0ELb0ELb0EEEvNS_9FwdParamsE --------------------------
	.section	.nv.shared._ZN10layer_norm31ln_parallel_residual_fwd_kernelINS_13Kernel_traitsI13__nv_bfloat16S2_S2_S2_fjLj5120ELj1ELj1ELj4ELj16ENS_18Kernel_traits_baseILj5120ES2_S2_S2_S2_fjLj128EEEEELb0ELb0ELb0EEEvNS_9FwdParamsE,"aw",@nobits
	.sectionflags	@""
	.align	16
	.zero		1024


//--------------------- .nv.shared.reserved.0     --------------------------
	.section	.nv.shared.reserved.0,"aw",@nobits
	.weak		__nv_reservedSMEM_offset_0_alias
	.size		__nv_reservedSMEM_offset_0_alias, 0, 0
	.other		__nv_reservedSMEM_offset_0_alias,@"STO_CUDA_RESERVED_SHARED STV_DEFAULT"
__nv_reservedSMEM_offset_0_alias:
	.zero		0


//--------------------- .nv.shared._ZN10layer_norm31ln_parallel_residual_fwd_kernelINS_13Kernel_traitsI13__nv_bfloat16S2_S2_S2_fjLj5120ELj1ELj1ELj4ELj16ENS_18Kernel_traits_baseILj5120ES2_S2_S2_S2_fjLj128EEEEELb0ELb0ELb1EEEvNS_9FwdParamsE --------------------------
	.section	.nv.shared._ZN10layer_norm31ln_parallel_residual_fwd_kernelINS_13Kernel_traitsI13__nv_bfloat16S2_S2_S2_fjLj5120ELj1ELj1ELj4ELj16ENS_18Kernel_traits_baseILj5120ES2_S2_S2_S2_fjLj128EEEEELb0ELb0ELb1EEEvNS_9FwdParamsE,"aw",@nobits
	.sectionflags	@""
	.align	16
	.zero		1024


//--------------------- .nv.shared._ZN10layer_norm31ln_parallel_residual_fwd_kernelINS_13Kernel_traitsI13__nv_bfloat16S2_S2_S2_fjLj5120ELj1ELj1ELj4ELj16ENS_18Kernel_traits_baseILj5120ES2_S2_S2_S2_fjLj128EEEEELb0ELb1ELb0EEEvNS_9FwdParamsE --------------------------
	.section	.nv.shared._ZN10layer_norm31ln_parallel_residual_fwd_kernelINS_13Kernel_traitsI13__nv_bfloat16S2_S2_S2_fjLj5120ELj1ELj1ELj4ELj16ENS_18Kernel_traits_baseILj5120ES2_S2_S2_S2_fjLj128EEEEELb0ELb1ELb0EEEvNS_9FwdParamsE,"aw",@nobits
	.sectionflags	@""
	.align	16
	.zero		1024


//--------------------- .nv.shared._ZN10layer_norm31ln_parallel_residual_fwd_kernelINS_13Kernel_traitsI13__nv_bfloat16S2_S2_S2_fjLj5120ELj1ELj1ELj4ELj16ENS_18Kernel_traits_baseILj5120ES2_S2_S2_S2_fjLj128EEEEELb0ELb1ELb1EEEvNS_9FwdParamsE --------------------------
	.section	.nv.shared._ZN10layer_norm31ln_parallel_residual_fwd_kernelINS_13Kernel_traitsI13__nv_bfloat16S2_S2_S2_fjLj5120ELj1ELj1ELj4ELj16ENS_18Kernel_traits_baseILj5120ES2_S2_S2_S2_fjLj128EEEEELb0ELb1ELb1EEEvNS_9FwdParamsE,"aw",@nobits
	.sectionflags	@""
	.align	16
	.zero		1024


//--------------------- .nv.shared._ZN10layer_norm31ln_parallel_residual_fwd_kernelINS_13Kernel_traitsI13__nv_bfloat16S2_S2_S2_fjLj5120ELj1ELj1ELj4ELj16ENS_18Kernel_traits_baseILj5120ES2_S2_S2_S2_fjLj128EEEEELb1ELb0ELb0EEEvNS_9FwdParamsE --------------------------
	.section	.nv.shared._ZN10layer_norm31ln_parallel_residual_fwd_kernelINS_13Kernel_traitsI13__nv_bfloat16S2_S2_S2_fjLj5120ELj1ELj1ELj4ELj16ENS_18Kernel_traits_baseILj5120ES2_S2_S2_S2_fjLj128EEEEELb1ELb0ELb0EEEvNS_9FwdParamsE,"aw",@nobits
	.sectionflags	@""
	.align	16
	.zero		1024


//--------------------- .nv.shared._ZN10layer_norm31ln_parallel_residual_fwd_kernelINS_13Kernel_traitsI13__nv_bfloat16S2_S2_S2_fjLj5120ELj1ELj1ELj4ELj16ENS_18Kernel_traits_baseILj5120ES2_S2_S2_S2_fjLj128EEEEELb1ELb0ELb1EEEvNS_9FwdParamsE --------------------------
	.section	.nv.shared._ZN10layer_norm31ln_parallel_residual_fwd_kernelINS_13Kernel_traitsI13__nv_bfloat16S2_S2_S2_fjLj5120ELj1ELj1ELj4ELj16ENS_18Kernel_traits_baseILj5120ES2_S2_S2_S2_fjLj128EEEEELb1ELb0ELb1EEEvNS_9FwdParamsE,"aw",@nobits
	.sectionflags	@""
	.align	16
	.zero		1024


//--------------------- .nv.shared._ZN10layer_norm31ln_parallel_residual_fwd_kernelINS_13Kernel_traitsI13__nv_bfloat16S2_S2_S2_fjLj5120ELj1ELj1ELj4ELj16ENS_18Kernel_traits_baseILj5120ES2_S2_S2_S2_fjLj128EEEEELb1ELb1ELb0EEEvNS_9FwdParamsE --------------------------
	.section	.nv.shared._ZN10layer_norm31ln_parallel_residual_fwd_kernelINS_13Kernel_traitsI13__nv_bfloat16S2_S2_S2_fjLj5120ELj1ELj1ELj4ELj16ENS_18Kernel_traits_baseILj5120ES2_S2_S2_S2_fjLj128EEEEELb1ELb1ELb0EEEvNS_9FwdParamsE,"aw",@nobits
	.sectionflags	@""
	.align	16
	.zero		1024


//--------------------- .nv.shared._ZN10layer_norm31ln_parallel_residual_fwd_kernelINS_13Kernel_traitsI13__nv_bfloat16S2_S2_S2_fjLj5120ELj1ELj1ELj4ELj16ENS_18Kernel_traits_baseILj5120ES2_S2_S2_S2_fjLj128EEEEELb1ELb1ELb1EEEvNS_9FwdParamsE --------------------------
	.section	.nv.shared._ZN10layer_norm31ln_parallel_residual_fwd_kernelINS_13Kernel_traitsI13__nv_bfloat16S2_S2_S2_fjLj5120ELj1ELj1ELj4ELj16ENS_18Kernel_traits_baseILj5120ES2_S2_S2_S2_fjLj128EEEEELb1ELb1ELb1EEEvNS_9FwdParamsE,"aw",@nobits
	.sectionflags	@""
	.align	16
	.zero		1024


//--------------------- .nv.shared._ZN10layer_norm31ln_parallel_residual_fwd_kernelINS_13Kernel_traitsI6__halfS2_S2_S2_fjLj5120ELj1ELj1ELj4ELj16ENS_18Kernel_traits_baseILj5120ES2_S2_S2_S2_fjLj128EEEEELb0ELb0ELb0EEEvNS_9FwdParamsE --------------------------
	.section	.nv.shared._ZN10layer_norm31ln_parallel_residual_fwd_kernelINS_13Kernel_traitsI6__halfS2_S2_S2_fjLj5120ELj1ELj1ELj4ELj16ENS_18Kernel_traits_baseILj5120ES2_S2_S2_S2_fjLj128EEEEELb0ELb0ELb0EEEvNS_9FwdParamsE,"aw",@nobits
	.sectionflags	@""
	.align	16
	.zero		1024


//--------------------- .nv.shared._ZN10layer_norm31ln_parallel_residual_fwd_kernelINS_13Kernel_traitsI6__halfS2_S2_S2_fjLj5120ELj1ELj1ELj4ELj16ENS_18Kernel_traits_baseILj5120ES2_S2_S2_S2_fjLj128EEEEELb0ELb0ELb1EEEvNS_9FwdParamsE --------------------------
	.section	.nv.shared._ZN10layer_norm31ln_parallel_residual_fwd_kernelINS_13Kernel_traitsI6__halfS2_S2_S2_fjLj5120ELj1ELj1ELj4ELj16ENS_18Kernel_traits_baseILj5120ES2_S2_S2_S2_fjLj128EEEEELb0ELb0ELb1EEEvNS_9FwdParamsE,"aw",@nobits
	.sectionflags	@""
	.align	16
	.zero		1024


//--------------------- .nv.shared._ZN10layer_norm31ln_parallel_residual_fwd_kernelINS_13Kernel_traitsI6__halfS2_S2_S2_fjLj5120ELj1ELj1ELj4ELj16ENS_18Kernel_traits_baseILj5120ES2_S2_S2_S2_fjLj128EEEEELb0ELb1ELb0EEEvNS_9FwdParamsE --------------------------
	.section	.nv.shared._ZN10layer_norm31ln_parallel_residual_fwd_kernelINS_13Kernel_traitsI6__halfS2_S2_S2_fjLj5120ELj1ELj1ELj4ELj16ENS_18Kernel_traits_baseILj5120ES2_S2_S2_S2_fjLj128EEEEELb0ELb1ELb0EEEvNS_9FwdParamsE,"aw",@nobits
	.sectionflags	@""
	.align	16
	.zero		1024


//--------------------- .nv.shared._ZN10layer_norm31ln_parallel_residual_fwd_kernelINS_13Kernel_traitsI6__halfS2_S2_S2_fjLj5120ELj1ELj1ELj4ELj16ENS_18Kernel_traits_baseILj5120ES2_S2_S2_S2_fjLj128EEEEELb0ELb1ELb1EEEvNS_9FwdParamsE --------------------------
	.section	.nv.shared._ZN10layer_norm31ln_parallel_residual_fwd_kernelINS_13Kernel_traitsI6__halfS2_S2_S2_fjLj5120ELj1ELj1ELj4ELj16ENS_18Kernel_traits_baseILj5120ES2_S2_S2_S2_fjLj128EEEEELb0ELb1ELb1EEEvNS_9FwdParamsE,"aw",@nobits
	.sectionflags	@""
	.align	16
	.zero		1024


//--------------------- .nv.shared._ZN10layer_norm31ln_parallel_residual_fwd_kernelINS_13Kernel_traitsI6__halfS2_S2_S2_fjLj5120ELj1ELj1ELj4ELj16ENS_18Kernel_traits_baseILj5120ES2_S2_S2_S2_fjLj128EEEEELb1ELb0ELb0EEEvNS_9FwdParamsE --------------------------
	.section	.nv.shared._ZN10layer_norm31ln_parallel_residual_fwd_kernelINS_13Kernel_traitsI6__halfS2_S2_S2_fjLj5120ELj1ELj1ELj4ELj16ENS_18Kernel_traits_baseILj5120ES2_S2_S2_S2_fjLj128EEEEELb1ELb0ELb0EEEvNS_9FwdParamsE,"aw",@nobits
	.sectionflags	@""
	.align	16
	.zero		1024


//--------------------- .nv.shared._ZN10layer_norm31ln_parallel_residual_fwd_kernelINS_13Kernel_traitsI6__halfS2_S2_S2_fjLj5120ELj1ELj1ELj4ELj16ENS_18Kernel_traits_baseILj5120ES2_S2_S2_S2_fjLj128EEEEELb1ELb0ELb1EEEvNS_9FwdParamsE --------------------------
	.section	.nv.shared._ZN10layer_norm31ln_parallel_residual_fwd_kernelINS_13Kernel_traitsI6__halfS2_S2_S2_fjLj5120ELj1ELj1ELj4ELj16ENS_18Kernel_traits_baseILj5120ES2_S2_S2_S2_fjLj128EEEEELb1ELb0ELb1EEEvNS_9FwdParamsE,"aw",@nobits
	.sectionflags	@""
	.align	16
	.zero		1024


//--------------------- .nv.shared._ZN10layer_norm31ln_parallel_residual_fwd_kernelINS_13Kernel_traitsI6__halfS2_S2_S2_fjLj5120ELj1ELj1ELj4ELj16ENS_18Kernel_traits_baseILj5120ES2_S2_S2_S2_fjLj128EEEEELb1ELb1ELb0EEEvNS_9FwdParamsE --------------------------
	.section	.nv.shared._ZN10layer_norm31ln_parallel_residual_fwd_kernelINS_13Kernel_traitsI6__halfS2_S2_S2_fjLj5120ELj1ELj1ELj4ELj16ENS_18Kernel_traits_baseILj5120ES2_S2_S2_S2_fjLj128EEEEELb1ELb1ELb0EEEvNS_9FwdParamsE,"aw",@nobits
	.sectionflags	@""
	.align	16
	.zero		1024


//--------------------- .nv.shared._ZN10layer_norm31ln_parallel_residual_fwd_kernelINS_13Kernel_traitsI6__halfS2_S2_S2_fjLj5120ELj1ELj1ELj4ELj16ENS_18Kernel_traits_baseILj5120ES2_S2_S2_S2_fjLj128EEEEELb1ELb1ELb1EEEvNS_9FwdParamsE --------------------------
	.section	.nv.shared._ZN10layer_norm31ln_parallel_residual_fwd_kernelINS_13Kernel_traitsI6__halfS2_S2_S2_fjLj5120ELj1ELj1ELj4ELj16ENS_18Kernel_traits_baseILj5120ES2_S2_S2_S2_fjLj128EEEEELb1ELb1ELb1EEEvNS_9FwdParamsE,"aw",@nobits
	.sectionflags	@""
	.align	16
	.zero		1024


//--------------------- .nv.shared._ZN10layer_norm31ln_parallel_residual_fwd_kernelINS_13Kernel_traitsIf13__nv_bfloat16S2_S2_fjLj5120ELj1ELj1ELj4ELj16ENS_18Kernel_traits_baseILj5120EfS2_S2_S2_fjLj128EEEEELb0ELb0ELb0EEEvNS_9FwdParamsE --------------------------
	.section	.nv.shared._ZN10layer_norm31ln_parallel_residual_fwd_kernelINS_13Kernel_traitsIf13__nv_bfloat16S2_S2_fjLj5120ELj1ELj1ELj4ELj16ENS_18Kernel_traits_baseILj5120EfS2_S2_S2_fjLj128EEEEELb0ELb0ELb0EEEvNS_9FwdParamsE,"aw",@nobits
	.sectionflags	@""
	.align	16
	.zero		1024


//--------------------- .nv.shared._ZN10layer_norm31ln_parallel_residual_fwd_kernelINS_13Kernel_traitsIf13__nv_bfloat16S2_S2_fjLj5120ELj1ELj1ELj4ELj16ENS_18Kernel_traits_baseILj5120EfS2_S2_S2_fjLj128EEEEELb0ELb0ELb1EEEvNS_9FwdParamsE --------------------------
	.section	.nv.shared._ZN10layer_norm31ln_parallel_residual_fwd_kernelINS_13Kernel_traitsIf13__nv_bfloat16S2_S2_fjLj5120ELj1ELj1ELj4ELj16ENS_18Kernel_traits_baseILj5120EfS2_S2_S2_fjLj128EEEEELb0ELb0ELb1EEEvNS_9FwdParamsE,"aw",@nobits
	.sectionflags	@""
	.align	16
	.zero		1024


//--------------------- .nv.shared._ZN10layer_norm31ln_parallel_residual_fwd_kernelINS_13Kernel_traitsIf13__nv_bfloat16S2_S2_fjLj5120ELj1ELj1ELj4ELj16ENS_18Kernel_traits_baseILj5120EfS2_S2_S2_fjLj128EEEEELb0ELb1ELb0EEEvNS_9FwdParamsE --------------------------
	.section	.nv.shared._ZN10layer_norm31ln_parallel_residual_fwd_kernelINS_13Kernel_traitsIf13__nv_bfloat16S2_S2_fjLj5120ELj1ELj1ELj4ELj16ENS_18Kernel_traits_baseILj5120EfS2_S2_S2_fjLj128EEEEELb0ELb1ELb0EEEvNS_9FwdParamsE,"aw",@nobits
	.sectionflags	@""
	.align	16
	.zero		1024


//--------------------- .nv.shared._ZN10layer_norm31ln_parallel_residual_fwd_kernelINS_13Kernel_traitsIf13__nv_bfloat16S2_S2_fjLj5120ELj1ELj1ELj4ELj16ENS_18Kernel_traits_baseILj5120EfS2_S2_S2_fjLj128EEEEELb0ELb1ELb1EEEvNS_9FwdParamsE --------------------------
	.section	.nv.shared._ZN10layer_norm31ln_parallel_residual_fwd_kernelINS_13Kernel_traitsIf13__nv_bfloat16S2_S2_fjLj5120ELj1ELj1ELj4ELj16ENS_18Kernel_traits_baseILj5120EfS2_S2_S2_fjLj128EEEEELb0ELb1ELb1EEEvNS_9FwdParamsE,"aw",@nobits
	.sectionflags	@""
	.align	16
	.zero		1024


//--------------------- .nv.shared._ZN10layer_norm31ln_parallel_residual_fwd_kernelINS_13Kernel_traitsIf13__nv_bfloat16S2_S2_fjLj5120ELj1ELj1ELj4ELj16ENS_18Kernel_traits_baseILj5120EfS2_S2_S2_fjLj128EEEEELb1ELb0ELb0EEEvNS_9FwdParamsE --------------------------
	.section	.nv.shared._ZN10layer_norm31ln_parallel_residual_fwd_kernelINS_13Kernel_traitsIf13__nv_bfloat16S2_S2_fjLj5120ELj1ELj1ELj4ELj16ENS_18Kernel_traits_baseILj5120EfS2_S2_S2_fjLj128EEEEELb1ELb0ELb0EEEvNS_9FwdParamsE,"aw",@nobits
	.sectionflags	@""
	.align	16
	.zero		1024


//--------------------- .nv.shared._ZN10layer_norm31ln_parallel_residual_fwd_kernelINS_13Kernel_traitsIf13__nv_bfloat16S2_S2_fjLj5120ELj1ELj1ELj4ELj16ENS_18Kernel_traits_baseILj5120EfS2_S2_S2_fjLj128EEEEELb1ELb0ELb1EEEvNS_9FwdParamsE --------------------------
	.section	.nv.shared._ZN10layer_norm31ln_parallel_residual_fwd_kernelINS_13Kernel_traitsIf13__nv_bfloat16S2_S2_fjLj5120ELj1ELj1ELj4ELj16ENS_18Kernel_traits_baseILj5120EfS2_S2_S2_fjLj128EEEEELb1ELb0ELb1EEEvNS_9FwdParamsE,"aw",@nobits
	.sectionflags	@""
	.align	16
	.zero		1024


//--------------------- .nv.shared._ZN10layer_norm31ln_parallel_residual_fwd_kernelINS_13Kernel_traitsIf13__nv_bfloat16S2_S2_fjLj5120ELj1ELj1ELj4ELj16ENS_18Kernel_traits_baseILj5120EfS2_S2_S2_fjLj128EEEEELb1ELb1ELb0EEEvNS_9FwdParamsE --------------------------
	.section	.nv.shared._ZN10layer_norm31ln_parallel_residual_fwd_kernelINS_13Kernel_traitsIf13__nv_bfloat16S2_S2_fjLj5120ELj1ELj1ELj4ELj16ENS_18Kernel_traits_baseILj5120EfS2_S2_S2_fjLj128EEEEELb1ELb1ELb0EEEvNS_9FwdParamsE,"aw",@nobits
	.sectionflags	@""
	.align	16
	.zero		1024


//--------------------- .nv.shared._ZN10layer_norm31ln_parallel_residual_fwd_kernelINS_13Kernel_traitsIf13__nv_bfloat16S2_S2_fjLj5120ELj1ELj1ELj4ELj16ENS_18Kernel_traits_baseILj5120EfS2_S2_S2_fjLj128EEEEELb1ELb1ELb1EEEvNS_9FwdParamsE --------------------------
	.section	.nv.shared._ZN10layer_norm31ln_parallel_residual_fwd_kernelINS_13Kernel_traitsIf13__nv_bfloat16S2_S2_fjLj5120ELj1ELj1ELj4ELj16ENS_18Kernel_traits_baseILj5120EfS2_S2_S2_fjLj128EEEEELb1ELb1ELb1EEEvNS_9FwdParamsE,"aw",@nobits
	.sectionflags	@""
	.align	16
	.zero		1024


//--------------------- .nv.shared._ZN10layer_norm31ln_parallel_residual_fwd_kernelINS_13Kernel_traitsI13__nv_bfloat16S2_fS2_fjLj5120ELj1ELj1ELj4ELj16ENS_18Kernel_traits_baseILj5120ES2_S2_fS2_fjLj128EEEEELb0ELb0ELb0EEEvNS_9FwdParamsE --------------------------
	.section	.nv.shared._ZN10layer_norm31ln_parallel_residual_fwd_kernelINS_13Kernel_traitsI13__nv_bfloat16S2_fS2_fjLj5120ELj1ELj1ELj4ELj16ENS_18Kernel_traits_baseILj5120ES2_S2_fS2_fjLj128EEEEELb0ELb0ELb0EEEvNS_9FwdParamsE,"aw",@nobits
	.sectionflags	@""
	.align	16
	.zero		1024


//--------------------- .nv.shared._ZN10layer_norm31ln_parallel_residual_fwd_kernelINS_13Kernel_traitsI13__nv_bfloat16S2_fS2_fjLj5120ELj1ELj1ELj4ELj16ENS_18Kernel_traits_baseILj5120ES2_S2_fS2_fjLj128EEEEELb0ELb0ELb1EEEvNS_9FwdParamsE --------------------------
	.section	.nv.shared._ZN10layer_norm31ln_parallel_residual_fwd_kernelINS_13Kernel_traitsI13__nv_bfloat16S2_fS2_fjLj5120ELj1ELj1ELj4ELj16ENS_18Kernel_traits_baseILj5120ES2_S2_fS2_fjLj128EEEEELb0ELb0ELb1EEEvNS_9FwdParamsE,"aw",@nobits
	.sectionflags	@""
	.align	16
	.zero		1024


//--------------------- .nv.shared._ZN10layer_norm31ln_parallel_residual_fwd_kernelINS_13Kernel_traitsI13__nv_bfloat16S2_fS2_fjLj5120ELj1ELj1ELj4ELj16ENS_18Kernel_traits_baseILj5120ES2_S2_fS2_fjLj128EEEEELb0ELb1ELb0EEEvNS_9FwdParamsE --------------------------
	.section	.nv.shared._ZN10layer_norm31ln_parallel_residual_fwd_kernelINS_13Kernel_traitsI13__nv_bfloat16S2_fS2_fjLj5120ELj1ELj1ELj4ELj16ENS_18Kernel_traits_baseILj5120ES2_S2_fS2_fjLj128EEEEELb0ELb1ELb0EEEvNS_9FwdParamsE,"aw",@nobits
	.sectionflags	@""
	.align	16
	.zero		1024


//--------------------- .nv.shared._ZN10layer_norm31ln_parallel_residual_fwd_kernelINS_13Kernel_traitsI13__nv_bfloat16S2_fS2_fjLj5120ELj1ELj1ELj4ELj16ENS_18Kernel_traits_baseILj5120ES2_S2_fS2_fjLj128EEEEELb0ELb1ELb1EEEvNS_9FwdParamsE --------------------------
	.section	.nv.shared._ZN10layer_norm31ln_parallel_residual_fwd_kernelINS_13Kernel_traitsI13__nv_bfloat16S2_fS2_fjLj5120ELj1ELj1ELj4ELj16ENS_18Kernel_traits_baseILj5120ES2_S2_fS2_fjLj128EEEEELb0ELb1ELb1EEEvNS_9FwdParamsE,"aw",@nobits
	.sectionflags	@""
	.align	16
	.zero		1024


//--------------------- .nv.shared._ZN10layer_norm31ln_parallel_residual_fwd_kernelINS_13Kernel_traitsI13__nv_bfloat16S2_fS2_fjLj5120ELj1ELj1ELj4ELj16ENS_18Kernel_traits_baseILj5120ES2_S2_fS2_fjLj128EEEEELb1ELb0ELb0EEEvNS_9FwdParamsE --------------------------
	.section	.nv.shared._ZN10layer_norm31ln_parallel_residual_fwd_kernelINS_13Kernel_traitsI13__nv_bfloat16S2_fS2_fjLj5120ELj1ELj1ELj4ELj16ENS_18Kernel_traits_baseILj5120ES2_S2_fS2_fjLj128EEEEELb1ELb0ELb0EEEvNS_9FwdParamsE,"aw",@nobits
	.sectionflags	@""
	.align	16
	.zero		1024


//--------------------- .nv.shared._ZN10layer_norm31ln_parallel_residual_fwd_kernelINS_13Kernel_traitsI13__nv_bfloat16S2_fS2_fjLj5120ELj1ELj1ELj4ELj16ENS_18Kernel_traits_baseILj5120ES2_S2_fS2_fjLj128EEEEELb1ELb0ELb1EEEvNS_9FwdParamsE --------------------------
	.section	.nv.shared._ZN10layer_norm31ln_parallel_residual_fwd_kernelINS_13Kernel_traitsI13__nv_bfloat16S2_fS2_fjLj5120ELj1ELj1ELj4ELj16ENS_18Kernel_traits_baseILj5120ES2_S2_fS2_fjLj128EEEEELb1ELb0ELb1EEEvNS_9FwdParamsE,"aw",@nobits
	.sectionflags	@""
	.align	16
	.zero		1024


//--------------------- .nv.shared._ZN10layer_norm31ln_parallel_residual_fwd_kernelINS_13Kernel_traitsI13__nv_bfloat16S2_fS2_fjLj5120ELj1ELj1ELj4ELj16ENS_18Kernel_traits_baseILj5120ES2_S2_fS2_fjLj128EEEEELb1ELb1ELb0EEEvNS_9FwdParamsE --------------------------
	.section	.nv.shared._ZN10layer_norm31ln_parallel_residual_fwd_kernelINS_13Kernel_traitsI13__nv_bfloat16S2_fS2_fjLj5120ELj1ELj1ELj4ELj16ENS_18Kernel_traits_baseILj5120ES2_S2_fS2_fjLj128EEEEELb1ELb1ELb0EEEvNS_9FwdParamsE,"aw",@nobits
	.sectionflags	@""
	.align	16
	.zero		1024


//--------------------- .nv.shared._ZN10layer_norm31ln_parallel_residual_fwd_kernelINS_13Kernel_traitsI13__nv_bfloat16S2_fS2_fjLj5120ELj1ELj1ELj4ELj16ENS_18Kernel_traits_baseILj5120ES2_S2_fS2_fjLj128EEEEELb1ELb1ELb1EEEvNS_9FwdParamsE --------------------------
	.section	.nv.shared._ZN10layer_norm31ln_parallel_residual_fwd_kernelINS_13Kernel_traitsI13__nv_bfloat16S2_fS2_fjLj5120ELj1ELj1ELj4ELj16ENS_18Kernel_traits_baseILj5120ES2_S2_fS2_fjLj128EEEEELb1ELb1ELb1EEEvNS_9FwdParamsE,"aw",@nobits
	.sectionflags	@""
	.align	16
	.zero		1024


//--------------------- .nv.shared._ZN10layer_norm31ln_parallel_residual_fwd_kernelINS_13Kernel_traitsIf13__nv_bfloat16fS2_fjLj5120ELj1ELj1ELj4ELj16ENS_18Kernel_traits_baseILj5120EfS2_fS2_fjLj128EEEEELb0ELb0ELb0EEEvNS_9FwdParamsE --------------------------
	.section	.nv.shared._ZN10layer_norm31ln_parallel_residual_fwd_kernelINS_13Kernel_traitsIf13__nv_bfloat16fS2_fjLj5120ELj1ELj1ELj4ELj16ENS_18Kernel_traits_baseILj5120EfS2_fS2_fjLj128EEEEELb0ELb0ELb0EEEvNS_9FwdParamsE,"aw",@nobits
	.sectionflags	@""
	.align	16
	.zero		1024


//--------------------- .nv.shared._ZN10layer_norm31ln_parallel_residual_fwd_kernelINS_13Kernel_traitsIf13__nv_bfloat16fS2_fjLj5120ELj1ELj1ELj4ELj16ENS_18Kernel_traits_baseILj5120EfS2_fS2_fjLj128EEEEELb0ELb0ELb1EEEvNS_9FwdParamsE --------------------------
	.section	.nv.shared._ZN10layer_norm31ln_parallel_residual_fwd_kernelINS_13Kernel_traitsIf13__nv_bfloat16fS2_fjLj5120ELj1ELj1ELj4ELj16ENS_18Kernel_traits_baseILj5120EfS2_fS2_fjLj128EEEEELb0ELb0ELb1EEEvNS_9FwdParamsE,"aw",@nobits
	.sectionflags	@""
	.align	16
	.zero		1024


//--------------------- .nv.shared._ZN10layer_norm31ln_parallel_residual_fwd_kernelINS_13Kernel_traitsIf13__nv_bfloat16fS2_fjLj5120ELj1ELj1ELj4ELj16ENS_18Kernel_traits_baseILj5120EfS2_fS2_fjLj128EEEEELb0ELb1ELb0EEEvNS_9FwdParamsE --------------------------
	.section	.nv.shared._ZN10layer_norm31ln_parallel_residual_fwd_kernelINS_13Kernel_traitsIf13__nv_bfloat16fS2_fjLj5120ELj1ELj1ELj4ELj16ENS_18Kernel_traits_baseILj5120EfS2_fS2_fjLj128EEEEELb0ELb1ELb0EEEvNS_9FwdParamsE,"aw",@nobits
	.sectionflags	@""
	.align	16
	.zero		1024


//--------------------- .nv.shared._ZN10layer_norm31ln_parallel_residual_fwd_kernelINS_13Kernel_traitsIf13__nv_bfloat16fS2_fjLj5120ELj1ELj1ELj4ELj16ENS_18Kernel_traits_baseILj5120EfS2_fS2_fjLj128EEEEELb0ELb1ELb1EEEvNS_9FwdParamsE --------------------------
	.section	.nv.shared._ZN10layer_norm31ln_parallel_residual_fwd_kernelINS_13Kernel_traitsIf13__nv_bfloat16fS2_fjLj5120ELj1ELj1ELj4ELj16ENS_18Kernel_traits_baseILj5120EfS2_fS2_fjLj128EEEEELb0ELb1ELb1EEEvNS_9FwdParamsE,"aw",@nobits
	.sectionflags	@""
	.align	16
	.zero		1024


//--------------------- .nv.shared._ZN10layer_norm31ln_parallel_residual_fwd_kernelINS_13Kernel_traitsIf13__nv_bfloat16fS2_fjLj5120ELj1ELj1ELj4ELj16ENS_18Kernel_traits_baseILj5120EfS2_fS2_fjLj128EEEEELb1ELb0ELb0EEEvNS_9FwdParamsE --------------------------
	.section	.nv.shared._ZN10layer_norm31ln_parallel_residual_fwd_kernelINS_13Kernel_traitsIf13__nv_bfloat16fS2_fjLj5120ELj1ELj1ELj4ELj16ENS_18Kernel_traits_baseILj5120EfS2_fS2_fjLj128EEEEELb1ELb0ELb0EEEvNS_9FwdParamsE,"aw",@nobits
	.sectionflags	@""
	.align	16
	.zero		1024


//--------------------- .nv.shared._ZN10layer_norm31ln_parallel_residual_fwd_kernelINS_13Kernel_traitsIf13__nv_bfloat16fS2_fjLj5120ELj1ELj1ELj4ELj16ENS_18Kernel_traits_baseILj5120EfS2_fS2_fjLj128EEEEELb1ELb0ELb1EEEvNS_9FwdParamsE --------------------------
	.section	.nv.shared._ZN10layer_norm31ln_parallel_residual_fwd_kernelINS_13Kernel_traitsIf13__nv_bfloat16fS2_fjLj5120ELj1ELj1ELj4ELj16ENS_18Kernel_traits_baseILj5120EfS2_fS2_fjLj128EEEEELb1ELb0ELb1EEEvNS_9FwdParamsE,"aw",@nobits
	.sectionflags	@""
	.align	16
	.zero		1024


//--------------------- .nv.shared._ZN10layer_norm31ln_parallel_residual_fwd_kernelINS_13Kernel_traitsIf13__nv_bfloat16fS2_fjLj5120ELj1ELj1ELj4ELj16ENS_18Kernel_traits_baseILj5120EfS2_fS2_fjLj128EEEEELb1ELb1ELb0EEEvNS_9FwdParamsE --------------------------
	.section	.nv.shared._ZN10layer_norm31ln_parallel_residual_fwd_kernelINS_13Kernel_traitsIf13__nv_bfloat16fS2_fjLj5120ELj1ELj1ELj4ELj16ENS_18Kernel_traits_baseILj5120EfS2_fS2_fjLj128EEEEELb1ELb1ELb0EEEvNS_9FwdParamsE,"aw",@nobits
	.sectionflags	@""
	.align	16
	.zero		1024


//--------------------- .nv.shared._ZN10layer_norm31ln_parallel_residual_fwd_kernelINS_13Kernel_traitsIf13__nv_bfloat16fS2_fjLj5120ELj1ELj1ELj4ELj16ENS_18Kernel_traits_baseILj5120EfS2_fS2_fjLj128EEEEELb1ELb1ELb1EEEvNS_9FwdParamsE --------------------------
	.section	.nv.shared._ZN10layer_norm31ln_parallel_residual_fwd_kernelINS_13Kernel_traitsIf13__nv_bfloat16fS2_fjLj5120ELj1ELj1ELj4ELj16ENS_18Kernel_traits_baseILj5120EfS2_fS2_fjLj128EEEEELb1ELb1ELb1EEEvNS_9FwdParamsE,"aw",@nobits
	.sectionflags	@""
	.align	16
	.zero		1024


//--------------------- .nv.shared._ZN10layer_norm31ln_parallel_residual_fwd_kernelINS_13Kernel_traitsIf6__halfS2_S2_fjLj5120ELj1ELj1ELj4ELj16ENS_18Kernel_traits_baseILj5120EfS2_S2_S2_fjLj128EEEEELb0ELb0ELb0EEEvNS_9FwdParamsE --------------------------
	.section	.nv.shared._ZN10layer_norm31ln_parallel_residual_fwd_kernelINS_13Kernel_traitsIf6__halfS2_S2_fjLj5120ELj1ELj1ELj4ELj16ENS_18Kernel_traits_baseILj5120EfS2_S2_S2_fjLj128EEEEELb0ELb0ELb0EEEvNS_9FwdParamsE,"aw",@nobits
	.sectionflags	@""
	.align	16
	.zero		1024


//--------------------- .nv.shared._ZN10layer_norm31ln_parallel_residual_fwd_kernelINS_13Kernel_traitsIf6__halfS2_S2_fjLj5120ELj1ELj1ELj4ELj16ENS_18Kernel_traits_baseILj5120EfS2_S2_S2_fjLj128EEEEELb0ELb0ELb1EEEvNS_9FwdParamsE --------------------------
	.section	.nv.shared._ZN10layer_norm31ln_parallel_residual_fwd_kernelINS_13Kernel_traitsIf6__halfS2_S2_fjLj5120ELj1ELj1ELj4ELj16ENS_18Kernel_traits_baseILj5120EfS2_S2_S2_fjLj128EEEEELb0ELb0ELb1EEEvNS_9FwdParamsE,"aw",@nobits
	.sectionflags	@""
	.align	16
	.zero		1024


//--------------------- .nv.shared._ZN10layer_norm31ln_parallel_residual_fwd_kernelINS_13Kernel_traitsIf6__halfS2_S2_fjLj5120ELj1ELj1ELj4ELj16ENS_18Kernel_traits_baseILj5120EfS2_S2_S2_fjLj128EEEEELb0ELb1ELb0EEEvNS_9FwdParamsE --------------------------
	.section	.nv.shared._ZN10layer_norm31ln_parallel_residual_fwd_kernelINS_13Kernel_traitsIf6__halfS2_S2_fjLj5120ELj1ELj1ELj4ELj16ENS_18Kernel_traits_baseILj5120EfS2_S2_S2_fjLj128EEEEELb0ELb1ELb0EEEvNS_9FwdParamsE,"aw",@nobits
	.sectionflags	@""
	.align	16
	.zero		1024


//--------------------- .nv.shared._ZN10layer_norm31ln_parallel_residual_fwd_kernelINS_13Kernel_traitsIf6__halfS2_S2_fjLj5120ELj1ELj1ELj4ELj16ENS_18Kernel_traits_baseILj5120EfS2_S2_S2_fjLj128EEEEELb0ELb1ELb1EEEvNS_9FwdParamsE --------------------------
	.section	.nv.shared._ZN10layer_norm31ln_parallel_residual_fwd_kernelINS_13Kernel_traitsIf6__halfS2_S2_fjLj5120ELj1ELj1ELj4ELj16ENS_18Kernel_traits_baseILj5120EfS2_S2_S2_fjLj128EEEEELb0ELb1ELb1EEEvNS_9FwdParamsE,"aw",@nobits
	.sectionflags	@""
	.align	16
	.zero		1024


//--------------------- .nv.shared._ZN10layer_norm31ln_parallel_residual_fwd_kernelINS_13Kernel_traitsIf6__halfS2_S2_fjLj5120ELj1ELj1ELj4ELj16ENS_18Kernel_traits_baseILj5120EfS2_S2_S2_fjLj128EEEEELb1ELb0ELb0EEEvNS_9FwdParamsE --------------------------
	.section	.nv.shared._ZN10layer_norm31ln_parallel_residual_fwd_kernelINS_13Kernel_traitsIf6__halfS2_S2_fjLj5120ELj1ELj1ELj4ELj16ENS_18Kernel_traits_baseILj5120EfS2_S2_S2_fjLj128EEEEELb1ELb0ELb0EEEvNS_9FwdParamsE,"aw",@nobits
	.sectionflags	@""
	.align	16
	.zero		1024


//--------------------- .nv.shared._ZN10layer_norm31ln_parallel_residual_fwd_kernelINS_13Kernel_traitsIf6__halfS2_S2_fjLj5120ELj1ELj1ELj4ELj16ENS_18Kernel_traits_baseILj5120EfS2_S2_S2_fjLj128EEEEELb1ELb0ELb1EEEvNS_9FwdParamsE --------------------------
	.section	.nv.shared._ZN10layer_norm31ln_parallel_residual_fwd_kernelINS_13Kernel_traitsIf6__halfS2_S2_fjLj5120ELj1ELj1ELj4ELj16ENS_18Kernel_traits_baseILj5120EfS2_S2_S2_fjLj128EEEEELb1ELb0ELb1EEEvNS_9FwdParamsE,"aw",@nobits
	.sectionflags	@""
	.align	16
	.zero		1024


//--------------------- .nv.shared._ZN10layer_norm31ln_parallel_residual_fwd_kernelINS_13Kernel_traitsIf6__halfS2_S2_fjLj5120ELj1ELj1ELj4ELj16ENS_18Kernel_traits_baseILj5120EfS2_S2_S2_fjLj128EEEEELb1ELb1ELb0EEEvNS_9FwdParamsE --------------------------
	.section	.nv.shared._ZN10layer_norm31ln_parallel_residual_fwd_kernelINS_13Kernel_traitsIf6__halfS2_S2_fjLj5120ELj1ELj1ELj4ELj16ENS_18Kernel_traits_baseILj5120EfS2_S2_S2_fjLj128EEEEELb1ELb1ELb0EEEvNS_9FwdParamsE,"aw",@nobits
	.sectionflags	@""
	.align	16
	.zero		1024


//--------------------- .nv.shared._ZN10layer_norm31ln_parallel_residual_fwd_kernelINS_13Kernel_traitsIf6__halfS2_S2_fjLj5120ELj1ELj1ELj4ELj16ENS_18Kernel_traits_baseILj5120EfS2_S2_S2_fjLj128EEEEELb1ELb1ELb1EEEvNS_9FwdParamsE --------------------------
	.section	.nv.shared._ZN10layer_norm31ln_parallel_residual_fwd_kernelINS_13Kernel_traitsIf6__halfS2_S2_fjLj5120ELj1ELj1ELj4ELj16ENS_18Kernel_traits_baseILj5120EfS2_S2_S2_fjLj128EEEEELb1ELb1ELb1EEEvNS_9FwdParamsE,"aw",@nobits
	.sectionflags	@""
	.align	16
	.zero		1024


//--------------------- .nv.shared._ZN10layer_norm31ln_parallel_residual_fwd_kernelINS_13Kernel_traitsI6__halfS2_fS2_fjLj5120ELj1ELj1ELj4ELj16ENS_18Kernel_traits_baseILj5120ES2_S2_fS2_fjLj128EEEEELb0ELb0ELb0EEEvNS_9FwdParamsE --------------------------
	.section	.nv.shared._ZN10layer_norm31ln_parallel_residual_fwd_kernelINS_13Kernel_traitsI6__halfS2_fS2_fjLj5120ELj1ELj1ELj4ELj16ENS_18Kernel_traits_baseILj5120ES2_S2_fS2_fjLj128EEEEELb0ELb0ELb0EEEvNS_9FwdParamsE,"aw",@nobits
	.sectionflags	@""
	.align	16
	.zero		1024


//--------------------- .nv.shared._ZN10layer_norm31ln_parallel_residual_fwd_kernelINS_13Kernel_traitsI6__halfS2_fS2_fjLj5120ELj1ELj1ELj4ELj16ENS_18Kernel_traits_baseILj5120ES2_S2_fS2_fjLj128EEEEELb0ELb0ELb1EEEvNS_9FwdParamsE --------------------------
	.section	.nv.shared._ZN10layer_norm31ln_parallel_residual_fwd_kernelINS_13Kernel_traitsI6__halfS2_fS2_fjLj5120ELj1ELj1ELj4ELj16ENS_18Kernel_traits_baseILj5120ES2_S2_fS2_fjLj128EEEEELb0ELb0ELb1EEEvNS_9FwdParamsE,"aw",@nobits
	.sectionflags	@""
	.align	16
	.zero		1024


//--------------------- .nv.shared._ZN10layer_norm31ln_parallel_residual_fwd_kernelINS_13Kernel_traitsI6__halfS2_fS2_fjLj5120ELj1ELj1ELj4ELj16ENS_18Kernel_traits_baseILj5120ES2_S2_fS2_fjLj128EEEEELb0ELb1ELb0EEEvNS_9FwdParamsE --------------------------
	.section	.nv.shared._ZN10layer_norm31ln_parallel_residual_fwd_kernelINS_13Kernel_traitsI6__halfS2_fS2_fjLj5120ELj1ELj1ELj4ELj16ENS_18Kernel_traits_baseILj5120ES2_S2_fS2_fjLj128EEEEELb0ELb1ELb0EEEvNS_9FwdParamsE,"aw",@nobits
	.sectionflags	@""
	.align	16
	.zero		1024


//--------------------- .nv.shared._ZN10layer_norm31ln_parallel_residual_fwd_kernelINS_13Kernel_traitsI6__halfS2_fS2_fjLj5120ELj1ELj1ELj4ELj16ENS_18Kernel_traits_baseILj5120ES2_S2_fS2_fjLj128EEEEELb0ELb1ELb1EEEvNS_9FwdParamsE --------------------------
	.section	.nv.shared._ZN10layer_norm31ln_parallel_residual_fwd_kernelINS_13Kernel_traitsI6__halfS2_fS2_fjLj5120ELj1ELj1ELj4ELj16ENS_18Kernel_traits_baseILj5120ES2_S2_fS2_fjLj128EEEEELb0ELb1ELb1EEEvNS_9FwdParamsE,"aw",@nobits
	.sectionflags	@""
	.align	16
	.zero		1024


//--------------------- .nv.shared._ZN10layer_norm31ln_parallel_residual_fwd_kernelINS_13Kernel_traitsI6__halfS2_fS2_fjLj5120ELj1ELj1ELj4ELj16ENS_18Kernel_traits_baseILj5120ES2_S2_fS2_fjLj128EEEEELb1ELb0ELb0EEEvNS_9FwdParamsE --------------------------
	.section	.nv.shared._ZN10layer_norm31ln_parallel_residual_fwd_kernelINS_13Kernel_traitsI6__halfS2_fS2_fjLj5120ELj1ELj1ELj4ELj16ENS_18Kernel_traits_baseILj5120ES2_S2_fS2_fjLj128EEEEELb1ELb0ELb0EEEvNS_9FwdParamsE,"aw",@nobits
	.sectionflags	@""
	.align	16
	.zero		1024


//--------------------- .nv.shared._ZN10layer_norm31ln_parallel_residual_fwd_kernelINS_13Kernel_traitsI6__halfS2_fS2_fjLj5120ELj1ELj1ELj4ELj16ENS_18Kernel_traits_baseILj5120ES2_S2_fS2_fjLj128EEEEELb1ELb0ELb1EEEvNS_9FwdParamsE --------------------------
	.section	.nv.shared._ZN10layer_norm31ln_parallel_residual_fwd_kernelINS_13Kernel_traitsI6__halfS2_fS2_fjLj5120ELj1ELj1ELj4ELj16ENS_18Kernel_traits_baseILj5120ES2_S2_fS2_fjLj128EEEEELb1ELb0ELb1EEEvNS_9FwdParamsE,"aw",@nobits
	.sectionflags	@""
	.align	16
	.zero		1024


//--------------------- .nv.shared._ZN10layer_norm31ln_parallel_residual_fwd_kernelINS_13Kernel_traitsI6__halfS2_fS2_fjLj5120ELj1ELj1ELj4ELj16ENS_18Kernel_traits_baseILj5120ES2_S2_fS2_fjLj128EEEEELb1ELb1ELb0EEEvNS_9FwdParamsE --------------------------
	.section	.nv.shared._ZN10layer_norm31ln_parallel_residual_fwd_kernelINS_13Kernel_traitsI6__halfS2_fS2_fjLj5120ELj1ELj1ELj4ELj16ENS_18Kernel_traits_baseILj5120ES2_S2_fS2_fjLj128EEEEELb1ELb1ELb0EEEvNS_9FwdParamsE,"aw",@nobits
	.sectionflags	@""
	.align	16
	.zero		1024


//--------------------- .nv.shared._ZN10layer_norm31ln_parallel_residual_fwd_kernelINS_13Kernel_traitsI6__halfS2_fS2_fjLj5120ELj1ELj1ELj4ELj16ENS_18Kernel_traits_baseILj5120ES2_S2_fS2_fjLj128EEEEELb1ELb1ELb1EEEvNS_9FwdParamsE --------------------------
	.section	.nv.shared._ZN10layer_norm31ln_parallel_residual_fwd_kernelINS_13Kernel_traitsI6__halfS2_fS2_fjLj5120ELj1ELj1ELj4ELj16ENS_18Kernel_traits_baseILj5120ES2_S2_fS2_fjLj128EEEEELb1ELb1ELb1EEEvNS_9FwdParamsE,"aw",@nobits
	.sectionflags	@""
	.align	16
	.zero		1024


//--------------------- .nv.shared._ZN10layer_norm31ln_parallel_residual_fwd_kernelINS_13Kernel_traitsIf6__halffS2_fjLj5120ELj1ELj1ELj4ELj16ENS_18Kernel_traits_baseILj5120EfS2_fS2_fjLj128EEEEELb0ELb0ELb0EEEvNS_9FwdParamsE --------------------------
	.section	.nv.shared._ZN10layer_norm31ln_parallel_residual_fwd_kernelINS_13Kernel_traitsIf6__halffS2_fjLj5120ELj1ELj1ELj4ELj16ENS_18Kernel_traits_baseILj5120EfS2_fS2_fjLj128EEEEELb0ELb0ELb0EEEvNS_9FwdParamsE,"aw",@nobits
	.sectionflags	@""
	.align	16
	.zero		1024


//--------------------- .nv.shared._ZN10layer_norm31ln_parallel_residual_fwd_kernelINS_13Kernel_traitsIf6__halffS2_fjLj5120ELj1ELj1ELj4ELj16ENS_18Kernel_traits_baseILj5120EfS2_fS2_fjLj128EEEEELb0ELb0ELb1EEEvNS_9FwdParamsE --------------------------
	.section	.nv.shared._ZN10layer_norm31ln_parallel_residual_fwd_kernelINS_13Kernel_traitsIf6__halffS2_fjLj5120ELj1ELj1ELj4ELj16ENS_18Kernel_traits_baseILj5120EfS2_fS2_fjLj128EEEEELb0ELb0ELb1EEEvNS_9FwdParamsE,"aw",@nobits
	.sectionflags	@""
	.align	16
	.zero		1024


//--------------------- .nv.shared._ZN10layer_norm31ln_parallel_residual_fwd_kernelINS_13Kernel_traitsIf6__halffS2_fjLj5120ELj1ELj1ELj4ELj16ENS_18Kernel_traits_baseILj5120EfS2_fS2_fjLj128EEEEELb0ELb1ELb0EEEvNS_9FwdParamsE --------------------------
	.section	.nv.shared._ZN10layer_norm31ln_parallel_residual_fwd_kernelINS_13Kernel_traitsIf6__halffS2_fjLj5120ELj1ELj1ELj4ELj16ENS_18Kernel_traits_baseILj5120EfS2_fS2_fjLj128EEEEELb0ELb1ELb0EEEvNS_9FwdParamsE,"aw",@nobits
	.sectionflags	@""
	.align	16
	.zero		1024


//--------------------- .nv.shared._ZN10layer_norm31ln_parallel_residual_fwd_kernelINS_13Kernel_traitsIf6__halffS2_fjLj5120ELj1ELj1ELj4ELj16ENS_18Kernel_traits_baseILj5120EfS2_fS2_fjLj128EEEEELb0ELb1ELb1EEEvNS_9FwdParamsE --------------------------
	.section	.nv.shared._ZN10layer_norm31ln_parallel_residual_fwd_kernelINS_13Kernel_traitsIf6__halffS2_fjLj5120ELj1ELj1ELj4ELj16ENS_18Kernel_traits_baseILj5120EfS2_fS2_fjLj128EEEEELb0ELb1ELb1EEEvNS_9FwdParamsE,"aw",@nobits
	.sectionflags	@""
	.align	16
	.zero		1024


//--------------------- .nv.shared._ZN10layer_norm31ln_parallel_residual_fwd_kernelINS_13Kernel_traitsIf6__halffS2_fjLj5120ELj1ELj1ELj4ELj16ENS_18Kernel_traits_baseILj5120EfS2_fS2_fjLj128EEEEELb1ELb0ELb0EEEvNS_9FwdParamsE --------------------------
	.section	.nv.shared._ZN10layer_norm31ln_parallel_residual_fwd_kernelINS_13Kernel_traitsIf6__halffS2_fjLj5120ELj1ELj1ELj4ELj16ENS_18Kernel_traits_baseILj5120EfS2_fS2_fjLj128EEEEELb1ELb0ELb0EEEvNS_9FwdParamsE,"aw",@nobits
	.sectionflags	@""
	.align	16
	.zero		1024


//--------------------- .nv.shared._ZN10layer_norm31ln_parallel_residual_fwd_kernelINS_13Kernel_traitsIf6__halffS2_fjLj5120ELj1ELj1ELj4ELj16ENS_18Kernel_traits_baseILj5120EfS2_fS2_fjLj128EEEEELb1ELb0ELb1EEEvNS_9FwdParamsE --------------------------
	.section	.nv.shared._ZN10layer_norm31ln_parallel_residual_fwd_kernelINS_13Kernel_traitsIf6__halffS2_fjLj5120ELj1ELj1ELj4ELj16ENS_18Kernel_traits_baseILj5120EfS2_fS2_fjLj128EEEEELb1ELb0ELb1EEEvNS_9FwdParamsE,"aw",@nobits
	.sectionflags	@""
	.align	16
	.zero		1024


//--------------------- .nv.shared._ZN10layer_norm31ln_parallel_residual_fwd_kernelINS_13Kernel_traitsIf6__halffS2_fjLj5120ELj1ELj1ELj4ELj16ENS_18Kernel_traits_baseILj5120EfS2_fS2_fjLj128EEEEELb1ELb1ELb0EEEvNS_9FwdParamsE --------------------------
	.section	.nv.shared._ZN10layer_norm31ln_parallel_residual_fwd_kernelINS_13Kernel_traitsIf6__halffS2_fjLj5120ELj1ELj1ELj4ELj16ENS_18Kernel_traits_baseILj5120EfS2_fS2_fjLj128EEEEELb1ELb1ELb0EEEvNS_9FwdParamsE,"aw",@nobits
	.sectionflags	@""
	.align	16
	.zero		1024


//--------------------- .nv.shared._ZN10layer_norm31ln_parallel_residual_fwd_kernelINS_13Kernel_traitsIf6__halffS2_fjLj5120ELj1ELj1ELj4ELj16ENS_18Kernel_traits_baseILj5120EfS2_fS2_fjLj128EEEEELb1ELb1ELb1EEEvNS_9FwdParamsE --------------------------
	.section	.nv.shared._ZN10layer_norm31ln_parallel_residual_fwd_kernelINS_13Kernel_traitsIf6__halffS2_fjLj5120ELj1ELj1ELj4ELj16ENS_18Kernel_traits_baseILj5120EfS2_fS2_fjLj128EEEEELb1ELb1ELb1EEEvNS_9FwdParamsE,"aw",@nobits
	.sectionflags	@""
	.align	16
	.zero		1024


//--------------------- .nv.shared._ZN10layer_norm31ln_parallel_residual_fwd_kernelINS_13Kernel_traitsI6__halfffffjLj5120ELj1ELj1ELj4ELj16ENS_18Kernel_traits_baseILj5120ES2_ffffjLj128EEEEELb0ELb0ELb0EEEvNS_9FwdParamsE --------------------------
	.section	.nv.shared._ZN10layer_norm31ln_parallel_residual_fwd_kernelINS_13Kernel_traitsI6__halfffffjLj5120ELj1ELj1ELj4ELj16ENS_18Kernel_traits_baseILj5120ES2_ffffjLj128EEEEELb0ELb0ELb0EEEvNS_9FwdParamsE,"aw",@nobits
	.sectionflags	@""
	.align	16
	.zero		1024


//--------------------- .nv.shared._ZN10layer_norm31ln_parallel_residual_fwd_kernelINS_13Kernel_traitsI6__halfffffjLj5120ELj1ELj1ELj4ELj16ENS_18Kernel_traits_baseILj5120ES2_ffffjLj128EEEEELb0ELb0ELb1EEEvNS_9FwdParamsE --------------------------
	.section	.nv.shared._ZN10layer_norm31ln_parallel_residual_fwd_kernelINS_13Kernel_traitsI6__halfffffjLj5120ELj1ELj1ELj4ELj16ENS_18Kernel_traits_baseILj5120ES2_ffffjLj128EEEEELb0ELb0ELb1EEEvNS_9FwdParamsE,"aw",@nobits
	.sectionflags	@""
	.align	16
	.zero		1024


//--------------------- .nv.shared._ZN10layer_norm31ln_parallel_residual_fwd_kernelINS_13Kernel_traitsI6__halfffffjLj5120ELj1ELj1ELj4ELj16ENS_18Kernel_traits_baseILj5120ES2_ffffjLj128EEEEELb0ELb1ELb0EEEvNS_9FwdParamsE --------------------------
	.section	.nv.shared._ZN10layer_norm31ln_parallel_residual_fwd_kernelINS_13Kernel_traitsI6__halfffffjLj5120ELj1ELj1ELj4ELj16ENS_18Kernel_traits_baseILj5120ES2_ffffjLj128EEEEELb0ELb1ELb0EEEvNS_9FwdParamsE,"aw",@nobits
	.sectionflags	@""
	.align	16
	.zero		1024


//--------------------- .nv.shared._ZN10layer_norm31ln_parallel_residual_fwd_kernelINS_13Kernel_traitsI6__halfffffjLj5120ELj1ELj1ELj4ELj16ENS_18Kernel_traits_baseILj5120ES2_ffffjLj128EEEEELb0ELb1ELb1EEEvNS_9FwdParamsE --------------------------
	.section	.nv.shared._ZN10layer_norm31ln_parallel_residual_fwd_kernelINS_13Kernel_traitsI6__halfffffjLj5120ELj1ELj1ELj4ELj16ENS_18Kernel_traits_baseILj5120ES2_ffffjLj128EEEEELb0ELb1ELb1EEEvNS_9FwdParamsE,"aw",@nobits
	.sectionflags	@""
	.align	16
	.zero		1024


//--------------------- .nv.shared._ZN10layer_norm31ln_parallel_residual_fwd_kernelINS_13Kernel_traitsI6__halfffffjLj5120ELj1ELj1ELj4ELj16ENS_18Kernel_traits_baseILj5120ES2_ffffjLj128EEEEELb1ELb0ELb0EEEvNS_9FwdParamsE --------------------------
	.section	.nv.shared._ZN10layer_norm31ln_parallel_residual_fwd_kernelINS_13Kernel_traitsI6__halfffffjLj5120ELj1ELj1ELj4ELj16ENS_18Kernel_traits_baseILj5120ES2_ffffjLj128EEEEELb1ELb0ELb0EEEvNS_9FwdParamsE,"aw",@nobits
	.sectionflags	@""
	.align	16
	.zero		1024


//--------------------- .nv.shared._ZN10layer_norm31ln_parallel_residual_fwd_kernelINS_13Kernel_traitsI6__halfffffjLj5120ELj1ELj1ELj4ELj16ENS_18Kernel_traits_baseILj5120ES2_ffffjLj128EEEEELb1ELb0ELb1EEEvNS_9FwdParamsE --------------------------
	.section	.nv.shared._ZN10layer_norm31ln_parallel_residual_fwd_kernelINS_13Kernel_traitsI6__halfffffjLj5120ELj1ELj1ELj4ELj16ENS_18Kernel_traits_baseILj5120ES2_ffffjLj128EEEEELb1ELb0ELb1EEEvNS_9FwdParamsE,"aw",@nobits
	.sectionflags	@""
	.align	16
	.zero		1024


//--------------------- .nv.shared._ZN10layer_norm31ln_parallel_residual_fwd_kernelINS_13Kernel_traitsI6__halfffffjLj5120ELj1ELj1ELj4ELj16ENS_18Kernel_traits_baseILj5120ES2_ffffjLj128EEEEELb1ELb1ELb0EEEvNS_9FwdParamsE --------------------------
	.section	.nv.shared._ZN10layer_norm31ln_parallel_residual_fwd_kernelINS_13Kernel_traitsI6__halfffffjLj5120ELj1ELj1ELj4ELj16ENS_18Kernel_traits_baseILj5120ES2_ffffjLj128EEEEELb1ELb1ELb0EEEvNS_9FwdParamsE,"aw",@nobits
	.sectionflags	@""
	.align	16
	.zero		1024


//--------------------- .nv.shared._ZN10layer_norm31ln_parallel_residual_fwd_kernelINS_13Kernel_traitsI6__halfffffjLj5120ELj1ELj1ELj4ELj16ENS_18Kernel_traits_baseILj5120ES2_ffffjLj128EEEEELb1ELb1ELb1EEEvNS_9FwdParamsE --------------------------
	.section	.nv.shared._ZN10layer_norm31ln_parallel_residual_fwd_kernelINS_13Kernel_traitsI6__halfffffjLj5120ELj1ELj1ELj4ELj16ENS_18Kernel_traits_baseILj5120ES2_ffffjLj128EEEEELb1ELb1ELb1EEEvNS_9FwdParamsE,"aw",@nobits
	.sectionflags	@""
	.align	16
	.zero		1024


//--------------------- .nv.shared._ZN10layer_norm31ln_parallel_residual_fwd_kernelINS_13Kernel_traitsIfffffjLj5120ELj1ELj1ELj4ELj16ENS_18Kernel_traits_baseILj5120EfffffjLj128EEEEELb0ELb0ELb0EEEvNS_9FwdParamsE --------------------------
	.section	.nv.shared._ZN10layer_norm31ln_parallel_residual_fwd_kernelINS_13Kernel_traitsIfffffjLj5120ELj1ELj1ELj4ELj16ENS_18Kernel_traits_baseILj5120EfffffjLj128EEEEELb0ELb0ELb0EEEvNS_9FwdParamsE,"aw",@nobits
	.sectionflags	@""
	.align	16
	.zero		1024


//--------------------- .nv.shared._ZN10layer_norm31ln_parallel_residual_fwd_kernelINS_13Kernel_traitsIfffffjLj5120ELj1ELj1ELj4ELj16ENS_18Kernel_traits_baseILj5120EfffffjLj128EEEEELb0ELb0ELb1EEEvNS_9FwdParamsE --------------------------
	.section	.nv.shared._ZN10layer_norm31ln_parallel_residual_fwd_kernelINS_13Kernel_traitsIfffffjLj5120ELj1ELj1ELj4ELj16ENS_18Kernel_traits_baseILj5120EfffffjLj128EEEEELb0ELb0ELb1EEEvNS_9FwdParamsE,"aw",@nobits
	.sectionflags	@""
	.align	16
	.zero		1024


//--------------------- .nv.shared._ZN10layer_norm31ln_parallel_residual_fwd_kernelINS_13Kernel_traitsIfffffjLj5120ELj1ELj1ELj4ELj16ENS_18Kernel_traits_baseILj5120EfffffjLj128EEEEELb0ELb1ELb0EEEvNS_9FwdParamsE --------------------------
	.section	.nv.shared._ZN10layer_norm31ln_parallel_residual_fwd_kernelINS_13Kernel_traitsIfffffjLj5120ELj1ELj1ELj4ELj16ENS_18Kernel_traits_baseILj5120EfffffjLj128EEEEELb0ELb1ELb0EEEvNS_9FwdParamsE,"aw",@nobits
	.sectionflags	@""
	.align	16
	.zero		1024


//--------------------- .nv.shared._ZN10layer_norm31ln_parallel_residual_fwd_kernelINS_13Kernel_traitsIfffffjLj5120ELj1ELj1ELj4ELj16ENS_18Kernel_traits_baseILj5120EfffffjLj128EEEEELb0ELb1ELb1EEEvNS_9FwdParamsE --------------------------
	.section	.nv.shared._ZN10layer_norm31ln_parallel_residual_fwd_kernelINS_13Kernel_traitsIfffffjLj5120ELj1ELj1ELj4ELj16ENS_18Kernel_traits_baseILj5120EfffffjLj128EEEEELb0ELb1ELb1EEEvNS_9FwdParamsE,"aw",@nobits
	.sectionflags	@""
	.align	16
	.zero		1024


//--------------------- .nv.shared._ZN10layer_norm31ln_parallel_residual_fwd_kernelINS_13Kernel_traitsIfffffjLj5120ELj1ELj1ELj4ELj16ENS_18Kernel_traits_baseILj5120EfffffjLj128EEEEELb1ELb0ELb0EEEvNS_9FwdParamsE --------------------------
	.section	.nv.shared._ZN10layer_norm31ln_parallel_residual_fwd_kernelINS_13Kernel_traitsIfffffjLj5120ELj1ELj1ELj4ELj16ENS_18Kernel_traits_baseILj5120EfffffjLj128EEEEELb1ELb0ELb0EEEvNS_9FwdParamsE,"aw",@nobits
	.sectionflags	@""
	.align	16
	.zero		1024


//--------------------- .nv.shared._ZN10layer_norm31ln_parallel_residual_fwd_kernelINS_13Kernel_traitsIfffffjLj5120ELj1ELj1ELj4ELj16ENS_18Kernel_traits_baseILj5120EfffffjLj128EEEEELb1ELb0ELb1EEEvNS_9FwdParamsE --------------------------
	.section	.nv.shared._ZN10layer_norm31ln_parallel_residual_fwd_kernelINS_13Kernel_traitsIfffffjLj5120ELj1ELj1ELj4ELj16ENS_18Kernel_traits_baseILj5120EfffffjLj128EEEEELb1ELb0ELb1EEEvNS_9FwdParamsE,"aw",@nobits
	.sectionflags	@""
	.align	16
	.zero		1024


//--------------------- .nv.shared._ZN10layer_norm31ln_parallel_residual_fwd_kernelINS_13Kernel_traitsIfffffjLj5120ELj1ELj1ELj4ELj16ENS_18Kernel_traits_baseILj5120EfffffjLj128EEEEELb1ELb1ELb0EEEvNS_9FwdParamsE --------------------------
	.section	.nv.shared._ZN10layer_norm31ln_parallel_residual_fwd_kernelINS_13Kernel_traitsIfffffjLj5120ELj1ELj1ELj4ELj16ENS_18Kernel_traits_baseILj5120EfffffjLj128EEEEELb1ELb1ELb0EEEvNS_9FwdParamsE,"aw",@nobits
	.sectionflags	@""
	.align	16
	.zero		1024


//--------------------- .nv.shared._ZN10layer_norm31ln_parallel_residual_fwd_kernelINS_13Kernel_traitsIfffffjLj5120ELj1ELj1ELj4ELj16ENS_18Kernel_traits_baseILj5120EfffffjLj128EEEEELb1ELb1ELb1EEEvNS_9FwdParamsE --------------------------
	.section	.nv.shared._ZN10layer_norm31ln_parallel_residual_fwd_kernelINS_13Kernel_traitsIfffffjLj5120ELj1ELj1ELj4ELj16ENS_18Kernel_traits_baseILj5120EfffffjLj128EEEEELb1ELb1ELb1EEEvNS_9FwdParamsE,"aw",@nobits
	.sectionflags	@""
	.align	16
	.zero		1024


//--------------------- .nv.constant0._ZN10layer_norm31ln_parallel_residual_fwd_kernelINS_13Kernel_traitsI13__nv_bfloat16S2_S2_S2_fjLj5120ELj1ELj1ELj4ELj16ENS_18Kernel_traits_baseILj5120ES2_S2_S2_S2_fjLj128EEEEELb0ELb0ELb0EEEvNS_9FwdParamsE --------------------------
	.section	.nv.constant0._ZN10layer_norm31ln_parallel_residual_fwd_kernelINS_13Kernel_traitsI13__nv_bfloat16S2_S2_S2_fjLj5120ELj1ELj1ELj4ELj16ENS_18Kernel_traits_baseILj5120ES2_S2_S2_S2_fjLj128EEEEELb0ELb0ELb0EEEvNS_9FwdParamsE,"a",@progbits
	.sectionflags	@""
	.align	4
.nv.constant0._ZN10layer_norm31ln_parallel_residual_fwd_kernelINS_13Kernel_traitsI13__nv_bfloat16S2_S2_S2_fjLj5120ELj1ELj1ELj4ELj16ENS_18Kernel_traits_baseILj5120ES2_S2_S2_S2_fjLj128EEEEELb0ELb0ELb0EEEvNS_9FwdParamsE:
	.zero		760


//--------------------- .nv.constant0._ZN10layer_norm31ln_parallel_residual_fwd_kernelINS_13Kernel_traitsI13__nv_bfloat16S2_S2_S2_fjLj5120ELj1ELj1ELj4ELj16ENS_18Kernel_traits_baseILj5120ES2_S2_S2_S2_fjLj128EEEEELb0ELb0ELb1EEEvNS_9FwdParamsE --------------------------
	.section	.nv.constant0._ZN10layer_norm31ln_parallel_residual_fwd_kernelINS_13Kernel_traitsI13__nv_bfloat16S2_S2_S2_fjLj5120ELj1ELj1ELj4ELj16ENS_18Kernel_traits_baseILj5120ES2_S2_S2_S2_fjLj128EEEEELb0ELb0ELb1EEEvNS_9FwdParamsE,"a",@progbits
	.sectionflags	@""
	.align	4
.nv.constant0._ZN10layer_norm31ln_parallel_residual_fwd_kernelINS_13Kernel_traitsI13__nv_bfloat16S2_S2_S2_fjLj5120ELj1ELj1ELj4ELj16ENS_18Kernel_traits_baseILj5120ES2_S2_S2_S2_fjLj128EEEEELb0ELb0ELb1EEEvNS_9FwdParamsE:
	.zero		760


//--------------------- .nv.constant0._ZN10layer_norm31ln_parallel_residual_fwd_kernelINS_13Kernel_traitsI13__nv_bfloat16S2_S2_S2_fjLj5120ELj1ELj1ELj4ELj16ENS_18Kernel_traits_baseILj5120ES2_S2_S2_S2_fjLj128EEEEELb0ELb1ELb0EEEvNS_9FwdParamsE --------------------------
	.section	.nv.constant0._ZN10layer_norm31ln_parallel_residual_fwd_kernelINS_13Kernel_traitsI13__nv_bfloat16S2_S2_S2_fjLj5120ELj1ELj1ELj4ELj16ENS_18Kernel_traits_baseILj5120ES2_S2_S2_S2_fjLj128EEEEELb0ELb1ELb0EEEvNS_9FwdParamsE,"a",@progbits
	.sectionflags	@""
	.align	4
.nv.constant0._ZN10layer_norm31ln_parallel_residual_fwd_kernelINS_13Kernel_traitsI13__nv_bfloat16S2_S2_S2_fjLj5120ELj1ELj1ELj4ELj16ENS_18Kernel_traits_baseILj5120ES2_S2_S2_S2_fjLj128EEEEELb0ELb1ELb0EEEvNS_9FwdParamsE:
	.zero		760


//--------------------- .nv.constant0._ZN10layer_norm31ln_parallel_residual_fwd_kernelINS_13Kernel_traitsI13__nv_bfloat16S2_S2_S2_fjLj5120ELj1ELj1ELj4ELj16ENS_18Kernel_traits_baseILj5120ES2_S2_S2_S2_fjLj128EEEEELb0ELb1ELb1EEEvNS_9FwdParamsE --------------------------
	.section	.nv.constant0._ZN10layer_norm31ln_parallel_residual_fwd_kernelINS_13Kernel_traitsI13__nv_bfloat16S2_S2_S2_fjLj5120ELj1ELj1ELj4ELj16ENS_18Kernel_traits_baseILj5120ES2_S2_S2_S2_fjLj128EEEEELb0ELb1ELb1EEEvNS_9FwdParamsE,"a",@progbits
	.sectionflags	@""
	.align	4
.nv.constant0._ZN10layer_norm31ln_parallel_residual_fwd_kernelINS_13Kernel_traitsI13__nv_bfloat16S2_S2_S2_fjLj5120ELj1ELj1ELj4ELj16ENS_18Kernel_traits_baseILj5120ES2_S2_S2_S2_fjLj128EEEEELb0ELb1ELb1EEEvNS_9FwdParamsE:
	.zero		760


//--------------------- .nv.constant0._ZN10layer_norm31ln_parallel_residual_fwd_kernelINS_13Kernel_traitsI13__nv_bfloat16S2_S2_S2_fjLj5120ELj1ELj1ELj4ELj16ENS_18Kernel_traits_baseILj5120ES2_S2_S2_S2_fjLj128EEEEELb1ELb0ELb0EEEvNS_9FwdParamsE --------------------------
	.section	.nv.constant0._ZN10layer_norm31ln_parallel_residual_fwd_kernelINS_13Kernel_traitsI13__nv_bfloat16S2_S2_S2_fjLj5120ELj1ELj1ELj4ELj16ENS_18Kernel_traits_baseILj5120ES2_S2_S2_S2_fjLj128EEEEELb1ELb0ELb0EEEvNS_9FwdParamsE,"a",@progbits
	.sectionflags	@""
	.align	4
.nv.constant0._ZN10layer_norm31ln_parallel_residual_fwd_kernelINS_13Kernel_traitsI13__nv_bfloat16S2_S2_S2_fjLj5120ELj1ELj1ELj4ELj16ENS_18Kernel_traits_baseILj5120ES2_S2_S2_S2_fjLj128EEEEELb1ELb0ELb0EEEvNS_9FwdParamsE:
	.zero		760


//--------------------- .nv.constant0._ZN10layer_norm31ln_parallel_residual_fwd_kernelINS_13Kernel_traitsI13__nv_bfloat16S2_S2_S2_fjLj5120ELj1ELj1ELj4ELj16ENS_18Kernel_traits_baseILj5120ES2_S2_S2_S2_fjLj128EEEEELb1ELb0ELb1EEEvNS_9FwdParamsE --------------------------
	.section	.nv.constant0._ZN10layer_norm31ln_parallel_residual_fwd_kernelINS_13Kernel_traitsI13__nv_bfloat16S2_S2_S2_fjLj5120ELj1ELj1ELj4ELj16ENS_18Kernel_traits_baseILj5120ES2_S2_S2_S2_fjLj128EEEEELb1ELb0ELb1EEEvNS_9FwdParamsE,"a",@progbits
	.sectionflags	@""
	.align	4
.nv.constant0._ZN10layer_norm31ln_parallel_residual_fwd_kernelINS_13Kernel_traitsI13__nv_bfloat16S2_S2_S2_fjLj5120ELj1ELj1ELj4ELj16ENS_18Kernel_traits_baseILj5120ES2_S2_S2_S2_fjLj128EEEEELb1ELb0ELb1EEEvNS_9FwdParamsE:
	.zero		760


//--------------------- .nv.constant0._ZN10layer_norm31ln_parallel_residual_fwd_kernelINS_13Kernel_traitsI13__nv_bfloat16S2_S2_S2_fjLj5120ELj1ELj1ELj4ELj16ENS_18Kernel_traits_baseILj5120ES2_S2_S2_S2_fjLj128EEEEELb1ELb1ELb0EEEvNS_9FwdParamsE --------------------------
	.section	.nv.constant0._ZN10layer_norm31ln_parallel_residual_fwd_kernelINS_13Kernel_traitsI13__nv_bfloat16S2_S2_S2_fjLj5120ELj1ELj1ELj4ELj16ENS_18Kernel_traits_baseILj5120ES2_S2_S2_S2_fjLj128EEEEELb1ELb1ELb0EEEvNS_9FwdParamsE,"a",@progbits
	.sectionflags	@""
	.align	4
.nv.constant0._ZN10layer_norm31ln_parallel_residual_fwd_kernelINS_13Kernel_traitsI13__nv_bfloat16S2_S2_S2_fjLj5120ELj1ELj1ELj4ELj16ENS_18Kernel_traits_baseILj5120ES2_S2_S2_S2_fjLj128EEEEELb1ELb1ELb0EEEvNS_9FwdParamsE:
	.zero		760


//--------------------- .nv.constant0._ZN10layer_norm31ln_parallel_residual_fwd_kernelINS_13Kernel_traitsI13__nv_bfloat16S2_S2_S2_fjLj5120ELj1ELj1ELj4ELj16ENS_18Kernel_traits_baseILj5120ES2_S2_S2_S2_fjLj128EEEEELb1ELb1ELb1EEEvNS_9FwdParamsE --------------------------
	.section	.nv.constant0._ZN10layer_norm31ln_parallel_residual_fwd_kernelINS_13Kernel_traitsI13__nv_bfloat16S2_S2_S2_fjLj5120ELj1ELj1ELj4ELj16ENS_18Kernel_traits_baseILj5120ES2_S2_S2_S2_fjLj128EEEEELb1ELb1ELb1EEEvNS_9FwdParamsE,"a",@progbits
	.sectionflags	@""
	.align	4
.nv.constant0._ZN10layer_norm31ln_parallel_residual_fwd_kernelINS_13Kernel_traitsI13__nv_bfloat16S2_S2_S2_fjLj5120ELj1ELj1ELj4ELj16ENS_18Kernel_traits_baseILj5120ES2_S2_S2_S2_fjLj128EEEEELb1ELb1ELb1EEEvNS_9FwdParamsE:
	.zero		760


//--------------------- .nv.constant0._ZN10layer_norm31ln_parallel_residual_fwd_kernelINS_13Kernel_traitsI6__halfS2_S2_S2_fjLj5120ELj1ELj1ELj4ELj16ENS_18Kernel_traits_baseILj5120ES2_S2_S2_S2_fjLj128EEEEELb0ELb0ELb0EEEvNS_9FwdParamsE --------------------------
	.section	.nv.constant0._ZN10layer_norm31ln_parallel_residual_fwd_kernelINS_13Kernel_traitsI6__halfS2_S2_S2_fjLj5120ELj1ELj1ELj4ELj16ENS_18Kernel_traits_baseILj5120ES2_S2_S2_S2_fjLj128EEEEELb0ELb0ELb0EEEvNS_9FwdParamsE,"a",@progbits
	.sectionflags	@""
	.align	4
.nv.constant0._ZN10layer_norm31ln_parallel_residual_fwd_kernelINS_13Kernel_traitsI6__halfS2_S2_S2_fjLj5120ELj1ELj1ELj4ELj16ENS_18Kernel_traits_baseILj5120ES2_S2_S2_S2_fjLj128EEEEELb0ELb0ELb0EEEvNS_9FwdParamsE:
	.zero		760


//--------------------- .nv.constant0._ZN10layer_norm31ln_parallel_residual_fwd_kernelINS_13Kernel_traitsI6__halfS2_S2_S2_fjLj5120ELj1ELj1ELj4ELj16ENS_18Kernel_traits_baseILj5120ES2_S2_S2_S2_fjLj128EEEEELb0ELb0ELb1EEEvNS_9FwdParamsE --------------------------
	.section	.nv.constant0._ZN10layer_norm31ln_parallel_residual_fwd_kernelINS_13Kernel_traitsI6__halfS2_S2_S2_fjLj5120ELj1ELj1ELj4ELj16ENS_18Kernel_traits_baseILj5120ES2_S2_S2_S2_fjLj128EEEEELb0ELb0ELb1EEEvNS_9FwdParamsE,"a",@progbits
	.sectionflags	@""
	.align	4
.nv.constant0._ZN10layer_norm31ln_parallel_residual_fwd_kernelINS_13Kernel_traitsI6__halfS2_S2_S2_fjLj5120ELj1ELj1ELj4ELj16ENS_18Kernel_traits_baseILj5120ES2_S2_S2_S2_fjLj128EEEEELb0ELb0ELb1EEEvNS_9FwdParamsE:
	.zero		760


//--------------------- .nv.constant0._ZN10layer_norm31ln_parallel_residual_fwd_kernelINS_13Kernel_traitsI6__halfS2_S2_S2_fjLj5120ELj1ELj1ELj4ELj16ENS_18Kernel_traits_baseILj5120ES2_S2_S2_S2_fjLj128EEEEELb0ELb1ELb0EEEvNS_9FwdParamsE --------------------------
	.section	.nv.constant0._ZN10layer_norm31ln_parallel_residual_fwd_kernelINS_13Kernel_traitsI6__halfS2_S2_S2_fjLj5120ELj1ELj1ELj4ELj16ENS_18Kernel_traits_baseILj5120ES2_S2_S2_S2_fjLj128EEEEELb0ELb1ELb0EEEvNS_9FwdParamsE,"a",@progbits
	.sectionflags	@""
	.align	4
.nv.constant0._ZN10layer_norm31ln_parallel_residual_fwd_kernelINS_13Kernel_traitsI6__halfS2_S2_S2_fjLj5120ELj1ELj1ELj4ELj16ENS_18Kernel_traits_baseILj5120ES2_S2_S2_S2_fjLj128EEEEELb0ELb1ELb0EEEvNS_9FwdParamsE:
	.zero		760


//--------------------- .nv.constant0._ZN10layer_norm31ln_parallel_residual_fwd_kernelINS_13Kernel_traitsI6__halfS2_S2_S2_fjLj5120ELj1ELj1ELj4ELj16ENS_18Kernel_traits_baseILj5120ES2_S2_S2_S2_fjLj128EEEEELb0ELb1ELb1EEEvNS_9FwdParamsE --------------------------
	.section	.nv.constant0._ZN10layer_norm31ln_parallel_residual_fwd_kernelINS_13Kernel_traitsI6__halfS2_S2_S2_fjLj5120ELj1ELj1ELj4ELj16ENS_18Kernel_traits_baseILj5120ES2_S2_S2_S2_fjLj128EEEEELb0ELb1ELb1EEEvNS_9FwdParamsE,"a",@progbits
	.sectionflags	@""
	.align	4
.nv.constant0._ZN10layer_norm31ln_parallel_residual_fwd_kernelINS_13Kernel_traitsI6__halfS2_S2_S2_fjLj5120ELj1ELj1ELj4ELj16ENS_18Kernel_traits_baseILj5120ES2_S2_S2_S2_fjLj128EEEEELb0ELb1ELb1EEEvNS_9FwdParamsE:
	.zero		760


//--------------------- .nv.constant0._ZN10layer_norm31ln_parallel_residual_fwd_kernelINS_13Kernel_traitsI6__halfS2_S2_S2_fjLj5120ELj1ELj1ELj4ELj16ENS_18Kernel_traits_baseILj5120ES2_S2_S2_S2_fjLj128EEEEELb1ELb0ELb0EEEvNS_9FwdParamsE --------------------------
	.section	.nv.constant0._ZN10layer_norm31ln_parallel_residual_fwd_kernelINS_13Kernel_traitsI6__halfS2_S2_S2_fjLj5120ELj1ELj1ELj4ELj16ENS_18Kernel_traits_baseILj5120ES2_S2_S2_S2_fjLj128EEEEELb1ELb0ELb0EEEvNS_9FwdParamsE,"a",@progbits
	.sectionflags	@""
	.align	4
.nv.constant0._ZN10layer_norm31ln_parallel_residual_fwd_kernelINS_13Kernel_traitsI6__halfS2_S2_S2_fjLj5120ELj1ELj1ELj4ELj16ENS_18Kernel_traits_baseILj5120ES2_S2_S2_S2_fjLj128EEEEELb1ELb0ELb0EEEvNS_9FwdParamsE:
	.zero		760


//--------------------- .nv.constant0._ZN10layer_norm31ln_parallel_residual_fwd_kernelINS_13Kernel_traitsI6__halfS2_S2_S2_fjLj5120ELj1ELj1ELj4ELj16ENS_18Kernel_traits_baseILj5120ES2_S2_S2_S2_fjLj128EEEEELb1ELb0ELb1EEEvNS_9FwdParamsE --------------------------
	.section	.nv.constant0._ZN10layer_norm31ln_parallel_residual_fwd_kernelINS_13Kernel_traitsI6__halfS2_S2_S2_fjLj5120ELj1ELj1ELj4ELj16ENS_18Kernel_traits_baseILj5120ES2_S2_S2_S2_fjLj128EEEEELb1ELb0ELb1EEEvNS_9FwdParamsE,"a",@progbits
	.sectionflags	@""
	.align	4
.nv.constant0._ZN10layer_norm31ln_parallel_residual_fwd_kernelINS_13Kernel_traitsI6__halfS2_S2_S2_fjLj5120ELj1ELj1ELj4ELj16ENS_18Kernel_traits_baseILj5120ES2_S2_S2_S2_fjLj128EEEEELb1ELb0ELb1EEEvNS_9FwdParamsE:
	.zero		760


//--------------------- .nv.constant0._ZN10layer_norm31ln_parallel_residual_fwd_kernelINS_13Kernel_traitsI6__halfS2_S2_S2_fjLj5120ELj1ELj1ELj4ELj16ENS_18Kernel_traits_baseILj5120ES2_S2_S2_S2_fjLj128EEEEELb1ELb1ELb0EEEvNS_9FwdParamsE --------------------------
	.section	.nv.constant0._ZN10layer_norm31ln_parallel_residual_fwd_kernelINS_13Kernel_traitsI6__halfS2_S2_S2_fjLj5120ELj1ELj1ELj4ELj16ENS_18Kernel_traits_baseILj5120ES2_S2_S2_S2_fjLj128EEEEELb1ELb1ELb0EEEvNS_9FwdParamsE,"a",@progbits
	.sectionflags	@""
	.align	4
.nv.constant0._ZN10layer_norm31ln_parallel_residual_fwd_kernelINS_13Kernel_traitsI6__halfS2_S2_S2_fjLj5120ELj1ELj1ELj4ELj16ENS_18Kernel_traits_baseILj5120ES2_S2_S2_S2_fjLj128EEEEELb1ELb1ELb0EEEvNS_9FwdParamsE:
	.zero		760


//--------------------- .nv.constant0._ZN10layer_norm31ln_parallel_residual_fwd_kernelINS_13Kernel_traitsI6__halfS2_S2_S2_fjLj5120ELj1ELj1ELj4ELj16ENS_18Kernel_traits_baseILj5120ES2_S2_S2_S2_fjLj128EEEEELb1ELb1ELb1EEEvNS_9FwdParamsE --------------------------
	.section	.nv.constant0._ZN10layer_norm31ln_parallel_residual_fwd_kernelINS_13Kernel_traitsI6__halfS2_S2_S2_fjLj5120ELj1ELj1ELj4ELj16ENS_18Kernel_traits_baseILj5120ES2_S2_S2_S2_fjLj128EEEEELb1ELb1ELb1EEEvNS_9FwdParamsE,"a",@progbits
	.sectionflags	@""
	.align	4
.nv.constant0._ZN10layer_norm31ln_parallel_residual_fwd_kernelINS_13Kernel_traitsI6__halfS2_S2_S2_fjLj5120ELj1ELj1ELj4ELj16ENS_18Kernel_traits_baseILj5120ES2_S2_S2_S2_fjLj128EEEEELb1ELb1ELb1EEEvNS_9FwdParamsE:
	.zero		760


//--------------------- .nv.constant0._ZN10layer_norm31ln_parallel_residual_fwd_kernelINS_13Kernel_traitsIf13__nv_bfloat16S2_S2_fjLj5120ELj1ELj1ELj4ELj16ENS_18Kernel_traits_baseILj5120EfS2_S2_S2_fjLj128EEEEELb0ELb0ELb0EEEvNS_9FwdParamsE --------------------------
	.section	.nv.constant0._ZN10layer_norm31ln_parallel_residual_fwd_kernelINS_13Kernel_traitsIf13__nv_bfloat16S2_S2_fjLj5120ELj1ELj1ELj4ELj16ENS_18Kernel_traits_baseILj5120EfS2_S2_S2_fjLj128EEEEELb0ELb0ELb0EEEvNS_9FwdParamsE,"a",@progbits
	.sectionflags	@""
	.align	4
.nv.constant0._ZN10layer_norm31ln_parallel_residual_fwd_kernelINS_13Kernel_traitsIf13__nv_bfloat16S2_S2_fjLj5120ELj1ELj1ELj4ELj16ENS_18Kernel_traits_baseILj5120EfS2_S2_S2_fjLj128EEEEELb0ELb0ELb0EEEvNS_9FwdParamsE:
	.zero		760


//--------------------- .nv.constant0._ZN10layer_norm31ln_parallel_residual_fwd_kernelINS_13Kernel_traitsIf13__nv_bfloat16S2_S2_fjLj5120ELj1ELj1ELj4ELj16ENS_18Kernel_traits_baseILj5120EfS2_S2_S2_fjLj128EEEEELb0ELb0ELb1EEEvNS_9FwdParamsE --------------------------
	.section	.nv.constant0._ZN10layer_norm31ln_parallel_residual_fwd_kernelINS_13Kernel_traitsIf13__nv_bfloat16S2_S2_fjLj5120ELj1ELj1ELj4ELj16ENS_18Kernel_traits_baseILj5120EfS2_S2_S2_fjLj128EEEEELb0ELb0ELb1EEEvNS_9FwdParamsE,"a",@progbits
	.sectionflags	@""
	.align	4
.nv.constant0._ZN10layer_norm31ln_parallel_residual_fwd_kernelINS_13Kernel_traitsIf13__nv_bfloat16S2_S2_fjLj5120ELj1ELj1ELj4ELj16ENS_18Kernel_traits_baseILj5120EfS2_S2_S2_fjLj128EEEEELb0ELb0ELb1EEEvNS_9FwdParamsE:
	.zero		760


//--------------------- .nv.constant0._ZN10layer_norm31ln_parallel_residual_fwd_kernelINS_13Kernel_traitsIf13__nv_bfloat16S2_S2_fjLj5120ELj1ELj1ELj4ELj16ENS_18Kernel_traits_baseILj5120EfS2_S2_S2_fjLj128EEEEELb0ELb1ELb0EEEvNS_9FwdParamsE --------------------------
	.section	.nv.constant0._ZN10layer_norm31ln_parallel_residual_fwd_kernelINS_13Kernel_traitsIf13__nv_bfloat16S2_S2_fjLj5120ELj1ELj1ELj4ELj16ENS_18Kernel_traits_baseILj5120EfS2_S2_S2_fjLj128EEEEELb0ELb1ELb0EEEvNS_9FwdParamsE,"a",@progbits
	.sectionflags	@""
	.align	4
.nv.constant0._ZN10layer_norm31ln_parallel_residual_fwd_kernelINS_13Kernel_traitsIf13__nv_bfloat16S2_S2_fjLj5120ELj1ELj1ELj4ELj16ENS_18Kernel_traits_baseILj5120EfS2_S2_S2_fjLj128EEEEELb0ELb1ELb0EEEvNS_9FwdParamsE:
	.zero		760


//--------------------- .nv.constant0._ZN10layer_norm31ln_parallel_residual_fwd_kernelINS_13Kernel_traitsIf13__nv_bfloat16S2_S2_fjLj5120ELj1ELj1ELj4ELj16ENS_18Kernel_traits_baseILj5120EfS2_S2_S2_fjLj128EEEEELb0ELb1ELb1EEEvNS_9FwdParamsE --------------------------
	.section	.nv.constant0._ZN10layer_norm31ln_parallel_residual_fwd_kernelINS_13Kernel_traitsIf13__nv_bfloat16S2_S2_fjLj5120ELj1ELj1ELj4ELj16ENS_18Kernel_traits_baseILj5120EfS2_S2_S2_fjLj128EEEEELb0ELb1ELb1EEEvNS_9FwdParamsE,"a",@progbits
	.sectionflags	@""
	.align	4
.nv.constant0._ZN10layer_norm31ln_parallel_residual_fwd_kernelINS_13Kernel_traitsIf13__nv_bfloat16S2_S2_fjLj5120ELj1ELj1ELj4ELj16ENS_18Kernel_traits_baseILj5120EfS2_S2_S2_fjLj128EEEEELb0ELb1ELb1EEEvNS_9FwdParamsE:
	.zero		760


//--------------------- .nv.constant0._ZN10layer_norm31ln_parallel_residual_fwd_kernelINS_13Kernel_traitsIf13__nv_bfloat16S2_S2_fjLj5120ELj1ELj1ELj4ELj16ENS_18Kernel_traits_baseILj5120EfS2_S2_S2_fjLj128EEEEELb1ELb0ELb0EEEvNS_9FwdParamsE --------------------------
	.section	.nv.constant0._ZN10layer_norm31ln_parallel_residual_fwd_kernelINS_13Kernel_traitsIf13__nv_bfloat16S2_S2_fjLj5120ELj1ELj1ELj4ELj16ENS_18Kernel_traits_baseILj5120EfS2_S2_S2_fjLj128EEEEELb1ELb0ELb0EEEvNS_9FwdParamsE,"a",@progbits
	.sectionflags	@""
	.align	4
.nv.constant0._ZN10layer_norm31ln_parallel_residual_fwd_kernelINS_13Kernel_traitsIf13__nv_bfloat16S2_S2_fjLj5120ELj1ELj1ELj4ELj16ENS_18Kernel_traits_baseILj5120EfS2_S2_S2_fjLj128EEEEELb1ELb0ELb0EEEvNS_9FwdParamsE:
	.zero		760


//--------------------- .nv.constant0._ZN10layer_norm31ln_parallel_residual_fwd_kernelINS_13Kernel_traitsIf13__nv_bfloat16S2_S2_fjLj5120ELj1ELj1ELj4ELj16ENS_18Kernel_traits_baseILj5120EfS2_S2_S2_fjLj128EEEEELb1ELb0ELb1EEEvNS_9FwdParamsE --------------------------
	.section	.nv.constant0._ZN10layer_norm31ln_parallel_residual_fwd_kernelINS_13Kernel_traitsIf13__nv_bfloat16S2_S2_fjLj5120ELj1ELj1ELj4ELj16ENS_18Kernel_traits_baseILj5120EfS2_S2_S2_fjLj128EEEEELb1ELb0ELb1EEEvNS_9FwdParamsE,"a",@progbits
	.sectionflags	@""
	.align	4
.nv.constant0._ZN10layer_norm31ln_parallel_residual_fwd_kernelINS_13Kernel_traitsIf13__nv_bfloat16S2_S2_fjLj5120ELj1ELj1ELj4ELj16ENS_18Kernel_traits_baseILj5120EfS2_S2_S2_fjLj128EEEEELb1ELb0ELb1EEEvNS_9FwdParamsE:
	.zero		760


//--------------------- .nv.constant0._ZN10layer_norm31ln_parallel_residual_fwd_kernelINS_13Kernel_traitsIf13__nv_bfloat16S2_S2_fjLj5120ELj1ELj1ELj4ELj16ENS_18Kernel_traits_baseILj5120EfS2_S2_S2_fjLj128EEEEELb1ELb1ELb0EEEvNS_9FwdParamsE --------------------------
	.section	.nv.constant0._ZN10layer_norm31ln_parallel_residual_fwd_kernelINS_13Kernel_traitsIf13__nv_bfloat16S2_S2_fjLj5120ELj1ELj1ELj4ELj16ENS_18Kernel_traits_baseILj5120EfS2_S2_S2_fjLj128EEEEELb1ELb1ELb0EEEvNS_9FwdParamsE,"a",@progbits
	.sectionflags	@""
	.align	4
.nv.constant0._ZN10layer_norm31ln_parallel_residual_fwd_kernelINS_13Kernel_traitsIf13__nv_bfloat16S2_S2_fjLj5120ELj1ELj1ELj4ELj16ENS_18Kernel_traits_baseILj5120EfS2_S2_S2_fjLj128EEEEELb1ELb1ELb0EEEvNS_9FwdParamsE:
	.zero		760


//--------------------- .nv.constant0._ZN10layer_norm31ln_parallel_residual_fwd_kernelINS_13Kernel_traitsIf13__nv_bfloat16S2_S2_fjLj5120ELj1ELj1ELj4ELj16ENS_18Kernel_traits_baseILj5120EfS2_S2_S2_fjLj128EEEEELb1ELb1ELb1EEEvNS_9FwdParamsE --------------------------
	.section	.nv.constant0._ZN10layer_norm31ln_parallel_residual_fwd_kernelINS_13Kernel_traitsIf13__nv_bfloat16S2_S2_fjLj5120ELj1ELj1ELj4ELj16ENS_18Kernel_traits_baseILj5120EfS2_S2_S2_fjLj128EEEEELb1ELb1ELb1EEEvNS_9FwdParamsE,"a",@progbits
	.sectionflags	@""
	.align	4
.nv.constant0._ZN10layer_norm31ln_parallel_residual_fwd_kernelINS_13Kernel_traitsIf13__nv_bfloat16S2_S2_fjLj5120ELj1ELj1ELj4ELj16ENS_18Kernel_traits_baseILj5120EfS2_S2_S2_fjLj128EEEEELb1ELb1ELb1EEEvNS_9FwdParamsE:
	.zero		760


//--------------------- .nv.constant0._ZN10layer_norm31ln_parallel_residual_fwd_kernelINS_13Kernel_traitsI13__nv_bfloat16S2_fS2_fjLj5120ELj1ELj1ELj4ELj16ENS_18Kernel_traits_baseILj5120ES2_S2_fS2_fjLj128EEEEELb0ELb0ELb0EEEvNS_9FwdParamsE --------------------------
	.section	.nv.constant0._ZN10layer_norm31ln_parallel_residual_fwd_kernelINS_13Kernel_traitsI13__nv_bfloat16S2_fS2_fjLj5120ELj1ELj1ELj4ELj16ENS_18Kernel_traits_baseILj5120ES2_S2_fS2_fjLj128EEEEELb0ELb0ELb0EEEvNS_9FwdParamsE,"a",@progbits
	.sectionflags	@""
	.align	4
.nv.constant0._ZN10layer_norm31ln_parallel_residual_fwd_kernelINS_13Kernel_traitsI13__nv_bfloat16S2_fS2_fjLj5120ELj1ELj1ELj4ELj16ENS_18Kernel_traits_baseILj5120ES2_S2_fS2_fjLj128EEEEELb0ELb0ELb0EEEvNS_9FwdParamsE:
	.zero		760


//--------------------- .nv.constant0._ZN10layer_norm31ln_parallel_residual_fwd_kernelINS_13Kernel_traitsI13__nv_bfloat16S2_fS2_fjLj5120ELj1ELj1ELj4ELj16ENS_18Kernel_traits_baseILj5120ES2_S2_fS2_fjLj128EEEEELb0ELb0ELb1EEEvNS_9FwdParamsE --------------------------
	.section	.nv.constant0._ZN10layer_norm31ln_parallel_residual_fwd_kernelINS_13Kernel_traitsI13__nv_bfloat16S2_fS2_fjLj5120ELj1ELj1ELj4ELj16ENS_18Kernel_traits_baseILj5120ES2_S2_fS2_fjLj128EEEEELb0ELb0ELb1EEEvNS_9FwdParamsE,"a",@progbits
	.sectionflags	@""
	.align	4
.nv.constant0._ZN10layer_norm31ln_parallel_residual_fwd_kernelINS_13Kernel_traitsI13__nv_bfloat16S2_fS2_fjLj5120ELj1ELj1ELj4ELj16ENS_18Kernel_traits_baseILj5120ES2_S2_fS2_fjLj128EEEEELb0ELb0ELb1EEEvNS_9FwdParamsE:
	.zero		760


//--------------------- .nv.constant0._ZN10layer_norm31ln_parallel_residual_fwd_kernelINS_13Kernel_traitsI13__nv_bfloat16S2_fS2_fjLj5120ELj1ELj1ELj4ELj16ENS_18Kernel_traits_baseILj5120ES2_S2_fS2_fjLj128EEEEELb0ELb1ELb0EEEvNS_9FwdParamsE --------------------------
	.section	.nv.constant0._ZN10layer_norm31ln_parallel_residual_fwd_kernelINS_13Kernel_traitsI13__nv_bfloat16S2_fS2_fjLj5120ELj1ELj1ELj4ELj16ENS_18Kernel_traits_baseILj5120ES2_S2_fS2_fjLj128EEEEELb0ELb1ELb0EEEvNS_9FwdParamsE,"a",@progbits
	.sectionflags	@""
	.align	4
.nv.constant0._ZN10layer_norm31ln_parallel_residual_fwd_kernelINS_13Kernel_traitsI13__nv_bfloat16S2_fS2_fjLj5120ELj1ELj1ELj4ELj16ENS_18Kernel_traits_baseILj5120ES2_S2_fS2_fjLj128EEEEELb0ELb1ELb0EEEvNS_9FwdParamsE:
	.zero		760


//--------------------- .nv.constant0._ZN10layer_norm31ln_parallel_residual_fwd_kernelINS_13Kernel_traitsI13__nv_bfloat16S2_fS2_fjLj5120ELj1ELj1ELj4ELj16ENS_18Kernel_traits_baseILj5120ES2_S2_fS2_fjLj128EEEEELb0ELb1ELb1EEEvNS_9FwdParamsE --------------------------
	.section	.nv.constant0._ZN10layer_norm31ln_parallel_residual_fwd_kernelINS_13Kernel_traitsI13__nv_bfloat16S2_fS2_fjLj5120ELj1ELj1ELj4ELj16ENS_18Kernel_traits_baseILj5120ES2_S2_fS2_fjLj128EEEEELb0ELb1ELb1EEEvNS_9FwdParamsE,"a",@progbits
	.sectionflags	@""
	.align	4
.nv.constant0._ZN10layer_norm31ln_parallel_residual_fwd_kernelINS_13Kernel_traitsI13__nv_bfloat16S2_fS2_fjLj5120ELj1ELj1ELj4ELj16ENS_18Kernel_traits_baseILj5120ES2_S2_fS2_fjLj128EEEEELb0ELb1ELb1EEEvNS_9FwdParamsE:
	.zero		760


//--------------------- .nv.constant0._ZN10layer_norm31ln_parallel_residual_fwd_kernelINS_13Kernel_traitsI13__nv_bfloat16S2_fS2_fjLj5120ELj1ELj1ELj4ELj16ENS_18Kernel_traits_baseILj5120ES2_S2_fS2_fjLj128EEEEELb1ELb0ELb0EEEvNS_9FwdParamsE --------------------------
	.section	.nv.constant0._ZN10layer_norm31ln_parallel_residual_fwd_kernelINS_13Kernel_traitsI13__nv_bfloat16S2_fS2_fjLj5120ELj1ELj1ELj4ELj16ENS_18Kernel_traits_baseILj5120ES2_S2_fS2_fjLj128EEEEELb1ELb0ELb0EEEvNS_9FwdParamsE,"a",@progbits
	.sectionflags	@""
	.align	4
.nv.constant0._ZN10layer_norm31ln_parallel_residual_fwd_kernelINS_13Kernel_traitsI13__nv_bfloat16S2_fS2_fjLj5120ELj1ELj1ELj4ELj16ENS_18Kernel_traits_baseILj5120ES2_S2_fS2_fjLj128EEEEELb1ELb0ELb0EEEvNS_9FwdParamsE:
	.zero		760


//--------------------- .nv.constant0._ZN10layer_norm31ln_parallel_residual_fwd_kernelINS_13Kernel_traitsI13__nv_bfloat16S2_fS2_fjLj5120ELj1ELj1ELj4ELj16ENS_18Kernel_traits_baseILj5120ES2_S2_fS2_fjLj128EEEEELb1ELb0ELb1EEEvNS_9FwdParamsE --------------------------
	.section	.nv.constant0._ZN10layer_norm31ln_parallel_residual_fwd_kernelINS_13Kernel_traitsI13__nv_bfloat16S2_fS2_fjLj5120ELj1ELj1ELj4ELj16ENS_18Kernel_traits_baseILj5120ES2_S2_fS2_fjLj128EEEEELb1ELb0ELb1EEEvNS_9FwdParamsE,"a",@progbits
	.sectionflags	@""
	.align	4
.nv.constant0._ZN10layer_norm31ln_parallel_residual_fwd_kernelINS_13Kernel_traitsI13__nv_bfloat16S2_fS2_fjLj5120ELj1ELj1ELj4ELj16ENS_18Kernel_traits_baseILj5120ES2_S2_fS2_fjLj128EEEEELb1ELb0ELb1EEEvNS_9FwdParamsE:
	.zero		760


//--------------------- .nv.constant0._ZN10layer_norm31ln_parallel_residual_fwd_kernelINS_13Kernel_traitsI13__nv_bfloat16S2_fS2_fjLj5120ELj1ELj1ELj4ELj16ENS_18Kernel_traits_baseILj5120ES2_S2_fS2_fjLj128EEEEELb1ELb1ELb0EEEvNS_9FwdParamsE --------------------------
	.section	.nv.constant0._ZN10layer_norm31ln_parallel_residual_fwd_kernelINS_13Kernel_traitsI13__nv_bfloat16S2_fS2_fjLj5120ELj1ELj1ELj4ELj16ENS_18Kernel_traits_baseILj5120ES2_S2_fS2_fjLj128EEEEELb1ELb1ELb0EEEvNS_9FwdParamsE,"a",@progbits
	.sectionflags	@""
	.align	4
.nv.constant0._ZN10layer_norm31ln_parallel_residual_fwd_kernelINS_13Kernel_traitsI13__nv_bfloat16S2_fS2_fjLj5120ELj1ELj1ELj4ELj16ENS_18Kernel_traits_baseILj5120ES2_S2_fS2_fjLj128EEEEELb1ELb1ELb0EEEvNS_9FwdParamsE:
	.zero		760


//--------------------- .nv.constant0._ZN10layer_norm31ln_parallel_residual_fwd_kernelINS_13Kernel_traitsI13__nv_bfloat16S2_fS2_fjLj5120ELj1ELj1ELj4ELj16ENS_18Kernel_traits_baseILj5120ES2_S2_fS2_fjLj128EEEEELb1ELb1ELb1EEEvNS_9FwdParamsE --------------------------
	.section	.nv.constant0._ZN10layer_norm31ln_parallel_residual_fwd_kernelINS_13Kernel_traitsI13__nv_bfloat16S2_fS2_fjLj5120ELj1ELj1ELj4ELj16ENS_18Kernel_traits_baseILj5120ES2_S2_fS2_fjLj128EEEEELb1ELb1ELb1EEEvNS_9FwdParamsE,"a",@progbits
	.sectionflags	@""
	.align	4
.nv.constant0._ZN10layer_norm31ln_parallel_residual_fwd_kernelINS_13Kernel_traitsI13__nv_bfloat16S2_fS2_fjLj5120ELj1ELj1ELj4ELj16ENS_18Kernel_traits_baseILj5120ES2_S2_fS2_fjLj128EEEEELb1ELb1ELb1EEEvNS_9FwdParamsE:
	.zero		760


//--------------------- .nv.constant0._ZN10layer_norm31ln_parallel_residual_fwd_kernelINS_13Kernel_traitsIf13__nv_bfloat16fS2_fjLj5120ELj1ELj1ELj4ELj16ENS_18Kernel_traits_baseILj5120EfS2_fS2_fjLj128EEEEELb0ELb0ELb0EEEvNS_9FwdParamsE --------------------------
	.section	.nv.constant0._ZN10layer_norm31ln_parallel_residual_fwd_kernelINS_13Kernel_traitsIf13__nv_bfloat16fS2_fjLj5120ELj1ELj1ELj4ELj16ENS_18Kernel_traits_baseILj5120EfS2_fS2_fjLj128EEEEELb0ELb0ELb0EEEvNS_9FwdParamsE,"a",@progbits
	.sectionflags	@""
	.align	4
.nv.constant0._ZN10layer_norm31ln_parallel_residual_fwd_kernelINS_13Kernel_traitsIf13__nv_bfloat16fS2_fjLj5120ELj1ELj1ELj4ELj16ENS_18Kernel_traits_baseILj5120EfS2_fS2_fjLj128EEEEELb0ELb0ELb0EEEvNS_9FwdParamsE:
	.zero		760


//--------------------- .nv.constant0._ZN10layer_norm31ln_parallel_residual_fwd_kernelINS_13Kernel_traitsIf13__nv_bfloat16fS2_fjLj5120ELj1ELj1ELj4ELj16ENS_18Kernel_traits_baseILj5120EfS2_fS2_fjLj128EEEEELb0ELb0ELb1EEEvNS_9FwdParamsE --------------------------
	.section	.nv.constant0._ZN10layer_norm31ln_parallel_residual_fwd_kernelINS_13Kernel_traitsIf13__nv_bfloat16fS2_fjLj5120ELj1ELj1ELj4ELj16ENS_18Kernel_traits_baseILj5120EfS2_fS2_fjLj128EEEEELb0ELb0ELb1EEEvNS_9FwdParamsE,"a",@progbits
	.sectionflags	@""
	.align	4
.nv.constant0._ZN10layer_norm31ln_parallel_residual_fwd_kernelINS_13Kernel_traitsIf13__nv_bfloat16fS2_fjLj5120ELj1ELj1ELj4ELj16ENS_18Kernel_traits_baseILj5120EfS2_fS2_fjLj128EEEEELb0ELb0ELb1EEEvNS_9FwdParamsE:
	.zero		760


//--------------------- .nv.constant0._ZN10layer_norm31ln_parallel_residual_fwd_kernelINS_13Kernel_traitsIf13__nv_bfloat16fS2_fjLj5120ELj1ELj1ELj4ELj16ENS_18Kernel_traits_baseILj5120EfS2_fS2_fjLj128EEEEELb0ELb1ELb0EEEvNS_9FwdParamsE --------------------------
	.section	.nv.constant0._ZN10layer_norm31ln_parallel_residual_fwd_kernelINS_13Kernel_traitsIf13__nv_bfloat16fS2_fjLj5120ELj1ELj1ELj4ELj16ENS_18Kernel_traits_baseILj5120EfS2_fS2_fjLj128EEEEELb0ELb1ELb0EEEvNS_9FwdParamsE,"a",@progbits
	.sectionflags	@""
	.align	4
.nv.constant0._ZN10layer_norm31ln_parallel_residual_fwd_kernelINS_13Kernel_traitsIf13__nv_bfloat16fS2_fjLj5120ELj1ELj1ELj4ELj16ENS_18Kernel_traits_baseILj5120EfS2_fS2_fjLj128EEEEELb0ELb1ELb0EEEvNS_9FwdParamsE:
	.zero		760


//--------------------- .nv.constant0._ZN10layer_norm31ln_parallel_residual_fwd_kernelINS_13Kernel_traitsIf13__nv_bfloat16fS2_fjLj5120ELj1ELj1ELj4ELj16ENS_18Kernel_traits_baseILj5120EfS2_fS2_fjLj128EEEEELb0ELb1ELb1EEEvNS_9FwdParamsE --------------------------
	.section	.nv.constant0._ZN10layer_norm31ln_parallel_residual_fwd_kernelINS_13Kernel_traitsIf13__nv_bfloat16fS2_fjLj5120ELj1ELj1ELj4ELj16ENS_18Kernel_traits_baseILj5120EfS2_fS2_fjLj128EEEEELb0ELb1ELb1EEEvNS_9FwdParamsE,"a",@progbits
	.sectionflags	@""
	.align	4
.nv.constant0._ZN10layer_norm31ln_parallel_residual_fwd_kernelINS_13Kernel_traitsIf13__nv_bfloat16fS2_fjLj5120ELj1ELj1ELj4ELj16ENS_18Kernel_traits_baseILj5120EfS2_fS2_fjLj128EEEEELb0ELb1ELb1EEEvNS_9FwdParamsE:
	.zero		760


//--------------------- .nv.constant0._ZN10layer_norm31ln_parallel_residual_fwd_kernelINS_13Kernel_traitsIf13__nv_bfloat16fS2_fjLj5120ELj1ELj1ELj4ELj16ENS_18Kernel_traits_baseILj5120EfS2_fS2_fjLj128EEEEELb1ELb0ELb0EEEvNS_9FwdParamsE --------------------------
	.section	.nv.constant0._ZN10layer_norm31ln_parallel_residual_fwd_kernelINS_13Kernel_traitsIf13__nv_bfloat16fS2_fjLj5120ELj1ELj1ELj4ELj16ENS_18Kernel_traits_baseILj5120EfS2_fS2_fjLj128EEEEELb1ELb0ELb0EEEvNS_9FwdParamsE,"a",@progbits
	.sectionflags	@""
	.align	4
.nv.constant0._ZN10layer_norm31ln_parallel_residual_fwd_kernelINS_13Kernel_traitsIf13__nv_bfloat16fS2_fjLj5120ELj1ELj1ELj4ELj16ENS_18Kernel_traits_baseILj5120EfS2_fS2_fjLj128EEEEELb1ELb0ELb0EEEvNS_9FwdParamsE:
	.zero		760


//--------------------- .nv.constant0._ZN10layer_norm31ln_parallel_residual_fwd_kernelINS_13Kernel_traitsIf13__nv_bfloat16fS2_fjLj5120ELj1ELj1ELj4ELj16ENS_18Kernel_traits_baseILj5120EfS2_fS2_fjLj128EEEEELb1ELb0ELb1EEEvNS_9FwdParamsE --------------------------
	.section	.nv.constant0._ZN10layer_norm31ln_parallel_residual_fwd_kernelINS_13Kernel_traitsIf13__nv_bfloat16fS2_fjLj5120ELj1ELj1ELj4ELj16ENS_18Kernel_traits_baseILj5120EfS2_fS2_fjLj128EEEEELb1ELb0ELb1EEEvNS_9FwdParamsE,"a",@progbits
	.sectionflags	@""
	.align	4
.nv.constant0._ZN10layer_norm31ln_parallel_residual_fwd_kernelINS_13Kernel_traitsIf13__nv_bfloat16fS2_fjLj5120ELj1ELj1ELj4ELj16ENS_18Kernel_traits_baseILj5120EfS2_fS2_fjLj128EEEEELb1ELb0ELb1EEEvNS_9FwdParamsE:
	.zero		760


//--------------------- .nv.constant0._ZN10layer_norm31ln_parallel_residual_fwd_kernelINS_13Kernel_traitsIf13__nv_bfloat16fS2_fjLj5120ELj1ELj1ELj4ELj16ENS_18Kernel_traits_baseILj5120EfS2_fS2_fjLj128EEEEELb1ELb1ELb0EEEvNS_9FwdParamsE --------------------------
	.section	.nv.constant0._ZN10layer_norm31ln_parallel_residual_fwd_kernelINS_13Kernel_traitsIf13__nv_bfloat16fS2_fjLj5120ELj1ELj1ELj4ELj16ENS_18Kernel_traits_baseILj5120EfS2_fS2_fjLj128EEEEELb1ELb1ELb0EEEvNS_9FwdParamsE,"a",@progbits
	.sectionflags	@""
	.align	4
.nv.constant0._ZN10layer_norm31ln_parallel_residual_fwd_kernelINS_13Kernel_traitsIf13__nv_bfloat16fS2_fjLj5120ELj1ELj1ELj4ELj16ENS_18Kernel_traits_baseILj5120EfS2_fS2_fjLj128EEEEELb1ELb1ELb0EEEvNS_9FwdParamsE:
	.zero		760


//--------------------- .nv.constant0._ZN10layer_norm31ln_parallel_residual_fwd_kernelINS_13Kernel_traitsIf13__nv_bfloat16fS2_fjLj5120ELj1ELj1ELj4ELj16ENS_18Kernel_traits_baseILj5120EfS2_fS2_fjLj128EEEEELb1ELb1ELb1EEEvNS_9FwdParamsE --------------------------
	.section	.nv.constant0._ZN10layer_norm31ln_parallel_residual_fwd_kernelINS_13Kernel_traitsIf13__nv_bfloat16fS2_fjLj5120ELj1ELj1ELj4ELj16ENS_18Kernel_traits_baseILj5120EfS2_fS2_fjLj128EEEEELb1ELb1ELb1EEEvNS_9FwdParamsE,"a",@progbits
	.sectionflags	@""
	.align	4
.nv.constant0._ZN10layer_norm31ln_parallel_residual_fwd_kernelINS_13Kernel_traitsIf13__nv_bfloat16fS2_fjLj5120ELj1ELj1ELj4ELj16ENS_18Kernel_traits_baseILj5120EfS2_fS2_fjLj128EEEEELb1ELb1ELb1EEEvNS_9FwdParamsE:
	.zero		760


//--------------------- .nv.constant0._ZN10layer_norm31ln_parallel_residual_fwd_kernelINS_13Kernel_traitsIf6__halfS2_S2_fjLj5120ELj1ELj1ELj4ELj16ENS_18Kernel_traits_baseILj5120EfS2_S2_S2_fjLj128EEEEELb0ELb0ELb0EEEvNS_9FwdParamsE --------------------------
	.section	.nv.constant0._ZN10layer_norm31ln_parallel_residual_fwd_kernelINS_13Kernel_traitsIf6__halfS2_S2_fjLj5120ELj1ELj1ELj4ELj16ENS_18Kernel_traits_baseILj5120EfS2_S2_S2_fjLj128EEEEELb0ELb0ELb0EEEvNS_9FwdParamsE,"a",@progbits
	.sectionflags	@""
	.align	4
.nv.constant0._ZN10layer_norm31ln_parallel_residual_fwd_kernelINS_13Kernel_traitsIf6__halfS2_S2_fjLj5120ELj1ELj1ELj4ELj16ENS_18Kernel_traits_baseILj5120EfS2_S2_S2_fjLj128EEEEELb0ELb0ELb0EEEvNS_9FwdParamsE:
	.zero		760


//--------------------- .nv.constant0._ZN10layer_norm31ln_parallel_residual_fwd_kernelINS_13Kernel_traitsIf6__halfS2_S2_fjLj5120ELj1ELj1ELj4ELj16ENS_18Kernel_traits_baseILj5120EfS2_S2_S2_fjLj128EEEEELb0ELb0ELb1EEEvNS_9FwdParamsE --------------------------
	.section	.nv.constant0._ZN10layer_norm31ln_parallel_residual_fwd_kernelINS_13Kernel_traitsIf6__halfS2_S2_fjLj5120ELj1ELj1ELj4ELj16ENS_18Kernel_traits_baseILj5120EfS2_S2_S2_fjLj128EEEEELb0ELb0ELb1EEEvNS_9FwdParamsE,"a",@progbits
	.sectionflags	@""
	.align	4
.nv.constant0._ZN10layer_norm31ln_parallel_residual_fwd_kernelINS_13Kernel_traitsIf6__halfS2_S2_fjLj5120ELj1ELj1ELj4ELj16ENS_18Kernel_traits_baseILj5120EfS2_S2_S2_fjLj128EEEEELb0ELb0ELb1EEEvNS_9FwdParamsE:
	.zero		760


//--------------------- .nv.constant0._ZN10layer_norm31ln_parallel_residual_fwd_kernelINS_13Kernel_traitsIf6__halfS2_S2_fjLj5120ELj1ELj1ELj4ELj16ENS_18Kernel_traits_baseILj5120EfS2_S2_S2_fjLj128EEEEELb0ELb1ELb0EEEvNS_9FwdParamsE --------------------------
	.section	.nv.constant0._ZN10layer_norm31ln_parallel_residual_fwd_kernelINS_13Kernel_traitsIf6__halfS2_S2_fjLj5120ELj1ELj1ELj4ELj16ENS_18Kernel_traits_baseILj5120EfS2_S2_S2_fjLj128EEEEELb0ELb1ELb0EEEvNS_9FwdParamsE,"a",@progbits
	.sectionflags	@""
	.align	4
.nv.constant0._ZN10layer_norm31ln_parallel_residual_fwd_kernelINS_13Kernel_traitsIf6__halfS2_S2_fjLj5120ELj1ELj1ELj4ELj16ENS_18Kernel_traits_baseILj5120EfS2_S2_S2_fjLj128EEEEELb0ELb1ELb0EEEvNS_9FwdParamsE:
	.zero		760


//--------------------- .nv.constant0._ZN10layer_norm31ln_parallel_residual_fwd_kernelINS_13Kernel_traitsIf6__halfS2_S2_fjLj5120ELj1ELj1ELj4ELj16ENS_18Kernel_traits_baseILj5120EfS2_S2_S2_fjLj128EEEEELb0ELb1ELb1EEEvNS_9FwdParamsE --------------------------
	.section	.nv.constant0._ZN10layer_norm31ln_parallel_residual_fwd_kernelINS_13Kernel_traitsIf6__halfS2_S2_fjLj5120ELj1ELj1ELj4ELj16ENS_18Kernel_traits_baseILj5120EfS2_S2_S2_fjLj128EEEEELb0ELb1ELb1EEEvNS_9FwdParamsE,"a",@progbits
	.sectionflags	@""
	.align	4
.nv.constant0._ZN10layer_norm31ln_parallel_residual_fwd_kernelINS_13Kernel_traitsIf6__halfS2_S2_fjLj5120ELj1ELj1ELj4ELj16ENS_18Kernel_traits_baseILj5120EfS2_S2_S2_fjLj128EEEEELb0ELb1ELb1EEEvNS_9FwdParamsE:
	.zero		760


//--------------------- .nv.constant0._ZN10layer_norm31ln_parallel_residual_fwd_kernelINS_13Kernel_traitsIf6__halfS2_S2_fjLj5120ELj1ELj1ELj4ELj16ENS_18Kernel_traits_baseILj5120EfS2_S2_S2_fjLj128EEEEELb1ELb0ELb0EEEvNS_9FwdParamsE --------------------------
	.section	.nv.constant0._ZN10layer_norm31ln_parallel_residual_fwd_kernelINS_13Kernel_traitsIf6__halfS2_S2_fjLj5120ELj1ELj1ELj4ELj16ENS_18Kernel_traits_baseILj5120EfS2_S2_S2_fjLj128EEEEELb1ELb0ELb0EEEvNS_9FwdParamsE,"a",@progbits
	.sectionflags	@""
	.align	4
.nv.constant0._ZN10layer_norm31ln_parallel_residual_fwd_kernelINS_13Kernel_traitsIf6__halfS2_S2_fjLj5120ELj1ELj1ELj4ELj16ENS_18Kernel_traits_baseILj5120EfS2_S2_S2_fjLj128EEEEELb1ELb0ELb0EEEvNS_9FwdParamsE:
	.zero		760


//--------------------- .nv.constant0._ZN10layer_norm31ln_parallel_residual_fwd_kernelINS_13Kernel_traitsIf6__halfS2_S2_fjLj5120ELj1ELj1ELj4ELj16ENS_18Kernel_traits_baseILj5120EfS2_S2_S2_fjLj128EEEEELb1ELb0ELb1EEEvNS_9FwdParamsE --------------------------
	.section	.nv.constant0._ZN10layer_norm31ln_parallel_residual_fwd_kernelINS_13Kernel_traitsIf6__halfS2_S2_fjLj5120ELj1ELj1ELj4ELj16ENS_18Kernel_traits_baseILj5120EfS2_S2_S2_fjLj128EEEEELb1ELb0ELb1EEEvNS_9FwdParamsE,"a",@progbits
	.sectionflags	@""
	.align	4
.nv.constant0._ZN10layer_norm31ln_parallel_residual_fwd_kernelINS_13Kernel_traitsIf6__halfS2_S2_fjLj5120ELj1ELj1ELj4ELj16ENS_18Kernel_traits_baseILj5120EfS2_S2_S2_fjLj128EEEEELb1ELb0ELb1EEEvNS_9FwdParamsE:
	.zero		760


//--------------------- .nv.constant0._ZN10layer_norm31ln_parallel_residual_fwd_kernelINS_13Kernel_traitsIf6__halfS2_S2_fjLj5120ELj1ELj1ELj4ELj16ENS_18Kernel_traits_baseILj5120EfS2_S2_S2_fjLj128EEEEELb1ELb1ELb0EEEvNS_9FwdParamsE --------------------------
	.section	.nv.constant0._ZN10layer_norm31ln_parallel_residual_fwd_kernelINS_13Kernel_traitsIf6__halfS2_S2_fjLj5120ELj1ELj1ELj4ELj16ENS_18Kernel_traits_baseILj5120EfS2_S2_S2_fjLj128EEEEELb1ELb1ELb0EEEvNS_9FwdParamsE,"a",@progbits
	.sectionflags	@""
	.align	4
.nv.constant0._ZN10layer_norm31ln_parallel_residual_fwd_kernelINS_13Kernel_traitsIf6__halfS2_S2_fjLj5120ELj1ELj1ELj4ELj16ENS_18Kernel_traits_baseILj5120EfS2_S2_S2_fjLj128EEEEELb1ELb1ELb0EEEvNS_9FwdParamsE:
	.zero		760


//--------------------- .nv.constant0._ZN10layer_norm31ln_parallel_residual_fwd_kernelINS_13Kernel_traitsIf6__halfS2_S2_fjLj5120ELj1ELj1ELj4ELj16ENS_18Kernel_traits_baseILj5120EfS2_S2_S2_fjLj128EEEEELb1ELb1ELb1EEEvNS_9FwdParamsE --------------------------
	.section	.nv.constant0._ZN10layer_norm31ln_parallel_residual_fwd_kernelINS_13Kernel_traitsIf6__halfS2_S2_fjLj5120ELj1ELj1ELj4ELj16ENS_18Kernel_traits_baseILj5120EfS2_S2_S2_fjLj128EEEEELb1ELb1ELb1EEEvNS_9FwdParamsE,"a",@progbits
	.sectionflags	@""
	.align	4
.nv.constant0._ZN10layer_norm31ln_parallel_residual_fwd_kernelINS_13Kernel_traitsIf6__halfS2_S2_fjLj5120ELj1ELj1ELj4ELj16ENS_18Kernel_traits_baseILj5120EfS2_S2_S2_fjLj128EEEEELb1ELb1ELb1EEEvNS_9FwdParamsE:
	.zero		760


//--------------------- .nv.constant0._ZN10layer_norm31ln_parallel_residual_fwd_kernelINS_13Kernel_traitsI6__halfS2_fS2_fjLj5120ELj1ELj1ELj4ELj16ENS_18Kernel_traits_baseILj5120ES2_S2_fS2_fjLj128EEEEELb0ELb0ELb0EEEvNS_9FwdParamsE --------------------------
	.section	.nv.constant0._ZN10layer_norm31ln_parallel_residual_fwd_kernelINS_13Kernel_traitsI6__halfS2_fS2_fjLj5120ELj1ELj1ELj4ELj16ENS_18Kernel_traits_baseILj5120ES2_S2_fS2_fjLj128EEEEELb0ELb0ELb0EEEvNS_9FwdParamsE,"a",@progbits
	.sectionflags	@""
	.align	4
.nv.constant0._ZN10layer_norm31ln_parallel_residual_fwd_kernelINS_13Kernel_traitsI6__halfS2_fS2_fjLj5120ELj1ELj1ELj4ELj16ENS_18Kernel_traits_baseILj5120ES2_S2_fS2_fjLj128EEEEELb0ELb0ELb0EEEvNS_9FwdParamsE:
	.zero		760


//--------------------- .nv.constant0._ZN10layer_norm31ln_parallel_residual_fwd_kernelINS_13Kernel_traitsI6__halfS2_fS2_fjLj5120ELj1ELj1ELj4ELj16ENS_18Kernel_traits_baseILj5120ES2_S2_fS2_fjLj128EEEEELb0ELb0ELb1EEEvNS_9FwdParamsE --------------------------
	.section	.nv.constant0._ZN10layer_norm31ln_parallel_residual_fwd_kernelINS_13Kernel_traitsI6__halfS2_fS2_fjLj5120ELj1ELj1ELj4ELj16ENS_18Kernel_traits_baseILj5120ES2_S2_fS2_fjLj128EEEEELb0ELb0ELb1EEEvNS_9FwdParamsE,"a",@progbits
	.sectionflags	@""
	.align	4
.nv.constant0._ZN10layer_norm31ln_parallel_residual_fwd_kernelINS_13Kernel_traitsI6__halfS2_fS2_fjLj5120ELj1ELj1ELj4ELj16ENS_18Kernel_traits_baseILj5120ES2_S2_fS2_fjLj128EEEEELb0ELb0ELb1EEEvNS_9FwdParamsE:
	.zero		760


//--------------------- .nv.constant0._ZN10layer_norm31ln_parallel_residual_fwd_kernelINS_13Kernel_traitsI6__halfS2_fS2_fjLj5120ELj1ELj1ELj4ELj16ENS_18Kernel_traits_baseILj5120ES2_S2_fS2_fjLj128EEEEELb0ELb1ELb0EEEvNS_9FwdParamsE --------------------------
	.section	.nv.constant0._ZN10layer_norm31ln_parallel_residual_fwd_kernelINS_13Kernel_traitsI6__halfS2_fS2_fjLj5120ELj1ELj1ELj4ELj16ENS_18Kernel_traits_baseILj5120ES2_S2_fS2_fjLj128EEEEELb0ELb1ELb0EEEvNS_9FwdParamsE,"a",@progbits
	.sectionflags	@""
	.align	4
.nv.constant0._ZN10layer_norm31ln_parallel_residual_fwd_kernelINS_13Kernel_traitsI6__halfS2_fS2_fjLj5120ELj1ELj1ELj4ELj16ENS_18Kernel_traits_baseILj5120ES2_S2_fS2_fjLj128EEEEELb0ELb1ELb0EEEvNS_9FwdParamsE:
	.zero		760


//--------------------- .nv.constant0._ZN10layer_norm31ln_parallel_residual_fwd_kernelINS_13Kernel_traitsI6__halfS2_fS2_fjLj5120ELj1ELj1ELj4ELj16ENS_18Kernel_traits_baseILj5120ES2_S2_fS2_fjLj128EEEEELb0ELb1ELb1EEEvNS_9FwdParamsE --------------------------
	.section	.nv.constant0._ZN10layer_norm31ln_parallel_residual_fwd_kernelINS_13Kernel_traitsI6__halfS2_fS2_fjLj5120ELj1ELj1ELj4ELj16ENS_18Kernel_traits_baseILj5120ES2_S2_fS2_fjLj128EEEEELb0ELb1ELb1EEEvNS_9FwdParamsE,"a",@progbits
	.sectionflags	@""
	.align	4
.nv.constant0._ZN10layer_norm31ln_parallel_residual_fwd_kernelINS_13Kernel_traitsI6__halfS2_fS2_fjLj5120ELj1ELj1ELj4ELj16ENS_18Kernel_traits_baseILj5120ES2_S2_fS2_fjLj128EEEEELb0ELb1ELb1EEEvNS_9FwdParamsE:
	.zero		760


//--------------------- .nv.constant0._ZN10layer_norm31ln_parallel_residual_fwd_kernelINS_13Kernel_traitsI6__halfS2_fS2_fjLj5120ELj1ELj1ELj4ELj16ENS_18Kernel_traits_baseILj5120ES2_S2_fS2_fjLj128EEEEELb1ELb0ELb0EEEvNS_9FwdParamsE --------------------------
	.section	.nv.constant0._ZN10layer_norm31ln_parallel_residual_fwd_kernelINS_13Kernel_traitsI6__halfS2_fS2_fjLj5120ELj1ELj1ELj4ELj16ENS_18Kernel_traits_baseILj5120ES2_S2_fS2_fjLj128EEEEELb1ELb0ELb0EEEvNS_9FwdParamsE,"a",@progbits
	.sectionflags	@""
	.align	4
.nv.constant0._ZN10layer_norm31ln_parallel_residual_fwd_kernelINS_13Kernel_traitsI6__halfS2_fS2_fjLj5120ELj1ELj1ELj4ELj16ENS_18Kernel_traits_baseILj5120ES2_S2_fS2_fjLj128EEEEELb1ELb0ELb0EEEvNS_9FwdParamsE:
	.zero		760


//--------------------- .nv.constant0._ZN10layer_norm31ln_parallel_residual_fwd_kernelINS_13Kernel_traitsI6__halfS2_fS2_fjLj5120ELj1ELj1ELj4ELj16ENS_18Kernel_traits_baseILj5120ES2_S2_fS2_fjLj128EEEEELb1ELb0ELb1EEEvNS_9FwdParamsE --------------------------
	.section	.nv.constant0._ZN10layer_norm31ln_parallel_residual_fwd_kernelINS_13Kernel_traitsI6__halfS2_fS2_fjLj5120ELj1ELj1ELj4ELj16ENS_18Kernel_traits_baseILj5120ES2_S2_fS2_fjLj128EEEEELb1ELb0ELb1EEEvNS_9FwdParamsE,"a",@progbits
	.sectionflags	@""
	.align	4
.nv.constant0._ZN10layer_norm31ln_parallel_residual_fwd_kernelINS_13Kernel_traitsI6__halfS2_fS2_fjLj5120ELj1ELj1ELj4ELj16ENS_18Kernel_traits_baseILj5120ES2_S2_fS2_fjLj128EEEEELb1ELb0ELb1EEEvNS_9FwdParamsE:
	.zero		760


//--------------------- .nv.constant0._ZN10layer_norm31ln_parallel_residual_fwd_kernelINS_13Kernel_traitsI6__halfS2_fS2_fjLj5120ELj1ELj1ELj4ELj16ENS_18Kernel_traits_baseILj5120ES2_S2_fS2_fjLj128EEEEELb1ELb1ELb0EEEvNS_9FwdParamsE --------------------------
	.section	.nv.constant0._ZN10layer_norm31ln_parallel_residual_fwd_kernelINS_13Kernel_traitsI6__halfS2_fS2_fjLj5120ELj1ELj1ELj4ELj16ENS_18Kernel_traits_baseILj5120ES2_S2_fS2_fjLj128EEEEELb1ELb1ELb0EEEvNS_9FwdParamsE,"a",@progbits
	.sectionflags	@""
	.align	4
.nv.constant0._ZN10layer_norm31ln_parallel_residual_fwd_kernelINS_13Kernel_traitsI6__halfS2_fS2_fjLj5120ELj1ELj1ELj4ELj16ENS_18Kernel_traits_baseILj5120ES2_S2_fS2_fjLj128EEEEELb1ELb1ELb0EEEvNS_9FwdParamsE:
	.zero		760


//--------------------- .nv.constant0._ZN10layer_norm31ln_parallel_residual_fwd_kernelINS_13Kernel_traitsI6__halfS2_fS2_fjLj5120ELj1ELj1ELj4ELj16ENS_18Kernel_traits_baseILj5120ES2_S2_fS2_fjLj128EEEEELb1ELb1ELb1EEEvNS_9FwdParamsE --------------------------
	.section	.nv.constant0._ZN10layer_norm31ln_parallel_residual_fwd_kernelINS_13Kernel_traitsI6__halfS2_fS2_fjLj5120ELj1ELj1ELj4ELj16ENS_18Kernel_traits_baseILj5120ES2_S2_fS2_fjLj128EEEEELb1ELb1ELb1EEEvNS_9FwdParamsE,"a",@progbits
	.sectionflags	@""
	.align	4
.nv.constant0._ZN10layer_norm31ln_parallel_residual_fwd_kernelINS_13Kernel_traitsI6__halfS2_fS2_fjLj5120ELj1ELj1ELj4ELj16ENS_18Kernel_traits_baseILj5120ES2_S2_fS2_fjLj128EEEEELb1ELb1ELb1EEEvNS_9FwdParamsE:
	.zero		760


//--------------------- .nv.constant0._ZN10layer_norm31ln_parallel_residual_fwd_kernelINS_13Kernel_traitsIf6__halffS2_fjLj5120ELj1ELj1ELj4ELj16ENS_18Kernel_traits_baseILj5120EfS2_fS2_fjLj128EEEEELb0ELb0ELb0EEEvNS_9FwdParamsE --------------------------
	.section	.nv.constant0._ZN10layer_norm31ln_parallel_residual_fwd_kernelINS_13Kernel_traitsIf6__halffS2_fjLj5120ELj1ELj1ELj4ELj16ENS_18Kernel_traits_baseILj5120EfS2_fS2_fjLj128EEEEELb0ELb0ELb0EEEvNS_9FwdParamsE,"a",@progbits
	.sectionflags	@""
	.align	4
.nv.constant0._ZN10layer_norm31ln_parallel_residual_fwd_kernelINS_13Kernel_traitsIf6__halffS2_fjLj5120ELj1ELj1ELj4ELj16ENS_18Kernel_traits_baseILj5120EfS2_fS2_fjLj128EEEEELb0ELb0ELb0EEEvNS_9FwdParamsE:
	.zero		760


//--------------------- .nv.constant0._ZN10layer_norm31ln_parallel_residual_fwd_kernelINS_13Kernel_traitsIf6__halffS2_fjLj5120ELj1ELj1ELj4ELj16ENS_18Kernel_traits_baseILj5120EfS2_fS2_fjLj128EEEEELb0ELb0ELb1EEEvNS_9FwdParamsE --------------------------
	.section	.nv.constant0._ZN10layer_norm31ln_parallel_residual_fwd_kernelINS_13Kernel_traitsIf6__halffS2_fjLj5120ELj1ELj1ELj4ELj16ENS_18Kernel_traits_baseILj5120EfS2_fS2_fjLj128EEEEELb0ELb0ELb1EEEvNS_9FwdParamsE,"a",@progbits
	.sectionflags	@""
	.align	4
.nv.constant0._ZN10layer_norm31ln_parallel_residual_fwd_kernelINS_13Kernel_traitsIf6__halffS2_fjLj5120ELj1ELj1ELj4ELj16ENS_18Kernel_traits_baseILj5120EfS2_fS2_fjLj128EEEEELb0ELb0ELb1EEEvNS_9FwdParamsE:
	.zero		760


//--------------------- .nv.constant0._ZN10layer_norm31ln_parallel_residual_fwd_kernelINS_13Kernel_traitsIf6__halffS2_fjLj5120ELj1ELj1ELj4ELj16ENS_18Kernel_traits_baseILj5120EfS2_fS2_fjLj128EEEEELb0ELb1ELb0EEEvNS_9FwdParamsE --------------------------
	.section	.nv.constant0._ZN10layer_norm31ln_parallel_residual_fwd_kernelINS_13Kernel_traitsIf6__halffS2_fjLj5120ELj1ELj1ELj4ELj16ENS_18Kernel_traits_baseILj5120EfS2_fS2_fjLj128EEEEELb0ELb1ELb0EEEvNS_9FwdParamsE,"a",@progbits
	.sectionflags	@""
	.align	4
.nv.constant0._ZN10layer_norm31ln_parallel_residual_fwd_kernelINS_13Kernel_traitsIf6__halffS2_fjLj5120ELj1ELj1ELj4ELj16ENS_18Kernel_traits_baseILj5120EfS2_fS2_fjLj128EEEEELb0ELb1ELb0EEEvNS_9FwdParamsE:
	.zero		760


//--------------------- .nv.constant0._ZN10layer_norm31ln_parallel_residual_fwd_kernelINS_13Kernel_traitsIf6__halffS2_fjLj5120ELj1ELj1ELj4ELj16ENS_18Kernel_traits_baseILj5120EfS2_fS2_fjLj128EEEEELb0ELb1ELb1EEEvNS_9FwdParamsE --------------------------
	.section	.nv.constant0._ZN10layer_norm31ln_parallel_residual_fwd_kernelINS_13Kernel_traitsIf6__halffS2_fjLj5120ELj1ELj1ELj4ELj16ENS_18Kernel_traits_baseILj5120EfS2_fS2_fjLj128EEEEELb0ELb1ELb1EEEvNS_9FwdParamsE,"a",@progbits
	.sectionflags	@""
	.align	4
.nv.constant0._ZN10layer_norm31ln_parallel_residual_fwd_kernelINS_13Kernel_traitsIf6__halffS2_fjLj5120ELj1ELj1ELj4ELj16ENS_18Kernel_traits_baseILj5120EfS2_fS2_fjLj128EEEEELb0ELb1ELb1EEEvNS_9FwdParamsE:
	.zero		760


//--------------------- .nv.constant0._ZN10layer_norm31ln_parallel_residual_fwd_kernelINS_13Kernel_traitsIf6__halffS2_fjLj5120ELj1ELj1ELj4ELj16ENS_18Kernel_traits_baseILj5120EfS2_fS2_fjLj128EEEEELb1ELb0ELb0EEEvNS_9FwdParamsE --------------------------
	.section	.nv.constant0._ZN10layer_norm31ln_parallel_residual_fwd_kernelINS_13Kernel_traitsIf6__halffS2_fjLj5120ELj1ELj1ELj4ELj16ENS_18Kernel_traits_baseILj5120EfS2_fS2_fjLj128EEEEELb1ELb0ELb0EEEvNS_9FwdParamsE,"a",@progbits
	.sectionflags	@""
	.align	4
.nv.constant0._ZN10layer_norm31ln_parallel_residual_fwd_kernelINS_13Kernel_traitsIf6__halffS2_fjLj5120ELj1ELj1ELj4ELj16ENS_18Kernel_traits_baseILj5120EfS2_fS2_fjLj128EEEEELb1ELb0ELb0EEEvNS_9FwdParamsE:
	.zero		760


//--------------------- .nv.constant0._ZN10layer_norm31ln_parallel_residual_fwd_kernelINS_13Kernel_traitsIf6__halffS2_fjLj5120ELj1ELj1ELj4ELj16ENS_18Kernel_traits_baseILj5120EfS2_fS2_fjLj128EEEEELb1ELb0ELb1EEEvNS_9FwdParamsE --------------------------
	.section	.nv.constant0._ZN10layer_norm31ln_parallel_residual_fwd_kernelINS_13Kernel_traitsIf6__halffS2_fjLj5120ELj1ELj1ELj4ELj16ENS_18Kernel_traits_baseILj5120EfS2_fS2_fjLj128EEEEELb1ELb0ELb1EEEvNS_9FwdParamsE,"a",@progbits
	.sectionflags	@""
	.align	4
.nv.constant0._ZN10layer_norm31ln_parallel_residual_fwd_kernelINS_13Kernel_traitsIf6__halffS2_fjLj5120ELj1ELj1ELj4ELj16ENS_18Kernel_traits_baseILj5120EfS2_fS2_fjLj128EEEEELb1ELb0ELb1EEEvNS_9FwdParamsE:
	.zero		760


//--------------------- .nv.constant0._ZN10layer_norm31ln_parallel_residual_fwd_kernelINS_13Kernel_traitsIf6__halffS2_fjLj5120ELj1ELj1ELj4ELj16ENS_18Kernel_traits_baseILj5120EfS2_fS2_fjLj128EEEEELb1ELb1ELb0EEEvNS_9FwdParamsE --------------------------
	.section	.nv.constant0._ZN10layer_norm31ln_parallel_residual_fwd_kernelINS_13Kernel_traitsIf6__halffS2_fjLj5120ELj1ELj1ELj4ELj16ENS_18Kernel_traits_baseILj5120EfS2_fS2_fjLj128EEEEELb1ELb1ELb0EEEvNS_9FwdParamsE,"a",@progbits
	.sectionflags	@""
	.align	4
.nv.constant0._ZN10layer_norm31ln_parallel_residual_fwd_kernelINS_13Kernel_traitsIf6__halffS2_fjLj5120ELj1ELj1ELj4ELj16ENS_18Kernel_traits_baseILj5120EfS2_fS2_fjLj128EEEEELb1ELb1ELb0EEEvNS_9FwdParamsE:
	.zero		760


//--------------------- .nv.constant0._ZN10layer_norm31ln_parallel_residual_fwd_kernelINS_13Kernel_traitsIf6__halffS2_fjLj5120ELj1ELj1ELj4ELj16ENS_18Kernel_traits_baseILj5120EfS2_fS2_fjLj128EEEEELb1ELb1ELb1EEEvNS_9FwdParamsE --------------------------
	.section	.nv.constant0._ZN10layer_norm31ln_parallel_residual_fwd_kernelINS_13Kernel_traitsIf6__halffS2_fjLj5120ELj1ELj1ELj4ELj16ENS_18Kernel_traits_baseILj5120EfS2_fS2_fjLj128EEEEELb1ELb1ELb1EEEvNS_9FwdParamsE,"a",@progbits
	.sectionflags	@""
	.align	4
.nv.constant0._ZN10layer_norm31ln_parallel_residual_fwd_kernelINS_13Kernel_traitsIf6__halffS2_fjLj5120ELj1ELj1ELj4ELj16ENS_18Kernel_traits_baseILj5120EfS2_fS2_fjLj128EEEEELb1ELb1ELb1EEEvNS_9FwdParamsE:
	.zero		760


//--------------------- .nv.constant0._ZN10layer_norm31ln_parallel_residual_fwd_kernelINS_13Kernel_traitsI6__halfffffjLj5120ELj1ELj1ELj4ELj16ENS_18Kernel_traits_baseILj5120ES2_ffffjLj128EEEEELb0ELb0ELb0EEEvNS_9FwdParamsE --------------------------
	.section	.nv.constant0._ZN10layer_norm31ln_parallel_residual_fwd_kernelINS_13Kernel_traitsI6__halfffffjLj5120ELj1ELj1ELj4ELj16ENS_18Kernel_traits_baseILj5120ES2_ffffjLj128EEEEELb0ELb0ELb0EEEvNS_9FwdParamsE,"a",@progbits
	.sectionflags	@""
	.align	4
.nv.constant0._ZN10layer_norm31ln_parallel_residual_fwd_kernelINS_13Kernel_traitsI6__halfffffjLj5120ELj1ELj1ELj4ELj16ENS_18Kernel_traits_baseILj5120ES2_ffffjLj128EEEEELb0ELb0ELb0EEEvNS_9FwdParamsE:
	.zero		760


//--------------------- .nv.constant0._ZN10layer_norm31ln_parallel_residual_fwd_kernelINS_13Kernel_traitsI6__halfffffjLj5120ELj1ELj1ELj4ELj16ENS_18Kernel_traits_baseILj5120ES2_ffffjLj128EEEEELb0ELb0ELb1EEEvNS_9FwdParamsE --------------------------
	.section	.nv.constant0._ZN10layer_norm31ln_parallel_residual_fwd_kernelINS_13Kernel_traitsI6__halfffffjLj5120ELj1ELj1ELj4ELj16ENS_18Kernel_traits_baseILj5120ES2_ffffjLj128EEEEELb0ELb0ELb1EEEvNS_9FwdParamsE,"a",@progbits
	.sectionflags	@""
	.align	4
.nv.constant0._ZN10layer_norm31ln_parallel_residual_fwd_kernelINS_13Kernel_traitsI6__halfffffjLj5120ELj1ELj1ELj4ELj16ENS_18Kernel_traits_baseILj5120ES2_ffffjLj128EEEEELb0ELb0ELb1EEEvNS_9FwdParamsE:
	.zero		760


//--------------------- .nv.constant0._ZN10layer_norm31ln_parallel_residual_fwd_kernelINS_13Kernel_traitsI6__halfffffjLj5120ELj1ELj1ELj4ELj16ENS_18Kernel_traits_baseILj5120ES2_ffffjLj128EEEEELb0ELb1ELb0EEEvNS_9FwdParamsE --------------------------
	.section	.nv.constant0._ZN10layer_norm31ln_parallel_residual_fwd_kernelINS_13Kernel_traitsI6__halfffffjLj5120ELj1ELj1ELj4ELj16ENS_18Kernel_traits_baseILj5120ES2_ffffjLj128EEEEELb0ELb1ELb0EEEvNS_9FwdParamsE,"a",@progbits
	.sectionflags	@""
	.align	4
.nv.constant0._ZN10layer_norm31ln_parallel_residual_fwd_kernelINS_13Kernel_traitsI6__halfffffjLj5120ELj1ELj1ELj4ELj16ENS_18Kernel_traits_baseILj5120ES2_ffffjLj128EEEEELb0ELb1ELb0EEEvNS_9FwdParamsE:
	.zero		760


//--------------------- .nv.constant0._ZN10layer_norm31ln_parallel_residual_fwd_kernelINS_13Kernel_traitsI6__halfffffjLj5120ELj1ELj1ELj4ELj16ENS_18Kernel_traits_baseILj5120ES2_ffffjLj128EEEEELb0ELb1ELb1EEEvNS_9FwdParamsE --------------------------
	.section	.nv.constant0._ZN10layer_norm31ln_parallel_residual_fwd_kernelINS_13Kernel_traitsI6__halfffffjLj5120ELj1ELj1ELj4ELj16ENS_18Kernel_traits_baseILj5120ES2_ffffjLj128EEEEELb0ELb1ELb1EEEvNS_9FwdParamsE,"a",@progbits
	.sectionflags	@""
	.align	4
.nv.constant0._ZN10layer_norm31ln_parallel_residual_fwd_kernelINS_13Kernel_traitsI6__halfffffjLj5120ELj1ELj1ELj4ELj16ENS_18Kernel_traits_baseILj5120ES2_ffffjLj128EEEEELb0ELb1ELb1EEEvNS_9FwdParamsE:
	.zero		760


//--------------------- .nv.constant0._ZN10layer_norm31ln_parallel_residual_fwd_kernelINS_13Kernel_traitsI6__halfffffjLj5120ELj1ELj1ELj4ELj16ENS_18Kernel_traits_baseILj5120ES2_ffffjLj128EEEEELb1ELb0ELb0EEEvNS_9FwdParamsE --------------------------
	.section	.nv.constant0._ZN10layer_norm31ln_parallel_residual_fwd_kernelINS_13Kernel_traitsI6__halfffffjLj5120ELj1ELj1ELj4ELj16ENS_18Kernel_traits_baseILj5120ES2_ffffjLj128EEEEELb1ELb0ELb0EEEvNS_9FwdParamsE,"a",@progbits
	.sectionflags	@""
	.align	4
.nv.constant0._ZN10layer_norm31ln_parallel_residual_fwd_kernelINS_13Kernel_traitsI6__halfffffjLj5120ELj1ELj1ELj4ELj16ENS_18Kernel_traits_baseILj5120ES2_ffffjLj128EEEEELb1ELb0ELb0EEEvNS_9FwdParamsE:
	.zero		760


//--------------------- .nv.constant0._ZN10layer_norm31ln_parallel_residual_fwd_kernelINS_13Kernel_traitsI6__halfffffjLj5120ELj1ELj1ELj4ELj16ENS_18Kernel_traits_baseILj5120ES2_ffffjLj128EEEEELb1ELb0ELb1EEEvNS_9FwdParamsE --------------------------
	.section	.nv.constant0._ZN10layer_norm31ln_parallel_residual_fwd_kernelINS_13Kernel_traitsI6__halfffffjLj5120ELj1ELj1ELj4ELj16ENS_18Kernel_traits_baseILj5120ES2_ffffjLj128EEEEELb1ELb0ELb1EEEvNS_9FwdParamsE,"a",@progbits
	.sectionflags	@""
	.align	4
.nv.constant0._ZN10layer_norm31ln_parallel_residual_fwd_kernelINS_13Kernel_traitsI6__halfffffjLj5120ELj1ELj1ELj4ELj16ENS_18Kernel_traits_baseILj5120ES2_ffffjLj128EEEEELb1ELb0ELb1EEEvNS_9FwdParamsE:
	.zero		760


//--------------------- .nv.constant0._ZN10layer_norm31ln_parallel_residual_fwd_kernelINS_13Kernel_traitsI6__halfffffjLj5120ELj1ELj1ELj4ELj16ENS_18Kernel_traits_baseILj5120ES2_ffffjLj128EEEEELb1ELb1ELb0EEEvNS_9FwdParamsE --------------------------
	.section	.nv.constant0._ZN10layer_norm31ln_parallel_residual_fwd_kernelINS_13Kernel_traitsI6__halfffffjLj5120ELj1ELj1ELj4ELj16ENS_18Kernel_traits_baseILj5120ES2_ffffjLj128EEEEELb1ELb1ELb0EEEvNS_9FwdParamsE,"a",@progbits
	.sectionflags	@""
	.align	4
.nv.constant0._ZN10layer_norm31ln_parallel_residual_fwd_kernelINS_13Kernel_traitsI6__halfffffjLj5120ELj1ELj1ELj4ELj16ENS_18Kernel_traits_baseILj5120ES2_ffffjLj128EEEEELb1ELb1ELb0EEEvNS_9FwdParamsE:
	.zero		760


//--------------------- .nv.constant0._ZN10layer_norm31ln_parallel_residual_fwd_kernelINS_13Kernel_traitsI6__halfffffjLj5120ELj1ELj1ELj4ELj16ENS_18Kernel_traits_baseILj5120ES2_ffffjLj128EEEEELb1ELb1ELb1EEEvNS_9FwdParamsE --------------------------
	.section	.nv.constant0._ZN10layer_norm31ln_parallel_residual_fwd_kernelINS_13Kernel_traitsI6__halfffffjLj5120ELj1ELj1ELj4ELj16ENS_18Kernel_traits_baseILj5120ES2_ffffjLj128EEEEELb1ELb1ELb1EEEvNS_9FwdParamsE,"a",@progbits
	.sectionflags	@""
	.align	4
.nv.constant0._ZN10layer_norm31ln_parallel_residual_fwd_kernelINS_13Kernel_traitsI6__halfffffjLj5120ELj1ELj1ELj4ELj16ENS_18Kernel_traits_baseILj5120ES2_ffffjLj128EEEEELb1ELb1ELb1EEEvNS_9FwdParamsE:
	.zero		760


//--------------------- .nv.constant0._ZN10layer_norm31ln_parallel_residual_fwd_kernelINS_13Kernel_traitsIfffffjLj5120ELj1ELj1ELj4ELj16ENS_18Kernel_traits_baseILj5120EfffffjLj128EEEEELb0ELb0ELb0EEEvNS_9FwdParamsE --------------------------
	.section	.nv.constant0._ZN10layer_norm31ln_parallel_residual_fwd_kernelINS_13Kernel_traitsIfffffjLj5120ELj1ELj1ELj4ELj16ENS_18Kernel_traits_baseILj5120EfffffjLj128EEEEELb0ELb0ELb0EEEvNS_9FwdParamsE,"a",@progbits
	.sectionflags	@""
	.align	4
.nv.constant0._ZN10layer_norm31ln_parallel_residual_fwd_kernelINS_13Kernel_traitsIfffffjLj5120ELj1ELj1ELj4ELj16ENS_18Kernel_traits_baseILj5120EfffffjLj128EEEEELb0ELb0ELb0EEEvNS_9FwdParamsE:
	.zero		760


//--------------------- .nv.constant0._ZN10layer_norm31ln_parallel_residual_fwd_kernelINS_13Kernel_traitsIfffffjLj5120ELj1ELj1ELj4ELj16ENS_18Kernel_traits_baseILj5120EfffffjLj128EEEEELb0ELb0ELb1EEEvNS_9FwdParamsE --------------------------
	.section	.nv.constant0._ZN10layer_norm31ln_parallel_residual_fwd_kernelINS_13Kernel_traitsIfffffjLj5120ELj1ELj1ELj4ELj16ENS_18Kernel_traits_baseILj5120EfffffjLj128EEEEELb0ELb0ELb1EEEvNS_9FwdParamsE,"a",@progbits
	.sectionflags	@""
	.align	4
.nv.constant0._ZN10layer_norm31ln_parallel_residual_fwd_kernelINS_13Kernel_traitsIfffffjLj5120ELj1ELj1ELj4ELj16ENS_18Kernel_traits_baseILj5120EfffffjLj128EEEEELb0ELb0ELb1EEEvNS_9FwdParamsE:
	.zero		760


//--------------------- .nv.constant0._ZN10layer_norm31ln_parallel_residual_fwd_kernelINS_13Kernel_traitsIfffffjLj5120ELj1ELj1ELj4ELj16ENS_18Kernel_traits_baseILj5120EfffffjLj128EEEEELb0ELb1ELb0EEEvNS_9FwdParamsE --------------------------
	.section	.nv.constant0._ZN10layer_norm31ln_parallel_residual_fwd_kernelINS_13Kernel_traitsIfffffjLj5120ELj1ELj1ELj4ELj16ENS_18Kernel_traits_baseILj5120EfffffjLj128EEEEELb0ELb1ELb0EEEvNS_9FwdParamsE,"a",@progbits
	.sectionflags	@""
	.align	4
.nv.constant0._ZN10layer_norm31ln_parallel_residual_fwd_kernelINS_13Kernel_traitsIfffffjLj5120ELj1ELj1ELj4ELj16ENS_18Kernel_traits_baseILj5120EfffffjLj128EEEEELb0ELb1ELb0EEEvNS_9FwdParamsE:
	.zero		760


//--------------------- .nv.constant0._ZN10layer_norm31ln_parallel_residual_fwd_kernelINS_13Kernel_traitsIfffffjLj5120ELj1ELj1ELj4ELj16ENS_18Kernel_traits_baseILj5120EfffffjLj128EEEEELb0ELb1ELb1EEEvNS_9FwdParamsE --------------------------
	.section	.nv.constant0._ZN10layer_norm31ln_parallel_residual_fwd_kernelINS_13Kernel_traitsIfffffjLj5120ELj1ELj1ELj4ELj16ENS_18Kernel_traits_baseILj5120EfffffjLj128EEEEELb0ELb1ELb1EEEvNS_9FwdParamsE,"a",@progbits
	.sectionflags	@""
	.align	4
.nv.constant0._ZN10layer_norm31ln_parallel_residual_fwd_kernelINS_13Kernel_traitsIfffffjLj5120ELj1ELj1ELj4ELj16ENS_18Kernel_traits_baseILj5120EfffffjLj128EEEEELb0ELb1ELb1EEEvNS_9FwdParamsE:
	.zero		760


//--------------------- .nv.constant0._ZN10layer_norm31ln_parallel_residual_fwd_kernelINS_13Kernel_traitsIfffffjLj5120ELj1ELj1ELj4ELj16ENS_18Kernel_traits_baseILj5120EfffffjLj128EEEEELb1ELb0ELb0EEEvNS_9FwdParamsE --------------------------
	.section	.nv.constant0._ZN10layer_norm31ln_parallel_residual_fwd_kernelINS_13Kernel_traitsIfffffjLj5120ELj1ELj1ELj4ELj16ENS_18Kernel_traits_baseILj5120EfffffjLj128EEEEELb1ELb0ELb0EEEvNS_9FwdParamsE,"a",@progbits
	.sectionflags	@""
	.align	4
.nv.constant0._ZN10layer_norm31ln_parallel_residual_fwd_kernelINS_13Kernel_traitsIfffffjLj5120ELj1ELj1ELj4ELj16ENS_18Kernel_traits_baseILj5120EfffffjLj128EEEEELb1ELb0ELb0EEEvNS_9FwdParamsE:
	.zero		760


//--------------------- .nv.constant0._ZN10layer_norm31ln_parallel_residual_fwd_kernelINS_13Kernel_traitsIfffffjLj5120ELj1ELj1ELj4ELj16ENS_18Kernel_traits_baseILj5120EfffffjLj128EEEEELb1ELb0ELb1EEEvNS_9FwdParamsE --------------------------
	.section	.nv.constant0._ZN10layer_norm31ln_parallel_residual_fwd_kernelINS_13Kernel_traitsIfffffjLj5120ELj1ELj1ELj4ELj16ENS_18Kernel_traits_baseILj5120EfffffjLj128EEEEELb1ELb0ELb1EEEvNS_9FwdParamsE,"a",@progbits
	.sectionflags	@""
	.align	4
.nv.constant0._ZN10layer_norm31ln_parallel_residual_fwd_kernelINS_13Kernel_traitsIfffffjLj5120ELj1ELj1ELj4ELj16ENS_18Kernel_traits_baseILj5120EfffffjLj128EEEEELb1ELb0ELb1EEEvNS_9FwdParamsE:
	.zero		760


//--------------------- .nv.constant0._ZN10layer_norm31ln_parallel_residual_fwd_kernelINS_13Kernel_traitsIfffffjLj5120ELj1ELj1ELj4ELj16ENS_18Kernel_traits_baseILj5120EfffffjLj128EEEEELb1ELb1ELb0EEEvNS_9FwdParamsE --------------------------
	.section	.nv.constant0._ZN10layer_norm31ln_parallel_residual_fwd_kernelINS_13Kernel_traitsIfffffjLj5120ELj1ELj1ELj4ELj16ENS_18Kernel_traits_baseILj5120EfffffjLj128EEEEELb1ELb1ELb0EEEvNS_9FwdParamsE,"a",@progbits
	.sectionflags	@""
	.align	4
.nv.constant0._ZN10layer_norm31ln_parallel_residual_fwd_kernelINS_13Kernel_traitsIfffffjLj5120ELj1ELj1ELj4ELj16ENS_18Kernel_traits_baseILj5120EfffffjLj128EEEEELb1ELb1ELb0EEEvNS_9FwdParamsE:
	.zero		760


//--------------------- .nv.constant0._ZN10layer_norm31ln_parallel_residual_fwd_kernelINS_13Kernel_traitsIfffffjLj5120ELj1ELj1ELj4ELj16ENS_18Kernel_traits_baseILj5120EfffffjLj128EEEEELb1ELb1ELb1EEEvNS_9FwdParamsE --------------------------
	.section	.nv.constant0._ZN10layer_norm31ln_parallel_residual_fwd_kernelINS_13Kernel_traitsIfffffjLj5120ELj1ELj1ELj4ELj16ENS_18Kernel_traits_baseILj5120EfffffjLj128EEEEELb1ELb1ELb1EEEvNS_9FwdParamsE,"a",@progbits
	.sectionflags	@""
	.align	4
.nv.constant0._ZN10layer_norm31ln_parallel_residual_fwd_kernelINS_13Kernel_traitsIfffffjLj5120ELj1ELj1ELj4ELj16ENS_18Kernel_traits_baseILj5120EfffffjLj128EEEEELb1ELb1ELb1EEEvNS_9FwdParamsE:
	.zero		760


//--------------------- SYMBOLS --------------------------

	.type		.nv.reservedSmem.offset0,@object
	.size		.nv.reservedSmem.offset0,0x4
